	.target	sm_80

	.elftype	@"ET_EXEC"


//--------------------- .note.nv.tkinfo           --------------------------
	.section	.note.nv.tkinfo,"",@"SHT_NOTE"
	.sectionflags	@"SHF_NOTE_NV_TKINFO"
	.tkinfo
        /*0018*/ 	.word	0x00000002
        /*0030*/ 	.string	""
        /*0030*/ 	.string	"ptxas"
        /*0030*/ 	.string	"Cuda compilation tools, release 13.0, V13.0.88"
        /*0030*/ 	.string	"Build cuda_13.0.r13.0/compiler.36424714_0"
        /*0030*/ 	.string	"-arch sm_80 -m 64 "



//--------------------- .note.nv.cuinfo           --------------------------
	.section	.note.nv.cuinfo,"",@"SHT_NOTE"
	.sectionflags	@"SHF_NOTE_NV_CUINFO"
        /*0018*/ 	.short	0x0002
        /*001a*/ 	.short	0x0050
        /*001c*/ 	.short	0x0082
	.zero		2


//--------------------- .nv.info                  --------------------------
	.section	.nv.info,"",@"SHT_CUDA_INFO"
	.align	4


	//----- nvinfo : EIATTR_REGCOUNT
	.align		4
        /*0000*/ 	.byte	0x04, 0x2f
        /*0002*/ 	.short	(.L_12 - .L_11)
	.align		4
.L_11:
        /*0004*/ 	.word	index@(_ZN7cutlass13device_kernelIN5flash19enable_sm80_to_sm89INS1_16FlashAttnFwdSm80INS1_25CollectiveMainloopFwdSm80ILi8ELi1ELb1EN4cute5tupleIJNS5_1CILi128EEENS7_ILi112EEES8_EEELi128ENS_6half_tEfNS_4arch4Sm80ELb1ELb0ELb0ELb1ELb0ELb1ELb1ELb1EEENS1_21CollectiveEpilogueFwdINS6_IJS8_S8_S9_EEENS6_IJNS7_ILi1EEESH_SH_EEESB_SD_Li256ELb1ELb1ELb1ELb0EEENS1_36VarlenDynamicPersistentTileSchedulerILi128ELi112ELi256ELi256ELb1ELb1ELb0ELb1ELb1ELb1EEEEEEEEEvNT_6ParamsE)
        /*0008*/ 	.word	0x000000ff


	//----- nvinfo : EIATTR_FRAME_SIZE
	.align		4
.L_12:
        /*000c*/ 	.byte	0x04, 0x11
        /*000e*/ 	.short	(.L_14 - .L_13)
	.align		4
.L_13:
        /*0010*/ 	.word	index@($__internal_55_$__cuda_sm70_votesync_ballot)
        /*0014*/ 	.word	0x00000000


	//----- nvinfo : EIATTR_FRAME_SIZE
	.align		4
.L_14:
        /*0018*/ 	.byte	0x04, 0x11
        /*001a*/ 	.short	(.L_16 - .L_15)
	.align		4
.L_15:
        /*001c*/ 	.word	index@($__internal_54_$__cuda_sm70_shflsync_up_p)
        /*0020*/ 	.word	0x00000000


	//----- nvinfo : EIATTR_FRAME_SIZE
	.align		4
.L_16:
        /*0024*/ 	.byte	0x04, 0x11
        /*0026*/ 	.short	(.L_18 - .L_17)
	.align		4
.L_17:
        /*0028*/ 	.word	index@($__internal_53_$__cuda_sm70_shflsync_idx_p)
        /*002c*/ 	.word	0x00000000


	//----- nvinfo : EIATTR_FRAME_SIZE
	.align		4
.L_18:
        /*0030*/ 	.byte	0x04, 0x11
        /*0032*/ 	.short	(.L_20 - .L_19)
	.align		4
.L_19:
        /*0034*/ 	.word	index@($__internal_52_$__cuda_sm70_shflsync_bfly_p)
        /*0038*/ 	.word	0x00000000


	//----- nvinfo : EIATTR_FRAME_SIZE
	.align		4
.L_20:
        /*003c*/ 	.byte	0x04, 0x11
        /*003e*/ 	.short	(.L_22 - .L_21)
	.align		4
.L_21:
        /*0040*/ 	.word	index@(_ZN7cutlass13device_kernelIN5flash19enable_sm80_to_sm89INS1_16FlashAttnFwdSm80INS1_25CollectiveMainloopFwdSm80ILi8ELi1ELb1EN4cute5tupleIJNS5_1CILi128EEENS7_ILi112EEES8_EEELi128ENS_6half_tEfNS_4arch4Sm80ELb1ELb0ELb0ELb1ELb0ELb1ELb1ELb1EEENS1_21CollectiveEpilogueFwdINS6_IJS8_S8_S9_EEENS6_IJNS7_ILi1EEESH_SH_EEESB_SD_Li256ELb1ELb1ELb1ELb0EEENS1_36VarlenDynamicPersistentTileSchedulerILi128ELi112ELi256ELi256ELb1ELb1ELb0ELb1ELb1ELb1EEEEEEEEEvNT_6ParamsE)
        /*0044*/ 	.word	0x00000088


	//----- nvinfo : EIATTR_REGCOUNT
	.align		4
.L_22:
        /*0048*/ 	.byte	0x04, 0x2f
        /*004a*/ 	.short	(.L_24 - .L_23)
	.align		4
.L_23:
        /*004c*/ 	.word	index@(_ZN7cutlass13device_kernelIN5flash19enable_sm80_to_sm89INS1_16FlashAttnFwdSm80INS1_25CollectiveMainloopFwdSm80ILi8ELi1ELb1EN4cute5tupleIJNS5_1CILi128EEENS7_ILi112EEES8_EEELi128ENS_6half_tEfNS_4arch4Sm80ELb1ELb0ELb0ELb1ELb0ELb0ELb1ELb1EEENS1_21CollectiveEpilogueFwdINS6_IJS8_S8_S9_EEENS6_IJNS7_ILi1EEESH_SH_EEESB_SD_Li256ELb1ELb1ELb1ELb0EEENS1_36VarlenDynamicPersistentTileSchedulerILi128ELi112ELi256ELi256ELb1ELb1ELb0ELb1ELb1ELb1EEEEEEEEEvNT_6ParamsE)
        /*0050*/ 	.word	0x000000ff


	//----- nvinfo : EIATTR_FRAME_SIZE
	.align		4
.L_24:
        /*0054*/ 	.byte	0x04, 0x11
        /*0056*/ 	.short	(.L_26 - .L_25)
	.align		4
.L_25:
        /*0058*/ 	.word	index@($__internal_51_$__cuda_sm70_votesync_ballot)
        /*005c*/ 	.word	0x00000000


	//----- nvinfo : EIATTR_FRAME_SIZE
	.align		4
.L_26:
        /*0060*/ 	.byte	0x04, 0x11
        /*0062*/ 	.short	(.L_28 - .L_27)
	.align		4
.L_27:
        /*0064*/ 	.word	index@($__internal_50_$__cuda_sm70_shflsync_up_p)
        /*0068*/ 	.word	0x00000000


	//----- nvinfo : EIATTR_FRAME_SIZE
	.align		4
.L_28:
        /*006c*/ 	.byte	0x04, 0x11
        /*006e*/ 	.short	(.L_30 - .L_29)
	.align		4
.L_29:
        /*0070*/ 	.word	index@($__internal_49_$__cuda_sm70_shflsync_idx_p)
        /*0074*/ 	.word	0x00000000


	//----- nvinfo : EIATTR_FRAME_SIZE
	.align		4
.L_30:
        /*0078*/ 	.byte	0x04, 0x11
        /*007a*/ 	.short	(.L_32 - .L_31)
	.align		4
.L_31:
        /*007c*/ 	.word	index@($__internal_48_$__cuda_sm70_shflsync_bfly_p)
        /*0080*/ 	.word	0x00000000


	//----- nvinfo : EIATTR_FRAME_SIZE
	.align		4
.L_32:
        /*0084*/ 	.byte	0x04, 0x11
        /*0086*/ 	.short	(.L_34 - .L_33)
	.align		4
.L_33:
        /*0088*/ 	.word	index@(_ZN7cutlass13device_kernelIN5flash19enable_sm80_to_sm89INS1_16FlashAttnFwdSm80INS1_25CollectiveMainloopFwdSm80ILi8ELi1ELb1EN4cute5tupleIJNS5_1CILi128EEENS7_ILi112EEES8_EEELi128ENS_6half_tEfNS_4arch4Sm80ELb1ELb0ELb0ELb1ELb0ELb0ELb1ELb1EEENS1_21CollectiveEpilogueFwdINS6_IJS8_S8_S9_EEENS6_IJNS7_ILi1EEESH_SH_EEESB_SD_Li256ELb1ELb1ELb1ELb0EEENS1_36VarlenDynamicPersistentTileSchedulerILi128ELi112ELi256ELi256ELb1ELb1ELb0ELb1ELb1ELb1EEEEEEEEEvNT_6ParamsE)
        /*008c*/ 	.word	0x000000a0


	//----- nvinfo : EIATTR_REGCOUNT
	.align		4
.L_34:
        /*0090*/ 	.byte	0x04, 0x2f
        /*0092*/ 	.short	(.L_36 - .L_35)
	.align		4
.L_35:
        /*0094*/ 	.word	index@(_ZN7cutlass13device_kernelIN5flash19enable_sm80_to_sm89INS1_16FlashAttnFwdSm80INS1_25CollectiveMainloopFwdSm80ILi4ELi1ELb0EN4cute5tupleIJNS5_1CILi128EEENS7_ILi64EEES8_EEELi128ENS_6half_tEfNS_4arch4Sm80ELb1ELb0ELb0ELb0ELb0ELb0ELb1ELb1EEENS1_21CollectiveEpilogueFwdINS6_IJS8_S8_S9_EEENS6_IJNS7_ILi1EEESH_SH_EEESB_SD_Li128ELb0ELb1ELb1ELb0EEENS1_30DynamicPersistentTileSchedulerILi128ELi128ELb1ELb1ELb0EEEEEEEEEvNT_6ParamsE)
        /*0098*/ 	.word	0x000000ff


	//----- nvinfo : EIATTR_FRAME_SIZE
	.align		4
.L_36:
        /*009c*/ 	.byte	0x04, 0x11
        /*009e*/ 	.short	(.L_38 - .L_37)
	.align		4
.L_37:
        /*00a0*/ 	.word	index@($__internal_47_$__cuda_sm70_shflsync_idx_p)
        /*00a4*/ 	.word	0x00000000


	//----- nvinfo : EIATTR_FRAME_SIZE
	.align		4
.L_38:
        /*00a8*/ 	.byte	0x04, 0x11
        /*00aa*/ 	.short	(.L_40 - .L_39)
	.align		4
.L_39:
        /*00ac*/ 	.word	index@($__internal_46_$__cuda_sm70_shflsync_bfly_p)
        /*00b0*/ 	.word	0x00000000


	//----- nvinfo : EIATTR_FRAME_SIZE
	.align		4
.L_40:
        /*00b4*/ 	.byte	0x04, 0x11
        /*00b6*/ 	.short	(.L_42 - .L_41)
	.align		4
.L_41:
        /*00b8*/ 	.word	index@(_ZN7cutlass13device_kernelIN5flash19enable_sm80_to_sm89INS1_16FlashAttnFwdSm80INS1_25CollectiveMainloopFwdSm80ILi4ELi1ELb0EN4cute5tupleIJNS5_1CILi128EEENS7_ILi64EEES8_EEELi128ENS_6half_tEfNS_4arch4Sm80ELb1ELb0ELb0ELb0ELb0ELb0ELb1ELb1EEENS1_21CollectiveEpilogueFwdINS6_IJS8_S8_S9_EEENS6_IJNS7_ILi1EEESH_SH_EEESB_SD_Li128ELb0ELb1ELb1ELb0EEENS1_30DynamicPersistentTileSchedulerILi128ELi128ELb1ELb1ELb0EEEEEEEEEvNT_6ParamsE)
        /*00bc*/ 	.word	0x00000090


	//----- nvinfo : EIATTR_REGCOUNT
	.align		4
.L_42:
        /*00c0*/ 	.byte	0x04, 0x2f
        /*00c2*/ 	.short	(.L_44 - .L_43)
	.align		4
.L_43:
        /*00c4*/ 	.word	index@(_ZN7cutlass13device_kernelIN5flash19enable_sm80_to_sm89INS1_16FlashAttnFwdSm80INS1_25CollectiveMainloopFwdSm80ILi8ELi1ELb1EN4cute5tupleIJNS5_1CILi128EEENS7_ILi96EEES8_EEELi128ENS_6half_tEfNS_4arch4Sm80ELb0ELb1ELb0ELb1ELb0ELb1ELb1ELb1EEENS1_21CollectiveEpilogueFwdINS6_IJS8_S8_S9_EEENS6_IJNS7_ILi1EEESH_SH_EEESB_SD_Li256ELb1ELb1ELb1ELb0EEENS1_36VarlenDynamicPersistentTileSchedulerILi128ELi96ELi256ELi256ELb1ELb1ELb0ELb1ELb0ELb1EEEEEEEEEvNT_6ParamsE)
        /*00c8*/ 	.word	0x000000ff


	//----- nvinfo : EIATTR_FRAME_SIZE
	.align		4
.L_44:
        /*00cc*/ 	.byte	0x04, 0x11
        /*00ce*/ 	.short	(.L_46 - .L_45)
	.align		4
.L_45:
        /*00d0*/ 	.word	index@($__internal_45_$__cuda_sm70_votesync_ballot)
        /*00d4*/ 	.word	0x00000000


	//----- nvinfo : EIATTR_FRAME_SIZE
	.align		4
.L_46:
        /*00d8*/ 	.byte	0x04, 0x11
        /*00da*/ 	.short	(.L_48 - .L_47)
	.align		4
.L_47:
        /*00dc*/ 	.word	index@($__internal_44_$__cuda_sm70_shflsync_up_p)
        /*00e0*/ 	.word	0x00000000


	//----- nvinfo : EIATTR_FRAME_SIZE
	.align		4
.L_48:
        /*00e4*/ 	.byte	0x04, 0x11
        /*00e6*/ 	.short	(.L_50 - .L_49)
	.align		4
.L_49:
        /*00e8*/ 	.word	index@($__internal_43_$__cuda_sm70_shflsync_idx_p)
        /*00ec*/ 	.word	0x00000000


	//----- nvinfo : EIATTR_FRAME_SIZE
	.align		4
.L_50:
        /*00f0*/ 	.byte	0x04, 0x11
        /*00f2*/ 	.short	(.L_52 - .L_51)
	.align		4
.L_51:
        /*00f4*/ 	.word	index@($__internal_42_$__cuda_sm70_shflsync_bfly_p)
        /*00f8*/ 	.word	0x00000000


	//----- nvinfo : EIATTR_FRAME_SIZE
	.align		4
.L_52:
        /*00fc*/ 	.byte	0x04, 0x11
        /*00fe*/ 	.short	(.L_54 - .L_53)
	.align		4
.L_53:
        /*0100*/ 	.word	index@(_ZN7cutlass13device_kernelIN5flash19enable_sm80_to_sm89INS1_16FlashAttnFwdSm80INS1_25CollectiveMainloopFwdSm80ILi8ELi1ELb1EN4cute5tupleIJNS5_1CILi128EEENS7_ILi96EEES8_EEELi128ENS_6half_tEfNS_4arch4Sm80ELb0ELb1ELb0ELb1ELb0ELb1ELb1ELb1EEENS1_21CollectiveEpilogueFwdINS6_IJS8_S8_S9_EEENS6_IJNS7_ILi1EEESH_SH_EEESB_SD_Li256ELb1ELb1ELb1ELb0EEENS1_36VarlenDynamicPersistentTileSchedulerILi128ELi96ELi256ELi256ELb1ELb1ELb0ELb1ELb0ELb1EEEEEEEEEvNT_6ParamsE)
        /*0104*/ 	.word	0x00000000


	//----- nvinfo : EIATTR_REGCOUNT
	.align		4
.L_54:
        /*0108*/ 	.byte	0x04, 0x2f
        /*010a*/ 	.short	(.L_56 - .L_55)
	.align		4
.L_55:
        /*010c*/ 	.word	index@(_ZN7cutlass13device_kernelIN5flash19enable_sm80_to_sm89INS1_16FlashAttnFwdSm80INS1_25CollectiveMainloopFwdSm80ILi8ELi1ELb1EN4cute5tupleIJNS5_1CILi128EEENS7_ILi96EEES8_EEELi128ENS_6half_tEfNS_4arch4Sm80ELb0ELb1ELb0ELb1ELb0ELb0ELb1ELb1EEENS1_21CollectiveEpilogueFwdINS6_IJS8_S8_S9_EEENS6_IJNS7_ILi1EEESH_SH_EEESB_SD_Li256ELb1ELb1ELb1ELb0EEENS1_36VarlenDynamicPersistentTileSchedulerILi128ELi96ELi256ELi256ELb1ELb1ELb0ELb1ELb0ELb1EEEEEEEEEvNT_6ParamsE)
        /*0110*/ 	.word	0x000000ff


	//----- nvinfo : EIATTR_FRAME_SIZE
	.align		4
.L_56:
        /*0114*/ 	.byte	0x04, 0x11
        /*0116*/ 	.short	(.L_58 - .L_57)
	.align		4
.L_57:
        /*0118*/ 	.word	index@($__internal_41_$__cuda_sm70_votesync_ballot)
        /*011c*/ 	.word	0x00000000


	//----- nvinfo : EIATTR_FRAME_SIZE
	.align		4
.L_58:
        /*0120*/ 	.byte	0x04, 0x11
        /*0122*/ 	.short	(.L_60 - .L_59)
	.align		4
.L_59:
        /*0124*/ 	.word	index@($__internal_40_$__cuda_sm70_shflsync_up_p)
        /*0128*/ 	.word	0x00000000


	//----- nvinfo : EIATTR_FRAME_SIZE
	.align		4
.L_60:
        /*012c*/ 	.byte	0x04, 0x11
        /*012e*/ 	.short	(.L_62 - .L_61)
	.align		4
.L_61:
        /*0130*/ 	.word	index@($__internal_39_$__cuda_sm70_shflsync_idx_p)
        /*0134*/ 	.word	0x00000000


	//----- nvinfo : EIATTR_FRAME_SIZE
	.align		4
.L_62:
        /*0138*/ 	.byte	0x04, 0x11
        /*013a*/ 	.short	(.L_64 - .L_63)
	.align		4
.L_63:
        /*013c*/ 	.word	index@($__internal_38_$__cuda_sm70_shflsync_bfly_p)
        /*0140*/ 	.word	0x00000000


	//----- nvinfo : EIATTR_FRAME_SIZE
	.align		4
.L_64:
        /*0144*/ 	.byte	0x04, 0x11
        /*0146*/ 	.short	(.L_66 - .L_65)
	.align		4
.L_65:
        /*0148*/ 	.word	index@(_ZN7cutlass13device_kernelIN5flash19enable_sm80_to_sm89INS1_16FlashAttnFwdSm80INS1_25CollectiveMainloopFwdSm80ILi8ELi1ELb1EN4cute5tupleIJNS5_1CILi128EEENS7_ILi96EEES8_EEELi128ENS_6half_tEfNS_4arch4Sm80ELb0ELb1ELb0ELb1ELb0ELb0ELb1ELb1EEENS1_21CollectiveEpilogueFwdINS6_IJS8_S8_S9_EEENS6_IJNS7_ILi1EEESH_SH_EEESB_SD_Li256ELb1ELb1ELb1ELb0EEENS1_36VarlenDynamicPersistentTileSchedulerILi128ELi96ELi256ELi256ELb1ELb1ELb0ELb1ELb0ELb1EEEEEEEEEvNT_6ParamsE)
        /*014c*/ 	.word	0x00000068


	//----- nvinfo : EIATTR_REGCOUNT
	.align		4
.L_66:
        /*0150*/ 	.byte	0x04, 0x2f
        /*0152*/ 	.short	(.L_68 - .L_67)
	.align		4
.L_67:
        /*0154*/ 	.word	index@(_ZN7cutlass13device_kernelIN5flash19enable_sm80_to_sm89INS1_16FlashAttnFwdSm80INS1_25CollectiveMainloopFwdSm80ILi4ELi1ELb0EN4cute5tupleIJNS5_1CILi128EEENS7_ILi48EEES8_EEELi128ENS_6half_tEfNS_4arch4Sm80ELb0ELb1ELb0ELb0ELb0ELb0ELb1ELb1EEENS1_21CollectiveEpilogueFwdINS6_IJS8_S8_S9_EEENS6_IJNS7_ILi1EEESH_SH_EEESB_SD_Li128ELb0ELb1ELb1ELb0EEENS1_19SingleTileSchedulerILb0ELb1ELb1ELi128EEEEEEEEEvNT_6ParamsE)
        /*0158*/ 	.word	0x000000ff


	//----- nvinfo : EIATTR_FRAME_SIZE
	.align		4
.L_68:
        /*015c*/ 	.byte	0x04, 0x11
        /*015e*/ 	.short	(.L_70 - .L_69)
	.align		4
.L_69:
        /*0160*/ 	.word	index@(_ZN7cutlass13device_kernelIN5flash19enable_sm80_to_sm89INS1_16FlashAttnFwdSm80INS1_25CollectiveMainloopFwdSm80ILi4ELi1ELb0EN4cute5tupleIJNS5_1CILi128EEENS7_ILi48EEES8_EEELi128ENS_6half_tEfNS_4arch4Sm80ELb0ELb1ELb0ELb0ELb0ELb0ELb1ELb1EEENS1_21CollectiveEpilogueFwdINS6_IJS8_S8_S9_EEENS6_IJNS7_ILi1EEESH_SH_EEESB_SD_Li128ELb0ELb1ELb1ELb0EEENS1_19SingleTileSchedulerILb0ELb1ELb1ELi128EEEEEEEEEvNT_6ParamsE)
        /*0164*/ 	.word	0x00000070


	//----- nvinfo : EIATTR_REGCOUNT
	.align		4
.L_70:
        /*0168*/ 	.byte	0x04, 0x2f
        /*016a*/ 	.short	(.L_72 - .L_71)
	.align		4
.L_71:
        /*016c*/ 	.word	index@(_ZN7cutlass13device_kernelIN5flash19enable_sm80_to_sm89INS1_16FlashAttnFwdSm80INS1_25CollectiveMainloopFwdSm80ILi8ELi1ELb1EN4cute5tupleIJNS5_1CILi128EEENS7_ILi112EEES8_EEELi128ENS_6half_tEfNS_4arch4Sm80ELb0ELb0ELb0ELb1ELb0ELb1ELb1ELb1EEENS1_21CollectiveEpilogueFwdINS6_IJS8_S8_S9_EEENS6_IJNS7_ILi1EEESH_SH_EEESB_SD_Li256ELb1ELb1ELb1ELb0EEENS1_36VarlenDynamicPersistentTileSchedulerILi128ELi112ELi256ELi256ELb1ELb1ELb0ELb0ELb1ELb1EEEEEEEEEvNT_6ParamsE)
        /*0170*/ 	.word	0x000000ff


	//----- nvinfo : EIATTR_FRAME_SIZE
	.align		4
.L_72:
        /*0174*/ 	.byte	0x04, 0x11
        /*0176*/ 	.short	(.L_74 - .L_73)
	.align		4
.L_73:
        /*0178*/ 	.word	index@($__internal_37_$__cuda_sm70_votesync_ballot)
        /*017c*/ 	.word	0x00000000


	//----- nvinfo : EIATTR_FRAME_SIZE
	.align		4
.L_74:
        /*0180*/ 	.byte	0x04, 0x11
        /*0182*/ 	.short	(.L_76 - .L_75)
	.align		4
.L_75:
        /*0184*/ 	.word	index@($__internal_36_$__cuda_sm70_shflsync_up_p)
        /*0188*/ 	.word	0x00000000


	//----- nvinfo : EIATTR_FRAME_SIZE
	.align		4
.L_76:
        /*018c*/ 	.byte	0x04, 0x11
        /*018e*/ 	.short	(.L_78 - .L_77)
	.align		4
.L_77:
        /*0190*/ 	.word	index@($__internal_35_$__cuda_sm70_shflsync_idx_p)
        /*0194*/ 	.word	0x00000000


	//----- nvinfo : EIATTR_FRAME_SIZE
	.align		4
.L_78:
        /*0198*/ 	.byte	0x04, 0x11
        /*019a*/ 	.short	(.L_80 - .L_79)
	.align		4
.L_79:
        /*019c*/ 	.word	index@($__internal_34_$__cuda_sm70_shflsync_bfly_p)
        /*01a0*/ 	.word	0x00000000


	//----- nvinfo : EIATTR_FRAME_SIZE
	.align		4
.L_80:
        /*01a4*/ 	.byte	0x04, 0x11
        /*01a6*/ 	.short	(.L_82 - .L_81)
	.align		4
.L_81:
        /*01a8*/ 	.word	index@(_ZN7cutlass13device_kernelIN5flash19enable_sm80_to_sm89INS1_16FlashAttnFwdSm80INS1_25CollectiveMainloopFwdSm80ILi8ELi1ELb1EN4cute5tupleIJNS5_1CILi128EEENS7_ILi112EEES8_EEELi128ENS_6half_tEfNS_4arch4Sm80ELb0ELb0ELb0ELb1ELb0ELb1ELb1ELb1EEENS1_21CollectiveEpilogueFwdINS6_IJS8_S8_S9_EEENS6_IJNS7_ILi1EEESH_SH_EEESB_SD_Li256ELb1ELb1ELb1ELb0EEENS1_36VarlenDynamicPersistentTileSchedulerILi128ELi112ELi256ELi256ELb1ELb1ELb0ELb0ELb1ELb1EEEEEEEEEvNT_6ParamsE)
        /*01ac*/ 	.word	0x00000028


	//----- nvinfo : EIATTR_REGCOUNT
	.align		4
.L_82:
        /*01b0*/ 	.byte	0x04, 0x2f
        /*01b2*/ 	.short	(.L_84 - .L_83)
	.align		4
.L_83:
        /*01b4*/ 	.word	index@(_ZN7cutlass13device_kernelIN5flash19enable_sm80_to_sm89INS1_16FlashAttnFwdSm80INS1_25CollectiveMainloopFwdSm80ILi8ELi1ELb1EN4cute5tupleIJNS5_1CILi128EEENS7_ILi112EEES8_EEELi128ENS_6half_tEfNS_4arch4Sm80ELb0ELb0ELb0ELb1ELb0ELb0ELb1ELb1EEENS1_21CollectiveEpilogueFwdINS6_IJS8_S8_S9_EEENS6_IJNS7_ILi1EEESH_SH_EEESB_SD_Li256ELb1ELb1ELb1ELb0EEENS1_36VarlenDynamicPersistentTileSchedulerILi128ELi112ELi256ELi256ELb1ELb1ELb0ELb0ELb1ELb1EEEEEEEEEvNT_6ParamsE)
        /*01b8*/ 	.word	0x000000ff


	//----- nvinfo : EIATTR_FRAME_SIZE
	.align		4
.L_84:
        /*01bc*/ 	.byte	0x04, 0x11
        /*01be*/ 	.short	(.L_86 - .L_85)
	.align		4
.L_85:
        /*01c0*/ 	.word	index@($__internal_33_$__cuda_sm70_votesync_ballot)
        /*01c4*/ 	.word	0x00000000


	//----- nvinfo : EIATTR_FRAME_SIZE
	.align		4
.L_86:
        /*01c8*/ 	.byte	0x04, 0x11
        /*01ca*/ 	.short	(.L_88 - .L_87)
	.align		4
.L_87:
        /*01cc*/ 	.word	index@($__internal_32_$__cuda_sm70_shflsync_up_p)
        /*01d0*/ 	.word	0x00000000


	//----- nvinfo : EIATTR_FRAME_SIZE
	.align		4
.L_88:
        /*01d4*/ 	.byte	0x04, 0x11
        /*01d6*/ 	.short	(.L_90 - .L_89)
	.align		4
.L_89:
        /*01d8*/ 	.word	index@($__internal_31_$__cuda_sm70_shflsync_idx_p)
        /*01dc*/ 	.word	0x00000000


	//----- nvinfo : EIATTR_FRAME_SIZE
	.align		4
.L_90:
        /*01e0*/ 	.byte	0x04, 0x11
        /*01e2*/ 	.short	(.L_92 - .L_91)
	.align		4
.L_91:
        /*01e4*/ 	.word	index@($__internal_30_$__cuda_sm70_shflsync_bfly_p)
        /*01e8*/ 	.word	0x00000000


	//----- nvinfo : EIATTR_FRAME_SIZE
	.align		4
.L_92:
        /*01ec*/ 	.byte	0x04, 0x11
        /*01ee*/ 	.short	(.L_94 - .L_93)
	.align		4
.L_93:
        /*01f0*/ 	.word	index@(_ZN7cutlass13device_kernelIN5flash19enable_sm80_to_sm89INS1_16FlashAttnFwdSm80INS1_25CollectiveMainloopFwdSm80ILi8ELi1ELb1EN4cute5tupleIJNS5_1CILi128EEENS7_ILi112EEES8_EEELi128ENS_6half_tEfNS_4arch4Sm80ELb0ELb0ELb0ELb1ELb0ELb0ELb1ELb1EEENS1_21CollectiveEpilogueFwdINS6_IJS8_S8_S9_EEENS6_IJNS7_ILi1EEESH_SH_EEESB_SD_Li256ELb1ELb1ELb1ELb0EEENS1_36VarlenDynamicPersistentTileSchedulerILi128ELi112ELi256ELi256ELb1ELb1ELb0ELb0ELb1ELb1EEEEEEEEEvNT_6ParamsE)
        /*01f4*/ 	.word	0x00000038


	//----- nvinfo : EIATTR_REGCOUNT
	.align		4
.L_94:
        /*01f8*/ 	.byte	0x04, 0x2f
        /*01fa*/ 	.short	(.L_96 - .L_95)
	.align		4
.L_95:
        /*01fc*/ 	.word	index@(_ZN7cutlass13device_kernelIN5flash19enable_sm80_to_sm89INS1_16FlashAttnFwdSm80INS1_25CollectiveMainloopFwdSm80ILi4ELi1ELb0EN4cute5tupleIJNS5_1CILi128EEENS7_ILi64EEES8_EEELi128ENS_6half_tEfNS_4arch4Sm80ELb0ELb0ELb0ELb0ELb0ELb0ELb1ELb1EEENS1_21CollectiveEpilogueFwdINS6_IJS8_S8_S9_EEENS6_IJNS7_ILi1EEESH_SH_EEESB_SD_Li128ELb0ELb1ELb1ELb0EEENS1_19SingleTileSchedulerILb0ELb1ELb1ELi128EEEEEEEEEvNT_6ParamsE)
        /*0200*/ 	.word	0x000000ff


	//----- nvinfo : EIATTR_FRAME_SIZE
	.align		4
.L_96:
        /*0204*/ 	.byte	0x04, 0x11
        /*0206*/ 	.short	(.L_98 - .L_97)
	.align		4
.L_97:
        /*0208*/ 	.word	index@(_ZN7cutlass13device_kernelIN5flash19enable_sm80_to_sm89INS1_16FlashAttnFwdSm80INS1_25CollectiveMainloopFwdSm80ILi4ELi1ELb0EN4cute5tupleIJNS5_1CILi128EEENS7_ILi64EEES8_EEELi128ENS_6half_tEfNS_4arch4Sm80ELb0ELb0ELb0ELb0ELb0ELb0ELb1ELb1EEENS1_21CollectiveEpilogueFwdINS6_IJS8_S8_S9_EEENS6_IJNS7_ILi1EEESH_SH_EEESB_SD_Li128ELb0ELb1ELb1ELb0EEENS1_19SingleTileSchedulerILb0ELb1ELb1ELi128EEEEEEEEEvNT_6ParamsE)
        /*020c*/ 	.word	0x00000090


	//----- nvinfo : EIATTR_REGCOUNT
	.align		4
.L_98:
        /*0210*/ 	.byte	0x04, 0x2f
        /*0212*/ 	.short	(.L_100 - .L_99)
	.align		4
.L_99:
        /*0214*/ 	.word	index@(_ZN7cutlass13device_kernelIN5flash19enable_sm80_to_sm89INS1_16FlashAttnFwdSm80INS1_25CollectiveMainloopFwdSm80ILi8ELi1ELb1EN4cute5tupleIJNS5_1CILi128EEES8_S8_EEELi128ENS_6half_tEfNS_4arch4Sm80ELb1ELb0ELb0ELb0ELb0ELb0ELb1ELb1EEENS1_21CollectiveEpilogueFwdIS9_NS6_IJNS7_ILi1EEESF_SF_EEESA_SC_Li256ELb0ELb1ELb1ELb0EEENS1_30DynamicPersistentTileSchedulerILi256ELi256ELb1ELb1ELb0EEEEEEEEEvNT_6ParamsE)
        /*0218*/ 	.word	0x000000ff


	//----- nvinfo : EIATTR_FRAME_SIZE
	.align		4
.L_100:
        /*021c*/ 	.byte	0x04, 0x11
        /*021e*/ 	.short	(.L_102 - .L_101)
	.align		4
.L_101:
        /*0220*/ 	.word	index@($__internal_29_$__cuda_sm70_shflsync_idx_p)
        /*0224*/ 	.word	0x00000000


	//----- nvinfo : EIATTR_FRAME_SIZE
	.align		4
.L_102:
        /*0228*/ 	.byte	0x04, 0x11
        /*022a*/ 	.short	(.L_104 - .L_103)
	.align		4
.L_103:
        /*022c*/ 	.word	index@($__internal_28_$__cuda_sm70_shflsync_bfly_p)
        /*0230*/ 	.word	0x00000000


	//----- nvinfo : EIATTR_FRAME_SIZE
	.align		4
.L_104:
        /*0234*/ 	.byte	0x04, 0x11
        /*0236*/ 	.short	(.L_106 - .L_105)
	.align		4
.L_105:
        /*0238*/ 	.word	index@(_ZN7cutlass13device_kernelIN5flash19enable_sm80_to_sm89INS1_16FlashAttnFwdSm80INS1_25CollectiveMainloopFwdSm80ILi8ELi1ELb1EN4cute5tupleIJNS5_1CILi128EEES8_S8_EEELi128ENS_6half_tEfNS_4arch4Sm80ELb1ELb0ELb0ELb0ELb0ELb0ELb1ELb1EEENS1_21CollectiveEpilogueFwdIS9_NS6_IJNS7_ILi1EEESF_SF_EEESA_SC_Li256ELb0ELb1ELb1ELb0EEENS1_30DynamicPersistentTileSchedulerILi256ELi256ELb1ELb1ELb0EEEEEEEEEvNT_6ParamsE)
        /*023c*/ 	.word	0x00000060


	//----- nvinfo : EIATTR_REGCOUNT
	.align		4
.L_106:
        /*0240*/ 	.byte	0x04, 0x2f
        /*0242*/ 	.short	(.L_108 - .L_107)
	.align		4
.L_107:
        /*0244*/ 	.word	index@(_ZN7cutlass13device_kernelIN5flash19enable_sm80_to_sm89INS1_16FlashAttnFwdSm80INS1_25CollectiveMainloopFwdSm80ILi8ELi1ELb1EN4cute5tupleIJNS5_1CILi128EEENS7_ILi96EEES8_EEELi128ENS_6half_tEfNS_4arch4Sm80ELb0ELb1ELb0ELb0ELb0ELb0ELb1ELb1EEENS1_21CollectiveEpilogueFwdINS6_IJS8_S8_S9_EEENS6_IJNS7_ILi1EEESH_SH_EEESB_SD_Li256ELb0ELb1ELb1ELb0EEENS1_19SingleTileSchedulerILb0ELb1ELb1ELi128EEEEEEEEEvNT_6ParamsE)
        /*0248*/ 	.word	0x000000fa


	//----- nvinfo : EIATTR_FRAME_SIZE
	.align		4
.L_108:
        /*024c*/ 	.byte	0x04, 0x11
        /*024e*/ 	.short	(.L_110 - .L_109)
	.align		4
.L_109:
        /*0250*/ 	.word	index@(_ZN7cutlass13device_kernelIN5flash19enable_sm80_to_sm89INS1_16FlashAttnFwdSm80INS1_25CollectiveMainloopFwdSm80ILi8ELi1ELb1EN4cute5tupleIJNS5_1CILi128EEENS7_ILi96EEES8_EEELi128ENS_6half_tEfNS_4arch4Sm80ELb0ELb1ELb0ELb0ELb0ELb0ELb1ELb1EEENS1_21CollectiveEpilogueFwdINS6_IJS8_S8_S9_EEENS6_IJNS7_ILi1EEESH_SH_EEESB_SD_Li256ELb0ELb1ELb1ELb0EEENS1_19SingleTileSchedulerILb0ELb1ELb1ELi128EEEEEEEEEvNT_6ParamsE)
        /*0254*/ 	.word	0x00000000


	//----- nvinfo : EIATTR_REGCOUNT
	.align		4
.L_110:
        /*0258*/ 	.byte	0x04, 0x2f
        /*025a*/ 	.short	(.L_112 - .L_111)
	.align		4
.L_111:
        /*025c*/ 	.word	index@(_ZN7cutlass13device_kernelIN5flash19enable_sm80_to_sm89INS1_16FlashAttnFwdSm80INS1_25CollectiveMainloopFwdSm80ILi8ELi1ELb1EN4cute5tupleIJNS5_1CILi128EEES8_S8_EEELi128ENS_6half_tEfNS_4arch4Sm80ELb0ELb0ELb0ELb0ELb0ELb0ELb1ELb1EEENS1_21CollectiveEpilogueFwdIS9_NS6_IJNS7_ILi1EEESF_SF_EEESA_SC_Li256ELb0ELb1ELb1ELb0EEENS1_19SingleTileSchedulerILb0ELb1ELb1ELi128EEEEEEEEEvNT_6ParamsE)
        /*0260*/ 	.word	0x000000ff


	//----- nvinfo : EIATTR_FRAME_SIZE
	.align		4
.L_112:
        /*0264*/ 	.byte	0x04, 0x11
        /*0266*/ 	.short	(.L_114 - .L_113)
	.align		4
.L_113:
        /*0268*/ 	.word	index@(_ZN7cutlass13device_kernelIN5flash19enable_sm80_to_sm89INS1_16FlashAttnFwdSm80INS1_25CollectiveMainloopFwdSm80ILi8ELi1ELb1EN4cute5tupleIJNS5_1CILi128EEES8_S8_EEELi128ENS_6half_tEfNS_4arch4Sm80ELb0ELb0ELb0ELb0ELb0ELb0ELb1ELb1EEENS1_21CollectiveEpilogueFwdIS9_NS6_IJNS7_ILi1EEESF_SF_EEESA_SC_Li256ELb0ELb1ELb1ELb0EEENS1_19SingleTileSchedulerILb0ELb1ELb1ELi128EEEEEEEEEvNT_6ParamsE)
        /*026c*/ 	.word	0x00000000


	//----- nvinfo : EIATTR_REGCOUNT
	.align		4
.L_114:
        /*0270*/ 	.byte	0x04, 0x2f
        /*0272*/ 	.short	(.L_116 - .L_115)
	.align		4
.L_115:
        /*0274*/ 	.word	index@(_ZN7cutlass13device_kernelIN5flash19enable_sm80_to_sm89INS1_16FlashAttnFwdSm80INS1_25CollectiveMainloopFwdSm80ILi8ELi1ELb1EN4cute5tupleIJNS5_1CILi128EEENS7_ILi112EEES8_EEELi128ENS_6half_tEfNS_4arch4Sm80ELb1ELb0ELb1ELb1ELb0ELb1ELb1ELb1EEENS1_21CollectiveEpilogueFwdINS6_IJS8_S8_S9_EEENS6_IJNS7_ILi1EEESH_SH_EEESB_SD_Li256ELb1ELb1ELb1ELb0EEENS1_36VarlenDynamicPersistentTileSchedulerILi128ELi112ELi256ELi256ELb1ELb1ELb0ELb1ELb1ELb1EEEEEEEEEvNT_6ParamsE)
        /*0278*/ 	.word	0x000000ff


	//----- nvinfo : EIATTR_FRAME_SIZE
	.align		4
.L_116:
        /*027c*/ 	.byte	0x04, 0x11
        /*027e*/ 	.short	(.L_118 - .L_117)
	.align		4
.L_117:
        /*0280*/ 	.word	index@($__internal_27_$__cuda_sm70_votesync_ballot)
        /*0284*/ 	.word	0x00000000


	//----- nvinfo : EIATTR_FRAME_SIZE
	.align		4
.L_118:
        /*0288*/ 	.byte	0x04, 0x11
        /*028a*/ 	.short	(.L_120 - .L_119)
	.align		4
.L_119:
        /*028c*/ 	.word	index@($__internal_26_$__cuda_sm70_shflsync_up_p)
        /*0290*/ 	.word	0x00000000


	//----- nvinfo : EIATTR_FRAME_SIZE
	.align		4
.L_120:
        /*0294*/ 	.byte	0x04, 0x11
        /*0296*/ 	.short	(.L_122 - .L_121)
	.align		4
.L_121:
        /*0298*/ 	.word	index@($__internal_25_$__cuda_sm70_shflsync_idx_p)
        /*029c*/ 	.word	0x00000000


	//----- nvinfo : EIATTR_FRAME_SIZE
	.align		4
.L_122:
        /*02a0*/ 	.byte	0x04, 0x11
        /*02a2*/ 	.short	(.L_124 - .L_123)
	.align		4
.L_123:
        /*02a4*/ 	.word	index@($__internal_24_$__cuda_sm70_shflsync_bfly_p)
        /*02a8*/ 	.word	0x00000000


	//----- nvinfo : EIATTR_FRAME_SIZE
	.align		4
.L_124:
        /*02ac*/ 	.byte	0x04, 0x11
        /*02ae*/ 	.short	(.L_126 - .L_125)
	.align		4
.L_125:
        /*02b0*/ 	.word	index@(_ZN7cutlass13device_kernelIN5flash19enable_sm80_to_sm89INS1_16FlashAttnFwdSm80INS1_25CollectiveMainloopFwdSm80ILi8ELi1ELb1EN4cute5tupleIJNS5_1CILi128EEENS7_ILi112EEES8_EEELi128ENS_6half_tEfNS_4arch4Sm80ELb1ELb0ELb1ELb1ELb0ELb1ELb1ELb1EEENS1_21CollectiveEpilogueFwdINS6_IJS8_S8_S9_EEENS6_IJNS7_ILi1EEESH_SH_EEESB_SD_Li256ELb1ELb1ELb1ELb0EEENS1_36VarlenDynamicPersistentTileSchedulerILi128ELi112ELi256ELi256ELb1ELb1ELb0ELb1ELb1ELb1EEEEEEEEEvNT_6ParamsE)
        /*02b4*/ 	.word	0x00000088


	//----- nvinfo : EIATTR_REGCOUNT
	.align		4
.L_126:
        /*02b8*/ 	.byte	0x04, 0x2f
        /*02ba*/ 	.short	(.L_128 - .L_127)
	.align		4
.L_127:
        /*02bc*/ 	.word	index@(_ZN7cutlass13device_kernelIN5flash19enable_sm80_to_sm89INS1_16FlashAttnFwdSm80INS1_25CollectiveMainloopFwdSm80ILi8ELi1ELb1EN4cute5tupleIJNS5_1CILi128EEENS7_ILi112EEES8_EEELi128ENS_6half_tEfNS_4arch4Sm80ELb1ELb0ELb1ELb1ELb0ELb0ELb1ELb1EEENS1_21CollectiveEpilogueFwdINS6_IJS8_S8_S9_EEENS6_IJNS7_ILi1EEESH_SH_EEESB_SD_Li256ELb1ELb1ELb1ELb0EEENS1_36VarlenDynamicPersistentTileSchedulerILi128ELi112ELi256ELi256ELb1ELb1ELb0ELb1ELb1ELb1EEEEEEEEEvNT_6ParamsE)
        /*02c0*/ 	.word	0x000000ff


	//----- nvinfo : EIATTR_FRAME_SIZE
	.align		4
.L_128:
        /*02c4*/ 	.byte	0x04, 0x11
        /*02c6*/ 	.short	(.L_130 - .L_129)
	.align		4
.L_129:
        /*02c8*/ 	.word	index@($__internal_23_$__cuda_sm70_votesync_ballot)
        /*02cc*/ 	.word	0x00000000


	//----- nvinfo : EIATTR_FRAME_SIZE
	.align		4
.L_130:
        /*02d0*/ 	.byte	0x04, 0x11
        /*02d2*/ 	.short	(.L_132 - .L_131)
	.align		4
.L_131:
        /*02d4*/ 	.word	index@($__internal_22_$__cuda_sm70_shflsync_up_p)
        /*02d8*/ 	.word	0x00000000


	//----- nvinfo : EIATTR_FRAME_SIZE
	.align		4
.L_132:
        /*02dc*/ 	.byte	0x04, 0x11
        /*02de*/ 	.short	(.L_134 - .L_133)
	.align		4
.L_133:
        /*02e0*/ 	.word	index@($__internal_21_$__cuda_sm70_shflsync_idx_p)
        /*02e4*/ 	.word	0x00000000


	//----- nvinfo : EIATTR_FRAME_SIZE
	.align		4
.L_134:
        /*02e8*/ 	.byte	0x04, 0x11
        /*02ea*/ 	.short	(.L_136 - .L_135)
	.align		4
.L_135:
        /*02ec*/ 	.word	index@($__internal_20_$__cuda_sm70_shflsync_bfly_p)
        /*02f0*/ 	.word	0x00000000


	//----- nvinfo : EIATTR_FRAME_SIZE
	.align		4
.L_136:
        /*02f4*/ 	.byte	0x04, 0x11
        /*02f6*/ 	.short	(.L_138 - .L_137)
	.align		4
.L_137:
        /*02f8*/ 	.word	index@(_ZN7cutlass13device_kernelIN5flash19enable_sm80_to_sm89INS1_16FlashAttnFwdSm80INS1_25CollectiveMainloopFwdSm80ILi8ELi1ELb1EN4cute5tupleIJNS5_1CILi128EEENS7_ILi112EEES8_EEELi128ENS_6half_tEfNS_4arch4Sm80ELb1ELb0ELb1ELb1ELb0ELb0ELb1ELb1EEENS1_21CollectiveEpilogueFwdINS6_IJS8_S8_S9_EEENS6_IJNS7_ILi1EEESH_SH_EEESB_SD_Li256ELb1ELb1ELb1ELb0EEENS1_36VarlenDynamicPersistentTileSchedulerILi128ELi112ELi256ELi256ELb1ELb1ELb0ELb1ELb1ELb1EEEEEEEEEvNT_6ParamsE)
        /*02fc*/ 	.word	0x000000a0


	//----- nvinfo : EIATTR_REGCOUNT
	.align		4
.L_138:
        /*0300*/ 	.byte	0x04, 0x2f
        /*0302*/ 	.short	(.L_140 - .L_139)
	.align		4
.L_139:
        /*0304*/ 	.word	index@(_ZN7cutlass13device_kernelIN5flash19enable_sm80_to_sm89INS1_16FlashAttnFwdSm80INS1_25CollectiveMainloopFwdSm80ILi4ELi1ELb0EN4cute5tupleIJNS5_1CILi128EEENS7_ILi64EEES8_EEELi128ENS_6half_tEfNS_4arch4Sm80ELb1ELb0ELb1ELb0ELb0ELb0ELb1ELb1EEENS1_21CollectiveEpilogueFwdINS6_IJS8_S8_S9_EEENS6_IJNS7_ILi1EEESH_SH_EEESB_SD_Li128ELb0ELb1ELb1ELb0EEENS1_30DynamicPersistentTileSchedulerILi128ELi128ELb1ELb1ELb0EEEEEEEEEvNT_6ParamsE)
        /*0308*/ 	.word	0x000000ff


	//----- nvinfo : EIATTR_FRAME_SIZE
	.align		4
.L_140:
        /*030c*/ 	.byte	0x04, 0x11
        /*030e*/ 	.short	(.L_142 - .L_141)
	.align		4
.L_141:
        /*0310*/ 	.word	index@($__internal_19_$__cuda_sm70_shflsync_idx_p)
        /*0314*/ 	.word	0x00000000


	//----- nvinfo : EIATTR_FRAME_SIZE
	.align		4
.L_142:
        /*0318*/ 	.byte	0x04, 0x11
        /*031a*/ 	.short	(.L_144 - .L_143)
	.align		4
.L_143:
        /*031c*/ 	.word	index@($__internal_18_$__cuda_sm70_shflsync_bfly_p)
        /*0320*/ 	.word	0x00000000


	//----- nvinfo : EIATTR_FRAME_SIZE
	.align		4
.L_144:
        /*0324*/ 	.byte	0x04, 0x11
        /*0326*/ 	.short	(.L_146 - .L_145)
	.align		4
.L_145:
        /*0328*/ 	.word	index@(_ZN7cutlass13device_kernelIN5flash19enable_sm80_to_sm89INS1_16FlashAttnFwdSm80INS1_25CollectiveMainloopFwdSm80ILi4ELi1ELb0EN4cute5tupleIJNS5_1CILi128EEENS7_ILi64EEES8_EEELi128ENS_6half_tEfNS_4arch4Sm80ELb1ELb0ELb1ELb0ELb0ELb0ELb1ELb1EEENS1_21CollectiveEpilogueFwdINS6_IJS8_S8_S9_EEENS6_IJNS7_ILi1EEESH_SH_EEESB_SD_Li128ELb0ELb1ELb1ELb0EEENS1_30DynamicPersistentTileSchedulerILi128ELi128ELb1ELb1ELb0EEEEEEEEEvNT_6ParamsE)
        /*032c*/ 	.word	0x00000098


	//----- nvinfo : EIATTR_REGCOUNT
	.align		4
.L_146:
        /*0330*/ 	.byte	0x04, 0x2f
        /*0332*/ 	.short	(.L_148 - .L_147)
	.align		4
.L_147:
        /*0334*/ 	.word	index@(_ZN7cutlass13device_kernelIN5flash19enable_sm80_to_sm89INS1_16FlashAttnFwdSm80INS1_25CollectiveMainloopFwdSm80ILi8ELi1ELb1EN4cute5tupleIJNS5_1CILi128EEENS7_ILi96EEES8_EEELi128ENS_6half_tEfNS_4arch4Sm80ELb0ELb1ELb1ELb1ELb0ELb1ELb1ELb1EEENS1_21CollectiveEpilogueFwdINS6_IJS8_S8_S9_EEENS6_IJNS7_ILi1EEESH_SH_EEESB_SD_Li256ELb1ELb1ELb1ELb0EEENS1_36VarlenDynamicPersistentTileSchedulerILi128ELi96ELi256ELi256ELb1ELb1ELb0ELb1ELb0ELb1EEEEEEEEEvNT_6ParamsE)
        /*0338*/ 	.word	0x000000ff


	//----- nvinfo : EIATTR_FRAME_SIZE
	.align		4
.L_148:
        /*033c*/ 	.byte	0x04, 0x11
        /*033e*/ 	.short	(.L_150 - .L_149)
	.align		4
.L_149:
        /*0340*/ 	.word	index@($__internal_17_$__cuda_sm70_votesync_ballot)
        /*0344*/ 	.word	0x00000000


	//----- nvinfo : EIATTR_FRAME_SIZE
	.align		4
.L_150:
        /*0348*/ 	.byte	0x04, 0x11
        /*034a*/ 	.short	(.L_152 - .L_151)
	.align		4
.L_151:
        /*034c*/ 	.word	index@($__internal_16_$__cuda_sm70_shflsync_up_p)
        /*0350*/ 	.word	0x00000000


	//----- nvinfo : EIATTR_FRAME_SIZE
	.align		4
.L_152:
        /*0354*/ 	.byte	0x04, 0x11
        /*0356*/ 	.short	(.L_154 - .L_153)
	.align		4
.L_153:
        /*0358*/ 	.word	index@($__internal_15_$__cuda_sm70_shflsync_idx_p)
        /*035c*/ 	.word	0x00000000


	//----- nvinfo : EIATTR_FRAME_SIZE
	.align		4
.L_154:
        /*0360*/ 	.byte	0x04, 0x11
        /*0362*/ 	.short	(.L_156 - .L_155)
	.align		4
.L_155:
        /*0364*/ 	.word	index@($__internal_14_$__cuda_sm70_shflsync_bfly_p)
        /*0368*/ 	.word	0x00000000


	//----- nvinfo : EIATTR_FRAME_SIZE
	.align		4
.L_156:
        /*036c*/ 	.byte	0x04, 0x11
        /*036e*/ 	.short	(.L_158 - .L_157)
	.align		4
.L_157:
        /*0370*/ 	.word	index@(_ZN7cutlass13device_kernelIN5flash19enable_sm80_to_sm89INS1_16FlashAttnFwdSm80INS1_25CollectiveMainloopFwdSm80ILi8ELi1ELb1EN4cute5tupleIJNS5_1CILi128EEENS7_ILi96EEES8_EEELi128ENS_6half_tEfNS_4arch4Sm80ELb0ELb1ELb1ELb1ELb0ELb1ELb1ELb1EEENS1_21CollectiveEpilogueFwdINS6_IJS8_S8_S9_EEENS6_IJNS7_ILi1EEESH_SH_EEESB_SD_Li256ELb1ELb1ELb1ELb0EEENS1_36VarlenDynamicPersistentTileSchedulerILi128ELi96ELi256ELi256ELb1ELb1ELb0ELb1ELb0ELb1EEEEEEEEEvNT_6ParamsE)
        /*0374*/ 	.word	0x00000058


	//----- nvinfo : EIATTR_REGCOUNT
	.align		4
.L_158:
        /*0378*/ 	.byte	0x04, 0x2f
        /*037a*/ 	.short	(.L_160 - .L_159)
	.align		4
.L_159:
        /*037c*/ 	.word	index@(_ZN7cutlass13device_kernelIN5flash19enable_sm80_to_sm89INS1_16FlashAttnFwdSm80INS1_25CollectiveMainloopFwdSm80ILi8ELi1ELb1EN4cute5tupleIJNS5_1CILi128EEENS7_ILi96EEES8_EEELi128ENS_6half_tEfNS_4arch4Sm80ELb0ELb1ELb1ELb1ELb0ELb0ELb1ELb1EEENS1_21CollectiveEpilogueFwdINS6_IJS8_S8_S9_EEENS6_IJNS7_ILi1EEESH_SH_EEESB_SD_Li256ELb1ELb1ELb1ELb0EEENS1_36VarlenDynamicPersistentTileSchedulerILi128ELi96ELi256ELi256ELb1ELb1ELb0ELb1ELb0ELb1EEEEEEEEEvNT_6ParamsE)
        /*0380*/ 	.word	0x000000ff


	//----- nvinfo : EIATTR_FRAME_SIZE
	.align		4
.L_160:
        /*0384*/ 	.byte	0x04, 0x11
        /*0386*/ 	.short	(.L_162 - .L_161)
	.align		4
.L_161:
        /*0388*/ 	.word	index@($__internal_13_$__cuda_sm70_votesync_ballot)
        /*038c*/ 	.word	0x00000000


	//----- nvinfo : EIATTR_FRAME_SIZE
	.align		4
.L_162:
        /*0390*/ 	.byte	0x04, 0x11
        /*0392*/ 	.short	(.L_164 - .L_163)
	.align		4
.L_163:
        /*0394*/ 	.word	index@($__internal_12_$__cuda_sm70_shflsync_up_p)
        /*0398*/ 	.word	0x00000000


	//----- nvinfo : EIATTR_FRAME_SIZE
	.align		4
.L_164:
        /*039c*/ 	.byte	0x04, 0x11
        /*039e*/ 	.short	(.L_166 - .L_165)
	.align		4
.L_165:
        /*03a0*/ 	.word	index@($__internal_11_$__cuda_sm70_shflsync_idx_p)
        /*03a4*/ 	.word	0x00000000


	//----- nvinfo : EIATTR_FRAME_SIZE
	.align		4
.L_166:
        /*03a8*/ 	.byte	0x04, 0x11
        /*03aa*/ 	.short	(.L_168 - .L_167)
	.align		4
.L_167:
        /*03ac*/ 	.word	index@($__internal_10_$__cuda_sm70_shflsync_bfly_p)
        /*03b0*/ 	.word	0x00000000


	//----- nvinfo : EIATTR_FRAME_SIZE
	.align		4
.L_168:
        /*03b4*/ 	.byte	0x04, 0x11
        /*03b6*/ 	.short	(.L_170 - .L_169)
	.align		4
.L_169:
        /*03b8*/ 	.word	index@(_ZN7cutlass13device_kernelIN5flash19enable_sm80_to_sm89INS1_16FlashAttnFwdSm80INS1_25CollectiveMainloopFwdSm80ILi8ELi1ELb1EN4cute5tupleIJNS5_1CILi128EEENS7_ILi96EEES8_EEELi128ENS_6half_tEfNS_4arch4Sm80ELb0ELb1ELb1ELb1ELb0ELb0ELb1ELb1EEENS1_21CollectiveEpilogueFwdINS6_IJS8_S8_S9_EEENS6_IJNS7_ILi1EEESH_SH_EEESB_SD_Li256ELb1ELb1ELb1ELb0EEENS1_36VarlenDynamicPersistentTileSchedulerILi128ELi96ELi256ELi256ELb1ELb1ELb0ELb1ELb0ELb1EEEEEEEEEvNT_6ParamsE)
        /*03bc*/ 	.word	0x00000070


	//----- nvinfo : EIATTR_REGCOUNT
	.align		4
.L_170:
        /*03c0*/ 	.byte	0x04, 0x2f
        /*03c2*/ 	.short	(.L_172 - .L_171)
	.align		4
.L_171:
        /*03c4*/ 	.word	index@(_ZN7cutlass13device_kernelIN5flash19enable_sm80_to_sm89INS1_16FlashAttnFwdSm80INS1_25CollectiveMainloopFwdSm80ILi4ELi1ELb0EN4cute5tupleIJNS5_1CILi128EEENS7_ILi48EEES8_EEELi128ENS_6half_tEfNS_4arch4Sm80ELb0ELb1ELb1ELb0ELb0ELb0ELb1ELb1EEENS1_21CollectiveEpilogueFwdINS6_IJS8_S8_S9_EEENS6_IJNS7_ILi1EEESH_SH_EEESB_SD_Li128ELb0ELb1ELb1ELb0EEENS1_19SingleTileSchedulerILb0ELb1ELb1ELi128EEEEEEEEEvNT_6ParamsE)
        /*03c8*/ 	.word	0x000000ff


	//----- nvinfo : EIATTR_FRAME_SIZE
	.align		4
.L_172:
        /*03cc*/ 	.byte	0x04, 0x11
        /*03ce*/ 	.short	(.L_174 - .L_173)
	.align		4
.L_173:
        /*03d0*/ 	.word	index@(_ZN7cutlass13device_kernelIN5flash19enable_sm80_to_sm89INS1_16FlashAttnFwdSm80INS1_25CollectiveMainloopFwdSm80ILi4ELi1ELb0EN4cute5tupleIJNS5_1CILi128EEENS7_ILi48EEES8_EEELi128ENS_6half_tEfNS_4arch4Sm80ELb0ELb1ELb1ELb0ELb0ELb0ELb1ELb1EEENS1_21CollectiveEpilogueFwdINS6_IJS8_S8_S9_EEENS6_IJNS7_ILi1EEESH_SH_EEESB_SD_Li128ELb0ELb1ELb1ELb0EEENS1_19SingleTileSchedulerILb0ELb1ELb1ELi128EEEEEEEEEvNT_6ParamsE)
        /*03d4*/ 	.word	0x00000070


	//----- nvinfo : EIATTR_REGCOUNT
	.align		4
.L_174:
        /*03d8*/ 	.byte	0x04, 0x2f
        /*03da*/ 	.short	(.L_176 - .L_175)
	.align		4
.L_175:
        /*03dc*/ 	.word	index@(_ZN7cutlass13device_kernelIN5flash19enable_sm80_to_sm89INS1_16FlashAttnFwdSm80INS1_25CollectiveMainloopFwdSm80ILi8ELi1ELb1EN4cute5tupleIJNS5_1CILi128EEENS7_ILi112EEES8_EEELi128ENS_6half_tEfNS_4arch4Sm80ELb0ELb0ELb1ELb1ELb0ELb1ELb1ELb1EEENS1_21CollectiveEpilogueFwdINS6_IJS8_S8_S9_EEENS6_IJNS7_ILi1EEESH_SH_EEESB_SD_Li256ELb1ELb1ELb1ELb0EEENS1_36VarlenDynamicPersistentTileSchedulerILi128ELi112ELi256ELi256ELb1ELb1ELb0ELb0ELb1ELb1EEEEEEEEEvNT_6ParamsE)
        /*03e0*/ 	.word	0x000000ff


	//----- nvinfo : EIATTR_FRAME_SIZE
	.align		4
.L_176:
        /*03e4*/ 	.byte	0x04, 0x11
        /*03e6*/ 	.short	(.L_178 - .L_177)
	.align		4
.L_177:
        /*03e8*/ 	.word	index@($__internal_9_$__cuda_sm70_votesync_ballot)
        /*03ec*/ 	.word	0x00000000


	//----- nvinfo : EIATTR_FRAME_SIZE
	.align		4
.L_178:
        /*03f0*/ 	.byte	0x04, 0x11
        /*03f2*/ 	.short	(.L_180 - .L_179)
	.align		4
.L_179:
        /*03f4*/ 	.word	index@($__internal_8_$__cuda_sm70_shflsync_up_p)
        /*03f8*/ 	.word	0x00000000


	//----- nvinfo : EIATTR_FRAME_SIZE
	.align		4
.L_180:
        /*03fc*/ 	.byte	0x04, 0x11
        /*03fe*/ 	.short	(.L_182 - .L_181)
	.align		4
.L_181:
        /*0400*/ 	.word	index@($__internal_7_$__cuda_sm70_shflsync_idx_p)
        /*0404*/ 	.word	0x00000000


	//----- nvinfo : EIATTR_FRAME_SIZE
	.align		4
.L_182:
        /*0408*/ 	.byte	0x04, 0x11
        /*040a*/ 	.short	(.L_184 - .L_183)
	.align		4
.L_183:
        /*040c*/ 	.word	index@($__internal_6_$__cuda_sm70_shflsync_bfly_p)
        /*0410*/ 	.word	0x00000000


	//----- nvinfo : EIATTR_FRAME_SIZE
	.align		4
.L_184:
        /*0414*/ 	.byte	0x04, 0x11
        /*0416*/ 	.short	(.L_186 - .L_185)
	.align		4
.L_185:
        /*0418*/ 	.word	index@(_ZN7cutlass13device_kernelIN5flash19enable_sm80_to_sm89INS1_16FlashAttnFwdSm80INS1_25CollectiveMainloopFwdSm80ILi8ELi1ELb1EN4cute5tupleIJNS5_1CILi128EEENS7_ILi112EEES8_EEELi128ENS_6half_tEfNS_4arch4Sm80ELb0ELb0ELb1ELb1ELb0ELb1ELb1ELb1EEENS1_21CollectiveEpilogueFwdINS6_IJS8_S8_S9_EEENS6_IJNS7_ILi1EEESH_SH_EEESB_SD_Li256ELb1ELb1ELb1ELb0EEENS1_36VarlenDynamicPersistentTileSchedulerILi128ELi112ELi256ELi256ELb1ELb1ELb0ELb0ELb1ELb1EEEEEEEEEvNT_6ParamsE)
        /*041c*/ 	.word	0x00000070


	//----- nvinfo : EIATTR_REGCOUNT
	.align		4
.L_186:
        /*0420*/ 	.byte	0x04, 0x2f
        /*0422*/ 	.short	(.L_188 - .L_187)
	.align		4
.L_187:
        /*0424*/ 	.word	index@(_ZN7cutlass13device_kernelIN5flash19enable_sm80_to_sm89INS1_16FlashAttnFwdSm80INS1_25CollectiveMainloopFwdSm80ILi8ELi1ELb1EN4cute5tupleIJNS5_1CILi128EEENS7_ILi112EEES8_EEELi128ENS_6half_tEfNS_4arch4Sm80ELb0ELb0ELb1ELb1ELb0ELb0ELb1ELb1EEENS1_21CollectiveEpilogueFwdINS6_IJS8_S8_S9_EEENS6_IJNS7_ILi1EEESH_SH_EEESB_SD_Li256ELb1ELb1ELb1ELb0EEENS1_36VarlenDynamicPersistentTileSchedulerILi128ELi112ELi256ELi256ELb1ELb1ELb0ELb0ELb1ELb1EEEEEEEEEvNT_6ParamsE)
        /*0428*/ 	.word	0x000000ff


	//----- nvinfo : EIATTR_FRAME_SIZE
	.align		4
.L_188:
        /*042c*/ 	.byte	0x04, 0x11
        /*042e*/ 	.short	(.L_190 - .L_189)
	.align		4
.L_189:
        /*0430*/ 	.word	index@($__internal_5_$__cuda_sm70_votesync_ballot)
        /*0434*/ 	.word	0x00000000


	//----- nvinfo : EIATTR_FRAME_SIZE
	.align		4
.L_190:
        /*0438*/ 	.byte	0x04, 0x11
        /*043a*/ 	.short	(.L_192 - .L_191)
	.align		4
.L_191:
        /*043c*/ 	.word	index@($__internal_4_$__cuda_sm70_shflsync_up_p)
        /*0440*/ 	.word	0x00000000


	//----- nvinfo : EIATTR_FRAME_SIZE
	.align		4
.L_192:
        /*0444*/ 	.byte	0x04, 0x11
        /*0446*/ 	.short	(.L_194 - .L_193)
	.align		4
.L_193:
        /*0448*/ 	.word	index@($__internal_3_$__cuda_sm70_shflsync_idx_p)
        /*044c*/ 	.word	0x00000000


	//----- nvinfo : EIATTR_FRAME_SIZE
	.align		4
.L_194:
        /*0450*/ 	.byte	0x04, 0x11
        /*0452*/ 	.short	(.L_196 - .L_195)
	.align		4
.L_195:
        /*0454*/ 	.word	index@($__internal_2_$__cuda_sm70_shflsync_bfly_p)
        /*0458*/ 	.word	0x00000000


	//----- nvinfo : EIATTR_FRAME_SIZE
	.align		4
.L_196:
        /*045c*/ 	.byte	0x04, 0x11
        /*045e*/ 	.short	(.L_198 - .L_197)
	.align		4
.L_197:
        /*0460*/ 	.word	index@(_ZN7cutlass13device_kernelIN5flash19enable_sm80_to_sm89INS1_16FlashAttnFwdSm80INS1_25CollectiveMainloopFwdSm80ILi8ELi1ELb1EN4cute5tupleIJNS5_1CILi128EEENS7_ILi112EEES8_EEELi128ENS_6half_tEfNS_4arch4Sm80ELb0ELb0ELb1ELb1ELb0ELb0ELb1ELb1EEENS1_21CollectiveEpilogueFwdINS6_IJS8_S8_S9_EEENS6_IJNS7_ILi1EEESH_SH_EEESB_SD_Li256ELb1ELb1ELb1ELb0EEENS1_36VarlenDynamicPersistentTileSchedulerILi128ELi112ELi256ELi256ELb1ELb1ELb0ELb0ELb1ELb1EEEEEEEEEvNT_6ParamsE)
        /*0464*/ 	.word	0x00000088


	//----- nvinfo : EIATTR_REGCOUNT
	.align		4
.L_198:
        /*0468*/ 	.byte	0x04, 0x2f
        /*046a*/ 	.short	(.L_200 - .L_199)
	.align		4
.L_199:
        /*046c*/ 	.word	index@(_ZN7cutlass13device_kernelIN5flash19enable_sm80_to_sm89INS1_16FlashAttnFwdSm80INS1_25CollectiveMainloopFwdSm80ILi4ELi1ELb0EN4cute5tupleIJNS5_1CILi128EEENS7_ILi64EEES8_EEELi128ENS_6half_tEfNS_4arch4Sm80ELb0ELb0ELb1ELb0ELb0ELb0ELb1ELb1EEENS1_21CollectiveEpilogueFwdINS6_IJS8_S8_S9_EEENS6_IJNS7_ILi1EEESH_SH_EEESB_SD_Li128ELb0ELb1ELb1ELb0EEENS1_19SingleTileSchedulerILb0ELb1ELb1ELi128EEEEEEEEEvNT_6ParamsE)
        /*0470*/ 	.word	0x000000ff


	//----- nvinfo : EIATTR_FRAME_SIZE
	.align		4
.L_200:
        /*0474*/ 	.byte	0x04, 0x11
        /*0476*/ 	.short	(.L_202 - .L_201)
	.align		4
.L_201:
        /*0478*/ 	.word	index@(_ZN7cutlass13device_kernelIN5flash19enable_sm80_to_sm89INS1_16FlashAttnFwdSm80INS1_25CollectiveMainloopFwdSm80ILi4ELi1ELb0EN4cute5tupleIJNS5_1CILi128EEENS7_ILi64EEES8_EEELi128ENS_6half_tEfNS_4arch4Sm80ELb0ELb0ELb1ELb0ELb0ELb0ELb1ELb1EEENS1_21CollectiveEpilogueFwdINS6_IJS8_S8_S9_EEENS6_IJNS7_ILi1EEESH_SH_EEESB_SD_Li128ELb0ELb1ELb1ELb0EEENS1_19SingleTileSchedulerILb0ELb1ELb1ELi128EEEEEEEEEvNT_6ParamsE)
        /*047c*/ 	.word	0x00000098


	//----- nvinfo : EIATTR_REGCOUNT
	.align		4
.L_202:
        /*0480*/ 	.byte	0x04, 0x2f
        /*0482*/ 	.short	(.L_204 - .L_203)
	.align		4
.L_203:
        /*0484*/ 	.word	index@(_ZN7cutlass13device_kernelIN5flash19enable_sm80_to_sm89INS1_16FlashAttnFwdSm80INS1_25CollectiveMainloopFwdSm80ILi8ELi1ELb1EN4cute5tupleIJNS5_1CILi128EEES8_S8_EEELi128ENS_6half_tEfNS_4arch4Sm80ELb1ELb0ELb1ELb0ELb0ELb0ELb1ELb1EEENS1_21CollectiveEpilogueFwdIS9_NS6_IJNS7_ILi1EEESF_SF_EEESA_SC_Li256ELb0ELb1ELb1ELb0EEENS1_30DynamicPersistentTileSchedulerILi256ELi256ELb1ELb1ELb0EEEEEEEEEvNT_6ParamsE)
        /*0488*/ 	.word	0x000000ff


	//----- nvinfo : EIATTR_FRAME_SIZE
	.align		4
.L_204:
        /*048c*/ 	.byte	0x04, 0x11
        /*048e*/ 	.short	(.L_206 - .L_205)
	.align		4
.L_205:
        /*0490*/ 	.word	index@($__internal_1_$__cuda_sm70_shflsync_idx_p)
        /*0494*/ 	.word	0x00000000


	//----- nvinfo : EIATTR_FRAME_SIZE
	.align		4
.L_206:
        /*0498*/ 	.byte	0x04, 0x11
        /*049a*/ 	.short	(.L_208 - .L_207)
	.align		4
.L_207:
        /*049c*/ 	.word	index@($__internal_0_$__cuda_sm70_shflsync_bfly_p)
        /*04a0*/ 	.word	0x00000000


	//----- nvinfo : EIATTR_FRAME_SIZE
	.align		4
.L_208:
        /*04a4*/ 	.byte	0x04, 0x11
        /*04a6*/ 	.short	(.L_210 - .L_209)
	.align		4
.L_209:
        /*04a8*/ 	.word	index@(_ZN7cutlass13device_kernelIN5flash19enable_sm80_to_sm89INS1_16FlashAttnFwdSm80INS1_25CollectiveMainloopFwdSm80ILi8ELi1ELb1EN4cute5tupleIJNS5_1CILi128EEES8_S8_EEELi128ENS_6half_tEfNS_4arch4Sm80ELb1ELb0ELb1ELb0ELb0ELb0ELb1ELb1EEENS1_21CollectiveEpilogueFwdIS9_NS6_IJNS7_ILi1EEESF_SF_EEESA_SC_Li256ELb0ELb1ELb1ELb0EEENS1_30DynamicPersistentTileSchedulerILi256ELi256ELb1ELb1ELb0EEEEEEEEEvNT_6ParamsE)
        /*04ac*/ 	.word	0x00000068


	//----- nvinfo : EIATTR_REGCOUNT
	.align		4
.L_210:
        /*04b0*/ 	.byte	0x04, 0x2f
        /*04b2*/ 	.short	(.L_212 - .L_211)
	.align		4
.L_211:
        /*04b4*/ 	.word	index@(_ZN7cutlass13device_kernelIN5flash19enable_sm80_to_sm89INS1_16FlashAttnFwdSm80INS1_25CollectiveMainloopFwdSm80ILi8ELi1ELb1EN4cute5tupleIJNS5_1CILi128EEENS7_ILi96EEES8_EEELi128ENS_6half_tEfNS_4arch4Sm80ELb0ELb1ELb1ELb0ELb0ELb0ELb1ELb1EEENS1_21CollectiveEpilogueFwdINS6_IJS8_S8_S9_EEENS6_IJNS7_ILi1EEESH_SH_EEESB_SD_Li256ELb0ELb1ELb1ELb0EEENS1_19SingleTileSchedulerILb0ELb1ELb1ELi128EEEEEEEEEvNT_6ParamsE)
        /*04b8*/ 	.word	0x000000ff


	//----- nvinfo : EIATTR_FRAME_SIZE
	.align		4
.L_212:
        /*04bc*/ 	.byte	0x04, 0x11
        /*04be*/ 	.short	(.L_214 - .L_213)
	.align		4
.L_213:
        /*04c0*/ 	.word	index@(_ZN7cutlass13device_kernelIN5flash19enable_sm80_to_sm89INS1_16FlashAttnFwdSm80INS1_25CollectiveMainloopFwdSm80ILi8ELi1ELb1EN4cute5tupleIJNS5_1CILi128EEENS7_ILi96EEES8_EEELi128ENS_6half_tEfNS_4arch4Sm80ELb0ELb1ELb1ELb0ELb0ELb0ELb1ELb1EEENS1_21CollectiveEpilogueFwdINS6_IJS8_S8_S9_EEENS6_IJNS7_ILi1EEESH_SH_EEESB_SD_Li256ELb0ELb1ELb1ELb0EEENS1_19SingleTileSchedulerILb0ELb1ELb1ELi128EEEEEEEEEvNT_6ParamsE)
        /*04c4*/ 	.word	0x00000000


	//----- nvinfo : EIATTR_REGCOUNT
	.align		4
.L_214:
        /*04c8*/ 	.byte	0x04, 0x2f
        /*04ca*/ 	.short	(.L_216 - .L_215)
	.align		4
.L_215:
        /*04cc*/ 	.word	index@(_ZN7cutlass13device_kernelIN5flash19enable_sm80_to_sm89INS1_16FlashAttnFwdSm80INS1_25CollectiveMainloopFwdSm80ILi8ELi1ELb1EN4cute5tupleIJNS5_1CILi128EEES8_S8_EEELi128ENS_6half_tEfNS_4arch4Sm80ELb0ELb0ELb1ELb0ELb0ELb0ELb1ELb1EEENS1_21CollectiveEpilogueFwdIS9_NS6_IJNS7_ILi1EEESF_SF_EEESA_SC_Li256ELb0ELb1ELb1ELb0EEENS1_19SingleTileSchedulerILb0ELb1ELb1ELi128EEEEEEEEEvNT_6ParamsE)
        /*04d0*/ 	.word	0x000000ff


	//----- nvinfo : EIATTR_FRAME_SIZE
	.align		4
.L_216:
        /*04d4*/ 	.byte	0x04, 0x11
        /*04d6*/ 	.short	(.L_218 - .L_217)
	.align		4
.L_217:
        /*04d8*/ 	.word	index@(_ZN7cutlass13device_kernelIN5flash19enable_sm80_to_sm89INS1_16FlashAttnFwdSm80INS1_25CollectiveMainloopFwdSm80ILi8ELi1ELb1EN4cute5tupleIJNS5_1CILi128EEES8_S8_EEELi128ENS_6half_tEfNS_4arch4Sm80ELb0ELb0ELb1ELb0ELb0ELb0ELb1ELb1EEENS1_21CollectiveEpilogueFwdIS9_NS6_IJNS7_ILi1EEESF_SF_EEESA_SC_Li256ELb0ELb1ELb1ELb0EEENS1_19SingleTileSchedulerILb0ELb1ELb1ELi128EEEEEEEEEvNT_6ParamsE)
        /*04dc*/ 	.word	0x00000010


	//----- nvinfo : EIATTR_MIN_STACK_SIZE
	.align		4
.L_218:
        /*04e0*/ 	.byte	0x04, 0x12
        /*04e2*/ 	.short	(.L_220 - .L_219)
	.align		4
.L_219:
        /*04e4*/ 	.word	index@(_ZN7cutlass13device_kernelIN5flash19enable_sm80_to_sm89INS1_16FlashAttnFwdSm80INS1_25CollectiveMainloopFwdSm80ILi8ELi1ELb1EN4cute5tupleIJNS5_1CILi128EEES8_S8_EEELi128ENS_6half_tEfNS_4arch4Sm80ELb0ELb0ELb1ELb0ELb0ELb0ELb1ELb1EEENS1_21CollectiveEpilogueFwdIS9_NS6_IJNS7_ILi1EEESF_SF_EEESA_SC_Li256ELb0ELb1ELb1ELb0EEENS1_19SingleTileSchedulerILb0ELb1ELb1ELi128EEEEEEEEEvNT_6ParamsE)
        /*04e8*/ 	.word	0x00000010


	//----- nvinfo : EIATTR_MIN_STACK_SIZE
	.align		4
.L_220:
        /*04ec*/ 	.byte	0x04, 0x12
        /*04ee*/ 	.short	(.L_222 - .L_221)
	.align		4
.L_221:
        /*04f0*/ 	.word	index@(_ZN7cutlass13device_kernelIN5flash19enable_sm80_to_sm89INS1_16FlashAttnFwdSm80INS1_25CollectiveMainloopFwdSm80ILi8ELi1ELb1EN4cute5tupleIJNS5_1CILi128EEENS7_ILi96EEES8_EEELi128ENS_6half_tEfNS_4arch4Sm80ELb0ELb1ELb1ELb0ELb0ELb0ELb1ELb1EEENS1_21CollectiveEpilogueFwdINS6_IJS8_S8_S9_EEENS6_IJNS7_ILi1EEESH_SH_EEESB_SD_Li256ELb0ELb1ELb1ELb0EEENS1_19SingleTileSchedulerILb0ELb1ELb1ELi128EEEEEEEEEvNT_6ParamsE)
        /*04f4*/ 	.word	0x00000000


	//----- nvinfo : EIATTR_MIN_STACK_SIZE
	.align		4
.L_222:
        /*04f8*/ 	.byte	0x04, 0x12
        /*04fa*/ 	.short	(.L_224 - .L_223)
	.align		4
.L_223:
        /*04fc*/ 	.word	index@(_ZN7cutlass13device_kernelIN5flash19enable_sm80_to_sm89INS1_16FlashAttnFwdSm80INS1_25CollectiveMainloopFwdSm80ILi8ELi1ELb1EN4cute5tupleIJNS5_1CILi128EEES8_S8_EEELi128ENS_6half_tEfNS_4arch4Sm80ELb1ELb0ELb1ELb0ELb0ELb0ELb1ELb1EEENS1_21CollectiveEpilogueFwdIS9_NS6_IJNS7_ILi1EEESF_SF_EEESA_SC_Li256ELb0ELb1ELb1ELb0EEENS1_30DynamicPersistentTileSchedulerILi256ELi256ELb1ELb1ELb0EEEEEEEEEvNT_6ParamsE)
        /*0500*/ 	.word	0x00000068


	//----- nvinfo : EIATTR_MIN_STACK_SIZE
	.align		4
.L_224:
        /*0504*/ 	.byte	0x04, 0x12
        /*0506*/ 	.short	(.L_226 - .L_225)
	.align		4
.L_225:
        /*0508*/ 	.word	index@(_ZN7cutlass13device_kernelIN5flash19enable_sm80_to_sm89INS1_16FlashAttnFwdSm80INS1_25CollectiveMainloopFwdSm80ILi4ELi1ELb0EN4cute5tupleIJNS5_1CILi128EEENS7_ILi64EEES8_EEELi128ENS_6half_tEfNS_4arch4Sm80ELb0ELb0ELb1ELb0ELb0ELb0ELb1ELb1EEENS1_21CollectiveEpilogueFwdINS6_IJS8_S8_S9_EEENS6_IJNS7_ILi1EEESH_SH_EEESB_SD_Li128ELb0ELb1ELb1ELb0EEENS1_19SingleTileSchedulerILb0ELb1ELb1ELi128EEEEEEEEEvNT_6ParamsE)
        /*050c*/ 	.word	0x00000098


	//----- nvinfo : EIATTR_MIN_STACK_SIZE
	.align		4
.L_226:
        /*0510*/ 	.byte	0x04, 0x12
        /*0512*/ 	.short	(.L_228 - .L_227)
	.align		4
.L_227:
        /*0514*/ 	.word	index@(_ZN7cutlass13device_kernelIN5flash19enable_sm80_to_sm89INS1_16FlashAttnFwdSm80INS1_25CollectiveMainloopFwdSm80ILi8ELi1ELb1EN4cute5tupleIJNS5_1CILi128EEENS7_ILi112EEES8_EEELi128ENS_6half_tEfNS_4arch4Sm80ELb0ELb0ELb1ELb1ELb0ELb0ELb1ELb1EEENS1_21CollectiveEpilogueFwdINS6_IJS8_S8_S9_EEENS6_IJNS7_ILi1EEESH_SH_EEESB_SD_Li256ELb1ELb1ELb1ELb0EEENS1_36VarlenDynamicPersistentTileSchedulerILi128ELi112ELi256ELi256ELb1ELb1ELb0ELb0ELb1ELb1EEEEEEEEEvNT_6ParamsE)
        /*0518*/ 	.word	0x00000088


	//----- nvinfo : EIATTR_MIN_STACK_SIZE
	.align		4
.L_228:
        /*051c*/ 	.byte	0x04, 0x12
        /*051e*/ 	.short	(.L_230 - .L_229)
	.align		4
.L_229:
        /*0520*/ 	.word	index@(_ZN7cutlass13device_kernelIN5flash19enable_sm80_to_sm89INS1_16FlashAttnFwdSm80INS1_25CollectiveMainloopFwdSm80ILi8ELi1ELb1EN4cute5tupleIJNS5_1CILi128EEENS7_ILi112EEES8_EEELi128ENS_6half_tEfNS_4arch4Sm80ELb0ELb0ELb1ELb1ELb0ELb1ELb1ELb1EEENS1_21CollectiveEpilogueFwdINS6_IJS8_S8_S9_EEENS6_IJNS7_ILi1EEESH_SH_EEESB_SD_Li256ELb1ELb1ELb1ELb0EEENS1_36VarlenDynamicPersistentTileSchedulerILi128ELi112ELi256ELi256ELb1ELb1ELb0ELb0ELb1ELb1EEEEEEEEEvNT_6ParamsE)
        /*0524*/ 	.word	0x00000070


	//----- nvinfo : EIATTR_MIN_STACK_SIZE
	.align		4
.L_230:
        /*0528*/ 	.byte	0x04, 0x12
        /*052a*/ 	.short	(.L_232 - .L_231)
	.align		4
.L_231:
        /*052c*/ 	.word	index@(_ZN7cutlass13device_kernelIN5flash19enable_sm80_to_sm89INS1_16FlashAttnFwdSm80INS1_25CollectiveMainloopFwdSm80ILi4ELi1ELb0EN4cute5tupleIJNS5_1CILi128EEENS7_ILi48EEES8_EEELi128ENS_6half_tEfNS_4arch4Sm80ELb0ELb1ELb1ELb0ELb0ELb0ELb1ELb1EEENS1_21CollectiveEpilogueFwdINS6_IJS8_S8_S9_EEENS6_IJNS7_ILi1EEESH_SH_EEESB_SD_Li128ELb0ELb1ELb1ELb0EEENS1_19SingleTileSchedulerILb0ELb1ELb1ELi128EEEEEEEEEvNT_6ParamsE)
        /*0530*/ 	.word	0x00000070


	//----- nvinfo : EIATTR_MIN_STACK_SIZE
	.align		4
.L_232:
        /*0534*/ 	.byte	0x04, 0x12
        /*0536*/ 	.short	(.L_234 - .L_233)
	.align		4
.L_233:
        /*0538*/ 	.word	index@(_ZN7cutlass13device_kernelIN5flash19enable_sm80_to_sm89INS1_16FlashAttnFwdSm80INS1_25CollectiveMainloopFwdSm80ILi8ELi1ELb1EN4cute5tupleIJNS5_1CILi128EEENS7_ILi96EEES8_EEELi128ENS_6half_tEfNS_4arch4Sm80ELb0ELb1ELb1ELb1ELb0ELb0ELb1ELb1EEENS1_21CollectiveEpilogueFwdINS6_IJS8_S8_S9_EEENS6_IJNS7_ILi1EEESH_SH_EEESB_SD_Li256ELb1ELb1ELb1ELb0EEENS1_36VarlenDynamicPersistentTileSchedulerILi128ELi96ELi256ELi256ELb1ELb1ELb0ELb1ELb0ELb1EEEEEEEEEvNT_6ParamsE)
        /*053c*/ 	.word	0x00000070


	//----- nvinfo : EIATTR_MIN_STACK_SIZE
	.align		4
.L_234:
        /*0540*/ 	.byte	0x04, 0x12
        /*0542*/ 	.short	(.L_236 - .L_235)
	.align		4
.L_235:
        /*0544*/ 	.word	index@(_ZN7cutlass13device_kernelIN5flash19enable_sm80_to_sm89INS1_16FlashAttnFwdSm80INS1_25CollectiveMainloopFwdSm80ILi8ELi1ELb1EN4cute5tupleIJNS5_1CILi128EEENS7_ILi96EEES8_EEELi128ENS_6half_tEfNS_4arch4Sm80ELb0ELb1ELb1ELb1ELb0ELb1ELb1ELb1EEENS1_21CollectiveEpilogueFwdINS6_IJS8_S8_S9_EEENS6_IJNS7_ILi1EEESH_SH_EEESB_SD_Li256ELb1ELb1ELb1ELb0EEENS1_36VarlenDynamicPersistentTileSchedulerILi128ELi96ELi256ELi256ELb1ELb1ELb0ELb1ELb0ELb1EEEEEEEEEvNT_6ParamsE)
        /*0548*/ 	.word	0x00000058


	//----- nvinfo : EIATTR_MIN_STACK_SIZE
	.align		4
.L_236:
        /*054c*/ 	.byte	0x04, 0x12
        /*054e*/ 	.short	(.L_238 - .L_237)
	.align		4
.L_237:
        /*0550*/ 	.word	index@(_ZN7cutlass13device_kernelIN5flash19enable_sm80_to_sm89INS1_16FlashAttnFwdSm80INS1_25CollectiveMainloopFwdSm80ILi4ELi1ELb0EN4cute5tupleIJNS5_1CILi128EEENS7_ILi64EEES8_EEELi128ENS_6half_tEfNS_4arch4Sm80ELb1ELb0ELb1ELb0ELb0ELb0ELb1ELb1EEENS1_21CollectiveEpilogueFwdINS6_IJS8_S8_S9_EEENS6_IJNS7_ILi1EEESH_SH_EEESB_SD_Li128ELb0ELb1ELb1ELb0EEENS1_30DynamicPersistentTileSchedulerILi128ELi128ELb1ELb1ELb0EEEEEEEEEvNT_6ParamsE)
        /*0554*/ 	.word	0x00000098


	//----- nvinfo : EIATTR_MIN_STACK_SIZE
	.align		4
.L_238:
        /*0558*/ 	.byte	0x04, 0x12
        /*055a*/ 	.short	(.L_240 - .L_239)
	.align		4
.L_239:
        /*055c*/ 	.word	index@(_ZN7cutlass13device_kernelIN5flash19enable_sm80_to_sm89INS1_16FlashAttnFwdSm80INS1_25CollectiveMainloopFwdSm80ILi8ELi1ELb1EN4cute5tupleIJNS5_1CILi128EEENS7_ILi112EEES8_EEELi128ENS_6half_tEfNS_4arch4Sm80ELb1ELb0ELb1ELb1ELb0ELb0ELb1ELb1EEENS1_21CollectiveEpilogueFwdINS6_IJS8_S8_S9_EEENS6_IJNS7_ILi1EEESH_SH_EEESB_SD_Li256ELb1ELb1ELb1ELb0EEENS1_36VarlenDynamicPersistentTileSchedulerILi128ELi112ELi256ELi256ELb1ELb1ELb0ELb1ELb1ELb1EEEEEEEEEvNT_6ParamsE)
        /*0560*/ 	.word	0x000000a0


	//----- nvinfo : EIATTR_MIN_STACK_SIZE
	.align		4
.L_240:
        /*0564*/ 	.byte	0x04, 0x12
        /*0566*/ 	.short	(.L_242 - .L_241)
	.align		4
.L_241:
        /*0568*/ 	.word	index@(_ZN7cutlass13device_kernelIN5flash19enable_sm80_to_sm89INS1_16FlashAttnFwdSm80INS1_25CollectiveMainloopFwdSm80ILi8ELi1ELb1EN4cute5tupleIJNS5_1CILi128EEENS7_ILi112EEES8_EEELi128ENS_6half_tEfNS_4arch4Sm80ELb1ELb0ELb1ELb1ELb0ELb1ELb1ELb1EEENS1_21CollectiveEpilogueFwdINS6_IJS8_S8_S9_EEENS6_IJNS7_ILi1EEESH_SH_EEESB_SD_Li256ELb1ELb1ELb1ELb0EEENS1_36VarlenDynamicPersistentTileSchedulerILi128ELi112ELi256ELi256ELb1ELb1ELb0ELb1ELb1ELb1EEEEEEEEEvNT_6ParamsE)
        /*056c*/ 	.word	0x00000088


	//----- nvinfo : EIATTR_MIN_STACK_SIZE
	.align		4
.L_242:
        /*0570*/ 	.byte	0x04, 0x12
        /*0572*/ 	.short	(.L_244 - .L_243)
	.align		4
.L_243:
        /*0574*/ 	.word	index@(_ZN7cutlass13device_kernelIN5flash19enable_sm80_to_sm89INS1_16FlashAttnFwdSm80INS1_25CollectiveMainloopFwdSm80ILi8ELi1ELb1EN4cute5tupleIJNS5_1CILi128EEES8_S8_EEELi128ENS_6half_tEfNS_4arch4Sm80ELb0ELb0ELb0ELb0ELb0ELb0ELb1ELb1EEENS1_21CollectiveEpilogueFwdIS9_NS6_IJNS7_ILi1EEESF_SF_EEESA_SC_Li256ELb0ELb1ELb1ELb0EEENS1_19SingleTileSchedulerILb0ELb1ELb1ELi128EEEEEEEEEvNT_6ParamsE)
        /*0578*/ 	.word	0x00000000


	//----- nvinfo : EIATTR_MIN_STACK_SIZE
	.align		4
.L_244:
        /*057c*/ 	.byte	0x04, 0x12
        /*057e*/ 	.short	(.L_246 - .L_245)
	.align		4
.L_245:
        /*0580*/ 	.word	index@(_ZN7cutlass13device_kernelIN5flash19enable_sm80_to_sm89INS1_16FlashAttnFwdSm80INS1_25CollectiveMainloopFwdSm80ILi8ELi1ELb1EN4cute5tupleIJNS5_1CILi128EEENS7_ILi96EEES8_EEELi128ENS_6half_tEfNS_4arch4Sm80ELb0ELb1ELb0ELb0ELb0ELb0ELb1ELb1EEENS1_21CollectiveEpilogueFwdINS6_IJS8_S8_S9_EEENS6_IJNS7_ILi1EEESH_SH_EEESB_SD_Li256ELb0ELb1ELb1ELb0EEENS1_19SingleTileSchedulerILb0ELb1ELb1ELi128EEEEEEEEEvNT_6ParamsE)
        /*0584*/ 	.word	0x00000000


	//----- nvinfo : EIATTR_MIN_STACK_SIZE
	.align		4
.L_246:
        /*0588*/ 	.byte	0x04, 0x12
        /*058a*/ 	.short	(.L_248 - .L_247)
	.align		4
.L_247:
        /*058c*/ 	.word	index@(_ZN7cutlass13device_kernelIN5flash19enable_sm80_to_sm89INS1_16FlashAttnFwdSm80INS1_25CollectiveMainloopFwdSm80ILi8ELi1ELb1EN4cute5tupleIJNS5_1CILi128EEES8_S8_EEELi128ENS_6half_tEfNS_4arch4Sm80ELb1ELb0ELb0ELb0ELb0ELb0ELb1ELb1EEENS1_21CollectiveEpilogueFwdIS9_NS6_IJNS7_ILi1EEESF_SF_EEESA_SC_Li256ELb0ELb1ELb1ELb0EEENS1_30DynamicPersistentTileSchedulerILi256ELi256ELb1ELb1ELb0EEEEEEEEEvNT_6ParamsE)
        /*0590*/ 	.word	0x00000060


	//----- nvinfo : EIATTR_MIN_STACK_SIZE
	.align		4
.L_248:
        /*0594*/ 	.byte	0x04, 0x12
        /*0596*/ 	.short	(.L_250 - .L_249)
	.align		4
.L_249:
        /*0598*/ 	.word	index@(_ZN7cutlass13device_kernelIN5flash19enable_sm80_to_sm89INS1_16FlashAttnFwdSm80INS1_25CollectiveMainloopFwdSm80ILi4ELi1ELb0EN4cute5tupleIJNS5_1CILi128EEENS7_ILi64EEES8_EEELi128ENS_6half_tEfNS_4arch4Sm80ELb0ELb0ELb0ELb0ELb0ELb0ELb1ELb1EEENS1_21CollectiveEpilogueFwdINS6_IJS8_S8_S9_EEENS6_IJNS7_ILi1EEESH_SH_EEESB_SD_Li128ELb0ELb1ELb1ELb0EEENS1_19SingleTileSchedulerILb0ELb1ELb1ELi128EEEEEEEEEvNT_6ParamsE)
        /*059c*/ 	.word	0x00000090


	//----- nvinfo : EIATTR_MIN_STACK_SIZE
	.align		4
.L_250:
        /*05a0*/ 	.byte	0x04, 0x12
        /*05a2*/ 	.short	(.L_252 - .L_251)
	.align		4
.L_251:
        /*05a4*/ 	.word	index@(_ZN7cutlass13device_kernelIN5flash19enable_sm80_to_sm89INS1_16FlashAttnFwdSm80INS1_25CollectiveMainloopFwdSm80ILi8ELi1ELb1EN4cute5tupleIJNS5_1CILi128EEENS7_ILi112EEES8_EEELi128ENS_6half_tEfNS_4arch4Sm80ELb0ELb0ELb0ELb1ELb0ELb0ELb1ELb1EEENS1_21CollectiveEpilogueFwdINS6_IJS8_S8_S9_EEENS6_IJNS7_ILi1EEESH_SH_EEESB_SD_Li256ELb1ELb1ELb1ELb0EEENS1_36VarlenDynamicPersistentTileSchedulerILi128ELi112ELi256ELi256ELb1ELb1ELb0ELb0ELb1ELb1EEEEEEEEEvNT_6ParamsE)
        /*05a8*/ 	.word	0x00000038


	//----- nvinfo : EIATTR_MIN_STACK_SIZE
	.align		4
.L_252:
        /*05ac*/ 	.byte	0x04, 0x12
        /*05ae*/ 	.short	(.L_254 - .L_253)
	.align		4
.L_253:
        /*05b0*/ 	.word	index@(_ZN7cutlass13device_kernelIN5flash19enable_sm80_to_sm89INS1_16FlashAttnFwdSm80INS1_25CollectiveMainloopFwdSm80ILi8ELi1ELb1EN4cute5tupleIJNS5_1CILi128EEENS7_ILi112EEES8_EEELi128ENS_6half_tEfNS_4arch4Sm80ELb0ELb0ELb0ELb1ELb0ELb1ELb1ELb1EEENS1_21CollectiveEpilogueFwdINS6_IJS8_S8_S9_EEENS6_IJNS7_ILi1EEESH_SH_EEESB_SD_Li256ELb1ELb1ELb1ELb0EEENS1_36VarlenDynamicPersistentTileSchedulerILi128ELi112ELi256ELi256ELb1ELb1ELb0ELb0ELb1ELb1EEEEEEEEEvNT_6ParamsE)
        /*05b4*/ 	.word	0x00000028


	//----- nvinfo : EIATTR_MIN_STACK_SIZE
	.align		4
.L_254:
        /*05b8*/ 	.byte	0x04, 0x12
        /*05ba*/ 	.short	(.L_256 - .L_255)
	.align		4
.L_255:
        /*05bc*/ 	.word	index@(_ZN7cutlass13device_kernelIN5flash19enable_sm80_to_sm89INS1_16FlashAttnFwdSm80INS1_25CollectiveMainloopFwdSm80ILi4ELi1ELb0EN4cute5tupleIJNS5_1CILi128EEENS7_ILi48EEES8_EEELi128ENS_6half_tEfNS_4arch4Sm80ELb0ELb1ELb0ELb0ELb0ELb0ELb1ELb1EEENS1_21CollectiveEpilogueFwdINS6_IJS8_S8_S9_EEENS6_IJNS7_ILi1EEESH_SH_EEESB_SD_Li128ELb0ELb1ELb1ELb0EEENS1_19SingleTileSchedulerILb0ELb1ELb1ELi128EEEEEEEEEvNT_6ParamsE)
        /*05c0*/ 	.word	0x00000070


	//----- nvinfo : EIATTR_MIN_STACK_SIZE
	.align		4
.L_256:
        /*05c4*/ 	.byte	0x04, 0x12
        /*05c6*/ 	.short	(.L_258 - .L_257)
	.align		4
.L_257:
        /*05c8*/ 	.word	index@(_ZN7cutlass13device_kernelIN5flash19enable_sm80_to_sm89INS1_16FlashAttnFwdSm80INS1_25CollectiveMainloopFwdSm80ILi8ELi1ELb1EN4cute5tupleIJNS5_1CILi128EEENS7_ILi96EEES8_EEELi128ENS_6half_tEfNS_4arch4Sm80ELb0ELb1ELb0ELb1ELb0ELb0ELb1ELb1EEENS1_21CollectiveEpilogueFwdINS6_IJS8_S8_S9_EEENS6_IJNS7_ILi1EEESH_SH_EEESB_SD_Li256ELb1ELb1ELb1ELb0EEENS1_36VarlenDynamicPersistentTileSchedulerILi128ELi96ELi256ELi256ELb1ELb1ELb0ELb1ELb0ELb1EEEEEEEEEvNT_6ParamsE)
        /*05cc*/ 	.word	0x00000068


	//----- nvinfo : EIATTR_MIN_STACK_SIZE
	.align		4
.L_258:
        /*05d0*/ 	.byte	0x04, 0x12
        /*05d2*/ 	.short	(.L_260 - .L_259)
	.align		4
.L_259:
        /*05d4*/ 	.word	index@(_ZN7cutlass13device_kernelIN5flash19enable_sm80_to_sm89INS1_16FlashAttnFwdSm80INS1_25CollectiveMainloopFwdSm80ILi8ELi1ELb1EN4cute5tupleIJNS5_1CILi128EEENS7_ILi96EEES8_EEELi128ENS_6half_tEfNS_4arch4Sm80ELb0ELb1ELb0ELb1ELb0ELb1ELb1ELb1EEENS1_21CollectiveEpilogueFwdINS6_IJS8_S8_S9_EEENS6_IJNS7_ILi1EEESH_SH_EEESB_SD_Li256ELb1ELb1ELb1ELb0EEENS1_36VarlenDynamicPersistentTileSchedulerILi128ELi96ELi256ELi256ELb1ELb1ELb0ELb1ELb0ELb1EEEEEEEEEvNT_6ParamsE)
        /*05d8*/ 	.word	0x00000000


	//----- nvinfo : EIATTR_MIN_STACK_SIZE
	.align		4
.L_260:
        /*05dc*/ 	.byte	0x04, 0x12
        /*05de*/ 	.short	(.L_262 - .L_261)
	.align		4
.L_261:
        /*05e0*/ 	.word	index@(_ZN7cutlass13device_kernelIN5flash19enable_sm80_to_sm89INS1_16FlashAttnFwdSm80INS1_25CollectiveMainloopFwdSm80ILi4ELi1ELb0EN4cute5tupleIJNS5_1CILi128EEENS7_ILi64EEES8_EEELi128ENS_6half_tEfNS_4arch4Sm80ELb1ELb0ELb0ELb0ELb0ELb0ELb1ELb1EEENS1_21CollectiveEpilogueFwdINS6_IJS8_S8_S9_EEENS6_IJNS7_ILi1EEESH_SH_EEESB_SD_Li128ELb0ELb1ELb1ELb0EEENS1_30DynamicPersistentTileSchedulerILi128ELi128ELb1ELb1ELb0EEEEEEEEEvNT_6ParamsE)
        /*05e4*/ 	.word	0x00000090


	//----- nvinfo : EIATTR_MIN_STACK_SIZE
	.align		4
.L_262:
        /*05e8*/ 	.byte	0x04, 0x12
        /*05ea*/ 	.short	(.L_264 - .L_263)
	.align		4
.L_263:
        /*05ec*/ 	.word	index@(_ZN7cutlass13device_kernelIN5flash19enable_sm80_to_sm89INS1_16FlashAttnFwdSm80INS1_25CollectiveMainloopFwdSm80ILi8ELi1ELb1EN4cute5tupleIJNS5_1CILi128EEENS7_ILi112EEES8_EEELi128ENS_6half_tEfNS_4arch4Sm80ELb1ELb0ELb0ELb1ELb0ELb0ELb1ELb1EEENS1_21CollectiveEpilogueFwdINS6_IJS8_S8_S9_EEENS6_IJNS7_ILi1EEESH_SH_EEESB_SD_Li256ELb1ELb1ELb1ELb0EEENS1_36VarlenDynamicPersistentTileSchedulerILi128ELi112ELi256ELi256ELb1ELb1ELb0ELb1ELb1ELb1EEEEEEEEEvNT_6ParamsE)
        /*05f0*/ 	.word	0x000000a0


	//----- nvinfo : EIATTR_MIN_STACK_SIZE
	.align		4
.L_264:
        /*05f4*/ 	.byte	0x04, 0x12
        /*05f6*/ 	.short	(.L_266 - .L_265)
	.align		4
.L_265:
        /*05f8*/ 	.word	index@(_ZN7cutlass13device_kernelIN5flash19enable_sm80_to_sm89INS1_16FlashAttnFwdSm80INS1_25CollectiveMainloopFwdSm80ILi8ELi1ELb1EN4cute5tupleIJNS5_1CILi128EEENS7_ILi112EEES8_EEELi128ENS_6half_tEfNS_4arch4Sm80ELb1ELb0ELb0ELb1ELb0ELb1ELb1ELb1EEENS1_21CollectiveEpilogueFwdINS6_IJS8_S8_S9_EEENS6_IJNS7_ILi1EEESH_SH_EEESB_SD_Li256ELb1ELb1ELb1ELb0EEENS1_36VarlenDynamicPersistentTileSchedulerILi128ELi112ELi256ELi256ELb1ELb1ELb0ELb1ELb1ELb1EEEEEEEEEvNT_6ParamsE)
        /*05fc*/ 	.word	0x00000088
.L_266:


//--------------------- .nv.info._ZN7cutlass13device_kernelIN5flash19enable_sm80_to_sm89INS1_16FlashAttnFwdSm80INS1_25CollectiveMainloopFwdSm80ILi8ELi1ELb1EN4cute5tupleIJNS5_1CILi128EEES8_S8_EEELi128ENS_6half_tEfNS_4arch4Sm80ELb0ELb0ELb1ELb0ELb0ELb0ELb1ELb1EEENS1_21CollectiveEpilogueFwdIS9_NS6_IJNS7_ILi1EEESF_SF_EEESA_SC_Li256ELb0ELb1ELb1ELb0EEENS1_19SingleTileSchedulerILb0ELb1ELb1ELi128EEEEEEEEEvNT_6ParamsE --------------------------
	.section	.nv.info._ZN7cutlass13device_kernelIN5flash19enable_sm80_to_sm89INS1_16FlashAttnFwdSm80INS1_25CollectiveMainloopFwdSm80ILi8ELi1ELb1EN4cute5tupleIJNS5_1CILi128EEES8_S8_EEELi128ENS_6half_tEfNS_4arch4Sm80ELb0ELb0ELb1ELb0ELb0ELb0ELb1ELb1EEENS1_21CollectiveEpilogueFwdIS9_NS6_IJNS7_ILi1EEESF_SF_EEESA_SC_Li256ELb0ELb1ELb1ELb0EEENS1_19SingleTileSchedulerILb0ELb1ELb1ELi128EEEEEEEEEvNT_6ParamsE,"",@"SHT_CUDA_INFO"
	.sectionflags	@""
	.align	4


	//----- nvinfo : EIATTR_CUDA_API_VERSION
	.align		4
        /*0000*/ 	.byte	0x04, 0x37
        /*0002*/ 	.short	(.L_268 - .L_267)
.L_267:
        /*0004*/ 	.word	0x00000082


	//----- nvinfo : EIATTR_SW2861232_WAR
	.align		4
.L_268:
        /*0008*/ 	.byte	0x01, 0x35
	.zero		2


	//----- nvinfo : EIATTR_PARAM_CBANK
	.align		4
        /*000c*/ 	.byte	0x04, 0x0a
        /*000e*/ 	.short	(.L_270 - .L_269)
	.align		4
.L_269:
        /*0010*/ 	.word	index@(.nv.constant0._ZN7cutlass13device_kernelIN5flash19enable_sm80_to_sm89INS1_16FlashAttnFwdSm80INS1_25CollectiveMainloopFwdSm80ILi8ELi1ELb1EN4cute5tupleIJNS5_1CILi128EEES8_S8_EEELi128ENS_6half_tEfNS_4arch4Sm80ELb0ELb0ELb1ELb0ELb0ELb0ELb1ELb1EEENS1_21CollectiveEpilogueFwdIS9_NS6_IJNS7_ILi1EEESF_SF_EEESA_SC_Li256ELb0ELb1ELb1ELb0EEENS1_19SingleTileSchedulerILb0ELb1ELb1ELi128EEEEEEEEEvNT_6ParamsE)
        /*0014*/ 	.short	0x0160
        /*0016*/ 	.short	0x0418


	//----- nvinfo : EIATTR_CBANK_PARAM_SIZE
	.align		4
.L_270:
        /*0018*/ 	.byte	0x03, 0x19
        /*001a*/ 	.short	0x0418


	//----- nvinfo : EIATTR_KPARAM_INFO
	.align		4
        /*001c*/ 	.byte	0x04, 0x17
        /*001e*/ 	.short	(.L_272 - .L_271)
.L_271:
        /*0020*/ 	.word	0x00000000
        /*0024*/ 	.short	0x0000
        /*0026*/ 	.short	0x0000
        /*0028*/ 	.byte	0x00, 0xf0, 0x61, 0x10


	//----- nvinfo : EIATTR_MAXREG_COUNT
	.align		4
.L_272:
        /*002c*/ 	.byte	0x03, 0x1b
        /*002e*/ 	.short	0x00ff


	//----- nvinfo : EIATTR_NUM_BARRIERS
	.align		4
        /*0030*/ 	.byte	0x02, 0x4c
        /*0032*/ 	.byte	0x02
	.zero		1


	//----- nvinfo : EIATTR_ANNOTATIONS
	.align		4
        /*0034*/ 	.byte	0x04, 0x55
        /*0036*/ 	.short	(.L_274 - .L_273)


	//   ....[0]....
.L_273:
        /*0038*/ 	.word	0x00000001
        /*003c*/ 	.byte	0x20, 0x57, 0x00, 0x00, 0x01, 0x00, 0x00, 0x00, 0x30, 0x57, 0x00, 0x00, 0x01, 0x00, 0x00, 0x00
        /*004c*/ 	.byte	0xe0, 0x58, 0x00, 0x00, 0x01, 0x00, 0x00, 0x00, 0x10, 0x59, 0x00, 0x00, 0x01, 0x00, 0x00, 0x00
        /*005c*/ 	.byte	0x30, 0x59, 0x00, 0x00, 0x01, 0x00, 0x00, 0x00, 0x50, 0x59, 0x00, 0x00, 0x01, 0x00, 0x00, 0x00
        /*006c*/ 	.byte	0xe0, 0x7d, 0x00, 0x00, 0x01, 0x00, 0x00, 0x00, 0xe0, 0x90, 0x00, 0x00, 0x01, 0x00, 0x00, 0x00
        /*007c*/ 	.byte	0x20, 0x97, 0x00, 0x00, 0x01, 0x00, 0x00, 0x00, 0x40, 0x97, 0x00, 0x00, 0x01, 0x00, 0x00, 0x00
        /*008c*/ 	.byte	0x70, 0x97, 0x00, 0x00, 0x01, 0x00, 0x00, 0x00, 0x80, 0x97, 0x00, 0x00


	//----- nvinfo : EIATTR_MERCURY_ISA_VERSION
	.align		4
.L_274:
        /*0098*/ 	.byte	0x03, 0x5f
        /*009a*/ 	.short	0x0000


	//----- nvinfo : EIATTR_INT_WARP_WIDE_INSTR_OFFSETS
	.align		4
        /*009c*/ 	.byte	0x04, 0x31
        /*009e*/ 	.short	(.L_276 - .L_275)


	//   ....[0]....
.L_275:
        /*00a0*/ 	.word	0x00001220


	//----- nvinfo : EIATTR_COOP_GROUP_MASK_REGIDS
	.align		4
.L_276:
        /*00a4*/ 	.byte	0x04, 0x29
        /*00a6*/ 	.short	(.L_278 - .L_277)


	//   ....[0]....
.L_277:
        /*00a8*/ 	.word	0xffffffff


	//   ....[1]....
        /*00ac*/ 	.word	0xffffffff


	//   ....[2]....
        /*00b0*/ 	.word	0xffffffff


	//   ....[3]....
        /*00b4*/ 	.word	0xffffffff


	//   ....[4]....
        /*00b8*/ 	.word	0xffffffff


	//   ....[5]....
        /*00bc*/ 	.word	0xffffffff


	//   ....[6]....
        /*00c0*/ 	.word	0xffffffff


	//   ....[7]....
        /*00c4*/ 	.word	0xffffffff


	//   ....[8]....
        /*00c8*/ 	.word	0xffffffff


	//   ....[9]....
        /*00cc*/ 	.word	0xffffffff


	//   ....[10]....
        /*00d0*/ 	.word	0xffffffff


	//   ....[11]....
        /*00d4*/ 	.word	0xffffffff


	//   ....[12]....
        /*00d8*/ 	.word	0xffffffff


	//   ....[13]....
        /*00dc*/ 	.word	0xffffffff


	//   ....[14]....
        /*00e0*/ 	.word	0xffffffff


	//   ....[15]....
        /*00e4*/ 	.word	0xffffffff


	//   ....[16]....
        /*00e8*/ 	.word	0xffffffff


	//   ....[17]....
        /*00ec*/ 	.word	0xffffffff


	//   ....[18]....
        /*00f0*/ 	.word	0xffffffff


	//   ....[19]....
        /*00f4*/ 	.word	0xffffffff


	//   ....[20]....
        /*00f8*/ 	.word	0xffffffff


	//   ....[21]....
        /*00fc*/ 	.word	0xffffffff


	//   ....[22]....
        /*0100*/ 	.word	0xffffffff


	//   ....[23]....
        /*0104*/ 	.word	0xffffffff


	//   ....[24]....
        /*0108*/ 	.word	0xffffffff


	//   ....[25]....
        /*010c*/ 	.word	0xffffffff


	//   ....[26]....
        /*0110*/ 	.word	0xffffffff


	//   ....[27]....
        /*0114*/ 	.word	0xffffffff


	//   ....[28]....
        /*0118*/ 	.word	0xffffffff


	//----- nvinfo : EIATTR_COOP_GROUP_INSTR_OFFSETS
	.align		4
.L_278:
        /*011c*/ 	.byte	0x04, 0x28
        /*011e*/ 	.short	(.L_280 - .L_279)


	//   ....[0]....
.L_279:
        /*0120*/ 	.word	0x00000060


	//   ....[1]....
        /*0124*/ 	.word	0x00000cb0


	//   ....[2]....
        /*0128*/ 	.word	0x00000ce0


	//   ....[3]....
        /*012c*/ 	.word	0x00000d10


	//   ....[4]....
        /*0130*/ 	.word	0x00000d40


	//   ....[5]....
        /*0134*/ 	.word	0x00000d70


	//   ....[6]....
        /*0138*/ 	.word	0x00000da0


	//   ....[7]....
        /*013c*/ 	.word	0x00000de0


	//   ....[8]....
        /*0140*/ 	.word	0x00000e10


	//   ....[9]....
        /*0144*/ 	.word	0x00003d60


	//   ....[10]....
        /*0148*/ 	.word	0x00003e20


	//   ....[11]....
        /*014c*/ 	.word	0x00003e30


	//   ....[12]....
        /*0150*/ 	.word	0x00003e60


	//   ....[13]....
        /*0154*/ 	.word	0x00007570


	//   ....[14]....
        /*0158*/ 	.word	0x00007590


	//   ....[15]....
        /*015c*/ 	.word	0x000075b0


	//   ....[16]....
        /*0160*/ 	.word	0x000075d0


	//   ....[17]....
        /*0164*/ 	.word	0x000097c0


	//   ....[18]....
        /*0168*/ 	.word	0x000097d0


	//   ....[19]....
        /*016c*/ 	.word	0x00009800


	//   ....[20]....
        /*0170*/ 	.word	0x00009810


	//   ....[21]....
        /*0174*/ 	.word	0x0000a330


	//   ....[22]....
        /*0178*/ 	.word	0x0000a360


	//   ....[23]....
        /*017c*/ 	.word	0x0000a390


	//   ....[24]....
        /*0180*/ 	.word	0x0000a3c0


	//   ....[25]....
        /*0184*/ 	.word	0x0000a430


	//   ....[26]....
        /*0188*/ 	.word	0x0000a490


	//   ....[27]....
        /*018c*/ 	.word	0x0000aa90


	//   ....[28]....
        /*0190*/ 	.word	0x0000aaa0


	//----- nvinfo : EIATTR_EXIT_INSTR_OFFSETS
	.align		4
.L_280:
        /*0194*/ 	.byte	0x04, 0x1c
        /*0196*/ 	.short	(.L_282 - .L_281)


	//   ....[0]....
.L_281:
        /*0198*/ 	.word	0x000001c0


	//   ....[1]....
        /*019c*/ 	.word	0x0000aab0


	//   ....[2]....
        /*01a0*/ 	.word	0x0000b050


	//   ....[3]....
        /*01a4*/ 	.word	0x0000b0a0


	//   ....[4]....
        /*01a8*/ 	.word	0x0000b0d0


	//   ....[5]....
        /*01ac*/ 	.word	0x0000b130


	//   ....[6]....
        /*01b0*/ 	.word	0x0000b3c0


	//----- nvinfo : EIATTR_CTAIDZ_USED
	.align		4
.L_282:
        /*01b4*/ 	.byte	0x01, 0x04
	.zero		2


	//----- nvinfo : EIATTR_MAX_THREADS
	.align		4
        /*01b8*/ 	.byte	0x04, 0x05
        /*01ba*/ 	.short	(.L_284 - .L_283)
.L_283:
        /*01bc*/ 	.word	0x00000100
        /*01c0*/ 	.word	0x00000001
        /*01c4*/ 	.word	0x00000001


	//----- nvinfo : EIATTR_CRS_STACK_SIZE
	.align		4
.L_284:
        /*01c8*/ 	.byte	0x04, 0x1e
        /*01ca*/ 	.short	(.L_286 - .L_285)
.L_285:
        /*01cc*/ 	.word	0x00000000
.L_286:


//--------------------- .nv.info._ZN7cutlass13device_kernelIN5flash19enable_sm80_to_sm89INS1_16FlashAttnFwdSm80INS1_25CollectiveMainloopFwdSm80ILi8ELi1ELb1EN4cute5tupleIJNS5_1CILi128EEENS7_ILi96EEES8_EEELi128ENS_6half_tEfNS_4arch4Sm80ELb0ELb1ELb1ELb0ELb0ELb0ELb1ELb1EEENS1_21CollectiveEpilogueFwdINS6_IJS8_S8_S9_EEENS6_IJNS7_ILi1EEESH_SH_EEESB_SD_Li256ELb0ELb1ELb1ELb0EEENS1_19SingleTileSchedulerILb0ELb1ELb1ELi128EEEEEEEEEvNT_6ParamsE --------------------------
	.section	.nv.info._ZN7cutlass13device_kernelIN5flash19enable_sm80_to_sm89INS1_16FlashAttnFwdSm80INS1_25CollectiveMainloopFwdSm80ILi8ELi1ELb1EN4cute5tupleIJNS5_1CILi128EEENS7_ILi96EEES8_EEELi128ENS_6half_tEfNS_4arch4Sm80ELb0ELb1ELb1ELb0ELb0ELb0ELb1ELb1EEENS1_21CollectiveEpilogueFwdINS6_IJS8_S8_S9_EEENS6_IJNS7_ILi1EEESH_SH_EEESB_SD_Li256ELb0ELb1ELb1ELb0EEENS1_19SingleTileSchedulerILb0ELb1ELb1ELi128EEEEEEEEEvNT_6ParamsE,"",@"SHT_CUDA_INFO"
	.sectionflags	@""
	.align	4


	//----- nvinfo : EIATTR_CUDA_API_VERSION
	.align		4
        /*0000*/ 	.byte	0x04, 0x37
        /*0002*/ 	.short	(.L_288 - .L_287)
.L_287:
        /*0004*/ 	.word	0x00000082


	//----- nvinfo : EIATTR_SW2861232_WAR
	.align		4
.L_288:
        /*0008*/ 	.byte	0x01, 0x35
	.zero		2


	//----- nvinfo : EIATTR_PARAM_CBANK
	.align		4
        /*000c*/ 	.byte	0x04, 0x0a
        /*000e*/ 	.short	(.L_290 - .L_289)
	.align		4
.L_289:
        /*0010*/ 	.word	index@(.nv.constant0._ZN7cutlass13device_kernelIN5flash19enable_sm80_to_sm89INS1_16FlashAttnFwdSm80INS1_25CollectiveMainloopFwdSm80ILi8ELi1ELb1EN4cute5tupleIJNS5_1CILi128EEENS7_ILi96EEES8_EEELi128ENS_6half_tEfNS_4arch4Sm80ELb0ELb1ELb1ELb0ELb0ELb0ELb1ELb1EEENS1_21CollectiveEpilogueFwdINS6_IJS8_S8_S9_EEENS6_IJNS7_ILi1EEESH_SH_EEESB_SD_Li256ELb0ELb1ELb1ELb0EEENS1_19SingleTileSchedulerILb0ELb1ELb1ELi128EEEEEEEEEvNT_6ParamsE)
        /*0014*/ 	.short	0x0160
        /*0016*/ 	.short	0x0418


	//----- nvinfo : EIATTR_CBANK_PARAM_SIZE
	.align		4
.L_290:
        /*0018*/ 	.byte	0x03, 0x19
        /*001a*/ 	.short	0x0418


	//----- nvinfo : EIATTR_KPARAM_INFO
	.align		4
        /*001c*/ 	.byte	0x04, 0x17
        /*001e*/ 	.short	(.L_292 - .L_291)
.L_291:
        /*0020*/ 	.word	0x00000000
        /*0024*/ 	.short	0x0000
        /*0026*/ 	.short	0x0000
        /*0028*/ 	.byte	0x00, 0xf0, 0x61, 0x10


	//----- nvinfo : EIATTR_MAXREG_COUNT
	.align		4
.L_292:
        /*002c*/ 	.byte	0x03, 0x1b
        /*002e*/ 	.short	0x00ff


	//----- nvinfo : EIATTR_NUM_BARRIERS
	.align		4
        /*0030*/ 	.byte	0x02, 0x4c
        /*0032*/ 	.byte	0x02
	.zero		1


	//----- nvinfo : EIATTR_MERCURY_ISA_VERSION
	.align		4
        /*0034*/ 	.byte	0x03, 0x5f
        /*0036*/ 	.short	0x0000


	//----- nvinfo : EIATTR_COOP_GROUP_MASK_REGIDS
	.align		4
        /*0038*/ 	.byte	0x04, 0x29
        /*003a*/ 	.short	(.L_294 - .L_293)


	//   ....[0]....
.L_293:
        /*003c*/ 	.word	0xffffffff


	//   ....[1]....
        /*0040*/ 	.word	0xffffffff


	//   ....[2]....
        /*0044*/ 	.word	0xffffffff


	//   ....[3]....
        /*0048*/ 	.word	0xffffffff


	//   ....[4]....
        /*004c*/ 	.word	0xffffffff


	//   ....[5]....
        /*0050*/ 	.word	0xffffffff


	//   ....[6]....
        /*0054*/ 	.word	0xffffffff


	//   ....[7]....
        /*0058*/ 	.word	0xffffffff


	//   ....[8]....
        /*005c*/ 	.word	0xffffffff


	//   ....[9]....
        /*0060*/ 	.word	0xffffffff


	//   ....[10]....
        /*0064*/ 	.word	0xffffffff


	//   ....[11]....
        /*0068*/ 	.word	0xffffffff


	//   ....[12]....
        /*006c*/ 	.word	0xffffffff


	//   ....[13]....
        /*0070*/ 	.word	0xffffffff


	//   ....[14]....
        /*0074*/ 	.word	0xffffffff


	//   ....[15]....
        /*0078*/ 	.word	0xffffffff


	//   ....[16]....
        /*007c*/ 	.word	0xffffffff


	//   ....[17]....
        /*0080*/ 	.word	0xffffffff


	//   ....[18]....
        /*0084*/ 	.word	0xffffffff


	//   ....[19]....
        /*0088*/ 	.word	0xffffffff


	//   ....[20]....
        /*008c*/ 	.word	0xffffffff


	//   ....[21]....
        /*0090*/ 	.word	0xffffffff


	//   ....[22]....
        /*0094*/ 	.word	0xffffffff


	//   ....[23]....
        /*0098*/ 	.word	0xffffffff


	//   ....[24]....
        /*009c*/ 	.word	0xffffffff


	//   ....[25]....
        /*00a0*/ 	.word	0xffffffff


	//   ....[26]....
        /*00a4*/ 	.word	0xffffffff


	//   ....[27]....
        /*00a8*/ 	.word	0xffffffff


	//   ....[28]....
        /*00ac*/ 	.word	0xffffffff


	//   ....[29]....
        /*00b0*/ 	.word	0xffffffff


	//   ....[30]....
        /*00b4*/ 	.word	0xffffffff


	//   ....[31]....
        /*00b8*/ 	.word	0xffffffff


	//   ....[32]....
        /*00bc*/ 	.word	0xffffffff


	//   ....[33]....
        /*00c0*/ 	.word	0xffffffff


	//   ....[34]....
        /*00c4*/ 	.word	0xffffffff


	//   ....[35]....
        /*00c8*/ 	.word	0xffffffff


	//   ....[36]....
        /*00cc*/ 	.word	0xffffffff


	//   ....[37]....
        /*00d0*/ 	.word	0xffffffff


	//   ....[38]....
        /*00d4*/ 	.word	0xffffffff


	//   ....[39]....
        /*00d8*/ 	.word	0xffffffff


	//   ....[40]....
        /*00dc*/ 	.word	0xffffffff


	//   ....[41]....
        /*00e0*/ 	.word	0xffffffff


	//   ....[42]....
        /*00e4*/ 	.word	0xffffffff


	//----- nvinfo : EIATTR_COOP_GROUP_INSTR_OFFSETS
	.align		4
.L_294:
        /*00e8*/ 	.byte	0x04, 0x28
        /*00ea*/ 	.short	(.L_296 - .L_295)


	//   ....[0]....
.L_295:
        /*00ec*/ 	.word	0x00000050


	//   ....[1]....
        /*00f0*/ 	.word	0x00001040


	//   ....[2]....
        /*00f4*/ 	.word	0x000010a0


	//   ....[3]....
        /*00f8*/ 	.word	0x000010e0


	//   ....[4]....
        /*00fc*/ 	.word	0x00001120


	//   ....[5]....
        /*0100*/ 	.word	0x00001160


	//   ....[6]....
        /*0104*/ 	.word	0x000011a0


	//   ....[7]....
        /*0108*/ 	.word	0x000011e0


	//   ....[8]....
        /*010c*/ 	.word	0x00001270


	//   ....[9]....
        /*0110*/ 	.word	0x00002c50


	//   ....[10]....
        /*0114*/ 	.word	0x00003000


	//   ....[11]....
        /*0118*/ 	.word	0x000045a0


	//   ....[12]....
        /*011c*/ 	.word	0x000045c0


	//   ....[13]....
        /*0120*/ 	.word	0x000045e0


	//   ....[14]....
        /*0124*/ 	.word	0x00004600


	//   ....[15]....
        /*0128*/ 	.word	0x00006e20


	//   ....[16]....
        /*012c*/ 	.word	0x000071a0


	//   ....[17]....
        /*0130*/ 	.word	0x00008160


	//   ....[18]....
        /*0134*/ 	.word	0x00008410


	//   ....[19]....
        /*0138*/ 	.word	0x00008540


	//   ....[20]....
        /*013c*/ 	.word	0x00008630


	//   ....[21]....
        /*0140*/ 	.word	0x0000b500


	//   ....[22]....
        /*0144*/ 	.word	0x0000b520


	//   ....[23]....
        /*0148*/ 	.word	0x0000b550


	//   ....[24]....
        /*014c*/ 	.word	0x0000b580


	//   ....[25]....
        /*0150*/ 	.word	0x0000e340


	//   ....[26]....
        /*0154*/ 	.word	0x0000e9a0


	//   ....[27]....
        /*0158*/ 	.word	0x0000f850


	//   ....[28]....
        /*015c*/ 	.word	0x0000f940


	//   ....[29]....
        /*0160*/ 	.word	0x0000fa40


	//   ....[30]....
        /*0164*/ 	.word	0x0000fb30


	//   ....[31]....
        /*0168*/ 	.word	0x00011300


	//   ....[32]....
        /*016c*/ 	.word	0x00011330


	//   ....[33]....
        /*0170*/ 	.word	0x00011370


	//   ....[34]....
        /*0174*/ 	.word	0x00011380


	//   ....[35]....
        /*0178*/ 	.word	0x00011e90


	//   ....[36]....
        /*017c*/ 	.word	0x00011ed0


	//   ....[37]....
        /*0180*/ 	.word	0x00011ef0


	//   ....[38]....
        /*0184*/ 	.word	0x00011f20


	//   ....[39]....
        /*0188*/ 	.word	0x00011f90


	//   ....[40]....
        /*018c*/ 	.word	0x00012000


	//   ....[41]....
        /*0190*/ 	.word	0x00012610


	//   ....[42]....
        /*0194*/ 	.word	0x00012620


	//----- nvinfo : EIATTR_EXIT_INSTR_OFFSETS
	.align		4
.L_296:
        /*0198*/ 	.byte	0x04, 0x1c
        /*019a*/ 	.short	(.L_298 - .L_297)


	//   ....[0]....
.L_297:
        /*019c*/ 	.word	0x000001b0


	//   ....[1]....
        /*01a0*/ 	.word	0x00012630


	//   ....[2]....
        /*01a4*/ 	.word	0x00012bd0


	//   ....[3]....
        /*01a8*/ 	.word	0x00012c20


	//   ....[4]....
        /*01ac*/ 	.word	0x00012c50


	//   ....[5]....
        /*01b0*/ 	.word	0x00012cb0


	//   ....[6]....
        /*01b4*/ 	.word	0x00012f40


	//----- nvinfo : EIATTR_CTAIDZ_USED
	.align		4
.L_298:
        /*01b8*/ 	.byte	0x01, 0x04
	.zero		2


	//----- nvinfo : EIATTR_MAX_THREADS
	.align		4
        /*01bc*/ 	.byte	0x04, 0x05
        /*01be*/ 	.short	(.L_300 - .L_299)
.L_299:
        /*01c0*/ 	.word	0x00000100
        /*01c4*/ 	.word	0x00000001
        /*01c8*/ 	.word	0x00000001


	//----- nvinfo : EIATTR_CRS_STACK_SIZE
	.align		4
.L_300:
        /*01cc*/ 	.byte	0x04, 0x1e
        /*01ce*/ 	.short	(.L_302 - .L_301)
.L_301:
        /*01d0*/ 	.word	0x00000000
.L_302:


//--------------------- .nv.info._ZN7cutlass13device_kernelIN5flash19enable_sm80_to_sm89INS1_16FlashAttnFwdSm80INS1_25CollectiveMainloopFwdSm80ILi8ELi1ELb1EN4cute5tupleIJNS5_1CILi128EEES8_S8_EEELi128ENS_6half_tEfNS_4arch4Sm80ELb1ELb0ELb1ELb0ELb0ELb0ELb1ELb1EEENS1_21CollectiveEpilogueFwdIS9_NS6_IJNS7_ILi1EEESF_SF_EEESA_SC_Li256ELb0ELb1ELb1ELb0EEENS1_30DynamicPersistentTileSchedulerILi256ELi256ELb1ELb1ELb0EEEEEEEEEvNT_6ParamsE --------------------------
	.section	.nv.info._ZN7cutlass13device_kernelIN5flash19enable_sm80_to_sm89INS1_16FlashAttnFwdSm80INS1_25CollectiveMainloopFwdSm80ILi8ELi1ELb1EN4cute5tupleIJNS5_1CILi128EEES8_S8_EEELi128ENS_6half_tEfNS_4arch4Sm80ELb1ELb0ELb1ELb0ELb0ELb0ELb1ELb1EEENS1_21CollectiveEpilogueFwdIS9_NS6_IJNS7_ILi1EEESF_SF_EEESA_SC_Li256ELb0ELb1ELb1ELb0EEENS1_30DynamicPersistentTileSchedulerILi256ELi256ELb1ELb1ELb0EEEEEEEEEvNT_6ParamsE,"",@"SHT_CUDA_INFO"
	.sectionflags	@""
	.align	4


	//----- nvinfo : EIATTR_CUDA_API_VERSION
	.align		4
        /*0000*/ 	.byte	0x04, 0x37
        /*0002*/ 	.short	(.L_304 - .L_303)
.L_303:
        /*0004*/ 	.word	0x00000082


	//----- nvinfo : EIATTR_SW2861232_WAR
	.align		4
.L_304:
        /*0008*/ 	.byte	0x01, 0x35
	.zero		2


	//----- nvinfo : EIATTR_PARAM_CBANK
	.align		4
        /*000c*/ 	.byte	0x04, 0x0a
        /*000e*/ 	.short	(.L_306 - .L_305)
	.align		4
.L_305:
        /*0010*/ 	.word	index@(.nv.constant0._ZN7cutlass13device_kernelIN5flash19enable_sm80_to_sm89INS1_16FlashAttnFwdSm80INS1_25CollectiveMainloopFwdSm80ILi8ELi1ELb1EN4cute5tupleIJNS5_1CILi128EEES8_S8_EEELi128ENS_6half_tEfNS_4arch4Sm80ELb1ELb0ELb1ELb0ELb0ELb0ELb1ELb1EEENS1_21CollectiveEpilogueFwdIS9_NS6_IJNS7_ILi1EEESF_SF_EEESA_SC_Li256ELb0ELb1ELb1ELb0EEENS1_30DynamicPersistentTileSchedulerILi256ELi256ELb1ELb1ELb0EEEEEEEEEvNT_6ParamsE)
        /*0014*/ 	.short	0x0160
        /*0016*/ 	.short	0x0428


	//----- nvinfo : EIATTR_CBANK_PARAM_SIZE
	.align		4
.L_306:
        /*0018*/ 	.byte	0x03, 0x19
        /*001a*/ 	.short	0x0428


	//----- nvinfo : EIATTR_KPARAM_INFO
	.align		4
        /*001c*/ 	.byte	0x04, 0x17
        /*001e*/ 	.short	(.L_308 - .L_307)
.L_307:
        /*0020*/ 	.word	0x00000000
        /*0024*/ 	.short	0x0000
        /*0026*/ 	.short	0x0000
        /*0028*/ 	.byte	0x00, 0xf0, 0xa1, 0x10


	//----- nvinfo : EIATTR_MAXREG_COUNT
	.align		4
.L_308:
        /*002c*/ 	.byte	0x03, 0x1b
        /*002e*/ 	.short	0x00ff


	//----- nvinfo : EIATTR_NUM_BARRIERS
	.align		4
        /*0030*/ 	.byte	0x02, 0x4c
        /*0032*/ 	.byte	0x06
	.zero		1


	//----- nvinfo : EIATTR_ANNOTATIONS
	.align		4
        /*0034*/ 	.byte	0x04, 0x55
        /*0036*/ 	.short	(.L_310 - .L_309)


	//   ....[0]....
.L_309:
        /*0038*/ 	.word	0x00000001
        /*003c*/ 	.byte	0x70, 0x00, 0x00, 0x00, 0x01, 0x00, 0x00, 0x00, 0x40, 0x02, 0x00, 0x00, 0x01, 0x00, 0x00, 0x00
        /* <DEDUP_REMOVED lines=35> */
        /*027c*/ 	.byte	0xf0, 0x04, 0x01, 0x00, 0x01, 0x00, 0x00, 0x00, 0x30, 0x05, 0x01, 0x00


	//----- nvinfo : EIATTR_MERCURY_ISA_VERSION
	.align		4
.L_310:
        /*0288*/ 	.byte	0x03, 0x5f
        /*028a*/ 	.short	0x0000


	//----- nvinfo : EIATTR_INT_WARP_WIDE_INSTR_OFFSETS
	.align		4
        /*028c*/ 	.byte	0x04, 0x31
        /*028e*/ 	.short	(.L_312 - .L_311)


	//   ....[0]....
.L_311:
        /*0290*/ 	.word	0x0000ee60


	//   ....[1]....
        /*0294*/ 	.word	0x0000eee0


	//----- nvinfo : EIATTR_COOP_GROUP_MASK_REGIDS
	.align		4
.L_312:
        /*0298*/ 	.byte	0x04, 0x29
        /*029a*/ 	.short	(.L_314 - .L_313)


	//   ....[0]....
.L_313:
        /*029c*/ 	.word	0xffffffff


	//   ....[1]....
        /*02a0*/ 	.word	0xffffffff


	//   ....[2]....
        /*02a4*/ 	.word	0xffffffff


	//   ....[3]....
        /*02a8*/ 	.word	0xffffffff


	//   ....[4]....
        /*02ac*/ 	.word	0xffffffff


	//   ....[5]....
        /*02b0*/ 	.word	0xffffffff


	//   ....[6]....
        /*02b4*/ 	.word	0xffffffff


	//   ....[7]....
        /*02b8*/ 	.word	0xffffffff


	//   ....[8]....
        /*02bc*/ 	.word	0xffffffff


	//   ....[9]....
        /*02c0*/ 	.word	0xffffffff


	//   ....[10]....
        /*02c4*/ 	.word	0xffffffff


	//   ....[11]....
        /*02c8*/ 	.word	0xffffffff


	//   ....[12]....
        /*02cc*/ 	.word	0xffffffff


	//   ....[13]....
        /*02d0*/ 	.word	0xffffffff


	//   ....[14]....
        /*02d4*/ 	.word	0xffffffff


	//   ....[15]....
        /*02d8*/ 	.word	0xffffffff


	//   ....[16]....
        /*02dc*/ 	.word	0xffffffff


	//   ....[17]....
        /*02e0*/ 	.word	0xffffffff


	//   ....[18]....
        /*02e4*/ 	.word	0xffffffff


	//   ....[19]....
        /*02e8*/ 	.word	0xffffffff


	//   ....[20]....
        /*02ec*/ 	.word	0xffffffff


	//   ....[21]....
        /*02f0*/ 	.word	0xffffffff


	//   ....[22]....
        /*02f4*/ 	.word	0xffffffff


	//   ....[23]....
        /*02f8*/ 	.word	0xffffffff


	//   ....[24]....
        /*02fc*/ 	.word	0xffffffff


	//   ....[25]....
        /*0300*/ 	.word	0xffffffff


	//   ....[26]....
        /*0304*/ 	.word	0xffffffff


	//   ....[27]....
        /*0308*/ 	.word	0xffffffff


	//   ....[28]....
        /*030c*/ 	.word	0xffffffff


	//   ....[29]....
        /*0310*/ 	.word	0xffffffff


	//   ....[30]....
        /*0314*/ 	.word	0xffffffff


	//   ....[31]....
        /*0318*/ 	.word	0xffffffff


	//   ....[32]....
        /*031c*/ 	.word	0xffffffff


	//   ....[33]....
        /*0320*/ 	.word	0xffffffff


	//   ....[34]....
        /*0324*/ 	.word	0xffffffff


	//   ....[35]....
        /*0328*/ 	.word	0xffffffff


	//   ....[36]....
        /*032c*/ 	.word	0xffffffff


	//   ....[37]....
        /*0330*/ 	.word	0xffffffff


	//   ....[38]....
        /*0334*/ 	.word	0xffffffff


	//   ....[39]....
        /*0338*/ 	.word	0xffffffff


	//   ....[40]....
        /*033c*/ 	.word	0xffffffff


	//   ....[41]....
        /*0340*/ 	.word	0xffffffff


	//   ....[42]....
        /*0344*/ 	.word	0xffffffff


	//   ....[43]....
        /*0348*/ 	.word	0xffffffff


	//----- nvinfo : EIATTR_COOP_GROUP_INSTR_OFFSETS
	.align		4
.L_314:
        /*034c*/ 	.byte	0x04, 0x28
        /*034e*/ 	.short	(.L_316 - .L_315)


	//   ....[0]....
.L_315:
        /*0350*/ 	.word	0x00000050


	//   ....[1]....
        /*0354*/ 	.word	0x000016f0


	//   ....[2]....
        /*0358*/ 	.word	0x00001700


	//   ....[3]....
        /*035c*/ 	.word	0x00001710


	//   ....[4]....
        /*0360*/ 	.word	0x00001730


	//   ....[5]....
        /*0364*/ 	.word	0x00001780


	//   ....[6]....
        /*0368*/ 	.word	0x000017a0


	//   ....[7]....
        /*036c*/ 	.word	0x00001810


	//   ....[8]....
        /*0370*/ 	.word	0x00001820


	//   ....[9]....
        /*0374*/ 	.word	0x00003600


	//   ....[10]....
        /*0378*/ 	.word	0x00003610


	//   ....[11]....
        /*037c*/ 	.word	0x00004230


	//   ....[12]....
        /*0380*/ 	.word	0x000042c0


	//   ....[13]....
        /*0384*/ 	.word	0x000042e0


	//   ....[14]....
        /*0388*/ 	.word	0x00004300


	//   ....[15]....
        /*038c*/ 	.word	0x000066f0


	//   ....[16]....
        /*0390*/ 	.word	0x000071c0


	//   ....[17]....
        /*0394*/ 	.word	0x000081f0


	//   ....[18]....
        /*0398*/ 	.word	0x00008390


	//   ....[19]....
        /*039c*/ 	.word	0x000083e0


	//   ....[20]....
        /*03a0*/ 	.word	0x00008470


	//   ....[21]....
        /*03a4*/ 	.word	0x0000c3b0


	//   ....[22]....
        /*03a8*/ 	.word	0x0000c420


	//   ....[23]....
        /*03ac*/ 	.word	0x0000c430


	//   ....[24]....
        /*03b0*/ 	.word	0x0000c450


	//   ....[25]....
        /*03b4*/ 	.word	0x0000e810


	//   ....[26]....
        /*03b8*/ 	.word	0x0000e860


	//   ....[27]....
        /*03bc*/ 	.word	0x0000e880


	//   ....[28]....
        /*03c0*/ 	.word	0x0000e8a0


	//   ....[29]....
        /*03c4*/ 	.word	0x0000f030


	//   ....[30]....
        /*03c8*/ 	.word	0x0000f480


	//   ....[31]....
        /*03cc*/ 	.word	0x0000f490


	//   ....[32]....
        /*03d0*/ 	.word	0x0000f4c0


	//   ....[33]....
        /*03d4*/ 	.word	0x0000f4e0


	//   ....[34]....
        /*03d8*/ 	.word	0x0000f5e0


	//   ....[35]....
        /*03dc*/ 	.word	0x0000f640


	//   ....[36]....
        /*03e0*/ 	.word	0x0000fbf0


	//   ....[37]....
        /*03e4*/ 	.word	0x0000fc00


	//   ....[38]....
        /*03e8*/ 	.word	0x00010390


	//   ....[39]....
        /*03ec*/ 	.word	0x00010470


	//   ....[40]....
        /*03f0*/ 	.word	0x000104d0


	//   ....[41]....
        /*03f4*/ 	.word	0x00010520


	//   ....[42]....
        /*03f8*/ 	.word	0x00010580


	//   ....[43]....
        /*03fc*/ 	.word	0x000105d0


	//----- nvinfo : EIATTR_EXIT_INSTR_OFFSETS
	.align		4
.L_316:
        /*0400*/ 	.byte	0x04, 0x1c
        /*0402*/ 	.short	(.L_318 - .L_317)


	//   ....[0]....
.L_317:
        /*0404*/ 	.word	0x000000a0


	//   ....[1]....
        /*0408*/ 	.word	0x00010430


	//----- nvinfo : EIATTR_MAX_THREADS
	.align		4
.L_318:
        /*040c*/ 	.byte	0x04, 0x05
        /*040e*/ 	.short	(.L_320 - .L_319)
.L_319:
        /*0410*/ 	.word	0x00000100
        /*0414*/ 	.word	0x00000001
        /*0418*/ 	.word	0x00000001


	//----- nvinfo : EIATTR_CRS_STACK_SIZE
	.align		4
.L_320:
        /*041c*/ 	.byte	0x04, 0x1e
        /*041e*/ 	.short	(.L_322 - .L_321)
.L_321:
        /*0420*/ 	.word	0x00000000
.L_322:


//--------------------- .nv.info._ZN7cutlass13device_kernelIN5flash19enable_sm80_to_sm89INS1_16FlashAttnFwdSm80INS1_25CollectiveMainloopFwdSm80ILi4ELi1ELb0EN4cute5tupleIJNS5_1CILi128EEENS7_ILi64EEES8_EEELi128ENS_6half_tEfNS_4arch4Sm80ELb0ELb0ELb1ELb0ELb0ELb0ELb1ELb1EEENS1_21CollectiveEpilogueFwdINS6_IJS8_S8_S9_EEENS6_IJNS7_ILi1EEESH_SH_EEESB_SD_Li128ELb0ELb1ELb1ELb0EEENS1_19SingleTileSchedulerILb0ELb1ELb1ELi128EEEEEEEEEvNT_6ParamsE --------------------------
	.section	.nv.info._ZN7cutlass13device_kernelIN5flash19enable_sm80_to_sm89INS1_16FlashAttnFwdSm80INS1_25CollectiveMainloopFwdSm80ILi4ELi1ELb0EN4cute5tupleIJNS5_1CILi128EEENS7_ILi64EEES8_EEELi128ENS_6half_tEfNS_4arch4Sm80ELb0ELb0ELb1ELb0ELb0ELb0ELb1ELb1EEENS1_21CollectiveEpilogueFwdINS6_IJS8_S8_S9_EEENS6_IJNS7_ILi1EEESH_SH_EEESB_SD_Li128ELb0ELb1ELb1ELb0EEENS1_19SingleTileSchedulerILb0ELb1ELb1ELi128EEEEEEEEEvNT_6ParamsE,"",@"SHT_CUDA_INFO"
	.sectionflags	@""
	.align	4


	//----- nvinfo : EIATTR_CUDA_API_VERSION
	.align		4
        /*0000*/ 	.byte	0x04, 0x37
        /*0002*/ 	.short	(.L_324 - .L_323)
.L_323:
        /*0004*/ 	.word	0x00000082


	//----- nvinfo : EIATTR_SW2861232_WAR
	.align		4
.L_324:
        /*0008*/ 	.byte	0x01, 0x35
	.zero		2


	//----- nvinfo : EIATTR_PARAM_CBANK
	.align		4
        /*000c*/ 	.byte	0x04, 0x0a
        /*000e*/ 	.short	(.L_326 - .L_325)
	.align		4
.L_325:
        /*0010*/ 	.word	index@(.nv.constant0._ZN7cutlass13device_kernelIN5flash19enable_sm80_to_sm89INS1_16FlashAttnFwdSm80INS1_25CollectiveMainloopFwdSm80ILi4ELi1ELb0EN4cute5tupleIJNS5_1CILi128EEENS7_ILi64EEES8_EEELi128ENS_6half_tEfNS_4arch4Sm80ELb0ELb0ELb1ELb0ELb0ELb0ELb1ELb1EEENS1_21CollectiveEpilogueFwdINS6_IJS8_S8_S9_EEENS6_IJNS7_ILi1EEESH_SH_EEESB_SD_Li128ELb0ELb1ELb1ELb0EEENS1_19SingleTileSchedulerILb0ELb1ELb1ELi128EEEEEEEEEvNT_6ParamsE)
        /*0014*/ 	.short	0x0160
        /*0016*/ 	.short	0x0418


	//----- nvinfo : EIATTR_CBANK_PARAM_SIZE
	.align		4
.L_326:
        /*0018*/ 	.byte	0x03, 0x19
        /*001a*/ 	.short	0x0418


	//----- nvinfo : EIATTR_KPARAM_INFO
	.align		4
        /*001c*/ 	.byte	0x04, 0x17
        /*001e*/ 	.short	(.L_328 - .L_327)
.L_327:
        /*0020*/ 	.word	0x00000000
        /*0024*/ 	.short	0x0000
        /*0026*/ 	.short	0x0000
        /*0028*/ 	.byte	0x00, 0xf0, 0x61, 0x10


	//----- nvinfo : EIATTR_MAXREG_COUNT
	.align		4
.L_328:
        /*002c*/ 	.byte	0x03, 0x1b
        /*002e*/ 	.short	0x00ff


	//----- nvinfo : EIATTR_NUM_BARRIERS
	.align		4
        /*0030*/ 	.byte	0x02, 0x4c
        /*0032*/ 	.byte	0x02
	.zero		1


	//----- nvinfo : EIATTR_ANNOTATIONS
	.align		4
        /*0034*/ 	.byte	0x04, 0x55
        /*0036*/ 	.short	(.L_330 - .L_329)


	//   ....[0]....
.L_329:
        /* <DEDUP_REMOVED lines=50> */
        /*034c*/ 	.byte	0x40, 0xbd, 0x00, 0x00


	//----- nvinfo : EIATTR_MERCURY_ISA_VERSION
	.align		4
.L_330:
        /*0350*/ 	.byte	0x03, 0x5f
        /*0352*/ 	.short	0x0000


	//----- nvinfo : EIATTR_INT_WARP_WIDE_INSTR_OFFSETS
	.align		4
        /*0354*/ 	.byte	0x04, 0x31
        /*0356*/ 	.short	(.L_332 - .L_331)


	//   ....[0]....
.L_331:
        /*0358*/ 	.word	0x00001ad0


	//----- nvinfo : EIATTR_COOP_GROUP_MASK_REGIDS
	.align		4
.L_332:
        /*035c*/ 	.byte	0x04, 0x29
        /*035e*/ 	.short	(.L_334 - .L_333)


	//   ....[0]....
.L_333:
        /*0360*/ 	.word	0xffffffff


	//   ....[1]....
        /*0364*/ 	.word	0xffffffff


	//   ....[2]....
        /*0368*/ 	.word	0xffffffff


	//   ....[3]....
        /*036c*/ 	.word	0xffffffff


	//   ....[4]....
        /*0370*/ 	.word	0xffffffff


	//   ....[5]....
        /*0374*/ 	.word	0xffffffff


	//   ....[6]....
        /*0378*/ 	.word	0xffffffff


	//   ....[7]....
        /*037c*/ 	.word	0xffffffff


	//   ....[8]....
        /*0380*/ 	.word	0xffffffff


	//   ....[9]....
        /*0384*/ 	.word	0xffffffff


	//   ....[10]....
        /*0388*/ 	.word	0xffffffff


	//   ....[11]....
        /*038c*/ 	.word	0xffffffff


	//   ....[12]....
        /*0390*/ 	.word	0xffffffff


	//   ....[13]....
        /*0394*/ 	.word	0xffffffff


	//   ....[14]....
        /*0398*/ 	.word	0xffffffff


	//   ....[15]....
        /*039c*/ 	.word	0xffffffff


	//   ....[16]....
        /*03a0*/ 	.word	0xffffffff


	//   ....[17]....
        /*03a4*/ 	.word	0xffffffff


	//   ....[18]....
        /*03a8*/ 	.word	0xffffffff


	//   ....[19]....
        /*03ac*/ 	.word	0xffffffff


	//   ....[20]....
        /*03b0*/ 	.word	0xffffffff


	//   ....[21]....
        /*03b4*/ 	.word	0xffffffff


	//   ....[22]....
        /*03b8*/ 	.word	0xffffffff


	//   ....[23]....
        /*03bc*/ 	.word	0xffffffff


	//   ....[24]....
        /*03c0*/ 	.word	0xffffffff


	//   ....[25]....
        /*03c4*/ 	.word	0xffffffff


	//   ....[26]....
        /*03c8*/ 	.word	0xffffffff


	//   ....[27]....
        /*03cc*/ 	.word	0xffffffff


	//   ....[28]....
        /*03d0*/ 	.word	0xffffffff


	//   ....[29]....
        /*03d4*/ 	.word	0xffffffff


	//   ....[30]....
        /*03d8*/ 	.word	0xffffffff


	//   ....[31]....
        /*03dc*/ 	.word	0xffffffff


	//   ....[32]....
        /*03e0*/ 	.word	0xffffffff


	//   ....[33]....
        /*03e4*/ 	.word	0xffffffff


	//   ....[34]....
        /*03e8*/ 	.word	0xffffffff


	//   ....[35]....
        /*03ec*/ 	.word	0xffffffff


	//   ....[36]....
        /*03f0*/ 	.word	0xffffffff


	//   ....[37]....
        /*03f4*/ 	.word	0xffffffff


	//   ....[38]....
        /*03f8*/ 	.word	0xffffffff


	//   ....[39]....
        /*03fc*/ 	.word	0xffffffff


	//   ....[40]....
        /*0400*/ 	.word	0xffffffff


	//   ....[41]....
        /*0404*/ 	.word	0xffffffff


	//   ....[42]....
        /*0408*/ 	.word	0xffffffff


	//   ....[43]....
        /*040c*/ 	.word	0xffffffff


	//   ....[44]....
        /*0410*/ 	.word	0xffffffff


	//   ....[45]....
        /*0414*/ 	.word	0xffffffff


	//   ....[46]....
        /*0418*/ 	.word	0xffffffff


	//   ....[47]....
        /*041c*/ 	.word	0xffffffff


	//   ....[48]....
        /*0420*/ 	.word	0xffffffff


	//   ....[49]....
        /*0424*/ 	.word	0xffffffff


	//   ....[50]....
        /*0428*/ 	.word	0xffffffff


	//   ....[51]....
        /*042c*/ 	.word	0xffffffff


	//   ....[52]....
        /*0430*/ 	.word	0xffffffff


	//   ....[53]....
        /*0434*/ 	.word	0xffffffff


	//   ....[54]....
        /*0438*/ 	.word	0xffffffff


	//   ....[55]....
        /*043c*/ 	.word	0xffffffff


	//   ....[56]....
        /*0440*/ 	.word	0xffffffff


	//----- nvinfo : EIATTR_COOP_GROUP_INSTR_OFFSETS
	.align		4
.L_334:
        /*0444*/ 	.byte	0x04, 0x28
        /*0446*/ 	.short	(.L_336 - .L_335)


	//   ....[0]....
.L_335:
        /*0448*/ 	.word	0x00000060


	//   ....[1]....
        /*044c*/ 	.word	0x00000f00


	//   ....[2]....
        /*0450*/ 	.word	0x00000f40


	//   ....[3]....
        /*0454*/ 	.word	0x000011a0


	//   ....[4]....
        /*0458*/ 	.word	0x000011d0


	//   ....[5]....
        /*045c*/ 	.word	0x000012b0


	//   ....[6]....
        /*0460*/ 	.word	0x000012e0


	//   ....[7]....
        /*0464*/ 	.word	0x000013c0


	//   ....[8]....
        /*0468*/ 	.word	0x000013f0


	//   ....[9]....
        /*046c*/ 	.word	0x000014d0


	//   ....[10]....
        /*0470*/ 	.word	0x00001500


	//   ....[11]....
        /*0474*/ 	.word	0x000015e0


	//   ....[12]....
        /*0478*/ 	.word	0x00001610


	//   ....[13]....
        /*047c*/ 	.word	0x000016f0


	//   ....[14]....
        /*0480*/ 	.word	0x00001720


	//   ....[15]....
        /*0484*/ 	.word	0x000017f0


	//   ....[16]....
        /*0488*/ 	.word	0x00001830


	//   ....[17]....
        /*048c*/ 	.word	0x000040a0


	//   ....[18]....
        /*0490*/ 	.word	0x000041b0


	//   ....[19]....
        /*0494*/ 	.word	0x000043c0


	//   ....[20]....
        /*0498*/ 	.word	0x000043e0


	//   ....[21]....
        /*049c*/ 	.word	0x000045a0


	//   ....[22]....
        /*04a0*/ 	.word	0x000047d0


	//   ....[23]....
        /*04a4*/ 	.word	0x00004810


	//   ....[24]....
        /*04a8*/ 	.word	0x00004a10


	//   ....[25]....
        /*04ac*/ 	.word	0x00008980


	//   ....[26]....
        /*04b0*/ 	.word	0x00008a50


	//   ....[27]....
        /*04b4*/ 	.word	0x00008c70


	//   ....[28]....
        /*04b8*/ 	.word	0x00008d30


	//   ....[29]....
        /*04bc*/ 	.word	0x00008e00


	//   ....[30]....
        /*04c0*/ 	.word	0x00008e30


	//   ....[31]....
        /*04c4*/ 	.word	0x00008fa0


	//   ....[32]....
        /*04c8*/ 	.word	0x00009440


	//   ....[33]....
        /*04cc*/ 	.word	0x0000bda0


	//   ....[34]....
        /*04d0*/ 	.word	0x0000bdb0


	//   ....[35]....
        /*04d4*/ 	.word	0x0000bdc0


	//   ....[36]....
        /*04d8*/ 	.word	0x0000bdd0


	//   ....[37]....
        /*04dc*/ 	.word	0x0000be00


	//   ....[38]....
        /*04e0*/ 	.word	0x0000be20


	//   ....[39]....
        /*04e4*/ 	.word	0x0000be40


	//   ....[40]....
        /*04e8*/ 	.word	0x0000be50


	//   ....[41]....
        /*04ec*/ 	.word	0x0000ced0


	//   ....[42]....
        /*04f0*/ 	.word	0x0000cf00


	//   ....[43]....
        /*04f4*/ 	.word	0x0000cf30


	//   ....[44]....
        /*04f8*/ 	.word	0x0000cf60


	//   ....[45]....
        /*04fc*/ 	.word	0x0000cfa0


	//   ....[46]....
        /*0500*/ 	.word	0x0000cfd0


	//   ....[47]....
        /*0504*/ 	.word	0x0000cff0


	//   ....[48]....
        /*0508*/ 	.word	0x0000d000


	//   ....[49]....
        /*050c*/ 	.word	0x0000d020


	//   ....[50]....
        /*0510*/ 	.word	0x0000d030


	//   ....[51]....
        /*0514*/ 	.word	0x0000d6e0


	//   ....[52]....
        /*0518*/ 	.word	0x0000d700


	//   ....[53]....
        /*051c*/ 	.word	0x0000dd00


	//   ....[54]....
        /*0520*/ 	.word	0x0000dd20


	//   ....[55]....
        /*0524*/ 	.word	0x0000e320


	//   ....[56]....
        /*0528*/ 	.word	0x0000e330


	//----- nvinfo : EIATTR_EXIT_INSTR_OFFSETS
	.align		4
.L_336:
        /*052c*/ 	.byte	0x04, 0x1c
        /*052e*/ 	.short	(.L_338 - .L_337)


	//   ....[0]....
.L_337:
        /*0530*/ 	.word	0x000001c0


	//   ....[1]....
        /*0534*/ 	.word	0x0000e340


	//   ....[2]....
        /*0538*/ 	.word	0x0000e8e0


	//   ....[3]....
        /*053c*/ 	.word	0x0000e930


	//   ....[4]....
        /*0540*/ 	.word	0x0000e960


	//   ....[5]....
        /*0544*/ 	.word	0x0000e9c0


	//   ....[6]....
        /*0548*/ 	.word	0x0000ec50


	//----- nvinfo : EIATTR_CTAIDZ_USED
	.align		4
.L_338:
        /*054c*/ 	.byte	0x01, 0x04
	.zero		2


	//----- nvinfo : EIATTR_MAX_THREADS
	.align		4
        /*0550*/ 	.byte	0x04, 0x05
        /*0552*/ 	.short	(.L_340 - .L_339)
.L_339:
        /*0554*/ 	.word	0x00000080
        /*0558*/ 	.word	0x00000001
        /*055c*/ 	.word	0x00000001


	//----- nvinfo : EIATTR_CRS_STACK_SIZE
	.align		4
.L_340:
        /*0560*/ 	.byte	0x04, 0x1e
        /*0562*/ 	.short	(.L_342 - .L_341)
.L_341:
        /*0564*/ 	.word	0x00000000
.L_342:


//--------------------- .nv.info._ZN7cutlass13device_kernelIN5flash19enable_sm80_to_sm89INS1_16FlashAttnFwdSm80INS1_25CollectiveMainloopFwdSm80ILi8ELi1ELb1EN4cute5tupleIJNS5_1CILi128EEENS7_ILi112EEES8_EEELi128ENS_6half_tEfNS_4arch4Sm80ELb0ELb0ELb1ELb1ELb0ELb0ELb1ELb1EEENS1_21CollectiveEpilogueFwdINS6_IJS8_S8_S9_EEENS6_IJNS7_ILi1EEESH_SH_EEESB_SD_Li256ELb1ELb1ELb1ELb0EEENS1_36VarlenDynamicPersistentTileSchedulerILi128ELi112ELi256ELi256ELb1ELb1ELb0ELb0ELb1ELb1EEEEEEEEEvNT_6ParamsE --------------------------
	.section	.nv.info._ZN7cutlass13device_kernelIN5flash19enable_sm80_to_sm89INS1_16FlashAttnFwdSm80INS1_25CollectiveMainloopFwdSm80ILi8ELi1ELb1EN4cute5tupleIJNS5_1CILi128EEENS7_ILi112EEES8_EEELi128ENS_6half_tEfNS_4arch4Sm80ELb0ELb0ELb1ELb1ELb0ELb0ELb1ELb1EEENS1_21CollectiveEpilogueFwdINS6_IJS8_S8_S9_EEENS6_IJNS7_ILi1EEESH_SH_EEESB_SD_Li256ELb1ELb1ELb1ELb0EEENS1_36VarlenDynamicPersistentTileSchedulerILi128ELi112ELi256ELi256ELb1ELb1ELb0ELb0ELb1ELb1EEEEEEEEEvNT_6ParamsE,"",@"SHT_CUDA_INFO"
	.sectionflags	@""
	.align	4


	//----- nvinfo : EIATTR_CUDA_API_VERSION
	.align		4
        /*0000*/ 	.byte	0x04, 0x37
        /*0002*/ 	.short	(.L_344 - .L_343)
.L_343:
        /*0004*/ 	.word	0x00000082


	//----- nvinfo : EIATTR_SW2861232_WAR
	.align		4
.L_344:
        /*0008*/ 	.byte	0x01, 0x35
	.zero		2


	//----- nvinfo : EIATTR_PARAM_CBANK
	.align		4
        /*000c*/ 	.byte	0x04, 0x0a
        /*000e*/ 	.short	(.L_346 - .L_345)
	.align		4
.L_345:
        /*0010*/ 	.word	index@(.nv.constant0._ZN7cutlass13device_kernelIN5flash19enable_sm80_to_sm89INS1_16FlashAttnFwdSm80INS1_25CollectiveMainloopFwdSm80ILi8ELi1ELb1EN4cute5tupleIJNS5_1CILi128EEENS7_ILi112EEES8_EEELi128ENS_6half_tEfNS_4arch4Sm80ELb0ELb0ELb1ELb1ELb0ELb0ELb1ELb1EEENS1_21CollectiveEpilogueFwdINS6_IJS8_S8_S9_EEENS6_IJNS7_ILi1EEESH_SH_EEESB_SD_Li256ELb1ELb1ELb1ELb0EEENS1_36VarlenDynamicPersistentTileSchedulerILi128ELi112ELi256ELi256ELb1ELb1ELb0ELb0ELb1ELb1EEEEEEEEEvNT_6ParamsE)
        /*0014*/ 	.short	0x0160
        /*0016*/ 	.short	0x0438


	//----- nvinfo : EIATTR_CBANK_PARAM_SIZE
	.align		4
.L_346:
        /*0018*/ 	.byte	0x03, 0x19
        /*001a*/ 	.short	0x0438


	//----- nvinfo : EIATTR_KPARAM_INFO
	.align		4
        /*001c*/ 	.byte	0x04, 0x17
        /*001e*/ 	.short	(.L_348 - .L_347)
.L_347:
        /*0020*/ 	.word	0x00000000
        /*0024*/ 	.short	0x0000
        /*0026*/ 	.short	0x0000
        /*0028*/ 	.byte	0x00, 0xf0, 0xe1, 0x10


	//----- nvinfo : EIATTR_MAXREG_COUNT
	.align		4
.L_348:
        /*002c*/ 	.byte	0x03, 0x1b
        /*002e*/ 	.short	0x00ff


	//----- nvinfo : EIATTR_NUM_BARRIERS
	.align		4
        /*0030*/ 	.byte	0x02, 0x4c
        /*0032*/ 	.byte	0x06
	.zero		1


	//----- nvinfo : EIATTR_ANNOTATIONS
	.align		4
        /*0034*/ 	.byte	0x04, 0x55
        /*0036*/ 	.short	(.L_350 - .L_349)


	//   ....[0]....
.L_349:
        /* <DEDUP_REMOVED lines=66> */


	//----- nvinfo : EIATTR_MERCURY_ISA_VERSION
	.align		4
.L_350:
        /*0448*/ 	.byte	0x03, 0x5f
        /*044a*/ 	.short	0x0000


	//----- nvinfo : EIATTR_INT_WARP_WIDE_INSTR_OFFSETS
	.align		4
        /*044c*/ 	.byte	0x04, 0x31
        /*044e*/ 	.short	(.L_352 - .L_351)


	//   ....[0]....
.L_351:
        /*0450*/ 	.word	0x0000a3e0


	//   ....[1]....
        /*0454*/ 	.word	0x0000a460


	//----- nvinfo : EIATTR_COOP_GROUP_MASK_REGIDS
	.align		4
.L_352:
        /*0458*/ 	.byte	0x04, 0x29
        /*045a*/ 	.short	(.L_354 - .L_353)


	//   ....[0]....
.L_353:
        /*045c*/ 	.word	0xffffffff


	//   ....[1]....
        /*0460*/ 	.word	0xffffffff


	//   ....[2]....
        /*0464*/ 	.word	0xffffffff


	//   ....[3]....
        /*0468*/ 	.word	0xffffffff


	//   ....[4]....
        /*046c*/ 	.word	0xffffffff


	//   ....[5]....
        /*0470*/ 	.word	0xffffffff


	//   ....[6]....
        /*0474*/ 	.word	0xffffffff


	//   ....[7]....
        /*0478*/ 	.word	0xffffffff


	//   ....[8]....
        /*047c*/ 	.word	0xffffffff


	//   ....[9]....
        /*0480*/ 	.word	0xffffffff


	//   ....[10]....
        /*0484*/ 	.word	0xffffffff


	//   ....[11]....
        /*0488*/ 	.word	0xffffffff


	//   ....[12]....
        /*048c*/ 	.word	0xffffffff


	//   ....[13]....
        /*0490*/ 	.word	0xffffffff


	//   ....[14]....
        /*0494*/ 	.word	0xffffffff


	//   ....[15]....
        /*0498*/ 	.word	0xffffffff


	//   ....[16]....
        /*049c*/ 	.word	0xffffffff


	//   ....[17]....
        /*04a0*/ 	.word	0xffffffff


	//   ....[18]....
        /*04a4*/ 	.word	0xffffffff


	//   ....[19]....
        /*04a8*/ 	.word	0xffffffff


	//   ....[20]....
        /*04ac*/ 	.word	0xffffffff


	//   ....[21]....
        /*04b0*/ 	.word	0xffffffff


	//   ....[22]....
        /*04b4*/ 	.word	0xffffffff


	//   ....[23]....
        /*04b8*/ 	.word	0xffffffff


	//   ....[24]....
        /*04bc*/ 	.word	0xffffffff


	//   ....[25]....
        /*04c0*/ 	.word	0xffffffff


	//   ....[26]....
        /*04c4*/ 	.word	0xffffffff


	//   ....[27]....
        /*04c8*/ 	.word	0xffffffff


	//   ....[28]....
        /*04cc*/ 	.word	0xffffffff


	//   ....[29]....
        /*04d0*/ 	.word	0xffffffff


	//   ....[30]....
        /*04d4*/ 	.word	0xffffffff


	//   ....[31]....
        /*04d8*/ 	.word	0xffffffff


	//   ....[32]....
        /*04dc*/ 	.word	0xffffffff


	//   ....[33]....
        /*04e0*/ 	.word	0xffffffff


	//   ....[34]....
        /*04e4*/ 	.word	0xffffffff


	//   ....[35]....
        /*04e8*/ 	.word	0xffffffff


	//   ....[36]....
        /*04ec*/ 	.word	0xffffffff


	//   ....[37]....
        /*04f0*/ 	.word	0xffffffff


	//   ....[38]....
        /*04f4*/ 	.word	0xffffffff


	//   ....[39]....
        /*04f8*/ 	.word	0xffffffff


	//   ....[40]....
        /*04fc*/ 	.word	0xffffffff


	//   ....[41]....
        /*0500*/ 	.word	0xffffffff


	//   ....[42]....
        /*0504*/ 	.word	0xffffffff


	//   ....[43]....
        /*0508*/ 	.word	0xffffffff


	//   ....[44]....
        /*050c*/ 	.word	0xffffffff


	//   ....[45]....
        /*0510*/ 	.word	0xffffffff


	//   ....[46]....
        /*0514*/ 	.word	0xffffffff


	//   ....[47]....
        /*0518*/ 	.word	0xffffffff


	//   ....[48]....
        /*051c*/ 	.word	0xffffffff


	//   ....[49]....
        /*0520*/ 	.word	0xffffffff


	//   ....[50]....
        /*0524*/ 	.word	0xffffffff


	//   ....[51]....
        /*0528*/ 	.word	0xffffffff


	//   ....[52]....
        /*052c*/ 	.word	0xffffffff


	//   ....[53]....
        /*0530*/ 	.word	0xffffffff


	//   ....[54]....
        /*0534*/ 	.word	0xffffffff


	//   ....[55]....
        /*0538*/ 	.word	0xffffffff


	//   ....[56]....
        /*053c*/ 	.word	0xffffffff


	//   ....[57]....
        /*0540*/ 	.word	0xffffffff


	//   ....[58]....
        /*0544*/ 	.word	0xffffffff


	//   ....[59]....
        /*0548*/ 	.word	0xffffffff


	//   ....[60]....
        /*054c*/ 	.word	0xffffffff


	//   ....[61]....
        /*0550*/ 	.word	0xffffffff


	//   ....[62]....
        /*0554*/ 	.word	0xffffffff


	//   ....[63]....
        /*0558*/ 	.word	0xffffffff


	//   ....[64]....
        /*055c*/ 	.word	0xffffffff


	//   ....[65]....
        /*0560*/ 	.word	0xffffffff


	//   ....[66]....
        /*0564*/ 	.word	0xffffffff


	//   ....[67]....
        /*0568*/ 	.word	0xffffffff


	//   ....[68]....
        /*056c*/ 	.word	0xffffffff


	//   ....[69]....
        /*0570*/ 	.word	0xffffffff


	//   ....[70]....
        /*0574*/ 	.word	0xffffffff


	//   ....[71]....
        /*0578*/ 	.word	0xffffffff


	//   ....[72]....
        /*057c*/ 	.word	0xffffffff


	//   ....[73]....
        /*0580*/ 	.word	0xffffffff


	//   ....[74]....
        /*0584*/ 	.word	0xffffffff


	//   ....[75]....
        /*0588*/ 	.word	0xffffffff


	//   ....[76]....
        /*058c*/ 	.word	0xffffffff


	//   ....[77]....
        /*0590*/ 	.word	0xffffffff


	//   ....[78]....
        /*0594*/ 	.word	0xffffffff


	//   ....[79]....
        /*0598*/ 	.word	0xffffffff


	//   ....[80]....
        /*059c*/ 	.word	0xffffffff


	//   ....[81]....
        /*05a0*/ 	.word	0xffffffff


	//   ....[82]....
        /*05a4*/ 	.word	0xffffffff


	//   ....[83]....
        /*05a8*/ 	.word	0xffffffff


	//   ....[84]....
        /*05ac*/ 	.word	0xffffffff


	//   ....[85]....
        /*05b0*/ 	.word	0xffffffff


	//   ....[86]....
        /*05b4*/ 	.word	0xffffffff


	//   ....[87]....
        /*05b8*/ 	.word	0xffffffff


	//   ....[88]....
        /*05bc*/ 	.word	0xffffffff


	//   ....[89]....
        /*05c0*/ 	.word	0xffffffff


	//   ....[90]....
        /*05c4*/ 	.word	0xffffffff


	//   ....[91]....
        /*05c8*/ 	.word	0xffffffff


	//   ....[92]....
        /*05cc*/ 	.word	0xffffffff


	//   ....[93]....
        /*05d0*/ 	.word	0xffffffff


	//   ....[94]....
        /*05d4*/ 	.word	0xffffffff


	//   ....[95]....
        /*05d8*/ 	.word	0xffffffff


	//   ....[96]....
        /*05dc*/ 	.word	0xffffffff


	//   ....[97]....
        /*05e0*/ 	.word	0xffffffff


	//   ....[98]....
        /*05e4*/ 	.word	0xffffffff


	//   ....[99]....
        /*05e8*/ 	.word	0xffffffff


	//   ....[100]....
        /*05ec*/ 	.word	0xffffffff


	//   ....[101]....
        /*05f0*/ 	.word	0xffffffff


	//   ....[102]....
        /*05f4*/ 	.word	0xffffffff


	//   ....[103]....
        /*05f8*/ 	.word	0xffffffff


	//   ....[104]....
        /*05fc*/ 	.word	0xffffffff


	//   ....[105]....
        /*0600*/ 	.word	0xffffffff


	//   ....[106]....
        /*0604*/ 	.word	0xffffffff


	//   ....[107]....
        /*0608*/ 	.word	0xffffffff


	//   ....[108]....
        /*060c*/ 	.word	0xffffffff


	//   ....[109]....
        /*0610*/ 	.word	0xffffffff


	//   ....[110]....
        /*0614*/ 	.word	0xffffffff


	//   ....[111]....
        /*0618*/ 	.word	0xffffffff


	//   ....[112]....
        /*061c*/ 	.word	0xffffffff


	//   ....[113]....
        /*0620*/ 	.word	0xffffffff


	//   ....[114]....
        /*0624*/ 	.word	0xffffffff


	//   ....[115]....
        /*0628*/ 	.word	0xffffffff


	//   ....[116]....
        /*062c*/ 	.word	0xffffffff


	//   ....[117]....
        /*0630*/ 	.word	0xffffffff


	//   ....[118]....
        /*0634*/ 	.word	0xffffffff


	//   ....[119]....
        /*0638*/ 	.word	0xffffffff


	//   ....[120]....
        /*063c*/ 	.word	0xffffffff


	//   ....[121]....
        /*0640*/ 	.word	0xffffffff


	//   ....[122]....
        /*0644*/ 	.word	0xffffffff


	//   ....[123]....
        /*0648*/ 	.word	0xffffffff


	//   ....[124]....
        /*064c*/ 	.word	0xffffffff


	//   ....[125]....
        /*0650*/ 	.word	0xffffffff


	//   ....[126]....
        /*0654*/ 	.word	0xffffffff


	//   ....[127]....
        /*0658*/ 	.word	0xffffffff


	//   ....[128]....
        /*065c*/ 	.word	0xffffffff


	//   ....[129]....
        /*0660*/ 	.word	0xffffffff


	//   ....[130]....
        /*0664*/ 	.word	0xffffffff


	//----- nvinfo : EIATTR_COOP_GROUP_INSTR_OFFSETS
	.align		4
.L_354:
        /*0668*/ 	.byte	0x04, 0x28
        /*066a*/ 	.short	(.L_356 - .L_355)


	//   ....[0]....
.L_355:
        /*066c*/ 	.word	0x00000050


	//   ....[1]....
        /*0670*/ 	.word	0x00000200


	//   ....[2]....
        /*0674*/ 	.word	0x00000230


	//   ....[3]....
        /*0678*/ 	.word	0x00000260


	//   ....[4]....
        /*067c*/ 	.word	0x00000290


	//   ....[5]....
        /*0680*/ 	.word	0x000002c0


	//   ....[6]....
        /*0684*/ 	.word	0x000002f0


	//   ....[7]....
        /*0688*/ 	.word	0x00000460


	//   ....[8]....
        /*068c*/ 	.word	0x000004a0


	//   ....[9]....
        /*0690*/ 	.word	0x000004d0


	//   ....[10]....
        /*0694*/ 	.word	0x00000500


	//   ....[11]....
        /*0698*/ 	.word	0x00000530


	//   ....[12]....
        /*069c*/ 	.word	0x00000560


	//   ....[13]....
        /*06a0*/ 	.word	0x000005f0


	//   ....[14]....
        /*06a4*/ 	.word	0x00000620


	//   ....[15]....
        /*06a8*/ 	.word	0x00000630


	//   ....[16]....
        /*06ac*/ 	.word	0x000006a0


	//   ....[17]....
        /*06b0*/ 	.word	0x00002070


	//   ....[18]....
        /*06b4*/ 	.word	0x00002090


	//   ....[19]....
        /*06b8*/ 	.word	0x000020b0


	//   ....[20]....
        /*06bc*/ 	.word	0x000020e0


	//   ....[21]....
        /*06c0*/ 	.word	0x00002100


	//   ....[22]....
        /*06c4*/ 	.word	0x00002110


	//   ....[23]....
        /*06c8*/ 	.word	0x00002140


	//   ....[24]....
        /*06cc*/ 	.word	0x00002180


	//   ....[25]....
        /*06d0*/ 	.word	0x00004a60


	//   ....[26]....
        /*06d4*/ 	.word	0x00004b00


	//   ....[27]....
        /*06d8*/ 	.word	0x00004b20


	//   ....[28]....
        /*06dc*/ 	.word	0x00004b40


	//   ....[29]....
        /*06e0*/ 	.word	0x00008160


	//   ....[30]....
        /*06e4*/ 	.word	0x00008180


	//   ....[31]....
        /*06e8*/ 	.word	0x000081b0


	//   ....[32]....
        /*06ec*/ 	.word	0x000081c0


	//   ....[33]....
        /*06f0*/ 	.word	0x00009dc0


	//   ....[34]....
        /*06f4*/ 	.word	0x00009dd0


	//   ....[35]....
        /*06f8*/ 	.word	0x00009e00


	//   ....[36]....
        /*06fc*/ 	.word	0x00009e10


	//   ....[37]....
        /*0700*/ 	.word	0x0000aee0


	//   ....[38]....
        /*0704*/ 	.word	0x0000aef0


	//   ....[39]....
        /*0708*/ 	.word	0x0000af10


	//   ....[40]....
        /*070c*/ 	.word	0x0000af20


	//   ....[41]....
        /*0710*/ 	.word	0x0000b2e0


	//   ....[42]....
        /*0714*/ 	.word	0x0000b300


	//   ....[43]....
        /*0718*/ 	.word	0x0000b400


	//   ....[44]....
        /*071c*/ 	.word	0x0000b410


	//   ....[45]....
        /*0720*/ 	.word	0x0000b520


	//   ....[46]....
        /*0724*/ 	.word	0x0000b540


	//   ....[47]....
        /*0728*/ 	.word	0x0000b650


	//   ....[48]....
        /*072c*/ 	.word	0x0000b660


	//   ....[49]....
        /*0730*/ 	.word	0x0000b970


	//   ....[50]....
        /*0734*/ 	.word	0x0000b990


	//   ....[51]....
        /*0738*/ 	.word	0x0000bfe0


	//   ....[52]....
        /*073c*/ 	.word	0x0000bff0


	//   ....[53]....
        /*0740*/ 	.word	0x0000cc20


	//   ....[54]....
        /*0744*/ 	.word	0x0000cc40


	//   ....[55]....
        /*0748*/ 	.word	0x0000cd50


	//   ....[56]....
        /*074c*/ 	.word	0x0000cd60


	//   ....[57]....
        /*0750*/ 	.word	0x0000ce70


	//   ....[58]....
        /*0754*/ 	.word	0x0000ce90


	//   ....[59]....
        /*0758*/ 	.word	0x0000cfa0


	//   ....[60]....
        /*075c*/ 	.word	0x0000cfb0


	//   ....[61]....
        /*0760*/ 	.word	0x0000d180


	//   ....[62]....
        /*0764*/ 	.word	0x0000d1a0


	//   ....[63]....
        /*0768*/ 	.word	0x0000d2d0


	//   ....[64]....
        /*076c*/ 	.word	0x0000d310


	//   ....[65]....
        /*0770*/ 	.word	0x0000d340


	//   ....[66]....
        /*0774*/ 	.word	0x0000d370


	//   ....[67]....
        /*0778*/ 	.word	0x0000d3a0


	//   ....[68]....
        /*077c*/ 	.word	0x0000d3d0


	//   ....[69]....
        /*0780*/ 	.word	0x0000d530


	//   ....[70]....
        /*0784*/ 	.word	0x0000d570


	//   ....[71]....
        /*0788*/ 	.word	0x0000d5a0


	//   ....[72]....
        /*078c*/ 	.word	0x0000d5d0


	//   ....[73]....
        /*0790*/ 	.word	0x0000d600


	//   ....[74]....
        /*0794*/ 	.word	0x0000d630


	//   ....[75]....
        /*0798*/ 	.word	0x0000d6c0


	//   ....[76]....
        /*079c*/ 	.word	0x0000d6f0


	//   ....[77]....
        /*07a0*/ 	.word	0x0000d700


	//   ....[78]....
        /*07a4*/ 	.word	0x0000d760


	//   ....[79]....
        /*07a8*/ 	.word	0x0000dd40


	//   ....[80]....
        /*07ac*/ 	.word	0x0000dda0


	//   ....[81]....
        /*07b0*/ 	.word	0x0000ddf0


	//   ....[82]....
        /*07b4*/ 	.word	0x0000de40


	//   ....[83]....
        /*07b8*/ 	.word	0x0000de90


	//   ....[84]....
        /*07bc*/ 	.word	0x0000df00


	//   ....[85]....
        /*07c0*/ 	.word	0x0000df40


	//   ....[86]....
        /*07c4*/ 	.word	0x0000dfb0


	//   ....[87]....
        /*07c8*/ 	.word	0x0000e020


	//   ....[88]....
        /*07cc*/ 	.word	0x0000e080


	//   ....[89]....
        /*07d0*/ 	.word	0x0000e100


	//   ....[90]....
        /*07d4*/ 	.word	0x0000e160


	//   ....[91]....
        /*07d8*/ 	.word	0x0000e1b0


	//   ....[92]....
        /*07dc*/ 	.word	0x0000e210


	//   ....[93]....
        /*07e0*/ 	.word	0x0000e280


	//   ....[94]....
        /*07e4*/ 	.word	0x0000e2f0


	//   ....[95]....
        /*07e8*/ 	.word	0x0000e350


	//   ....[96]....
        /*07ec*/ 	.word	0x0000e3b0


	//   ....[97]....
        /*07f0*/ 	.word	0x0000e410


	//   ....[98]....
        /*07f4*/ 	.word	0x0000e480


	//   ....[99]....
        /*07f8*/ 	.word	0x0000e4e0


	//   ....[100]....
        /*07fc*/ 	.word	0x0000e540


	//   ....[101]....
        /*0800*/ 	.word	0x0000e5a0


	//   ....[102]....
        /*0804*/ 	.word	0x0000e610


	//   ....[103]....
        /*0808*/ 	.word	0x0000e670


	//   ....[104]....
        /*080c*/ 	.word	0x0000e6d0


	//   ....[105]....
        /*0810*/ 	.word	0x0000e730


	//   ....[106]....
        /*0814*/ 	.word	0x0000e7a0


	//   ....[107]....
        /*0818*/ 	.word	0x0000e800


	//   ....[108]....
        /*081c*/ 	.word	0x0000e860


	//   ....[109]....
        /*0820*/ 	.word	0x0000e8c0


	//   ....[110]....
        /*0824*/ 	.word	0x0000e930


	//   ....[111]....
        /*0828*/ 	.word	0x0000e990


	//   ....[112]....
        /*082c*/ 	.word	0x0000e9f0


	//   ....[113]....
        /*0830*/ 	.word	0x0000ea50


	//   ....[114]....
        /*0834*/ 	.word	0x0000eac0


	//   ....[115]....
        /*0838*/ 	.word	0x0000eb10


	//   ....[116]....
        /*083c*/ 	.word	0x0000eb50


	//   ....[117]....
        /*0840*/ 	.word	0x0000eba0


	//   ....[118]....
        /*0844*/ 	.word	0x0000ebf0


	//   ....[119]....
        /*0848*/ 	.word	0x0000ec40


	//   ....[120]....
        /*084c*/ 	.word	0x0000ecb0


	//   ....[121]....
        /*0850*/ 	.word	0x0000ecf0


	//   ....[122]....
        /*0854*/ 	.word	0x0000ed40


	//   ....[123]....
        /*0858*/ 	.word	0x0000ed90


	//   ....[124]....
        /*085c*/ 	.word	0x0000ede0


	//   ....[125]....
        /*0860*/ 	.word	0x0000ee30


	//   ....[126]....
        /*0864*/ 	.word	0x0000eea0


	//   ....[127]....
        /*0868*/ 	.word	0x0000eee0


	//   ....[128]....
        /*086c*/ 	.word	0x0000ef50


	//   ....[129]....
        /*0870*/ 	.word	0x0000efb0


	//   ....[130]....
        /*0874*/ 	.word	0x0000f010


	//----- nvinfo : EIATTR_EXIT_INSTR_OFFSETS
	.align		4
.L_356:
        /*0878*/ 	.byte	0x04, 0x1c
        /*087a*/ 	.short	(.L_358 - .L_357)


	//   ....[0]....
.L_357:
        /*087c*/ 	.word	0x00000c10


	//   ....[1]....
        /*0880*/ 	.word	0x0000dd00


	//----- nvinfo : EIATTR_MAX_THREADS
	.align		4
.L_358:
        /*0884*/ 	.byte	0x04, 0x05
        /*0886*/ 	.short	(.L_360 - .L_359)
.L_359:
        /*0888*/ 	.word	0x00000100
        /*088c*/ 	.word	0x00000001
        /*0890*/ 	.word	0x00000001


	//----- nvinfo : EIATTR_CRS_STACK_SIZE
	.align		4
.L_360:
        /*0894*/ 	.byte	0x04, 0x1e
        /*0896*/ 	.short	(.L_362 - .L_361)
.L_361:
        /*0898*/ 	.word	0x00000000
.L_362:


//--------------------- .nv.info._ZN7cutlass13device_kernelIN5flash19enable_sm80_to_sm89INS1_16FlashAttnFwdSm80INS1_25CollectiveMainloopFwdSm80ILi8ELi1ELb1EN4cute5tupleIJNS5_1CILi128EEENS7_ILi112EEES8_EEELi128ENS_6half_tEfNS_4arch4Sm80ELb0ELb0ELb1ELb1ELb0ELb1ELb1ELb1EEENS1_21CollectiveEpilogueFwdINS6_IJS8_S8_S9_EEENS6_IJNS7_ILi1EEESH_SH_EEESB_SD_Li256ELb1ELb1ELb1ELb0EEENS1_36VarlenDynamicPersistentTileSchedulerILi128ELi112ELi256ELi256ELb1ELb1ELb0ELb0ELb1ELb1EEEEEEEEEvNT_6ParamsE --------------------------
	.section	.nv.info._ZN7cutlass13device_kernelIN5flash19enable_sm80_to_sm89INS1_16FlashAttnFwdSm80INS1_25CollectiveMainloopFwdSm80ILi8ELi1ELb1EN4cute5tupleIJNS5_1CILi128EEENS7_ILi112EEES8_EEELi128ENS_6half_tEfNS_4arch4Sm80ELb0ELb0ELb1ELb1ELb0ELb1ELb1ELb1EEENS1_21CollectiveEpilogueFwdINS6_IJS8_S8_S9_EEENS6_IJNS7_ILi1EEESH_SH_EEESB_SD_Li256ELb1ELb1ELb1ELb0EEENS1_36VarlenDynamicPersistentTileSchedulerILi128ELi112ELi256ELi256ELb1ELb1ELb0ELb0ELb1ELb1EEEEEEEEEvNT_6ParamsE,"",@"SHT_CUDA_INFO"
	.sectionflags	@""
	.align	4


	//----- nvinfo : EIATTR_CUDA_API_VERSION
	.align		4
        /*0000*/ 	.byte	0x04, 0x37
        /*0002*/ 	.short	(.L_364 - .L_363)
.L_363:
        /*0004*/ 	.word	0x00000082


	//----- nvinfo : EIATTR_SW2861232_WAR
	.align		4
.L_364:
        /*0008*/ 	.byte	0x01, 0x35
	.zero		2


	//----- nvinfo : EIATTR_PARAM_CBANK
	.align		4
        /*000c*/ 	.byte	0x04, 0x0a
        /*000e*/ 	.short	(.L_366 - .L_365)
	.align		4
.L_365:
        /*0010*/ 	.word	index@(.nv.constant0._ZN7cutlass13device_kernelIN5flash19enable_sm80_to_sm89INS1_16FlashAttnFwdSm80INS1_25CollectiveMainloopFwdSm80ILi8ELi1ELb1EN4cute5tupleIJNS5_1CILi128EEENS7_ILi112EEES8_EEELi128ENS_6half_tEfNS_4arch4Sm80ELb0ELb0ELb1ELb1ELb0ELb1ELb1ELb1EEENS1_21CollectiveEpilogueFwdINS6_IJS8_S8_S9_EEENS6_IJNS7_ILi1EEESH_SH_EEESB_SD_Li256ELb1ELb1ELb1ELb0EEENS1_36VarlenDynamicPersistentTileSchedulerILi128ELi112ELi256ELi256ELb1ELb1ELb0ELb0ELb1ELb1EEEEEEEEEvNT_6ParamsE)
        /*0014*/ 	.short	0x0160
        /*0016*/ 	.short	0x0438


	//----- nvinfo : EIATTR_CBANK_PARAM_SIZE
	.align		4
.L_366:
        /*0018*/ 	.byte	0x03, 0x19
        /*001a*/ 	.short	0x0438


	//----- nvinfo : EIATTR_KPARAM_INFO
	.align		4
        /*001c*/ 	.byte	0x04, 0x17
        /*001e*/ 	.short	(.L_368 - .L_367)
.L_367:
        /*0020*/ 	.word	0x00000000
        /*0024*/ 	.short	0x0000
        /*0026*/ 	.short	0x0000
        /*0028*/ 	.byte	0x00, 0xf0, 0xe1, 0x10


	//----- nvinfo : EIATTR_MAXREG_COUNT
	.align		4
.L_368:
        /*002c*/ 	.byte	0x03, 0x1b
        /*002e*/ 	.short	0x00ff


	//----- nvinfo : EIATTR_NUM_BARRIERS
	.align		4
        /*0030*/ 	.byte	0x02, 0x4c
        /*0032*/ 	.byte	0x06
	.zero		1


	//----- nvinfo : EIATTR_ANNOTATIONS
	.align		4
        /*0034*/ 	.byte	0x04, 0x55
        /*0036*/ 	.short	(.L_370 - .L_369)


	//   ....[0]....
.L_369:
        /* <DEDUP_REMOVED lines=51> */


	//----- nvinfo : EIATTR_MERCURY_ISA_VERSION
	.align		4
.L_370:
        /*0358*/ 	.byte	0x03, 0x5f
        /*035a*/ 	.short	0x0000


	//----- nvinfo : EIATTR_INT_WARP_WIDE_INSTR_OFFSETS
	.align		4
        /*035c*/ 	.byte	0x04, 0x31
        /*035e*/ 	.short	(.L_372 - .L_371)


	//   ....[0]....
.L_371:
        /*0360*/ 	.word	0x00014e30


	//   ....[1]....
        /*0364*/ 	.word	0x00014eb0


	//----- nvinfo : EIATTR_COOP_GROUP_MASK_REGIDS
	.align		4
.L_372:
        /*0368*/ 	.byte	0x04, 0x29
        /*036a*/ 	.short	(.L_374 - .L_373)


	//   ....[0]....
.L_373:
        /*036c*/ 	.word	0xffffffff


	//   ....[1]....
        /*0370*/ 	.word	0xffffffff


	//   ....[2]....
        /*0374*/ 	.word	0xffffffff


	//   ....[3]....
        /*0378*/ 	.word	0xffffffff


	//   ....[4]....
        /*037c*/ 	.word	0xffffffff


	//   ....[5]....
        /*0380*/ 	.word	0xffffffff


	//   ....[6]....
        /*0384*/ 	.word	0xffffffff


	//   ....[7]....
        /*0388*/ 	.word	0xffffffff


	//   ....[8]....
        /*038c*/ 	.word	0xffffffff


	//   ....[9]....
        /*0390*/ 	.word	0xffffffff


	//   ....[10]....
        /*0394*/ 	.word	0xffffffff


	//   ....[11]....
        /*0398*/ 	.word	0xffffffff


	//   ....[12]....
        /*039c*/ 	.word	0xffffffff


	//   ....[13]....
        /*03a0*/ 	.word	0xffffffff


	//   ....[14]....
        /*03a4*/ 	.word	0xffffffff


	//   ....[15]....
        /*03a8*/ 	.word	0xffffffff


	//   ....[16]....
        /*03ac*/ 	.word	0xffffffff


	//   ....[17]....
        /*03b0*/ 	.word	0xffffffff


	//   ....[18]....
        /*03b4*/ 	.word	0xffffffff


	//   ....[19]....
        /*03b8*/ 	.word	0xffffffff


	//   ....[20]....
        /*03bc*/ 	.word	0xffffffff


	//   ....[21]....
        /*03c0*/ 	.word	0xffffffff


	//   ....[22]....
        /*03c4*/ 	.word	0xffffffff


	//   ....[23]....
        /*03c8*/ 	.word	0xffffffff


	//   ....[24]....
        /*03cc*/ 	.word	0xffffffff


	//   ....[25]....
        /*03d0*/ 	.word	0xffffffff


	//   ....[26]....
        /*03d4*/ 	.word	0xffffffff


	//   ....[27]....
        /*03d8*/ 	.word	0xffffffff


	//   ....[28]....
        /*03dc*/ 	.word	0xffffffff


	//   ....[29]....
        /*03e0*/ 	.word	0xffffffff


	//   ....[30]....
        /*03e4*/ 	.word	0xffffffff


	//   ....[31]....
        /*03e8*/ 	.word	0xffffffff


	//   ....[32]....
        /*03ec*/ 	.word	0xffffffff


	//   ....[33]....
        /*03f0*/ 	.word	0xffffffff


	//   ....[34]....
        /*03f4*/ 	.word	0xffffffff


	//   ....[35]....
        /*03f8*/ 	.word	0xffffffff


	//   ....[36]....
        /*03fc*/ 	.word	0xffffffff


	//   ....[37]....
        /*0400*/ 	.word	0xffffffff


	//   ....[38]....
        /*0404*/ 	.word	0xffffffff


	//   ....[39]....
        /*0408*/ 	.word	0xffffffff


	//   ....[40]....
        /*040c*/ 	.word	0xffffffff


	//   ....[41]....
        /*0410*/ 	.word	0xffffffff


	//   ....[42]....
        /*0414*/ 	.word	0xffffffff


	//   ....[43]....
        /*0418*/ 	.word	0xffffffff


	//   ....[44]....
        /*041c*/ 	.word	0xffffffff


	//   ....[45]....
        /*0420*/ 	.word	0xffffffff


	//   ....[46]....
        /*0424*/ 	.word	0xffffffff


	//   ....[47]....
        /*0428*/ 	.word	0xffffffff


	//   ....[48]....
        /*042c*/ 	.word	0xffffffff


	//   ....[49]....
        /*0430*/ 	.word	0xffffffff


	//   ....[50]....
        /*0434*/ 	.word	0xffffffff


	//   ....[51]....
        /*0438*/ 	.word	0xffffffff


	//   ....[52]....
        /*043c*/ 	.word	0xffffffff


	//   ....[53]....
        /*0440*/ 	.word	0xffffffff


	//   ....[54]....
        /*0444*/ 	.word	0xffffffff


	//   ....[55]....
        /*0448*/ 	.word	0xffffffff


	//   ....[56]....
        /*044c*/ 	.word	0xffffffff


	//   ....[57]....
        /*0450*/ 	.word	0xffffffff


	//   ....[58]....
        /*0454*/ 	.word	0xffffffff


	//   ....[59]....
        /*0458*/ 	.word	0xffffffff


	//   ....[60]....
        /*045c*/ 	.word	0xffffffff


	//   ....[61]....
        /*0460*/ 	.word	0xffffffff


	//   ....[62]....
        /*0464*/ 	.word	0xffffffff


	//   ....[63]....
        /*0468*/ 	.word	0xffffffff


	//   ....[64]....
        /*046c*/ 	.word	0xffffffff


	//   ....[65]....
        /*0470*/ 	.word	0xffffffff


	//   ....[66]....
        /*0474*/ 	.word	0xffffffff


	//   ....[67]....
        /*0478*/ 	.word	0xffffffff


	//   ....[68]....
        /*047c*/ 	.word	0xffffffff


	//   ....[69]....
        /*0480*/ 	.word	0xffffffff


	//   ....[70]....
        /*0484*/ 	.word	0xffffffff


	//   ....[71]....
        /*0488*/ 	.word	0xffffffff


	//   ....[72]....
        /*048c*/ 	.word	0xffffffff


	//   ....[73]....
        /*0490*/ 	.word	0xffffffff


	//   ....[74]....
        /*0494*/ 	.word	0xffffffff


	//   ....[75]....
        /*0498*/ 	.word	0xffffffff


	//   ....[76]....
        /*049c*/ 	.word	0xffffffff


	//   ....[77]....
        /*04a0*/ 	.word	0xffffffff


	//   ....[78]....
        /*04a4*/ 	.word	0xffffffff


	//   ....[79]....
        /*04a8*/ 	.word	0xffffffff


	//   ....[80]....
        /*04ac*/ 	.word	0xffffffff


	//   ....[81]....
        /*04b0*/ 	.word	0xffffffff


	//   ....[82]....
        /*04b4*/ 	.word	0xffffffff


	//   ....[83]....
        /*04b8*/ 	.word	0xffffffff


	//   ....[84]....
        /*04bc*/ 	.word	0xffffffff


	//   ....[85]....
        /*04c0*/ 	.word	0xffffffff


	//   ....[86]....
        /*04c4*/ 	.word	0xffffffff


	//   ....[87]....
        /*04c8*/ 	.word	0xffffffff


	//   ....[88]....
        /*04cc*/ 	.word	0xffffffff


	//   ....[89]....
        /*04d0*/ 	.word	0xffffffff


	//   ....[90]....
        /*04d4*/ 	.word	0xffffffff


	//   ....[91]....
        /*04d8*/ 	.word	0xffffffff


	//   ....[92]....
        /*04dc*/ 	.word	0xffffffff


	//   ....[93]....
        /*04e0*/ 	.word	0xffffffff


	//   ....[94]....
        /*04e4*/ 	.word	0xffffffff


	//   ....[95]....
        /*04e8*/ 	.word	0xffffffff


	//   ....[96]....
        /*04ec*/ 	.word	0xffffffff


	//   ....[97]....
        /*04f0*/ 	.word	0xffffffff


	//   ....[98]....
        /*04f4*/ 	.word	0xffffffff


	//   ....[99]....
        /*04f8*/ 	.word	0xffffffff


	//   ....[100]....
        /*04fc*/ 	.word	0xffffffff


	//   ....[101]....
        /*0500*/ 	.word	0xffffffff


	//   ....[102]....
        /*0504*/ 	.word	0xffffffff


	//   ....[103]....
        /*0508*/ 	.word	0xffffffff


	//   ....[104]....
        /*050c*/ 	.word	0xffffffff


	//   ....[105]....
        /*0510*/ 	.word	0xffffffff


	//   ....[106]....
        /*0514*/ 	.word	0xffffffff


	//   ....[107]....
        /*0518*/ 	.word	0xffffffff


	//   ....[108]....
        /*051c*/ 	.word	0xffffffff


	//   ....[109]....
        /*0520*/ 	.word	0xffffffff


	//   ....[110]....
        /*0524*/ 	.word	0xffffffff


	//   ....[111]....
        /*0528*/ 	.word	0xffffffff


	//   ....[112]....
        /*052c*/ 	.word	0xffffffff


	//   ....[113]....
        /*0530*/ 	.word	0xffffffff


	//   ....[114]....
        /*0534*/ 	.word	0xffffffff


	//   ....[115]....
        /*0538*/ 	.word	0xffffffff


	//   ....[116]....
        /*053c*/ 	.word	0xffffffff


	//   ....[117]....
        /*0540*/ 	.word	0xffffffff


	//   ....[118]....
        /*0544*/ 	.word	0xffffffff


	//   ....[119]....
        /*0548*/ 	.word	0xffffffff


	//   ....[120]....
        /*054c*/ 	.word	0xffffffff


	//   ....[121]....
        /*0550*/ 	.word	0xffffffff


	//   ....[122]....
        /*0554*/ 	.word	0xffffffff


	//   ....[123]....
        /*0558*/ 	.word	0xffffffff


	//   ....[124]....
        /*055c*/ 	.word	0xffffffff


	//   ....[125]....
        /*0560*/ 	.word	0xffffffff


	//   ....[126]....
        /*0564*/ 	.word	0xffffffff


	//   ....[127]....
        /*0568*/ 	.word	0xffffffff


	//   ....[128]....
        /*056c*/ 	.word	0xffffffff


	//   ....[129]....
        /*0570*/ 	.word	0xffffffff


	//   ....[130]....
        /*0574*/ 	.word	0xffffffff


	//   ....[131]....
        /*0578*/ 	.word	0xffffffff


	//   ....[132]....
        /*057c*/ 	.word	0xffffffff


	//   ....[133]....
        /*0580*/ 	.word	0xffffffff


	//   ....[134]....
        /*0584*/ 	.word	0xffffffff


	//   ....[135]....
        /*0588*/ 	.word	0xffffffff


	//   ....[136]....
        /*058c*/ 	.word	0xffffffff


	//   ....[137]....
        /*0590*/ 	.word	0xffffffff


	//   ....[138]....
        /*0594*/ 	.word	0xffffffff


	//----- nvinfo : EIATTR_COOP_GROUP_INSTR_OFFSETS
	.align		4
.L_374:
        /*0598*/ 	.byte	0x04, 0x28
        /*059a*/ 	.short	(.L_376 - .L_375)


	//   ....[0]....
.L_375:
        /*059c*/ 	.word	0x00000050


	//   ....[1]....
        /*05a0*/ 	.word	0x00000210


	//   ....[2]....
        /*05a4*/ 	.word	0x00000240


	//   ....[3]....
        /*05a8*/ 	.word	0x00000270


	//   ....[4]....
        /*05ac*/ 	.word	0x000002a0


	//   ....[5]....
        /*05b0*/ 	.word	0x000002d0


	//   ....[6]....
        /*05b4*/ 	.word	0x00000300


	//   ....[7]....
        /*05b8*/ 	.word	0x00000470


	//   ....[8]....
        /*05bc*/ 	.word	0x000004b0


	//   ....[9]....
        /*05c0*/ 	.word	0x000004e0


	//   ....[10]....
        /*05c4*/ 	.word	0x00000510


	//   ....[11]....
        /*05c8*/ 	.word	0x00000540


	//   ....[12]....
        /*05cc*/ 	.word	0x00000570


	//   ....[13]....
        /*05d0*/ 	.word	0x00000600


	//   ....[14]....
        /*05d4*/ 	.word	0x00000630


	//   ....[15]....
        /*05d8*/ 	.word	0x00000650


	//   ....[16]....
        /*05dc*/ 	.word	0x000006b0


	//   ....[17]....
        /*05e0*/ 	.word	0x00009620


	//   ....[18]....
        /*05e4*/ 	.word	0x00009640


	//   ....[19]....
        /*05e8*/ 	.word	0x00009650


	//   ....[20]....
        /*05ec*/ 	.word	0x00009670


	//   ....[21]....
        /*05f0*/ 	.word	0x000096c0


	//   ....[22]....
        /*05f4*/ 	.word	0x000096f0


	//   ....[23]....
        /*05f8*/ 	.word	0x000097a0


	//   ....[24]....
        /*05fc*/ 	.word	0x000097b0


	//   ....[25]....
        /*0600*/ 	.word	0x00009cf0


	//   ....[26]....
        /*0604*/ 	.word	0x00009d30


	//   ....[27]....
        /*0608*/ 	.word	0x00009d50


	//   ....[28]....
        /*060c*/ 	.word	0x00009d60


	//   ....[29]....
        /*0610*/ 	.word	0x0000b620


	//   ....[30]....
        /*0614*/ 	.word	0x0000b660


	//   ....[31]....
        /*0618*/ 	.word	0x0000b680


	//   ....[32]....
        /*061c*/ 	.word	0x0000b690


	//   ....[33]....
        /*0620*/ 	.word	0x0000f540


	//   ....[34]....
        /*0624*/ 	.word	0x0000f5e0


	//   ....[35]....
        /*0628*/ 	.word	0x0000f600


	//   ....[36]....
        /*062c*/ 	.word	0x0000f620


	//   ....[37]....
        /*0630*/ 	.word	0x00012bc0


	//   ....[38]....
        /*0634*/ 	.word	0x00012be0


	//   ....[39]....
        /*0638*/ 	.word	0x00012c10


	//   ....[40]....
        /*063c*/ 	.word	0x00012c20


	//   ....[41]....
        /*0640*/ 	.word	0x00014810


	//   ....[42]....
        /*0644*/ 	.word	0x00014820


	//   ....[43]....
        /*0648*/ 	.word	0x00014850


	//   ....[44]....
        /*064c*/ 	.word	0x00014860


	//   ....[45]....
        /*0650*/ 	.word	0x00015af0


	//   ....[46]....
        /*0654*/ 	.word	0x00015b00


	//   ....[47]....
        /*0658*/ 	.word	0x00015b20


	//   ....[48]....
        /*065c*/ 	.word	0x00015b40


	//   ....[49]....
        /*0660*/ 	.word	0x00015e70


	//   ....[50]....
        /*0664*/ 	.word	0x00015e90


	//   ....[51]....
        /*0668*/ 	.word	0x00015f70


	//   ....[52]....
        /*066c*/ 	.word	0x00015f80


	//   ....[53]....
        /*0670*/ 	.word	0x00016070


	//   ....[54]....
        /*0674*/ 	.word	0x00016090


	//   ....[55]....
        /*0678*/ 	.word	0x00016180


	//   ....[56]....
        /*067c*/ 	.word	0x00016190


	//   ....[57]....
        /*0680*/ 	.word	0x00016480


	//   ....[58]....
        /*0684*/ 	.word	0x000164a0


	//   ....[59]....
        /*0688*/ 	.word	0x00016b10


	//   ....[60]....
        /*068c*/ 	.word	0x00016b20


	//   ....[61]....
        /*0690*/ 	.word	0x00017730


	//   ....[62]....
        /*0694*/ 	.word	0x00017750


	//   ....[63]....
        /*0698*/ 	.word	0x00017840


	//   ....[64]....
        /*069c*/ 	.word	0x00017850


	//   ....[65]....
        /*06a0*/ 	.word	0x00017940


	//   ....[66]....
        /*06a4*/ 	.word	0x00017960


	//   ....[67]....
        /*06a8*/ 	.word	0x00017a50


	//   ....[68]....
        /*06ac*/ 	.word	0x00017a60


	//   ....[69]....
        /*06b0*/ 	.word	0x00017c10


	//   ....[70]....
        /*06b4*/ 	.word	0x00017c30


	//   ....[71]....
        /*06b8*/ 	.word	0x00017d60


	//   ....[72]....
        /*06bc*/ 	.word	0x00017da0


	//   ....[73]....
        /*06c0*/ 	.word	0x00017dd0


	//   ....[74]....
        /*06c4*/ 	.word	0x00017e00


	//   ....[75]....
        /*06c8*/ 	.word	0x00017e30


	//   ....[76]....
        /*06cc*/ 	.word	0x00017e60


	//   ....[77]....
        /*06d0*/ 	.word	0x00017fc0


	//   ....[78]....
        /*06d4*/ 	.word	0x00018000


	//   ....[79]....
        /*06d8*/ 	.word	0x00018030


	//   ....[80]....
        /*06dc*/ 	.word	0x00018060


	//   ....[81]....
        /*06e0*/ 	.word	0x00018090


	//   ....[82]....
        /*06e4*/ 	.word	0x000180c0


	//   ....[83]....
        /*06e8*/ 	.word	0x00018150


	//   ....[84]....
        /*06ec*/ 	.word	0x00018180


	//   ....[85]....
        /*06f0*/ 	.word	0x00018190


	//   ....[86]....
        /*06f4*/ 	.word	0x000181f0


	//   ....[87]....
        /*06f8*/ 	.word	0x000187d0


	//   ....[88]....
        /*06fc*/ 	.word	0x00018830


	//   ....[89]....
        /*0700*/ 	.word	0x00018880


	//   ....[90]....
        /*0704*/ 	.word	0x000188d0


	//   ....[91]....
        /*0708*/ 	.word	0x00018920


	//   ....[92]....
        /*070c*/ 	.word	0x00018990


	//   ....[93]....
        /*0710*/ 	.word	0x000189d0


	//   ....[94]....
        /*0714*/ 	.word	0x00018a40


	//   ....[95]....
        /*0718*/ 	.word	0x00018ab0


	//   ....[96]....
        /*071c*/ 	.word	0x00018b10


	//   ....[97]....
        /*0720*/ 	.word	0x00018b90


	//   ....[98]....
        /*0724*/ 	.word	0x00018bf0


	//   ....[99]....
        /*0728*/ 	.word	0x00018c40


	//   ....[100]....
        /*072c*/ 	.word	0x00018ca0


	//   ....[101]....
        /*0730*/ 	.word	0x00018d10


	//   ....[102]....
        /*0734*/ 	.word	0x00018d80


	//   ....[103]....
        /*0738*/ 	.word	0x00018de0


	//   ....[104]....
        /*073c*/ 	.word	0x00018e40


	//   ....[105]....
        /*0740*/ 	.word	0x00018ea0


	//   ....[106]....
        /*0744*/ 	.word	0x00018f10


	//   ....[107]....
        /*0748*/ 	.word	0x00018f70


	//   ....[108]....
        /*074c*/ 	.word	0x00018fd0


	//   ....[109]....
        /*0750*/ 	.word	0x00019030


	//   ....[110]....
        /*0754*/ 	.word	0x000190a0


	//   ....[111]....
        /*0758*/ 	.word	0x00019100


	//   ....[112]....
        /*075c*/ 	.word	0x00019160


	//   ....[113]....
        /*0760*/ 	.word	0x000191c0


	//   ....[114]....
        /*0764*/ 	.word	0x00019230


	//   ....[115]....
        /*0768*/ 	.word	0x00019290


	//   ....[116]....
        /*076c*/ 	.word	0x000192f0


	//   ....[117]....
        /*0770*/ 	.word	0x00019350


	//   ....[118]....
        /*0774*/ 	.word	0x000193c0


	//   ....[119]....
        /*0778*/ 	.word	0x00019420


	//   ....[120]....
        /*077c*/ 	.word	0x00019480


	//   ....[121]....
        /*0780*/ 	.word	0x000194e0


	//   ....[122]....
        /*0784*/ 	.word	0x00019550


	//   ....[123]....
        /*0788*/ 	.word	0x000195a0


	//   ....[124]....
        /*078c*/ 	.word	0x000195e0


	//   ....[125]....
        /*0790*/ 	.word	0x00019630


	//   ....[126]....
        /*0794*/ 	.word	0x00019680


	//   ....[127]....
        /*0798*/ 	.word	0x000196d0


	//   ....[128]....
        /*079c*/ 	.word	0x00019740


	//   ....[129]....
        /*07a0*/ 	.word	0x00019780


	//   ....[130]....
        /*07a4*/ 	.word	0x000197d0


	//   ....[131]....
        /*07a8*/ 	.word	0x00019820


	//   ....[132]....
        /*07ac*/ 	.word	0x00019870


	//   ....[133]....
        /*07b0*/ 	.word	0x000198c0


	//   ....[134]....
        /*07b4*/ 	.word	0x00019930


	//   ....[135]....
        /*07b8*/ 	.word	0x00019970


	//   ....[136]....
        /*07bc*/ 	.word	0x000199e0


	//   ....[137]....
        /*07c0*/ 	.word	0x00019a40


	//   ....[138]....
        /*07c4*/ 	.word	0x00019aa0


	//----- nvinfo : EIATTR_EXIT_INSTR_OFFSETS
	.align		4
.L_376:
        /*07c8*/ 	.byte	0x04, 0x1c
        /*07ca*/ 	.short	(.L_378 - .L_377)


	//   ....[0]....
.L_377:
        /*07cc*/ 	.word	0x00000c20


	//   ....[1]....
        /*07d0*/ 	.word	0x00018790


	//----- nvinfo : EIATTR_MAX_THREADS
	.align		4
.L_378:
        /*07d4*/ 	.byte	0x04, 0x05
        /*07d6*/ 	.short	(.L_380 - .L_379)
.L_379:
        /*07d8*/ 	.word	0x00000100
        /*07dc*/ 	.word	0x00000001
        /*07e0*/ 	.word	0x00000001


	//----- nvinfo : EIATTR_CRS_STACK_SIZE
	.align		4
.L_380:
        /*07e4*/ 	.byte	0x04, 0x1e
        /*07e6*/ 	.short	(.L_382 - .L_381)
.L_381:
        /*07e8*/ 	.word	0x00000000
.L_382:


//--------------------- .nv.info._ZN7cutlass13device_kernelIN5flash19enable_sm80_to_sm89INS1_16FlashAttnFwdSm80INS1_25CollectiveMainloopFwdSm80ILi4ELi1ELb0EN4cute5tupleIJNS5_1CILi128EEENS7_ILi48EEES8_EEELi128ENS_6half_tEfNS_4arch4Sm80ELb0ELb1ELb1ELb0ELb0ELb0ELb1ELb1EEENS1_21CollectiveEpilogueFwdINS6_IJS8_S8_S9_EEENS6_IJNS7_ILi1EEESH_SH_EEESB_SD_Li128ELb0ELb1ELb1ELb0EEENS1_19SingleTileSchedulerILb0ELb1ELb1ELi128EEEEEEEEEvNT_6ParamsE --------------------------
	.section	.nv.info._ZN7cutlass13device_kernelIN5flash19enable_sm80_to_sm89INS1_16FlashAttnFwdSm80INS1_25CollectiveMainloopFwdSm80ILi4ELi1ELb0EN4cute5tupleIJNS5_1CILi128EEENS7_ILi48EEES8_EEELi128ENS_6half_tEfNS_4arch4Sm80ELb0ELb1ELb1ELb0ELb0ELb0ELb1ELb1EEENS1_21CollectiveEpilogueFwdINS6_IJS8_S8_S9_EEENS6_IJNS7_ILi1EEESH_SH_EEESB_SD_Li128ELb0ELb1ELb1ELb0EEENS1_19SingleTileSchedulerILb0ELb1ELb1ELi128EEEEEEEEEvNT_6ParamsE,"",@"SHT_CUDA_INFO"
	.sectionflags	@""
	.align	4


	//----- nvinfo : EIATTR_CUDA_API_VERSION
	.align		4
        /*0000*/ 	.byte	0x04, 0x37
        /*0002*/ 	.short	(.L_384 - .L_383)
.L_383:
        /*0004*/ 	.word	0x00000082


	//----- nvinfo : EIATTR_SW2861232_WAR
	.align		4
.L_384:
        /*0008*/ 	.byte	0x01, 0x35
	.zero		2


	//----- nvinfo : EIATTR_PARAM_CBANK
	.align		4
        /*000c*/ 	.byte	0x04, 0x0a
        /*000e*/ 	.short	(.L_386 - .L_385)
	.align		4
.L_385:
        /*0010*/ 	.word	index@(.nv.constant0._ZN7cutlass13device_kernelIN5flash19enable_sm80_to_sm89INS1_16FlashAttnFwdSm80INS1_25CollectiveMainloopFwdSm80ILi4ELi1ELb0EN4cute5tupleIJNS5_1CILi128EEENS7_ILi48EEES8_EEELi128ENS_6half_tEfNS_4arch4Sm80ELb0ELb1ELb1ELb0ELb0ELb0ELb1ELb1EEENS1_21CollectiveEpilogueFwdINS6_IJS8_S8_S9_EEENS6_IJNS7_ILi1EEESH_SH_EEESB_SD_Li128ELb0ELb1ELb1ELb0EEENS1_19SingleTileSchedulerILb0ELb1ELb1ELi128EEEEEEEEEvNT_6ParamsE)
        /*0014*/ 	.short	0x0160
        /*0016*/ 	.short	0x0418


	//----- nvinfo : EIATTR_CBANK_PARAM_SIZE
	.align		4
.L_386:
        /*0018*/ 	.byte	0x03, 0x19
        /*001a*/ 	.short	0x0418


	//----- nvinfo : EIATTR_KPARAM_INFO
	.align		4
        /*001c*/ 	.byte	0x04, 0x17
        /*001e*/ 	.short	(.L_388 - .L_387)
.L_387:
        /*0020*/ 	.word	0x00000000
        /*0024*/ 	.short	0x0000
        /*0026*/ 	.short	0x0000
        /*0028*/ 	.byte	0x00, 0xf0, 0x61, 0x10


	//----- nvinfo : EIATTR_MAXREG_COUNT
	.align		4
.L_388:
        /*002c*/ 	.byte	0x03, 0x1b
        /*002e*/ 	.short	0x00ff


	//----- nvinfo : EIATTR_NUM_BARRIERS
	.align		4
        /*0030*/ 	.byte	0x02, 0x4c
        /*0032*/ 	.byte	0x02
	.zero		1


	//----- nvinfo : EIATTR_ANNOTATIONS
	.align		4
        /*0034*/ 	.byte	0x04, 0x55
        /*0036*/ 	.short	(.L_390 - .L_389)


	//   ....[0]....
.L_389:
        /* <DEDUP_REMOVED lines=44> */


	//----- nvinfo : EIATTR_MERCURY_ISA_VERSION
	.align		4
.L_390:
        /*02e8*/ 	.byte	0x03, 0x5f
        /*02ea*/ 	.short	0x0000


	//----- nvinfo : EIATTR_COOP_GROUP_MASK_REGIDS
	.align		4
        /*02ec*/ 	.byte	0x04, 0x29
        /*02ee*/ 	.short	(.L_392 - .L_391)


	//   ....[0]....
.L_391:
        /*02f0*/ 	.word	0xffffffff


	//   ....[1]....
        /*02f4*/ 	.word	0xffffffff


	//   ....[2]....
        /*02f8*/ 	.word	0xffffffff


	//   ....[3]....
        /*02fc*/ 	.word	0xffffffff


	//   ....[4]....
        /*0300*/ 	.word	0xffffffff


	//   ....[5]....
        /*0304*/ 	.word	0xffffffff


	//   ....[6]....
        /*0308*/ 	.word	0xffffffff


	//   ....[7]....
        /*030c*/ 	.word	0xffffffff


	//   ....[8]....
        /*0310*/ 	.word	0xffffffff


	//   ....[9]....
        /*0314*/ 	.word	0xffffffff


	//   ....[10]....
        /*0318*/ 	.word	0xffffffff


	//   ....[11]....
        /*031c*/ 	.word	0xffffffff


	//   ....[12]....
        /*0320*/ 	.word	0xffffffff


	//   ....[13]....
        /*0324*/ 	.word	0xffffffff


	//   ....[14]....
        /*0328*/ 	.word	0xffffffff


	//   ....[15]....
        /*032c*/ 	.word	0xffffffff


	//   ....[16]....
        /*0330*/ 	.word	0xffffffff


	//   ....[17]....
        /*0334*/ 	.word	0xffffffff


	//   ....[18]....
        /*0338*/ 	.word	0xffffffff


	//   ....[19]....
        /*033c*/ 	.word	0xffffffff


	//   ....[20]....
        /*0340*/ 	.word	0xffffffff


	//   ....[21]....
        /*0344*/ 	.word	0xffffffff


	//   ....[22]....
        /*0348*/ 	.word	0xffffffff


	//   ....[23]....
        /*034c*/ 	.word	0xffffffff


	//   ....[24]....
        /*0350*/ 	.word	0xffffffff


	//   ....[25]....
        /*0354*/ 	.word	0xffffffff


	//   ....[26]....
        /*0358*/ 	.word	0xffffffff


	//   ....[27]....
        /*035c*/ 	.word	0xffffffff


	//   ....[28]....
        /*0360*/ 	.word	0xffffffff


	//   ....[29]....
        /*0364*/ 	.word	0xffffffff


	//   ....[30]....
        /*0368*/ 	.word	0xffffffff


	//   ....[31]....
        /*036c*/ 	.word	0xffffffff


	//   ....[32]....
        /*0370*/ 	.word	0xffffffff


	//   ....[33]....
        /*0374*/ 	.word	0xffffffff


	//   ....[34]....
        /*0378*/ 	.word	0xffffffff


	//   ....[35]....
        /*037c*/ 	.word	0xffffffff


	//   ....[36]....
        /*0380*/ 	.word	0xffffffff


	//   ....[37]....
        /*0384*/ 	.word	0xffffffff


	//   ....[38]....
        /*0388*/ 	.word	0xffffffff


	//   ....[39]....
        /*038c*/ 	.word	0xffffffff


	//   ....[40]....
        /*0390*/ 	.word	0xffffffff


	//   ....[41]....
        /*0394*/ 	.word	0xffffffff


	//   ....[42]....
        /*0398*/ 	.word	0xffffffff


	//   ....[43]....
        /*039c*/ 	.word	0xffffffff


	//   ....[44]....
        /*03a0*/ 	.word	0xffffffff


	//   ....[45]....
        /*03a4*/ 	.word	0xffffffff


	//   ....[46]....
        /*03a8*/ 	.word	0xffffffff


	//   ....[47]....
        /*03ac*/ 	.word	0xffffffff


	//   ....[48]....
        /*03b0*/ 	.word	0xffffffff


	//   ....[49]....
        /*03b4*/ 	.word	0xffffffff


	//   ....[50]....
        /*03b8*/ 	.word	0xffffffff


	//   ....[51]....
        /*03bc*/ 	.word	0xffffffff


	//   ....[52]....
        /*03c0*/ 	.word	0xffffffff


	//   ....[53]....
        /*03c4*/ 	.word	0xffffffff


	//   ....[54]....
        /*03c8*/ 	.word	0xffffffff


	//   ....[55]....
        /*03cc*/ 	.word	0xffffffff


	//   ....[56]....
        /*03d0*/ 	.word	0xffffffff


	//   ....[57]....
        /*03d4*/ 	.word	0xffffffff


	//   ....[58]....
        /*03d8*/ 	.word	0xffffffff


	//   ....[59]....
        /*03dc*/ 	.word	0xffffffff


	//   ....[60]....
        /*03e0*/ 	.word	0xffffffff


	//   ....[61]....
        /*03e4*/ 	.word	0xffffffff


	//   ....[62]....
        /*03e8*/ 	.word	0xffffffff


	//   ....[63]....
        /*03ec*/ 	.word	0xffffffff


	//   ....[64]....
        /*03f0*/ 	.word	0xffffffff


	//   ....[65]....
        /*03f4*/ 	.word	0xffffffff


	//   ....[66]....
        /*03f8*/ 	.word	0xffffffff


	//   ....[67]....
        /*03fc*/ 	.word	0xffffffff


	//   ....[68]....
        /*0400*/ 	.word	0xffffffff


	//   ....[69]....
        /*0404*/ 	.word	0xffffffff


	//   ....[70]....
        /*0408*/ 	.word	0xffffffff


	//   ....[71]....
        /*040c*/ 	.word	0xffffffff


	//   ....[72]....
        /*0410*/ 	.word	0xffffffff


	//   ....[73]....
        /*0414*/ 	.word	0xffffffff


	//   ....[74]....
        /*0418*/ 	.word	0xffffffff


	//   ....[75]....
        /*041c*/ 	.word	0xffffffff


	//   ....[76]....
        /*0420*/ 	.word	0xffffffff


	//   ....[77]....
        /*0424*/ 	.word	0xffffffff


	//   ....[78]....
        /*0428*/ 	.word	0xffffffff


	//   ....[79]....
        /*042c*/ 	.word	0xffffffff


	//   ....[80]....
        /*0430*/ 	.word	0xffffffff


	//   ....[81]....
        /*0434*/ 	.word	0xffffffff


	//   ....[82]....
        /*0438*/ 	.word	0xffffffff


	//   ....[83]....
        /*043c*/ 	.word	0xffffffff


	//   ....[84]....
        /*0440*/ 	.word	0xffffffff


	//----- nvinfo : EIATTR_COOP_GROUP_INSTR_OFFSETS
	.align		4
.L_392:
        /*0444*/ 	.byte	0x04, 0x28
        /*0446*/ 	.short	(.L_394 - .L_393)


	//   ....[0]....
.L_393:
        /*0448*/ 	.word	0x00000060


	//   ....[1]....
        /*044c*/ 	.word	0x000013d0


	//   ....[2]....
        /*0450*/ 	.word	0x00001420


	//   ....[3]....
        /*0454*/ 	.word	0x00001670


	//   ....[4]....
        /*0458*/ 	.word	0x000016a0


	//   ....[5]....
        /*045c*/ 	.word	0x00001780


	//   ....[6]....
        /*0460*/ 	.word	0x000017b0


	//   ....[7]....
        /*0464*/ 	.word	0x00001890


	//   ....[8]....
        /*0468*/ 	.word	0x000018c0


	//   ....[9]....
        /*046c*/ 	.word	0x000019a0


	//   ....[10]....
        /*0470*/ 	.word	0x000019d0


	//   ....[11]....
        /*0474*/ 	.word	0x00001ab0


	//   ....[12]....
        /*0478*/ 	.word	0x00001ae0


	//   ....[13]....
        /*047c*/ 	.word	0x00001bc0


	//   ....[14]....
        /*0480*/ 	.word	0x00001bf0


	//   ....[15]....
        /*0484*/ 	.word	0x00001cc0


	//   ....[16]....
        /*0488*/ 	.word	0x00001d00


	//   ....[17]....
        /*048c*/ 	.word	0x000033d0


	//   ....[18]....
        /*0490*/ 	.word	0x00003610


	//   ....[19]....
        /*0494*/ 	.word	0x00003cc0


	//   ....[20]....
        /*0498*/ 	.word	0x000046e0


	//   ....[21]....
        /*049c*/ 	.word	0x00004af0


	//   ....[22]....
        /*04a0*/ 	.word	0x00004c20


	//   ....[23]....
        /*04a4*/ 	.word	0x00004d20


	//   ....[24]....
        /*04a8*/ 	.word	0x00004e30


	//   ....[25]....
        /*04ac*/ 	.word	0x000052e0


	//   ....[26]....
        /*04b0*/ 	.word	0x00005300


	//   ....[27]....
        /*04b4*/ 	.word	0x00005390


	//   ....[28]....
        /*04b8*/ 	.word	0x00005540


	//   ....[29]....
        /*04bc*/ 	.word	0x000086c0


	//   ....[30]....
        /*04c0*/ 	.word	0x000088f0


	//   ....[31]....
        /*04c4*/ 	.word	0x00008e60


	//   ....[32]....
        /*04c8*/ 	.word	0x00009310


	//   ....[33]....
        /*04cc*/ 	.word	0x00009980


	//   ....[34]....
        /*04d0*/ 	.word	0x00009a80


	//   ....[35]....
        /*04d4*/ 	.word	0x00009b90


	//   ....[36]....
        /*04d8*/ 	.word	0x00009be0


	//   ....[37]....
        /*04dc*/ 	.word	0x00009cd0


	//   ....[38]....
        /*04e0*/ 	.word	0x00009e00


	//   ....[39]....
        /*04e4*/ 	.word	0x00009ec0


	//   ....[40]....
        /*04e8*/ 	.word	0x00009fe0


	//   ....[41]....
        /*04ec*/ 	.word	0x0000d310


	//   ....[42]....
        /*04f0*/ 	.word	0x0000d390


	//   ....[43]....
        /*04f4*/ 	.word	0x0000d440


	//   ....[44]....
        /*04f8*/ 	.word	0x0000d590


	//   ....[45]....
        /*04fc*/ 	.word	0x0000d620


	//   ....[46]....
        /*0500*/ 	.word	0x0000d650


	//   ....[47]....
        /*0504*/ 	.word	0x0000d7f0


	//   ....[48]....
        /*0508*/ 	.word	0x0000dcc0


	//   ....[49]....
        /*050c*/ 	.word	0x00010ba0


	//   ....[50]....
        /*0510*/ 	.word	0x000112d0


	//   ....[51]....
        /*0514*/ 	.word	0x000114e0


	//   ....[52]....
        /*0518*/ 	.word	0x00011980


	//   ....[53]....
        /*051c*/ 	.word	0x00012060


	//   ....[54]....
        /*0520*/ 	.word	0x00012170


	//   ....[55]....
        /*0524*/ 	.word	0x000121c0


	//   ....[56]....
        /*0528*/ 	.word	0x00012280


	//   ....[57]....
        /*052c*/ 	.word	0x00012370


	//   ....[58]....
        /*0530*/ 	.word	0x00012480


	//   ....[59]....
        /*0534*/ 	.word	0x00012530


	//   ....[60]....
        /*0538*/ 	.word	0x00012640


	//   ....[61]....
        /*053c*/ 	.word	0x00014600


	//   ....[62]....
        /*0540*/ 	.word	0x00014610


	//   ....[63]....
        /*0544*/ 	.word	0x00014620


	//   ....[64]....
        /*0548*/ 	.word	0x00014630


	//   ....[65]....
        /*054c*/ 	.word	0x00014660


	//   ....[66]....
        /*0550*/ 	.word	0x00014680


	//   ....[67]....
        /*0554*/ 	.word	0x000146a0


	//   ....[68]....
        /*0558*/ 	.word	0x000146b0


	//   ....[69]....
        /*055c*/ 	.word	0x00015730


	//   ....[70]....
        /*0560*/ 	.word	0x00015760


	//   ....[71]....
        /*0564*/ 	.word	0x00015790


	//   ....[72]....
        /*0568*/ 	.word	0x000157c0


	//   ....[73]....
        /*056c*/ 	.word	0x00015800


	//   ....[74]....
        /*0570*/ 	.word	0x00015830


	//   ....[75]....
        /*0574*/ 	.word	0x00015850


	//   ....[76]....
        /*0578*/ 	.word	0x00015860


	//   ....[77]....
        /*057c*/ 	.word	0x00015880


	//   ....[78]....
        /*0580*/ 	.word	0x00015890


	//   ....[79]....
        /*0584*/ 	.word	0x00015f40


	//   ....[80]....
        /*0588*/ 	.word	0x00015f60


	//   ....[81]....
        /*058c*/ 	.word	0x00016560


	//   ....[82]....
        /*0590*/ 	.word	0x00016580


	//   ....[83]....
        /*0594*/ 	.word	0x00016b80


	//   ....[84]....
        /*0598*/ 	.word	0x00016b90


	//----- nvinfo : EIATTR_EXIT_INSTR_OFFSETS
	.align		4
.L_394:
        /*059c*/ 	.byte	0x04, 0x1c
        /*059e*/ 	.short	(.L_396 - .L_395)


	//   ....[0]....
.L_395:
        /*05a0*/ 	.word	0x000001c0


	//   ....[1]....
        /*05a4*/ 	.word	0x00016ba0


	//   ....[2]....
        /*05a8*/ 	.word	0x00017140


	//   ....[3]....
        /*05ac*/ 	.word	0x00017190


	//   ....[4]....
        /*05b0*/ 	.word	0x000171c0


	//   ....[5]....
        /*05b4*/ 	.word	0x00017220


	//   ....[6]....
        /*05b8*/ 	.word	0x000174b0


	//----- nvinfo : EIATTR_CTAIDZ_USED
	.align		4
.L_396:
        /*05bc*/ 	.byte	0x01, 0x04
	.zero		2


	//----- nvinfo : EIATTR_MAX_THREADS
	.align		4
        /*05c0*/ 	.byte	0x04, 0x05
        /*05c2*/ 	.short	(.L_398 - .L_397)
.L_397:
        /*05c4*/ 	.word	0x00000080
        /*05c8*/ 	.word	0x00000001
        /*05cc*/ 	.word	0x00000001


	//----- nvinfo : EIATTR_CRS_STACK_SIZE
	.align		4
.L_398:
        /*05d0*/ 	.byte	0x04, 0x1e
        /*05d2*/ 	.short	(.L_400 - .L_399)
.L_399:
        /*05d4*/ 	.word	0x00000000
.L_400:


//--------------------- .nv.info._ZN7cutlass13device_kernelIN5flash19enable_sm80_to_sm89INS1_16FlashAttnFwdSm80INS1_25CollectiveMainloopFwdSm80ILi8ELi1ELb1EN4cute5tupleIJNS5_1CILi128EEENS7_ILi96EEES8_EEELi128ENS_6half_tEfNS_4arch4Sm80ELb0ELb1ELb1ELb1ELb0ELb0ELb1ELb1EEENS1_21CollectiveEpilogueFwdINS6_IJS8_S8_S9_EEENS6_IJNS7_ILi1EEESH_SH_EEESB_SD_Li256ELb1ELb1ELb1ELb0EEENS1_36VarlenDynamicPersistentTileSchedulerILi128ELi96ELi256ELi256ELb1ELb1ELb0ELb1ELb0ELb1EEEEEEEEEvNT_6ParamsE --------------------------
	.section	.nv.info._ZN7cutlass13device_kernelIN5flash19enable_sm80_to_sm89INS1_16FlashAttnFwdSm80INS1_25CollectiveMainloopFwdSm80ILi8ELi1ELb1EN4cute5tupleIJNS5_1CILi128EEENS7_ILi96EEES8_EEELi128ENS_6half_tEfNS_4arch4Sm80ELb0ELb1ELb1ELb1ELb0ELb0ELb1ELb1EEENS1_21CollectiveEpilogueFwdINS6_IJS8_S8_S9_EEENS6_IJNS7_ILi1EEESH_SH_EEESB_SD_Li256ELb1ELb1ELb1ELb0EEENS1_36VarlenDynamicPersistentTileSchedulerILi128ELi96ELi256ELi256ELb1ELb1ELb0ELb1ELb0ELb1EEEEEEEEEvNT_6ParamsE,"",@"SHT_CUDA_INFO"
	.sectionflags	@""
	.align	4


	//----- nvinfo : EIATTR_CUDA_API_VERSION
	.align		4
        /*0000*/ 	.byte	0x04, 0x37
        /*0002*/ 	.short	(.L_402 - .L_401)
.L_401:
        /*0004*/ 	.word	0x00000082


	//----- nvinfo : EIATTR_SW2861232_WAR
	.align		4
.L_402:
        /*0008*/ 	.byte	0x01, 0x35
	.zero		2


	//----- nvinfo : EIATTR_PARAM_CBANK
	.align		4
        /*000c*/ 	.byte	0x04, 0x0a
        /*000e*/ 	.short	(.L_404 - .L_403)
	.align		4
.L_403:
        /*0010*/ 	.word	index@(.nv.constant0._ZN7cutlass13device_kernelIN5flash19enable_sm80_to_sm89INS1_16FlashAttnFwdSm80INS1_25CollectiveMainloopFwdSm80ILi8ELi1ELb1EN4cute5tupleIJNS5_1CILi128EEENS7_ILi96EEES8_EEELi128ENS_6half_tEfNS_4arch4Sm80ELb0ELb1ELb1ELb1ELb0ELb0ELb1ELb1EEENS1_21CollectiveEpilogueFwdINS6_IJS8_S8_S9_EEENS6_IJNS7_ILi1EEESH_SH_EEESB_SD_Li256ELb1ELb1ELb1ELb0EEENS1_36VarlenDynamicPersistentTileSchedulerILi128ELi96ELi256ELi256ELb1ELb1ELb0ELb1ELb0ELb1EEEEEEEEEvNT_6ParamsE)
        /*0014*/ 	.short	0x0160
        /*0016*/ 	.short	0x0438


	//----- nvinfo : EIATTR_CBANK_PARAM_SIZE
	.align		4
.L_404:
        /*0018*/ 	.byte	0x03, 0x19
        /*001a*/ 	.short	0x0438


	//----- nvinfo : EIATTR_KPARAM_INFO
	.align		4
        /*001c*/ 	.byte	0x04, 0x17
        /*001e*/ 	.short	(.L_406 - .L_405)
.L_405:
        /*0020*/ 	.word	0x00000000
        /*0024*/ 	.short	0x0000
        /*0026*/ 	.short	0x0000
        /*0028*/ 	.byte	0x00, 0xf0, 0xe1, 0x10


	//----- nvinfo : EIATTR_MAXREG_COUNT
	.align		4
.L_406:
        /*002c*/ 	.byte	0x03, 0x1b
        /*002e*/ 	.short	0x00ff


	//----- nvinfo : EIATTR_NUM_BARRIERS
	.align		4
        /*0030*/ 	.byte	0x02, 0x4c
        /*0032*/ 	.byte	0x06
	.zero		1


	//----- nvinfo : EIATTR_ANNOTATIONS
	.align		4
        /*0034*/ 	.byte	0x04, 0x55
        /*0036*/ 	.short	(.L_408 - .L_407)


	//   ....[0]....
.L_407:
        /* <DEDUP_REMOVED lines=75> */


	//----- nvinfo : EIATTR_MERCURY_ISA_VERSION
	.align		4
.L_408:
        /*04d8*/ 	.byte	0x03, 0x5f
        /*04da*/ 	.short	0x0000


	//----- nvinfo : EIATTR_INT_WARP_WIDE_INSTR_OFFSETS
	.align		4
        /*04dc*/ 	.byte	0x04, 0x31
        /*04de*/ 	.short	(.L_410 - .L_409)


	//   ....[0]....
.L_409:
        /*04e0*/ 	.word	0x00013400


	//   ....[1]....
        /*04e4*/ 	.word	0x00013480


	//----- nvinfo : EIATTR_COOP_GROUP_MASK_REGIDS
	.align		4
.L_410:
        /*04e8*/ 	.byte	0x04, 0x29
        /*04ea*/ 	.short	(.L_412 - .L_411)


	//   ....[0]....
.L_411:
        /*04ec*/ 	.word	0xffffffff


	//   ....[1]....
        /*04f0*/ 	.word	0xffffffff


	//   ....[2]....
        /*04f4*/ 	.word	0xffffffff


	//   ....[3]....
        /*04f8*/ 	.word	0xffffffff


	//   ....[4]....
        /*04fc*/ 	.word	0xffffffff


	//   ....[5]....
        /*0500*/ 	.word	0xffffffff


	//   ....[6]....
        /*0504*/ 	.word	0xffffffff


	//   ....[7]....
        /*0508*/ 	.word	0xffffffff


	//   ....[8]....
        /*050c*/ 	.word	0xffffffff


	//   ....[9]....
        /*0510*/ 	.word	0xffffffff


	//   ....[10]....
        /*0514*/ 	.word	0xffffffff


	//   ....[11]....
        /*0518*/ 	.word	0xffffffff


	//   ....[12]....
        /*051c*/ 	.word	0xffffffff


	//   ....[13]....
        /*0520*/ 	.word	0xffffffff


	//   ....[14]....
        /*0524*/ 	.word	0xffffffff


	//   ....[15]....
        /*0528*/ 	.word	0xffffffff


	//   ....[16]....
        /*052c*/ 	.word	0xffffffff


	//   ....[17]....
        /*0530*/ 	.word	0xffffffff


	//   ....[18]....
        /*0534*/ 	.word	0xffffffff


	//   ....[19]....
        /*0538*/ 	.word	0xffffffff


	//   ....[20]....
        /*053c*/ 	.word	0xffffffff


	//   ....[21]....
        /*0540*/ 	.word	0xffffffff


	//   ....[22]....
        /*0544*/ 	.word	0xffffffff


	//   ....[23]....
        /*0548*/ 	.word	0xffffffff


	//   ....[24]....
        /*054c*/ 	.word	0xffffffff


	//   ....[25]....
        /*0550*/ 	.word	0xffffffff


	//   ....[26]....
        /*0554*/ 	.word	0xffffffff


	//   ....[27]....
        /*0558*/ 	.word	0xffffffff


	//   ....[28]....
        /*055c*/ 	.word	0xffffffff


	//   ....[29]....
        /*0560*/ 	.word	0xffffffff


	//   ....[30]....
        /*0564*/ 	.word	0xffffffff


	//   ....[31]....
        /*0568*/ 	.word	0xffffffff


	//   ....[32]....
        /*056c*/ 	.word	0xffffffff


	//   ....[33]....
        /*0570*/ 	.word	0xffffffff


	//   ....[34]....
        /*0574*/ 	.word	0xffffffff


	//   ....[35]....
        /*0578*/ 	.word	0xffffffff


	//   ....[36]....
        /*057c*/ 	.word	0xffffffff


	//   ....[37]....
        /*0580*/ 	.word	0xffffffff


	//   ....[38]....
        /*0584*/ 	.word	0xffffffff


	//   ....[39]....
        /*0588*/ 	.word	0xffffffff


	//   ....[40]....
        /*058c*/ 	.word	0xffffffff


	//   ....[41]....
        /*0590*/ 	.word	0xffffffff


	//   ....[42]....
        /*0594*/ 	.word	0xffffffff


	//   ....[43]....
        /*0598*/ 	.word	0xffffffff


	//   ....[44]....
        /*059c*/ 	.word	0xffffffff


	//   ....[45]....
        /*05a0*/ 	.word	0xffffffff


	//   ....[46]....
        /*05a4*/ 	.word	0xffffffff


	//   ....[47]....
        /*05a8*/ 	.word	0xffffffff


	//   ....[48]....
        /*05ac*/ 	.word	0xffffffff


	//   ....[49]....
        /*05b0*/ 	.word	0xffffffff


	//   ....[50]....
        /*05b4*/ 	.word	0xffffffff


	//   ....[51]....
        /*05b8*/ 	.word	0xffffffff


	//   ....[52]....
        /*05bc*/ 	.word	0xffffffff


	//   ....[53]....
        /*05c0*/ 	.word	0xffffffff


	//   ....[54]....
        /*05c4*/ 	.word	0xffffffff


	//   ....[55]....
        /*05c8*/ 	.word	0xffffffff


	//   ....[56]....
        /*05cc*/ 	.word	0xffffffff


	//   ....[57]....
        /*05d0*/ 	.word	0xffffffff


	//   ....[58]....
        /*05d4*/ 	.word	0xffffffff


	//   ....[59]....
        /*05d8*/ 	.word	0xffffffff


	//   ....[60]....
        /*05dc*/ 	.word	0xffffffff


	//   ....[61]....
        /*05e0*/ 	.word	0xffffffff


	//   ....[62]....
        /*05e4*/ 	.word	0xffffffff


	//   ....[63]....
        /*05e8*/ 	.word	0xffffffff


	//   ....[64]....
        /*05ec*/ 	.word	0xffffffff


	//   ....[65]....
        /*05f0*/ 	.word	0xffffffff


	//   ....[66]....
        /*05f4*/ 	.word	0xffffffff


	//   ....[67]....
        /*05f8*/ 	.word	0xffffffff


	//   ....[68]....
        /*05fc*/ 	.word	0xffffffff


	//   ....[69]....
        /*0600*/ 	.word	0xffffffff


	//   ....[70]....
        /*0604*/ 	.word	0xffffffff


	//   ....[71]....
        /*0608*/ 	.word	0xffffffff


	//   ....[72]....
        /*060c*/ 	.word	0xffffffff


	//   ....[73]....
        /*0610*/ 	.word	0xffffffff


	//   ....[74]....
        /*0614*/ 	.word	0xffffffff


	//   ....[75]....
        /*0618*/ 	.word	0xffffffff


	//   ....[76]....
        /*061c*/ 	.word	0xffffffff


	//   ....[77]....
        /*0620*/ 	.word	0xffffffff


	//   ....[78]....
        /*0624*/ 	.word	0xffffffff


	//   ....[79]....
        /*0628*/ 	.word	0xffffffff


	//   ....[80]....
        /*062c*/ 	.word	0xffffffff


	//   ....[81]....
        /*0630*/ 	.word	0xffffffff


	//   ....[82]....
        /*0634*/ 	.word	0xffffffff


	//   ....[83]....
        /*0638*/ 	.word	0xffffffff


	//   ....[84]....
        /*063c*/ 	.word	0xffffffff


	//   ....[85]....
        /*0640*/ 	.word	0xffffffff


	//   ....[86]....
        /*0644*/ 	.word	0xffffffff


	//   ....[87]....
        /*0648*/ 	.word	0xffffffff


	//   ....[88]....
        /*064c*/ 	.word	0xffffffff


	//   ....[89]....
        /*0650*/ 	.word	0xffffffff


	//   ....[90]....
        /*0654*/ 	.word	0xffffffff


	//   ....[91]....
        /*0658*/ 	.word	0xffffffff


	//   ....[92]....
        /*065c*/ 	.word	0xffffffff


	//   ....[93]....
        /*0660*/ 	.word	0xffffffff


	//   ....[94]....
        /*0664*/ 	.word	0xffffffff


	//   ....[95]....
        /*0668*/ 	.word	0xffffffff


	//   ....[96]....
        /*066c*/ 	.word	0xffffffff


	//   ....[97]....
        /*0670*/ 	.word	0xffffffff


	//   ....[98]....
        /*0674*/ 	.word	0xffffffff


	//   ....[99]....
        /*0678*/ 	.word	0xffffffff


	//   ....[100]....
        /*067c*/ 	.word	0xffffffff


	//   ....[101]....
        /*0680*/ 	.word	0xffffffff


	//   ....[102]....
        /*0684*/ 	.word	0xffffffff


	//   ....[103]....
        /*0688*/ 	.word	0xffffffff


	//   ....[104]....
        /*068c*/ 	.word	0xffffffff


	//   ....[105]....
        /*0690*/ 	.word	0xffffffff


	//   ....[106]....
        /*0694*/ 	.word	0xffffffff


	//   ....[107]....
        /*0698*/ 	.word	0xffffffff


	//   ....[108]....
        /*069c*/ 	.word	0xffffffff


	//   ....[109]....
        /*06a0*/ 	.word	0xffffffff


	//   ....[110]....
        /*06a4*/ 	.word	0xffffffff


	//   ....[111]....
        /*06a8*/ 	.word	0xffffffff


	//   ....[112]....
        /*06ac*/ 	.word	0xffffffff


	//   ....[113]....
        /*06b0*/ 	.word	0xffffffff


	//   ....[114]....
        /*06b4*/ 	.word	0xffffffff


	//   ....[115]....
        /*06b8*/ 	.word	0xffffffff


	//   ....[116]....
        /*06bc*/ 	.word	0xffffffff


	//   ....[117]....
        /*06c0*/ 	.word	0xffffffff


	//   ....[118]....
        /*06c4*/ 	.word	0xffffffff


	//   ....[119]....
        /*06c8*/ 	.word	0xffffffff


	//   ....[120]....
        /*06cc*/ 	.word	0xffffffff


	//   ....[121]....
        /*06d0*/ 	.word	0xffffffff


	//   ....[122]....
        /*06d4*/ 	.word	0xffffffff


	//   ....[123]....
        /*06d8*/ 	.word	0xffffffff


	//   ....[124]....
        /*06dc*/ 	.word	0xffffffff


	//   ....[125]....
        /*06e0*/ 	.word	0xffffffff


	//   ....[126]....
        /*06e4*/ 	.word	0xffffffff


	//   ....[127]....
        /*06e8*/ 	.word	0xffffffff


	//   ....[128]....
        /*06ec*/ 	.word	0xffffffff


	//   ....[129]....
        /*06f0*/ 	.word	0xffffffff


	//   ....[130]....
        /*06f4*/ 	.word	0xffffffff


	//   ....[131]....
        /*06f8*/ 	.word	0xffffffff


	//   ....[132]....
        /*06fc*/ 	.word	0xffffffff


	//   ....[133]....
        /*0700*/ 	.word	0xffffffff


	//   ....[134]....
        /*0704*/ 	.word	0xffffffff


	//   ....[135]....
        /*0708*/ 	.word	0xffffffff


	//   ....[136]....
        /*070c*/ 	.word	0xffffffff


	//   ....[137]....
        /*0710*/ 	.word	0xffffffff


	//   ....[138]....
        /*0714*/ 	.word	0xffffffff


	//   ....[139]....
        /*0718*/ 	.word	0xffffffff


	//   ....[140]....
        /*071c*/ 	.word	0xffffffff


	//   ....[141]....
        /*0720*/ 	.word	0xffffffff


	//   ....[142]....
        /*0724*/ 	.word	0xffffffff


	//   ....[143]....
        /*0728*/ 	.word	0xffffffff


	//   ....[144]....
        /*072c*/ 	.word	0xffffffff


	//----- nvinfo : EIATTR_COOP_GROUP_INSTR_OFFSETS
	.align		4
.L_412:
        /*0730*/ 	.byte	0x04, 0x28
        /*0732*/ 	.short	(.L_414 - .L_413)


	//   ....[0]....
.L_413:
        /*0734*/ 	.word	0x00000050


	//   ....[1]....
        /*0738*/ 	.word	0x00000210


	//   ....[2]....
        /*073c*/ 	.word	0x00000240


	//   ....[3]....
        /*0740*/ 	.word	0x00000270


	//   ....[4]....
        /*0744*/ 	.word	0x000002a0


	//   ....[5]....
        /*0748*/ 	.word	0x000002d0


	//   ....[6]....
        /*074c*/ 	.word	0x00000300


	//   ....[7]....
        /*0750*/ 	.word	0x00000470


	//   ....[8]....
        /*0754*/ 	.word	0x000004b0


	//   ....[9]....
        /*0758*/ 	.word	0x000004e0


	//   ....[10]....
        /*075c*/ 	.word	0x00000510


	//   ....[11]....
        /*0760*/ 	.word	0x00000540


	//   ....[12]....
        /*0764*/ 	.word	0x00000570


	//   ....[13]....
        /*0768*/ 	.word	0x00000600


	//   ....[14]....
        /*076c*/ 	.word	0x00000650


	//   ....[15]....
        /*0770*/ 	.word	0x00000670


	//   ....[16]....
        /*0774*/ 	.word	0x000006d0


	//   ....[17]....
        /*0778*/ 	.word	0x00002bf0


	//   ....[18]....
        /*077c*/ 	.word	0x00002c10


	//   ....[19]....
        /*0780*/ 	.word	0x00002c30


	//   ....[20]....
        /*0784*/ 	.word	0x00002c40


	//   ....[21]....
        /*0788*/ 	.word	0x00002c50


	//   ....[22]....
        /*078c*/ 	.word	0x00002c60


	//   ....[23]....
        /*0790*/ 	.word	0x00002c70


	//   ....[24]....
        /*0794*/ 	.word	0x00002d40


	//   ....[25]....
        /*0798*/ 	.word	0x000045a0


	//   ....[26]....
        /*079c*/ 	.word	0x00004eb0


	//   ....[27]....
        /*07a0*/ 	.word	0x000053a0


	//   ....[28]....
        /*07a4*/ 	.word	0x00005930


	//   ....[29]....
        /*07a8*/ 	.word	0x00005950


	//   ....[30]....
        /*07ac*/ 	.word	0x000059a0


	//   ....[31]....
        /*07b0*/ 	.word	0x00008660


	//   ....[32]....
        /*07b4*/ 	.word	0x00008880


	//   ....[33]....
        /*07b8*/ 	.word	0x000096e0


	//   ....[34]....
        /*07bc*/ 	.word	0x00009ab0


	//   ....[35]....
        /*07c0*/ 	.word	0x00009ae0


	//   ....[36]....
        /*07c4*/ 	.word	0x00009b50


	//   ....[37]....
        /*07c8*/ 	.word	0x0000cc80


	//   ....[38]....
        /*07cc*/ 	.word	0x0000cd00


	//   ....[39]....
        /*07d0*/ 	.word	0x0000cd20


	//   ....[40]....
        /*07d4*/ 	.word	0x0000ce10


	//   ....[41]....
        /*07d8*/ 	.word	0x0000fff0


	//   ....[42]....
        /*07dc*/ 	.word	0x00010210


	//   ....[43]....
        /*07e0*/ 	.word	0x00011070


	//   ....[44]....
        /*07e4*/ 	.word	0x00011440


	//   ....[45]....
        /*07e8*/ 	.word	0x00011470


	//   ....[46]....
        /*07ec*/ 	.word	0x000114e0


	//   ....[47]....
        /*07f0*/ 	.word	0x00012db0


	//   ....[48]....
        /*07f4*/ 	.word	0x00012e00


	//   ....[49]....
        /*07f8*/ 	.word	0x00012e20


	//   ....[50]....
        /*07fc*/ 	.word	0x00012e40


	//   ....[51]....
        /*0800*/ 	.word	0x00013f00


	//   ....[52]....
        /*0804*/ 	.word	0x00013f20


	//   ....[53]....
        /*0808*/ 	.word	0x00013f30


	//   ....[54]....
        /*080c*/ 	.word	0x00013f40


	//   ....[55]....
        /*0810*/ 	.word	0x000142b0


	//   ....[56]....
        /*0814*/ 	.word	0x000142d0


	//   ....[57]....
        /*0818*/ 	.word	0x000143c0


	//   ....[58]....
        /*081c*/ 	.word	0x000143d0


	//   ....[59]....
        /*0820*/ 	.word	0x000144d0


	//   ....[60]....
        /*0824*/ 	.word	0x000144f0


	//   ....[61]....
        /*0828*/ 	.word	0x000145f0


	//   ....[62]....
        /*082c*/ 	.word	0x00014600


	//   ....[63]....
        /*0830*/ 	.word	0x00014900


	//   ....[64]....
        /*0834*/ 	.word	0x00014920


	//   ....[65]....
        /*0838*/ 	.word	0x00014f70


	//   ....[66]....
        /*083c*/ 	.word	0x00014f80


	//   ....[67]....
        /*0840*/ 	.word	0x00015b80


	//   ....[68]....
        /*0844*/ 	.word	0x00015ba0


	//   ....[69]....
        /*0848*/ 	.word	0x00015ca0


	//   ....[70]....
        /*084c*/ 	.word	0x00015cb0


	//   ....[71]....
        /*0850*/ 	.word	0x00015db0


	//   ....[72]....
        /*0854*/ 	.word	0x00015dd0


	//   ....[73]....
        /*0858*/ 	.word	0x00015ed0


	//   ....[74]....
        /*085c*/ 	.word	0x00015ee0


	//   ....[75]....
        /*0860*/ 	.word	0x000160a0


	//   ....[76]....
        /*0864*/ 	.word	0x000160c0


	//   ....[77]....
        /*0868*/ 	.word	0x000161f0


	//   ....[78]....
        /*086c*/ 	.word	0x00016230


	//   ....[79]....
        /*0870*/ 	.word	0x00016260


	//   ....[80]....
        /*0874*/ 	.word	0x00016290


	//   ....[81]....
        /*0878*/ 	.word	0x000162c0


	//   ....[82]....
        /*087c*/ 	.word	0x000162f0


	//   ....[83]....
        /*0880*/ 	.word	0x00016450


	//   ....[84]....
        /*0884*/ 	.word	0x00016490


	//   ....[85]....
        /*0888*/ 	.word	0x000164c0


	//   ....[86]....
        /*088c*/ 	.word	0x000164f0


	//   ....[87]....
        /*0890*/ 	.word	0x00016520


	//   ....[88]....
        /*0894*/ 	.word	0x00016550


	//   ....[89]....
        /*0898*/ 	.word	0x000165e0


	//   ....[90]....
        /*089c*/ 	.word	0x00016640


	//   ....[91]....
        /*08a0*/ 	.word	0x00016650


	//   ....[92]....
        /*08a4*/ 	.word	0x000166b0


	//   ....[93]....
        /*08a8*/ 	.word	0x00017110


	//   ....[94]....
        /*08ac*/ 	.word	0x00017170


	//   ....[95]....
        /*08b0*/ 	.word	0x000171c0


	//   ....[96]....
        /*08b4*/ 	.word	0x00017210


	//   ....[97]....
        /*08b8*/ 	.word	0x00017260


	//   ....[98]....
        /*08bc*/ 	.word	0x000172d0


	//   ....[99]....
        /*08c0*/ 	.word	0x00017320


	//   ....[100]....
        /*08c4*/ 	.word	0x00017390


	//   ....[101]....
        /*08c8*/ 	.word	0x00017400


	//   ....[102]....
        /*08cc*/ 	.word	0x00017460


	//   ....[103]....
        /*08d0*/ 	.word	0x000174c0


	//   ....[104]....
        /*08d4*/ 	.word	0x00017520


	//   ....[105]....
        /*08d8*/ 	.word	0x00017570


	//   ....[106]....
        /*08dc*/ 	.word	0x000175d0


	//   ....[107]....
        /*08e0*/ 	.word	0x00017630


	//   ....[108]....
        /*08e4*/ 	.word	0x000176a0


	//   ....[109]....
        /*08e8*/ 	.word	0x00017710


	//   ....[110]....
        /*08ec*/ 	.word	0x00017770


	//   ....[111]....
        /*08f0*/ 	.word	0x000177e0


	//   ....[112]....
        /*08f4*/ 	.word	0x00017850


	//   ....[113]....
        /*08f8*/ 	.word	0x000178c0


	//   ....[114]....
        /*08fc*/ 	.word	0x00017920


	//   ....[115]....
        /*0900*/ 	.word	0x00017980


	//   ....[116]....
        /*0904*/ 	.word	0x000179f0


	//   ....[117]....
        /*0908*/ 	.word	0x00017a60


	//   ....[118]....
        /*090c*/ 	.word	0x00017ac0


	//   ....[119]....
        /*0910*/ 	.word	0x00017b30


	//   ....[120]....
        /*0914*/ 	.word	0x00017ba0


	//   ....[121]....
        /*0918*/ 	.word	0x00017c10


	//   ....[122]....
        /*091c*/ 	.word	0x00017c70


	//   ....[123]....
        /*0920*/ 	.word	0x00017ce0


	//   ....[124]....
        /*0924*/ 	.word	0x00017d50


	//   ....[125]....
        /*0928*/ 	.word	0x00017dc0


	//   ....[126]....
        /*092c*/ 	.word	0x00017e20


	//   ....[127]....
        /*0930*/ 	.word	0x00017e90


	//   ....[128]....
        /*0934*/ 	.word	0x00017f00


	//   ....[129]....
        /*0938*/ 	.word	0x00017f50


	//   ....[130]....
        /*093c*/ 	.word	0x00017f90


	//   ....[131]....
        /*0940*/ 	.word	0x00017fe0


	//   ....[132]....
        /*0944*/ 	.word	0x00018030


	//   ....[133]....
        /*0948*/ 	.word	0x00018080


	//   ....[134]....
        /*094c*/ 	.word	0x000180f0


	//   ....[135]....
        /*0950*/ 	.word	0x00018140


	//   ....[136]....
        /*0954*/ 	.word	0x00018190


	//   ....[137]....
        /*0958*/ 	.word	0x000181e0


	//   ....[138]....
        /*095c*/ 	.word	0x00018230


	//   ....[139]....
        /*0960*/ 	.word	0x00018280


	//   ....[140]....
        /*0964*/ 	.word	0x000182f0


	//   ....[141]....
        /*0968*/ 	.word	0x00018340


	//   ....[142]....
        /*096c*/ 	.word	0x000183b0


	//   ....[143]....
        /*0970*/ 	.word	0x00018410


	//   ....[144]....
        /*0974*/ 	.word	0x00018480


	//----- nvinfo : EIATTR_EXIT_INSTR_OFFSETS
	.align		4
.L_414:
        /*0978*/ 	.byte	0x04, 0x1c
        /*097a*/ 	.short	(.L_416 - .L_415)


	//   ....[0]....
.L_415:
        /*097c*/ 	.word	0x000010f0


	//   ....[1]....
        /*0980*/ 	.word	0x000170d0


	//----- nvinfo : EIATTR_MAX_THREADS
	.align		4
.L_416:
        /*0984*/ 	.byte	0x04, 0x05
        /*0986*/ 	.short	(.L_418 - .L_417)
.L_417:
        /*0988*/ 	.word	0x00000100
        /*098c*/ 	.word	0x00000001
        /*0990*/ 	.word	0x00000001


	//----- nvinfo : EIATTR_CRS_STACK_SIZE
	.align		4
.L_418:
        /*0994*/ 	.byte	0x04, 0x1e
        /*0996*/ 	.short	(.L_420 - .L_419)
.L_419:
        /*0998*/ 	.word	0x00000000
.L_420:


//--------------------- .nv.info._ZN7cutlass13device_kernelIN5flash19enable_sm80_to_sm89INS1_16FlashAttnFwdSm80INS1_25CollectiveMainloopFwdSm80ILi8ELi1ELb1EN4cute5tupleIJNS5_1CILi128EEENS7_ILi96EEES8_EEELi128ENS_6half_tEfNS_4arch4Sm80ELb0ELb1ELb1ELb1ELb0ELb1ELb1ELb1EEENS1_21CollectiveEpilogueFwdINS6_IJS8_S8_S9_EEENS6_IJNS7_ILi1EEESH_SH_EEESB_SD_Li256ELb1ELb1ELb1ELb0EEENS1_36VarlenDynamicPersistentTileSchedulerILi128ELi96ELi256ELi256ELb1ELb1ELb0ELb1ELb0ELb1EEEEEEEEEvNT_6ParamsE --------------------------
	.section	.nv.info._ZN7cutlass13device_kernelIN5flash19enable_sm80_to_sm89INS1_16FlashAttnFwdSm80INS1_25CollectiveMainloopFwdSm80ILi8ELi1ELb1EN4cute5tupleIJNS5_1CILi128EEENS7_ILi96EEES8_EEELi128ENS_6half_tEfNS_4arch4Sm80ELb0ELb1ELb1ELb1ELb0ELb1ELb1ELb1EEENS1_21CollectiveEpilogueFwdINS6_IJS8_S8_S9_EEENS6_IJNS7_ILi1EEESH_SH_EEESB_SD_Li256ELb1ELb1ELb1ELb0EEENS1_36VarlenDynamicPersistentTileSchedulerILi128ELi96ELi256ELi256ELb1ELb1ELb0ELb1ELb0ELb1EEEEEEEEEvNT_6ParamsE,"",@"SHT_CUDA_INFO"
	.sectionflags	@""
	.align	4


	//----- nvinfo : EIATTR_CUDA_API_VERSION
	.align		4
        /*0000*/ 	.byte	0x04, 0x37
        /*0002*/ 	.short	(.L_422 - .L_421)
.L_421:
        /*0004*/ 	.word	0x00000082


	//----- nvinfo : EIATTR_SW2861232_WAR
	.align		4
.L_422:
        /*0008*/ 	.byte	0x01, 0x35
	.zero		2


	//----- nvinfo : EIATTR_PARAM_CBANK
	.align		4
        /*000c*/ 	.byte	0x04, 0x0a
        /*000e*/ 	.short	(.L_424 - .L_423)
	.align		4
.L_423:
        /*0010*/ 	.word	index@(.nv.constant0._ZN7cutlass13device_kernelIN5flash19enable_sm80_to_sm89INS1_16FlashAttnFwdSm80INS1_25CollectiveMainloopFwdSm80ILi8ELi1ELb1EN4cute5tupleIJNS5_1CILi128EEENS7_ILi96EEES8_EEELi128ENS_6half_tEfNS_4arch4Sm80ELb0ELb1ELb1ELb1ELb0ELb1ELb1ELb1EEENS1_21CollectiveEpilogueFwdINS6_IJS8_S8_S9_EEENS6_IJNS7_ILi1EEESH_SH_EEESB_SD_Li256ELb1ELb1ELb1ELb0EEENS1_36VarlenDynamicPersistentTileSchedulerILi128ELi96ELi256ELi256ELb1ELb1ELb0ELb1ELb0ELb1EEEEEEEEEvNT_6ParamsE)
        /*0014*/ 	.short	0x0160
        /*0016*/ 	.short	0x0438


	//----- nvinfo : EIATTR_CBANK_PARAM_SIZE
	.align		4
.L_424:
        /*0018*/ 	.byte	0x03, 0x19
        /*001a*/ 	.short	0x0438


	//----- nvinfo : EIATTR_KPARAM_INFO
	.align		4
        /*001c*/ 	.byte	0x04, 0x17
        /*001e*/ 	.short	(.L_426 - .L_425)
.L_425:
        /*0020*/ 	.word	0x00000000
        /*0024*/ 	.short	0x0000
        /*0026*/ 	.short	0x0000
        /*0028*/ 	.byte	0x00, 0xf0, 0xe1, 0x10


	//----- nvinfo : EIATTR_MAXREG_COUNT
	.align		4
.L_426:
        /*002c*/ 	.byte	0x03, 0x1b
        /*002e*/ 	.short	0x00ff


	//----- nvinfo : EIATTR_NUM_BARRIERS
	.align		4
        /*0030*/ 	.byte	0x02, 0x4c
        /*0032*/ 	.byte	0x06
	.zero		1


	//----- nvinfo : EIATTR_ANNOTATIONS
	.align		4
        /*0034*/ 	.byte	0x04, 0x55
        /*0036*/ 	.short	(.L_428 - .L_427)


	//   ....[0]....
.L_427:
        /* <DEDUP_REMOVED lines=62> */


	//----- nvinfo : EIATTR_MERCURY_ISA_VERSION
	.align		4
.L_428:
        /*0408*/ 	.byte	0x03, 0x5f
        /*040a*/ 	.short	0x0000


	//----- nvinfo : EIATTR_INT_WARP_WIDE_INSTR_OFFSETS
	.align		4
        /*040c*/ 	.byte	0x04, 0x31
        /*040e*/ 	.short	(.L_430 - .L_429)


	//   ....[0]....
.L_429:
        /*0410*/ 	.word	0x0001d890


	//   ....[1]....
        /*0414*/ 	.word	0x0001d910


	//----- nvinfo : EIATTR_COOP_GROUP_MASK_REGIDS
	.align		4
.L_430:
        /*0418*/ 	.byte	0x04, 0x29
        /*041a*/ 	.short	(.L_432 - .L_431)


	//   ....[0]....
.L_431:
        /*041c*/ 	.word	0xffffffff


	//   ....[1]....
        /*0420*/ 	.word	0xffffffff


	//   ....[2]....
        /*0424*/ 	.word	0xffffffff


	//   ....[3]....
        /*0428*/ 	.word	0xffffffff


	//   ....[4]....
        /*042c*/ 	.word	0xffffffff


	//   ....[5]....
        /*0430*/ 	.word	0xffffffff


	//   ....[6]....
        /*0434*/ 	.word	0xffffffff


	//   ....[7]....
        /*0438*/ 	.word	0xffffffff


	//   ....[8]....
        /*043c*/ 	.word	0xffffffff


	//   ....[9]....
        /*0440*/ 	.word	0xffffffff


	//   ....[10]....
        /*0444*/ 	.word	0xffffffff


	//   ....[11]....
        /*0448*/ 	.word	0xffffffff


	//   ....[12]....
        /*044c*/ 	.word	0xffffffff


	//   ....[13]....
        /*0450*/ 	.word	0xffffffff


	//   ....[14]....
        /*0454*/ 	.word	0xffffffff


	//   ....[15]....
        /*0458*/ 	.word	0xffffffff


	//   ....[16]....
        /*045c*/ 	.word	0xffffffff


	//   ....[17]....
        /*0460*/ 	.word	0xffffffff


	//   ....[18]....
        /*0464*/ 	.word	0xffffffff


	//   ....[19]....
        /*0468*/ 	.word	0xffffffff


	//   ....[20]....
        /*046c*/ 	.word	0xffffffff


	//   ....[21]....
        /*0470*/ 	.word	0xffffffff


	//   ....[22]....
        /*0474*/ 	.word	0xffffffff


	//   ....[23]....
        /*0478*/ 	.word	0xffffffff


	//   ....[24]....
        /*047c*/ 	.word	0xffffffff


	//   ....[25]....
        /*0480*/ 	.word	0xffffffff


	//   ....[26]....
        /*0484*/ 	.word	0xffffffff


	//   ....[27]....
        /*0488*/ 	.word	0xffffffff


	//   ....[28]....
        /*048c*/ 	.word	0xffffffff


	//   ....[29]....
        /*0490*/ 	.word	0xffffffff


	//   ....[30]....
        /*0494*/ 	.word	0xffffffff


	//   ....[31]....
        /*0498*/ 	.word	0xffffffff


	//   ....[32]....
        /*049c*/ 	.word	0xffffffff


	//   ....[33]....
        /*04a0*/ 	.word	0xffffffff


	//   ....[34]....
        /*04a4*/ 	.word	0xffffffff


	//   ....[35]....
        /*04a8*/ 	.word	0xffffffff


	//   ....[36]....
        /*04ac*/ 	.word	0xffffffff


	//   ....[37]....
        /*04b0*/ 	.word	0xffffffff


	//   ....[38]....
        /*04b4*/ 	.word	0xffffffff


	//   ....[39]....
        /*04b8*/ 	.word	0xffffffff


	//   ....[40]....
        /*04bc*/ 	.word	0xffffffff


	//   ....[41]....
        /*04c0*/ 	.word	0xffffffff


	//   ....[42]....
        /*04c4*/ 	.word	0xffffffff


	//   ....[43]....
        /*04c8*/ 	.word	0xffffffff


	//   ....[44]....
        /*04cc*/ 	.word	0xffffffff


	//   ....[45]....
        /*04d0*/ 	.word	0xffffffff


	//   ....[46]....
        /*04d4*/ 	.word	0xffffffff


	//   ....[47]....
        /*04d8*/ 	.word	0xffffffff


	//   ....[48]....
        /*04dc*/ 	.word	0xffffffff


	//   ....[49]....
        /*04e0*/ 	.word	0xffffffff


	//   ....[50]....
        /*04e4*/ 	.word	0xffffffff


	//   ....[51]....
        /*04e8*/ 	.word	0xffffffff


	//   ....[52]....
        /*04ec*/ 	.word	0xffffffff


	//   ....[53]....
        /*04f0*/ 	.word	0xffffffff


	//   ....[54]....
        /*04f4*/ 	.word	0xffffffff


	//   ....[55]....
        /*04f8*/ 	.word	0xffffffff


	//   ....[56]....
        /*04fc*/ 	.word	0xffffffff


	//   ....[57]....
        /*0500*/ 	.word	0xffffffff


	//   ....[58]....
        /*0504*/ 	.word	0xffffffff


	//   ....[59]....
        /*0508*/ 	.word	0xffffffff


	//   ....[60]....
        /*050c*/ 	.word	0xffffffff


	//   ....[61]....
        /*0510*/ 	.word	0xffffffff


	//   ....[62]....
        /*0514*/ 	.word	0xffffffff


	//   ....[63]....
        /*0518*/ 	.word	0xffffffff


	//   ....[64]....
        /*051c*/ 	.word	0xffffffff


	//   ....[65]....
        /*0520*/ 	.word	0xffffffff


	//   ....[66]....
        /*0524*/ 	.word	0xffffffff


	//   ....[67]....
        /*0528*/ 	.word	0xffffffff


	//   ....[68]....
        /*052c*/ 	.word	0xffffffff


	//   ....[69]....
        /*0530*/ 	.word	0xffffffff


	//   ....[70]....
        /*0534*/ 	.word	0xffffffff


	//   ....[71]....
        /*0538*/ 	.word	0xffffffff


	//   ....[72]....
        /*053c*/ 	.word	0xffffffff


	//   ....[73]....
        /*0540*/ 	.word	0xffffffff


	//   ....[74]....
        /*0544*/ 	.word	0xffffffff


	//   ....[75]....
        /*0548*/ 	.word	0xffffffff


	//   ....[76]....
        /*054c*/ 	.word	0xffffffff


	//   ....[77]....
        /*0550*/ 	.word	0xffffffff


	//   ....[78]....
        /*0554*/ 	.word	0xffffffff


	//   ....[79]....
        /*0558*/ 	.word	0xffffffff


	//   ....[80]....
        /*055c*/ 	.word	0xffffffff


	//   ....[81]....
        /*0560*/ 	.word	0xffffffff


	//   ....[82]....
        /*0564*/ 	.word	0xffffffff


	//   ....[83]....
        /*0568*/ 	.word	0xffffffff


	//   ....[84]....
        /*056c*/ 	.word	0xffffffff


	//   ....[85]....
        /*0570*/ 	.word	0xffffffff


	//   ....[86]....
        /*0574*/ 	.word	0xffffffff


	//   ....[87]....
        /*0578*/ 	.word	0xffffffff


	//   ....[88]....
        /*057c*/ 	.word	0xffffffff


	//   ....[89]....
        /*0580*/ 	.word	0xffffffff


	//   ....[90]....
        /*0584*/ 	.word	0xffffffff


	//   ....[91]....
        /*0588*/ 	.word	0xffffffff


	//   ....[92]....
        /*058c*/ 	.word	0xffffffff


	//   ....[93]....
        /*0590*/ 	.word	0xffffffff


	//   ....[94]....
        /*0594*/ 	.word	0xffffffff


	//   ....[95]....
        /*0598*/ 	.word	0xffffffff


	//   ....[96]....
        /*059c*/ 	.word	0xffffffff


	//   ....[97]....
        /*05a0*/ 	.word	0xffffffff


	//   ....[98]....
        /*05a4*/ 	.word	0xffffffff


	//   ....[99]....
        /*05a8*/ 	.word	0xffffffff


	//   ....[100]....
        /*05ac*/ 	.word	0xffffffff


	//   ....[101]....
        /*05b0*/ 	.word	0xffffffff


	//   ....[102]....
        /*05b4*/ 	.word	0xffffffff


	//   ....[103]....
        /*05b8*/ 	.word	0xffffffff


	//   ....[104]....
        /*05bc*/ 	.word	0xffffffff


	//   ....[105]....
        /*05c0*/ 	.word	0xffffffff


	//   ....[106]....
        /*05c4*/ 	.word	0xffffffff


	//   ....[107]....
        /*05c8*/ 	.word	0xffffffff


	//   ....[108]....
        /*05cc*/ 	.word	0xffffffff


	//   ....[109]....
        /*05d0*/ 	.word	0xffffffff


	//   ....[110]....
        /*05d4*/ 	.word	0xffffffff


	//   ....[111]....
        /*05d8*/ 	.word	0xffffffff


	//   ....[112]....
        /*05dc*/ 	.word	0xffffffff


	//   ....[113]....
        /*05e0*/ 	.word	0xffffffff


	//   ....[114]....
        /*05e4*/ 	.word	0xffffffff


	//   ....[115]....
        /*05e8*/ 	.word	0xffffffff


	//   ....[116]....
        /*05ec*/ 	.word	0xffffffff


	//   ....[117]....
        /*05f0*/ 	.word	0xffffffff


	//   ....[118]....
        /*05f4*/ 	.word	0xffffffff


	//   ....[119]....
        /*05f8*/ 	.word	0xffffffff


	//   ....[120]....
        /*05fc*/ 	.word	0xffffffff


	//   ....[121]....
        /*0600*/ 	.word	0xffffffff


	//   ....[122]....
        /*0604*/ 	.word	0xffffffff


	//   ....[123]....
        /*0608*/ 	.word	0xffffffff


	//   ....[124]....
        /*060c*/ 	.word	0xffffffff


	//   ....[125]....
        /*0610*/ 	.word	0xffffffff


	//   ....[126]....
        /*0614*/ 	.word	0xffffffff


	//   ....[127]....
        /*0618*/ 	.word	0xffffffff


	//   ....[128]....
        /*061c*/ 	.word	0xffffffff


	//   ....[129]....
        /*0620*/ 	.word	0xffffffff


	//   ....[130]....
        /*0624*/ 	.word	0xffffffff


	//   ....[131]....
        /*0628*/ 	.word	0xffffffff


	//   ....[132]....
        /*062c*/ 	.word	0xffffffff


	//   ....[133]....
        /*0630*/ 	.word	0xffffffff


	//   ....[134]....
        /*0634*/ 	.word	0xffffffff


	//   ....[135]....
        /*0638*/ 	.word	0xffffffff


	//   ....[136]....
        /*063c*/ 	.word	0xffffffff


	//   ....[137]....
        /*0640*/ 	.word	0xffffffff


	//   ....[138]....
        /*0644*/ 	.word	0xffffffff


	//   ....[139]....
        /*0648*/ 	.word	0xffffffff


	//   ....[140]....
        /*064c*/ 	.word	0xffffffff


	//   ....[141]....
        /*0650*/ 	.word	0xffffffff


	//   ....[142]....
        /*0654*/ 	.word	0xffffffff


	//   ....[143]....
        /*0658*/ 	.word	0xffffffff


	//   ....[144]....
        /*065c*/ 	.word	0xffffffff


	//   ....[145]....
        /*0660*/ 	.word	0xffffffff


	//   ....[146]....
        /*0664*/ 	.word	0xffffffff


	//   ....[147]....
        /*0668*/ 	.word	0xffffffff


	//   ....[148]....
        /*066c*/ 	.word	0xffffffff


	//   ....[149]....
        /*0670*/ 	.word	0xffffffff


	//   ....[150]....
        /*0674*/ 	.word	0xffffffff


	//   ....[151]....
        /*0678*/ 	.word	0xffffffff


	//   ....[152]....
        /*067c*/ 	.word	0xffffffff


	//   ....[153]....
        /*0680*/ 	.word	0xffffffff


	//   ....[154]....
        /*0684*/ 	.word	0xffffffff


	//   ....[155]....
        /*0688*/ 	.word	0xffffffff


	//   ....[156]....
        /*068c*/ 	.word	0xffffffff


	//   ....[157]....
        /*0690*/ 	.word	0xffffffff


	//   ....[158]....
        /*0694*/ 	.word	0xffffffff


	//   ....[159]....
        /*0698*/ 	.word	0xffffffff


	//   ....[160]....
        /*069c*/ 	.word	0xffffffff


	//   ....[161]....
        /*06a0*/ 	.word	0xffffffff


	//   ....[162]....
        /*06a4*/ 	.word	0xffffffff


	//   ....[163]....
        /*06a8*/ 	.word	0xffffffff


	//   ....[164]....
        /*06ac*/ 	.word	0xffffffff


	//   ....[165]....
        /*06b0*/ 	.word	0xffffffff


	//   ....[166]....
        /*06b4*/ 	.word	0xffffffff


	//   ....[167]....
        /*06b8*/ 	.word	0xffffffff


	//   ....[168]....
        /*06bc*/ 	.word	0xffffffff


	//   ....[169]....
        /*06c0*/ 	.word	0xffffffff


	//   ....[170]....
        /*06c4*/ 	.word	0xffffffff


	//   ....[171]....
        /*06c8*/ 	.word	0xffffffff


	//   ....[172]....
        /*06cc*/ 	.word	0xffffffff


	//   ....[173]....
        /*06d0*/ 	.word	0xffffffff


	//   ....[174]....
        /*06d4*/ 	.word	0xffffffff


	//   ....[175]....
        /*06d8*/ 	.word	0xffffffff


	//   ....[176]....
        /*06dc*/ 	.word	0xffffffff


	//----- nvinfo : EIATTR_COOP_GROUP_INSTR_OFFSETS
	.align		4
.L_432:
        /*06e0*/ 	.byte	0x04, 0x28
        /*06e2*/ 	.short	(.L_434 - .L_433)


	//   ....[0]....
.L_433:
        /*06e4*/ 	.word	0x00000050


	//   ....[1]....
        /*06e8*/ 	.word	0x00000200


	//   ....[2]....
        /*06ec*/ 	.word	0x00000230


	//   ....[3]....
        /*06f0*/ 	.word	0x00000260


	//   ....[4]....
        /*06f4*/ 	.word	0x00000290


	//   ....[5]....
        /*06f8*/ 	.word	0x000002c0


	//   ....[6]....
        /*06fc*/ 	.word	0x000002f0


	//   ....[7]....
        /*0700*/ 	.word	0x00000450


	//   ....[8]....
        /*0704*/ 	.word	0x00000490


	//   ....[9]....
        /*0708*/ 	.word	0x000004c0


	//   ....[10]....
        /*070c*/ 	.word	0x000004f0


	//   ....[11]....
        /*0710*/ 	.word	0x00000520


	//   ....[12]....
        /*0714*/ 	.word	0x00000550


	//   ....[13]....
        /*0718*/ 	.word	0x000005e0


	//   ....[14]....
        /*071c*/ 	.word	0x00000630


	//   ....[15]....
        /*0720*/ 	.word	0x00000650


	//   ....[16]....
        /*0724*/ 	.word	0x000006b0


	//   ....[17]....
        /*0728*/ 	.word	0x00008720


	//   ....[18]....
        /*072c*/ 	.word	0x00008760


	//   ....[19]....
        /*0730*/ 	.word	0x00008790


	//   ....[20]....
        /*0734*/ 	.word	0x000087d0


	//   ....[21]....
        /*0738*/ 	.word	0x00008800


	//   ....[22]....
        /*073c*/ 	.word	0x00008830


	//   ....[23]....
        /*0740*/ 	.word	0x000088b0


	//   ....[24]....
        /*0744*/ 	.word	0x00008920


	//   ....[25]....
        /*0748*/ 	.word	0x00008f60


	//   ....[26]....
        /*074c*/ 	.word	0x00008f80


	//   ....[27]....
        /*0750*/ 	.word	0x00008fa0


	//   ....[28]....
        /*0754*/ 	.word	0x00008fb0


	//   ....[29]....
        /*0758*/ 	.word	0x00009150


	//   ....[30]....
        /*075c*/ 	.word	0x00009210


	//   ....[31]....
        /*0760*/ 	.word	0x00009250


	//   ....[32]....
        /*0764*/ 	.word	0x00009290


	//   ....[33]....
        /*0768*/ 	.word	0x00009450


	//   ....[34]....
        /*076c*/ 	.word	0x00009510


	//   ....[35]....
        /*0770*/ 	.word	0x00009550


	//   ....[36]....
        /*0774*/ 	.word	0x00009590


	//   ....[37]....
        /*0778*/ 	.word	0x00009770


	//   ....[38]....
        /*077c*/ 	.word	0x00009830


	//   ....[39]....
        /*0780*/ 	.word	0x00009870


	//   ....[40]....
        /*0784*/ 	.word	0x000098a0


	//   ....[41]....
        /*0788*/ 	.word	0x0000b3c0


	//   ....[42]....
        /*078c*/ 	.word	0x0000b430


	//   ....[43]....
        /*0790*/ 	.word	0x0000b460


	//   ....[44]....
        /*0794*/ 	.word	0x0000b4a0


	//   ....[45]....
        /*0798*/ 	.word	0x0000b560


	//   ....[46]....
        /*079c*/ 	.word	0x0000b5a0


	//   ....[47]....
        /*07a0*/ 	.word	0x0000b5b0


	//   ....[48]....
        /*07a4*/ 	.word	0x0000b5c0


	//   ....[49]....
        /*07a8*/ 	.word	0x0000b790


	//   ....[50]....
        /*07ac*/ 	.word	0x0000b7d0


	//   ....[51]....
        /*07b0*/ 	.word	0x0000b7e0


	//   ....[52]....
        /*07b4*/ 	.word	0x0000b7f0


	//   ....[53]....
        /*07b8*/ 	.word	0x0000b8d0


	//   ....[54]....
        /*07bc*/ 	.word	0x0000b910


	//   ....[55]....
        /*07c0*/ 	.word	0x0000b920


	//   ....[56]....
        /*07c4*/ 	.word	0x0000b940


	//   ....[57]....
        /*07c8*/ 	.word	0x0000ee00


	//   ....[58]....
        /*07cc*/ 	.word	0x0000f000


	//   ....[59]....
        /*07d0*/ 	.word	0x0000fc20


	//   ....[60]....
        /*07d4*/ 	.word	0x00010190


	//   ....[61]....
        /*07d8*/ 	.word	0x000101b0


	//   ....[62]....
        /*07dc*/ 	.word	0x00010200


	//   ....[63]....
        /*07e0*/ 	.word	0x00012e40


	//   ....[64]....
        /*07e4*/ 	.word	0x00013090


	//   ....[65]....
        /*07e8*/ 	.word	0x00013ed0


	//   ....[66]....
        /*07ec*/ 	.word	0x00014260


	//   ....[67]....
        /*07f0*/ 	.word	0x00014290


	//   ....[68]....
        /*07f4*/ 	.word	0x00014310


	//   ....[69]....
        /*07f8*/ 	.word	0x00017420


	//   ....[70]....
        /*07fc*/ 	.word	0x00017440


	//   ....[71]....
        /*0800*/ 	.word	0x00017460


	//   ....[72]....
        /*0804*/ 	.word	0x00017480


	//   ....[73]....
        /*0808*/ 	.word	0x0001a4f0


	//   ....[74]....
        /*080c*/ 	.word	0x0001a760


	//   ....[75]....
        /*0810*/ 	.word	0x0001b5a0


	//   ....[76]....
        /*0814*/ 	.word	0x0001b930


	//   ....[77]....
        /*0818*/ 	.word	0x0001b960


	//   ....[78]....
        /*081c*/ 	.word	0x0001b9e0


	//   ....[79]....
        /*0820*/ 	.word	0x0001d260


	//   ....[80]....
        /*0824*/ 	.word	0x0001d290


	//   ....[81]....
        /*0828*/ 	.word	0x0001d2a0


	//   ....[82]....
        /*082c*/ 	.word	0x0001d2d0


	//   ....[83]....
        /*0830*/ 	.word	0x0001e500


	//   ....[84]....
        /*0834*/ 	.word	0x0001e510


	//   ....[85]....
        /*0838*/ 	.word	0x0001e520


	//   ....[86]....
        /*083c*/ 	.word	0x0001e540


	//   ....[87]....
        /*0840*/ 	.word	0x0001e890


	//   ....[88]....
        /*0844*/ 	.word	0x0001e8b0


	//   ....[89]....
        /*0848*/ 	.word	0x0001e990


	//   ....[90]....
        /*084c*/ 	.word	0x0001e9a0


	//   ....[91]....
        /*0850*/ 	.word	0x0001ea90


	//   ....[92]....
        /*0854*/ 	.word	0x0001eab0


	//   ....[93]....
        /*0858*/ 	.word	0x0001eba0


	//   ....[94]....
        /*085c*/ 	.word	0x0001ebb0


	//   ....[95]....
        /*0860*/ 	.word	0x0001eea0


	//   ....[96]....
        /*0864*/ 	.word	0x0001eec0


	//   ....[97]....
        /*0868*/ 	.word	0x0001f510


	//   ....[98]....
        /*086c*/ 	.word	0x0001f520


	//   ....[99]....
        /*0870*/ 	.word	0x000200d0


	//   ....[100]....
        /*0874*/ 	.word	0x000200f0


	//   ....[101]....
        /*0878*/ 	.word	0x000201e0


	//   ....[102]....
        /*087c*/ 	.word	0x000201f0


	//   ....[103]....
        /*0880*/ 	.word	0x000202e0


	//   ....[104]....
        /*0884*/ 	.word	0x00020300


	//   ....[105]....
        /*0888*/ 	.word	0x000203f0


	//   ....[106]....
        /*088c*/ 	.word	0x00020400


	//   ....[107]....
        /*0890*/ 	.word	0x000205a0


	//   ....[108]....
        /*0894*/ 	.word	0x000205c0


	//   ....[109]....
        /*0898*/ 	.word	0x000206f0


	//   ....[110]....
        /*089c*/ 	.word	0x00020730


	//   ....[111]....
        /*08a0*/ 	.word	0x00020760


	//   ....[112]....
        /*08a4*/ 	.word	0x00020790


	//   ....[113]....
        /*08a8*/ 	.word	0x000207c0


	//   ....[114]....
        /*08ac*/ 	.word	0x000207f0


	//   ....[115]....
        /*08b0*/ 	.word	0x00020950


	//   ....[116]....
        /*08b4*/ 	.word	0x00020990


	//   ....[117]....
        /*08b8*/ 	.word	0x000209c0


	//   ....[118]....
        /*08bc*/ 	.word	0x000209f0


	//   ....[119]....
        /*08c0*/ 	.word	0x00020a20


	//   ....[120]....
        /*08c4*/ 	.word	0x00020a50


	//   ....[121]....
        /*08c8*/ 	.word	0x00020ae0


	//   ....[122]....
        /*08cc*/ 	.word	0x00020b40


	//   ....[123]....
        /*08d0*/ 	.word	0x00020b50


	//   ....[124]....
        /*08d4*/ 	.word	0x00020bb0


	//   ....[125]....
        /*08d8*/ 	.word	0x00021620


	//   ....[126]....
        /*08dc*/ 	.word	0x00021680


	//   ....[127]....
        /*08e0*/ 	.word	0x000216d0


	//   ....[128]....
        /*08e4*/ 	.word	0x00021720


	//   ....[129]....
        /*08e8*/ 	.word	0x00021770


	//   ....[130]....
        /*08ec*/ 	.word	0x000217e0


	//   ....[131]....
        /*08f0*/ 	.word	0x00021820


	//   ....[132]....
        /*08f4*/ 	.word	0x00021890


	//   ....[133]....
        /*08f8*/ 	.word	0x00021900


	//   ....[134]....
        /*08fc*/ 	.word	0x00021960


	//   ....[135]....
        /*0900*/ 	.word	0x000219c0


	//   ....[136]....
        /*0904*/ 	.word	0x00021a20


	//   ....[137]....
        /*0908*/ 	.word	0x00021a70


	//   ....[138]....
        /*090c*/ 	.word	0x00021ac0


	//   ....[139]....
        /*0910*/ 	.word	0x00021b30


	//   ....[140]....
        /*0914*/ 	.word	0x00021ba0


	//   ....[141]....
        /*0918*/ 	.word	0x00021c10


	//   ....[142]....
        /*091c*/ 	.word	0x00021c70


	//   ....[143]....
        /*0920*/ 	.word	0x00021ce0


	//   ....[144]....
        /*0924*/ 	.word	0x00021d50


	//   ....[145]....
        /*0928*/ 	.word	0x00021dc0


	//   ....[146]....
        /*092c*/ 	.word	0x00021e20


	//   ....[147]....
        /*0930*/ 	.word	0x00021e80


	//   ....[148]....
        /*0934*/ 	.word	0x00021ef0


	//   ....[149]....
        /*0938*/ 	.word	0x00021f50


	//   ....[150]....
        /*093c*/ 	.word	0x00021fb0


	//   ....[151]....
        /*0940*/ 	.word	0x00022010


	//   ....[152]....
        /*0944*/ 	.word	0x00022080


	//   ....[153]....
        /*0948*/ 	.word	0x000220f0


	//   ....[154]....
        /*094c*/ 	.word	0x00022150


	//   ....[155]....
        /*0950*/ 	.word	0x000221c0


	//   ....[156]....
        /*0954*/ 	.word	0x00022230


	//   ....[157]....
        /*0958*/ 	.word	0x000222a0


	//   ....[158]....
        /*095c*/ 	.word	0x00022300


	//   ....[159]....
        /*0960*/ 	.word	0x00022370


	//   ....[160]....
        /*0964*/ 	.word	0x000223e0


	//   ....[161]....
        /*0968*/ 	.word	0x00022430


	//   ....[162]....
        /*096c*/ 	.word	0x00022470


	//   ....[163]....
        /*0970*/ 	.word	0x000224c0


	//   ....[164]....
        /*0974*/ 	.word	0x00022510


	//   ....[165]....
        /*0978*/ 	.word	0x00022560


	//   ....[166]....
        /*097c*/ 	.word	0x000225d0


	//   ....[167]....
        /*0980*/ 	.word	0x00022610


	//   ....[168]....
        /*0984*/ 	.word	0x00022660


	//   ....[169]....
        /*0988*/ 	.word	0x000226b0


	//   ....[170]....
        /*098c*/ 	.word	0x00022700


	//   ....[171]....
        /*0990*/ 	.word	0x00022750


	//   ....[172]....
        /*0994*/ 	.word	0x000227c0


	//   ....[173]....
        /*0998*/ 	.word	0x00022800


	//   ....[174]....
        /*099c*/ 	.word	0x00022870


	//   ....[175]....
        /*09a0*/ 	.word	0x000228d0


	//   ....[176]....
        /*09a4*/ 	.word	0x00022930


	//----- nvinfo : EIATTR_EXIT_INSTR_OFFSETS
	.align		4
.L_434:
        /*09a8*/ 	.byte	0x04, 0x1c
        /*09aa*/ 	.short	(.L_436 - .L_435)


	//   ....[0]....
.L_435:
        /*09ac*/ 	.word	0x000010d0


	//   ....[1]....
        /*09b0*/ 	.word	0x000215e0


	//----- nvinfo : EIATTR_MAX_THREADS
	.align		4
.L_436:
        /*09b4*/ 	.byte	0x04, 0x05
        /*09b6*/ 	.short	(.L_438 - .L_437)
.L_437:
        /*09b8*/ 	.word	0x00000100
        /*09bc*/ 	.word	0x00000001
        /*09c0*/ 	.word	0x00000001


	//----- nvinfo : EIATTR_CRS_STACK_SIZE
	.align		4
.L_438:
        /*09c4*/ 	.byte	0x04, 0x1e
        /*09c6*/ 	.short	(.L_440 - .L_439)
.L_439:
        /*09c8*/ 	.word	0x00000000
.L_440:


//--------------------- .nv.info._ZN7cutlass13device_kernelIN5flash19enable_sm80_to_sm89INS1_16FlashAttnFwdSm80INS1_25CollectiveMainloopFwdSm80ILi4ELi1ELb0EN4cute5tupleIJNS5_1CILi128EEENS7_ILi64EEES8_EEELi128ENS_6half_tEfNS_4arch4Sm80ELb1ELb0ELb1ELb0ELb0ELb0ELb1ELb1EEENS1_21CollectiveEpilogueFwdINS6_IJS8_S8_S9_EEENS6_IJNS7_ILi1EEESH_SH_EEESB_SD_Li128ELb0ELb1ELb1ELb0EEENS1_30DynamicPersistentTileSchedulerILi128ELi128ELb1ELb1ELb0EEEEEEEEEvNT_6ParamsE --------------------------
	.section	.nv.info._ZN7cutlass13device_kernelIN5flash19enable_sm80_to_sm89INS1_16FlashAttnFwdSm80INS1_25CollectiveMainloopFwdSm80ILi4ELi1ELb0EN4cute5tupleIJNS5_1CILi128EEENS7_ILi64EEES8_EEELi128ENS_6half_tEfNS_4arch4Sm80ELb1ELb0ELb1ELb0ELb0ELb0ELb1ELb1EEENS1_21CollectiveEpilogueFwdINS6_IJS8_S8_S9_EEENS6_IJNS7_ILi1EEESH_SH_EEESB_SD_Li128ELb0ELb1ELb1ELb0EEENS1_30DynamicPersistentTileSchedulerILi128ELi128ELb1ELb1ELb0EEEEEEEEEvNT_6ParamsE,"",@"SHT_CUDA_INFO"
	.sectionflags	@""
	.align	4


	//----- nvinfo : EIATTR_CUDA_API_VERSION
	.align		4
        /*0000*/ 	.byte	0x04, 0x37
        /*0002*/ 	.short	(.L_442 - .L_441)
.L_441:
        /*0004*/ 	.word	0x00000082


	//----- nvinfo : EIATTR_SW2861232_WAR
	.align		4
.L_442:
        /*0008*/ 	.byte	0x01, 0x35
	.zero		2


	//----- nvinfo : EIATTR_PARAM_CBANK
	.align		4
        /*000c*/ 	.byte	0x04, 0x0a
        /*000e*/ 	.short	(.L_444 - .L_443)
	.align		4
.L_443:
        /*0010*/ 	.word	index@(.nv.constant0._ZN7cutlass13device_kernelIN5flash19enable_sm80_to_sm89INS1_16FlashAttnFwdSm80INS1_25CollectiveMainloopFwdSm80ILi4ELi1ELb0EN4cute5tupleIJNS5_1CILi128EEENS7_ILi64EEES8_EEELi128ENS_6half_tEfNS_4arch4Sm80ELb1ELb0ELb1ELb0ELb0ELb0ELb1ELb1EEENS1_21CollectiveEpilogueFwdINS6_IJS8_S8_S9_EEENS6_IJNS7_ILi1EEESH_SH_EEESB_SD_Li128ELb0ELb1ELb1ELb0EEENS1_30DynamicPersistentTileSchedulerILi128ELi128ELb1ELb1ELb0EEEEEEEEEvNT_6ParamsE)
        /*0014*/ 	.short	0x0160
        /*0016*/ 	.short	0x0428


	//----- nvinfo : EIATTR_CBANK_PARAM_SIZE
	.align		4
.L_444:
        /*0018*/ 	.byte	0x03, 0x19
        /*001a*/ 	.short	0x0428


	//----- nvinfo : EIATTR_KPARAM_INFO
	.align		4
        /*001c*/ 	.byte	0x04, 0x17
        /*001e*/ 	.short	(.L_446 - .L_445)
.L_445:
        /*0020*/ 	.word	0x00000000
        /*0024*/ 	.short	0x0000
        /*0026*/ 	.short	0x0000
        /*0028*/ 	.byte	0x00, 0xf0, 0xa1, 0x10


	//----- nvinfo : EIATTR_MAXREG_COUNT
	.align		4
.L_446:
        /*002c*/ 	.byte	0x03, 0x1b
        /*002e*/ 	.short	0x00ff


	//----- nvinfo : EIATTR_NUM_BARRIERS
	.align		4
        /*0030*/ 	.byte	0x02, 0x4c
        /*0032*/ 	.byte	0x06
	.zero		1


	//----- nvinfo : EIATTR_ANNOTATIONS
	.align		4
        /*0034*/ 	.byte	0x04, 0x55
        /*0036*/ 	.short	(.L_448 - .L_447)


	//   ....[0]....
.L_447:
        /* <DEDUP_REMOVED lines=76> */


	//----- nvinfo : EIATTR_MERCURY_ISA_VERSION
	.align		4
.L_448:
        /*04e8*/ 	.byte	0x03, 0x5f
        /*04ea*/ 	.short	0x0000


	//----- nvinfo : EIATTR_INT_WARP_WIDE_INSTR_OFFSETS
	.align		4
        /*04ec*/ 	.byte	0x04, 0x31
        /*04ee*/ 	.short	(.L_450 - .L_449)


	//   ....[0]....
.L_449:
        /*04f0*/ 	.word	0x00011630


	//   ....[1]....
        /*04f4*/ 	.word	0x000116b0


	//----- nvinfo : EIATTR_COOP_GROUP_MASK_REGIDS
	.align		4
.L_450:
        /*04f8*/ 	.byte	0x04, 0x29
        /*04fa*/ 	.short	(.L_452 - .L_451)


	//   ....[0]....
.L_451:
        /*04fc*/ 	.word	0xffffffff


	//   ....[1]....
        /*0500*/ 	.word	0xffffffff


	//   ....[2]....
        /*0504*/ 	.word	0xffffffff


	//   ....[3]....
        /*0508*/ 	.word	0xffffffff


	//   ....[4]....
        /*050c*/ 	.word	0xffffffff


	//   ....[5]....
        /*0510*/ 	.word	0xffffffff


	//   ....[6]....
        /*0514*/ 	.word	0xffffffff


	//   ....[7]....
        /*0518*/ 	.word	0xffffffff


	//   ....[8]....
        /*051c*/ 	.word	0xffffffff


	//   ....[9]....
        /*0520*/ 	.word	0xffffffff


	//   ....[10]....
        /*0524*/ 	.word	0xffffffff


	//   ....[11]....
        /*0528*/ 	.word	0xffffffff


	//   ....[12]....
        /*052c*/ 	.word	0xffffffff


	//   ....[13]....
        /*0530*/ 	.word	0xffffffff


	//   ....[14]....
        /*0534*/ 	.word	0xffffffff


	//   ....[15]....
        /*0538*/ 	.word	0xffffffff


	//   ....[16]....
        /*053c*/ 	.word	0xffffffff


	//   ....[17]....
        /*0540*/ 	.word	0xffffffff


	//   ....[18]....
        /*0544*/ 	.word	0xffffffff


	//   ....[19]....
        /*0548*/ 	.word	0xffffffff


	//   ....[20]....
        /*054c*/ 	.word	0xffffffff


	//   ....[21]....
        /*0550*/ 	.word	0xffffffff


	//   ....[22]....
        /*0554*/ 	.word	0xffffffff


	//   ....[23]....
        /*0558*/ 	.word	0xffffffff


	//   ....[24]....
        /*055c*/ 	.word	0xffffffff


	//   ....[25]....
        /*0560*/ 	.word	0xffffffff


	//   ....[26]....
        /*0564*/ 	.word	0xffffffff


	//   ....[27]....
        /*0568*/ 	.word	0xffffffff


	//   ....[28]....
        /*056c*/ 	.word	0xffffffff


	//   ....[29]....
        /*0570*/ 	.word	0xffffffff


	//   ....[30]....
        /*0574*/ 	.word	0xffffffff


	//   ....[31]....
        /*0578*/ 	.word	0xffffffff


	//   ....[32]....
        /*057c*/ 	.word	0xffffffff


	//   ....[33]....
        /*0580*/ 	.word	0xffffffff


	//   ....[34]....
        /*0584*/ 	.word	0xffffffff


	//   ....[35]....
        /*0588*/ 	.word	0xffffffff


	//   ....[36]....
        /*058c*/ 	.word	0xffffffff


	//   ....[37]....
        /*0590*/ 	.word	0xffffffff


	//   ....[38]....
        /*0594*/ 	.word	0xffffffff


	//   ....[39]....
        /*0598*/ 	.word	0xffffffff


	//   ....[40]....
        /*059c*/ 	.word	0xffffffff


	//   ....[41]....
        /*05a0*/ 	.word	0xffffffff


	//   ....[42]....
        /*05a4*/ 	.word	0xffffffff


	//   ....[43]....
        /*05a8*/ 	.word	0xffffffff


	//   ....[44]....
        /*05ac*/ 	.word	0xffffffff


	//   ....[45]....
        /*05b0*/ 	.word	0xffffffff


	//   ....[46]....
        /*05b4*/ 	.word	0xffffffff


	//   ....[47]....
        /*05b8*/ 	.word	0xffffffff


	//   ....[48]....
        /*05bc*/ 	.word	0xffffffff


	//   ....[49]....
        /*05c0*/ 	.word	0xffffffff


	//   ....[50]....
        /*05c4*/ 	.word	0xffffffff


	//   ....[51]....
        /*05c8*/ 	.word	0xffffffff


	//   ....[52]....
        /*05cc*/ 	.word	0xffffffff


	//   ....[53]....
        /*05d0*/ 	.word	0xffffffff


	//   ....[54]....
        /*05d4*/ 	.word	0xffffffff


	//   ....[55]....
        /*05d8*/ 	.word	0xffffffff


	//   ....[56]....
        /*05dc*/ 	.word	0xffffffff


	//   ....[57]....
        /*05e0*/ 	.word	0xffffffff


	//   ....[58]....
        /*05e4*/ 	.word	0xffffffff


	//   ....[59]....
        /*05e8*/ 	.word	0xffffffff


	//   ....[60]....
        /*05ec*/ 	.word	0xffffffff


	//   ....[61]....
        /*05f0*/ 	.word	0xffffffff


	//   ....[62]....
        /*05f4*/ 	.word	0xffffffff


	//   ....[63]....
        /*05f8*/ 	.word	0xffffffff


	//   ....[64]....
        /*05fc*/ 	.word	0xffffffff


	//   ....[65]....
        /*0600*/ 	.word	0xffffffff


	//   ....[66]....
        /*0604*/ 	.word	0xffffffff


	//   ....[67]....
        /*0608*/ 	.word	0xffffffff


	//   ....[68]....
        /*060c*/ 	.word	0xffffffff


	//   ....[69]....
        /*0610*/ 	.word	0xffffffff


	//   ....[70]....
        /*0614*/ 	.word	0xffffffff


	//   ....[71]....
        /*0618*/ 	.word	0xffffffff


	//   ....[72]....
        /*061c*/ 	.word	0xffffffff


	//   ....[73]....
        /*0620*/ 	.word	0xffffffff


	//   ....[74]....
        /*0624*/ 	.word	0xffffffff


	//   ....[75]....
        /*0628*/ 	.word	0xffffffff


	//   ....[76]....
        /*062c*/ 	.word	0xffffffff


	//   ....[77]....
        /*0630*/ 	.word	0xffffffff


	//   ....[78]....
        /*0634*/ 	.word	0xffffffff


	//   ....[79]....
        /*0638*/ 	.word	0xffffffff


	//   ....[80]....
        /*063c*/ 	.word	0xffffffff


	//   ....[81]....
        /*0640*/ 	.word	0xffffffff


	//   ....[82]....
        /*0644*/ 	.word	0xffffffff


	//   ....[83]....
        /*0648*/ 	.word	0xffffffff


	//   ....[84]....
        /*064c*/ 	.word	0xffffffff


	//   ....[85]....
        /*0650*/ 	.word	0xffffffff


	//   ....[86]....
        /*0654*/ 	.word	0xffffffff


	//   ....[87]....
        /*0658*/ 	.word	0xffffffff


	//   ....[88]....
        /*065c*/ 	.word	0xffffffff


	//   ....[89]....
        /*0660*/ 	.word	0xffffffff


	//   ....[90]....
        /*0664*/ 	.word	0xffffffff


	//   ....[91]....
        /*0668*/ 	.word	0xffffffff


	//   ....[92]....
        /*066c*/ 	.word	0xffffffff


	//   ....[93]....
        /*0670*/ 	.word	0xffffffff


	//   ....[94]....
        /*0674*/ 	.word	0xffffffff


	//   ....[95]....
        /*0678*/ 	.word	0xffffffff


	//   ....[96]....
        /*067c*/ 	.word	0xffffffff


	//   ....[97]....
        /*0680*/ 	.word	0xffffffff


	//   ....[98]....
        /*0684*/ 	.word	0xffffffff


	//   ....[99]....
        /*0688*/ 	.word	0xffffffff


	//   ....[100]....
        /*068c*/ 	.word	0xffffffff


	//----- nvinfo : EIATTR_COOP_GROUP_INSTR_OFFSETS
	.align		4
.L_452:
        /*0690*/ 	.byte	0x04, 0x28
        /*0692*/ 	.short	(.L_454 - .L_453)


	//   ....[0]....
.L_453:
        /*0694*/ 	.word	0x00000050


	//   ....[1]....
        /*0698*/ 	.word	0x00000060


	//   ....[2]....
        /*069c*/ 	.word	0x00001810


	//   ....[3]....
        /*06a0*/ 	.word	0x00001830


	//   ....[4]....
        /*06a4*/ 	.word	0x00001970


	//   ....[5]....
        /*06a8*/ 	.word	0x00001980


	//   ....[6]....
        /*06ac*/ 	.word	0x00001ab0


	//   ....[7]....
        /*06b0*/ 	.word	0x00001ad0


	//   ....[8]....
        /*06b4*/ 	.word	0x00001c00


	//   ....[9]....
        /*06b8*/ 	.word	0x00001c10


	//   ....[10]....
        /*06bc*/ 	.word	0x00001d40


	//   ....[11]....
        /*06c0*/ 	.word	0x00001d60


	//   ....[12]....
        /*06c4*/ 	.word	0x00001e90


	//   ....[13]....
        /*06c8*/ 	.word	0x00001ea0


	//   ....[14]....
        /*06cc*/ 	.word	0x00001fd0


	//   ....[15]....
        /*06d0*/ 	.word	0x00001ff0


	//   ....[16]....
        /*06d4*/ 	.word	0x00002120


	//   ....[17]....
        /*06d8*/ 	.word	0x00002130


	//   ....[18]....
        /*06dc*/ 	.word	0x00003f80


	//   ....[19]....
        /*06e0*/ 	.word	0x00003fa0


	//   ....[20]....
        /*06e4*/ 	.word	0x000045c0


	//   ....[21]....
        /*06e8*/ 	.word	0x00004610


	//   ....[22]....
        /*06ec*/ 	.word	0x00004630


	//   ....[23]....
        /*06f0*/ 	.word	0x00004640


	//   ....[24]....
        /*06f4*/ 	.word	0x000046d0


	//   ....[25]....
        /*06f8*/ 	.word	0x00004840


	//   ....[26]....
        /*06fc*/ 	.word	0x00004cc0


	//   ....[27]....
        /*0700*/ 	.word	0x00004ea0


	//   ....[28]....
        /*0704*/ 	.word	0x00004ed0


	//   ....[29]....
        /*0708*/ 	.word	0x00004f80


	//   ....[30]....
        /*070c*/ 	.word	0x000075c0


	//   ....[31]....
        /*0710*/ 	.word	0x000075e0


	//   ....[32]....
        /*0714*/ 	.word	0x00008230


	//   ....[33]....
        /*0718*/ 	.word	0x00008260


	//   ....[34]....
        /*071c*/ 	.word	0x00009130


	//   ....[35]....
        /*0720*/ 	.word	0x00009230


	//   ....[36]....
        /*0724*/ 	.word	0x00009290


	//   ....[37]....
        /*0728*/ 	.word	0x000092c0


	//   ....[38]....
        /*072c*/ 	.word	0x000092f0


	//   ....[39]....
        /*0730*/ 	.word	0x00009310


	//   ....[40]....
        /*0734*/ 	.word	0x00009350


	//   ....[41]....
        /*0738*/ 	.word	0x00009390


	//   ....[42]....
        /*073c*/ 	.word	0x0000d850


	//   ....[43]....
        /*0740*/ 	.word	0x0000d8d0


	//   ....[44]....
        /*0744*/ 	.word	0x0000d900


	//   ....[45]....
        /*0748*/ 	.word	0x0000d9e0


	//   ....[46]....
        /*074c*/ 	.word	0x0000dd10


	//   ....[47]....
        /*0750*/ 	.word	0x0000dd30


	//   ....[48]....
        /*0754*/ 	.word	0x0000ddb0


	//   ....[49]....
        /*0758*/ 	.word	0x0000dfc0


	//   ....[50]....
        /*075c*/ 	.word	0x00010a30


	//   ....[51]....
        /*0760*/ 	.word	0x00010aa0


	//   ....[52]....
        /*0764*/ 	.word	0x00010ab0


	//   ....[53]....
        /*0768*/ 	.word	0x00010ac0


	//   ....[54]....
        /*076c*/ 	.word	0x00010af0


	//   ....[55]....
        /*0770*/ 	.word	0x00010b10


	//   ....[56]....
        /*0774*/ 	.word	0x00010b20


	//   ....[57]....
        /*0778*/ 	.word	0x00010b30


	//   ....[58]....
        /*077c*/ 	.word	0x000117f0


	//   ....[59]....
        /*0780*/ 	.word	0x00011c50


	//   ....[60]....
        /*0784*/ 	.word	0x00011c60


	//   ....[61]....
        /*0788*/ 	.word	0x00011c80


	//   ....[62]....
        /*078c*/ 	.word	0x00011c90


	//   ....[63]....
        /*0790*/ 	.word	0x00011cd0


	//   ....[64]....
        /*0794*/ 	.word	0x00011cf0


	//   ....[65]....
        /*0798*/ 	.word	0x00011d10


	//   ....[66]....
        /*079c*/ 	.word	0x00011d30


	//   ....[67]....
        /*07a0*/ 	.word	0x00011e90


	//   ....[68]....
        /*07a4*/ 	.word	0x00011ec0


	//   ....[69]....
        /*07a8*/ 	.word	0x000124c0


	//   ....[70]....
        /*07ac*/ 	.word	0x000124e0


	//   ....[71]....
        /*07b0*/ 	.word	0x00012910


	//   ....[72]....
        /*07b4*/ 	.word	0x00012930


	//   ....[73]....
        /*07b8*/ 	.word	0x00012d60


	//   ....[74]....
        /*07bc*/ 	.word	0x00012d70


	//   ....[75]....
        /*07c0*/ 	.word	0x00013500


	//   ....[76]....
        /*07c4*/ 	.word	0x00013610


	//   ....[77]....
        /*07c8*/ 	.word	0x00013680


	//   ....[78]....
        /*07cc*/ 	.word	0x000136f0


	//   ....[79]....
        /*07d0*/ 	.word	0x00013750


	//   ....[80]....
        /*07d4*/ 	.word	0x000137c0


	//   ....[81]....
        /*07d8*/ 	.word	0x00013830


	//   ....[82]....
        /*07dc*/ 	.word	0x000138a0


	//   ....[83]....
        /*07e0*/ 	.word	0x00013900


	//   ....[84]....
        /*07e4*/ 	.word	0x00013970


	//   ....[85]....
        /*07e8*/ 	.word	0x000139e0


	//   ....[86]....
        /*07ec*/ 	.word	0x00013a50


	//   ....[87]....
        /*07f0*/ 	.word	0x00013ab0


	//   ....[88]....
        /*07f4*/ 	.word	0x00013b20


	//   ....[89]....
        /*07f8*/ 	.word	0x00013b90


	//   ....[90]....
        /*07fc*/ 	.word	0x00013c00


	//   ....[91]....
        /*0800*/ 	.word	0x00013c60


	//   ....[92]....
        /*0804*/ 	.word	0x00013cc0


	//   ....[93]....
        /*0808*/ 	.word	0x00013d20


	//   ....[94]....
        /*080c*/ 	.word	0x00013d70


	//   ....[95]....
        /*0810*/ 	.word	0x00013dd0


	//   ....[96]....
        /*0814*/ 	.word	0x00013e20


	//   ....[97]....
        /*0818*/ 	.word	0x00013e80


	//   ....[98]....
        /*081c*/ 	.word	0x00013ed0


	//   ....[99]....
        /*0820*/ 	.word	0x00013f30


	//   ....[100]....
        /*0824*/ 	.word	0x00013f90


	//----- nvinfo : EIATTR_EXIT_INSTR_OFFSETS
	.align		4
.L_454:
        /*0828*/ 	.byte	0x04, 0x1c
        /*082a*/ 	.short	(.L_456 - .L_455)


	//   ....[0]....
.L_455:
        /*082c*/ 	.word	0x000000b0


	//   ....[1]....
        /*0830*/ 	.word	0x000135c0


	//----- nvinfo : EIATTR_MAX_THREADS
	.align		4
.L_456:
        /*0834*/ 	.byte	0x04, 0x05
        /*0836*/ 	.short	(.L_458 - .L_457)
.L_457:
        /*0838*/ 	.word	0x00000080
        /*083c*/ 	.word	0x00000001
        /*0840*/ 	.word	0x00000001


	//----- nvinfo : EIATTR_CRS_STACK_SIZE
	.align		4
.L_458:
        /*0844*/ 	.byte	0x04, 0x1e
        /*0846*/ 	.short	(.L_460 - .L_459)
.L_459:
        /*0848*/ 	.word	0x00000000
.L_460:


//--------------------- .nv.info._ZN7cutlass13device_kernelIN5flash19enable_sm80_to_sm89INS1_16FlashAttnFwdSm80INS1_25CollectiveMainloopFwdSm80ILi8ELi1ELb1EN4cute5tupleIJNS5_1CILi128EEENS7_ILi112EEES8_EEELi128ENS_6half_tEfNS_4arch4Sm80ELb1ELb0ELb1ELb1ELb0ELb0ELb1ELb1EEENS1_21CollectiveEpilogueFwdINS6_IJS8_S8_S9_EEENS6_IJNS7_ILi1EEESH_SH_EEESB_SD_Li256ELb1ELb1ELb1ELb0EEENS1_36VarlenDynamicPersistentTileSchedulerILi128ELi112ELi256ELi256ELb1ELb1ELb0ELb1ELb1ELb1EEEEEEEEEvNT_6ParamsE --------------------------
	.section	.nv.info._ZN7cutlass13device_kernelIN5flash19enable_sm80_to_sm89INS1_16FlashAttnFwdSm80INS1_25CollectiveMainloopFwdSm80ILi8ELi1ELb1EN4cute5tupleIJNS5_1CILi128EEENS7_ILi112EEES8_EEELi128ENS_6half_tEfNS_4arch4Sm80ELb1ELb0ELb1ELb1ELb0ELb0ELb1ELb1EEENS1_21CollectiveEpilogueFwdINS6_IJS8_S8_S9_EEENS6_IJNS7_ILi1EEESH_SH_EEESB_SD_Li256ELb1ELb1ELb1ELb0EEENS1_36VarlenDynamicPersistentTileSchedulerILi128ELi112ELi256ELi256ELb1ELb1ELb0ELb1ELb1ELb1EEEEEEEEEvNT_6ParamsE,"",@"SHT_CUDA_INFO"
	.sectionflags	@""
	.align	4


	//----- nvinfo : EIATTR_CUDA_API_VERSION
	.align		4
        /*0000*/ 	.byte	0x04, 0x37
        /*0002*/ 	.short	(.L_462 - .L_461)
.L_461:
        /*0004*/ 	.word	0x00000082


	//----- nvinfo : EIATTR_SW2861232_WAR
	.align		4
.L_462:
        /*0008*/ 	.byte	0x01, 0x35
	.zero		2


	//----- nvinfo : EIATTR_PARAM_CBANK
	.align		4
        /*000c*/ 	.byte	0x04, 0x0a
        /*000e*/ 	.short	(.L_464 - .L_463)
	.align		4
.L_463:
        /*0010*/ 	.word	index@(.nv.constant0._ZN7cutlass13device_kernelIN5flash19enable_sm80_to_sm89INS1_16FlashAttnFwdSm80INS1_25CollectiveMainloopFwdSm80ILi8ELi1ELb1EN4cute5tupleIJNS5_1CILi128EEENS7_ILi112EEES8_EEELi128ENS_6half_tEfNS_4arch4Sm80ELb1ELb0ELb1ELb1ELb0ELb0ELb1ELb1EEENS1_21CollectiveEpilogueFwdINS6_IJS8_S8_S9_EEENS6_IJNS7_ILi1EEESH_SH_EEESB_SD_Li256ELb1ELb1ELb1ELb0EEENS1_36VarlenDynamicPersistentTileSchedulerILi128ELi112ELi256ELi256ELb1ELb1ELb0ELb1ELb1ELb1EEEEEEEEEvNT_6ParamsE)
        /*0014*/ 	.short	0x0160
        /*0016*/ 	.short	0x0438


	//----- nvinfo : EIATTR_CBANK_PARAM_SIZE
	.align		4
.L_464:
        /*0018*/ 	.byte	0x03, 0x19
        /*001a*/ 	.short	0x0438


	//----- nvinfo : EIATTR_KPARAM_INFO
	.align		4
        /*001c*/ 	.byte	0x04, 0x17
        /*001e*/ 	.short	(.L_466 - .L_465)
.L_465:
        /*0020*/ 	.word	0x00000000
        /*0024*/ 	.short	0x0000
        /*0026*/ 	.short	0x0000
        /*0028*/ 	.byte	0x00, 0xf0, 0xe1, 0x10


	//----- nvinfo : EIATTR_MAXREG_COUNT
	.align		4
.L_466:
        /*002c*/ 	.byte	0x03, 0x1b
        /*002e*/ 	.short	0x00ff


	//----- nvinfo : EIATTR_NUM_BARRIERS
	.align		4
        /*0030*/ 	.byte	0x02, 0x4c
        /*0032*/ 	.byte	0x06
	.zero		1


	//----- nvinfo : EIATTR_ANNOTATIONS
	.align		4
        /*0034*/ 	.byte	0x04, 0x55
        /*0036*/ 	.short	(.L_468 - .L_467)


	//   ....[0]....
.L_467:
        /* <DEDUP_REMOVED lines=84> */


	//----- nvinfo : EIATTR_MERCURY_ISA_VERSION
	.align		4
.L_468:
        /*0560*/ 	.byte	0x03, 0x5f
        /*0562*/ 	.short	0x0000


	//----- nvinfo : EIATTR_INT_WARP_WIDE_INSTR_OFFSETS
	.align		4
        /*0564*/ 	.byte	0x04, 0x31
        /*0566*/ 	.short	(.L_470 - .L_469)


	//   ....[0]....
.L_469:
        /*0568*/ 	.word	0x0000f0a0


	//   ....[1]....
        /*056c*/ 	.word	0x0000f120


	//----- nvinfo : EIATTR_COOP_GROUP_MASK_REGIDS
	.align		4
.L_470:
        /*0570*/ 	.byte	0x04, 0x29
        /*0572*/ 	.short	(.L_472 - .L_471)


	//   ....[0]....
.L_471:
        /*0574*/ 	.word	0xffffffff


	//   ....[1]....
        /*0578*/ 	.word	0xffffffff


	//   ....[2]....
        /*057c*/ 	.word	0xffffffff


	//   ....[3]....
        /*0580*/ 	.word	0xffffffff


	//   ....[4]....
        /*0584*/ 	.word	0xffffffff


	//   ....[5]....
        /*0588*/ 	.word	0xffffffff


	//   ....[6]....
        /*058c*/ 	.word	0xffffffff


	//   ....[7]....
        /*0590*/ 	.word	0xffffffff


	//   ....[8]....
        /*0594*/ 	.word	0xffffffff


	//   ....[9]....
        /*0598*/ 	.word	0xffffffff


	//   ....[10]....
        /*059c*/ 	.word	0xffffffff


	//   ....[11]....
        /*05a0*/ 	.word	0xffffffff


	//   ....[12]....
        /*05a4*/ 	.word	0xffffffff


	//   ....[13]....
        /*05a8*/ 	.word	0xffffffff


	//   ....[14]....
        /*05ac*/ 	.word	0xffffffff


	//   ....[15]....
        /*05b0*/ 	.word	0xffffffff


	//   ....[16]....
        /*05b4*/ 	.word	0xffffffff


	//   ....[17]....
        /*05b8*/ 	.word	0xffffffff


	//   ....[18]....
        /*05bc*/ 	.word	0xffffffff


	//   ....[19]....
        /*05c0*/ 	.word	0xffffffff


	//   ....[20]....
        /*05c4*/ 	.word	0xffffffff


	//   ....[21]....
        /*05c8*/ 	.word	0xffffffff


	//   ....[22]....
        /*05cc*/ 	.word	0xffffffff


	//   ....[23]....
        /*05d0*/ 	.word	0xffffffff


	//   ....[24]....
        /*05d4*/ 	.word	0xffffffff


	//   ....[25]....
        /*05d8*/ 	.word	0xffffffff


	//   ....[26]....
        /*05dc*/ 	.word	0xffffffff


	//   ....[27]....
        /*05e0*/ 	.word	0xffffffff


	//   ....[28]....
        /*05e4*/ 	.word	0xffffffff


	//   ....[29]....
        /*05e8*/ 	.word	0xffffffff


	//   ....[30]....
        /*05ec*/ 	.word	0xffffffff


	//   ....[31]....
        /*05f0*/ 	.word	0xffffffff


	//   ....[32]....
        /*05f4*/ 	.word	0xffffffff


	//   ....[33]....
        /*05f8*/ 	.word	0xffffffff


	//   ....[34]....
        /*05fc*/ 	.word	0xffffffff


	//   ....[35]....
        /*0600*/ 	.word	0xffffffff


	//   ....[36]....
        /*0604*/ 	.word	0xffffffff


	//   ....[37]....
        /*0608*/ 	.word	0xffffffff


	//   ....[38]....
        /*060c*/ 	.word	0xffffffff


	//   ....[39]....
        /*0610*/ 	.word	0xffffffff


	//   ....[40]....
        /*0614*/ 	.word	0xffffffff


	//   ....[41]....
        /*0618*/ 	.word	0xffffffff


	//   ....[42]....
        /*061c*/ 	.word	0xffffffff


	//   ....[43]....
        /*0620*/ 	.word	0xffffffff


	//   ....[44]....
        /*0624*/ 	.word	0xffffffff


	//   ....[45]....
        /*0628*/ 	.word	0xffffffff


	//   ....[46]....
        /*062c*/ 	.word	0xffffffff


	//   ....[47]....
        /*0630*/ 	.word	0xffffffff


	//   ....[48]....
        /*0634*/ 	.word	0xffffffff


	//   ....[49]....
        /*0638*/ 	.word	0xffffffff


	//   ....[50]....
        /*063c*/ 	.word	0xffffffff


	//   ....[51]....
        /*0640*/ 	.word	0xffffffff


	//   ....[52]....
        /*0644*/ 	.word	0xffffffff


	//   ....[53]....
        /*0648*/ 	.word	0xffffffff


	//   ....[54]....
        /*064c*/ 	.word	0xffffffff


	//   ....[55]....
        /*0650*/ 	.word	0xffffffff


	//   ....[56]....
        /*0654*/ 	.word	0xffffffff


	//   ....[57]....
        /*0658*/ 	.word	0xffffffff


	//   ....[58]....
        /*065c*/ 	.word	0xffffffff


	//   ....[59]....
        /*0660*/ 	.word	0xffffffff


	//   ....[60]....
        /*0664*/ 	.word	0xffffffff


	//   ....[61]....
        /*0668*/ 	.word	0xffffffff


	//   ....[62]....
        /*066c*/ 	.word	0xffffffff


	//   ....[63]....
        /*0670*/ 	.word	0xffffffff


	//   ....[64]....
        /*0674*/ 	.word	0xffffffff


	//   ....[65]....
        /*0678*/ 	.word	0xffffffff


	//   ....[66]....
        /*067c*/ 	.word	0xffffffff


	//   ....[67]....
        /*0680*/ 	.word	0xffffffff


	//   ....[68]....
        /*0684*/ 	.word	0xffffffff


	//   ....[69]....
        /*0688*/ 	.word	0xffffffff


	//   ....[70]....
        /*068c*/ 	.word	0xffffffff


	//   ....[71]....
        /*0690*/ 	.word	0xffffffff


	//   ....[72]....
        /*0694*/ 	.word	0xffffffff


	//   ....[73]....
        /*0698*/ 	.word	0xffffffff


	//   ....[74]....
        /*069c*/ 	.word	0xffffffff


	//   ....[75]....
        /*06a0*/ 	.word	0xffffffff


	//   ....[76]....
        /*06a4*/ 	.word	0xffffffff


	//   ....[77]....
        /*06a8*/ 	.word	0xffffffff


	//   ....[78]....
        /*06ac*/ 	.word	0xffffffff


	//   ....[79]....
        /*06b0*/ 	.word	0xffffffff


	//   ....[80]....
        /*06b4*/ 	.word	0xffffffff


	//   ....[81]....
        /*06b8*/ 	.word	0xffffffff


	//   ....[82]....
        /*06bc*/ 	.word	0xffffffff


	//   ....[83]....
        /*06c0*/ 	.word	0xffffffff


	//   ....[84]....
        /*06c4*/ 	.word	0xffffffff


	//   ....[85]....
        /*06c8*/ 	.word	0xffffffff


	//   ....[86]....
        /*06cc*/ 	.word	0xffffffff


	//   ....[87]....
        /*06d0*/ 	.word	0xffffffff


	//   ....[88]....
        /*06d4*/ 	.word	0xffffffff


	//   ....[89]....
        /*06d8*/ 	.word	0xffffffff


	//   ....[90]....
        /*06dc*/ 	.word	0xffffffff


	//   ....[91]....
        /*06e0*/ 	.word	0xffffffff


	//   ....[92]....
        /*06e4*/ 	.word	0xffffffff


	//   ....[93]....
        /*06e8*/ 	.word	0xffffffff


	//   ....[94]....
        /*06ec*/ 	.word	0xffffffff


	//   ....[95]....
        /*06f0*/ 	.word	0xffffffff


	//   ....[96]....
        /*06f4*/ 	.word	0xffffffff


	//   ....[97]....
        /*06f8*/ 	.word	0xffffffff


	//   ....[98]....
        /*06fc*/ 	.word	0xffffffff


	//   ....[99]....
        /*0700*/ 	.word	0xffffffff


	//   ....[100]....
        /*0704*/ 	.word	0xffffffff


	//   ....[101]....
        /*0708*/ 	.word	0xffffffff


	//   ....[102]....
        /*070c*/ 	.word	0xffffffff


	//   ....[103]....
        /*0710*/ 	.word	0xffffffff


	//   ....[104]....
        /*0714*/ 	.word	0xffffffff


	//   ....[105]....
        /*0718*/ 	.word	0xffffffff


	//   ....[106]....
        /*071c*/ 	.word	0xffffffff


	//   ....[107]....
        /*0720*/ 	.word	0xffffffff


	//   ....[108]....
        /*0724*/ 	.word	0xffffffff


	//   ....[109]....
        /*0728*/ 	.word	0xffffffff


	//   ....[110]....
        /*072c*/ 	.word	0xffffffff


	//   ....[111]....
        /*0730*/ 	.word	0xffffffff


	//   ....[112]....
        /*0734*/ 	.word	0xffffffff


	//   ....[113]....
        /*0738*/ 	.word	0xffffffff


	//   ....[114]....
        /*073c*/ 	.word	0xffffffff


	//   ....[115]....
        /*0740*/ 	.word	0xffffffff


	//   ....[116]....
        /*0744*/ 	.word	0xffffffff


	//   ....[117]....
        /*0748*/ 	.word	0xffffffff


	//   ....[118]....
        /*074c*/ 	.word	0xffffffff


	//   ....[119]....
        /*0750*/ 	.word	0xffffffff


	//   ....[120]....
        /*0754*/ 	.word	0xffffffff


	//   ....[121]....
        /*0758*/ 	.word	0xffffffff


	//   ....[122]....
        /*075c*/ 	.word	0xffffffff


	//   ....[123]....
        /*0760*/ 	.word	0xffffffff


	//   ....[124]....
        /*0764*/ 	.word	0xffffffff


	//   ....[125]....
        /*0768*/ 	.word	0xffffffff


	//   ....[126]....
        /*076c*/ 	.word	0xffffffff


	//   ....[127]....
        /*0770*/ 	.word	0xffffffff


	//   ....[128]....
        /*0774*/ 	.word	0xffffffff


	//   ....[129]....
        /*0778*/ 	.word	0xffffffff


	//   ....[130]....
        /*077c*/ 	.word	0xffffffff


	//   ....[131]....
        /*0780*/ 	.word	0xffffffff


	//   ....[132]....
        /*0784*/ 	.word	0xffffffff


	//   ....[133]....
        /*0788*/ 	.word	0xffffffff


	//   ....[134]....
        /*078c*/ 	.word	0xffffffff


	//   ....[135]....
        /*0790*/ 	.word	0xffffffff


	//   ....[136]....
        /*0794*/ 	.word	0xffffffff


	//   ....[137]....
        /*0798*/ 	.word	0xffffffff


	//   ....[138]....
        /*079c*/ 	.word	0xffffffff


	//----- nvinfo : EIATTR_COOP_GROUP_INSTR_OFFSETS
	.align		4
.L_472:
        /*07a0*/ 	.byte	0x04, 0x28
        /*07a2*/ 	.short	(.L_474 - .L_473)


	//   ....[0]....
.L_473:
        /*07a4*/ 	.word	0x00000050


	//   ....[1]....
        /*07a8*/ 	.word	0x00000200


	//   ....[2]....
        /*07ac*/ 	.word	0x00000230


	//   ....[3]....
        /*07b0*/ 	.word	0x00000260


	//   ....[4]....
        /*07b4*/ 	.word	0x00000290


	//   ....[5]....
        /*07b8*/ 	.word	0x000002c0


	//   ....[6]....
        /*07bc*/ 	.word	0x000002f0


	//   ....[7]....
        /*07c0*/ 	.word	0x00000450


	//   ....[8]....
        /*07c4*/ 	.word	0x00000490


	//   ....[9]....
        /*07c8*/ 	.word	0x000004c0


	//   ....[10]....
        /*07cc*/ 	.word	0x000004f0


	//   ....[11]....
        /*07d0*/ 	.word	0x00000520


	//   ....[12]....
        /*07d4*/ 	.word	0x00000550


	//   ....[13]....
        /*07d8*/ 	.word	0x000005e0


	//   ....[14]....
        /*07dc*/ 	.word	0x00000630


	//   ....[15]....
        /*07e0*/ 	.word	0x00000650


	//   ....[16]....
        /*07e4*/ 	.word	0x000006b0


	//   ....[17]....
        /*07e8*/ 	.word	0x00002620


	//   ....[18]....
        /*07ec*/ 	.word	0x00002660


	//   ....[19]....
        /*07f0*/ 	.word	0x00002680


	//   ....[20]....
        /*07f4*/ 	.word	0x00002690


	//   ....[21]....
        /*07f8*/ 	.word	0x000026a0


	//   ....[22]....
        /*07fc*/ 	.word	0x000027d0


	//   ....[23]....
        /*0800*/ 	.word	0x00002830


	//   ....[24]....
        /*0804*/ 	.word	0x00002850


	//   ....[25]....
        /*0808*/ 	.word	0x00004900


	//   ....[26]....
        /*080c*/ 	.word	0x00004910


	//   ....[27]....
        /*0810*/ 	.word	0x00005370


	//   ....[28]....
        /*0814*/ 	.word	0x00005450


	//   ....[29]....
        /*0818*/ 	.word	0x00005460


	//   ....[30]....
        /*081c*/ 	.word	0x00005490


	//   ....[31]....
        /*0820*/ 	.word	0x000087e0


	//   ....[32]....
        /*0824*/ 	.word	0x00008810


	//   ....[33]....
        /*0828*/ 	.word	0x000091f0


	//   ....[34]....
        /*082c*/ 	.word	0x00009300


	//   ....[35]....
        /*0830*/ 	.word	0x00009320


	//   ....[36]....
        /*0834*/ 	.word	0x00009380


	//   ....[37]....
        /*0838*/ 	.word	0x0000cdc0


	//   ....[38]....
        /*083c*/ 	.word	0x0000cde0


	//   ....[39]....
        /*0840*/ 	.word	0x0000ce10


	//   ....[40]....
        /*0844*/ 	.word	0x0000ce20


	//   ....[41]....
        /*0848*/ 	.word	0x0000ea50


	//   ....[42]....
        /*084c*/ 	.word	0x0000eaa0


	//   ....[43]....
        /*0850*/ 	.word	0x0000eac0


	//   ....[44]....
        /*0854*/ 	.word	0x0000eae0


	//   ....[45]....
        /*0858*/ 	.word	0x0000fba0


	//   ....[46]....
        /*085c*/ 	.word	0x0000fbb0


	//   ....[47]....
        /*0860*/ 	.word	0x0000fbd0


	//   ....[48]....
        /*0864*/ 	.word	0x0000fbf0


	//   ....[49]....
        /*0868*/ 	.word	0x0000ffb0


	//   ....[50]....
        /*086c*/ 	.word	0x0000ffd0


	//   ....[51]....
        /*0870*/ 	.word	0x000100d0


	//   ....[52]....
        /*0874*/ 	.word	0x000100e0


	//   ....[53]....
        /*0878*/ 	.word	0x000101f0


	//   ....[54]....
        /*087c*/ 	.word	0x00010210


	//   ....[55]....
        /*0880*/ 	.word	0x00010320


	//   ....[56]....
        /*0884*/ 	.word	0x00010330


	//   ....[57]....
        /*0888*/ 	.word	0x00010640


	//   ....[58]....
        /*088c*/ 	.word	0x00010660


	//   ....[59]....
        /*0890*/ 	.word	0x00010cb0


	//   ....[60]....
        /*0894*/ 	.word	0x00010cc0


	//   ....[61]....
        /*0898*/ 	.word	0x00011910


	//   ....[62]....
        /*089c*/ 	.word	0x00011930


	//   ....[63]....
        /*08a0*/ 	.word	0x00011a40


	//   ....[64]....
        /*08a4*/ 	.word	0x00011a50


	//   ....[65]....
        /*08a8*/ 	.word	0x00011b60


	//   ....[66]....
        /*08ac*/ 	.word	0x00011b80


	//   ....[67]....
        /*08b0*/ 	.word	0x00011c90


	//   ....[68]....
        /*08b4*/ 	.word	0x00011ca0


	//   ....[69]....
        /*08b8*/ 	.word	0x00011e70


	//   ....[70]....
        /*08bc*/ 	.word	0x00011e90


	//   ....[71]....
        /*08c0*/ 	.word	0x00011fc0


	//   ....[72]....
        /*08c4*/ 	.word	0x00012000


	//   ....[73]....
        /*08c8*/ 	.word	0x00012030


	//   ....[74]....
        /*08cc*/ 	.word	0x00012060


	//   ....[75]....
        /*08d0*/ 	.word	0x00012090


	//   ....[76]....
        /*08d4*/ 	.word	0x000120c0


	//   ....[77]....
        /*08d8*/ 	.word	0x00012220


	//   ....[78]....
        /*08dc*/ 	.word	0x00012260


	//   ....[79]....
        /*08e0*/ 	.word	0x00012290


	//   ....[80]....
        /*08e4*/ 	.word	0x000122c0


	//   ....[81]....
        /*08e8*/ 	.word	0x000122f0


	//   ....[82]....
        /*08ec*/ 	.word	0x00012320


	//   ....[83]....
        /*08f0*/ 	.word	0x000123b0


	//   ....[84]....
        /*08f4*/ 	.word	0x00012410


	//   ....[85]....
        /*08f8*/ 	.word	0x00012420


	//   ....[86]....
        /*08fc*/ 	.word	0x00012480


	//   ....[87]....
        /*0900*/ 	.word	0x00012ef0


	//   ....[88]....
        /*0904*/ 	.word	0x00012f50


	//   ....[89]....
        /*0908*/ 	.word	0x00012fa0


	//   ....[90]....
        /*090c*/ 	.word	0x00012ff0


	//   ....[91]....
        /*0910*/ 	.word	0x00013040


	//   ....[92]....
        /*0914*/ 	.word	0x000130b0


	//   ....[93]....
        /*0918*/ 	.word	0x000130f0


	//   ....[94]....
        /*091c*/ 	.word	0x00013160


	//   ....[95]....
        /*0920*/ 	.word	0x000131d0


	//   ....[96]....
        /*0924*/ 	.word	0x00013230


	//   ....[97]....
        /*0928*/ 	.word	0x00013290


	//   ....[98]....
        /*092c*/ 	.word	0x000132f0


	//   ....[99]....
        /*0930*/ 	.word	0x00013340


	//   ....[100]....
        /*0934*/ 	.word	0x000133a0


	//   ....[101]....
        /*0938*/ 	.word	0x00013410


	//   ....[102]....
        /*093c*/ 	.word	0x00013480


	//   ....[103]....
        /*0940*/ 	.word	0x000134e0


	//   ....[104]....
        /*0944*/ 	.word	0x00013540


	//   ....[105]....
        /*0948*/ 	.word	0x000135a0


	//   ....[106]....
        /*094c*/ 	.word	0x00013610


	//   ....[107]....
        /*0950*/ 	.word	0x00013670


	//   ....[108]....
        /*0954*/ 	.word	0x000136d0


	//   ....[109]....
        /*0958*/ 	.word	0x00013730


	//   ....[110]....
        /*095c*/ 	.word	0x000137a0


	//   ....[111]....
        /*0960*/ 	.word	0x00013800


	//   ....[112]....
        /*0964*/ 	.word	0x00013860


	//   ....[113]....
        /*0968*/ 	.word	0x000138c0


	//   ....[114]....
        /*096c*/ 	.word	0x00013930


	//   ....[115]....
        /*0970*/ 	.word	0x00013990


	//   ....[116]....
        /*0974*/ 	.word	0x000139f0


	//   ....[117]....
        /*0978*/ 	.word	0x00013a50


	//   ....[118]....
        /*097c*/ 	.word	0x00013ac0


	//   ....[119]....
        /*0980*/ 	.word	0x00013b20


	//   ....[120]....
        /*0984*/ 	.word	0x00013b80


	//   ....[121]....
        /*0988*/ 	.word	0x00013be0


	//   ....[122]....
        /*098c*/ 	.word	0x00013c50


	//   ....[123]....
        /*0990*/ 	.word	0x00013ca0


	//   ....[124]....
        /*0994*/ 	.word	0x00013ce0


	//   ....[125]....
        /*0998*/ 	.word	0x00013d30


	//   ....[126]....
        /*099c*/ 	.word	0x00013d80


	//   ....[127]....
        /*09a0*/ 	.word	0x00013dd0


	//   ....[128]....
        /*09a4*/ 	.word	0x00013e40


	//   ....[129]....
        /*09a8*/ 	.word	0x00013e80


	//   ....[130]....
        /*09ac*/ 	.word	0x00013ed0


	//   ....[131]....
        /*09b0*/ 	.word	0x00013f20


	//   ....[132]....
        /*09b4*/ 	.word	0x00013f70


	//   ....[133]....
        /*09b8*/ 	.word	0x00013fc0


	//   ....[134]....
        /*09bc*/ 	.word	0x00014030


	//   ....[135]....
        /*09c0*/ 	.word	0x00014070


	//   ....[136]....
        /*09c4*/ 	.word	0x000140e0


	//   ....[137]....
        /*09c8*/ 	.word	0x00014140


	//   ....[138]....
        /*09cc*/ 	.word	0x000141a0


	//----- nvinfo : EIATTR_EXIT_INSTR_OFFSETS
	.align		4
.L_474:
        /*09d0*/ 	.byte	0x04, 0x1c
        /*09d2*/ 	.short	(.L_476 - .L_475)


	//   ....[0]....
.L_475:
        /*09d4*/ 	.word	0x000010d0


	//   ....[1]....
        /*09d8*/ 	.word	0x00012eb0


	//----- nvinfo : EIATTR_MAX_THREADS
	.align		4
.L_476:
        /*09dc*/ 	.byte	0x04, 0x05
        /*09de*/ 	.short	(.L_478 - .L_477)
.L_477:
        /*09e0*/ 	.word	0x00000100
        /*09e4*/ 	.word	0x00000001
        /*09e8*/ 	.word	0x00000001


	//----- nvinfo : EIATTR_CRS_STACK_SIZE
	.align		4
.L_478:
        /*09ec*/ 	.byte	0x04, 0x1e
        /*09ee*/ 	.short	(.L_480 - .L_479)
.L_479:
        /*09f0*/ 	.word	0x00000000
.L_480:


//--------------------- .nv.info._ZN7cutlass13device_kernelIN5flash19enable_sm80_to_sm89INS1_16FlashAttnFwdSm80INS1_25CollectiveMainloopFwdSm80ILi8ELi1ELb1EN4cute5tupleIJNS5_1CILi128EEENS7_ILi112EEES8_EEELi128ENS_6half_tEfNS_4arch4Sm80ELb1ELb0ELb1ELb1ELb0ELb1ELb1ELb1EEENS1_21CollectiveEpilogueFwdINS6_IJS8_S8_S9_EEENS6_IJNS7_ILi1EEESH_SH_EEESB_SD_Li256ELb1ELb1ELb1ELb0EEENS1_36VarlenDynamicPersistentTileSchedulerILi128ELi112ELi256ELi256ELb1ELb1ELb0ELb1ELb1ELb1EEEEEEEEEvNT_6ParamsE --------------------------
	.section	.nv.info._ZN7cutlass13device_kernelIN5flash19enable_sm80_to_sm89INS1_16FlashAttnFwdSm80INS1_25CollectiveMainloopFwdSm80ILi8ELi1ELb1EN4cute5tupleIJNS5_1CILi128EEENS7_ILi112EEES8_EEELi128ENS_6half_tEfNS_4arch4Sm80ELb1ELb0ELb1ELb1ELb0ELb1ELb1ELb1EEENS1_21CollectiveEpilogueFwdINS6_IJS8_S8_S9_EEENS6_IJNS7_ILi1EEESH_SH_EEESB_SD_Li256ELb1ELb1ELb1ELb0EEENS1_36VarlenDynamicPersistentTileSchedulerILi128ELi112ELi256ELi256ELb1ELb1ELb0ELb1ELb1ELb1EEEEEEEEEvNT_6ParamsE,"",@"SHT_CUDA_INFO"
	.sectionflags	@""
	.align	4


	//----- nvinfo : EIATTR_CUDA_API_VERSION
	.align		4
        /*0000*/ 	.byte	0x04, 0x37
        /*0002*/ 	.short	(.L_482 - .L_481)
.L_481:
        /*0004*/ 	.word	0x00000082


	//----- nvinfo : EIATTR_SW2861232_WAR
	.align		4
.L_482:
        /*0008*/ 	.byte	0x01, 0x35
	.zero		2


	//----- nvinfo : EIATTR_PARAM_CBANK
	.align		4
        /*000c*/ 	.byte	0x04, 0x0a
        /*000e*/ 	.short	(.L_484 - .L_483)
	.align		4
.L_483:
        /*0010*/ 	.word	index@(.nv.constant0._ZN7cutlass13device_kernelIN5flash19enable_sm80_to_sm89INS1_16FlashAttnFwdSm80INS1_25CollectiveMainloopFwdSm80ILi8ELi1ELb1EN4cute5tupleIJNS5_1CILi128EEENS7_ILi112EEES8_EEELi128ENS_6half_tEfNS_4arch4Sm80ELb1ELb0ELb1ELb1ELb0ELb1ELb1ELb1EEENS1_21CollectiveEpilogueFwdINS6_IJS8_S8_S9_EEENS6_IJNS7_ILi1EEESH_SH_EEESB_SD_Li256ELb1ELb1ELb1ELb0EEENS1_36VarlenDynamicPersistentTileSchedulerILi128ELi112ELi256ELi256ELb1ELb1ELb0ELb1ELb1ELb1EEEEEEEEEvNT_6ParamsE)
        /*0014*/ 	.short	0x0160
        /*0016*/ 	.short	0x0438


	//----- nvinfo : EIATTR_CBANK_PARAM_SIZE
	.align		4
.L_484:
        /*0018*/ 	.byte	0x03, 0x19
        /*001a*/ 	.short	0x0438


	//----- nvinfo : EIATTR_KPARAM_INFO
	.align		4
        /*001c*/ 	.byte	0x04, 0x17
        /*001e*/ 	.short	(.L_486 - .L_485)
.L_485:
        /*0020*/ 	.word	0x00000000
        /*0024*/ 	.short	0x0000
        /*0026*/ 	.short	0x0000
        /*0028*/ 	.byte	0x00, 0xf0, 0xe1, 0x10


	//----- nvinfo : EIATTR_MAXREG_COUNT
	.align		4
.L_486:
        /*002c*/ 	.byte	0x03, 0x1b
        /*002e*/ 	.short	0x00ff


	//----- nvinfo : EIATTR_NUM_BARRIERS
	.align		4
        /*0030*/ 	.byte	0x02, 0x4c
        /*0032*/ 	.byte	0x06
	.zero		1


	//----- nvinfo : EIATTR_ANNOTATIONS
	.align		4
        /*0034*/ 	.byte	0x04, 0x55
        /*0036*/ 	.short	(.L_488 - .L_487)


	//   ....[0]....
.L_487:
        /* <DEDUP_REMOVED lines=71> */


	//----- nvinfo : EIATTR_MERCURY_ISA_VERSION
	.align		4
.L_488:
        /*0490*/ 	.byte	0x03, 0x5f
        /*0492*/ 	.short	0x0000


	//----- nvinfo : EIATTR_INT_WARP_WIDE_INSTR_OFFSETS
	.align		4
        /*0494*/ 	.byte	0x04, 0x31
        /*0496*/ 	.short	(.L_490 - .L_489)


	//   ....[0]....
.L_489:
        /*0498*/ 	.word	0x0001b650


	//   ....[1]....
        /*049c*/ 	.word	0x0001b6d0


	//----- nvinfo : EIATTR_COOP_GROUP_MASK_REGIDS
	.align		4
.L_490:
        /*04a0*/ 	.byte	0x04, 0x29
        /*04a2*/ 	.short	(.L_492 - .L_491)


	//   ....[0]....
.L_491:
        /*04a4*/ 	.word	0xffffffff


	//   ....[1]....
        /*04a8*/ 	.word	0xffffffff


	//   ....[2]....
        /*04ac*/ 	.word	0xffffffff


	//   ....[3]....
        /*04b0*/ 	.word	0xffffffff


	//   ....[4]....
        /*04b4*/ 	.word	0xffffffff


	//   ....[5]....
        /*04b8*/ 	.word	0xffffffff


	//   ....[6]....
        /*04bc*/ 	.word	0xffffffff


	//   ....[7]....
        /*04c0*/ 	.word	0xffffffff


	//   ....[8]....
        /*04c4*/ 	.word	0xffffffff


	//   ....[9]....
        /*04c8*/ 	.word	0xffffffff


	//   ....[10]....
        /*04cc*/ 	.word	0xffffffff


	//   ....[11]....
        /*04d0*/ 	.word	0xffffffff


	//   ....[12]....
        /*04d4*/ 	.word	0xffffffff


	//   ....[13]....
        /*04d8*/ 	.word	0xffffffff


	//   ....[14]....
        /*04dc*/ 	.word	0xffffffff


	//   ....[15]....
        /*04e0*/ 	.word	0xffffffff


	//   ....[16]....
        /*04e4*/ 	.word	0xffffffff


	//   ....[17]....
        /*04e8*/ 	.word	0xffffffff


	//   ....[18]....
        /*04ec*/ 	.word	0xffffffff


	//   ....[19]....
        /*04f0*/ 	.word	0xffffffff


	//   ....[20]....
        /*04f4*/ 	.word	0xffffffff


	//   ....[21]....
        /*04f8*/ 	.word	0xffffffff


	//   ....[22]....
        /*04fc*/ 	.word	0xffffffff


	//   ....[23]....
        /*0500*/ 	.word	0xffffffff


	//   ....[24]....
        /*0504*/ 	.word	0xffffffff


	//   ....[25]....
        /*0508*/ 	.word	0xffffffff


	//   ....[26]....
        /*050c*/ 	.word	0xffffffff


	//   ....[27]....
        /*0510*/ 	.word	0xffffffff


	//   ....[28]....
        /*0514*/ 	.word	0xffffffff


	//   ....[29]....
        /*0518*/ 	.word	0xffffffff


	//   ....[30]....
        /*051c*/ 	.word	0xffffffff


	//   ....[31]....
        /*0520*/ 	.word	0xffffffff


	//   ....[32]....
        /*0524*/ 	.word	0xffffffff


	//   ....[33]....
        /*0528*/ 	.word	0xffffffff


	//   ....[34]....
        /*052c*/ 	.word	0xffffffff


	//   ....[35]....
        /*0530*/ 	.word	0xffffffff


	//   ....[36]....
        /*0534*/ 	.word	0xffffffff


	//   ....[37]....
        /*0538*/ 	.word	0xffffffff


	//   ....[38]....
        /*053c*/ 	.word	0xffffffff


	//   ....[39]....
        /*0540*/ 	.word	0xffffffff


	//   ....[40]....
        /*0544*/ 	.word	0xffffffff


	//   ....[41]....
        /*0548*/ 	.word	0xffffffff


	//   ....[42]....
        /*054c*/ 	.word	0xffffffff


	//   ....[43]....
        /*0550*/ 	.word	0xffffffff


	//   ....[44]....
        /*0554*/ 	.word	0xffffffff


	//   ....[45]....
        /*0558*/ 	.word	0xffffffff


	//   ....[46]....
        /*055c*/ 	.word	0xffffffff


	//   ....[47]....
        /*0560*/ 	.word	0xffffffff


	//   ....[48]....
        /*0564*/ 	.word	0xffffffff


	//   ....[49]....
        /*0568*/ 	.word	0xffffffff


	//   ....[50]....
        /*056c*/ 	.word	0xffffffff


	//   ....[51]....
        /*0570*/ 	.word	0xffffffff


	//   ....[52]....
        /*0574*/ 	.word	0xffffffff


	//   ....[53]....
        /*0578*/ 	.word	0xffffffff


	//   ....[54]....
        /*057c*/ 	.word	0xffffffff


	//   ....[55]....
        /*0580*/ 	.word	0xffffffff


	//   ....[56]....
        /*0584*/ 	.word	0xffffffff


	//   ....[57]....
        /*0588*/ 	.word	0xffffffff


	//   ....[58]....
        /*058c*/ 	.word	0xffffffff


	//   ....[59]....
        /*0590*/ 	.word	0xffffffff


	//   ....[60]....
        /*0594*/ 	.word	0xffffffff


	//   ....[61]....
        /*0598*/ 	.word	0xffffffff


	//   ....[62]....
        /*059c*/ 	.word	0xffffffff


	//   ....[63]....
        /*05a0*/ 	.word	0xffffffff


	//   ....[64]....
        /*05a4*/ 	.word	0xffffffff


	//   ....[65]....
        /*05a8*/ 	.word	0xffffffff


	//   ....[66]....
        /*05ac*/ 	.word	0xffffffff


	//   ....[67]....
        /*05b0*/ 	.word	0xffffffff


	//   ....[68]....
        /*05b4*/ 	.word	0xffffffff


	//   ....[69]....
        /*05b8*/ 	.word	0xffffffff


	//   ....[70]....
        /*05bc*/ 	.word	0xffffffff


	//   ....[71]....
        /*05c0*/ 	.word	0xffffffff


	//   ....[72]....
        /*05c4*/ 	.word	0xffffffff


	//   ....[73]....
        /*05c8*/ 	.word	0xffffffff


	//   ....[74]....
        /*05cc*/ 	.word	0xffffffff


	//   ....[75]....
        /*05d0*/ 	.word	0xffffffff


	//   ....[76]....
        /*05d4*/ 	.word	0xffffffff


	//   ....[77]....
        /*05d8*/ 	.word	0xffffffff


	//   ....[78]....
        /*05dc*/ 	.word	0xffffffff


	//   ....[79]....
        /*05e0*/ 	.word	0xffffffff


	//   ....[80]....
        /*05e4*/ 	.word	0xffffffff


	//   ....[81]....
        /*05e8*/ 	.word	0xffffffff


	//   ....[82]....
        /*05ec*/ 	.word	0xffffffff


	//   ....[83]....
        /*05f0*/ 	.word	0xffffffff


	//   ....[84]....
        /*05f4*/ 	.word	0xffffffff


	//   ....[85]....
        /*05f8*/ 	.word	0xffffffff


	//   ....[86]....
        /*05fc*/ 	.word	0xffffffff


	//   ....[87]....
        /*0600*/ 	.word	0xffffffff


	//   ....[88]....
        /*0604*/ 	.word	0xffffffff


	//   ....[89]....
        /*0608*/ 	.word	0xffffffff


	//   ....[90]....
        /*060c*/ 	.word	0xffffffff


	//   ....[91]....
        /*0610*/ 	.word	0xffffffff


	//   ....[92]....
        /*0614*/ 	.word	0xffffffff


	//   ....[93]....
        /*0618*/ 	.word	0xffffffff


	//   ....[94]....
        /*061c*/ 	.word	0xffffffff


	//   ....[95]....
        /*0620*/ 	.word	0xffffffff


	//   ....[96]....
        /*0624*/ 	.word	0xffffffff


	//   ....[97]....
        /*0628*/ 	.word	0xffffffff


	//   ....[98]....
        /*062c*/ 	.word	0xffffffff


	//   ....[99]....
        /*0630*/ 	.word	0xffffffff


	//   ....[100]....
        /*0634*/ 	.word	0xffffffff


	//   ....[101]....
        /*0638*/ 	.word	0xffffffff


	//   ....[102]....
        /*063c*/ 	.word	0xffffffff


	//   ....[103]....
        /*0640*/ 	.word	0xffffffff


	//   ....[104]....
        /*0644*/ 	.word	0xffffffff


	//   ....[105]....
        /*0648*/ 	.word	0xffffffff


	//   ....[106]....
        /*064c*/ 	.word	0xffffffff


	//   ....[107]....
        /*0650*/ 	.word	0xffffffff


	//   ....[108]....
        /*0654*/ 	.word	0xffffffff


	//   ....[109]....
        /*0658*/ 	.word	0xffffffff


	//   ....[110]....
        /*065c*/ 	.word	0xffffffff


	//   ....[111]....
        /*0660*/ 	.word	0xffffffff


	//   ....[112]....
        /*0664*/ 	.word	0xffffffff


	//   ....[113]....
        /*0668*/ 	.word	0xffffffff


	//   ....[114]....
        /*066c*/ 	.word	0xffffffff


	//   ....[115]....
        /*0670*/ 	.word	0xffffffff


	//   ....[116]....
        /*0674*/ 	.word	0xffffffff


	//   ....[117]....
        /*0678*/ 	.word	0xffffffff


	//   ....[118]....
        /*067c*/ 	.word	0xffffffff


	//   ....[119]....
        /*0680*/ 	.word	0xffffffff


	//   ....[120]....
        /*0684*/ 	.word	0xffffffff


	//   ....[121]....
        /*0688*/ 	.word	0xffffffff


	//   ....[122]....
        /*068c*/ 	.word	0xffffffff


	//   ....[123]....
        /*0690*/ 	.word	0xffffffff


	//   ....[124]....
        /*0694*/ 	.word	0xffffffff


	//   ....[125]....
        /*0698*/ 	.word	0xffffffff


	//   ....[126]....
        /*069c*/ 	.word	0xffffffff


	//   ....[127]....
        /*06a0*/ 	.word	0xffffffff


	//   ....[128]....
        /*06a4*/ 	.word	0xffffffff


	//   ....[129]....
        /*06a8*/ 	.word	0xffffffff


	//   ....[130]....
        /*06ac*/ 	.word	0xffffffff


	//   ....[131]....
        /*06b0*/ 	.word	0xffffffff


	//   ....[132]....
        /*06b4*/ 	.word	0xffffffff


	//   ....[133]....
        /*06b8*/ 	.word	0xffffffff


	//   ....[134]....
        /*06bc*/ 	.word	0xffffffff


	//   ....[135]....
        /*06c0*/ 	.word	0xffffffff


	//   ....[136]....
        /*06c4*/ 	.word	0xffffffff


	//   ....[137]....
        /*06c8*/ 	.word	0xffffffff


	//   ....[138]....
        /*06cc*/ 	.word	0xffffffff


	//   ....[139]....
        /*06d0*/ 	.word	0xffffffff


	//   ....[140]....
        /*06d4*/ 	.word	0xffffffff


	//   ....[141]....
        /*06d8*/ 	.word	0xffffffff


	//   ....[142]....
        /*06dc*/ 	.word	0xffffffff


	//   ....[143]....
        /*06e0*/ 	.word	0xffffffff


	//   ....[144]....
        /*06e4*/ 	.word	0xffffffff


	//   ....[145]....
        /*06e8*/ 	.word	0xffffffff


	//   ....[146]....
        /*06ec*/ 	.word	0xffffffff


	//   ....[147]....
        /*06f0*/ 	.word	0xffffffff


	//   ....[148]....
        /*06f4*/ 	.word	0xffffffff


	//   ....[149]....
        /*06f8*/ 	.word	0xffffffff


	//   ....[150]....
        /*06fc*/ 	.word	0xffffffff


	//   ....[151]....
        /*0700*/ 	.word	0xffffffff


	//   ....[152]....
        /*0704*/ 	.word	0xffffffff


	//   ....[153]....
        /*0708*/ 	.word	0xffffffff


	//   ....[154]....
        /*070c*/ 	.word	0xffffffff


	//   ....[155]....
        /*0710*/ 	.word	0xffffffff


	//   ....[156]....
        /*0714*/ 	.word	0xffffffff


	//   ....[157]....
        /*0718*/ 	.word	0xffffffff


	//   ....[158]....
        /*071c*/ 	.word	0xffffffff


	//   ....[159]....
        /*0720*/ 	.word	0xffffffff


	//   ....[160]....
        /*0724*/ 	.word	0xffffffff


	//   ....[161]....
        /*0728*/ 	.word	0xffffffff


	//   ....[162]....
        /*072c*/ 	.word	0xffffffff


	//   ....[163]....
        /*0730*/ 	.word	0xffffffff


	//   ....[164]....
        /*0734*/ 	.word	0xffffffff


	//   ....[165]....
        /*0738*/ 	.word	0xffffffff


	//   ....[166]....
        /*073c*/ 	.word	0xffffffff


	//   ....[167]....
        /*0740*/ 	.word	0xffffffff


	//   ....[168]....
        /*0744*/ 	.word	0xffffffff


	//   ....[169]....
        /*0748*/ 	.word	0xffffffff


	//   ....[170]....
        /*074c*/ 	.word	0xffffffff


	//----- nvinfo : EIATTR_COOP_GROUP_INSTR_OFFSETS
	.align		4
.L_492:
        /*0750*/ 	.byte	0x04, 0x28
        /*0752*/ 	.short	(.L_494 - .L_493)


	//   ....[0]....
.L_493:
        /*0754*/ 	.word	0x00000050


	//   ....[1]....
        /*0758*/ 	.word	0x00000200


	//   ....[2]....
        /*075c*/ 	.word	0x00000230


	//   ....[3]....
        /*0760*/ 	.word	0x00000260


	//   ....[4]....
        /*0764*/ 	.word	0x00000290


	//   ....[5]....
        /*0768*/ 	.word	0x000002c0


	//   ....[6]....
        /*076c*/ 	.word	0x000002f0


	//   ....[7]....
        /*0770*/ 	.word	0x00000450


	//   ....[8]....
        /*0774*/ 	.word	0x00000490


	//   ....[9]....
        /*0778*/ 	.word	0x000004c0


	//   ....[10]....
        /*077c*/ 	.word	0x000004f0


	//   ....[11]....
        /*0780*/ 	.word	0x00000520


	//   ....[12]....
        /*0784*/ 	.word	0x00000550


	//   ....[13]....
        /*0788*/ 	.word	0x000005e0


	//   ....[14]....
        /*078c*/ 	.word	0x00000630


	//   ....[15]....
        /*0790*/ 	.word	0x00000650


	//   ....[16]....
        /*0794*/ 	.word	0x000006b0


	//   ....[17]....
        /*0798*/ 	.word	0x0000a190


	//   ....[18]....
        /*079c*/ 	.word	0x0000a1b0


	//   ....[19]....
        /*07a0*/ 	.word	0x0000a210


	//   ....[20]....
        /*07a4*/ 	.word	0x0000a230


	//   ....[21]....
        /*07a8*/ 	.word	0x0000a2a0


	//   ....[22]....
        /*07ac*/ 	.word	0x0000a2c0


	//   ....[23]....
        /*07b0*/ 	.word	0x0000a310


	//   ....[24]....
        /*07b4*/ 	.word	0x0000a330


	//   ....[25]....
        /*07b8*/ 	.word	0x0000a800


	//   ....[26]....
        /*07bc*/ 	.word	0x0000a820


	//   ....[27]....
        /*07c0*/ 	.word	0x0000a840


	//   ....[28]....
        /*07c4*/ 	.word	0x0000a850


	//   ....[29]....
        /*07c8*/ 	.word	0x0000aa00


	//   ....[30]....
        /*07cc*/ 	.word	0x0000aac0


	//   ....[31]....
        /*07d0*/ 	.word	0x0000ab00


	//   ....[32]....
        /*07d4*/ 	.word	0x0000ab40


	//   ....[33]....
        /*07d8*/ 	.word	0x0000ad10


	//   ....[34]....
        /*07dc*/ 	.word	0x0000add0


	//   ....[35]....
        /*07e0*/ 	.word	0x0000ae10


	//   ....[36]....
        /*07e4*/ 	.word	0x0000ae50


	//   ....[37]....
        /*07e8*/ 	.word	0x0000b040


	//   ....[38]....
        /*07ec*/ 	.word	0x0000b0c0


	//   ....[39]....
        /*07f0*/ 	.word	0x0000b100


	//   ....[40]....
        /*07f4*/ 	.word	0x0000b140


	//   ....[41]....
        /*07f8*/ 	.word	0x0000cde0


	//   ....[42]....
        /*07fc*/ 	.word	0x0000ce00


	//   ....[43]....
        /*0800*/ 	.word	0x0000ce20


	//   ....[44]....
        /*0804*/ 	.word	0x0000ce30


	//   ....[45]....
        /*0808*/ 	.word	0x0000cf20


	//   ....[46]....
        /*080c*/ 	.word	0x0000cf60


	//   ....[47]....
        /*0810*/ 	.word	0x0000cf70


	//   ....[48]....
        /*0814*/ 	.word	0x0000cf80


	//   ....[49]....
        /*0818*/ 	.word	0x0000d140


	//   ....[50]....
        /*081c*/ 	.word	0x0000d180


	//   ....[51]....
        /*0820*/ 	.word	0x0000d1b0


	//   ....[52]....
        /*0824*/ 	.word	0x0000d1c0


	//   ....[53]....
        /*0828*/ 	.word	0x0000d2a0


	//   ....[54]....
        /*082c*/ 	.word	0x0000d2e0


	//   ....[55]....
        /*0830*/ 	.word	0x0000d2f0


	//   ....[56]....
        /*0834*/ 	.word	0x0000d310


	//   ....[57]....
        /*0838*/ 	.word	0x00010e80


	//   ....[58]....
        /*083c*/ 	.word	0x00010e90


	//   ....[59]....
        /*0840*/ 	.word	0x000118f0


	//   ....[60]....
        /*0844*/ 	.word	0x000119c0


	//   ....[61]....
        /*0848*/ 	.word	0x000119d0


	//   ....[62]....
        /*084c*/ 	.word	0x00011a00


	//   ....[63]....
        /*0850*/ 	.word	0x00014d20


	//   ....[64]....
        /*0854*/ 	.word	0x00014d50


	//   ....[65]....
        /*0858*/ 	.word	0x00015730


	//   ....[66]....
        /*085c*/ 	.word	0x00015850


	//   ....[67]....
        /*0860*/ 	.word	0x00015860


	//   ....[68]....
        /*0864*/ 	.word	0x000158c0


	//   ....[69]....
        /*0868*/ 	.word	0x000192e0


	//   ....[70]....
        /*086c*/ 	.word	0x00019300


	//   ....[71]....
        /*0870*/ 	.word	0x00019330


	//   ....[72]....
        /*0874*/ 	.word	0x00019340


	//   ....[73]....
        /*0878*/ 	.word	0x0001b000


	//   ....[74]....
        /*087c*/ 	.word	0x0001b050


	//   ....[75]....
        /*0880*/ 	.word	0x0001b070


	//   ....[76]....
        /*0884*/ 	.word	0x0001b090


	//   ....[77]....
        /*0888*/ 	.word	0x0001c300


	//   ....[78]....
        /*088c*/ 	.word	0x0001c310


	//   ....[79]....
        /*0890*/ 	.word	0x0001c330


	//   ....[80]....
        /*0894*/ 	.word	0x0001c350


	//   ....[81]....
        /*0898*/ 	.word	0x0001c6c0


	//   ....[82]....
        /*089c*/ 	.word	0x0001c6e0


	//   ....[83]....
        /*08a0*/ 	.word	0x0001c7c0


	//   ....[84]....
        /*08a4*/ 	.word	0x0001c7d0


	//   ....[85]....
        /*08a8*/ 	.word	0x0001c8c0


	//   ....[86]....
        /*08ac*/ 	.word	0x0001c8e0


	//   ....[87]....
        /*08b0*/ 	.word	0x0001c9d0


	//   ....[88]....
        /*08b4*/ 	.word	0x0001c9e0


	//   ....[89]....
        /*08b8*/ 	.word	0x0001ccd0


	//   ....[90]....
        /*08bc*/ 	.word	0x0001ccf0


	//   ....[91]....
        /*08c0*/ 	.word	0x0001d340


	//   ....[92]....
        /*08c4*/ 	.word	0x0001d350


	//   ....[93]....
        /*08c8*/ 	.word	0x0001df70


	//   ....[94]....
        /*08cc*/ 	.word	0x0001df90


	//   ....[95]....
        /*08d0*/ 	.word	0x0001e080


	//   ....[96]....
        /*08d4*/ 	.word	0x0001e090


	//   ....[97]....
        /*08d8*/ 	.word	0x0001e180


	//   ....[98]....
        /*08dc*/ 	.word	0x0001e1a0


	//   ....[99]....
        /*08e0*/ 	.word	0x0001e290


	//   ....[100]....
        /*08e4*/ 	.word	0x0001e2a0


	//   ....[101]....
        /*08e8*/ 	.word	0x0001e450


	//   ....[102]....
        /*08ec*/ 	.word	0x0001e470


	//   ....[103]....
        /*08f0*/ 	.word	0x0001e5a0


	//   ....[104]....
        /*08f4*/ 	.word	0x0001e5e0


	//   ....[105]....
        /*08f8*/ 	.word	0x0001e610


	//   ....[106]....
        /*08fc*/ 	.word	0x0001e640


	//   ....[107]....
        /*0900*/ 	.word	0x0001e670


	//   ....[108]....
        /*0904*/ 	.word	0x0001e6a0


	//   ....[109]....
        /*0908*/ 	.word	0x0001e800


	//   ....[110]....
        /*090c*/ 	.word	0x0001e840


	//   ....[111]....
        /*0910*/ 	.word	0x0001e870


	//   ....[112]....
        /*0914*/ 	.word	0x0001e8a0


	//   ....[113]....
        /*0918*/ 	.word	0x0001e8d0


	//   ....[114]....
        /*091c*/ 	.word	0x0001e900


	//   ....[115]....
        /*0920*/ 	.word	0x0001e990


	//   ....[116]....
        /*0924*/ 	.word	0x0001e9f0


	//   ....[117]....
        /*0928*/ 	.word	0x0001ea00


	//   ....[118]....
        /*092c*/ 	.word	0x0001ea60


	//   ....[119]....
        /*0930*/ 	.word	0x0001f4d0


	//   ....[120]....
        /*0934*/ 	.word	0x0001f530


	//   ....[121]....
        /*0938*/ 	.word	0x0001f580


	//   ....[122]....
        /*093c*/ 	.word	0x0001f5d0


	//   ....[123]....
        /*0940*/ 	.word	0x0001f620


	//   ....[124]....
        /*0944*/ 	.word	0x0001f690


	//   ....[125]....
        /*0948*/ 	.word	0x0001f6d0


	//   ....[126]....
        /*094c*/ 	.word	0x0001f740


	//   ....[127]....
        /*0950*/ 	.word	0x0001f7b0


	//   ....[128]....
        /*0954*/ 	.word	0x0001f810


	//   ....[129]....
        /*0958*/ 	.word	0x0001f870


	//   ....[130]....
        /*095c*/ 	.word	0x0001f8d0


	//   ....[131]....
        /*0960*/ 	.word	0x0001f920


	//   ....[132]....
        /*0964*/ 	.word	0x0001f980


	//   ....[133]....
        /*0968*/ 	.word	0x0001f9f0


	//   ....[134]....
        /*096c*/ 	.word	0x0001fa60


	//   ....[135]....
        /*0970*/ 	.word	0x0001fac0


	//   ....[136]....
        /*0974*/ 	.word	0x0001fb20


	//   ....[137]....
        /*0978*/ 	.word	0x0001fb80


	//   ....[138]....
        /*097c*/ 	.word	0x0001fbf0


	//   ....[139]....
        /*0980*/ 	.word	0x0001fc50


	//   ....[140]....
        /*0984*/ 	.word	0x0001fcb0


	//   ....[141]....
        /*0988*/ 	.word	0x0001fd10


	//   ....[142]....
        /*098c*/ 	.word	0x0001fd80


	//   ....[143]....
        /*0990*/ 	.word	0x0001fde0


	//   ....[144]....
        /*0994*/ 	.word	0x0001fe40


	//   ....[145]....
        /*0998*/ 	.word	0x0001fea0


	//   ....[146]....
        /*099c*/ 	.word	0x0001ff10


	//   ....[147]....
        /*09a0*/ 	.word	0x0001ff70


	//   ....[148]....
        /*09a4*/ 	.word	0x0001ffd0


	//   ....[149]....
        /*09a8*/ 	.word	0x00020030


	//   ....[150]....
        /*09ac*/ 	.word	0x000200a0


	//   ....[151]....
        /*09b0*/ 	.word	0x00020100


	//   ....[152]....
        /*09b4*/ 	.word	0x00020160


	//   ....[153]....
        /*09b8*/ 	.word	0x000201c0


	//   ....[154]....
        /*09bc*/ 	.word	0x00020230


	//   ....[155]....
        /*09c0*/ 	.word	0x00020280


	//   ....[156]....
        /*09c4*/ 	.word	0x000202c0


	//   ....[157]....
        /*09c8*/ 	.word	0x00020310


	//   ....[158]....
        /*09cc*/ 	.word	0x00020360


	//   ....[159]....
        /*09d0*/ 	.word	0x000203b0


	//   ....[160]....
        /*09d4*/ 	.word	0x00020420


	//   ....[161]....
        /*09d8*/ 	.word	0x00020460


	//   ....[162]....
        /*09dc*/ 	.word	0x000204b0


	//   ....[163]....
        /*09e0*/ 	.word	0x00020500


	//   ....[164]....
        /*09e4*/ 	.word	0x00020550


	//   ....[165]....
        /*09e8*/ 	.word	0x000205a0


	//   ....[166]....
        /*09ec*/ 	.word	0x00020610


	//   ....[167]....
        /*09f0*/ 	.word	0x00020650


	//   ....[168]....
        /*09f4*/ 	.word	0x000206c0


	//   ....[169]....
        /*09f8*/ 	.word	0x00020720


	//   ....[170]....
        /*09fc*/ 	.word	0x00020780


	//----- nvinfo : EIATTR_EXIT_INSTR_OFFSETS
	.align		4
.L_494:
        /*0a00*/ 	.byte	0x04, 0x1c
        /*0a02*/ 	.short	(.L_496 - .L_495)


	//   ....[0]....
.L_495:
        /*0a04*/ 	.word	0x000010d0


	//   ....[1]....
        /*0a08*/ 	.word	0x0001f490


	//----- nvinfo : EIATTR_MAX_THREADS
	.align		4
.L_496:
        /*0a0c*/ 	.byte	0x04, 0x05
        /*0a0e*/ 	.short	(.L_498 - .L_497)
.L_497:
        /*0a10*/ 	.word	0x00000100
        /*0a14*/ 	.word	0x00000001
        /*0a18*/ 	.word	0x00000001


	//----- nvinfo : EIATTR_CRS_STACK_SIZE
	.align		4
.L_498:
        /*0a1c*/ 	.byte	0x04, 0x1e
        /*0a1e*/ 	.short	(.L_500 - .L_499)
.L_499:
        /*0a20*/ 	.word	0x00000000
.L_500:


//--------------------- .nv.info._ZN7cutlass13device_kernelIN5flash19enable_sm80_to_sm89INS1_16FlashAttnFwdSm80INS1_25CollectiveMainloopFwdSm80ILi8ELi1ELb1EN4cute5tupleIJNS5_1CILi128EEES8_S8_EEELi128ENS_6half_tEfNS_4arch4Sm80ELb0ELb0ELb0ELb0ELb0ELb0ELb1ELb1EEENS1_21CollectiveEpilogueFwdIS9_NS6_IJNS7_ILi1EEESF_SF_EEESA_SC_Li256ELb0ELb1ELb1ELb0EEENS1_19SingleTileSchedulerILb0ELb1ELb1ELi128EEEEEEEEEvNT_6ParamsE --------------------------
	.section	.nv.info._ZN7cutlass13device_kernelIN5flash19enable_sm80_to_sm89INS1_16FlashAttnFwdSm80INS1_25CollectiveMainloopFwdSm80ILi8ELi1ELb1EN4cute5tupleIJNS5_1CILi128EEES8_S8_EEELi128ENS_6half_tEfNS_4arch4Sm80ELb0ELb0ELb0ELb0ELb0ELb0ELb1ELb1EEENS1_21CollectiveEpilogueFwdIS9_NS6_IJNS7_ILi1EEESF_SF_EEESA_SC_Li256ELb0ELb1ELb1ELb0EEENS1_19SingleTileSchedulerILb0ELb1ELb1ELi128EEEEEEEEEvNT_6ParamsE,"",@"SHT_CUDA_INFO"
	.sectionflags	@""
	.align	4


	//----- nvinfo : EIATTR_CUDA_API_VERSION
	.align		4
        /*0000*/ 	.byte	0x04, 0x37
        /*0002*/ 	.short	(.L_502 - .L_501)
.L_501:
        /*0004*/ 	.word	0x00000082


	//----- nvinfo : EIATTR_SW2861232_WAR
	.align		4
.L_502:
        /*0008*/ 	.byte	0x01, 0x35
	.zero		2


	//----- nvinfo : EIATTR_PARAM_CBANK
	.align		4
        /*000c*/ 	.byte	0x04, 0x0a
        /*000e*/ 	.short	(.L_504 - .L_503)
	.align		4
.L_503:
        /*0010*/ 	.word	index@(.nv.constant0._ZN7cutlass13device_kernelIN5flash19enable_sm80_to_sm89INS1_16FlashAttnFwdSm80INS1_25CollectiveMainloopFwdSm80ILi8ELi1ELb1EN4cute5tupleIJNS5_1CILi128EEES8_S8_EEELi128ENS_6half_tEfNS_4arch4Sm80ELb0ELb0ELb0ELb0ELb0ELb0ELb1ELb1EEENS1_21CollectiveEpilogueFwdIS9_NS6_IJNS7_ILi1EEESF_SF_EEESA_SC_Li256ELb0ELb1ELb1ELb0EEENS1_19SingleTileSchedulerILb0ELb1ELb1ELi128EEEEEEEEEvNT_6ParamsE)
        /*0014*/ 	.short	0x0160
        /*0016*/ 	.short	0x0418


	//----- nvinfo : EIATTR_CBANK_PARAM_SIZE
	.align		4
.L_504:
        /*0018*/ 	.byte	0x03, 0x19
        /*001a*/ 	.short	0x0418


	//----- nvinfo : EIATTR_KPARAM_INFO
	.align		4
        /*001c*/ 	.byte	0x04, 0x17
        /*001e*/ 	.short	(.L_506 - .L_505)
.L_505:
        /*0020*/ 	.word	0x00000000
        /*0024*/ 	.short	0x0000
        /*0026*/ 	.short	0x0000
        /*0028*/ 	.byte	0x00, 0xf0, 0x61, 0x10


	//----- nvinfo : EIATTR_MAXREG_COUNT
	.align		4
.L_506:
        /*002c*/ 	.byte	0x03, 0x1b
        /*002e*/ 	.short	0x00ff


	//----- nvinfo : EIATTR_NUM_BARRIERS
	.align		4
        /*0030*/ 	.byte	0x02, 0x4c
        /*0032*/ 	.byte	0x02
	.zero		1


	//----- nvinfo : EIATTR_MERCURY_ISA_VERSION
	.align		4
        /*0034*/ 	.byte	0x03, 0x5f
        /*0036*/ 	.short	0x0000


	//----- nvinfo : EIATTR_INT_WARP_WIDE_INSTR_OFFSETS
	.align		4
        /*0038*/ 	.byte	0x04, 0x31
        /*003a*/ 	.short	(.L_508 - .L_507)


	//   ....[0]....
.L_507:
        /*003c*/ 	.word	0x00001210


	//----- nvinfo : EIATTR_COOP_GROUP_MASK_REGIDS
	.align		4
.L_508:
        /*0040*/ 	.byte	0x04, 0x29
        /*0042*/ 	.short	(.L_510 - .L_509)


	//   ....[0]....
.L_509:
        /*0044*/ 	.word	0xffffffff


	//   ....[1]....
        /*0048*/ 	.word	0xffffffff


	//   ....[2]....
        /*004c*/ 	.word	0xffffffff


	//   ....[3]....
        /*0050*/ 	.word	0xffffffff


	//   ....[4]....
        /*0054*/ 	.word	0xffffffff


	//   ....[5]....
        /*0058*/ 	.word	0xffffffff


	//   ....[6]....
        /*005c*/ 	.word	0xffffffff


	//   ....[7]....
        /*0060*/ 	.word	0xffffffff


	//   ....[8]....
        /*0064*/ 	.word	0xffffffff


	//   ....[9]....
        /*0068*/ 	.word	0xffffffff


	//   ....[10]....
        /*006c*/ 	.word	0xffffffff


	//   ....[11]....
        /*0070*/ 	.word	0xffffffff


	//   ....[12]....
        /*0074*/ 	.word	0xffffffff


	//   ....[13]....
        /*0078*/ 	.word	0xffffffff


	//   ....[14]....
        /*007c*/ 	.word	0xffffffff


	//   ....[15]....
        /*0080*/ 	.word	0xffffffff


	//   ....[16]....
        /*0084*/ 	.word	0xffffffff


	//   ....[17]....
        /*0088*/ 	.word	0xffffffff


	//   ....[18]....
        /*008c*/ 	.word	0xffffffff


	//   ....[19]....
        /*0090*/ 	.word	0xffffffff


	//   ....[20]....
        /*0094*/ 	.word	0xffffffff


	//   ....[21]....
        /*0098*/ 	.word	0xffffffff


	//   ....[22]....
        /*009c*/ 	.word	0xffffffff


	//   ....[23]....
        /*00a0*/ 	.word	0xffffffff


	//   ....[24]....
        /*00a4*/ 	.word	0xffffffff


	//   ....[25]....
        /*00a8*/ 	.word	0xffffffff


	//   ....[26]....
        /*00ac*/ 	.word	0xffffffff


	//   ....[27]....
        /*00b0*/ 	.word	0xffffffff


	//   ....[28]....
        /*00b4*/ 	.word	0xffffffff


	//----- nvinfo : EIATTR_COOP_GROUP_INSTR_OFFSETS
	.align		4
.L_510:
        /*00b8*/ 	.byte	0x04, 0x28
        /*00ba*/ 	.short	(.L_512 - .L_511)


	//   ....[0]....
.L_511:
        /*00bc*/ 	.word	0x00000050


	//   ....[1]....
        /*00c0*/ 	.word	0x00000c80


	//   ....[2]....
        /*00c4*/ 	.word	0x00000cc0


	//   ....[3]....
        /*00c8*/ 	.word	0x00000d20


	//   ....[4]....
        /*00cc*/ 	.word	0x00000d50


	//   ....[5]....
        /*00d0*/ 	.word	0x00000d90


	//   ....[6]....
        /*00d4*/ 	.word	0x00000db0


	//   ....[7]....
        /*00d8*/ 	.word	0x00000de0


	//   ....[8]....
        /*00dc*/ 	.word	0x00000e00


	//   ....[9]....
        /*00e0*/ 	.word	0x00003540


	//   ....[10]....
        /*00e4*/ 	.word	0x00003620


	//   ....[11]....
        /*00e8*/ 	.word	0x00003630


	//   ....[12]....
        /*00ec*/ 	.word	0x00003660


	//   ....[13]....
        /*00f0*/ 	.word	0x00006430


	//   ....[14]....
        /*00f4*/ 	.word	0x00006450


	//   ....[15]....
        /*00f8*/ 	.word	0x00006470


	//   ....[16]....
        /*00fc*/ 	.word	0x000064a0


	//   ....[17]....
        /*0100*/ 	.word	0x00008530


	//   ....[18]....
        /*0104*/ 	.word	0x00008560


	//   ....[19]....
        /*0108*/ 	.word	0x00008590


	//   ....[20]....
        /*010c*/ 	.word	0x000085b0


	//   ....[21]....
        /*0110*/ 	.word	0x000090d0


	//   ....[22]....
        /*0114*/ 	.word	0x00009100


	//   ....[23]....
        /*0118*/ 	.word	0x00009130


	//   ....[24]....
        /*011c*/ 	.word	0x00009160


	//   ....[25]....
        /*0120*/ 	.word	0x000091d0


	//   ....[26]....
        /*0124*/ 	.word	0x00009230


	//   ....[27]....
        /*0128*/ 	.word	0x00009830


	//   ....[28]....
        /*012c*/ 	.word	0x00009840


	//----- nvinfo : EIATTR_EXIT_INSTR_OFFSETS
	.align		4
.L_512:
        /*0130*/ 	.byte	0x04, 0x1c
        /*0132*/ 	.short	(.L_514 - .L_513)


	//   ....[0]....
.L_513:
        /*0134*/ 	.word	0x000001b0


	//   ....[1]....
        /*0138*/ 	.word	0x00009850


	//   ....[2]....
        /*013c*/ 	.word	0x00009df0


	//   ....[3]....
        /*0140*/ 	.word	0x00009e40


	//   ....[4]....
        /*0144*/ 	.word	0x00009e70


	//   ....[5]....
        /*0148*/ 	.word	0x00009ed0


	//   ....[6]....
        /*014c*/ 	.word	0x0000a160


	//----- nvinfo : EIATTR_CTAIDZ_USED
	.align		4
.L_514:
        /*0150*/ 	.byte	0x01, 0x04
	.zero		2


	//----- nvinfo : EIATTR_MAX_THREADS
	.align		4
        /*0154*/ 	.byte	0x04, 0x05
        /*0156*/ 	.short	(.L_516 - .L_515)
.L_515:
        /*0158*/ 	.word	0x00000100
        /*015c*/ 	.word	0x00000001
        /*0160*/ 	.word	0x00000001


	//----- nvinfo : EIATTR_CRS_STACK_SIZE
	.align		4
.L_516:
        /*0164*/ 	.byte	0x04, 0x1e
        /*0166*/ 	.short	(.L_518 - .L_517)
.L_517:
        /*0168*/ 	.word	0x00000000
.L_518:


//--------------------- .nv.info._ZN7cutlass13device_kernelIN5flash19enable_sm80_to_sm89INS1_16FlashAttnFwdSm80INS1_25CollectiveMainloopFwdSm80ILi8ELi1ELb1EN4cute5tupleIJNS5_1CILi128EEENS7_ILi96EEES8_EEELi128ENS_6half_tEfNS_4arch4Sm80ELb0ELb1ELb0ELb0ELb0ELb0ELb1ELb1EEENS1_21CollectiveEpilogueFwdINS6_IJS8_S8_S9_EEENS6_IJNS7_ILi1EEESH_SH_EEESB_SD_Li256ELb0ELb1ELb1ELb0EEENS1_19SingleTileSchedulerILb0ELb1ELb1ELi128EEEEEEEEEvNT_6ParamsE --------------------------
	.section	.nv.info._ZN7cutlass13device_kernelIN5flash19enable_sm80_to_sm89INS1_16FlashAttnFwdSm80INS1_25CollectiveMainloopFwdSm80ILi8ELi1ELb1EN4cute5tupleIJNS5_1CILi128EEENS7_ILi96EEES8_EEELi128ENS_6half_tEfNS_4arch4Sm80ELb0ELb1ELb0ELb0ELb0ELb0ELb1ELb1EEENS1_21CollectiveEpilogueFwdINS6_IJS8_S8_S9_EEENS6_IJNS7_ILi1EEESH_SH_EEESB_SD_Li256ELb0ELb1ELb1ELb0EEENS1_19SingleTileSchedulerILb0ELb1ELb1ELi128EEEEEEEEEvNT_6ParamsE,"",@"SHT_CUDA_INFO"
	.sectionflags	@""
	.align	4


	//----- nvinfo : EIATTR_CUDA_API_VERSION
	.align		4
        /*0000*/ 	.byte	0x04, 0x37
        /*0002*/ 	.short	(.L_520 - .L_519)
.L_519:
        /*0004*/ 	.word	0x00000082


	//----- nvinfo : EIATTR_SW2861232_WAR
	.align		4
.L_520:
        /*0008*/ 	.byte	0x01, 0x35
	.zero		2


	//----- nvinfo : EIATTR_PARAM_CBANK
	.align		4
        /*000c*/ 	.byte	0x04, 0x0a
        /*000e*/ 	.short	(.L_522 - .L_521)
	.align		4
.L_521:
        /*0010*/ 	.word	index@(.nv.constant0._ZN7cutlass13device_kernelIN5flash19enable_sm80_to_sm89INS1_16FlashAttnFwdSm80INS1_25CollectiveMainloopFwdSm80ILi8ELi1ELb1EN4cute5tupleIJNS5_1CILi128EEENS7_ILi96EEES8_EEELi128ENS_6half_tEfNS_4arch4Sm80ELb0ELb1ELb0ELb0ELb0ELb0ELb1ELb1EEENS1_21CollectiveEpilogueFwdINS6_IJS8_S8_S9_EEENS6_IJNS7_ILi1EEESH_SH_EEESB_SD_Li256ELb0ELb1ELb1ELb0EEENS1_19SingleTileSchedulerILb0ELb1ELb1ELi128EEEEEEEEEvNT_6ParamsE)
        /*0014*/ 	.short	0x0160
        /*0016*/ 	.short	0x0418


	//----- nvinfo : EIATTR_CBANK_PARAM_SIZE
	.align		4
.L_522:
        /*0018*/ 	.byte	0x03, 0x19
        /*001a*/ 	.short	0x0418


	//----- nvinfo : EIATTR_KPARAM_INFO
	.align		4
        /*001c*/ 	.byte	0x04, 0x17
        /*001e*/ 	.short	(.L_524 - .L_523)
.L_523:
        /*0020*/ 	.word	0x00000000
        /*0024*/ 	.short	0x0000
        /*0026*/ 	.short	0x0000
        /*0028*/ 	.byte	0x00, 0xf0, 0x61, 0x10


	//----- nvinfo : EIATTR_MAXREG_COUNT
	.align		4
.L_524:
        /*002c*/ 	.byte	0x03, 0x1b
        /*002e*/ 	.short	0x00ff


	//----- nvinfo : EIATTR_NUM_BARRIERS
	.align		4
        /*0030*/ 	.byte	0x02, 0x4c
        /*0032*/ 	.byte	0x02
	.zero		1


	//----- nvinfo : EIATTR_MERCURY_ISA_VERSION
	.align		4
        /*0034*/ 	.byte	0x03, 0x5f
        /*0036*/ 	.short	0x0000


	//----- nvinfo : EIATTR_COOP_GROUP_MASK_REGIDS
	.align		4
        /*0038*/ 	.byte	0x04, 0x29
        /*003a*/ 	.short	(.L_526 - .L_525)


	//   ....[0]....
.L_525:
        /*003c*/ 	.word	0xffffffff


	//   ....[1]....
        /*0040*/ 	.word	0xffffffff


	//   ....[2]....
        /*0044*/ 	.word	0xffffffff


	//   ....[3]....
        /*0048*/ 	.word	0xffffffff


	//   ....[4]....
        /*004c*/ 	.word	0xffffffff


	//   ....[5]....
        /*0050*/ 	.word	0xffffffff


	//   ....[6]....
        /*0054*/ 	.word	0xffffffff


	//   ....[7]....
        /*0058*/ 	.word	0xffffffff


	//   ....[8]....
        /*005c*/ 	.word	0xffffffff


	//   ....[9]....
        /*0060*/ 	.word	0xffffffff


	//   ....[10]....
        /*0064*/ 	.word	0xffffffff


	//   ....[11]....
        /*0068*/ 	.word	0xffffffff


	//   ....[12]....
        /*006c*/ 	.word	0xffffffff


	//   ....[13]....
        /*0070*/ 	.word	0xffffffff


	//   ....[14]....
        /*0074*/ 	.word	0xffffffff


	//   ....[15]....
        /*0078*/ 	.word	0xffffffff


	//   ....[16]....
        /*007c*/ 	.word	0xffffffff


	//   ....[17]....
        /*0080*/ 	.word	0xffffffff


	//   ....[18]....
        /*0084*/ 	.word	0xffffffff


	//   ....[19]....
        /*0088*/ 	.word	0xffffffff


	//   ....[20]....
        /*008c*/ 	.word	0xffffffff


	//   ....[21]....
        /*0090*/ 	.word	0xffffffff


	//   ....[22]....
        /*0094*/ 	.word	0xffffffff


	//   ....[23]....
        /*0098*/ 	.word	0xffffffff


	//   ....[24]....
        /*009c*/ 	.word	0xffffffff


	//   ....[25]....
        /*00a0*/ 	.word	0xffffffff


	//   ....[26]....
        /*00a4*/ 	.word	0xffffffff


	//   ....[27]....
        /*00a8*/ 	.word	0xffffffff


	//   ....[28]....
        /*00ac*/ 	.word	0xffffffff


	//   ....[29]....
        /*00b0*/ 	.word	0xffffffff


	//   ....[30]....
        /*00b4*/ 	.word	0xffffffff


	//   ....[31]....
        /*00b8*/ 	.word	0xffffffff


	//   ....[32]....
        /*00bc*/ 	.word	0xffffffff


	//   ....[33]....
        /*00c0*/ 	.word	0xffffffff


	//   ....[34]....
        /*00c4*/ 	.word	0xffffffff


	//   ....[35]....
        /*00c8*/ 	.word	0xffffffff


	//   ....[36]....
        /*00cc*/ 	.word	0xffffffff


	//   ....[37]....
        /*00d0*/ 	.word	0xffffffff


	//   ....[38]....
        /*00d4*/ 	.word	0xffffffff


	//   ....[39]....
        /*00d8*/ 	.word	0xffffffff


	//   ....[40]....
        /*00dc*/ 	.word	0xffffffff


	//   ....[41]....
        /*00e0*/ 	.word	0xffffffff


	//   ....[42]....
        /*00e4*/ 	.word	0xffffffff


	//----- nvinfo : EIATTR_COOP_GROUP_INSTR_OFFSETS
	.align		4
.L_526:
        /*00e8*/ 	.byte	0x04, 0x28
        /*00ea*/ 	.short	(.L_528 - .L_527)


	//   ....[0]....
.L_527:
        /*00ec*/ 	.word	0x00000050


	//   ....[1]....
        /*00f0*/ 	.word	0x00001030


	//   ....[2]....
        /*00f4*/ 	.word	0x00001090


	//   ....[3]....
        /*00f8*/ 	.word	0x000010d0


	//   ....[4]....
        /*00fc*/ 	.word	0x00001110


	//   ....[5]....
        /*0100*/ 	.word	0x00001150


	//   ....[6]....
        /*0104*/ 	.word	0x00001190


	//   ....[7]....
        /*0108*/ 	.word	0x000011c0


	//   ....[8]....
        /*010c*/ 	.word	0x00001280


	//   ....[9]....
        /*0110*/ 	.word	0x00002b00


	//   ....[10]....
        /*0114*/ 	.word	0x00003420


	//   ....[11]....
        /*0118*/ 	.word	0x00003f70


	//   ....[12]....
        /*011c*/ 	.word	0x00003fc0


	//   ....[13]....
        /*0120*/ 	.word	0x00003fe0


	//   ....[14]....
        /*0124*/ 	.word	0x00004000


	//   ....[15]....
        /*0128*/ 	.word	0x000062b0


	//   ....[16]....
        /*012c*/ 	.word	0x000065a0


	//   ....[17]....
        /*0130*/ 	.word	0x000076a0


	//   ....[18]....
        /*0134*/ 	.word	0x00007900


	//   ....[19]....
        /*0138*/ 	.word	0x00007930


	//   ....[20]....
        /*013c*/ 	.word	0x000079b0


	//   ....[21]....
        /*0140*/ 	.word	0x0000a320


	//   ....[22]....
        /*0144*/ 	.word	0x0000a340


	//   ....[23]....
        /*0148*/ 	.word	0x0000a380


	//   ....[24]....
        /*014c*/ 	.word	0x0000a3a0


	//   ....[25]....
        /*0150*/ 	.word	0x0000cbb0


	//   ....[26]....
        /*0154*/ 	.word	0x0000ced0


	//   ....[27]....
        /*0158*/ 	.word	0x0000dfc0


	//   ....[28]....
        /*015c*/ 	.word	0x0000e120


	//   ....[29]....
        /*0160*/ 	.word	0x0000e240


	//   ....[30]....
        /*0164*/ 	.word	0x0000e340


	//   ....[31]....
        /*0168*/ 	.word	0x0000fb20


	//   ....[32]....
        /*016c*/ 	.word	0x0000fb50


	//   ....[33]....
        /*0170*/ 	.word	0x0000fb90


	//   ....[34]....
        /*0174*/ 	.word	0x0000fba0


	//   ....[35]....
        /*0178*/ 	.word	0x000106b0


	//   ....[36]....
        /*017c*/ 	.word	0x000106f0


	//   ....[37]....
        /*0180*/ 	.word	0x00010710


	//   ....[38]....
        /*0184*/ 	.word	0x00010740


	//   ....[39]....
        /*0188*/ 	.word	0x000107b0


	//   ....[40]....
        /*018c*/ 	.word	0x00010820


	//   ....[41]....
        /*0190*/ 	.word	0x00010e30


	//   ....[42]....
        /*0194*/ 	.word	0x00010e40


	//----- nvinfo : EIATTR_EXIT_INSTR_OFFSETS
	.align		4
.L_528:
        /*0198*/ 	.byte	0x04, 0x1c
        /*019a*/ 	.short	(.L_530 - .L_529)


	//   ....[0]....
.L_529:
        /*019c*/ 	.word	0x000001b0


	//   ....[1]....
        /*01a0*/ 	.word	0x00010e50


	//   ....[2]....
        /*01a4*/ 	.word	0x000113f0


	//   ....[3]....
        /*01a8*/ 	.word	0x00011440


	//   ....[4]....
        /*01ac*/ 	.word	0x00011470


	//   ....[5]....
        /*01b0*/ 	.word	0x000114d0


	//   ....[6]....
        /*01b4*/ 	.word	0x00011760


	//----- nvinfo : EIATTR_CTAIDZ_USED
	.align		4
.L_530:
        /*01b8*/ 	.byte	0x01, 0x04
	.zero		2


	//----- nvinfo : EIATTR_MAX_THREADS
	.align		4
        /*01bc*/ 	.byte	0x04, 0x05
        /*01be*/ 	.short	(.L_532 - .L_531)
.L_531:
        /*01c0*/ 	.word	0x00000100
        /*01c4*/ 	.word	0x00000001
        /*01c8*/ 	.word	0x00000001


	//----- nvinfo : EIATTR_CRS_STACK_SIZE
	.align		4
.L_532:
        /*01cc*/ 	.byte	0x04, 0x1e
        /*01ce*/ 	.short	(.L_534 - .L_533)
.L_533:
        /*01d0*/ 	.word	0x00000000
.L_534:


//--------------------- .nv.info._ZN7cutlass13device_kernelIN5flash19enable_sm80_to_sm89INS1_16FlashAttnFwdSm80INS1_25CollectiveMainloopFwdSm80ILi8ELi1ELb1EN4cute5tupleIJNS5_1CILi128EEES8_S8_EEELi128ENS_6half_tEfNS_4arch4Sm80ELb1ELb0ELb0ELb0ELb0ELb0ELb1ELb1EEENS1_21CollectiveEpilogueFwdIS9_NS6_IJNS7_ILi1EEESF_SF_EEESA_SC_Li256ELb0ELb1ELb1ELb0EEENS1_30DynamicPersistentTileSchedulerILi256ELi256ELb1ELb1ELb0EEEEEEEEEvNT_6ParamsE --------------------------
	.section	.nv.info._ZN7cutlass13device_kernelIN5flash19enable_sm80_to_sm89INS1_16FlashAttnFwdSm80INS1_25CollectiveMainloopFwdSm80ILi8ELi1ELb1EN4cute5tupleIJNS5_1CILi128EEES8_S8_EEELi128ENS_6half_tEfNS_4arch4Sm80ELb1ELb0ELb0ELb0ELb0ELb0ELb1ELb1EEENS1_21CollectiveEpilogueFwdIS9_NS6_IJNS7_ILi1EEESF_SF_EEESA_SC_Li256ELb0ELb1ELb1ELb0EEENS1_30DynamicPersistentTileSchedulerILi256ELi256ELb1ELb1ELb0EEEEEEEEEvNT_6ParamsE,"",@"SHT_CUDA_INFO"
	.sectionflags	@""
	.align	4


	//----- nvinfo : EIATTR_CUDA_API_VERSION
	.align		4
        /*0000*/ 	.byte	0x04, 0x37
        /*0002*/ 	.short	(.L_536 - .L_535)
.L_535:
        /*0004*/ 	.word	0x00000082


	//----- nvinfo : EIATTR_SW2861232_WAR
	.align		4
.L_536:
        /*0008*/ 	.byte	0x01, 0x35
	.zero		2


	//----- nvinfo : EIATTR_PARAM_CBANK
	.align		4
        /*000c*/ 	.byte	0x04, 0x0a
        /*000e*/ 	.short	(.L_538 - .L_537)
	.align		4
.L_537:
        /*0010*/ 	.word	index@(.nv.constant0._ZN7cutlass13device_kernelIN5flash19enable_sm80_to_sm89INS1_16FlashAttnFwdSm80INS1_25CollectiveMainloopFwdSm80ILi8ELi1ELb1EN4cute5tupleIJNS5_1CILi128EEES8_S8_EEELi128ENS_6half_tEfNS_4arch4Sm80ELb1ELb0ELb0ELb0ELb0ELb0ELb1ELb1EEENS1_21CollectiveEpilogueFwdIS9_NS6_IJNS7_ILi1EEESF_SF_EEESA_SC_Li256ELb0ELb1ELb1ELb0EEENS1_30DynamicPersistentTileSchedulerILi256ELi256ELb1ELb1ELb0EEEEEEEEEvNT_6ParamsE)
        /*0014*/ 	.short	0x0160
        /*0016*/ 	.short	0x0428


	//----- nvinfo : EIATTR_CBANK_PARAM_SIZE
	.align		4
.L_538:
        /*0018*/ 	.byte	0x03, 0x19
        /*001a*/ 	.short	0x0428


	//----- nvinfo : EIATTR_KPARAM_INFO
	.align		4
        /*001c*/ 	.byte	0x04, 0x17
        /*001e*/ 	.short	(.L_540 - .L_539)
.L_539:
        /*0020*/ 	.word	0x00000000
        /*0024*/ 	.short	0x0000
        /*0026*/ 	.short	0x0000
        /*0028*/ 	.byte	0x00, 0xf0, 0xa1, 0x10


	//----- nvinfo : EIATTR_MAXREG_COUNT
	.align		4
.L_540:
        /*002c*/ 	.byte	0x03, 0x1b
        /*002e*/ 	.short	0x00ff


	//----- nvinfo : EIATTR_NUM_BARRIERS
	.align		4
        /*0030*/ 	.byte	0x02, 0x4c
        /*0032*/ 	.byte	0x06
	.zero		1


	//----- nvinfo : EIATTR_ANNOTATIONS
	.align		4
        /*0034*/ 	.byte	0x04, 0x55
        /*0036*/ 	.short	(.L_542 - .L_541)


	//   ....[0]....
.L_541:
        /* <DEDUP_REMOVED lines=38> */


	//----- nvinfo : EIATTR_MERCURY_ISA_VERSION
	.align		4
.L_542:
        /*0288*/ 	.byte	0x03, 0x5f
        /*028a*/ 	.short	0x0000


	//----- nvinfo : EIATTR_INT_WARP_WIDE_INSTR_OFFSETS
	.align		4
        /*028c*/ 	.byte	0x04, 0x31
        /*028e*/ 	.short	(.L_544 - .L_543)


	//   ....[0]....
.L_543:
        /*0290*/ 	.word	0x0000d560


	//   ....[1]....
        /*0294*/ 	.word	0x0000d5e0


	//----- nvinfo : EIATTR_COOP_GROUP_MASK_REGIDS
	.align		4
.L_544:
        /*0298*/ 	.byte	0x04, 0x29
        /*029a*/ 	.short	(.L_546 - .L_545)


	//   ....[0]....
.L_545:
        /*029c*/ 	.word	0xffffffff


	//   ....[1]....
        /*02a0*/ 	.word	0xffffffff


	//   ....[2]....
        /*02a4*/ 	.word	0xffffffff


	//   ....[3]....
        /*02a8*/ 	.word	0xffffffff


	//   ....[4]....
        /*02ac*/ 	.word	0xffffffff


	//   ....[5]....
        /*02b0*/ 	.word	0xffffffff


	//   ....[6]....
        /*02b4*/ 	.word	0xffffffff


	//   ....[7]....
        /*02b8*/ 	.word	0xffffffff


	//   ....[8]....
        /*02bc*/ 	.word	0xffffffff


	//   ....[9]....
        /*02c0*/ 	.word	0xffffffff


	//   ....[10]....
        /*02c4*/ 	.word	0xffffffff


	//   ....[11]....
        /*02c8*/ 	.word	0xffffffff


	//   ....[12]....
        /*02cc*/ 	.word	0xffffffff


	//   ....[13]....
        /*02d0*/ 	.word	0xffffffff


	//   ....[14]....
        /*02d4*/ 	.word	0xffffffff


	//   ....[15]....
        /*02d8*/ 	.word	0xffffffff


	//   ....[16]....
        /*02dc*/ 	.word	0xffffffff


	//   ....[17]....
        /*02e0*/ 	.word	0xffffffff


	//   ....[18]....
        /*02e4*/ 	.word	0xffffffff


	//   ....[19]....
        /*02e8*/ 	.word	0xffffffff


	//   ....[20]....
        /*02ec*/ 	.word	0xffffffff


	//   ....[21]....
        /*02f0*/ 	.word	0xffffffff


	//   ....[22]....
        /*02f4*/ 	.word	0xffffffff


	//   ....[23]....
        /*02f8*/ 	.word	0xffffffff


	//   ....[24]....
        /*02fc*/ 	.word	0xffffffff


	//   ....[25]....
        /*0300*/ 	.word	0xffffffff


	//   ....[26]....
        /*0304*/ 	.word	0xffffffff


	//   ....[27]....
        /*0308*/ 	.word	0xffffffff


	//   ....[28]....
        /*030c*/ 	.word	0xffffffff


	//   ....[29]....
        /*0310*/ 	.word	0xffffffff


	//   ....[30]....
        /*0314*/ 	.word	0xffffffff


	//   ....[31]....
        /*0318*/ 	.word	0xffffffff


	//   ....[32]....
        /*031c*/ 	.word	0xffffffff


	//   ....[33]....
        /*0320*/ 	.word	0xffffffff


	//   ....[34]....
        /*0324*/ 	.word	0xffffffff


	//   ....[35]....
        /*0328*/ 	.word	0xffffffff


	//   ....[36]....
        /*032c*/ 	.word	0xffffffff


	//   ....[37]....
        /*0330*/ 	.word	0xffffffff


	//   ....[38]....
        /*0334*/ 	.word	0xffffffff


	//   ....[39]....
        /*0338*/ 	.word	0xffffffff


	//   ....[40]....
        /*033c*/ 	.word	0xffffffff


	//   ....[41]....
        /*0340*/ 	.word	0xffffffff


	//   ....[42]....
        /*0344*/ 	.word	0xffffffff


	//   ....[43]....
        /*0348*/ 	.word	0xffffffff


	//----- nvinfo : EIATTR_COOP_GROUP_INSTR_OFFSETS
	.align		4
.L_546:
        /*034c*/ 	.byte	0x04, 0x28
        /*034e*/ 	.short	(.L_548 - .L_547)


	//   ....[0]....
.L_547:
        /*0350*/ 	.word	0x00000050


	//   ....[1]....
        /*0354*/ 	.word	0x000016f0


	//   ....[2]....
        /*0358*/ 	.word	0x00001700


	//   ....[3]....
        /*035c*/ 	.word	0x00001710


	//   ....[4]....
        /*0360*/ 	.word	0x00001730


	//   ....[5]....
        /*0364*/ 	.word	0x00001780


	//   ....[6]....
        /*0368*/ 	.word	0x000017a0


	//   ....[7]....
        /*036c*/ 	.word	0x00001810


	//   ....[8]....
        /*0370*/ 	.word	0x00001820


	//   ....[9]....
        /*0374*/ 	.word	0x00002e20


	//   ....[10]....
        /*0378*/ 	.word	0x00002e30


	//   ....[11]....
        /*037c*/ 	.word	0x00003a50


	//   ....[12]....
        /*0380*/ 	.word	0x00003ad0


	//   ....[13]....
        /*0384*/ 	.word	0x00003af0


	//   ....[14]....
        /*0388*/ 	.word	0x00003b10


	//   ....[15]....
        /*038c*/ 	.word	0x00005ed0


	//   ....[16]....
        /*0390*/ 	.word	0x00005f10


	//   ....[17]....
        /*0394*/ 	.word	0x00007360


	//   ....[18]....
        /*0398*/ 	.word	0x00007400


	//   ....[19]....
        /*039c*/ 	.word	0x00007440


	//   ....[20]....
        /*03a0*/ 	.word	0x00007490


	//   ....[21]....
        /*03a4*/ 	.word	0x0000ad20


	//   ....[22]....
        /*03a8*/ 	.word	0x0000ad50


	//   ....[23]....
        /*03ac*/ 	.word	0x0000ad70


	//   ....[24]....
        /*03b0*/ 	.word	0x0000ad90


	//   ....[25]....
        /*03b4*/ 	.word	0x0000cf10


	//   ....[26]....
        /*03b8*/ 	.word	0x0000cf60


	//   ....[27]....
        /*03bc*/ 	.word	0x0000cf80


	//   ....[28]....
        /*03c0*/ 	.word	0x0000cfa0


	//   ....[29]....
        /*03c4*/ 	.word	0x0000d730


	//   ....[30]....
        /*03c8*/ 	.word	0x0000db80


	//   ....[31]....
        /*03cc*/ 	.word	0x0000db90


	//   ....[32]....
        /*03d0*/ 	.word	0x0000dbc0


	//   ....[33]....
        /*03d4*/ 	.word	0x0000dbe0


	//   ....[34]....
        /*03d8*/ 	.word	0x0000dce0


	//   ....[35]....
        /*03dc*/ 	.word	0x0000dd40


	//   ....[36]....
        /*03e0*/ 	.word	0x0000e2f0


	//   ....[37]....
        /*03e4*/ 	.word	0x0000e300


	//   ....[38]....
        /*03e8*/ 	.word	0x0000ea90


	//   ....[39]....
        /*03ec*/ 	.word	0x0000eb70


	//   ....[40]....
        /*03f0*/ 	.word	0x0000ebd0


	//   ....[41]....
        /*03f4*/ 	.word	0x0000ec20


	//   ....[42]....
        /*03f8*/ 	.word	0x0000ec80


	//   ....[43]....
        /*03fc*/ 	.word	0x0000ecd0


	//----- nvinfo : EIATTR_EXIT_INSTR_OFFSETS
	.align		4
.L_548:
        /*0400*/ 	.byte	0x04, 0x1c
        /*0402*/ 	.short	(.L_550 - .L_549)


	//   ....[0]....
.L_549:
        /*0404*/ 	.word	0x000000a0


	//   ....[1]....
        /*0408*/ 	.word	0x0000eb30


	//----- nvinfo : EIATTR_MAX_THREADS
	.align		4
.L_550:
        /*040c*/ 	.byte	0x04, 0x05
        /*040e*/ 	.short	(.L_552 - .L_551)
.L_551:
        /*0410*/ 	.word	0x00000100
        /*0414*/ 	.word	0x00000001
        /*0418*/ 	.word	0x00000001


	//----- nvinfo : EIATTR_CRS_STACK_SIZE
	.align		4
.L_552:
        /*041c*/ 	.byte	0x04, 0x1e
        /*041e*/ 	.short	(.L_554 - .L_553)
.L_553:
        /*0420*/ 	.word	0x00000000
.L_554:


//--------------------- .nv.info._ZN7cutlass13device_kernelIN5flash19enable_sm80_to_sm89INS1_16FlashAttnFwdSm80INS1_25CollectiveMainloopFwdSm80ILi4ELi1ELb0EN4cute5tupleIJNS5_1CILi128EEENS7_ILi64EEES8_EEELi128ENS_6half_tEfNS_4arch4Sm80ELb0ELb0ELb0ELb0ELb0ELb0ELb1ELb1EEENS1_21CollectiveEpilogueFwdINS6_IJS8_S8_S9_EEENS6_IJNS7_ILi1EEESH_SH_EEESB_SD_Li128ELb0ELb1ELb1ELb0EEENS1_19SingleTileSchedulerILb0ELb1ELb1ELi128EEEEEEEEEvNT_6ParamsE --------------------------
	.section	.nv.info._ZN7cutlass13device_kernelIN5flash19enable_sm80_to_sm89INS1_16FlashAttnFwdSm80INS1_25CollectiveMainloopFwdSm80ILi4ELi1ELb0EN4cute5tupleIJNS5_1CILi128EEENS7_ILi64EEES8_EEELi128ENS_6half_tEfNS_4arch4Sm80ELb0ELb0ELb0ELb0ELb0ELb0ELb1ELb1EEENS1_21CollectiveEpilogueFwdINS6_IJS8_S8_S9_EEENS6_IJNS7_ILi1EEESH_SH_EEESB_SD_Li128ELb0ELb1ELb1ELb0EEENS1_19SingleTileSchedulerILb0ELb1ELb1ELi128EEEEEEEEEvNT_6ParamsE,"",@"SHT_CUDA_INFO"
	.sectionflags	@""
	.align	4


	//----- nvinfo : EIATTR_CUDA_API_VERSION
	.align		4
        /*0000*/ 	.byte	0x04, 0x37
        /*0002*/ 	.short	(.L_556 - .L_555)
.L_555:
        /*0004*/ 	.word	0x00000082


	//----- nvinfo : EIATTR_SW2861232_WAR
	.align		4
.L_556:
        /*0008*/ 	.byte	0x01, 0x35
	.zero		2


	//----- nvinfo : EIATTR_PARAM_CBANK
	.align		4
        /*000c*/ 	.byte	0x04, 0x0a
        /*000e*/ 	.short	(.L_558 - .L_557)
	.align		4
.L_557:
        /*0010*/ 	.word	index@(.nv.constant0._ZN7cutlass13device_kernelIN5flash19enable_sm80_to_sm89INS1_16FlashAttnFwdSm80INS1_25CollectiveMainloopFwdSm80ILi4ELi1ELb0EN4cute5tupleIJNS5_1CILi128EEENS7_ILi64EEES8_EEELi128ENS_6half_tEfNS_4arch4Sm80ELb0ELb0ELb0ELb0ELb0ELb0ELb1ELb1EEENS1_21CollectiveEpilogueFwdINS6_IJS8_S8_S9_EEENS6_IJNS7_ILi1EEESH_SH_EEESB_SD_Li128ELb0ELb1ELb1ELb0EEENS1_19SingleTileSchedulerILb0ELb1ELb1ELi128EEEEEEEEEvNT_6ParamsE)
        /*0014*/ 	.short	0x0160
        /*0016*/ 	.short	0x0418


	//----- nvinfo : EIATTR_CBANK_PARAM_SIZE
	.align		4
.L_558:
        /*0018*/ 	.byte	0x03, 0x19
        /*001a*/ 	.short	0x0418


	//----- nvinfo : EIATTR_KPARAM_INFO
	.align		4
        /*001c*/ 	.byte	0x04, 0x17
        /*001e*/ 	.short	(.L_560 - .L_559)
.L_559:
        /*0020*/ 	.word	0x00000000
        /*0024*/ 	.short	0x0000
        /*0026*/ 	.short	0x0000
        /*0028*/ 	.byte	0x00, 0xf0, 0x61, 0x10


	//----- nvinfo : EIATTR_MAXREG_COUNT
	.align		4
.L_560:
        /*002c*/ 	.byte	0x03, 0x1b
        /*002e*/ 	.short	0x00ff


	//----- nvinfo : EIATTR_NUM_BARRIERS
	.align		4
        /*0030*/ 	.byte	0x02, 0x4c
        /*0032*/ 	.byte	0x02
	.zero		1


	//----- nvinfo : EIATTR_ANNOTATIONS
	.align		4
        /*0034*/ 	.byte	0x04, 0x55
        /*0036*/ 	.short	(.L_562 - .L_561)


	//   ....[0]....
.L_561:
        /* <DEDUP_REMOVED lines=39> */


	//----- nvinfo : EIATTR_MERCURY_ISA_VERSION
	.align		4
.L_562:
        /*0290*/ 	.byte	0x03, 0x5f
        /*0292*/ 	.short	0x0000


	//----- nvinfo : EIATTR_INT_WARP_WIDE_INSTR_OFFSETS
	.align		4
        /*0294*/ 	.byte	0x04, 0x31
        /*0296*/ 	.short	(.L_564 - .L_563)


	//   ....[0]....
.L_563:
        /*0298*/ 	.word	0x00001ac0


	//----- nvinfo : EIATTR_COOP_GROUP_MASK_REGIDS
	.align		4
.L_564:
        /*029c*/ 	.byte	0x04, 0x29
        /*029e*/ 	.short	(.L_566 - .L_565)


	//   ....[0]....
.L_565:
        /*02a0*/ 	.word	0xffffffff


	//   ....[1]....
        /*02a4*/ 	.word	0xffffffff


	//   ....[2]....
        /*02a8*/ 	.word	0xffffffff


	//   ....[3]....
        /*02ac*/ 	.word	0xffffffff


	//   ....[4]....
        /*02b0*/ 	.word	0xffffffff


	//   ....[5]....
        /*02b4*/ 	.word	0xffffffff


	//   ....[6]....
        /*02b8*/ 	.word	0xffffffff


	//   ....[7]....
        /*02bc*/ 	.word	0xffffffff


	//   ....[8]....
        /*02c0*/ 	.word	0xffffffff


	//   ....[9]....
        /*02c4*/ 	.word	0xffffffff


	//   ....[10]....
        /*02c8*/ 	.word	0xffffffff


	//   ....[11]....
        /*02cc*/ 	.word	0xffffffff


	//   ....[12]....
        /*02d0*/ 	.word	0xffffffff


	//   ....[13]....
        /*02d4*/ 	.word	0xffffffff


	//   ....[14]....
        /*02d8*/ 	.word	0xffffffff


	//   ....[15]....
        /*02dc*/ 	.word	0xffffffff


	//   ....[16]....
        /*02e0*/ 	.word	0xffffffff


	//   ....[17]....
        /*02e4*/ 	.word	0xffffffff


	//   ....[18]....
        /*02e8*/ 	.word	0xffffffff


	//   ....[19]....
        /*02ec*/ 	.word	0xffffffff


	//   ....[20]....
        /*02f0*/ 	.word	0xffffffff


	//   ....[21]....
        /*02f4*/ 	.word	0xffffffff


	//   ....[22]....
        /*02f8*/ 	.word	0xffffffff


	//   ....[23]....
        /*02fc*/ 	.word	0xffffffff


	//   ....[24]....
        /*0300*/ 	.word	0xffffffff


	//   ....[25]....
        /*0304*/ 	.word	0xffffffff


	//   ....[26]....
        /*0308*/ 	.word	0xffffffff


	//   ....[27]....
        /*030c*/ 	.word	0xffffffff


	//   ....[28]....
        /*0310*/ 	.word	0xffffffff


	//   ....[29]....
        /*0314*/ 	.word	0xffffffff


	//   ....[30]....
        /*0318*/ 	.word	0xffffffff


	//   ....[31]....
        /*031c*/ 	.word	0xffffffff


	//   ....[32]....
        /*0320*/ 	.word	0xffffffff


	//   ....[33]....
        /*0324*/ 	.word	0xffffffff


	//   ....[34]....
        /*0328*/ 	.word	0xffffffff


	//   ....[35]....
        /*032c*/ 	.word	0xffffffff


	//   ....[36]....
        /*0330*/ 	.word	0xffffffff


	//   ....[37]....
        /*0334*/ 	.word	0xffffffff


	//   ....[38]....
        /*0338*/ 	.word	0xffffffff


	//   ....[39]....
        /*033c*/ 	.word	0xffffffff


	//   ....[40]....
        /*0340*/ 	.word	0xffffffff


	//   ....[41]....
        /*0344*/ 	.word	0xffffffff


	//   ....[42]....
        /*0348*/ 	.word	0xffffffff


	//   ....[43]....
        /*034c*/ 	.word	0xffffffff


	//   ....[44]....
        /*0350*/ 	.word	0xffffffff


	//   ....[45]....
        /*0354*/ 	.word	0xffffffff


	//   ....[46]....
        /*0358*/ 	.word	0xffffffff


	//   ....[47]....
        /*035c*/ 	.word	0xffffffff


	//   ....[48]....
        /*0360*/ 	.word	0xffffffff


	//   ....[49]....
        /*0364*/ 	.word	0xffffffff


	//   ....[50]....
        /*0368*/ 	.word	0xffffffff


	//   ....[51]....
        /*036c*/ 	.word	0xffffffff


	//   ....[52]....
        /*0370*/ 	.word	0xffffffff


	//   ....[53]....
        /*0374*/ 	.word	0xffffffff


	//   ....[54]....
        /*0378*/ 	.word	0xffffffff


	//   ....[55]....
        /*037c*/ 	.word	0xffffffff


	//   ....[56]....
        /*0380*/ 	.word	0xffffffff


	//----- nvinfo : EIATTR_COOP_GROUP_INSTR_OFFSETS
	.align		4
.L_566:
        /*0384*/ 	.byte	0x04, 0x28
        /*0386*/ 	.short	(.L_568 - .L_567)


	//   ....[0]....
.L_567:
        /*0388*/ 	.word	0x00000060


	//   ....[1]....
        /*038c*/ 	.word	0x00000f00


	//   ....[2]....
        /*0390*/ 	.word	0x00000f40


	//   ....[3]....
        /*0394*/ 	.word	0x000011a0


	//   ....[4]....
        /*0398*/ 	.word	0x000011d0


	//   ....[5]....
        /*039c*/ 	.word	0x000012b0


	//   ....[6]....
        /*03a0*/ 	.word	0x000012e0


	//   ....[7]....
        /*03a4*/ 	.word	0x000013c0


	//   ....[8]....
        /*03a8*/ 	.word	0x000013f0


	//   ....[9]....
        /*03ac*/ 	.word	0x000014d0


	//   ....[10]....
        /*03b0*/ 	.word	0x00001500


	//   ....[11]....
        /*03b4*/ 	.word	0x000015e0


	//   ....[12]....
        /*03b8*/ 	.word	0x00001610


	//   ....[13]....
        /*03bc*/ 	.word	0x000016f0


	//   ....[14]....
        /*03c0*/ 	.word	0x00001720


	//   ....[15]....
        /*03c4*/ 	.word	0x000017f0


	//   ....[16]....
        /*03c8*/ 	.word	0x00001830


	//   ....[17]....
        /*03cc*/ 	.word	0x00003820


	//   ....[18]....
        /*03d0*/ 	.word	0x00003940


	//   ....[19]....
        /*03d4*/ 	.word	0x00003b40


	//   ....[20]....
        /*03d8*/ 	.word	0x00003b60


	//   ....[21]....
        /*03dc*/ 	.word	0x00003d10


	//   ....[22]....
        /*03e0*/ 	.word	0x00003f20


	//   ....[23]....
        /*03e4*/ 	.word	0x00003f40


	//   ....[24]....
        /*03e8*/ 	.word	0x00004150


	//   ....[25]....
        /*03ec*/ 	.word	0x00007690


	//   ....[26]....
        /*03f0*/ 	.word	0x000076e0


	//   ....[27]....
        /*03f4*/ 	.word	0x000077a0


	//   ....[28]....
        /*03f8*/ 	.word	0x000077f0


	//   ....[29]....
        /*03fc*/ 	.word	0x00007820


	//   ....[30]....
        /*0400*/ 	.word	0x00007910


	//   ....[31]....
        /*0404*/ 	.word	0x00007a70


	//   ....[32]....
        /*0408*/ 	.word	0x00007d50


	//   ....[33]....
        /*040c*/ 	.word	0x00009f20


	//   ....[34]....
        /*0410*/ 	.word	0x00009f30


	//   ....[35]....
        /*0414*/ 	.word	0x00009f40


	//   ....[36]....
        /*0418*/ 	.word	0x00009f60


	//   ....[37]....
        /*041c*/ 	.word	0x00009f80


	//   ....[38]....
        /*0420*/ 	.word	0x00009fa0


	//   ....[39]....
        /*0424*/ 	.word	0x00009fb0


	//   ....[40]....
        /*0428*/ 	.word	0x00009fe0


	//   ....[41]....
        /*042c*/ 	.word	0x0000b050


	//   ....[42]....
        /*0430*/ 	.word	0x0000b080


	//   ....[43]....
        /*0434*/ 	.word	0x0000b0b0


	//   ....[44]....
        /*0438*/ 	.word	0x0000b0e0


	//   ....[45]....
        /*043c*/ 	.word	0x0000b120


	//   ....[46]....
        /*0440*/ 	.word	0x0000b150


	//   ....[47]....
        /*0444*/ 	.word	0x0000b170


	//   ....[48]....
        /*0448*/ 	.word	0x0000b180


	//   ....[49]....
        /*044c*/ 	.word	0x0000b1a0


	//   ....[50]....
        /*0450*/ 	.word	0x0000b1b0


	//   ....[51]....
        /*0454*/ 	.word	0x0000b860


	//   ....[52]....
        /*0458*/ 	.word	0x0000b880


	//   ....[53]....
        /*045c*/ 	.word	0x0000be80


	//   ....[54]....
        /*0460*/ 	.word	0x0000bea0


	//   ....[55]....
        /*0464*/ 	.word	0x0000c4a0


	//   ....[56]....
        /*0468*/ 	.word	0x0000c4b0


	//----- nvinfo : EIATTR_EXIT_INSTR_OFFSETS
	.align		4
.L_568:
        /*046c*/ 	.byte	0x04, 0x1c
        /*046e*/ 	.short	(.L_570 - .L_569)


	//   ....[0]....
.L_569:
        /*0470*/ 	.word	0x000001c0


	//   ....[1]....
        /*0474*/ 	.word	0x0000c4c0


	//   ....[2]....
        /*0478*/ 	.word	0x0000ca60


	//   ....[3]....
        /*047c*/ 	.word	0x0000cab0


	//   ....[4]....
        /*0480*/ 	.word	0x0000cae0


	//   ....[5]....
        /*0484*/ 	.word	0x0000cb40


	//   ....[6]....
        /*0488*/ 	.word	0x0000cdd0


	//----- nvinfo : EIATTR_CTAIDZ_USED
	.align		4
.L_570:
        /*048c*/ 	.byte	0x01, 0x04
	.zero		2


	//----- nvinfo : EIATTR_MAX_THREADS
	.align		4
        /*0490*/ 	.byte	0x04, 0x05
        /*0492*/ 	.short	(.L_572 - .L_571)
.L_571:
        /*0494*/ 	.word	0x00000080
        /*0498*/ 	.word	0x00000001
        /*049c*/ 	.word	0x00000001


	//----- nvinfo : EIATTR_CRS_STACK_SIZE
	.align		4
.L_572:
        /*04a0*/ 	.byte	0x04, 0x1e
        /*04a2*/ 	.short	(.L_574 - .L_573)
.L_573:
        /*04a4*/ 	.word	0x00000000
.L_574:


//--------------------- .nv.info._ZN7cutlass13device_kernelIN5flash19enable_sm80_to_sm89INS1_16FlashAttnFwdSm80INS1_25CollectiveMainloopFwdSm80ILi8ELi1ELb1EN4cute5tupleIJNS5_1CILi128EEENS7_ILi112EEES8_EEELi128ENS_6half_tEfNS_4arch4Sm80ELb0ELb0ELb0ELb1ELb0ELb0ELb1ELb1EEENS1_21CollectiveEpilogueFwdINS6_IJS8_S8_S9_EEENS6_IJNS7_ILi1EEESH_SH_EEESB_SD_Li256ELb1ELb1ELb1ELb0EEENS1_36VarlenDynamicPersistentTileSchedulerILi128ELi112ELi256ELi256ELb1ELb1ELb0ELb0ELb1ELb1EEEEEEEEEvNT_6ParamsE --------------------------
	.section	.nv.info._ZN7cutlass13device_kernelIN5flash19enable_sm80_to_sm89INS1_16FlashAttnFwdSm80INS1_25CollectiveMainloopFwdSm80ILi8ELi1ELb1EN4cute5tupleIJNS5_1CILi128EEENS7_ILi112EEES8_EEELi128ENS_6half_tEfNS_4arch4Sm80ELb0ELb0ELb0ELb1ELb0ELb0ELb1ELb1EEENS1_21CollectiveEpilogueFwdINS6_IJS8_S8_S9_EEENS6_IJNS7_ILi1EEESH_SH_EEESB_SD_Li256ELb1ELb1ELb1ELb0EEENS1_36VarlenDynamicPersistentTileSchedulerILi128ELi112ELi256ELi256ELb1ELb1ELb0ELb0ELb1ELb1EEEEEEEEEvNT_6ParamsE,"",@"SHT_CUDA_INFO"
	.sectionflags	@""
	.align	4


	//----- nvinfo : EIATTR_CUDA_API_VERSION
	.align		4
        /*0000*/ 	.byte	0x04, 0x37
        /*0002*/ 	.short	(.L_576 - .L_575)
.L_575:
        /*0004*/ 	.word	0x00000082


	//----- nvinfo : EIATTR_SW2861232_WAR
	.align		4
.L_576:
        /*0008*/ 	.byte	0x01, 0x35
	.zero		2


	//----- nvinfo : EIATTR_PARAM_CBANK
	.align		4
        /*000c*/ 	.byte	0x04, 0x0a
        /*000e*/ 	.short	(.L_578 - .L_577)
	.align		4
.L_577:
        /*0010*/ 	.word	index@(.nv.constant0._ZN7cutlass13device_kernelIN5flash19enable_sm80_to_sm89INS1_16FlashAttnFwdSm80INS1_25CollectiveMainloopFwdSm80ILi8ELi1ELb1EN4cute5tupleIJNS5_1CILi128EEENS7_ILi112EEES8_EEELi128ENS_6half_tEfNS_4arch4Sm80ELb0ELb0ELb0ELb1ELb0ELb0ELb1ELb1EEENS1_21CollectiveEpilogueFwdINS6_IJS8_S8_S9_EEENS6_IJNS7_ILi1EEESH_SH_EEESB_SD_Li256ELb1ELb1ELb1ELb0EEENS1_36VarlenDynamicPersistentTileSchedulerILi128ELi112ELi256ELi256ELb1ELb1ELb0ELb0ELb1ELb1EEEEEEEEEvNT_6ParamsE)
        /*0014*/ 	.short	0x0160
        /*0016*/ 	.short	0x0438


	//----- nvinfo : EIATTR_CBANK_PARAM_SIZE
	.align		4
.L_578:
        /*0018*/ 	.byte	0x03, 0x19
        /*001a*/ 	.short	0x0438


	//----- nvinfo : EIATTR_KPARAM_INFO
	.align		4
        /*001c*/ 	.byte	0x04, 0x17
        /*001e*/ 	.short	(.L_580 - .L_579)
.L_579:
        /*0020*/ 	.word	0x00000000
        /*0024*/ 	.short	0x0000
        /*0026*/ 	.short	0x0000
        /*0028*/ 	.byte	0x00, 0xf0, 0xe1, 0x10


	//----- nvinfo : EIATTR_MAXREG_COUNT
	.align		4
.L_580:
        /*002c*/ 	.byte	0x03, 0x1b
        /*002e*/ 	.short	0x00ff


	//----- nvinfo : EIATTR_NUM_BARRIERS
	.align		4
        /*0030*/ 	.byte	0x02, 0x4c
        /*0032*/ 	.byte	0x06
	.zero		1


	//----- nvinfo : EIATTR_ANNOTATIONS
	.align		4
        /*0034*/ 	.byte	0x04, 0x55
        /*0036*/ 	.short	(.L_582 - .L_581)


	//   ....[0]....
.L_581:
        /* <DEDUP_REMOVED lines=16> */


	//----- nvinfo : EIATTR_MERCURY_ISA_VERSION
	.align		4
.L_582:
        /*0120*/ 	.byte	0x03, 0x5f
        /*0122*/ 	.short	0x0000


	//----- nvinfo : EIATTR_INT_WARP_WIDE_INSTR_OFFSETS
	.align		4
        /*0124*/ 	.byte	0x04, 0x31
        /*0126*/ 	.short	(.L_584 - .L_583)


	//   ....[0]....
.L_583:
        /*0128*/ 	.word	0x00009290


	//   ....[1]....
        /*012c*/ 	.word	0x00009310


	//----- nvinfo : EIATTR_COOP_GROUP_MASK_REGIDS
	.align		4
.L_584:
        /*0130*/ 	.byte	0x04, 0x29
        /*0132*/ 	.short	(.L_586 - .L_585)


	//   ....[0]....
.L_585:
        /*0134*/ 	.word	0xffffffff


	//   ....[1]....
        /*0138*/ 	.word	0xffffffff


	//   ....[2]....
        /*013c*/ 	.word	0xffffffff


	//   ....[3]....
        /*0140*/ 	.word	0xffffffff


	//   ....[4]....
        /*0144*/ 	.word	0xffffffff


	//   ....[5]....
        /*0148*/ 	.word	0xffffffff


	//   ....[6]....
        /*014c*/ 	.word	0xffffffff


	//   ....[7]....
        /*0150*/ 	.word	0xffffffff


	//   ....[8]....
        /*0154*/ 	.word	0xffffffff


	//   ....[9]....
        /*0158*/ 	.word	0xffffffff


	//   ....[10]....
        /*015c*/ 	.word	0xffffffff


	//   ....[11]....
        /*0160*/ 	.word	0xffffffff


	//   ....[12]....
        /*0164*/ 	.word	0xffffffff


	//   ....[13]....
        /*0168*/ 	.word	0xffffffff


	//   ....[14]....
        /*016c*/ 	.word	0xffffffff


	//   ....[15]....
        /*0170*/ 	.word	0xffffffff


	//   ....[16]....
        /*0174*/ 	.word	0xffffffff


	//   ....[17]....
        /*0178*/ 	.word	0xffffffff


	//   ....[18]....
        /*017c*/ 	.word	0xffffffff


	//   ....[19]....
        /*0180*/ 	.word	0xffffffff


	//   ....[20]....
        /*0184*/ 	.word	0xffffffff


	//   ....[21]....
        /*0188*/ 	.word	0xffffffff


	//   ....[22]....
        /*018c*/ 	.word	0xffffffff


	//   ....[23]....
        /*0190*/ 	.word	0xffffffff


	//   ....[24]....
        /*0194*/ 	.word	0xffffffff


	//   ....[25]....
        /*0198*/ 	.word	0xffffffff


	//   ....[26]....
        /*019c*/ 	.word	0xffffffff


	//   ....[27]....
        /*01a0*/ 	.word	0xffffffff


	//   ....[28]....
        /*01a4*/ 	.word	0xffffffff


	//   ....[29]....
        /*01a8*/ 	.word	0xffffffff


	//   ....[30]....
        /*01ac*/ 	.word	0xffffffff


	//   ....[31]....
        /*01b0*/ 	.word	0xffffffff


	//   ....[32]....
        /*01b4*/ 	.word	0xffffffff


	//   ....[33]....
        /*01b8*/ 	.word	0xffffffff


	//   ....[34]....
        /*01bc*/ 	.word	0xffffffff


	//   ....[35]....
        /*01c0*/ 	.word	0xffffffff


	//   ....[36]....
        /*01c4*/ 	.word	0xffffffff


	//   ....[37]....
        /*01c8*/ 	.word	0xffffffff


	//   ....[38]....
        /*01cc*/ 	.word	0xffffffff


	//   ....[39]....
        /*01d0*/ 	.word	0xffffffff


	//   ....[40]....
        /*01d4*/ 	.word	0xffffffff


	//   ....[41]....
        /*01d8*/ 	.word	0xffffffff


	//   ....[42]....
        /*01dc*/ 	.word	0xffffffff


	//   ....[43]....
        /*01e0*/ 	.word	0xffffffff


	//   ....[44]....
        /*01e4*/ 	.word	0xffffffff


	//   ....[45]....
        /*01e8*/ 	.word	0xffffffff


	//   ....[46]....
        /*01ec*/ 	.word	0xffffffff


	//   ....[47]....
        /*01f0*/ 	.word	0xffffffff


	//   ....[48]....
        /*01f4*/ 	.word	0xffffffff


	//   ....[49]....
        /*01f8*/ 	.word	0xffffffff


	//   ....[50]....
        /*01fc*/ 	.word	0xffffffff


	//   ....[51]....
        /*0200*/ 	.word	0xffffffff


	//   ....[52]....
        /*0204*/ 	.word	0xffffffff


	//   ....[53]....
        /*0208*/ 	.word	0xffffffff


	//   ....[54]....
        /*020c*/ 	.word	0xffffffff


	//   ....[55]....
        /*0210*/ 	.word	0xffffffff


	//   ....[56]....
        /*0214*/ 	.word	0xffffffff


	//   ....[57]....
        /*0218*/ 	.word	0xffffffff


	//   ....[58]....
        /*021c*/ 	.word	0xffffffff


	//   ....[59]....
        /*0220*/ 	.word	0xffffffff


	//   ....[60]....
        /*0224*/ 	.word	0xffffffff


	//   ....[61]....
        /*0228*/ 	.word	0xffffffff


	//   ....[62]....
        /*022c*/ 	.word	0xffffffff


	//   ....[63]....
        /*0230*/ 	.word	0xffffffff


	//   ....[64]....
        /*0234*/ 	.word	0xffffffff


	//   ....[65]....
        /*0238*/ 	.word	0xffffffff


	//   ....[66]....
        /*023c*/ 	.word	0xffffffff


	//   ....[67]....
        /*0240*/ 	.word	0xffffffff


	//   ....[68]....
        /*0244*/ 	.word	0xffffffff


	//   ....[69]....
        /*0248*/ 	.word	0xffffffff


	//   ....[70]....
        /*024c*/ 	.word	0xffffffff


	//   ....[71]....
        /*0250*/ 	.word	0xffffffff


	//   ....[72]....
        /*0254*/ 	.word	0xffffffff


	//   ....[73]....
        /*0258*/ 	.word	0xffffffff


	//   ....[74]....
        /*025c*/ 	.word	0xffffffff


	//   ....[75]....
        /*0260*/ 	.word	0xffffffff


	//   ....[76]....
        /*0264*/ 	.word	0xffffffff


	//   ....[77]....
        /*0268*/ 	.word	0xffffffff


	//   ....[78]....
        /*026c*/ 	.word	0xffffffff


	//   ....[79]....
        /*0270*/ 	.word	0xffffffff


	//   ....[80]....
        /*0274*/ 	.word	0xffffffff


	//   ....[81]....
        /*0278*/ 	.word	0xffffffff


	//   ....[82]....
        /*027c*/ 	.word	0xffffffff


	//   ....[83]....
        /*0280*/ 	.word	0xffffffff


	//   ....[84]....
        /*0284*/ 	.word	0xffffffff


	//   ....[85]....
        /*0288*/ 	.word	0xffffffff


	//   ....[86]....
        /*028c*/ 	.word	0xffffffff


	//   ....[87]....
        /*0290*/ 	.word	0xffffffff


	//   ....[88]....
        /*0294*/ 	.word	0xffffffff


	//   ....[89]....
        /*0298*/ 	.word	0xffffffff


	//   ....[90]....
        /*029c*/ 	.word	0xffffffff


	//   ....[91]....
        /*02a0*/ 	.word	0xffffffff


	//   ....[92]....
        /*02a4*/ 	.word	0xffffffff


	//   ....[93]....
        /*02a8*/ 	.word	0xffffffff


	//   ....[94]....
        /*02ac*/ 	.word	0xffffffff


	//   ....[95]....
        /*02b0*/ 	.word	0xffffffff


	//   ....[96]....
        /*02b4*/ 	.word	0xffffffff


	//   ....[97]....
        /*02b8*/ 	.word	0xffffffff


	//   ....[98]....
        /*02bc*/ 	.word	0xffffffff


	//   ....[99]....
        /*02c0*/ 	.word	0xffffffff


	//   ....[100]....
        /*02c4*/ 	.word	0xffffffff


	//   ....[101]....
        /*02c8*/ 	.word	0xffffffff


	//   ....[102]....
        /*02cc*/ 	.word	0xffffffff


	//   ....[103]....
        /*02d0*/ 	.word	0xffffffff


	//   ....[104]....
        /*02d4*/ 	.word	0xffffffff


	//   ....[105]....
        /*02d8*/ 	.word	0xffffffff


	//   ....[106]....
        /*02dc*/ 	.word	0xffffffff


	//   ....[107]....
        /*02e0*/ 	.word	0xffffffff


	//   ....[108]....
        /*02e4*/ 	.word	0xffffffff


	//   ....[109]....
        /*02e8*/ 	.word	0xffffffff


	//   ....[110]....
        /*02ec*/ 	.word	0xffffffff


	//   ....[111]....
        /*02f0*/ 	.word	0xffffffff


	//   ....[112]....
        /*02f4*/ 	.word	0xffffffff


	//   ....[113]....
        /*02f8*/ 	.word	0xffffffff


	//   ....[114]....
        /*02fc*/ 	.word	0xffffffff


	//   ....[115]....
        /*0300*/ 	.word	0xffffffff


	//   ....[116]....
        /*0304*/ 	.word	0xffffffff


	//   ....[117]....
        /*0308*/ 	.word	0xffffffff


	//   ....[118]....
        /*030c*/ 	.word	0xffffffff


	//   ....[119]....
        /*0310*/ 	.word	0xffffffff


	//   ....[120]....
        /*0314*/ 	.word	0xffffffff


	//   ....[121]....
        /*0318*/ 	.word	0xffffffff


	//   ....[122]....
        /*031c*/ 	.word	0xffffffff


	//   ....[123]....
        /*0320*/ 	.word	0xffffffff


	//   ....[124]....
        /*0324*/ 	.word	0xffffffff


	//   ....[125]....
        /*0328*/ 	.word	0xffffffff


	//   ....[126]....
        /*032c*/ 	.word	0xffffffff


	//   ....[127]....
        /*0330*/ 	.word	0xffffffff


	//   ....[128]....
        /*0334*/ 	.word	0xffffffff


	//   ....[129]....
        /*0338*/ 	.word	0xffffffff


	//   ....[130]....
        /*033c*/ 	.word	0xffffffff


	//----- nvinfo : EIATTR_COOP_GROUP_INSTR_OFFSETS
	.align		4
.L_586:
        /*0340*/ 	.byte	0x04, 0x28
        /*0342*/ 	.short	(.L_588 - .L_587)


	//   ....[0]....
.L_587:
        /*0344*/ 	.word	0x00000050


	//   ....[1]....
        /*0348*/ 	.word	0x000001e0


	//   ....[2]....
        /*034c*/ 	.word	0x00000210


	//   ....[3]....
        /*0350*/ 	.word	0x00000240


	//   ....[4]....
        /*0354*/ 	.word	0x00000270


	//   ....[5]....
        /*0358*/ 	.word	0x000002a0


	//   ....[6]....
        /*035c*/ 	.word	0x000002d0


	//   ....[7]....
        /*0360*/ 	.word	0x00000440


	//   ....[8]....
        /*0364*/ 	.word	0x00000480


	//   ....[9]....
        /*0368*/ 	.word	0x000004b0


	//   ....[10]....
        /*036c*/ 	.word	0x000004e0


	//   ....[11]....
        /*0370*/ 	.word	0x00000510


	//   ....[12]....
        /*0374*/ 	.word	0x00000540


	//   ....[13]....
        /*0378*/ 	.word	0x000005d0


	//   ....[14]....
        /*037c*/ 	.word	0x00000600


	//   ....[15]....
        /*0380*/ 	.word	0x00000610


	//   ....[16]....
        /*0384*/ 	.word	0x00000680


	//   ....[17]....
        /*0388*/ 	.word	0x00001e90


	//   ....[18]....
        /*038c*/ 	.word	0x00001ee0


	//   ....[19]....
        /*0390*/ 	.word	0x00001f20


	//   ....[20]....
        /*0394*/ 	.word	0x00001f60


	//   ....[21]....
        /*0398*/ 	.word	0x00001fa0


	//   ....[22]....
        /*039c*/ 	.word	0x00001fd0


	//   ....[23]....
        /*03a0*/ 	.word	0x00002000


	//   ....[24]....
        /*03a4*/ 	.word	0x00002010


	//   ....[25]....
        /*03a8*/ 	.word	0x000040f0


	//   ....[26]....
        /*03ac*/ 	.word	0x00004180


	//   ....[27]....
        /*03b0*/ 	.word	0x000041a0


	//   ....[28]....
        /*03b4*/ 	.word	0x000041c0


	//   ....[29]....
        /*03b8*/ 	.word	0x000070a0


	//   ....[30]....
        /*03bc*/ 	.word	0x000070c0


	//   ....[31]....
        /*03c0*/ 	.word	0x000070f0


	//   ....[32]....
        /*03c4*/ 	.word	0x00007100


	//   ....[33]....
        /*03c8*/ 	.word	0x00008c80


	//   ....[34]....
        /*03cc*/ 	.word	0x00008c90


	//   ....[35]....
        /*03d0*/ 	.word	0x00008cc0


	//   ....[36]....
        /*03d4*/ 	.word	0x00008cd0


	//   ....[37]....
        /*03d8*/ 	.word	0x00009d30


	//   ....[38]....
        /*03dc*/ 	.word	0x00009d40


	//   ....[39]....
        /*03e0*/ 	.word	0x00009d60


	//   ....[40]....
        /*03e4*/ 	.word	0x00009d70


	//   ....[41]....
        /*03e8*/ 	.word	0x0000a0b0


	//   ....[42]....
        /*03ec*/ 	.word	0x0000a0d0


	//   ....[43]....
        /*03f0*/ 	.word	0x0000a1b0


	//   ....[44]....
        /*03f4*/ 	.word	0x0000a1c0


	//   ....[45]....
        /*03f8*/ 	.word	0x0000a2b0


	//   ....[46]....
        /*03fc*/ 	.word	0x0000a2d0


	//   ....[47]....
        /*0400*/ 	.word	0x0000a3c0


	//   ....[48]....
        /*0404*/ 	.word	0x0000a3d0


	//   ....[49]....
        /*0408*/ 	.word	0x0000a6b0


	//   ....[50]....
        /*040c*/ 	.word	0x0000a6d0


	//   ....[51]....
        /*0410*/ 	.word	0x0000ad10


	//   ....[52]....
        /*0414*/ 	.word	0x0000ad20


	//   ....[53]....
        /*0418*/ 	.word	0x0000b860


	//   ....[54]....
        /*041c*/ 	.word	0x0000b880


	//   ....[55]....
        /*0420*/ 	.word	0x0000b970


	//   ....[56]....
        /*0424*/ 	.word	0x0000b980


	//   ....[57]....
        /*0428*/ 	.word	0x0000ba70


	//   ....[58]....
        /*042c*/ 	.word	0x0000ba90


	//   ....[59]....
        /*0430*/ 	.word	0x0000bb80


	//   ....[60]....
        /*0434*/ 	.word	0x0000bb90


	//   ....[61]....
        /*0438*/ 	.word	0x0000bd20


	//   ....[62]....
        /*043c*/ 	.word	0x0000bd40


	//   ....[63]....
        /*0440*/ 	.word	0x0000be60


	//   ....[64]....
        /*0444*/ 	.word	0x0000bea0


	//   ....[65]....
        /*0448*/ 	.word	0x0000bed0


	//   ....[66]....
        /*044c*/ 	.word	0x0000bf00


	//   ....[67]....
        /*0450*/ 	.word	0x0000bf30


	//   ....[68]....
        /*0454*/ 	.word	0x0000bf60


	//   ....[69]....
        /*0458*/ 	.word	0x0000c0b0


	//   ....[70]....
        /*045c*/ 	.word	0x0000c0f0


	//   ....[71]....
        /*0460*/ 	.word	0x0000c120


	//   ....[72]....
        /*0464*/ 	.word	0x0000c150


	//   ....[73]....
        /*0468*/ 	.word	0x0000c180


	//   ....[74]....
        /*046c*/ 	.word	0x0000c1b0


	//   ....[75]....
        /*0470*/ 	.word	0x0000c240


	//   ....[76]....
        /*0474*/ 	.word	0x0000c270


	//   ....[77]....
        /*0478*/ 	.word	0x0000c280


	//   ....[78]....
        /*047c*/ 	.word	0x0000c2e0


	//   ....[79]....
        /*0480*/ 	.word	0x0000c810


	//   ....[80]....
        /*0484*/ 	.word	0x0000c870


	//   ....[81]....
        /*0488*/ 	.word	0x0000c8c0


	//   ....[82]....
        /*048c*/ 	.word	0x0000c910


	//   ....[83]....
        /*0490*/ 	.word	0x0000c960


	//   ....[84]....
        /*0494*/ 	.word	0x0000c9d0


	//   ....[85]....
        /*0498*/ 	.word	0x0000ca10


	//   ....[86]....
        /*049c*/ 	.word	0x0000ca80


	//   ....[87]....
        /*04a0*/ 	.word	0x0000caf0


	//   ....[88]....
        /*04a4*/ 	.word	0x0000cb50


	//   ....[89]....
        /*04a8*/ 	.word	0x0000cbd0


	//   ....[90]....
        /*04ac*/ 	.word	0x0000cc20


	//   ....[91]....
        /*04b0*/ 	.word	0x0000cc70


	//   ....[92]....
        /*04b4*/ 	.word	0x0000ccc0


	//   ....[93]....
        /*04b8*/ 	.word	0x0000cd30


	//   ....[94]....
        /*04bc*/ 	.word	0x0000cda0


	//   ....[95]....
        /*04c0*/ 	.word	0x0000ce00


	//   ....[96]....
        /*04c4*/ 	.word	0x0000ce60


	//   ....[97]....
        /*04c8*/ 	.word	0x0000cec0


	//   ....[98]....
        /*04cc*/ 	.word	0x0000cf30


	//   ....[99]....
        /*04d0*/ 	.word	0x0000cf90


	//   ....[100]....
        /*04d4*/ 	.word	0x0000cff0


	//   ....[101]....
        /*04d8*/ 	.word	0x0000d050


	//   ....[102]....
        /*04dc*/ 	.word	0x0000d0c0


	//   ....[103]....
        /*04e0*/ 	.word	0x0000d120


	//   ....[104]....
        /*04e4*/ 	.word	0x0000d180


	//   ....[105]....
        /*04e8*/ 	.word	0x0000d1e0


	//   ....[106]....
        /*04ec*/ 	.word	0x0000d250


	//   ....[107]....
        /*04f0*/ 	.word	0x0000d2b0


	//   ....[108]....
        /*04f4*/ 	.word	0x0000d310


	//   ....[109]....
        /*04f8*/ 	.word	0x0000d370


	//   ....[110]....
        /*04fc*/ 	.word	0x0000d3e0


	//   ....[111]....
        /*0500*/ 	.word	0x0000d440


	//   ....[112]....
        /*0504*/ 	.word	0x0000d4a0


	//   ....[113]....
        /*0508*/ 	.word	0x0000d500


	//   ....[114]....
        /*050c*/ 	.word	0x0000d570


	//   ....[115]....
        /*0510*/ 	.word	0x0000d5c0


	//   ....[116]....
        /*0514*/ 	.word	0x0000d600


	//   ....[117]....
        /*0518*/ 	.word	0x0000d650


	//   ....[118]....
        /*051c*/ 	.word	0x0000d6a0


	//   ....[119]....
        /*0520*/ 	.word	0x0000d6f0


	//   ....[120]....
        /*0524*/ 	.word	0x0000d760


	//   ....[121]....
        /*0528*/ 	.word	0x0000d7a0


	//   ....[122]....
        /*052c*/ 	.word	0x0000d7f0


	//   ....[123]....
        /*0530*/ 	.word	0x0000d840


	//   ....[124]....
        /*0534*/ 	.word	0x0000d890


	//   ....[125]....
        /*0538*/ 	.word	0x0000d8e0


	//   ....[126]....
        /*053c*/ 	.word	0x0000d950


	//   ....[127]....
        /*0540*/ 	.word	0x0000d990


	//   ....[128]....
        /*0544*/ 	.word	0x0000da00


	//   ....[129]....
        /*0548*/ 	.word	0x0000da60


	//   ....[130]....
        /*054c*/ 	.word	0x0000dac0


	//----- nvinfo : EIATTR_EXIT_INSTR_OFFSETS
	.align		4
.L_588:
        /*0550*/ 	.byte	0x04, 0x1c
        /*0552*/ 	.short	(.L_590 - .L_589)


	//   ....[0]....
.L_589:
        /*0554*/ 	.word	0x00000b40


	//   ....[1]....
        /*0558*/ 	.word	0x0000c7d0


	//----- nvinfo : EIATTR_MAX_THREADS
	.align		4
.L_590:
        /*055c*/ 	.byte	0x04, 0x05
        /*055e*/ 	.short	(.L_592 - .L_591)
.L_591:
        /*0560*/ 	.word	0x00000100
        /*0564*/ 	.word	0x00000001
        /*0568*/ 	.word	0x00000001


	//----- nvinfo : EIATTR_CRS_STACK_SIZE
	.align		4
.L_592:
        /*056c*/ 	.byte	0x04, 0x1e
        /*056e*/ 	.short	(.L_594 - .L_593)
.L_593:
        /*0570*/ 	.word	0x00000000
.L_594:


//--------------------- .nv.info._ZN7cutlass13device_kernelIN5flash19enable_sm80_to_sm89INS1_16FlashAttnFwdSm80INS1_25CollectiveMainloopFwdSm80ILi8ELi1ELb1EN4cute5tupleIJNS5_1CILi128EEENS7_ILi112EEES8_EEELi128ENS_6half_tEfNS_4arch4Sm80ELb0ELb0ELb0ELb1ELb0ELb1ELb1ELb1EEENS1_21CollectiveEpilogueFwdINS6_IJS8_S8_S9_EEENS6_IJNS7_ILi1EEESH_SH_EEESB_SD_Li256ELb1ELb1ELb1ELb0EEENS1_36VarlenDynamicPersistentTileSchedulerILi128ELi112ELi256ELi256ELb1ELb1ELb0ELb0ELb1ELb1EEEEEEEEEvNT_6ParamsE --------------------------
	.section	.nv.info._ZN7cutlass13device_kernelIN5flash19enable_sm80_to_sm89INS1_16FlashAttnFwdSm80INS1_25CollectiveMainloopFwdSm80ILi8ELi1ELb1EN4cute5tupleIJNS5_1CILi128EEENS7_ILi112EEES8_EEELi128ENS_6half_tEfNS_4arch4Sm80ELb0ELb0ELb0ELb1ELb0ELb1ELb1ELb1EEENS1_21CollectiveEpilogueFwdINS6_IJS8_S8_S9_EEENS6_IJNS7_ILi1EEESH_SH_EEESB_SD_Li256ELb1ELb1ELb1ELb0EEENS1_36VarlenDynamicPersistentTileSchedulerILi128ELi112ELi256ELi256ELb1ELb1ELb0ELb0ELb1ELb1EEEEEEEEEvNT_6ParamsE,"",@"SHT_CUDA_INFO"
	.sectionflags	@""
	.align	4


	//----- nvinfo : EIATTR_CUDA_API_VERSION
	.align		4
        /*0000*/ 	.byte	0x04, 0x37
        /*0002*/ 	.short	(.L_596 - .L_595)
.L_595:
        /*0004*/ 	.word	0x00000082


	//----- nvinfo : EIATTR_SW2861232_WAR
	.align		4
.L_596:
        /*0008*/ 	.byte	0x01, 0x35
	.zero		2


	//----- nvinfo : EIATTR_PARAM_CBANK
	.align		4
        /*000c*/ 	.byte	0x04, 0x0a
        /*000e*/ 	.short	(.L_598 - .L_597)
	.align		4
.L_597:
        /*0010*/ 	.word	index@(.nv.constant0._ZN7cutlass13device_kernelIN5flash19enable_sm80_to_sm89INS1_16FlashAttnFwdSm80INS1_25CollectiveMainloopFwdSm80ILi8ELi1ELb1EN4cute5tupleIJNS5_1CILi128EEENS7_ILi112EEES8_EEELi128ENS_6half_tEfNS_4arch4Sm80ELb0ELb0ELb0ELb1ELb0ELb1ELb1ELb1EEENS1_21CollectiveEpilogueFwdINS6_IJS8_S8_S9_EEENS6_IJNS7_ILi1EEESH_SH_EEESB_SD_Li256ELb1ELb1ELb1ELb0EEENS1_36VarlenDynamicPersistentTileSchedulerILi128ELi112ELi256ELi256ELb1ELb1ELb0ELb0ELb1ELb1EEEEEEEEEvNT_6ParamsE)
        /*0014*/ 	.short	0x0160
        /*0016*/ 	.short	0x0438


	//----- nvinfo : EIATTR_CBANK_PARAM_SIZE
	.align		4
.L_598:
        /*0018*/ 	.byte	0x03, 0x19
        /*001a*/ 	.short	0x0438


	//----- nvinfo : EIATTR_KPARAM_INFO
	.align		4
        /*001c*/ 	.byte	0x04, 0x17
        /*001e*/ 	.short	(.L_600 - .L_599)
.L_599:
        /*0020*/ 	.word	0x00000000
        /*0024*/ 	.short	0x0000
        /*0026*/ 	.short	0x0000
        /*0028*/ 	.byte	0x00, 0xf0, 0xe1, 0x10


	//----- nvinfo : EIATTR_MAXREG_COUNT
	.align		4
.L_600:
        /*002c*/ 	.byte	0x03, 0x1b
        /*002e*/ 	.short	0x00ff


	//----- nvinfo : EIATTR_NUM_BARRIERS
	.align		4
        /*0030*/ 	.byte	0x02, 0x4c
        /*0032*/ 	.byte	0x06
	.zero		1


	//----- nvinfo : EIATTR_ANNOTATIONS
	.align		4
        /*0034*/ 	.byte	0x04, 0x55
        /*0036*/ 	.short	(.L_602 - .L_601)


	//   ....[0]....
.L_601:
        /* <DEDUP_REMOVED lines=13> */


	//----- nvinfo : EIATTR_MERCURY_ISA_VERSION
	.align		4
.L_602:
        /*00f8*/ 	.byte	0x03, 0x5f
        /*00fa*/ 	.short	0x0000


	//----- nvinfo : EIATTR_INT_WARP_WIDE_INSTR_OFFSETS
	.align		4
        /*00fc*/ 	.byte	0x04, 0x31
        /*00fe*/ 	.short	(.L_604 - .L_603)


	//   ....[0]....
.L_603:
        /*0100*/ 	.word	0x00013d30


	//   ....[1]....
        /*0104*/ 	.word	0x00013db0


	//----- nvinfo : EIATTR_COOP_GROUP_MASK_REGIDS
	.align		4
.L_604:
        /*0108*/ 	.byte	0x04, 0x29
        /*010a*/ 	.short	(.L_606 - .L_605)


	//   ....[0]....
.L_605:
        /*010c*/ 	.word	0xffffffff


	//   ....[1]....
        /*0110*/ 	.word	0xffffffff


	//   ....[2]....
        /*0114*/ 	.word	0xffffffff


	//   ....[3]....
        /*0118*/ 	.word	0xffffffff


	//   ....[4]....
        /*011c*/ 	.word	0xffffffff


	//   ....[5]....
        /*0120*/ 	.word	0xffffffff


	//   ....[6]....
        /*0124*/ 	.word	0xffffffff


	//   ....[7]....
        /*0128*/ 	.word	0xffffffff


	//   ....[8]....
        /*012c*/ 	.word	0xffffffff


	//   ....[9]....
        /*0130*/ 	.word	0xffffffff


	//   ....[10]....
        /*0134*/ 	.word	0xffffffff


	//   ....[11]....
        /*0138*/ 	.word	0xffffffff


	//   ....[12]....
        /*013c*/ 	.word	0xffffffff


	//   ....[13]....
        /*0140*/ 	.word	0xffffffff


	//   ....[14]....
        /*0144*/ 	.word	0xffffffff


	//   ....[15]....
        /*0148*/ 	.word	0xffffffff


	//   ....[16]....
        /*014c*/ 	.word	0xffffffff


	//   ....[17]....
        /*0150*/ 	.word	0xffffffff


	//   ....[18]....
        /*0154*/ 	.word	0xffffffff


	//   ....[19]....
        /*0158*/ 	.word	0xffffffff


	//   ....[20]....
        /*015c*/ 	.word	0xffffffff


	//   ....[21]....
        /*0160*/ 	.word	0xffffffff


	//   ....[22]....
        /*0164*/ 	.word	0xffffffff


	//   ....[23]....
        /*0168*/ 	.word	0xffffffff


	//   ....[24]....
        /*016c*/ 	.word	0xffffffff


	//   ....[25]....
        /*0170*/ 	.word	0xffffffff


	//   ....[26]....
        /*0174*/ 	.word	0xffffffff


	//   ....[27]....
        /*0178*/ 	.word	0xffffffff


	//   ....[28]....
        /*017c*/ 	.word	0xffffffff


	//   ....[29]....
        /*0180*/ 	.word	0xffffffff


	//   ....[30]....
        /*0184*/ 	.word	0xffffffff


	//   ....[31]....
        /*0188*/ 	.word	0xffffffff


	//   ....[32]....
        /*018c*/ 	.word	0xffffffff


	//   ....[33]....
        /*0190*/ 	.word	0xffffffff


	//   ....[34]....
        /*0194*/ 	.word	0xffffffff


	//   ....[35]....
        /*0198*/ 	.word	0xffffffff


	//   ....[36]....
        /*019c*/ 	.word	0xffffffff


	//   ....[37]....
        /*01a0*/ 	.word	0xffffffff


	//   ....[38]....
        /*01a4*/ 	.word	0xffffffff


	//   ....[39]....
        /*01a8*/ 	.word	0xffffffff


	//   ....[40]....
        /*01ac*/ 	.word	0xffffffff


	//   ....[41]....
        /*01b0*/ 	.word	0xffffffff


	//   ....[42]....
        /*01b4*/ 	.word	0xffffffff


	//   ....[43]....
        /*01b8*/ 	.word	0xffffffff


	//   ....[44]....
        /*01bc*/ 	.word	0xffffffff


	//   ....[45]....
        /*01c0*/ 	.word	0xffffffff


	//   ....[46]....
        /*01c4*/ 	.word	0xffffffff


	//   ....[47]....
        /*01c8*/ 	.word	0xffffffff


	//   ....[48]....
        /*01cc*/ 	.word	0xffffffff


	//   ....[49]....
        /*01d0*/ 	.word	0xffffffff


	//   ....[50]....
        /*01d4*/ 	.word	0xffffffff


	//   ....[51]....
        /*01d8*/ 	.word	0xffffffff


	//   ....[52]....
        /*01dc*/ 	.word	0xffffffff


	//   ....[53]....
        /*01e0*/ 	.word	0xffffffff


	//   ....[54]....
        /*01e4*/ 	.word	0xffffffff


	//   ....[55]....
        /*01e8*/ 	.word	0xffffffff


	//   ....[56]....
        /*01ec*/ 	.word	0xffffffff


	//   ....[57]....
        /*01f0*/ 	.word	0xffffffff


	//   ....[58]....
        /*01f4*/ 	.word	0xffffffff


	//   ....[59]....
        /*01f8*/ 	.word	0xffffffff


	//   ....[60]....
        /*01fc*/ 	.word	0xffffffff


	//   ....[61]....
        /*0200*/ 	.word	0xffffffff


	//   ....[62]....
        /*0204*/ 	.word	0xffffffff


	//   ....[63]....
        /*0208*/ 	.word	0xffffffff


	//   ....[64]....
        /*020c*/ 	.word	0xffffffff


	//   ....[65]....
        /*0210*/ 	.word	0xffffffff


	//   ....[66]....
        /*0214*/ 	.word	0xffffffff


	//   ....[67]....
        /*0218*/ 	.word	0xffffffff


	//   ....[68]....
        /*021c*/ 	.word	0xffffffff


	//   ....[69]....
        /*0220*/ 	.word	0xffffffff


	//   ....[70]....
        /*0224*/ 	.word	0xffffffff


	//   ....[71]....
        /*0228*/ 	.word	0xffffffff


	//   ....[72]....
        /*022c*/ 	.word	0xffffffff


	//   ....[73]....
        /*0230*/ 	.word	0xffffffff


	//   ....[74]....
        /*0234*/ 	.word	0xffffffff


	//   ....[75]....
        /*0238*/ 	.word	0xffffffff


	//   ....[76]....
        /*023c*/ 	.word	0xffffffff


	//   ....[77]....
        /*0240*/ 	.word	0xffffffff


	//   ....[78]....
        /*0244*/ 	.word	0xffffffff


	//   ....[79]....
        /*0248*/ 	.word	0xffffffff


	//   ....[80]....
        /*024c*/ 	.word	0xffffffff


	//   ....[81]....
        /*0250*/ 	.word	0xffffffff


	//   ....[82]....
        /*0254*/ 	.word	0xffffffff


	//   ....[83]....
        /*0258*/ 	.word	0xffffffff


	//   ....[84]....
        /*025c*/ 	.word	0xffffffff


	//   ....[85]....
        /*0260*/ 	.word	0xffffffff


	//   ....[86]....
        /*0264*/ 	.word	0xffffffff


	//   ....[87]....
        /*0268*/ 	.word	0xffffffff


	//   ....[88]....
        /*026c*/ 	.word	0xffffffff


	//   ....[89]....
        /*0270*/ 	.word	0xffffffff


	//   ....[90]....
        /*0274*/ 	.word	0xffffffff


	//   ....[91]....
        /*0278*/ 	.word	0xffffffff


	//   ....[92]....
        /*027c*/ 	.word	0xffffffff


	//   ....[93]....
        /*0280*/ 	.word	0xffffffff


	//   ....[94]....
        /*0284*/ 	.word	0xffffffff


	//   ....[95]....
        /*0288*/ 	.word	0xffffffff


	//   ....[96]....
        /*028c*/ 	.word	0xffffffff


	//   ....[97]....
        /*0290*/ 	.word	0xffffffff


	//   ....[98]....
        /*0294*/ 	.word	0xffffffff


	//   ....[99]....
        /*0298*/ 	.word	0xffffffff


	//   ....[100]....
        /*029c*/ 	.word	0xffffffff


	//   ....[101]....
        /*02a0*/ 	.word	0xffffffff


	//   ....[102]....
        /*02a4*/ 	.word	0xffffffff


	//   ....[103]....
        /*02a8*/ 	.word	0xffffffff


	//   ....[104]....
        /*02ac*/ 	.word	0xffffffff


	//   ....[105]....
        /*02b0*/ 	.word	0xffffffff


	//   ....[106]....
        /*02b4*/ 	.word	0xffffffff


	//   ....[107]....
        /*02b8*/ 	.word	0xffffffff


	//   ....[108]....
        /*02bc*/ 	.word	0xffffffff


	//   ....[109]....
        /*02c0*/ 	.word	0xffffffff


	//   ....[110]....
        /*02c4*/ 	.word	0xffffffff


	//   ....[111]....
        /*02c8*/ 	.word	0xffffffff


	//   ....[112]....
        /*02cc*/ 	.word	0xffffffff


	//   ....[113]....
        /*02d0*/ 	.word	0xffffffff


	//   ....[114]....
        /*02d4*/ 	.word	0xffffffff


	//   ....[115]....
        /*02d8*/ 	.word	0xffffffff


	//   ....[116]....
        /*02dc*/ 	.word	0xffffffff


	//   ....[117]....
        /*02e0*/ 	.word	0xffffffff


	//   ....[118]....
        /*02e4*/ 	.word	0xffffffff


	//   ....[119]....
        /*02e8*/ 	.word	0xffffffff


	//   ....[120]....
        /*02ec*/ 	.word	0xffffffff


	//   ....[121]....
        /*02f0*/ 	.word	0xffffffff


	//   ....[122]....
        /*02f4*/ 	.word	0xffffffff


	//   ....[123]....
        /*02f8*/ 	.word	0xffffffff


	//   ....[124]....
        /*02fc*/ 	.word	0xffffffff


	//   ....[125]....
        /*0300*/ 	.word	0xffffffff


	//   ....[126]....
        /*0304*/ 	.word	0xffffffff


	//   ....[127]....
        /*0308*/ 	.word	0xffffffff


	//   ....[128]....
        /*030c*/ 	.word	0xffffffff


	//   ....[129]....
        /*0310*/ 	.word	0xffffffff


	//   ....[130]....
        /*0314*/ 	.word	0xffffffff


	//   ....[131]....
        /*0318*/ 	.word	0xffffffff


	//   ....[132]....
        /*031c*/ 	.word	0xffffffff


	//   ....[133]....
        /*0320*/ 	.word	0xffffffff


	//   ....[134]....
        /*0324*/ 	.word	0xffffffff


	//   ....[135]....
        /*0328*/ 	.word	0xffffffff


	//   ....[136]....
        /*032c*/ 	.word	0xffffffff


	//   ....[137]....
        /*0330*/ 	.word	0xffffffff


	//   ....[138]....
        /*0334*/ 	.word	0xffffffff


	//----- nvinfo : EIATTR_COOP_GROUP_INSTR_OFFSETS
	.align		4
.L_606:
        /*0338*/ 	.byte	0x04, 0x28
        /*033a*/ 	.short	(.L_608 - .L_607)


	//   ....[0]....
.L_607:
        /*033c*/ 	.word	0x00000050


	//   ....[1]....
        /*0340*/ 	.word	0x000001f0


	//   ....[2]....
        /*0344*/ 	.word	0x00000220


	//   ....[3]....
        /*0348*/ 	.word	0x00000250


	//   ....[4]....
        /*034c*/ 	.word	0x00000280


	//   ....[5]....
        /*0350*/ 	.word	0x000002b0


	//   ....[6]....
        /*0354*/ 	.word	0x000002e0


	//   ....[7]....
        /*0358*/ 	.word	0x00000450


	//   ....[8]....
        /*035c*/ 	.word	0x00000490


	//   ....[9]....
        /*0360*/ 	.word	0x000004c0


	//   ....[10]....
        /*0364*/ 	.word	0x000004f0


	//   ....[11]....
        /*0368*/ 	.word	0x00000520


	//   ....[12]....
        /*036c*/ 	.word	0x00000550


	//   ....[13]....
        /*0370*/ 	.word	0x000005e0


	//   ....[14]....
        /*0374*/ 	.word	0x00000610


	//   ....[15]....
        /*0378*/ 	.word	0x00000630


	//   ....[16]....
        /*037c*/ 	.word	0x00000690


	//   ....[17]....
        /*0380*/ 	.word	0x00009450


	//   ....[18]....
        /*0384*/ 	.word	0x00009460


	//   ....[19]....
        /*0388*/ 	.word	0x00009470


	//   ....[20]....
        /*038c*/ 	.word	0x00009480


	//   ....[21]....
        /*0390*/ 	.word	0x00009490


	//   ....[22]....
        /*0394*/ 	.word	0x000094c0


	//   ....[23]....
        /*0398*/ 	.word	0x00009580


	//   ....[24]....
        /*039c*/ 	.word	0x00009590


	//   ....[25]....
        /*03a0*/ 	.word	0x00009ad0


	//   ....[26]....
        /*03a4*/ 	.word	0x00009b10


	//   ....[27]....
        /*03a8*/ 	.word	0x00009b30


	//   ....[28]....
        /*03ac*/ 	.word	0x00009b40


	//   ....[29]....
        /*03b0*/ 	.word	0x0000b400


	//   ....[30]....
        /*03b4*/ 	.word	0x0000b440


	//   ....[31]....
        /*03b8*/ 	.word	0x0000b460


	//   ....[32]....
        /*03bc*/ 	.word	0x0000b470


	//   ....[33]....
        /*03c0*/ 	.word	0x0000ec30


	//   ....[34]....
        /*03c4*/ 	.word	0x0000ecc0


	//   ....[35]....
        /*03c8*/ 	.word	0x0000ece0


	//   ....[36]....
        /*03cc*/ 	.word	0x0000ed00


	//   ....[37]....
        /*03d0*/ 	.word	0x00011b40


	//   ....[38]....
        /*03d4*/ 	.word	0x00011b60


	//   ....[39]....
        /*03d8*/ 	.word	0x00011b90


	//   ....[40]....
        /*03dc*/ 	.word	0x00011ba0


	//   ....[41]....
        /*03e0*/ 	.word	0x00013720


	//   ....[42]....
        /*03e4*/ 	.word	0x00013730


	//   ....[43]....
        /*03e8*/ 	.word	0x00013760


	//   ....[44]....
        /*03ec*/ 	.word	0x00013770


	//   ....[45]....
        /*03f0*/ 	.word	0x00014970


	//   ....[46]....
        /*03f4*/ 	.word	0x000149a0


	//   ....[47]....
        /*03f8*/ 	.word	0x000149b0


	//   ....[48]....
        /*03fc*/ 	.word	0x000149c0


	//   ....[49]....
        /*0400*/ 	.word	0x00014cf0


	//   ....[50]....
        /*0404*/ 	.word	0x00014d10


	//   ....[51]....
        /*0408*/ 	.word	0x00014df0


	//   ....[52]....
        /*040c*/ 	.word	0x00014e00


	//   ....[53]....
        /*0410*/ 	.word	0x00014ef0


	//   ....[54]....
        /*0414*/ 	.word	0x00014f10


	//   ....[55]....
        /*0418*/ 	.word	0x00015000


	//   ....[56]....
        /*041c*/ 	.word	0x00015010


	//   ....[57]....
        /*0420*/ 	.word	0x000152f0


	//   ....[58]....
        /*0424*/ 	.word	0x00015310


	//   ....[59]....
        /*0428*/ 	.word	0x00015980


	//   ....[60]....
        /*042c*/ 	.word	0x00015990


	//   ....[61]....
        /*0430*/ 	.word	0x000164f0


	//   ....[62]....
        /*0434*/ 	.word	0x00016510


	//   ....[63]....
        /*0438*/ 	.word	0x00016600


	//   ....[64]....
        /*043c*/ 	.word	0x00016610


	//   ....[65]....
        /*0440*/ 	.word	0x00016700


	//   ....[66]....
        /*0444*/ 	.word	0x00016720


	//   ....[67]....
        /*0448*/ 	.word	0x00016810


	//   ....[68]....
        /*044c*/ 	.word	0x00016820


	//   ....[69]....
        /*0450*/ 	.word	0x000169b0


	//   ....[70]....
        /*0454*/ 	.word	0x000169d0


	//   ....[71]....
        /*0458*/ 	.word	0x00016af0


	//   ....[72]....
        /*045c*/ 	.word	0x00016b30


	//   ....[73]....
        /*0460*/ 	.word	0x00016b60


	//   ....[74]....
        /*0464*/ 	.word	0x00016b90


	//   ....[75]....
        /*0468*/ 	.word	0x00016bc0


	//   ....[76]....
        /*046c*/ 	.word	0x00016bf0


	//   ....[77]....
        /*0470*/ 	.word	0x00016d40


	//   ....[78]....
        /*0474*/ 	.word	0x00016d80


	//   ....[79]....
        /*0478*/ 	.word	0x00016db0


	//   ....[80]....
        /*047c*/ 	.word	0x00016de0


	//   ....[81]....
        /*0480*/ 	.word	0x00016e10


	//   ....[82]....
        /*0484*/ 	.word	0x00016e40


	//   ....[83]....
        /*0488*/ 	.word	0x00016ed0


	//   ....[84]....
        /*048c*/ 	.word	0x00016f00


	//   ....[85]....
        /*0490*/ 	.word	0x00016f10


	//   ....[86]....
        /*0494*/ 	.word	0x00016f70


	//   ....[87]....
        /*0498*/ 	.word	0x000174a0


	//   ....[88]....
        /*049c*/ 	.word	0x00017500


	//   ....[89]....
        /*04a0*/ 	.word	0x00017550


	//   ....[90]....
        /*04a4*/ 	.word	0x000175a0


	//   ....[91]....
        /*04a8*/ 	.word	0x000175f0


	//   ....[92]....
        /*04ac*/ 	.word	0x00017660


	//   ....[93]....
        /*04b0*/ 	.word	0x000176a0


	//   ....[94]....
        /*04b4*/ 	.word	0x00017710


	//   ....[95]....
        /*04b8*/ 	.word	0x00017780


	//   ....[96]....
        /*04bc*/ 	.word	0x000177e0


	//   ....[97]....
        /*04c0*/ 	.word	0x00017860


	//   ....[98]....
        /*04c4*/ 	.word	0x000178b0


	//   ....[99]....
        /*04c8*/ 	.word	0x00017900


	//   ....[100]....
        /*04cc*/ 	.word	0x00017950


	//   ....[101]....
        /*04d0*/ 	.word	0x000179c0


	//   ....[102]....
        /*04d4*/ 	.word	0x00017a30


	//   ....[103]....
        /*04d8*/ 	.word	0x00017a90


	//   ....[104]....
        /*04dc*/ 	.word	0x00017af0


	//   ....[105]....
        /*04e0*/ 	.word	0x00017b50


	//   ....[106]....
        /*04e4*/ 	.word	0x00017bc0


	//   ....[107]....
        /*04e8*/ 	.word	0x00017c20


	//   ....[108]....
        /*04ec*/ 	.word	0x00017c80


	//   ....[109]....
        /*04f0*/ 	.word	0x00017ce0


	//   ....[110]....
        /*04f4*/ 	.word	0x00017d50


	//   ....[111]....
        /*04f8*/ 	.word	0x00017db0


	//   ....[112]....
        /*04fc*/ 	.word	0x00017e10


	//   ....[113]....
        /*0500*/ 	.word	0x00017e70


	//   ....[114]....
        /*0504*/ 	.word	0x00017ee0


	//   ....[115]....
        /*0508*/ 	.word	0x00017f40


	//   ....[116]....
        /*050c*/ 	.word	0x00017fa0


	//   ....[117]....
        /*0510*/ 	.word	0x00018000


	//   ....[118]....
        /*0514*/ 	.word	0x00018070


	//   ....[119]....
        /*0518*/ 	.word	0x000180d0


	//   ....[120]....
        /*051c*/ 	.word	0x00018130


	//   ....[121]....
        /*0520*/ 	.word	0x00018190


	//   ....[122]....
        /*0524*/ 	.word	0x00018200


	//   ....[123]....
        /*0528*/ 	.word	0x00018250


	//   ....[124]....
        /*052c*/ 	.word	0x00018290


	//   ....[125]....
        /*0530*/ 	.word	0x000182e0


	//   ....[126]....
        /*0534*/ 	.word	0x00018330


	//   ....[127]....
        /*0538*/ 	.word	0x00018380


	//   ....[128]....
        /*053c*/ 	.word	0x000183f0


	//   ....[129]....
        /*0540*/ 	.word	0x00018430


	//   ....[130]....
        /*0544*/ 	.word	0x00018480


	//   ....[131]....
        /*0548*/ 	.word	0x000184d0


	//   ....[132]....
        /*054c*/ 	.word	0x00018520


	//   ....[133]....
        /*0550*/ 	.word	0x00018570


	//   ....[134]....
        /*0554*/ 	.word	0x000185e0


	//   ....[135]....
        /*0558*/ 	.word	0x00018620


	//   ....[136]....
        /*055c*/ 	.word	0x00018690


	//   ....[137]....
        /*0560*/ 	.word	0x000186f0


	//   ....[138]....
        /*0564*/ 	.word	0x00018750


	//----- nvinfo : EIATTR_EXIT_INSTR_OFFSETS
	.align		4
.L_608:
        /*0568*/ 	.byte	0x04, 0x1c
        /*056a*/ 	.short	(.L_610 - .L_609)


	//   ....[0]....
.L_609:
        /*056c*/ 	.word	0x00000b50


	//   ....[1]....
        /*0570*/ 	.word	0x00017460


	//----- nvinfo : EIATTR_MAX_THREADS
	.align		4
.L_610:
        /*0574*/ 	.byte	0x04, 0x05
        /*0576*/ 	.short	(.L_612 - .L_611)
.L_611:
        /*0578*/ 	.word	0x00000100
        /*057c*/ 	.word	0x00000001
        /*0580*/ 	.word	0x00000001


	//----- nvinfo : EIATTR_CRS_STACK_SIZE
	.align		4
.L_612:
        /*0584*/ 	.byte	0x04, 0x1e
        /*0586*/ 	.short	(.L_614 - .L_613)
.L_613:
        /*0588*/ 	.word	0x00000000
.L_614:


//--------------------- .nv.info._ZN7cutlass13device_kernelIN5flash19enable_sm80_to_sm89INS1_16FlashAttnFwdSm80INS1_25CollectiveMainloopFwdSm80ILi4ELi1ELb0EN4cute5tupleIJNS5_1CILi128EEENS7_ILi48EEES8_EEELi128ENS_6half_tEfNS_4arch4Sm80ELb0ELb1ELb0ELb0ELb0ELb0ELb1ELb1EEENS1_21CollectiveEpilogueFwdINS6_IJS8_S8_S9_EEENS6_IJNS7_ILi1EEESH_SH_EEESB_SD_Li128ELb0ELb1ELb1ELb0EEENS1_19SingleTileSchedulerILb0ELb1ELb1ELi128EEEEEEEEEvNT_6ParamsE --------------------------
	.section	.nv.info._ZN7cutlass13device_kernelIN5flash19enable_sm80_to_sm89INS1_16FlashAttnFwdSm80INS1_25CollectiveMainloopFwdSm80ILi4ELi1ELb0EN4cute5tupleIJNS5_1CILi128EEENS7_ILi48EEES8_EEELi128ENS_6half_tEfNS_4arch4Sm80ELb0ELb1ELb0ELb0ELb0ELb0ELb1ELb1EEENS1_21CollectiveEpilogueFwdINS6_IJS8_S8_S9_EEENS6_IJNS7_ILi1EEESH_SH_EEESB_SD_Li128ELb0ELb1ELb1ELb0EEENS1_19SingleTileSchedulerILb0ELb1ELb1ELi128EEEEEEEEEvNT_6ParamsE,"",@"SHT_CUDA_INFO"
	.sectionflags	@""
	.align	4


	//----- nvinfo : EIATTR_CUDA_API_VERSION
	.align		4
        /*0000*/ 	.byte	0x04, 0x37
        /*0002*/ 	.short	(.L_616 - .L_615)
.L_615:
        /*0004*/ 	.word	0x00000082


	//----- nvinfo : EIATTR_SW2861232_WAR
	.align		4
.L_616:
        /*0008*/ 	.byte	0x01, 0x35
	.zero		2


	//----- nvinfo : EIATTR_PARAM_CBANK
	.align		4
        /*000c*/ 	.byte	0x04, 0x0a
        /*000e*/ 	.short	(.L_618 - .L_617)
	.align		4
.L_617:
        /*0010*/ 	.word	index@(.nv.constant0._ZN7cutlass13device_kernelIN5flash19enable_sm80_to_sm89INS1_16FlashAttnFwdSm80INS1_25CollectiveMainloopFwdSm80ILi4ELi1ELb0EN4cute5tupleIJNS5_1CILi128EEENS7_ILi48EEES8_EEELi128ENS_6half_tEfNS_4arch4Sm80ELb0ELb1ELb0ELb0ELb0ELb0ELb1ELb1EEENS1_21CollectiveEpilogueFwdINS6_IJS8_S8_S9_EEENS6_IJNS7_ILi1EEESH_SH_EEESB_SD_Li128ELb0ELb1ELb1ELb0EEENS1_19SingleTileSchedulerILb0ELb1ELb1ELi128EEEEEEEEEvNT_6ParamsE)
        /*0014*/ 	.short	0x0160
        /*0016*/ 	.short	0x0418


	//----- nvinfo : EIATTR_CBANK_PARAM_SIZE
	.align		4
.L_618:
        /*0018*/ 	.byte	0x03, 0x19
        /*001a*/ 	.short	0x0418


	//----- nvinfo : EIATTR_KPARAM_INFO
	.align		4
        /*001c*/ 	.byte	0x04, 0x17
        /*001e*/ 	.short	(.L_620 - .L_619)
.L_619:
        /*0020*/ 	.word	0x00000000
        /*0024*/ 	.short	0x0000
        /*0026*/ 	.short	0x0000
        /*0028*/ 	.byte	0x00, 0xf0, 0x61, 0x10


	//----- nvinfo : EIATTR_MAXREG_COUNT
	.align		4
.L_620:
        /*002c*/ 	.byte	0x03, 0x1b
        /*002e*/ 	.short	0x00ff


	//----- nvinfo : EIATTR_NUM_BARRIERS
	.align		4
        /*0030*/ 	.byte	0x02, 0x4c
        /*0032*/ 	.byte	0x02
	.zero		1


	//----- nvinfo : EIATTR_ANNOTATIONS
	.align		4
        /*0034*/ 	.byte	0x04, 0x55
        /*0036*/ 	.short	(.L_622 - .L_621)


	//   ....[0]....
.L_621:
        /* <DEDUP_REMOVED lines=40> */


	//----- nvinfo : EIATTR_MERCURY_ISA_VERSION
	.align		4
.L_622:
        /*02a0*/ 	.byte	0x03, 0x5f
        /*02a2*/ 	.short	0x0000


	//----- nvinfo : EIATTR_COOP_GROUP_MASK_REGIDS
	.align		4
        /*02a4*/ 	.byte	0x04, 0x29
        /*02a6*/ 	.short	(.L_624 - .L_623)


	//   ....[0]....
.L_623:
        /*02a8*/ 	.word	0xffffffff


	//   ....[1]....
        /*02ac*/ 	.word	0xffffffff


	//   ....[2]....
        /*02b0*/ 	.word	0xffffffff


	//   ....[3]....
        /*02b4*/ 	.word	0xffffffff


	//   ....[4]....
        /*02b8*/ 	.word	0xffffffff


	//   ....[5]....
        /*02bc*/ 	.word	0xffffffff


	//   ....[6]....
        /*02c0*/ 	.word	0xffffffff


	//   ....[7]....
        /*02c4*/ 	.word	0xffffffff


	//   ....[8]....
        /*02c8*/ 	.word	0xffffffff


	//   ....[9]....
        /*02cc*/ 	.word	0xffffffff


	//   ....[10]....
        /*02d0*/ 	.word	0xffffffff


	//   ....[11]....
        /*02d4*/ 	.word	0xffffffff


	//   ....[12]....
        /*02d8*/ 	.word	0xffffffff


	//   ....[13]....
        /*02dc*/ 	.word	0xffffffff


	//   ....[14]....
        /*02e0*/ 	.word	0xffffffff


	//   ....[15]....
        /*02e4*/ 	.word	0xffffffff


	//   ....[16]....
        /*02e8*/ 	.word	0xffffffff


	//   ....[17]....
        /*02ec*/ 	.word	0xffffffff


	//   ....[18]....
        /*02f0*/ 	.word	0xffffffff


	//   ....[19]....
        /*02f4*/ 	.word	0xffffffff


	//   ....[20]....
        /*02f8*/ 	.word	0xffffffff


	//   ....[21]....
        /*02fc*/ 	.word	0xffffffff


	//   ....[22]....
        /*0300*/ 	.word	0xffffffff


	//   ....[23]....
        /*0304*/ 	.word	0xffffffff


	//   ....[24]....
        /*0308*/ 	.word	0xffffffff


	//   ....[25]....
        /*030c*/ 	.word	0xffffffff


	//   ....[26]....
        /*0310*/ 	.word	0xffffffff


	//   ....[27]....
        /*0314*/ 	.word	0xffffffff


	//   ....[28]....
        /*0318*/ 	.word	0xffffffff


	//   ....[29]....
        /*031c*/ 	.word	0xffffffff


	//   ....[30]....
        /*0320*/ 	.word	0xffffffff


	//   ....[31]....
        /*0324*/ 	.word	0xffffffff


	//   ....[32]....
        /*0328*/ 	.word	0xffffffff


	//   ....[33]....
        /*032c*/ 	.word	0xffffffff


	//   ....[34]....
        /*0330*/ 	.word	0xffffffff


	//   ....[35]....
        /*0334*/ 	.word	0xffffffff


	//   ....[36]....
        /*0338*/ 	.word	0xffffffff


	//   ....[37]....
        /*033c*/ 	.word	0xffffffff


	//   ....[38]....
        /*0340*/ 	.word	0xffffffff


	//   ....[39]....
        /*0344*/ 	.word	0xffffffff


	//   ....[40]....
        /*0348*/ 	.word	0xffffffff


	//   ....[41]....
        /*034c*/ 	.word	0xffffffff


	//   ....[42]....
        /*0350*/ 	.word	0xffffffff


	//   ....[43]....
        /*0354*/ 	.word	0xffffffff


	//   ....[44]....
        /*0358*/ 	.word	0xffffffff


	//   ....[45]....
        /*035c*/ 	.word	0xffffffff


	//   ....[46]....
        /*0360*/ 	.word	0xffffffff


	//   ....[47]....
        /*0364*/ 	.word	0xffffffff


	//   ....[48]....
        /*0368*/ 	.word	0xffffffff


	//   ....[49]....
        /*036c*/ 	.word	0xffffffff


	//   ....[50]....
        /*0370*/ 	.word	0xffffffff


	//   ....[51]....
        /*0374*/ 	.word	0xffffffff


	//   ....[52]....
        /*0378*/ 	.word	0xffffffff


	//   ....[53]....
        /*037c*/ 	.word	0xffffffff


	//   ....[54]....
        /*0380*/ 	.word	0xffffffff


	//   ....[55]....
        /*0384*/ 	.word	0xffffffff


	//   ....[56]....
        /*0388*/ 	.word	0xffffffff


	//   ....[57]....
        /*038c*/ 	.word	0xffffffff


	//   ....[58]....
        /*0390*/ 	.word	0xffffffff


	//   ....[59]....
        /*0394*/ 	.word	0xffffffff


	//   ....[60]....
        /*0398*/ 	.word	0xffffffff


	//   ....[61]....
        /*039c*/ 	.word	0xffffffff


	//   ....[62]....
        /*03a0*/ 	.word	0xffffffff


	//   ....[63]....
        /*03a4*/ 	.word	0xffffffff


	//   ....[64]....
        /*03a8*/ 	.word	0xffffffff


	//   ....[65]....
        /*03ac*/ 	.word	0xffffffff


	//   ....[66]....
        /*03b0*/ 	.word	0xffffffff


	//   ....[67]....
        /*03b4*/ 	.word	0xffffffff


	//   ....[68]....
        /*03b8*/ 	.word	0xffffffff


	//   ....[69]....
        /*03bc*/ 	.word	0xffffffff


	//   ....[70]....
        /*03c0*/ 	.word	0xffffffff


	//   ....[71]....
        /*03c4*/ 	.word	0xffffffff


	//   ....[72]....
        /*03c8*/ 	.word	0xffffffff


	//   ....[73]....
        /*03cc*/ 	.word	0xffffffff


	//   ....[74]....
        /*03d0*/ 	.word	0xffffffff


	//   ....[75]....
        /*03d4*/ 	.word	0xffffffff


	//   ....[76]....
        /*03d8*/ 	.word	0xffffffff


	//   ....[77]....
        /*03dc*/ 	.word	0xffffffff


	//   ....[78]....
        /*03e0*/ 	.word	0xffffffff


	//   ....[79]....
        /*03e4*/ 	.word	0xffffffff


	//   ....[80]....
        /*03e8*/ 	.word	0xffffffff


	//   ....[81]....
        /*03ec*/ 	.word	0xffffffff


	//   ....[82]....
        /*03f0*/ 	.word	0xffffffff


	//   ....[83]....
        /*03f4*/ 	.word	0xffffffff


	//   ....[84]....
        /*03f8*/ 	.word	0xffffffff


	//----- nvinfo : EIATTR_COOP_GROUP_INSTR_OFFSETS
	.align		4
.L_624:
        /*03fc*/ 	.byte	0x04, 0x28
        /*03fe*/ 	.short	(.L_626 - .L_625)


	//   ....[0]....
.L_625:
        /*0400*/ 	.word	0x00000060


	//   ....[1]....
        /*0404*/ 	.word	0x000013c0


	//   ....[2]....
        /*0408*/ 	.word	0x00001410


	//   ....[3]....
        /*040c*/ 	.word	0x00001660


	//   ....[4]....
        /*0410*/ 	.word	0x00001690


	//   ....[5]....
        /*0414*/ 	.word	0x00001770


	//   ....[6]....
        /*0418*/ 	.word	0x000017a0


	//   ....[7]....
        /*041c*/ 	.word	0x00001880


	//   ....[8]....
        /*0420*/ 	.word	0x000018b0


	//   ....[9]....
        /*0424*/ 	.word	0x00001990


	//   ....[10]....
        /*0428*/ 	.word	0x000019c0


	//   ....[11]....
        /*042c*/ 	.word	0x00001aa0


	//   ....[12]....
        /*0430*/ 	.word	0x00001ad0


	//   ....[13]....
        /*0434*/ 	.word	0x00001bb0


	//   ....[14]....
        /*0438*/ 	.word	0x00001be0


	//   ....[15]....
        /*043c*/ 	.word	0x00001cb0


	//   ....[16]....
        /*0440*/ 	.word	0x00001cf0


	//   ....[17]....
        /*0444*/ 	.word	0x00003230


	//   ....[18]....
        /*0448*/ 	.word	0x00003470


	//   ....[19]....
        /*044c*/ 	.word	0x00003630


	//   ....[20]....
        /*0450*/ 	.word	0x000040e0


	//   ....[21]....
        /*0454*/ 	.word	0x00004520


	//   ....[22]....
        /*0458*/ 	.word	0x00004670


	//   ....[23]....
        /*045c*/ 	.word	0x00004760


	//   ....[24]....
        /*0460*/ 	.word	0x00004880


	//   ....[25]....
        /*0464*/ 	.word	0x00004cc0


	//   ....[26]....
        /*0468*/ 	.word	0x00004d00


	//   ....[27]....
        /*046c*/ 	.word	0x00004db0


	//   ....[28]....
        /*0470*/ 	.word	0x00004f40


	//   ....[29]....
        /*0474*/ 	.word	0x00007720


	//   ....[30]....
        /*0478*/ 	.word	0x000079b0


	//   ....[31]....
        /*047c*/ 	.word	0x00007b90


	//   ....[32]....
        /*0480*/ 	.word	0x00008200


	//   ....[33]....
        /*0484*/ 	.word	0x000089a0


	//   ....[34]....
        /*0488*/ 	.word	0x00008ac0


	//   ....[35]....
        /*048c*/ 	.word	0x00008c00


	//   ....[36]....
        /*0490*/ 	.word	0x00008d50


	//   ....[37]....
        /*0494*/ 	.word	0x00008df0


	//   ....[38]....
        /*0498*/ 	.word	0x00008f10


	//   ....[39]....
        /*049c*/ 	.word	0x000090d0


	//   ....[40]....
        /*04a0*/ 	.word	0x00009120


	//   ....[41]....
        /*04a4*/ 	.word	0x0000be80


	//   ....[42]....
        /*04a8*/ 	.word	0x0000bed0


	//   ....[43]....
        /*04ac*/ 	.word	0x0000bf00


	//   ....[44]....
        /*04b0*/ 	.word	0x0000bf30


	//   ....[45]....
        /*04b4*/ 	.word	0x0000bf70


	//   ....[46]....
        /*04b8*/ 	.word	0x0000bfb0


	//   ....[47]....
        /*04bc*/ 	.word	0x0000c210


	//   ....[48]....
        /*04c0*/ 	.word	0x0000c380


	//   ....[49]....
        /*04c4*/ 	.word	0x0000ed30


	//   ....[50]....
        /*04c8*/ 	.word	0x0000efa0


	//   ....[51]....
        /*04cc*/ 	.word	0x0000f4b0


	//   ....[52]....
        /*04d0*/ 	.word	0x0000f980


	//   ....[53]....
        /*04d4*/ 	.word	0x00010130


	//   ....[54]....
        /*04d8*/ 	.word	0x00010190


	//   ....[55]....
        /*04dc*/ 	.word	0x00010290


	//   ....[56]....
        /*04e0*/ 	.word	0x000102e0


	//   ....[57]....
        /*04e4*/ 	.word	0x00010340


	//   ....[58]....
        /*04e8*/ 	.word	0x00010480


	//   ....[59]....
        /*04ec*/ 	.word	0x00010770


	//   ....[60]....
        /*04f0*/ 	.word	0x000107d0


	//   ....[61]....
        /*04f4*/ 	.word	0x00012320


	//   ....[62]....
        /*04f8*/ 	.word	0x00012330


	//   ....[63]....
        /*04fc*/ 	.word	0x00012340


	//   ....[64]....
        /*0500*/ 	.word	0x00012350


	//   ....[65]....
        /*0504*/ 	.word	0x00012380


	//   ....[66]....
        /*0508*/ 	.word	0x000123a0


	//   ....[67]....
        /*050c*/ 	.word	0x000123c0


	//   ....[68]....
        /*0510*/ 	.word	0x000123d0


	//   ....[69]....
        /*0514*/ 	.word	0x00013450


	//   ....[70]....
        /*0518*/ 	.word	0x00013480


	//   ....[71]....
        /*051c*/ 	.word	0x000134b0


	//   ....[72]....
        /*0520*/ 	.word	0x000134e0


	//   ....[73]....
        /*0524*/ 	.word	0x00013520


	//   ....[74]....
        /*0528*/ 	.word	0x00013550


	//   ....[75]....
        /*052c*/ 	.word	0x00013570


	//   ....[76]....
        /*0530*/ 	.word	0x00013580


	//   ....[77]....
        /*0534*/ 	.word	0x000135a0


	//   ....[78]....
        /*0538*/ 	.word	0x000135b0


	//   ....[79]....
        /*053c*/ 	.word	0x00013c60


	//   ....[80]....
        /*0540*/ 	.word	0x00013c80


	//   ....[81]....
        /*0544*/ 	.word	0x00014280


	//   ....[82]....
        /*0548*/ 	.word	0x000142a0


	//   ....[83]....
        /*054c*/ 	.word	0x000148a0


	//   ....[84]....
        /*0550*/ 	.word	0x000148b0


	//----- nvinfo : EIATTR_EXIT_INSTR_OFFSETS
	.align		4
.L_626:
        /*0554*/ 	.byte	0x04, 0x1c
        /*0556*/ 	.short	(.L_628 - .L_627)


	//   ....[0]....
.L_627:
        /*0558*/ 	.word	0x000001c0


	//   ....[1]....
        /*055c*/ 	.word	0x000148c0


	//   ....[2]....
        /*0560*/ 	.word	0x00014e60


	//   ....[3]....
        /*0564*/ 	.word	0x00014eb0


	//   ....[4]....
        /*0568*/ 	.word	0x00014ee0


	//   ....[5]....
        /*056c*/ 	.word	0x00014f40


	//   ....[6]....
        /*0570*/ 	.word	0x000151d0


	//----- nvinfo : EIATTR_CTAIDZ_USED
	.align		4
.L_628:
        /*0574*/ 	.byte	0x01, 0x04
	.zero		2


	//----- nvinfo : EIATTR_MAX_THREADS
	.align		4
        /*0578*/ 	.byte	0x04, 0x05
        /*057a*/ 	.short	(.L_630 - .L_629)
.L_629:
        /*057c*/ 	.word	0x00000080
        /*0580*/ 	.word	0x00000001
        /*0584*/ 	.word	0x00000001


	//----- nvinfo : EIATTR_CRS_STACK_SIZE
	.align		4
.L_630:
        /*0588*/ 	.byte	0x04, 0x1e
        /*058a*/ 	.short	(.L_632 - .L_631)
.L_631:
        /*058c*/ 	.word	0x00000000
.L_632:


//--------------------- .nv.info._ZN7cutlass13device_kernelIN5flash19enable_sm80_to_sm89INS1_16FlashAttnFwdSm80INS1_25CollectiveMainloopFwdSm80ILi8ELi1ELb1EN4cute5tupleIJNS5_1CILi128EEENS7_ILi96EEES8_EEELi128ENS_6half_tEfNS_4arch4Sm80ELb0ELb1ELb0ELb1ELb0ELb0ELb1ELb1EEENS1_21CollectiveEpilogueFwdINS6_IJS8_S8_S9_EEENS6_IJNS7_ILi1EEESH_SH_EEESB_SD_Li256ELb1ELb1ELb1ELb0EEENS1_36VarlenDynamicPersistentTileSchedulerILi128ELi96ELi256ELi256ELb1ELb1ELb0ELb1ELb0ELb1EEEEEEEEEvNT_6ParamsE --------------------------
	.section	.nv.info._ZN7cutlass13device_kernelIN5flash19enable_sm80_to_sm89INS1_16FlashAttnFwdSm80INS1_25CollectiveMainloopFwdSm80ILi8ELi1ELb1EN4cute5tupleIJNS5_1CILi128EEENS7_ILi96EEES8_EEELi128ENS_6half_tEfNS_4arch4Sm80ELb0ELb1ELb0ELb1ELb0ELb0ELb1ELb1EEENS1_21CollectiveEpilogueFwdINS6_IJS8_S8_S9_EEENS6_IJNS7_ILi1EEESH_SH_EEESB_SD_Li256ELb1ELb1ELb1ELb0EEENS1_36VarlenDynamicPersistentTileSchedulerILi128ELi96ELi256ELi256ELb1ELb1ELb0ELb1ELb0ELb1EEEEEEEEEvNT_6ParamsE,"",@"SHT_CUDA_INFO"
	.sectionflags	@""
	.align	4


	//----- nvinfo : EIATTR_CUDA_API_VERSION
	.align		4
        /*0000*/ 	.byte	0x04, 0x37
        /*0002*/ 	.short	(.L_634 - .L_633)
.L_633:
        /*0004*/ 	.word	0x00000082


	//----- nvinfo : EIATTR_SW2861232_WAR
	.align		4
.L_634:
        /*0008*/ 	.byte	0x01, 0x35
	.zero		2


	//----- nvinfo : EIATTR_PARAM_CBANK
	.align		4
        /*000c*/ 	.byte	0x04, 0x0a
        /*000e*/ 	.short	(.L_636 - .L_635)
	.align		4
.L_635:
        /*0010*/ 	.word	index@(.nv.constant0._ZN7cutlass13device_kernelIN5flash19enable_sm80_to_sm89INS1_16FlashAttnFwdSm80INS1_25CollectiveMainloopFwdSm80ILi8ELi1ELb1EN4cute5tupleIJNS5_1CILi128EEENS7_ILi96EEES8_EEELi128ENS_6half_tEfNS_4arch4Sm80ELb0ELb1ELb0ELb1ELb0ELb0ELb1ELb1EEENS1_21CollectiveEpilogueFwdINS6_IJS8_S8_S9_EEENS6_IJNS7_ILi1EEESH_SH_EEESB_SD_Li256ELb1ELb1ELb1ELb0EEENS1_36VarlenDynamicPersistentTileSchedulerILi128ELi96ELi256ELi256ELb1ELb1ELb0ELb1ELb0ELb1EEEEEEEEEvNT_6ParamsE)
        /*0014*/ 	.short	0x0160
        /*0016*/ 	.short	0x0438


	//----- nvinfo : EIATTR_CBANK_PARAM_SIZE
	.align		4
.L_636:
        /*0018*/ 	.byte	0x03, 0x19
        /*001a*/ 	.short	0x0438


	//----- nvinfo : EIATTR_KPARAM_INFO
	.align		4
        /*001c*/ 	.byte	0x04, 0x17
        /*001e*/ 	.short	(.L_638 - .L_637)
.L_637:
        /*0020*/ 	.word	0x00000000
        /*0024*/ 	.short	0x0000
        /*0026*/ 	.short	0x0000
        /*0028*/ 	.byte	0x00, 0xf0, 0xe1, 0x10


	//----- nvinfo : EIATTR_MAXREG_COUNT
	.align		4
.L_638:
        /*002c*/ 	.byte	0x03, 0x1b
        /*002e*/ 	.short	0x00ff


	//----- nvinfo : EIATTR_NUM_BARRIERS
	.align		4
        /*0030*/ 	.byte	0x02, 0x4c
        /*0032*/ 	.byte	0x06
	.zero		1


	//----- nvinfo : EIATTR_ANNOTATIONS
	.align		4
        /*0034*/ 	.byte	0x04, 0x55
        /*0036*/ 	.short	(.L_640 - .L_639)


	//   ....[0]....
.L_639:
        /* <DEDUP_REMOVED lines=67> */


	//----- nvinfo : EIATTR_MERCURY_ISA_VERSION
	.align		4
.L_640:
        /*0458*/ 	.byte	0x03, 0x5f
        /*045a*/ 	.short	0x0000


	//----- nvinfo : EIATTR_INT_WARP_WIDE_INSTR_OFFSETS
	.align		4
        /*045c*/ 	.byte	0x04, 0x31
        /*045e*/ 	.short	(.L_642 - .L_641)


	//   ....[0]....
.L_641:
        /*0460*/ 	.word	0x00011b50


	//   ....[1]....
        /*0464*/ 	.word	0x00011bd0


	//----- nvinfo : EIATTR_COOP_GROUP_MASK_REGIDS
	.align		4
.L_642:
        /*0468*/ 	.byte	0x04, 0x29
        /*046a*/ 	.short	(.L_644 - .L_643)


	//   ....[0]....
.L_643:
        /*046c*/ 	.word	0xffffffff


	//   ....[1]....
        /*0470*/ 	.word	0xffffffff


	//   ....[2]....
        /*0474*/ 	.word	0xffffffff


	//   ....[3]....
        /*0478*/ 	.word	0xffffffff


	//   ....[4]....
        /*047c*/ 	.word	0xffffffff


	//   ....[5]....
        /*0480*/ 	.word	0xffffffff


	//   ....[6]....
        /*0484*/ 	.word	0xffffffff


	//   ....[7]....
        /*0488*/ 	.word	0xffffffff


	//   ....[8]....
        /*048c*/ 	.word	0xffffffff


	//   ....[9]....
        /*0490*/ 	.word	0xffffffff


	//   ....[10]....
        /*0494*/ 	.word	0xffffffff


	//   ....[11]....
        /*0498*/ 	.word	0xffffffff


	//   ....[12]....
        /*049c*/ 	.word	0xffffffff


	//   ....[13]....
        /*04a0*/ 	.word	0xffffffff


	//   ....[14]....
        /*04a4*/ 	.word	0xffffffff


	//   ....[15]....
        /*04a8*/ 	.word	0xffffffff


	//   ....[16]....
        /*04ac*/ 	.word	0xffffffff


	//   ....[17]....
        /*04b0*/ 	.word	0xffffffff


	//   ....[18]....
        /*04b4*/ 	.word	0xffffffff


	//   ....[19]....
        /*04b8*/ 	.word	0xffffffff


	//   ....[20]....
        /*04bc*/ 	.word	0xffffffff


	//   ....[21]....
        /*04c0*/ 	.word	0xffffffff


	//   ....[22]....
        /*04c4*/ 	.word	0xffffffff


	//   ....[23]....
        /*04c8*/ 	.word	0xffffffff


	//   ....[24]....
        /*04cc*/ 	.word	0xffffffff


	//   ....[25]....
        /*04d0*/ 	.word	0xffffffff


	//   ....[26]....
        /*04d4*/ 	.word	0xffffffff


	//   ....[27]....
        /*04d8*/ 	.word	0xffffffff


	//   ....[28]....
        /*04dc*/ 	.word	0xffffffff


	//   ....[29]....
        /*04e0*/ 	.word	0xffffffff


	//   ....[30]....
        /*04e4*/ 	.word	0xffffffff


	//   ....[31]....
        /*04e8*/ 	.word	0xffffffff


	//   ....[32]....
        /*04ec*/ 	.word	0xffffffff


	//   ....[33]....
        /*04f0*/ 	.word	0xffffffff


	//   ....[34]....
        /*04f4*/ 	.word	0xffffffff


	//   ....[35]....
        /*04f8*/ 	.word	0xffffffff


	//   ....[36]....
        /*04fc*/ 	.word	0xffffffff


	//   ....[37]....
        /*0500*/ 	.word	0xffffffff


	//   ....[38]....
        /*0504*/ 	.word	0xffffffff


	//   ....[39]....
        /*0508*/ 	.word	0xffffffff


	//   ....[40]....
        /*050c*/ 	.word	0xffffffff


	//   ....[41]....
        /*0510*/ 	.word	0xffffffff


	//   ....[42]....
        /*0514*/ 	.word	0xffffffff


	//   ....[43]....
        /*0518*/ 	.word	0xffffffff


	//   ....[44]....
        /*051c*/ 	.word	0xffffffff


	//   ....[45]....
        /*0520*/ 	.word	0xffffffff


	//   ....[46]....
        /*0524*/ 	.word	0xffffffff


	//   ....[47]....
        /*0528*/ 	.word	0xffffffff


	//   ....[48]....
        /*052c*/ 	.word	0xffffffff


	//   ....[49]....
        /*0530*/ 	.word	0xffffffff


	//   ....[50]....
        /*0534*/ 	.word	0xffffffff


	//   ....[51]....
        /*0538*/ 	.word	0xffffffff


	//   ....[52]....
        /*053c*/ 	.word	0xffffffff


	//   ....[53]....
        /*0540*/ 	.word	0xffffffff


	//   ....[54]....
        /*0544*/ 	.word	0xffffffff


	//   ....[55]....
        /*0548*/ 	.word	0xffffffff


	//   ....[56]....
        /*054c*/ 	.word	0xffffffff


	//   ....[57]....
        /*0550*/ 	.word	0xffffffff


	//   ....[58]....
        /*0554*/ 	.word	0xffffffff


	//   ....[59]....
        /*0558*/ 	.word	0xffffffff


	//   ....[60]....
        /*055c*/ 	.word	0xffffffff


	//   ....[61]....
        /*0560*/ 	.word	0xffffffff


	//   ....[62]....
        /*0564*/ 	.word	0xffffffff


	//   ....[63]....
        /*0568*/ 	.word	0xffffffff


	//   ....[64]....
        /*056c*/ 	.word	0xffffffff


	//   ....[65]....
        /*0570*/ 	.word	0xffffffff


	//   ....[66]....
        /*0574*/ 	.word	0xffffffff


	//   ....[67]....
        /*0578*/ 	.word	0xffffffff


	//   ....[68]....
        /*057c*/ 	.word	0xffffffff


	//   ....[69]....
        /*0580*/ 	.word	0xffffffff


	//   ....[70]....
        /*0584*/ 	.word	0xffffffff


	//   ....[71]....
        /*0588*/ 	.word	0xffffffff


	//   ....[72]....
        /*058c*/ 	.word	0xffffffff


	//   ....[73]....
        /*0590*/ 	.word	0xffffffff


	//   ....[74]....
        /*0594*/ 	.word	0xffffffff


	//   ....[75]....
        /*0598*/ 	.word	0xffffffff


	//   ....[76]....
        /*059c*/ 	.word	0xffffffff


	//   ....[77]....
        /*05a0*/ 	.word	0xffffffff


	//   ....[78]....
        /*05a4*/ 	.word	0xffffffff


	//   ....[79]....
        /*05a8*/ 	.word	0xffffffff


	//   ....[80]....
        /*05ac*/ 	.word	0xffffffff


	//   ....[81]....
        /*05b0*/ 	.word	0xffffffff


	//   ....[82]....
        /*05b4*/ 	.word	0xffffffff


	//   ....[83]....
        /*05b8*/ 	.word	0xffffffff


	//   ....[84]....
        /*05bc*/ 	.word	0xffffffff


	//   ....[85]....
        /*05c0*/ 	.word	0xffffffff


	//   ....[86]....
        /*05c4*/ 	.word	0xffffffff


	//   ....[87]....
        /*05c8*/ 	.word	0xffffffff


	//   ....[88]....
        /*05cc*/ 	.word	0xffffffff


	//   ....[89]....
        /*05d0*/ 	.word	0xffffffff


	//   ....[90]....
        /*05d4*/ 	.word	0xffffffff


	//   ....[91]....
        /*05d8*/ 	.word	0xffffffff


	//   ....[92]....
        /*05dc*/ 	.word	0xffffffff


	//   ....[93]....
        /*05e0*/ 	.word	0xffffffff


	//   ....[94]....
        /*05e4*/ 	.word	0xffffffff


	//   ....[95]....
        /*05e8*/ 	.word	0xffffffff


	//   ....[96]....
        /*05ec*/ 	.word	0xffffffff


	//   ....[97]....
        /*05f0*/ 	.word	0xffffffff


	//   ....[98]....
        /*05f4*/ 	.word	0xffffffff


	//   ....[99]....
        /*05f8*/ 	.word	0xffffffff


	//   ....[100]....
        /*05fc*/ 	.word	0xffffffff


	//   ....[101]....
        /*0600*/ 	.word	0xffffffff


	//   ....[102]....
        /*0604*/ 	.word	0xffffffff


	//   ....[103]....
        /*0608*/ 	.word	0xffffffff


	//   ....[104]....
        /*060c*/ 	.word	0xffffffff


	//   ....[105]....
        /*0610*/ 	.word	0xffffffff


	//   ....[106]....
        /*0614*/ 	.word	0xffffffff


	//   ....[107]....
        /*0618*/ 	.word	0xffffffff


	//   ....[108]....
        /*061c*/ 	.word	0xffffffff


	//   ....[109]....
        /*0620*/ 	.word	0xffffffff


	//   ....[110]....
        /*0624*/ 	.word	0xffffffff


	//   ....[111]....
        /*0628*/ 	.word	0xffffffff


	//   ....[112]....
        /*062c*/ 	.word	0xffffffff


	//   ....[113]....
        /*0630*/ 	.word	0xffffffff


	//   ....[114]....
        /*0634*/ 	.word	0xffffffff


	//   ....[115]....
        /*0638*/ 	.word	0xffffffff


	//   ....[116]....
        /*063c*/ 	.word	0xffffffff


	//   ....[117]....
        /*0640*/ 	.word	0xffffffff


	//   ....[118]....
        /*0644*/ 	.word	0xffffffff


	//   ....[119]....
        /*0648*/ 	.word	0xffffffff


	//   ....[120]....
        /*064c*/ 	.word	0xffffffff


	//   ....[121]....
        /*0650*/ 	.word	0xffffffff


	//   ....[122]....
        /*0654*/ 	.word	0xffffffff


	//   ....[123]....
        /*0658*/ 	.word	0xffffffff


	//   ....[124]....
        /*065c*/ 	.word	0xffffffff


	//   ....[125]....
        /*0660*/ 	.word	0xffffffff


	//   ....[126]....
        /*0664*/ 	.word	0xffffffff


	//   ....[127]....
        /*0668*/ 	.word	0xffffffff


	//   ....[128]....
        /*066c*/ 	.word	0xffffffff


	//   ....[129]....
        /*0670*/ 	.word	0xffffffff


	//   ....[130]....
        /*0674*/ 	.word	0xffffffff


	//   ....[131]....
        /*0678*/ 	.word	0xffffffff


	//   ....[132]....
        /*067c*/ 	.word	0xffffffff


	//   ....[133]....
        /*0680*/ 	.word	0xffffffff


	//   ....[134]....
        /*0684*/ 	.word	0xffffffff


	//   ....[135]....
        /*0688*/ 	.word	0xffffffff


	//   ....[136]....
        /*068c*/ 	.word	0xffffffff


	//   ....[137]....
        /*0690*/ 	.word	0xffffffff


	//   ....[138]....
        /*0694*/ 	.word	0xffffffff


	//   ....[139]....
        /*0698*/ 	.word	0xffffffff


	//   ....[140]....
        /*069c*/ 	.word	0xffffffff


	//   ....[141]....
        /*06a0*/ 	.word	0xffffffff


	//   ....[142]....
        /*06a4*/ 	.word	0xffffffff


	//   ....[143]....
        /*06a8*/ 	.word	0xffffffff


	//   ....[144]....
        /*06ac*/ 	.word	0xffffffff


	//----- nvinfo : EIATTR_COOP_GROUP_INSTR_OFFSETS
	.align		4
.L_644:
        /*06b0*/ 	.byte	0x04, 0x28
        /*06b2*/ 	.short	(.L_646 - .L_645)


	//   ....[0]....
.L_645:
        /*06b4*/ 	.word	0x00000050


	//   ....[1]....
        /*06b8*/ 	.word	0x00000210


	//   ....[2]....
        /*06bc*/ 	.word	0x00000240


	//   ....[3]....
        /*06c0*/ 	.word	0x00000270


	//   ....[4]....
        /*06c4*/ 	.word	0x000002a0


	//   ....[5]....
        /*06c8*/ 	.word	0x000002d0


	//   ....[6]....
        /*06cc*/ 	.word	0x00000300


	//   ....[7]....
        /*06d0*/ 	.word	0x00000470


	//   ....[8]....
        /*06d4*/ 	.word	0x000004b0


	//   ....[9]....
        /*06d8*/ 	.word	0x000004e0


	//   ....[10]....
        /*06dc*/ 	.word	0x00000510


	//   ....[11]....
        /*06e0*/ 	.word	0x00000540


	//   ....[12]....
        /*06e4*/ 	.word	0x00000570


	//   ....[13]....
        /*06e8*/ 	.word	0x00000600


	//   ....[14]....
        /*06ec*/ 	.word	0x00000650


	//   ....[15]....
        /*06f0*/ 	.word	0x00000670


	//   ....[16]....
        /*06f4*/ 	.word	0x000006d0


	//   ....[17]....
        /*06f8*/ 	.word	0x00002b90


	//   ....[18]....
        /*06fc*/ 	.word	0x00002bc0


	//   ....[19]....
        /*0700*/ 	.word	0x00002be0


	//   ....[20]....
        /*0704*/ 	.word	0x00002bf0


	//   ....[21]....
        /*0708*/ 	.word	0x00002c00


	//   ....[22]....
        /*070c*/ 	.word	0x00002c10


	//   ....[23]....
        /*0710*/ 	.word	0x00002c20


	//   ....[24]....
        /*0714*/ 	.word	0x00002cf0


	//   ....[25]....
        /*0718*/ 	.word	0x00003f30


	//   ....[26]....
        /*071c*/ 	.word	0x00004840


	//   ....[27]....
        /*0720*/ 	.word	0x00004d40


	//   ....[28]....
        /*0724*/ 	.word	0x000052c0


	//   ....[29]....
        /*0728*/ 	.word	0x000052e0


	//   ....[30]....
        /*072c*/ 	.word	0x00005330


	//   ....[31]....
        /*0730*/ 	.word	0x000079c0


	//   ....[32]....
        /*0734*/ 	.word	0x00007cb0


	//   ....[33]....
        /*0738*/ 	.word	0x00008a20


	//   ....[34]....
        /*073c*/ 	.word	0x00008e00


	//   ....[35]....
        /*0740*/ 	.word	0x00008e30


	//   ....[36]....
        /*0744*/ 	.word	0x00008ea0


	//   ....[37]....
        /*0748*/ 	.word	0x0000ba50


	//   ....[38]....
        /*074c*/ 	.word	0x0000ba80


	//   ....[39]....
        /*0750*/ 	.word	0x0000bab0


	//   ....[40]....
        /*0754*/ 	.word	0x0000bad0


	//   ....[41]....
        /*0758*/ 	.word	0x0000e730


	//   ....[42]....
        /*075c*/ 	.word	0x0000ea20


	//   ....[43]....
        /*0760*/ 	.word	0x0000f7b0


	//   ....[44]....
        /*0764*/ 	.word	0x0000fba0


	//   ....[45]....
        /*0768*/ 	.word	0x0000fbb0


	//   ....[46]....
        /*076c*/ 	.word	0x0000fc10


	//   ....[47]....
        /*0770*/ 	.word	0x00011500


	//   ....[48]....
        /*0774*/ 	.word	0x00011550


	//   ....[49]....
        /*0778*/ 	.word	0x00011570


	//   ....[50]....
        /*077c*/ 	.word	0x00011590


	//   ....[51]....
        /*0780*/ 	.word	0x00012640


	//   ....[52]....
        /*0784*/ 	.word	0x00012660


	//   ....[53]....
        /*0788*/ 	.word	0x00012670


	//   ....[54]....
        /*078c*/ 	.word	0x00012680


	//   ....[55]....
        /*0790*/ 	.word	0x000129f0


	//   ....[56]....
        /*0794*/ 	.word	0x00012a10


	//   ....[57]....
        /*0798*/ 	.word	0x00012af0


	//   ....[58]....
        /*079c*/ 	.word	0x00012b00


	//   ....[59]....
        /*07a0*/ 	.word	0x00012bf0


	//   ....[60]....
        /*07a4*/ 	.word	0x00012c10


	//   ....[61]....
        /*07a8*/ 	.word	0x00012d00


	//   ....[62]....
        /*07ac*/ 	.word	0x00012d10


	//   ....[63]....
        /*07b0*/ 	.word	0x00013000


	//   ....[64]....
        /*07b4*/ 	.word	0x00013020


	//   ....[65]....
        /*07b8*/ 	.word	0x00013670


	//   ....[66]....
        /*07bc*/ 	.word	0x00013680


	//   ....[67]....
        /*07c0*/ 	.word	0x00014280


	//   ....[68]....
        /*07c4*/ 	.word	0x000142a0


	//   ....[69]....
        /*07c8*/ 	.word	0x00014390


	//   ....[70]....
        /*07cc*/ 	.word	0x000143a0


	//   ....[71]....
        /*07d0*/ 	.word	0x00014490


	//   ....[72]....
        /*07d4*/ 	.word	0x000144b0


	//   ....[73]....
        /*07d8*/ 	.word	0x000145a0


	//   ....[74]....
        /*07dc*/ 	.word	0x000145b0


	//   ....[75]....
        /*07e0*/ 	.word	0x00014760


	//   ....[76]....
        /*07e4*/ 	.word	0x00014780


	//   ....[77]....
        /*07e8*/ 	.word	0x000148b0


	//   ....[78]....
        /*07ec*/ 	.word	0x000148f0


	//   ....[79]....
        /*07f0*/ 	.word	0x00014920


	//   ....[80]....
        /*07f4*/ 	.word	0x00014950


	//   ....[81]....
        /*07f8*/ 	.word	0x00014980


	//   ....[82]....
        /*07fc*/ 	.word	0x000149b0


	//   ....[83]....
        /*0800*/ 	.word	0x00014b10


	//   ....[84]....
        /*0804*/ 	.word	0x00014b50


	//   ....[85]....
        /*0808*/ 	.word	0x00014b80


	//   ....[86]....
        /*080c*/ 	.word	0x00014bb0


	//   ....[87]....
        /*0810*/ 	.word	0x00014be0


	//   ....[88]....
        /*0814*/ 	.word	0x00014c10


	//   ....[89]....
        /*0818*/ 	.word	0x00014ca0


	//   ....[90]....
        /*081c*/ 	.word	0x00014d00


	//   ....[91]....
        /*0820*/ 	.word	0x00014d10


	//   ....[92]....
        /*0824*/ 	.word	0x00014d70


	//   ....[93]....
        /*0828*/ 	.word	0x000157d0


	//   ....[94]....
        /*082c*/ 	.word	0x00015830


	//   ....[95]....
        /*0830*/ 	.word	0x00015880


	//   ....[96]....
        /*0834*/ 	.word	0x000158d0


	//   ....[97]....
        /*0838*/ 	.word	0x00015920


	//   ....[98]....
        /*083c*/ 	.word	0x00015990


	//   ....[99]....
        /*0840*/ 	.word	0x000159e0


	//   ....[100]....
        /*0844*/ 	.word	0x00015a50


	//   ....[101]....
        /*0848*/ 	.word	0x00015ac0


	//   ....[102]....
        /*084c*/ 	.word	0x00015b20


	//   ....[103]....
        /*0850*/ 	.word	0x00015b80


	//   ....[104]....
        /*0854*/ 	.word	0x00015be0


	//   ....[105]....
        /*0858*/ 	.word	0x00015c30


	//   ....[106]....
        /*085c*/ 	.word	0x00015c90


	//   ....[107]....
        /*0860*/ 	.word	0x00015d00


	//   ....[108]....
        /*0864*/ 	.word	0x00015d70


	//   ....[109]....
        /*0868*/ 	.word	0x00015de0


	//   ....[110]....
        /*086c*/ 	.word	0x00015e40


	//   ....[111]....
        /*0870*/ 	.word	0x00015eb0


	//   ....[112]....
        /*0874*/ 	.word	0x00015f20


	//   ....[113]....
        /*0878*/ 	.word	0x00015f90


	//   ....[114]....
        /*087c*/ 	.word	0x00015ff0


	//   ....[115]....
        /*0880*/ 	.word	0x00016050


	//   ....[116]....
        /*0884*/ 	.word	0x000160c0


	//   ....[117]....
        /*0888*/ 	.word	0x00016130


	//   ....[118]....
        /*088c*/ 	.word	0x00016190


	//   ....[119]....
        /*0890*/ 	.word	0x00016200


	//   ....[120]....
        /*0894*/ 	.word	0x00016270


	//   ....[121]....
        /*0898*/ 	.word	0x000162e0


	//   ....[122]....
        /*089c*/ 	.word	0x00016340


	//   ....[123]....
        /*08a0*/ 	.word	0x000163b0


	//   ....[124]....
        /*08a4*/ 	.word	0x00016420


	//   ....[125]....
        /*08a8*/ 	.word	0x00016490


	//   ....[126]....
        /*08ac*/ 	.word	0x000164f0


	//   ....[127]....
        /*08b0*/ 	.word	0x00016560


	//   ....[128]....
        /*08b4*/ 	.word	0x000165d0


	//   ....[129]....
        /*08b8*/ 	.word	0x00016620


	//   ....[130]....
        /*08bc*/ 	.word	0x00016660


	//   ....[131]....
        /*08c0*/ 	.word	0x000166b0


	//   ....[132]....
        /*08c4*/ 	.word	0x00016700


	//   ....[133]....
        /*08c8*/ 	.word	0x00016750


	//   ....[134]....
        /*08cc*/ 	.word	0x000167c0


	//   ....[135]....
        /*08d0*/ 	.word	0x00016810


	//   ....[136]....
        /*08d4*/ 	.word	0x00016860


	//   ....[137]....
        /*08d8*/ 	.word	0x000168b0


	//   ....[138]....
        /*08dc*/ 	.word	0x00016900


	//   ....[139]....
        /*08e0*/ 	.word	0x00016950


	//   ....[140]....
        /*08e4*/ 	.word	0x000169c0


	//   ....[141]....
        /*08e8*/ 	.word	0x00016a10


	//   ....[142]....
        /*08ec*/ 	.word	0x00016a80


	//   ....[143]....
        /*08f0*/ 	.word	0x00016ae0


	//   ....[144]....
        /*08f4*/ 	.word	0x00016b50


	//----- nvinfo : EIATTR_EXIT_INSTR_OFFSETS
	.align		4
.L_646:
        /*08f8*/ 	.byte	0x04, 0x1c
        /*08fa*/ 	.short	(.L_648 - .L_647)


	//   ....[0]....
.L_647:
        /*08fc*/ 	.word	0x000010f0


	//   ....[1]....
        /*0900*/ 	.word	0x00015790


	//----- nvinfo : EIATTR_MAX_THREADS
	.align		4
.L_648:
        /*0904*/ 	.byte	0x04, 0x05
        /*0906*/ 	.short	(.L_650 - .L_649)
.L_649:
        /*0908*/ 	.word	0x00000100
        /*090c*/ 	.word	0x00000001
        /*0910*/ 	.word	0x00000001


	//----- nvinfo : EIATTR_CRS_STACK_SIZE
	.align		4
.L_650:
        /*0914*/ 	.byte	0x04, 0x1e
        /*0916*/ 	.short	(.L_652 - .L_651)
.L_651:
        /*0918*/ 	.word	0x00000000
.L_652:


//--------------------- .nv.info._ZN7cutlass13device_kernelIN5flash19enable_sm80_to_sm89INS1_16FlashAttnFwdSm80INS1_25CollectiveMainloopFwdSm80ILi8ELi1ELb1EN4cute5tupleIJNS5_1CILi128EEENS7_ILi96EEES8_EEELi128ENS_6half_tEfNS_4arch4Sm80ELb0ELb1ELb0ELb1ELb0ELb1ELb1ELb1EEENS1_21CollectiveEpilogueFwdINS6_IJS8_S8_S9_EEENS6_IJNS7_ILi1EEESH_SH_EEESB_SD_Li256ELb1ELb1ELb1ELb0EEENS1_36VarlenDynamicPersistentTileSchedulerILi128ELi96ELi256ELi256ELb1ELb1ELb0ELb1ELb0ELb1EEEEEEEEEvNT_6ParamsE --------------------------
	.section	.nv.info._ZN7cutlass13device_kernelIN5flash19enable_sm80_to_sm89INS1_16FlashAttnFwdSm80INS1_25CollectiveMainloopFwdSm80ILi8ELi1ELb1EN4cute5tupleIJNS5_1CILi128EEENS7_ILi96EEES8_EEELi128ENS_6half_tEfNS_4arch4Sm80ELb0ELb1ELb0ELb1ELb0ELb1ELb1ELb1EEENS1_21CollectiveEpilogueFwdINS6_IJS8_S8_S9_EEENS6_IJNS7_ILi1EEESH_SH_EEESB_SD_Li256ELb1ELb1ELb1ELb0EEENS1_36VarlenDynamicPersistentTileSchedulerILi128ELi96ELi256ELi256ELb1ELb1ELb0ELb1ELb0ELb1EEEEEEEEEvNT_6ParamsE,"",@"SHT_CUDA_INFO"
	.sectionflags	@""
	.align	4


	//----- nvinfo : EIATTR_CUDA_API_VERSION
	.align		4
        /*0000*/ 	.byte	0x04, 0x37
        /*0002*/ 	.short	(.L_654 - .L_653)
.L_653:
        /*0004*/ 	.word	0x00000082


	//----- nvinfo : EIATTR_SW2861232_WAR
	.align		4
.L_654:
        /*0008*/ 	.byte	0x01, 0x35
	.zero		2


	//----- nvinfo : EIATTR_PARAM_CBANK
	.align		4
        /*000c*/ 	.byte	0x04, 0x0a
        /*000e*/ 	.short	(.L_656 - .L_655)
	.align		4
.L_655:
        /*0010*/ 	.word	index@(.nv.constant0._ZN7cutlass13device_kernelIN5flash19enable_sm80_to_sm89INS1_16FlashAttnFwdSm80INS1_25CollectiveMainloopFwdSm80ILi8ELi1ELb1EN4cute5tupleIJNS5_1CILi128EEENS7_ILi96EEES8_EEELi128ENS_6half_tEfNS_4arch4Sm80ELb0ELb1ELb0ELb1ELb0ELb1ELb1ELb1EEENS1_21CollectiveEpilogueFwdINS6_IJS8_S8_S9_EEENS6_IJNS7_ILi1EEESH_SH_EEESB_SD_Li256ELb1ELb1ELb1ELb0EEENS1_36VarlenDynamicPersistentTileSchedulerILi128ELi96ELi256ELi256ELb1ELb1ELb0ELb1ELb0ELb1EEEEEEEEEvNT_6ParamsE)
        /*0014*/ 	.short	0x0160
        /*0016*/ 	.short	0x0438


	//----- nvinfo : EIATTR_CBANK_PARAM_SIZE
	.align		4
.L_656:
        /*0018*/ 	.byte	0x03, 0x19
        /*001a*/ 	.short	0x0438


	//----- nvinfo : EIATTR_KPARAM_INFO
	.align		4
        /*001c*/ 	.byte	0x04, 0x17
        /*001e*/ 	.short	(.L_658 - .L_657)
.L_657:
        /*0020*/ 	.word	0x00000000
        /*0024*/ 	.short	0x0000
        /*0026*/ 	.short	0x0000
        /*0028*/ 	.byte	0x00, 0xf0, 0xe1, 0x10


	//----- nvinfo : EIATTR_MAXREG_COUNT
	.align		4
.L_658:
        /*002c*/ 	.byte	0x03, 0x1b
        /*002e*/ 	.short	0x00ff


	//----- nvinfo : EIATTR_NUM_BARRIERS
	.align		4
        /*0030*/ 	.byte	0x02, 0x4c
        /*0032*/ 	.byte	0x06
	.zero		1


	//----- nvinfo : EIATTR_MERCURY_ISA_VERSION
	.align		4
        /*0034*/ 	.byte	0x03, 0x5f
        /*0036*/ 	.short	0x0000


	//----- nvinfo : EIATTR_INT_WARP_WIDE_INSTR_OFFSETS
	.align		4
        /*0038*/ 	.byte	0x04, 0x31
        /*003a*/ 	.short	(.L_660 - .L_659)


	//   ....[0]....
.L_659:
        /*003c*/ 	.word	0x0001bc60


	//   ....[1]....
        /*0040*/ 	.word	0x0001bd00


	//----- nvinfo : EIATTR_COOP_GROUP_MASK_REGIDS
	.align		4
.L_660:
        /*0044*/ 	.byte	0x04, 0x29
        /*0046*/ 	.short	(.L_662 - .L_661)


	//   ....[0]....
.L_661:
        /*0048*/ 	.word	0xffffffff


	//   ....[1]....
        /*004c*/ 	.word	0xffffffff


	//   ....[2]....
        /*0050*/ 	.word	0xffffffff


	//   ....[3]....
        /*0054*/ 	.word	0xffffffff


	//   ....[4]....
        /*0058*/ 	.word	0xffffffff


	//   ....[5]....
        /*005c*/ 	.word	0xffffffff


	//   ....[6]....
        /*0060*/ 	.word	0xffffffff


	//   ....[7]....
        /*0064*/ 	.word	0xffffffff


	//   ....[8]....
        /*0068*/ 	.word	0xffffffff


	//   ....[9]....
        /*006c*/ 	.word	0xffffffff


	//   ....[10]....
        /*0070*/ 	.word	0xffffffff


	//   ....[11]....
        /*0074*/ 	.word	0xffffffff


	//   ....[12]....
        /*0078*/ 	.word	0xffffffff


	//   ....[13]....
        /*007c*/ 	.word	0xffffffff


	//   ....[14]....
        /*0080*/ 	.word	0xffffffff


	//   ....[15]....
        /*0084*/ 	.word	0xffffffff


	//   ....[16]....
        /*0088*/ 	.word	0xffffffff


	//   ....[17]....
        /*008c*/ 	.word	0xffffffff


	//   ....[18]....
        /*0090*/ 	.word	0xffffffff


	//   ....[19]....
        /*0094*/ 	.word	0xffffffff


	//   ....[20]....
        /*0098*/ 	.word	0xffffffff


	//   ....[21]....
        /*009c*/ 	.word	0xffffffff


	//   ....[22]....
        /*00a0*/ 	.word	0xffffffff


	//   ....[23]....
        /*00a4*/ 	.word	0xffffffff


	//   ....[24]....
        /*00a8*/ 	.word	0xffffffff


	//   ....[25]....
        /*00ac*/ 	.word	0xffffffff


	//   ....[26]....
        /*00b0*/ 	.word	0xffffffff


	//   ....[27]....
        /*00b4*/ 	.word	0xffffffff


	//   ....[28]....
        /*00b8*/ 	.word	0xffffffff


	//   ....[29]....
        /*00bc*/ 	.word	0xffffffff


	//   ....[30]....
        /*00c0*/ 	.word	0xffffffff


	//   ....[31]....
        /*00c4*/ 	.word	0xffffffff


	//   ....[32]....
        /*00c8*/ 	.word	0xffffffff


	//   ....[33]....
        /*00cc*/ 	.word	0xffffffff


	//   ....[34]....
        /*00d0*/ 	.word	0xffffffff


	//   ....[35]....
        /*00d4*/ 	.word	0xffffffff


	//   ....[36]....
        /*00d8*/ 	.word	0xffffffff


	//   ....[37]....
        /*00dc*/ 	.word	0xffffffff


	//   ....[38]....
        /*00e0*/ 	.word	0xffffffff


	//   ....[39]....
        /*00e4*/ 	.word	0xffffffff


	//   ....[40]....
        /*00e8*/ 	.word	0xffffffff


	//   ....[41]....
        /*00ec*/ 	.word	0xffffffff


	//   ....[42]....
        /*00f0*/ 	.word	0xffffffff


	//   ....[43]....
        /*00f4*/ 	.word	0xffffffff


	//   ....[44]....
        /*00f8*/ 	.word	0xffffffff


	//   ....[45]....
        /*00fc*/ 	.word	0xffffffff


	//   ....[46]....
        /*0100*/ 	.word	0xffffffff


	//   ....[47]....
        /*0104*/ 	.word	0xffffffff


	//   ....[48]....
        /*0108*/ 	.word	0xffffffff


	//   ....[49]....
        /*010c*/ 	.word	0xffffffff


	//   ....[50]....
        /*0110*/ 	.word	0xffffffff


	//   ....[51]....
        /*0114*/ 	.word	0xffffffff


	//   ....[52]....
        /*0118*/ 	.word	0xffffffff


	//   ....[53]....
        /*011c*/ 	.word	0xffffffff


	//   ....[54]....
        /*0120*/ 	.word	0xffffffff


	//   ....[55]....
        /*0124*/ 	.word	0xffffffff


	//   ....[56]....
        /*0128*/ 	.word	0xffffffff


	//   ....[57]....
        /*012c*/ 	.word	0xffffffff


	//   ....[58]....
        /*0130*/ 	.word	0xffffffff


	//   ....[59]....
        /*0134*/ 	.word	0xffffffff


	//   ....[60]....
        /*0138*/ 	.word	0xffffffff


	//   ....[61]....
        /*013c*/ 	.word	0xffffffff


	//   ....[62]....
        /*0140*/ 	.word	0xffffffff


	//   ....[63]....
        /*0144*/ 	.word	0xffffffff


	//   ....[64]....
        /*0148*/ 	.word	0xffffffff


	//   ....[65]....
        /*014c*/ 	.word	0xffffffff


	//   ....[66]....
        /*0150*/ 	.word	0xffffffff


	//   ....[67]....
        /*0154*/ 	.word	0xffffffff


	//   ....[68]....
        /*0158*/ 	.word	0xffffffff


	//   ....[69]....
        /*015c*/ 	.word	0xffffffff


	//   ....[70]....
        /*0160*/ 	.word	0xffffffff


	//   ....[71]....
        /*0164*/ 	.word	0xffffffff


	//   ....[72]....
        /*0168*/ 	.word	0xffffffff


	//   ....[73]....
        /*016c*/ 	.word	0xffffffff


	//   ....[74]....
        /*0170*/ 	.word	0xffffffff


	//   ....[75]....
        /*0174*/ 	.word	0xffffffff


	//   ....[76]....
        /*0178*/ 	.word	0xffffffff


	//   ....[77]....
        /*017c*/ 	.word	0xffffffff


	//   ....[78]....
        /*0180*/ 	.word	0xffffffff


	//   ....[79]....
        /*0184*/ 	.word	0xffffffff


	//   ....[80]....
        /*0188*/ 	.word	0xffffffff


	//   ....[81]....
        /*018c*/ 	.word	0xffffffff


	//   ....[82]....
        /*0190*/ 	.word	0xffffffff


	//   ....[83]....
        /*0194*/ 	.word	0xffffffff


	//   ....[84]....
        /*0198*/ 	.word	0xffffffff


	//   ....[85]....
        /*019c*/ 	.word	0xffffffff


	//   ....[86]....
        /*01a0*/ 	.word	0xffffffff


	//   ....[87]....
        /*01a4*/ 	.word	0xffffffff


	//   ....[88]....
        /*01a8*/ 	.word	0xffffffff


	//   ....[89]....
        /*01ac*/ 	.word	0xffffffff


	//   ....[90]....
        /*01b0*/ 	.word	0xffffffff


	//   ....[91]....
        /*01b4*/ 	.word	0xffffffff


	//   ....[92]....
        /*01b8*/ 	.word	0xffffffff


	//   ....[93]....
        /*01bc*/ 	.word	0xffffffff


	//   ....[94]....
        /*01c0*/ 	.word	0xffffffff


	//   ....[95]....
        /*01c4*/ 	.word	0xffffffff


	//   ....[96]....
        /*01c8*/ 	.word	0xffffffff


	//   ....[97]....
        /*01cc*/ 	.word	0xffffffff


	//   ....[98]....
        /*01d0*/ 	.word	0xffffffff


	//   ....[99]....
        /*01d4*/ 	.word	0xffffffff


	//   ....[100]....
        /*01d8*/ 	.word	0xffffffff


	//   ....[101]....
        /*01dc*/ 	.word	0xffffffff


	//   ....[102]....
        /*01e0*/ 	.word	0xffffffff


	//   ....[103]....
        /*01e4*/ 	.word	0xffffffff


	//   ....[104]....
        /*01e8*/ 	.word	0xffffffff


	//   ....[105]....
        /*01ec*/ 	.word	0xffffffff


	//   ....[106]....
        /*01f0*/ 	.word	0xffffffff


	//   ....[107]....
        /*01f4*/ 	.word	0xffffffff


	//   ....[108]....
        /*01f8*/ 	.word	0xffffffff


	//   ....[109]....
        /*01fc*/ 	.word	0xffffffff


	//   ....[110]....
        /*0200*/ 	.word	0xffffffff


	//   ....[111]....
        /*0204*/ 	.word	0xffffffff


	//   ....[112]....
        /*0208*/ 	.word	0xffffffff


	//   ....[113]....
        /*020c*/ 	.word	0xffffffff


	//   ....[114]....
        /*0210*/ 	.word	0xffffffff


	//   ....[115]....
        /*0214*/ 	.word	0xffffffff


	//   ....[116]....
        /*0218*/ 	.word	0xffffffff


	//   ....[117]....
        /*021c*/ 	.word	0xffffffff


	//   ....[118]....
        /*0220*/ 	.word	0xffffffff


	//   ....[119]....
        /*0224*/ 	.word	0xffffffff


	//   ....[120]....
        /*0228*/ 	.word	0xffffffff


	//   ....[121]....
        /*022c*/ 	.word	0xffffffff


	//   ....[122]....
        /*0230*/ 	.word	0xffffffff


	//   ....[123]....
        /*0234*/ 	.word	0xffffffff


	//   ....[124]....
        /*0238*/ 	.word	0xffffffff


	//   ....[125]....
        /*023c*/ 	.word	0xffffffff


	//   ....[126]....
        /*0240*/ 	.word	0xffffffff


	//   ....[127]....
        /*0244*/ 	.word	0xffffffff


	//   ....[128]....
        /*0248*/ 	.word	0xffffffff


	//   ....[129]....
        /*024c*/ 	.word	0xffffffff


	//   ....[130]....
        /*0250*/ 	.word	0xffffffff


	//   ....[131]....
        /*0254*/ 	.word	0xffffffff


	//   ....[132]....
        /*0258*/ 	.word	0xffffffff


	//   ....[133]....
        /*025c*/ 	.word	0xffffffff


	//   ....[134]....
        /*0260*/ 	.word	0xffffffff


	//   ....[135]....
        /*0264*/ 	.word	0xffffffff


	//   ....[136]....
        /*0268*/ 	.word	0xffffffff


	//   ....[137]....
        /*026c*/ 	.word	0xffffffff


	//   ....[138]....
        /*0270*/ 	.word	0xffffffff


	//   ....[139]....
        /*0274*/ 	.word	0xffffffff


	//   ....[140]....
        /*0278*/ 	.word	0xffffffff


	//   ....[141]....
        /*027c*/ 	.word	0xffffffff


	//   ....[142]....
        /*0280*/ 	.word	0xffffffff


	//   ....[143]....
        /*0284*/ 	.word	0xffffffff


	//   ....[144]....
        /*0288*/ 	.word	0xffffffff


	//   ....[145]....
        /*028c*/ 	.word	0xffffffff


	//   ....[146]....
        /*0290*/ 	.word	0xffffffff


	//   ....[147]....
        /*0294*/ 	.word	0xffffffff


	//   ....[148]....
        /*0298*/ 	.word	0xffffffff


	//   ....[149]....
        /*029c*/ 	.word	0xffffffff


	//   ....[150]....
        /*02a0*/ 	.word	0xffffffff


	//   ....[151]....
        /*02a4*/ 	.word	0xffffffff


	//   ....[152]....
        /*02a8*/ 	.word	0xffffffff


	//   ....[153]....
        /*02ac*/ 	.word	0xffffffff


	//   ....[154]....
        /*02b0*/ 	.word	0xffffffff


	//   ....[155]....
        /*02b4*/ 	.word	0xffffffff


	//   ....[156]....
        /*02b8*/ 	.word	0xffffffff


	//   ....[157]....
        /*02bc*/ 	.word	0xffffffff


	//   ....[158]....
        /*02c0*/ 	.word	0xffffffff


	//   ....[159]....
        /*02c4*/ 	.word	0xffffffff


	//   ....[160]....
        /*02c8*/ 	.word	0xffffffff


	//   ....[161]....
        /*02cc*/ 	.word	0xffffffff


	//   ....[162]....
        /*02d0*/ 	.word	0xffffffff


	//   ....[163]....
        /*02d4*/ 	.word	0xffffffff


	//   ....[164]....
        /*02d8*/ 	.word	0xffffffff


	//   ....[165]....
        /*02dc*/ 	.word	0xffffffff


	//   ....[166]....
        /*02e0*/ 	.word	0xffffffff


	//   ....[167]....
        /*02e4*/ 	.word	0xffffffff


	//   ....[168]....
        /*02e8*/ 	.word	0xffffffff


	//   ....[169]....
        /*02ec*/ 	.word	0xffffffff


	//   ....[170]....
        /*02f0*/ 	.word	0xffffffff


	//   ....[171]....
        /*02f4*/ 	.word	0xffffffff


	//   ....[172]....
        /*02f8*/ 	.word	0xffffffff


	//   ....[173]....
        /*02fc*/ 	.word	0xffffffff


	//   ....[174]....
        /*0300*/ 	.word	0xffffffff


	//   ....[175]....
        /*0304*/ 	.word	0xffffffff


	//   ....[176]....
        /*0308*/ 	.word	0xffffffff


	//----- nvinfo : EIATTR_COOP_GROUP_INSTR_OFFSETS
	.align		4
.L_662:
        /*030c*/ 	.byte	0x04, 0x28
        /*030e*/ 	.short	(.L_664 - .L_663)


	//   ....[0]....
.L_663:
        /*0310*/ 	.word	0x00000080


	//   ....[1]....
        /*0314*/ 	.word	0x00000210


	//   ....[2]....
        /*0318*/ 	.word	0x00000240


	//   ....[3]....
        /*031c*/ 	.word	0x00000270


	//   ....[4]....
        /*0320*/ 	.word	0x000002a0


	//   ....[5]....
        /*0324*/ 	.word	0x000002d0


	//   ....[6]....
        /*0328*/ 	.word	0x00000300


	//   ....[7]....
        /*032c*/ 	.word	0x00000460


	//   ....[8]....
        /*0330*/ 	.word	0x000004a0


	//   ....[9]....
        /*0334*/ 	.word	0x000004d0


	//   ....[10]....
        /*0338*/ 	.word	0x00000500


	//   ....[11]....
        /*033c*/ 	.word	0x00000530


	//   ....[12]....
        /*0340*/ 	.word	0x00000560


	//   ....[13]....
        /*0344*/ 	.word	0x000005f0


	//   ....[14]....
        /*0348*/ 	.word	0x00000630


	//   ....[15]....
        /*034c*/ 	.word	0x00000650


	//   ....[16]....
        /*0350*/ 	.word	0x000006b0


	//   ....[17]....
        /*0354*/ 	.word	0x00008320


	//   ....[18]....
        /*0358*/ 	.word	0x00008360


	//   ....[19]....
        /*035c*/ 	.word	0x000083a0


	//   ....[20]....
        /*0360*/ 	.word	0x000083e0


	//   ....[21]....
        /*0364*/ 	.word	0x00008420


	//   ....[22]....
        /*0368*/ 	.word	0x00008450


	//   ....[23]....
        /*036c*/ 	.word	0x00008490


	//   ....[24]....
        /*0370*/ 	.word	0x000084d0


	//   ....[25]....
        /*0374*/ 	.word	0x00008b30


	//   ....[26]....
        /*0378*/ 	.word	0x00008b50


	//   ....[27]....
        /*037c*/ 	.word	0x00008b70


	//   ....[28]....
        /*0380*/ 	.word	0x00008b80


	//   ....[29]....
        /*0384*/ 	.word	0x00008d40


	//   ....[30]....
        /*0388*/ 	.word	0x00008dd0


	//   ....[31]....
        /*038c*/ 	.word	0x00008e10


	//   ....[32]....
        /*0390*/ 	.word	0x00008e40


	//   ....[33]....
        /*0394*/ 	.word	0x00009000


	//   ....[34]....
        /*0398*/ 	.word	0x00009050


	//   ....[35]....
        /*039c*/ 	.word	0x00009090


	//   ....[36]....
        /*03a0*/ 	.word	0x000090d0


	//   ....[37]....
        /*03a4*/ 	.word	0x000092b0


	//   ....[38]....
        /*03a8*/ 	.word	0x000092f0


	//   ....[39]....
        /*03ac*/ 	.word	0x00009340


	//   ....[40]....
        /*03b0*/ 	.word	0x00009380


	//   ....[41]....
        /*03b4*/ 	.word	0x0000aee0


	//   ....[42]....
        /*03b8*/ 	.word	0x0000af50


	//   ....[43]....
        /*03bc*/ 	.word	0x0000af70


	//   ....[44]....
        /*03c0*/ 	.word	0x0000af80


	//   ....[45]....
        /*03c4*/ 	.word	0x0000b060


	//   ....[46]....
        /*03c8*/ 	.word	0x0000b0a0


	//   ....[47]....
        /*03cc*/ 	.word	0x0000b0b0


	//   ....[48]....
        /*03d0*/ 	.word	0x0000b110


	//   ....[49]....
        /*03d4*/ 	.word	0x0000b280


	//   ....[50]....
        /*03d8*/ 	.word	0x0000b2c0


	//   ....[51]....
        /*03dc*/ 	.word	0x0000b2d0


	//   ....[52]....
        /*03e0*/ 	.word	0x0000b2e0


	//   ....[53]....
        /*03e4*/ 	.word	0x0000b3c0


	//   ....[54]....
        /*03e8*/ 	.word	0x0000b400


	//   ....[55]....
        /*03ec*/ 	.word	0x0000b440


	//   ....[56]....
        /*03f0*/ 	.word	0x0000b470


	//   ....[57]....
        /*03f4*/ 	.word	0x0000e290


	//   ....[58]....
        /*03f8*/ 	.word	0x0000e440


	//   ....[59]....
        /*03fc*/ 	.word	0x0000f250


	//   ....[60]....
        /*0400*/ 	.word	0x0000f580


	//   ....[61]....
        /*0404*/ 	.word	0x0000f700


	//   ....[62]....
        /*0408*/ 	.word	0x0000f830


	//   ....[63]....
        /*040c*/ 	.word	0x00011b70


	//   ....[64]....
        /*0410*/ 	.word	0x00011d90


	//   ....[65]....
        /*0414*/ 	.word	0x00012d40


	//   ....[66]....
        /*0418*/ 	.word	0x00012e20


	//   ....[67]....
        /*041c*/ 	.word	0x00013100


	//   ....[68]....
        /*0420*/ 	.word	0x00013200


	//   ....[69]....
        /*0424*/ 	.word	0x00015d00


	//   ....[70]....
        /*0428*/ 	.word	0x00015d50


	//   ....[71]....
        /*042c*/ 	.word	0x00015d70


	//   ....[72]....
        /*0430*/ 	.word	0x00015d90


	//   ....[73]....
        /*0434*/ 	.word	0x00018800


	//   ....[74]....
        /*0438*/ 	.word	0x00018af0


	//   ....[75]....
        /*043c*/ 	.word	0x00019970


	//   ....[76]....
        /*0440*/ 	.word	0x00019c00


	//   ....[77]....
        /*0444*/ 	.word	0x00019d40


	//   ....[78]....
        /*0448*/ 	.word	0x00019e90


	//   ....[79]....
        /*044c*/ 	.word	0x0001b650


	//   ....[80]....
        /*0450*/ 	.word	0x0001b680


	//   ....[81]....
        /*0454*/ 	.word	0x0001b690


	//   ....[82]....
        /*0458*/ 	.word	0x0001b6c0


	//   ....[83]....
        /*045c*/ 	.word	0x0001c7a0


	//   ....[84]....
        /*0460*/ 	.word	0x0001c810


	//   ....[85]....
        /*0464*/ 	.word	0x0001c830


	//   ....[86]....
        /*0468*/ 	.word	0x0001c850


	//   ....[87]....
        /*046c*/ 	.word	0x0001cb90


	//   ....[88]....
        /*0470*/ 	.word	0x0001cbb0


	//   ....[89]....
        /*0474*/ 	.word	0x0001cc90


	//   ....[90]....
        /*0478*/ 	.word	0x0001cca0


	//   ....[91]....
        /*047c*/ 	.word	0x0001cd90


	//   ....[92]....
        /*0480*/ 	.word	0x0001cdb0


	//   ....[93]....
        /*0484*/ 	.word	0x0001cea0


	//   ....[94]....
        /*0488*/ 	.word	0x0001ceb0


	//   ....[95]....
        /*048c*/ 	.word	0x0001d190


	//   ....[96]....
        /*0490*/ 	.word	0x0001d1b0


	//   ....[97]....
        /*0494*/ 	.word	0x0001d7e0


	//   ....[98]....
        /*0498*/ 	.word	0x0001d7f0


	//   ....[99]....
        /*049c*/ 	.word	0x0001e350


	//   ....[100]....
        /*04a0*/ 	.word	0x0001e370


	//   ....[101]....
        /*04a4*/ 	.word	0x0001e460


	//   ....[102]....
        /*04a8*/ 	.word	0x0001e470


	//   ....[103]....
        /*04ac*/ 	.word	0x0001e560


	//   ....[104]....
        /*04b0*/ 	.word	0x0001e580


	//   ....[105]....
        /*04b4*/ 	.word	0x0001e670


	//   ....[106]....
        /*04b8*/ 	.word	0x0001e680


	//   ....[107]....
        /*04bc*/ 	.word	0x0001e7f0


	//   ....[108]....
        /*04c0*/ 	.word	0x0001e810


	//   ....[109]....
        /*04c4*/ 	.word	0x0001e930


	//   ....[110]....
        /*04c8*/ 	.word	0x0001e970


	//   ....[111]....
        /*04cc*/ 	.word	0x0001e9a0


	//   ....[112]....
        /*04d0*/ 	.word	0x0001e9d0


	//   ....[113]....
        /*04d4*/ 	.word	0x0001ea00


	//   ....[114]....
        /*04d8*/ 	.word	0x0001ea30


	//   ....[115]....
        /*04dc*/ 	.word	0x0001eb80


	//   ....[116]....
        /*04e0*/ 	.word	0x0001ebc0


	//   ....[117]....
        /*04e4*/ 	.word	0x0001ebf0


	//   ....[118]....
        /*04e8*/ 	.word	0x0001ec20


	//   ....[119]....
        /*04ec*/ 	.word	0x0001ec50


	//   ....[120]....
        /*04f0*/ 	.word	0x0001ec80


	//   ....[121]....
        /*04f4*/ 	.word	0x0001ed10


	//   ....[122]....
        /*04f8*/ 	.word	0x0001ed50


	//   ....[123]....
        /*04fc*/ 	.word	0x0001ed60


	//   ....[124]....
        /*0500*/ 	.word	0x0001edc0


	//   ....[125]....
        /*0504*/ 	.word	0x0001f6b0


	//   ....[126]....
        /*0508*/ 	.word	0x0001f700


	//   ....[127]....
        /*050c*/ 	.word	0x0001f750


	//   ....[128]....
        /*0510*/ 	.word	0x0001f7a0


	//   ....[129]....
        /*0514*/ 	.word	0x0001f7f0


	//   ....[130]....
        /*0518*/ 	.word	0x0001f860


	//   ....[131]....
        /*051c*/ 	.word	0x0001f8a0


	//   ....[132]....
        /*0520*/ 	.word	0x0001f900


	//   ....[133]....
        /*0524*/ 	.word	0x0001f970


	//   ....[134]....
        /*0528*/ 	.word	0x0001f9e0


	//   ....[135]....
        /*052c*/ 	.word	0x0001fa40


	//   ....[136]....
        /*0530*/ 	.word	0x0001faa0


	//   ....[137]....
        /*0534*/ 	.word	0x0001faf0


	//   ....[138]....
        /*0538*/ 	.word	0x0001fb40


	//   ....[139]....
        /*053c*/ 	.word	0x0001fbb0


	//   ....[140]....
        /*0540*/ 	.word	0x0001fc20


	//   ....[141]....
        /*0544*/ 	.word	0x0001fc90


	//   ....[142]....
        /*0548*/ 	.word	0x0001fcf0


	//   ....[143]....
        /*054c*/ 	.word	0x0001fd60


	//   ....[144]....
        /*0550*/ 	.word	0x0001fdd0


	//   ....[145]....
        /*0554*/ 	.word	0x0001fe40


	//   ....[146]....
        /*0558*/ 	.word	0x0001fea0


	//   ....[147]....
        /*055c*/ 	.word	0x0001ff10


	//   ....[148]....
        /*0560*/ 	.word	0x0001ff80


	//   ....[149]....
        /*0564*/ 	.word	0x0001fff0


	//   ....[150]....
        /*0568*/ 	.word	0x00020050


	//   ....[151]....
        /*056c*/ 	.word	0x000200c0


	//   ....[152]....
        /*0570*/ 	.word	0x00020130


	//   ....[153]....
        /*0574*/ 	.word	0x000201a0


	//   ....[154]....
        /*0578*/ 	.word	0x00020200


	//   ....[155]....
        /*057c*/ 	.word	0x00020270


	//   ....[156]....
        /*0580*/ 	.word	0x000202e0


	//   ....[157]....
        /*0584*/ 	.word	0x00020350


	//   ....[158]....
        /*0588*/ 	.word	0x000203b0


	//   ....[159]....
        /*058c*/ 	.word	0x00020420


	//   ....[160]....
        /*0590*/ 	.word	0x00020490


	//   ....[161]....
        /*0594*/ 	.word	0x000204e0


	//   ....[162]....
        /*0598*/ 	.word	0x00020530


	//   ....[163]....
        /*059c*/ 	.word	0x00020580


	//   ....[164]....
        /*05a0*/ 	.word	0x000205d0


	//   ....[165]....
        /*05a4*/ 	.word	0x00020620


	//   ....[166]....
        /*05a8*/ 	.word	0x00020690


	//   ....[167]....
        /*05ac*/ 	.word	0x000206e0


	//   ....[168]....
        /*05b0*/ 	.word	0x00020730


	//   ....[169]....
        /*05b4*/ 	.word	0x00020780


	//   ....[170]....
        /*05b8*/ 	.word	0x000207d0


	//   ....[171]....
        /*05bc*/ 	.word	0x00020820


	//   ....[172]....
        /*05c0*/ 	.word	0x00020890


	//   ....[173]....
        /*05c4*/ 	.word	0x000208e0


	//   ....[174]....
        /*05c8*/ 	.word	0x00020950


	//   ....[175]....
        /*05cc*/ 	.word	0x000209b0


	//   ....[176]....
        /*05d0*/ 	.word	0x00020a20


	//----- nvinfo : EIATTR_EXIT_INSTR_OFFSETS
	.align		4
.L_664:
        /*05d4*/ 	.byte	0x04, 0x1c
        /*05d6*/ 	.short	(.L_666 - .L_665)


	//   ....[0]....
.L_665:
        /*05d8*/ 	.word	0x00000f40


	//   ....[1]....
        /*05dc*/ 	.word	0x0001f680


	//----- nvinfo : EIATTR_MAX_THREADS
	.align		4
.L_666:
        /*05e0*/ 	.byte	0x04, 0x05
        /*05e2*/ 	.short	(.L_668 - .L_667)
.L_667:
        /*05e4*/ 	.word	0x00000100
        /*05e8*/ 	.word	0x00000001
        /*05ec*/ 	.word	0x00000001


	//----- nvinfo : EIATTR_CRS_STACK_SIZE
	.align		4
.L_668:
        /*05f0*/ 	.byte	0x04, 0x1e
        /*05f2*/ 	.short	(.L_670 - .L_669)
.L_669:
        /*05f4*/ 	.word	0x00000000
.L_670:


//--------------------- .nv.info._ZN7cutlass13device_kernelIN5flash19enable_sm80_to_sm89INS1_16FlashAttnFwdSm80INS1_25CollectiveMainloopFwdSm80ILi4ELi1ELb0EN4cute5tupleIJNS5_1CILi128EEENS7_ILi64EEES8_EEELi128ENS_6half_tEfNS_4arch4Sm80ELb1ELb0ELb0ELb0ELb0ELb0ELb1ELb1EEENS1_21CollectiveEpilogueFwdINS6_IJS8_S8_S9_EEENS6_IJNS7_ILi1EEESH_SH_EEESB_SD_Li128ELb0ELb1ELb1ELb0EEENS1_30DynamicPersistentTileSchedulerILi128ELi128ELb1ELb1ELb0EEEEEEEEEvNT_6ParamsE --------------------------
	.section	.nv.info._ZN7cutlass13device_kernelIN5flash19enable_sm80_to_sm89INS1_16FlashAttnFwdSm80INS1_25CollectiveMainloopFwdSm80ILi4ELi1ELb0EN4cute5tupleIJNS5_1CILi128EEENS7_ILi64EEES8_EEELi128ENS_6half_tEfNS_4arch4Sm80ELb1ELb0ELb0ELb0ELb0ELb0ELb1ELb1EEENS1_21CollectiveEpilogueFwdINS6_IJS8_S8_S9_EEENS6_IJNS7_ILi1EEESH_SH_EEESB_SD_Li128ELb0ELb1ELb1ELb0EEENS1_30DynamicPersistentTileSchedulerILi128ELi128ELb1ELb1ELb0EEEEEEEEEvNT_6ParamsE,"",@"SHT_CUDA_INFO"
	.sectionflags	@""
	.align	4


	//----- nvinfo : EIATTR_CUDA_API_VERSION
	.align		4
        /*0000*/ 	.byte	0x04, 0x37
        /*0002*/ 	.short	(.L_672 - .L_671)
.L_671:
        /*0004*/ 	.word	0x00000082


	//----- nvinfo : EIATTR_SW2861232_WAR
	.align		4
.L_672:
        /*0008*/ 	.byte	0x01, 0x35
	.zero		2


	//----- nvinfo : EIATTR_PARAM_CBANK
	.align		4
        /*000c*/ 	.byte	0x04, 0x0a
        /*000e*/ 	.short	(.L_674 - .L_673)
	.align		4
.L_673:
        /*0010*/ 	.word	index@(.nv.constant0._ZN7cutlass13device_kernelIN5flash19enable_sm80_to_sm89INS1_16FlashAttnFwdSm80INS1_25CollectiveMainloopFwdSm80ILi4ELi1ELb0EN4cute5tupleIJNS5_1CILi128EEENS7_ILi64EEES8_EEELi128ENS_6half_tEfNS_4arch4Sm80ELb1ELb0ELb0ELb0ELb0ELb0ELb1ELb1EEENS1_21CollectiveEpilogueFwdINS6_IJS8_S8_S9_EEENS6_IJNS7_ILi1EEESH_SH_EEESB_SD_Li128ELb0ELb1ELb1ELb0EEENS1_30DynamicPersistentTileSchedulerILi128ELi128ELb1ELb1ELb0EEEEEEEEEvNT_6ParamsE)
        /*0014*/ 	.short	0x0160
        /*0016*/ 	.short	0x0428


	//----- nvinfo : EIATTR_CBANK_PARAM_SIZE
	.align		4
.L_674:
        /*0018*/ 	.byte	0x03, 0x19
        /*001a*/ 	.short	0x0428


	//----- nvinfo : EIATTR_KPARAM_INFO
	.align		4
        /*001c*/ 	.byte	0x04, 0x17
        /*001e*/ 	.short	(.L_676 - .L_675)
.L_675:
        /*0020*/ 	.word	0x00000000
        /*0024*/ 	.short	0x0000
        /*0026*/ 	.short	0x0000
        /*0028*/ 	.byte	0x00, 0xf0, 0xa1, 0x10


	//----- nvinfo : EIATTR_MAXREG_COUNT
	.align		4
.L_676:
        /*002c*/ 	.byte	0x03, 0x1b
        /*002e*/ 	.short	0x00ff


	//----- nvinfo : EIATTR_NUM_BARRIERS
	.align		4
        /*0030*/ 	.byte	0x02, 0x4c
        /*0032*/ 	.byte	0x06
	.zero		1


	//----- nvinfo : EIATTR_ANNOTATIONS
	.align		4
        /*0034*/ 	.byte	0x04, 0x55
        /*0036*/ 	.short	(.L_678 - .L_677)


	//   ....[0]....
.L_677:
        /* <DEDUP_REMOVED lines=77> */


	//----- nvinfo : EIATTR_MERCURY_ISA_VERSION
	.align		4
.L_678:
        /*04f8*/ 	.byte	0x03, 0x5f
        /*04fa*/ 	.short	0x0000


	//----- nvinfo : EIATTR_INT_WARP_WIDE_INSTR_OFFSETS
	.align		4
        /*04fc*/ 	.byte	0x04, 0x31
        /*04fe*/ 	.short	(.L_680 - .L_679)


	//   ....[0]....
.L_679:
        /*0500*/ 	.word	0x000100d0


	//   ....[1]....
        /*0504*/ 	.word	0x00010150


	//----- nvinfo : EIATTR_COOP_GROUP_MASK_REGIDS
	.align		4
.L_680:
        /*0508*/ 	.byte	0x04, 0x29
        /*050a*/ 	.short	(.L_682 - .L_681)


	//   ....[0]....
.L_681:
        /*050c*/ 	.word	0xffffffff


	//   ....[1]....
        /*0510*/ 	.word	0xffffffff


	//   ....[2]....
        /*0514*/ 	.word	0xffffffff


	//   ....[3]....
        /*0518*/ 	.word	0xffffffff


	//   ....[4]....
        /*051c*/ 	.word	0xffffffff


	//   ....[5]....
        /*0520*/ 	.word	0xffffffff


	//   ....[6]....
        /*0524*/ 	.word	0xffffffff


	//   ....[7]....
        /*0528*/ 	.word	0xffffffff


	//   ....[8]....
        /*052c*/ 	.word	0xffffffff


	//   ....[9]....
        /*0530*/ 	.word	0xffffffff


	//   ....[10]....
        /*0534*/ 	.word	0xffffffff


	//   ....[11]....
        /*0538*/ 	.word	0xffffffff


	//   ....[12]....
        /*053c*/ 	.word	0xffffffff


	//   ....[13]....
        /*0540*/ 	.word	0xffffffff


	//   ....[14]....
        /*0544*/ 	.word	0xffffffff


	//   ....[15]....
        /*0548*/ 	.word	0xffffffff


	//   ....[16]....
        /*054c*/ 	.word	0xffffffff


	//   ....[17]....
        /*0550*/ 	.word	0xffffffff


	//   ....[18]....
        /*0554*/ 	.word	0xffffffff


	//   ....[19]....
        /*0558*/ 	.word	0xffffffff


	//   ....[20]....
        /*055c*/ 	.word	0xffffffff


	//   ....[21]....
        /*0560*/ 	.word	0xffffffff


	//   ....[22]....
        /*0564*/ 	.word	0xffffffff


	//   ....[23]....
        /*0568*/ 	.word	0xffffffff


	//   ....[24]....
        /*056c*/ 	.word	0xffffffff


	//   ....[25]....
        /*0570*/ 	.word	0xffffffff


	//   ....[26]....
        /*0574*/ 	.word	0xffffffff


	//   ....[27]....
        /*0578*/ 	.word	0xffffffff


	//   ....[28]....
        /*057c*/ 	.word	0xffffffff


	//   ....[29]....
        /*0580*/ 	.word	0xffffffff


	//   ....[30]....
        /*0584*/ 	.word	0xffffffff


	//   ....[31]....
        /*0588*/ 	.word	0xffffffff


	//   ....[32]....
        /*058c*/ 	.word	0xffffffff


	//   ....[33]....
        /*0590*/ 	.word	0xffffffff


	//   ....[34]....
        /*0594*/ 	.word	0xffffffff


	//   ....[35]....
        /*0598*/ 	.word	0xffffffff


	//   ....[36]....
        /*059c*/ 	.word	0xffffffff


	//   ....[37]....
        /*05a0*/ 	.word	0xffffffff


	//   ....[38]....
        /*05a4*/ 	.word	0xffffffff


	//   ....[39]....
        /*05a8*/ 	.word	0xffffffff


	//   ....[40]....
        /*05ac*/ 	.word	0xffffffff


	//   ....[41]....
        /*05b0*/ 	.word	0xffffffff


	//   ....[42]....
        /*05b4*/ 	.word	0xffffffff


	//   ....[43]....
        /*05b8*/ 	.word	0xffffffff


	//   ....[44]....
        /*05bc*/ 	.word	0xffffffff


	//   ....[45]....
        /*05c0*/ 	.word	0xffffffff


	//   ....[46]....
        /*05c4*/ 	.word	0xffffffff


	//   ....[47]....
        /*05c8*/ 	.word	0xffffffff


	//   ....[48]....
        /*05cc*/ 	.word	0xffffffff


	//   ....[49]....
        /*05d0*/ 	.word	0xffffffff


	//   ....[50]....
        /*05d4*/ 	.word	0xffffffff


	//   ....[51]....
        /*05d8*/ 	.word	0xffffffff


	//   ....[52]....
        /*05dc*/ 	.word	0xffffffff


	//   ....[53]....
        /*05e0*/ 	.word	0xffffffff


	//   ....[54]....
        /*05e4*/ 	.word	0xffffffff


	//   ....[55]....
        /*05e8*/ 	.word	0xffffffff


	//   ....[56]....
        /*05ec*/ 	.word	0xffffffff


	//   ....[57]....
        /*05f0*/ 	.word	0xffffffff


	//   ....[58]....
        /*05f4*/ 	.word	0xffffffff


	//   ....[59]....
        /*05f8*/ 	.word	0xffffffff


	//   ....[60]....
        /*05fc*/ 	.word	0xffffffff


	//   ....[61]....
        /*0600*/ 	.word	0xffffffff


	//   ....[62]....
        /*0604*/ 	.word	0xffffffff


	//   ....[63]....
        /*0608*/ 	.word	0xffffffff


	//   ....[64]....
        /*060c*/ 	.word	0xffffffff


	//   ....[65]....
        /*0610*/ 	.word	0xffffffff


	//   ....[66]....
        /*0614*/ 	.word	0xffffffff


	//   ....[67]....
        /*0618*/ 	.word	0xffffffff


	//   ....[68]....
        /*061c*/ 	.word	0xffffffff


	//   ....[69]....
        /*0620*/ 	.word	0xffffffff


	//   ....[70]....
        /*0624*/ 	.word	0xffffffff


	//   ....[71]....
        /*0628*/ 	.word	0xffffffff


	//   ....[72]....
        /*062c*/ 	.word	0xffffffff


	//   ....[73]....
        /*0630*/ 	.word	0xffffffff


	//   ....[74]....
        /*0634*/ 	.word	0xffffffff


	//   ....[75]....
        /*0638*/ 	.word	0xffffffff


	//   ....[76]....
        /*063c*/ 	.word	0xffffffff


	//   ....[77]....
        /*0640*/ 	.word	0xffffffff


	//   ....[78]....
        /*0644*/ 	.word	0xffffffff


	//   ....[79]....
        /*0648*/ 	.word	0xffffffff


	//   ....[80]....
        /*064c*/ 	.word	0xffffffff


	//   ....[81]....
        /*0650*/ 	.word	0xffffffff


	//   ....[82]....
        /*0654*/ 	.word	0xffffffff


	//   ....[83]....
        /*0658*/ 	.word	0xffffffff


	//   ....[84]....
        /*065c*/ 	.word	0xffffffff


	//   ....[85]....
        /*0660*/ 	.word	0xffffffff


	//   ....[86]....
        /*0664*/ 	.word	0xffffffff


	//   ....[87]....
        /*0668*/ 	.word	0xffffffff


	//   ....[88]....
        /*066c*/ 	.word	0xffffffff


	//   ....[89]....
        /*0670*/ 	.word	0xffffffff


	//   ....[90]....
        /*0674*/ 	.word	0xffffffff


	//   ....[91]....
        /*0678*/ 	.word	0xffffffff


	//   ....[92]....
        /*067c*/ 	.word	0xffffffff


	//   ....[93]....
        /*0680*/ 	.word	0xffffffff


	//   ....[94]....
        /*0684*/ 	.word	0xffffffff


	//   ....[95]....
        /*0688*/ 	.word	0xffffffff


	//   ....[96]....
        /*068c*/ 	.word	0xffffffff


	//   ....[97]....
        /*0690*/ 	.word	0xffffffff


	//   ....[98]....
        /*0694*/ 	.word	0xffffffff


	//   ....[99]....
        /*0698*/ 	.word	0xffffffff


	//   ....[100]....
        /*069c*/ 	.word	0xffffffff


	//----- nvinfo : EIATTR_COOP_GROUP_INSTR_OFFSETS
	.align		4
.L_682:
        /*06a0*/ 	.byte	0x04, 0x28
        /*06a2*/ 	.short	(.L_684 - .L_683)


	//   ....[0]....
.L_683:
        /*06a4*/ 	.word	0x00000050


	//   ....[1]....
        /*06a8*/ 	.word	0x00000060


	//   ....[2]....
        /*06ac*/ 	.word	0x00001810


	//   ....[3]....
        /*06b0*/ 	.word	0x00001830


	//   ....[4]....
        /*06b4*/ 	.word	0x00001970


	//   ....[5]....
        /*06b8*/ 	.word	0x00001980


	//   ....[6]....
        /*06bc*/ 	.word	0x00001ab0


	//   ....[7]....
        /*06c0*/ 	.word	0x00001ad0


	//   ....[8]....
        /*06c4*/ 	.word	0x00001c00


	//   ....[9]....
        /*06c8*/ 	.word	0x00001c10


	//   ....[10]....
        /*06cc*/ 	.word	0x00001d40


	//   ....[11]....
        /*06d0*/ 	.word	0x00001d60


	//   ....[12]....
        /*06d4*/ 	.word	0x00001e90


	//   ....[13]....
        /*06d8*/ 	.word	0x00001ea0


	//   ....[14]....
        /*06dc*/ 	.word	0x00001fd0


	//   ....[15]....
        /*06e0*/ 	.word	0x00001ff0


	//   ....[16]....
        /*06e4*/ 	.word	0x00002120


	//   ....[17]....
        /*06e8*/ 	.word	0x00002130


	//   ....[18]....
        /*06ec*/ 	.word	0x00003760


	//   ....[19]....
        /*06f0*/ 	.word	0x00003770


	//   ....[20]....
        /*06f4*/ 	.word	0x00003780


	//   ....[21]....
        /*06f8*/ 	.word	0x00003790


	//   ....[22]....
        /*06fc*/ 	.word	0x00003c40


	//   ....[23]....
        /*0700*/ 	.word	0x00003dd0


	//   ....[24]....
        /*0704*/ 	.word	0x00004050


	//   ....[25]....
        /*0708*/ 	.word	0x000042c0


	//   ....[26]....
        /*070c*/ 	.word	0x00004500


	//   ....[27]....
        /*0710*/ 	.word	0x00004690


	//   ....[28]....
        /*0714*/ 	.word	0x000046c0


	//   ....[29]....
        /*0718*/ 	.word	0x00004770


	//   ....[30]....
        /*071c*/ 	.word	0x00006d40


	//   ....[31]....
        /*0720*/ 	.word	0x00006d50


	//   ....[32]....
        /*0724*/ 	.word	0x00006d70


	//   ....[33]....
        /*0728*/ 	.word	0x00006d90


	//   ....[34]....
        /*072c*/ 	.word	0x000081b0


	//   ....[35]....
        /*0730*/ 	.word	0x00008220


	//   ....[36]....
        /*0734*/ 	.word	0x00008290


	//   ....[37]....
        /*0738*/ 	.word	0x000082b0


	//   ....[38]....
        /*073c*/ 	.word	0x000082e0


	//   ....[39]....
        /*0740*/ 	.word	0x00008300


	//   ....[40]....
        /*0744*/ 	.word	0x00008340


	//   ....[41]....
        /*0748*/ 	.word	0x00008380


	//   ....[42]....
        /*074c*/ 	.word	0x0000c4e0


	//   ....[43]....
        /*0750*/ 	.word	0x0000c4f0


	//   ....[44]....
        /*0754*/ 	.word	0x0000c500


	//   ....[45]....
        /*0758*/ 	.word	0x0000c530


	//   ....[46]....
        /*075c*/ 	.word	0x0000c570


	//   ....[47]....
        /*0760*/ 	.word	0x0000c5c0


	//   ....[48]....
        /*0764*/ 	.word	0x0000c690


	//   ....[49]....
        /*0768*/ 	.word	0x0000ca70


	//   ....[50]....
        /*076c*/ 	.word	0x0000f4d0


	//   ....[51]....
        /*0770*/ 	.word	0x0000f540


	//   ....[52]....
        /*0774*/ 	.word	0x0000f550


	//   ....[53]....
        /*0778*/ 	.word	0x0000f560


	//   ....[54]....
        /*077c*/ 	.word	0x0000f590


	//   ....[55]....
        /*0780*/ 	.word	0x0000f5b0


	//   ....[56]....
        /*0784*/ 	.word	0x0000f5c0


	//   ....[57]....
        /*0788*/ 	.word	0x0000f5d0


	//   ....[58]....
        /*078c*/ 	.word	0x00010290


	//   ....[59]....
        /*0790*/ 	.word	0x000106f0


	//   ....[60]....
        /*0794*/ 	.word	0x00010700


	//   ....[61]....
        /*0798*/ 	.word	0x00010720


	//   ....[62]....
        /*079c*/ 	.word	0x00010730


	//   ....[63]....
        /*07a0*/ 	.word	0x00010770


	//   ....[64]....
        /*07a4*/ 	.word	0x00010790


	//   ....[65]....
        /*07a8*/ 	.word	0x000107b0


	//   ....[66]....
        /*07ac*/ 	.word	0x000107d0


	//   ....[67]....
        /*07b0*/ 	.word	0x00010930


	//   ....[68]....
        /*07b4*/ 	.word	0x00010960


	//   ....[69]....
        /*07b8*/ 	.word	0x00010f60


	//   ....[70]....
        /*07bc*/ 	.word	0x00010f80


	//   ....[71]....
        /*07c0*/ 	.word	0x000113b0


	//   ....[72]....
        /*07c4*/ 	.word	0x000113d0


	//   ....[73]....
        /*07c8*/ 	.word	0x00011800


	//   ....[74]....
        /*07cc*/ 	.word	0x00011810


	//   ....[75]....
        /*07d0*/ 	.word	0x00011fa0


	//   ....[76]....
        /*07d4*/ 	.word	0x000120b0


	//   ....[77]....
        /*07d8*/ 	.word	0x00012120


	//   ....[78]....
        /*07dc*/ 	.word	0x00012190


	//   ....[79]....
        /*07e0*/ 	.word	0x000121f0


	//   ....[80]....
        /*07e4*/ 	.word	0x00012260


	//   ....[81]....
        /*07e8*/ 	.word	0x000122d0


	//   ....[82]....
        /*07ec*/ 	.word	0x00012340


	//   ....[83]....
        /*07f0*/ 	.word	0x000123a0


	//   ....[84]....
        /*07f4*/ 	.word	0x00012410


	//   ....[85]....
        /*07f8*/ 	.word	0x00012480


	//   ....[86]....
        /*07fc*/ 	.word	0x000124f0


	//   ....[87]....
        /*0800*/ 	.word	0x00012550


	//   ....[88]....
        /*0804*/ 	.word	0x000125c0


	//   ....[89]....
        /*0808*/ 	.word	0x00012630


	//   ....[90]....
        /*080c*/ 	.word	0x000126a0


	//   ....[91]....
        /*0810*/ 	.word	0x00012700


	//   ....[92]....
        /*0814*/ 	.word	0x00012760


	//   ....[93]....
        /*0818*/ 	.word	0x000127c0


	//   ....[94]....
        /*081c*/ 	.word	0x00012810


	//   ....[95]....
        /*0820*/ 	.word	0x00012870


	//   ....[96]....
        /*0824*/ 	.word	0x000128c0


	//   ....[97]....
        /*0828*/ 	.word	0x00012920


	//   ....[98]....
        /*082c*/ 	.word	0x00012970


	//   ....[99]....
        /*0830*/ 	.word	0x000129d0


	//   ....[100]....
        /*0834*/ 	.word	0x00012a30


	//----- nvinfo : EIATTR_EXIT_INSTR_OFFSETS
	.align		4
.L_684:
        /*0838*/ 	.byte	0x04, 0x1c
        /*083a*/ 	.short	(.L_686 - .L_685)


	//   ....[0]....
.L_685:
        /*083c*/ 	.word	0x000000b0


	//   ....[1]....
        /*0840*/ 	.word	0x00012060


	//----- nvinfo : EIATTR_MAX_THREADS
	.align		4
.L_686:
        /*0844*/ 	.byte	0x04, 0x05
        /*0846*/ 	.short	(.L_688 - .L_687)
.L_687:
        /*0848*/ 	.word	0x00000080
        /*084c*/ 	.word	0x00000001
        /*0850*/ 	.word	0x00000001


	//----- nvinfo : EIATTR_CRS_STACK_SIZE
	.align		4
.L_688:
        /*0854*/ 	.byte	0x04, 0x1e
        /*0856*/ 	.short	(.L_690 - .L_689)
.L_689:
        /*0858*/ 	.word	0x00000000
.L_690:


//--------------------- .nv.info._ZN7cutlass13device_kernelIN5flash19enable_sm80_to_sm89INS1_16FlashAttnFwdSm80INS1_25CollectiveMainloopFwdSm80ILi8ELi1ELb1EN4cute5tupleIJNS5_1CILi128EEENS7_ILi112EEES8_EEELi128ENS_6half_tEfNS_4arch4Sm80ELb1ELb0ELb0ELb1ELb0ELb0ELb1ELb1EEENS1_21CollectiveEpilogueFwdINS6_IJS8_S8_S9_EEENS6_IJNS7_ILi1EEESH_SH_EEESB_SD_Li256ELb1ELb1ELb1ELb0EEENS1_36VarlenDynamicPersistentTileSchedulerILi128ELi112ELi256ELi256ELb1ELb1ELb0ELb1ELb1ELb1EEEEEEEEEvNT_6ParamsE --------------------------
	.section	.nv.info._ZN7cutlass13device_kernelIN5flash19enable_sm80_to_sm89INS1_16FlashAttnFwdSm80INS1_25CollectiveMainloopFwdSm80ILi8ELi1ELb1EN4cute5tupleIJNS5_1CILi128EEENS7_ILi112EEES8_EEELi128ENS_6half_tEfNS_4arch4Sm80ELb1ELb0ELb0ELb1ELb0ELb0ELb1ELb1EEENS1_21CollectiveEpilogueFwdINS6_IJS8_S8_S9_EEENS6_IJNS7_ILi1EEESH_SH_EEESB_SD_Li256ELb1ELb1ELb1ELb0EEENS1_36VarlenDynamicPersistentTileSchedulerILi128ELi112ELi256ELi256ELb1ELb1ELb0ELb1ELb1ELb1EEEEEEEEEvNT_6ParamsE,"",@"SHT_CUDA_INFO"
	.sectionflags	@""
	.align	4


	//----- nvinfo : EIATTR_CUDA_API_VERSION
	.align		4
        /*0000*/ 	.byte	0x04, 0x37
        /*0002*/ 	.short	(.L_692 - .L_691)
.L_691:
        /*0004*/ 	.word	0x00000082


	//----- nvinfo : EIATTR_SW2861232_WAR
	.align		4
.L_692:
        /*0008*/ 	.byte	0x01, 0x35
	.zero		2


	//----- nvinfo : EIATTR_PARAM_CBANK
	.align		4
        /*000c*/ 	.byte	0x04, 0x0a
        /*000e*/ 	.short	(.L_694 - .L_693)
	.align		4
.L_693:
        /*0010*/ 	.word	index@(.nv.constant0._ZN7cutlass13device_kernelIN5flash19enable_sm80_to_sm89INS1_16FlashAttnFwdSm80INS1_25CollectiveMainloopFwdSm80ILi8ELi1ELb1EN4cute5tupleIJNS5_1CILi128EEENS7_ILi112EEES8_EEELi128ENS_6half_tEfNS_4arch4Sm80ELb1ELb0ELb0ELb1ELb0ELb0ELb1ELb1EEENS1_21CollectiveEpilogueFwdINS6_IJS8_S8_S9_EEENS6_IJNS7_ILi1EEESH_SH_EEESB_SD_Li256ELb1ELb1ELb1ELb0EEENS1_36VarlenDynamicPersistentTileSchedulerILi128ELi112ELi256ELi256ELb1ELb1ELb0ELb1ELb1ELb1EEEEEEEEEvNT_6ParamsE)
        /*0014*/ 	.short	0x0160
        /*0016*/ 	.short	0x0438


	//----- nvinfo : EIATTR_CBANK_PARAM_SIZE
	.align		4
.L_694:
        /*0018*/ 	.byte	0x03, 0x19
        /*001a*/ 	.short	0x0438


	//----- nvinfo : EIATTR_KPARAM_INFO
	.align		4
        /*001c*/ 	.byte	0x04, 0x17
        /*001e*/ 	.short	(.L_696 - .L_695)
.L_695:
        /*0020*/ 	.word	0x00000000
        /*0024*/ 	.short	0x0000
        /*0026*/ 	.short	0x0000
        /*0028*/ 	.byte	0x00, 0xf0, 0xe1, 0x10


	//----- nvinfo : EIATTR_MAXREG_COUNT
	.align		4
.L_696:
        /*002c*/ 	.byte	0x03, 0x1b
        /*002e*/ 	.short	0x00ff


	//----- nvinfo : EIATTR_NUM_BARRIERS
	.align		4
        /*0030*/ 	.byte	0x02, 0x4c
        /*0032*/ 	.byte	0x06
	.zero		1


	//----- nvinfo : EIATTR_ANNOTATIONS
	.align		4
        /*0034*/ 	.byte	0x04, 0x55
        /*0036*/ 	.short	(.L_698 - .L_697)


	//   ....[0]....
.L_697:
        /* <DEDUP_REMOVED lines=84> */


	//----- nvinfo : EIATTR_MERCURY_ISA_VERSION
	.align		4
.L_698:
        /*0560*/ 	.byte	0x03, 0x5f
        /*0562*/ 	.short	0x0000


	//----- nvinfo : EIATTR_INT_WARP_WIDE_INSTR_OFFSETS
	.align		4
        /*0564*/ 	.byte	0x04, 0x31
        /*0566*/ 	.short	(.L_700 - .L_699)


	//   ....[0]....
.L_699:
        /*0568*/ 	.word	0x0000dbb0


	//   ....[1]....
        /*056c*/ 	.word	0x0000dc30


	//----- nvinfo : EIATTR_COOP_GROUP_MASK_REGIDS
	.align		4
.L_700:
        /*0570*/ 	.byte	0x04, 0x29
        /*0572*/ 	.short	(.L_702 - .L_701)


	//   ....[0]....
.L_701:
        /*0574*/ 	.word	0xffffffff


	//   ....[1]....
        /*0578*/ 	.word	0xffffffff


	//   ....[2]....
        /*057c*/ 	.word	0xffffffff


	//   ....[3]....
        /*0580*/ 	.word	0xffffffff


	//   ....[4]....
        /*0584*/ 	.word	0xffffffff


	//   ....[5]....
        /*0588*/ 	.word	0xffffffff


	//   ....[6]....
        /*058c*/ 	.word	0xffffffff


	//   ....[7]....
        /*0590*/ 	.word	0xffffffff


	//   ....[8]....
        /*0594*/ 	.word	0xffffffff


	//   ....[9]....
        /*0598*/ 	.word	0xffffffff


	//   ....[10]....
        /*059c*/ 	.word	0xffffffff


	//   ....[11]....
        /*05a0*/ 	.word	0xffffffff


	//   ....[12]....
        /*05a4*/ 	.word	0xffffffff


	//   ....[13]....
        /*05a8*/ 	.word	0xffffffff


	//   ....[14]....
        /*05ac*/ 	.word	0xffffffff


	//   ....[15]....
        /*05b0*/ 	.word	0xffffffff


	//   ....[16]....
        /*05b4*/ 	.word	0xffffffff


	//   ....[17]....
        /*05b8*/ 	.word	0xffffffff


	//   ....[18]....
        /*05bc*/ 	.word	0xffffffff


	//   ....[19]....
        /*05c0*/ 	.word	0xffffffff


	//   ....[20]....
        /*05c4*/ 	.word	0xffffffff


	//   ....[21]....
        /*05c8*/ 	.word	0xffffffff


	//   ....[22]....
        /*05cc*/ 	.word	0xffffffff


	//   ....[23]....
        /*05d0*/ 	.word	0xffffffff


	//   ....[24]....
        /*05d4*/ 	.word	0xffffffff


	//   ....[25]....
        /*05d8*/ 	.word	0xffffffff


	//   ....[26]....
        /*05dc*/ 	.word	0xffffffff


	//   ....[27]....
        /*05e0*/ 	.word	0xffffffff


	//   ....[28]....
        /*05e4*/ 	.word	0xffffffff


	//   ....[29]....
        /*05e8*/ 	.word	0xffffffff


	//   ....[30]....
        /*05ec*/ 	.word	0xffffffff


	//   ....[31]....
        /*05f0*/ 	.word	0xffffffff


	//   ....[32]....
        /*05f4*/ 	.word	0xffffffff


	//   ....[33]....
        /*05f8*/ 	.word	0xffffffff


	//   ....[34]....
        /*05fc*/ 	.word	0xffffffff


	//   ....[35]....
        /*0600*/ 	.word	0xffffffff


	//   ....[36]....
        /*0604*/ 	.word	0xffffffff


	//   ....[37]....
        /*0608*/ 	.word	0xffffffff


	//   ....[38]....
        /*060c*/ 	.word	0xffffffff


	//   ....[39]....
        /*0610*/ 	.word	0xffffffff


	//   ....[40]....
        /*0614*/ 	.word	0xffffffff


	//   ....[41]....
        /*0618*/ 	.word	0xffffffff


	//   ....[42]....
        /*061c*/ 	.word	0xffffffff


	//   ....[43]....
        /*0620*/ 	.word	0xffffffff


	//   ....[44]....
        /*0624*/ 	.word	0xffffffff


	//   ....[45]....
        /*0628*/ 	.word	0xffffffff


	//   ....[46]....
        /*062c*/ 	.word	0xffffffff


	//   ....[47]....
        /*0630*/ 	.word	0xffffffff


	//   ....[48]....
        /*0634*/ 	.word	0xffffffff


	//   ....[49]....
        /*0638*/ 	.word	0xffffffff


	//   ....[50]....
        /*063c*/ 	.word	0xffffffff


	//   ....[51]....
        /*0640*/ 	.word	0xffffffff


	//   ....[52]....
        /*0644*/ 	.word	0xffffffff


	//   ....[53]....
        /*0648*/ 	.word	0xffffffff


	//   ....[54]....
        /*064c*/ 	.word	0xffffffff


	//   ....[55]....
        /*0650*/ 	.word	0xffffffff


	//   ....[56]....
        /*0654*/ 	.word	0xffffffff


	//   ....[57]....
        /*0658*/ 	.word	0xffffffff


	//   ....[58]....
        /*065c*/ 	.word	0xffffffff


	//   ....[59]....
        /*0660*/ 	.word	0xffffffff


	//   ....[60]....
        /*0664*/ 	.word	0xffffffff


	//   ....[61]....
        /*0668*/ 	.word	0xffffffff


	//   ....[62]....
        /*066c*/ 	.word	0xffffffff


	//   ....[63]....
        /*0670*/ 	.word	0xffffffff


	//   ....[64]....
        /*0674*/ 	.word	0xffffffff


	//   ....[65]....
        /*0678*/ 	.word	0xffffffff


	//   ....[66]....
        /*067c*/ 	.word	0xffffffff


	//   ....[67]....
        /*0680*/ 	.word	0xffffffff


	//   ....[68]....
        /*0684*/ 	.word	0xffffffff


	//   ....[69]....
        /*0688*/ 	.word	0xffffffff


	//   ....[70]....
        /*068c*/ 	.word	0xffffffff


	//   ....[71]....
        /*0690*/ 	.word	0xffffffff


	//   ....[72]....
        /*0694*/ 	.word	0xffffffff


	//   ....[73]....
        /*0698*/ 	.word	0xffffffff


	//   ....[74]....
        /*069c*/ 	.word	0xffffffff


	//   ....[75]....
        /*06a0*/ 	.word	0xffffffff


	//   ....[76]....
        /*06a4*/ 	.word	0xffffffff


	//   ....[77]....
        /*06a8*/ 	.word	0xffffffff


	//   ....[78]....
        /*06ac*/ 	.word	0xffffffff


	//   ....[79]....
        /*06b0*/ 	.word	0xffffffff


	//   ....[80]....
        /*06b4*/ 	.word	0xffffffff


	//   ....[81]....
        /*06b8*/ 	.word	0xffffffff


	//   ....[82]....
        /*06bc*/ 	.word	0xffffffff


	//   ....[83]....
        /*06c0*/ 	.word	0xffffffff


	//   ....[84]....
        /*06c4*/ 	.word	0xffffffff


	//   ....[85]....
        /*06c8*/ 	.word	0xffffffff


	//   ....[86]....
        /*06cc*/ 	.word	0xffffffff


	//   ....[87]....
        /*06d0*/ 	.word	0xffffffff


	//   ....[88]....
        /*06d4*/ 	.word	0xffffffff


	//   ....[89]....
        /*06d8*/ 	.word	0xffffffff


	//   ....[90]....
        /*06dc*/ 	.word	0xffffffff


	//   ....[91]....
        /*06e0*/ 	.word	0xffffffff


	//   ....[92]....
        /*06e4*/ 	.word	0xffffffff


	//   ....[93]....
        /*06e8*/ 	.word	0xffffffff


	//   ....[94]....
        /*06ec*/ 	.word	0xffffffff


	//   ....[95]....
        /*06f0*/ 	.word	0xffffffff


	//   ....[96]....
        /*06f4*/ 	.word	0xffffffff


	//   ....[97]....
        /*06f8*/ 	.word	0xffffffff


	//   ....[98]....
        /*06fc*/ 	.word	0xffffffff


	//   ....[99]....
        /*0700*/ 	.word	0xffffffff


	//   ....[100]....
        /*0704*/ 	.word	0xffffffff


	//   ....[101]....
        /*0708*/ 	.word	0xffffffff


	//   ....[102]....
        /*070c*/ 	.word	0xffffffff


	//   ....[103]....
        /*0710*/ 	.word	0xffffffff


	//   ....[104]....
        /*0714*/ 	.word	0xffffffff


	//   ....[105]....
        /*0718*/ 	.word	0xffffffff


	//   ....[106]....
        /*071c*/ 	.word	0xffffffff


	//   ....[107]....
        /*0720*/ 	.word	0xffffffff


	//   ....[108]....
        /*0724*/ 	.word	0xffffffff


	//   ....[109]....
        /*0728*/ 	.word	0xffffffff


	//   ....[110]....
        /*072c*/ 	.word	0xffffffff


	//   ....[111]....
        /*0730*/ 	.word	0xffffffff


	//   ....[112]....
        /*0734*/ 	.word	0xffffffff


	//   ....[113]....
        /*0738*/ 	.word	0xffffffff


	//   ....[114]....
        /*073c*/ 	.word	0xffffffff


	//   ....[115]....
        /*0740*/ 	.word	0xffffffff


	//   ....[116]....
        /*0744*/ 	.word	0xffffffff


	//   ....[117]....
        /*0748*/ 	.word	0xffffffff


	//   ....[118]....
        /*074c*/ 	.word	0xffffffff


	//   ....[119]....
        /*0750*/ 	.word	0xffffffff


	//   ....[120]....
        /*0754*/ 	.word	0xffffffff


	//   ....[121]....
        /*0758*/ 	.word	0xffffffff


	//   ....[122]....
        /*075c*/ 	.word	0xffffffff


	//   ....[123]....
        /*0760*/ 	.word	0xffffffff


	//   ....[124]....
        /*0764*/ 	.word	0xffffffff


	//   ....[125]....
        /*0768*/ 	.word	0xffffffff


	//   ....[126]....
        /*076c*/ 	.word	0xffffffff


	//   ....[127]....
        /*0770*/ 	.word	0xffffffff


	//   ....[128]....
        /*0774*/ 	.word	0xffffffff


	//   ....[129]....
        /*0778*/ 	.word	0xffffffff


	//   ....[130]....
        /*077c*/ 	.word	0xffffffff


	//   ....[131]....
        /*0780*/ 	.word	0xffffffff


	//   ....[132]....
        /*0784*/ 	.word	0xffffffff


	//   ....[133]....
        /*0788*/ 	.word	0xffffffff


	//   ....[134]....
        /*078c*/ 	.word	0xffffffff


	//   ....[135]....
        /*0790*/ 	.word	0xffffffff


	//   ....[136]....
        /*0794*/ 	.word	0xffffffff


	//   ....[137]....
        /*0798*/ 	.word	0xffffffff


	//   ....[138]....
        /*079c*/ 	.word	0xffffffff


	//----- nvinfo : EIATTR_COOP_GROUP_INSTR_OFFSETS
	.align		4
.L_702:
        /*07a0*/ 	.byte	0x04, 0x28
        /*07a2*/ 	.short	(.L_704 - .L_703)


	//   ....[0]....
.L_703:
        /*07a4*/ 	.word	0x00000050


	//   ....[1]....
        /*07a8*/ 	.word	0x00000200


	//   ....[2]....
        /*07ac*/ 	.word	0x00000230


	//   ....[3]....
        /*07b0*/ 	.word	0x00000260


	//   ....[4]....
        /*07b4*/ 	.word	0x00000290


	//   ....[5]....
        /*07b8*/ 	.word	0x000002c0


	//   ....[6]....
        /*07bc*/ 	.word	0x000002f0


	//   ....[7]....
        /*07c0*/ 	.word	0x00000450


	//   ....[8]....
        /*07c4*/ 	.word	0x00000490


	//   ....[9]....
        /*07c8*/ 	.word	0x000004c0


	//   ....[10]....
        /*07cc*/ 	.word	0x000004f0


	//   ....[11]....
        /*07d0*/ 	.word	0x00000520


	//   ....[12]....
        /*07d4*/ 	.word	0x00000550


	//   ....[13]....
        /*07d8*/ 	.word	0x000005e0


	//   ....[14]....
        /*07dc*/ 	.word	0x00000630


	//   ....[15]....
        /*07e0*/ 	.word	0x00000650


	//   ....[16]....
        /*07e4*/ 	.word	0x000006b0


	//   ....[17]....
        /*07e8*/ 	.word	0x00002600


	//   ....[18]....
        /*07ec*/ 	.word	0x00002640


	//   ....[19]....
        /*07f0*/ 	.word	0x00002660


	//   ....[20]....
        /*07f4*/ 	.word	0x000026f0


	//   ....[21]....
        /*07f8*/ 	.word	0x00002860


	//   ....[22]....
        /*07fc*/ 	.word	0x00002880


	//   ....[23]....
        /*0800*/ 	.word	0x000028a0


	//   ....[24]....
        /*0804*/ 	.word	0x000028c0


	//   ....[25]....
        /*0808*/ 	.word	0x00004200


	//   ....[26]....
        /*080c*/ 	.word	0x00004210


	//   ....[27]....
        /*0810*/ 	.word	0x00004c90


	//   ....[28]....
        /*0814*/ 	.word	0x00004d50


	//   ....[29]....
        /*0818*/ 	.word	0x00004d60


	//   ....[30]....
        /*081c*/ 	.word	0x00004d90


	//   ....[31]....
        /*0820*/ 	.word	0x00007a00


	//   ....[32]....
        /*0824*/ 	.word	0x00007a30


	//   ....[33]....
        /*0828*/ 	.word	0x00008450


	//   ....[34]....
        /*082c*/ 	.word	0x00008550


	//   ....[35]....
        /*0830*/ 	.word	0x00008570


	//   ....[36]....
        /*0834*/ 	.word	0x000085d0


	//   ....[37]....
        /*0838*/ 	.word	0x0000b940


	//   ....[38]....
        /*083c*/ 	.word	0x0000b960


	//   ....[39]....
        /*0840*/ 	.word	0x0000b980


	//   ....[40]....
        /*0844*/ 	.word	0x0000b9a0


	//   ....[41]....
        /*0848*/ 	.word	0x0000d560


	//   ....[42]....
        /*084c*/ 	.word	0x0000d5b0


	//   ....[43]....
        /*0850*/ 	.word	0x0000d5d0


	//   ....[44]....
        /*0854*/ 	.word	0x0000d5f0


	//   ....[45]....
        /*0858*/ 	.word	0x0000e6b0


	//   ....[46]....
        /*085c*/ 	.word	0x0000e6c0


	//   ....[47]....
        /*0860*/ 	.word	0x0000e6e0


	//   ....[48]....
        /*0864*/ 	.word	0x0000e700


	//   ....[49]....
        /*0868*/ 	.word	0x0000eac0


	//   ....[50]....
        /*086c*/ 	.word	0x0000eae0


	//   ....[51]....
        /*0870*/ 	.word	0x0000ebe0


	//   ....[52]....
        /*0874*/ 	.word	0x0000ebf0


	//   ....[53]....
        /*0878*/ 	.word	0x0000ed00


	//   ....[54]....
        /*087c*/ 	.word	0x0000ed20


	//   ....[55]....
        /*0880*/ 	.word	0x0000ee30


	//   ....[56]....
        /*0884*/ 	.word	0x0000ee40


	//   ....[57]....
        /*0888*/ 	.word	0x0000f150


	//   ....[58]....
        /*088c*/ 	.word	0x0000f170


	//   ....[59]....
        /*0890*/ 	.word	0x0000f7c0


	//   ....[60]....
        /*0894*/ 	.word	0x0000f7d0


	//   ....[61]....
        /*0898*/ 	.word	0x00010420


	//   ....[62]....
        /*089c*/ 	.word	0x00010440


	//   ....[63]....
        /*08a0*/ 	.word	0x00010550


	//   ....[64]....
        /*08a4*/ 	.word	0x00010560


	//   ....[65]....
        /*08a8*/ 	.word	0x00010670


	//   ....[66]....
        /*08ac*/ 	.word	0x00010690


	//   ....[67]....
        /*08b0*/ 	.word	0x000107a0


	//   ....[68]....
        /*08b4*/ 	.word	0x000107b0


	//   ....[69]....
        /*08b8*/ 	.word	0x00010980


	//   ....[70]....
        /*08bc*/ 	.word	0x000109a0


	//   ....[71]....
        /*08c0*/ 	.word	0x00010ad0


	//   ....[72]....
        /*08c4*/ 	.word	0x00010b10


	//   ....[73]....
        /*08c8*/ 	.word	0x00010b40


	//   ....[74]....
        /*08cc*/ 	.word	0x00010b70


	//   ....[75]....
        /*08d0*/ 	.word	0x00010ba0


	//   ....[76]....
        /*08d4*/ 	.word	0x00010bd0


	//   ....[77]....
        /*08d8*/ 	.word	0x00010d30


	//   ....[78]....
        /*08dc*/ 	.word	0x00010d70


	//   ....[79]....
        /*08e0*/ 	.word	0x00010da0


	//   ....[80]....
        /*08e4*/ 	.word	0x00010dd0


	//   ....[81]....
        /*08e8*/ 	.word	0x00010e00


	//   ....[82]....
        /*08ec*/ 	.word	0x00010e30


	//   ....[83]....
        /*08f0*/ 	.word	0x00010ec0


	//   ....[84]....
        /*08f4*/ 	.word	0x00010f20


	//   ....[85]....
        /*08f8*/ 	.word	0x00010f30


	//   ....[86]....
        /*08fc*/ 	.word	0x00010f90


	//   ....[87]....
        /*0900*/ 	.word	0x00011a00


	//   ....[88]....
        /*0904*/ 	.word	0x00011a60


	//   ....[89]....
        /*0908*/ 	.word	0x00011ab0


	//   ....[90]....
        /*090c*/ 	.word	0x00011b00


	//   ....[91]....
        /*0910*/ 	.word	0x00011b50


	//   ....[92]....
        /*0914*/ 	.word	0x00011bc0


	//   ....[93]....
        /*0918*/ 	.word	0x00011c00


	//   ....[94]....
        /*091c*/ 	.word	0x00011c70


	//   ....[95]....
        /*0920*/ 	.word	0x00011ce0


	//   ....[96]....
        /*0924*/ 	.word	0x00011d40


	//   ....[97]....
        /*0928*/ 	.word	0x00011da0


	//   ....[98]....
        /*092c*/ 	.word	0x00011e00


	//   ....[99]....
        /*0930*/ 	.word	0x00011e50


	//   ....[100]....
        /*0934*/ 	.word	0x00011eb0


	//   ....[101]....
        /*0938*/ 	.word	0x00011f20


	//   ....[102]....
        /*093c*/ 	.word	0x00011f90


	//   ....[103]....
        /*0940*/ 	.word	0x00011ff0


	//   ....[104]....
        /*0944*/ 	.word	0x00012050


	//   ....[105]....
        /*0948*/ 	.word	0x000120b0


	//   ....[106]....
        /*094c*/ 	.word	0x00012120


	//   ....[107]....
        /*0950*/ 	.word	0x00012180


	//   ....[108]....
        /*0954*/ 	.word	0x000121e0


	//   ....[109]....
        /*0958*/ 	.word	0x00012240


	//   ....[110]....
        /*095c*/ 	.word	0x000122b0


	//   ....[111]....
        /*0960*/ 	.word	0x00012310


	//   ....[112]....
        /*0964*/ 	.word	0x00012370


	//   ....[113]....
        /*0968*/ 	.word	0x000123d0


	//   ....[114]....
        /*096c*/ 	.word	0x00012440


	//   ....[115]....
        /*0970*/ 	.word	0x000124a0


	//   ....[116]....
        /*0974*/ 	.word	0x00012500


	//   ....[117]....
        /*0978*/ 	.word	0x00012560


	//   ....[118]....
        /*097c*/ 	.word	0x000125d0


	//   ....[119]....
        /*0980*/ 	.word	0x00012630


	//   ....[120]....
        /*0984*/ 	.word	0x00012690


	//   ....[121]....
        /*0988*/ 	.word	0x000126f0


	//   ....[122]....
        /*098c*/ 	.word	0x00012760


	//   ....[123]....
        /*0990*/ 	.word	0x000127b0


	//   ....[124]....
        /*0994*/ 	.word	0x000127f0


	//   ....[125]....
        /*0998*/ 	.word	0x00012840


	//   ....[126]....
        /*099c*/ 	.word	0x00012890


	//   ....[127]....
        /*09a0*/ 	.word	0x000128e0


	//   ....[128]....
        /*09a4*/ 	.word	0x00012950


	//   ....[129]....
        /*09a8*/ 	.word	0x00012990


	//   ....[130]....
        /*09ac*/ 	.word	0x000129e0


	//   ....[131]....
        /*09b0*/ 	.word	0x00012a30


	//   ....[132]....
        /*09b4*/ 	.word	0x00012a80


	//   ....[133]....
        /*09b8*/ 	.word	0x00012ad0


	//   ....[134]....
        /*09bc*/ 	.word	0x00012b40


	//   ....[135]....
        /*09c0*/ 	.word	0x00012b80


	//   ....[136]....
        /*09c4*/ 	.word	0x00012bf0


	//   ....[137]....
        /*09c8*/ 	.word	0x00012c50


	//   ....[138]....
        /*09cc*/ 	.word	0x00012cb0


	//----- nvinfo : EIATTR_EXIT_INSTR_OFFSETS
	.align		4
.L_704:
        /*09d0*/ 	.byte	0x04, 0x1c
        /*09d2*/ 	.short	(.L_706 - .L_705)


	//   ....[0]....
.L_705:
        /*09d4*/ 	.word	0x000010d0


	//   ....[1]....
        /*09d8*/ 	.word	0x000119c0


	//----- nvinfo : EIATTR_MAX_THREADS
	.align		4
.L_706:
        /*09dc*/ 	.byte	0x04, 0x05
        /*09de*/ 	.short	(.L_708 - .L_707)
.L_707:
        /*09e0*/ 	.word	0x00000100
        /*09e4*/ 	.word	0x00000001
        /*09e8*/ 	.word	0x00000001


	//----- nvinfo : EIATTR_CRS_STACK_SIZE
	.align		4
.L_708:
        /*09ec*/ 	.byte	0x04, 0x1e
        /*09ee*/ 	.short	(.L_710 - .L_709)
.L_709:
        /*09f0*/ 	.word	0x00000000
.L_710:


//--------------------- .nv.info._ZN7cutlass13device_kernelIN5flash19enable_sm80_to_sm89INS1_16FlashAttnFwdSm80INS1_25CollectiveMainloopFwdSm80ILi8ELi1ELb1EN4cute5tupleIJNS5_1CILi128EEENS7_ILi112EEES8_EEELi128ENS_6half_tEfNS_4arch4Sm80ELb1ELb0ELb0ELb1ELb0ELb1ELb1ELb1EEENS1_21CollectiveEpilogueFwdINS6_IJS8_S8_S9_EEENS6_IJNS7_ILi1EEESH_SH_EEESB_SD_Li256ELb1ELb1ELb1ELb0EEENS1_36VarlenDynamicPersistentTileSchedulerILi128ELi112ELi256ELi256ELb1ELb1ELb0ELb1ELb1ELb1EEEEEEEEEvNT_6ParamsE --------------------------
	.section	.nv.info._ZN7cutlass13device_kernelIN5flash19enable_sm80_to_sm89INS1_16FlashAttnFwdSm80INS1_25CollectiveMainloopFwdSm80ILi8ELi1ELb1EN4cute5tupleIJNS5_1CILi128EEENS7_ILi112EEES8_EEELi128ENS_6half_tEfNS_4arch4Sm80ELb1ELb0ELb0ELb1ELb0ELb1ELb1ELb1EEENS1_21CollectiveEpilogueFwdINS6_IJS8_S8_S9_EEENS6_IJNS7_ILi1EEESH_SH_EEESB_SD_Li256ELb1ELb1ELb1ELb0EEENS1_36VarlenDynamicPersistentTileSchedulerILi128ELi112ELi256ELi256ELb1ELb1ELb0ELb1ELb1ELb1EEEEEEEEEvNT_6ParamsE,"",@"SHT_CUDA_INFO"
	.sectionflags	@""
	.align	4


	//----- nvinfo : EIATTR_CUDA_API_VERSION
	.align		4
        /*0000*/ 	.byte	0x04, 0x37
        /*0002*/ 	.short	(.L_712 - .L_711)
.L_711:
        /*0004*/ 	.word	0x00000082


	//----- nvinfo : EIATTR_SW2861232_WAR
	.align		4
.L_712:
        /*0008*/ 	.byte	0x01, 0x35
	.zero		2


	//----- nvinfo : EIATTR_PARAM_CBANK
	.align		4
        /*000c*/ 	.byte	0x04, 0x0a
        /*000e*/ 	.short	(.L_714 - .L_713)
	.align		4
.L_713:
        /*0010*/ 	.word	index@(.nv.constant0._ZN7cutlass13device_kernelIN5flash19enable_sm80_to_sm89INS1_16FlashAttnFwdSm80INS1_25CollectiveMainloopFwdSm80ILi8ELi1ELb1EN4cute5tupleIJNS5_1CILi128EEENS7_ILi112EEES8_EEELi128ENS_6half_tEfNS_4arch4Sm80ELb1ELb0ELb0ELb1ELb0ELb1ELb1ELb1EEENS1_21CollectiveEpilogueFwdINS6_IJS8_S8_S9_EEENS6_IJNS7_ILi1EEESH_SH_EEESB_SD_Li256ELb1ELb1ELb1ELb0EEENS1_36VarlenDynamicPersistentTileSchedulerILi128ELi112ELi256ELi256ELb1ELb1ELb0ELb1ELb1ELb1EEEEEEEEEvNT_6ParamsE)
        /*0014*/ 	.short	0x0160
        /*0016*/ 	.short	0x0438


	//----- nvinfo : EIATTR_CBANK_PARAM_SIZE
	.align		4
.L_714:
        /*0018*/ 	.byte	0x03, 0x19
        /*001a*/ 	.short	0x0438


	//----- nvinfo : EIATTR_KPARAM_INFO
	.align		4
        /*001c*/ 	.byte	0x04, 0x17
        /*001e*/ 	.short	(.L_716 - .L_715)
.L_715:
        /*0020*/ 	.word	0x00000000
        /*0024*/ 	.short	0x0000
        /*0026*/ 	.short	0x0000
        /*0028*/ 	.byte	0x00, 0xf0, 0xe1, 0x10


	//----- nvinfo : EIATTR_MAXREG_COUNT
	.align		4
.L_716:
        /*002c*/ 	.byte	0x03, 0x1b
        /*002e*/ 	.short	0x00ff


	//----- nvinfo : EIATTR_NUM_BARRIERS
	.align		4
        /*0030*/ 	.byte	0x02, 0x4c
        /*0032*/ 	.byte	0x06
	.zero		1


	//----- nvinfo : EIATTR_ANNOTATIONS
	.align		4
        /*0034*/ 	.byte	0x04, 0x55
        /*0036*/ 	.short	(.L_718 - .L_717)


	//   ....[0]....
.L_717:
        /* <DEDUP_REMOVED lines=71> */


	//----- nvinfo : EIATTR_MERCURY_ISA_VERSION
	.align		4
.L_718:
        /*0490*/ 	.byte	0x03, 0x5f
        /*0492*/ 	.short	0x0000


	//----- nvinfo : EIATTR_INT_WARP_WIDE_INSTR_OFFSETS
	.align		4
        /*0494*/ 	.byte	0x04, 0x31
        /*0496*/ 	.short	(.L_720 - .L_719)


	//   ....[0]....
.L_719:
        /*0498*/ 	.word	0x0001a090


	//   ....[1]....
        /*049c*/ 	.word	0x0001a110


	//----- nvinfo : EIATTR_COOP_GROUP_MASK_REGIDS
	.align		4
.L_720:
        /*04a0*/ 	.byte	0x04, 0x29
        /*04a2*/ 	.short	(.L_722 - .L_721)


	//   ....[0]....
.L_721:
        /*04a4*/ 	.word	0xffffffff


	//   ....[1]....
        /*04a8*/ 	.word	0xffffffff


	//   ....[2]....
        /*04ac*/ 	.word	0xffffffff


	//   ....[3]....
        /*04b0*/ 	.word	0xffffffff


	//   ....[4]....
        /*04b4*/ 	.word	0xffffffff


	//   ....[5]....
        /*04b8*/ 	.word	0xffffffff


	//   ....[6]....
        /*04bc*/ 	.word	0xffffffff


	//   ....[7]....
        /*04c0*/ 	.word	0xffffffff


	//   ....[8]....
        /*04c4*/ 	.word	0xffffffff


	//   ....[9]....
        /*04c8*/ 	.word	0xffffffff


	//   ....[10]....
        /*04cc*/ 	.word	0xffffffff


	//   ....[11]....
        /*04d0*/ 	.word	0xffffffff


	//   ....[12]....
        /*04d4*/ 	.word	0xffffffff


	//   ....[13]....
        /*04d8*/ 	.word	0xffffffff


	//   ....[14]....
        /*04dc*/ 	.word	0xffffffff


	//   ....[15]....
        /*04e0*/ 	.word	0xffffffff


	//   ....[16]....
        /*04e4*/ 	.word	0xffffffff


	//   ....[17]....
        /*04e8*/ 	.word	0xffffffff


	//   ....[18]....
        /*04ec*/ 	.word	0xffffffff


	//   ....[19]....
        /*04f0*/ 	.word	0xffffffff


	//   ....[20]....
        /*04f4*/ 	.word	0xffffffff


	//   ....[21]....
        /*04f8*/ 	.word	0xffffffff


	//   ....[22]....
        /*04fc*/ 	.word	0xffffffff


	//   ....[23]....
        /*0500*/ 	.word	0xffffffff


	//   ....[24]....
        /*0504*/ 	.word	0xffffffff


	//   ....[25]....
        /*0508*/ 	.word	0xffffffff


	//   ....[26]....
        /*050c*/ 	.word	0xffffffff


	//   ....[27]....
        /*0510*/ 	.word	0xffffffff


	//   ....[28]....
        /*0514*/ 	.word	0xffffffff


	//   ....[29]....
        /*0518*/ 	.word	0xffffffff


	//   ....[30]....
        /*051c*/ 	.word	0xffffffff


	//   ....[31]....
        /*0520*/ 	.word	0xffffffff


	//   ....[32]....
        /*0524*/ 	.word	0xffffffff


	//   ....[33]....
        /*0528*/ 	.word	0xffffffff


	//   ....[34]....
        /*052c*/ 	.word	0xffffffff


	//   ....[35]....
        /*0530*/ 	.word	0xffffffff


	//   ....[36]....
        /*0534*/ 	.word	0xffffffff


	//   ....[37]....
        /*0538*/ 	.word	0xffffffff


	//   ....[38]....
        /*053c*/ 	.word	0xffffffff


	//   ....[39]....
        /*0540*/ 	.word	0xffffffff


	//   ....[40]....
        /*0544*/ 	.word	0xffffffff


	//   ....[41]....
        /*0548*/ 	.word	0xffffffff


	//   ....[42]....
        /*054c*/ 	.word	0xffffffff


	//   ....[43]....
        /*0550*/ 	.word	0xffffffff


	//   ....[44]....
        /*0554*/ 	.word	0xffffffff


	//   ....[45]....
        /*0558*/ 	.word	0xffffffff


	//   ....[46]....
        /*055c*/ 	.word	0xffffffff


	//   ....[47]....
        /*0560*/ 	.word	0xffffffff


	//   ....[48]....
        /*0564*/ 	.word	0xffffffff


	//   ....[49]....
        /*0568*/ 	.word	0xffffffff


	//   ....[50]....
        /*056c*/ 	.word	0xffffffff


	//   ....[51]....
        /*0570*/ 	.word	0xffffffff


	//   ....[52]....
        /*0574*/ 	.word	0xffffffff


	//   ....[53]....
        /*0578*/ 	.word	0xffffffff


	//   ....[54]....
        /*057c*/ 	.word	0xffffffff


	//   ....[55]....
        /*0580*/ 	.word	0xffffffff


	//   ....[56]....
        /*0584*/ 	.word	0xffffffff


	//   ....[57]....
        /*0588*/ 	.word	0xffffffff


	//   ....[58]....
        /*058c*/ 	.word	0xffffffff


	//   ....[59]....
        /*0590*/ 	.word	0xffffffff


	//   ....[60]....
        /*0594*/ 	.word	0xffffffff


	//   ....[61]....
        /*0598*/ 	.word	0xffffffff


	//   ....[62]....
        /*059c*/ 	.word	0xffffffff


	//   ....[63]....
        /*05a0*/ 	.word	0xffffffff


	//   ....[64]....
        /*05a4*/ 	.word	0xffffffff


	//   ....[65]....
        /*05a8*/ 	.word	0xffffffff


	//   ....[66]....
        /*05ac*/ 	.word	0xffffffff


	//   ....[67]....
        /*05b0*/ 	.word	0xffffffff


	//   ....[68]....
        /*05b4*/ 	.word	0xffffffff


	//   ....[69]....
        /*05b8*/ 	.word	0xffffffff


	//   ....[70]....
        /*05bc*/ 	.word	0xffffffff


	//   ....[71]....
        /*05c0*/ 	.word	0xffffffff


	//   ....[72]....
        /*05c4*/ 	.word	0xffffffff


	//   ....[73]....
        /*05c8*/ 	.word	0xffffffff


	//   ....[74]....
        /*05cc*/ 	.word	0xffffffff


	//   ....[75]....
        /*05d0*/ 	.word	0xffffffff


	//   ....[76]....
        /*05d4*/ 	.word	0xffffffff


	//   ....[77]....
        /*05d8*/ 	.word	0xffffffff


	//   ....[78]....
        /*05dc*/ 	.word	0xffffffff


	//   ....[79]....
        /*05e0*/ 	.word	0xffffffff


	//   ....[80]....
        /*05e4*/ 	.word	0xffffffff


	//   ....[81]....
        /*05e8*/ 	.word	0xffffffff


	//   ....[82]....
        /*05ec*/ 	.word	0xffffffff


	//   ....[83]....
        /*05f0*/ 	.word	0xffffffff


	//   ....[84]....
        /*05f4*/ 	.word	0xffffffff


	//   ....[85]....
        /*05f8*/ 	.word	0xffffffff


	//   ....[86]....
        /*05fc*/ 	.word	0xffffffff


	//   ....[87]....
        /*0600*/ 	.word	0xffffffff


	//   ....[88]....
        /*0604*/ 	.word	0xffffffff


	//   ....[89]....
        /*0608*/ 	.word	0xffffffff


	//   ....[90]....
        /*060c*/ 	.word	0xffffffff


	//   ....[91]....
        /*0610*/ 	.word	0xffffffff


	//   ....[92]....
        /*0614*/ 	.word	0xffffffff


	//   ....[93]....
        /*0618*/ 	.word	0xffffffff


	//   ....[94]....
        /*061c*/ 	.word	0xffffffff


	//   ....[95]....
        /*0620*/ 	.word	0xffffffff


	//   ....[96]....
        /*0624*/ 	.word	0xffffffff


	//   ....[97]....
        /*0628*/ 	.word	0xffffffff


	//   ....[98]....
        /*062c*/ 	.word	0xffffffff


	//   ....[99]....
        /*0630*/ 	.word	0xffffffff


	//   ....[100]....
        /*0634*/ 	.word	0xffffffff


	//   ....[101]....
        /*0638*/ 	.word	0xffffffff


	//   ....[102]....
        /*063c*/ 	.word	0xffffffff


	//   ....[103]....
        /*0640*/ 	.word	0xffffffff


	//   ....[104]....
        /*0644*/ 	.word	0xffffffff


	//   ....[105]....
        /*0648*/ 	.word	0xffffffff


	//   ....[106]....
        /*064c*/ 	.word	0xffffffff


	//   ....[107]....
        /*0650*/ 	.word	0xffffffff


	//   ....[108]....
        /*0654*/ 	.word	0xffffffff


	//   ....[109]....
        /*0658*/ 	.word	0xffffffff


	//   ....[110]....
        /*065c*/ 	.word	0xffffffff


	//   ....[111]....
        /*0660*/ 	.word	0xffffffff


	//   ....[112]....
        /*0664*/ 	.word	0xffffffff


	//   ....[113]....
        /*0668*/ 	.word	0xffffffff


	//   ....[114]....
        /*066c*/ 	.word	0xffffffff


	//   ....[115]....
        /*0670*/ 	.word	0xffffffff


	//   ....[116]....
        /*0674*/ 	.word	0xffffffff


	//   ....[117]....
        /*0678*/ 	.word	0xffffffff


	//   ....[118]....
        /*067c*/ 	.word	0xffffffff


	//   ....[119]....
        /*0680*/ 	.word	0xffffffff


	//   ....[120]....
        /*0684*/ 	.word	0xffffffff


	//   ....[121]....
        /*0688*/ 	.word	0xffffffff


	//   ....[122]....
        /*068c*/ 	.word	0xffffffff


	//   ....[123]....
        /*0690*/ 	.word	0xffffffff


	//   ....[124]....
        /*0694*/ 	.word	0xffffffff


	//   ....[125]....
        /*0698*/ 	.word	0xffffffff


	//   ....[126]....
        /*069c*/ 	.word	0xffffffff


	//   ....[127]....
        /*06a0*/ 	.word	0xffffffff


	//   ....[128]....
        /*06a4*/ 	.word	0xffffffff


	//   ....[129]....
        /*06a8*/ 	.word	0xffffffff


	//   ....[130]....
        /*06ac*/ 	.word	0xffffffff


	//   ....[131]....
        /*06b0*/ 	.word	0xffffffff


	//   ....[132]....
        /*06b4*/ 	.word	0xffffffff


	//   ....[133]....
        /*06b8*/ 	.word	0xffffffff


	//   ....[134]....
        /*06bc*/ 	.word	0xffffffff


	//   ....[135]....
        /*06c0*/ 	.word	0xffffffff


	//   ....[136]....
        /*06c4*/ 	.word	0xffffffff


	//   ....[137]....
        /*06c8*/ 	.word	0xffffffff


	//   ....[138]....
        /*06cc*/ 	.word	0xffffffff


	//   ....[139]....
        /*06d0*/ 	.word	0xffffffff


	//   ....[140]....
        /*06d4*/ 	.word	0xffffffff


	//   ....[141]....
        /*06d8*/ 	.word	0xffffffff


	//   ....[142]....
        /*06dc*/ 	.word	0xffffffff


	//   ....[143]....
        /*06e0*/ 	.word	0xffffffff


	//   ....[144]....
        /*06e4*/ 	.word	0xffffffff


	//   ....[145]....
        /*06e8*/ 	.word	0xffffffff


	//   ....[146]....
        /*06ec*/ 	.word	0xffffffff


	//   ....[147]....
        /*06f0*/ 	.word	0xffffffff


	//   ....[148]....
        /*06f4*/ 	.word	0xffffffff


	//   ....[149]....
        /*06f8*/ 	.word	0xffffffff


	//   ....[150]....
        /*06fc*/ 	.word	0xffffffff


	//   ....[151]....
        /*0700*/ 	.word	0xffffffff


	//   ....[152]....
        /*0704*/ 	.word	0xffffffff


	//   ....[153]....
        /*0708*/ 	.word	0xffffffff


	//   ....[154]....
        /*070c*/ 	.word	0xffffffff


	//   ....[155]....
        /*0710*/ 	.word	0xffffffff


	//   ....[156]....
        /*0714*/ 	.word	0xffffffff


	//   ....[157]....
        /*0718*/ 	.word	0xffffffff


	//   ....[158]....
        /*071c*/ 	.word	0xffffffff


	//   ....[159]....
        /*0720*/ 	.word	0xffffffff


	//   ....[160]....
        /*0724*/ 	.word	0xffffffff


	//   ....[161]....
        /*0728*/ 	.word	0xffffffff


	//   ....[162]....
        /*072c*/ 	.word	0xffffffff


	//   ....[163]....
        /*0730*/ 	.word	0xffffffff


	//   ....[164]....
        /*0734*/ 	.word	0xffffffff


	//   ....[165]....
        /*0738*/ 	.word	0xffffffff


	//   ....[166]....
        /*073c*/ 	.word	0xffffffff


	//   ....[167]....
        /*0740*/ 	.word	0xffffffff


	//   ....[168]....
        /*0744*/ 	.word	0xffffffff


	//   ....[169]....
        /*0748*/ 	.word	0xffffffff


	//   ....[170]....
        /*074c*/ 	.word	0xffffffff


	//----- nvinfo : EIATTR_COOP_GROUP_INSTR_OFFSETS
	.align		4
.L_722:
        /*0750*/ 	.byte	0x04, 0x28
        /*0752*/ 	.short	(.L_724 - .L_723)


	//   ....[0]....
.L_723:
        /*0754*/ 	.word	0x00000050


	//   ....[1]....
        /*0758*/ 	.word	0x00000200


	//   ....[2]....
        /*075c*/ 	.word	0x00000230


	//   ....[3]....
        /*0760*/ 	.word	0x00000260


	//   ....[4]....
        /*0764*/ 	.word	0x00000290


	//   ....[5]....
        /*0768*/ 	.word	0x000002c0


	//   ....[6]....
        /*076c*/ 	.word	0x000002f0


	//   ....[7]....
        /*0770*/ 	.word	0x00000450


	//   ....[8]....
        /*0774*/ 	.word	0x00000490


	//   ....[9]....
        /*0778*/ 	.word	0x000004c0


	//   ....[10]....
        /*077c*/ 	.word	0x000004f0


	//   ....[11]....
        /*0780*/ 	.word	0x00000520


	//   ....[12]....
        /*0784*/ 	.word	0x00000550


	//   ....[13]....
        /*0788*/ 	.word	0x000005e0


	//   ....[14]....
        /*078c*/ 	.word	0x00000630


	//   ....[15]....
        /*0790*/ 	.word	0x00000650


	//   ....[16]....
        /*0794*/ 	.word	0x000006b0


	//   ....[17]....
        /*0798*/ 	.word	0x0000a190


	//   ....[18]....
        /*079c*/ 	.word	0x0000a1b0


	//   ....[19]....
        /*07a0*/ 	.word	0x0000a210


	//   ....[20]....
        /*07a4*/ 	.word	0x0000a230


	//   ....[21]....
        /*07a8*/ 	.word	0x0000a2a0


	//   ....[22]....
        /*07ac*/ 	.word	0x0000a2c0


	//   ....[23]....
        /*07b0*/ 	.word	0x0000a310


	//   ....[24]....
        /*07b4*/ 	.word	0x0000a330


	//   ....[25]....
        /*07b8*/ 	.word	0x0000a800


	//   ....[26]....
        /*07bc*/ 	.word	0x0000a820


	//   ....[27]....
        /*07c0*/ 	.word	0x0000a840


	//   ....[28]....
        /*07c4*/ 	.word	0x0000a850


	//   ....[29]....
        /*07c8*/ 	.word	0x0000aa00


	//   ....[30]....
        /*07cc*/ 	.word	0x0000aac0


	//   ....[31]....
        /*07d0*/ 	.word	0x0000ab00


	//   ....[32]....
        /*07d4*/ 	.word	0x0000ab40


	//   ....[33]....
        /*07d8*/ 	.word	0x0000ad10


	//   ....[34]....
        /*07dc*/ 	.word	0x0000add0


	//   ....[35]....
        /*07e0*/ 	.word	0x0000ae10


	//   ....[36]....
        /*07e4*/ 	.word	0x0000ae50


	//   ....[37]....
        /*07e8*/ 	.word	0x0000b040


	//   ....[38]....
        /*07ec*/ 	.word	0x0000b0c0


	//   ....[39]....
        /*07f0*/ 	.word	0x0000b100


	//   ....[40]....
        /*07f4*/ 	.word	0x0000b140


	//   ....[41]....
        /*07f8*/ 	.word	0x0000cde0


	//   ....[42]....
        /*07fc*/ 	.word	0x0000ce00


	//   ....[43]....
        /*0800*/ 	.word	0x0000ce20


	//   ....[44]....
        /*0804*/ 	.word	0x0000ce30


	//   ....[45]....
        /*0808*/ 	.word	0x0000cf20


	//   ....[46]....
        /*080c*/ 	.word	0x0000cf60


	//   ....[47]....
        /*0810*/ 	.word	0x0000cf70


	//   ....[48]....
        /*0814*/ 	.word	0x0000cf80


	//   ....[49]....
        /*0818*/ 	.word	0x0000d140


	//   ....[50]....
        /*081c*/ 	.word	0x0000d180


	//   ....[51]....
        /*0820*/ 	.word	0x0000d1b0


	//   ....[52]....
        /*0824*/ 	.word	0x0000d1c0


	//   ....[53]....
        /*0828*/ 	.word	0x0000d2a0


	//   ....[54]....
        /*082c*/ 	.word	0x0000d2e0


	//   ....[55]....
        /*0830*/ 	.word	0x0000d2f0


	//   ....[56]....
        /*0834*/ 	.word	0x0000d310


	//   ....[57]....
        /*0838*/ 	.word	0x00010760


	//   ....[58]....
        /*083c*/ 	.word	0x00010770


	//   ....[59]....
        /*0840*/ 	.word	0x000111d0


	//   ....[60]....
        /*0844*/ 	.word	0x000112a0


	//   ....[61]....
        /*0848*/ 	.word	0x000112b0


	//   ....[62]....
        /*084c*/ 	.word	0x000112e0


	//   ....[63]....
        /*0850*/ 	.word	0x00013ed0


	//   ....[64]....
        /*0854*/ 	.word	0x00013f00


	//   ....[65]....
        /*0858*/ 	.word	0x00014920


	//   ....[66]....
        /*085c*/ 	.word	0x00014a10


	//   ....[67]....
        /*0860*/ 	.word	0x00014a40


	//   ....[68]....
        /*0864*/ 	.word	0x00014ab0


	//   ....[69]....
        /*0868*/ 	.word	0x00017e10


	//   ....[70]....
        /*086c*/ 	.word	0x00017e30


	//   ....[71]....
        /*0870*/ 	.word	0x00017e50


	//   ....[72]....
        /*0874*/ 	.word	0x00017e70


	//   ....[73]....
        /*0878*/ 	.word	0x00019a40


	//   ....[74]....
        /*087c*/ 	.word	0x00019a90


	//   ....[75]....
        /*0880*/ 	.word	0x00019ab0


	//   ....[76]....
        /*0884*/ 	.word	0x00019ad0


	//   ....[77]....
        /*0888*/ 	.word	0x0001ad40


	//   ....[78]....
        /*088c*/ 	.word	0x0001ad50


	//   ....[79]....
        /*0890*/ 	.word	0x0001ad70


	//   ....[80]....
        /*0894*/ 	.word	0x0001ad90


	//   ....[81]....
        /*0898*/ 	.word	0x0001b100


	//   ....[82]....
        /*089c*/ 	.word	0x0001b120


	//   ....[83]....
        /*08a0*/ 	.word	0x0001b200


	//   ....[84]....
        /*08a4*/ 	.word	0x0001b210


	//   ....[85]....
        /*08a8*/ 	.word	0x0001b300


	//   ....[86]....
        /*08ac*/ 	.word	0x0001b320


	//   ....[87]....
        /*08b0*/ 	.word	0x0001b410


	//   ....[88]....
        /*08b4*/ 	.word	0x0001b420


	//   ....[89]....
        /*08b8*/ 	.word	0x0001b710


	//   ....[90]....
        /*08bc*/ 	.word	0x0001b730


	//   ....[91]....
        /*08c0*/ 	.word	0x0001bd80


	//   ....[92]....
        /*08c4*/ 	.word	0x0001bd90


	//   ....[93]....
        /*08c8*/ 	.word	0x0001c9b0


	//   ....[94]....
        /*08cc*/ 	.word	0x0001c9d0


	//   ....[95]....
        /*08d0*/ 	.word	0x0001cac0


	//   ....[96]....
        /*08d4*/ 	.word	0x0001cad0


	//   ....[97]....
        /*08d8*/ 	.word	0x0001cbc0


	//   ....[98]....
        /*08dc*/ 	.word	0x0001cbe0


	//   ....[99]....
        /*08e0*/ 	.word	0x0001ccd0


	//   ....[100]....
        /*08e4*/ 	.word	0x0001cce0


	//   ....[101]....
        /*08e8*/ 	.word	0x0001ce90


	//   ....[102]....
        /*08ec*/ 	.word	0x0001ceb0


	//   ....[103]....
        /*08f0*/ 	.word	0x0001cfe0


	//   ....[104]....
        /*08f4*/ 	.word	0x0001d020


	//   ....[105]....
        /*08f8*/ 	.word	0x0001d050


	//   ....[106]....
        /*08fc*/ 	.word	0x0001d080


	//   ....[107]....
        /*0900*/ 	.word	0x0001d0b0


	//   ....[108]....
        /*0904*/ 	.word	0x0001d0e0


	//   ....[109]....
        /*0908*/ 	.word	0x0001d240


	//   ....[110]....
        /*090c*/ 	.word	0x0001d280


	//   ....[111]....
        /*0910*/ 	.word	0x0001d2b0


	//   ....[112]....
        /*0914*/ 	.word	0x0001d2e0


	//   ....[113]....
        /*0918*/ 	.word	0x0001d310


	//   ....[114]....
        /*091c*/ 	.word	0x0001d340


	//   ....[115]....
        /*0920*/ 	.word	0x0001d3d0


	//   ....[116]....
        /*0924*/ 	.word	0x0001d430


	//   ....[117]....
        /*0928*/ 	.word	0x0001d440


	//   ....[118]....
        /*092c*/ 	.word	0x0001d4a0


	//   ....[119]....
        /*0930*/ 	.word	0x0001df10


	//   ....[120]....
        /*0934*/ 	.word	0x0001df70


	//   ....[121]....
        /*0938*/ 	.word	0x0001dfc0


	//   ....[122]....
        /*093c*/ 	.word	0x0001e010


	//   ....[123]....
        /*0940*/ 	.word	0x0001e060


	//   ....[124]....
        /*0944*/ 	.word	0x0001e0d0


	//   ....[125]....
        /*0948*/ 	.word	0x0001e110


	//   ....[126]....
        /*094c*/ 	.word	0x0001e180


	//   ....[127]....
        /*0950*/ 	.word	0x0001e1f0


	//   ....[128]....
        /*0954*/ 	.word	0x0001e250


	//   ....[129]....
        /*0958*/ 	.word	0x0001e2b0


	//   ....[130]....
        /*095c*/ 	.word	0x0001e310


	//   ....[131]....
        /*0960*/ 	.word	0x0001e360


	//   ....[132]....
        /*0964*/ 	.word	0x0001e3c0


	//   ....[133]....
        /*0968*/ 	.word	0x0001e430


	//   ....[134]....
        /*096c*/ 	.word	0x0001e4a0


	//   ....[135]....
        /*0970*/ 	.word	0x0001e500


	//   ....[136]....
        /*0974*/ 	.word	0x0001e560


	//   ....[137]....
        /*0978*/ 	.word	0x0001e5c0


	//   ....[138]....
        /*097c*/ 	.word	0x0001e630


	//   ....[139]....
        /*0980*/ 	.word	0x0001e690


	//   ....[140]....
        /*0984*/ 	.word	0x0001e6f0


	//   ....[141]....
        /*0988*/ 	.word	0x0001e750


	//   ....[142]....
        /*098c*/ 	.word	0x0001e7c0


	//   ....[143]....
        /*0990*/ 	.word	0x0001e820


	//   ....[144]....
        /*0994*/ 	.word	0x0001e880


	//   ....[145]....
        /*0998*/ 	.word	0x0001e8e0


	//   ....[146]....
        /*099c*/ 	.word	0x0001e950


	//   ....[147]....
        /*09a0*/ 	.word	0x0001e9b0


	//   ....[148]....
        /*09a4*/ 	.word	0x0001ea10


	//   ....[149]....
        /*09a8*/ 	.word	0x0001ea70


	//   ....[150]....
        /*09ac*/ 	.word	0x0001eae0


	//   ....[151]....
        /*09b0*/ 	.word	0x0001eb40


	//   ....[152]....
        /*09b4*/ 	.word	0x0001eba0


	//   ....[153]....
        /*09b8*/ 	.word	0x0001ec00


	//   ....[154]....
        /*09bc*/ 	.word	0x0001ec70


	//   ....[155]....
        /*09c0*/ 	.word	0x0001ecc0


	//   ....[156]....
        /*09c4*/ 	.word	0x0001ed00


	//   ....[157]....
        /*09c8*/ 	.word	0x0001ed50


	//   ....[158]....
        /*09cc*/ 	.word	0x0001eda0


	//   ....[159]....
        /*09d0*/ 	.word	0x0001edf0


	//   ....[160]....
        /*09d4*/ 	.word	0x0001ee60


	//   ....[161]....
        /*09d8*/ 	.word	0x0001eea0


	//   ....[162]....
        /*09dc*/ 	.word	0x0001eef0


	//   ....[163]....
        /*09e0*/ 	.word	0x0001ef40


	//   ....[164]....
        /*09e4*/ 	.word	0x0001ef90


	//   ....[165]....
        /*09e8*/ 	.word	0x0001efe0


	//   ....[166]....
        /*09ec*/ 	.word	0x0001f050


	//   ....[167]....
        /*09f0*/ 	.word	0x0001f090


	//   ....[168]....
        /*09f4*/ 	.word	0x0001f100


	//   ....[169]....
        /*09f8*/ 	.word	0x0001f160


	//   ....[170]....
        /*09fc*/ 	.word	0x0001f1c0


	//----- nvinfo : EIATTR_EXIT_INSTR_OFFSETS
	.align		4
.L_724:
        /*0a00*/ 	.byte	0x04, 0x1c
        /*0a02*/ 	.short	(.L_726 - .L_725)


	//   ....[0]....
.L_725:
        /*0a04*/ 	.word	0x000010d0


	//   ....[1]....
        /*0a08*/ 	.word	0x0001ded0


	//----- nvinfo : EIATTR_MAX_THREADS
	.align		4
.L_726:
        /*0a0c*/ 	.byte	0x04, 0x05
        /*0a0e*/ 	.short	(.L_728 - .L_727)
.L_727:
        /*0a10*/ 	.word	0x00000100
        /*0a14*/ 	.word	0x00000001
        /*0a18*/ 	.word	0x00000001


	//----- nvinfo : EIATTR_CRS_STACK_SIZE
	.align		4
.L_728:
        /*0a1c*/ 	.byte	0x04, 0x1e
        /*0a1e*/ 	.short	(.L_730 - .L_729)
.L_729:
        /*0a20*/ 	.word	0x00000000
.L_730:


//--------------------- .nv.callgraph             --------------------------
	.section	.nv.callgraph,"",@"SHT_CUDA_CALLGRAPH"
	.align	4
	.sectionentsize	8
	.align		4
        /*0000*/ 	.word	0x00000000
	.align		4
        /*0004*/ 	.word	0xffffffff
	.align		4
        /*0008*/ 	.word	0x00000000
	.align		4
        /*000c*/ 	.word	0xfffffffe
	.align		4
        /*0010*/ 	.word	0x00000000
	.align		4
        /*0014*/ 	.word	0xfffffffd
	.align		4
        /*0018*/ 	.word	0x00000000
	.align		4
        /*001c*/ 	.word	0xfffffffc


//--------------------- .nv.rel.action            --------------------------
	.section	.nv.rel.action,"",@"SHT_CUDA_RELOCINFO"
	.align	8
	.sectionentsize	8
        /*0000*/ 	.byte	0x73, 0x00, 0x00, 0x00, 0x00, 0x00, 0x00, 0x00, 0x00, 0x00, 0x00, 0x11, 0x25, 0x00, 0x05, 0x36


//--------------------- .nv.constant4             --------------------------
	.section	.nv.constant4,"a",@progbits
	.align	8
	.align		8
.nv.constant4:
        /*0000*/ 	.dword	_ZN83_INTERNAL_d107419c_47_flash_fwd_hdim128_fp16_split_softcapall_sm80_cu_18e39b8a_31024cuda3std3__45__cpo5beginE
	.align		8
        /*0008*/ 	.dword	_ZN83_INTERNAL_d107419c_47_flash_fwd_hdim128_fp16_split_softcapall_sm80_cu_18e39b8a_31024cuda3std3__45__cpo3endE
	.align		8
        /*0010*/ 	.dword	_ZN83_INTERNAL_d107419c_47_flash_fwd_hdim128_fp16_split_softcapall_sm80_cu_18e39b8a_31024cuda3std3__45__cpo6cbeginE
	.align		8
        /*0018*/ 	.dword	_ZN83_INTERNAL_d107419c_47_flash_fwd_hdim128_fp16_split_softcapall_sm80_cu_18e39b8a_31024cuda3std3__45__cpo4cendE
	.align		8
        /*0020*/ 	.dword	_ZN83_INTERNAL_d107419c_47_flash_fwd_hdim128_fp16_split_softcapall_sm80_cu_18e39b8a_31024cuda3std3__485_GLOBAL__N__d107419c_47_flash_fwd_hdim128_fp16_split_softcapall_sm80_cu_18e39b8a_31026ignoreE
	.align		8
        /*0028*/ 	.dword	_ZN83_INTERNAL_d107419c_47_flash_fwd_hdim128_fp16_split_softcapall_sm80_cu_18e39b8a_31024cuda3std3__419piecewise_constructE
	.align		8
        /*0030*/ 	.dword	_ZN83_INTERNAL_d107419c_47_flash_fwd_hdim128_fp16_split_softcapall_sm80_cu_18e39b8a_31024cuda3std3__48in_placeE
	.align		8
        /*0038*/ 	.dword	_ZN83_INTERNAL_d107419c_47_flash_fwd_hdim128_fp16_split_softcapall_sm80_cu_18e39b8a_31024cuda3std6ranges3__45__cpo4swapE
	.align		8
        /*0040*/ 	.dword	_ZN83_INTERNAL_d107419c_47_flash_fwd_hdim128_fp16_split_softcapall_sm80_cu_18e39b8a_31024cuda3std6ranges3__45__cpo9iter_moveE
	.align		8
        /*0048*/ 	.dword	_ZN83_INTERNAL_d107419c_47_flash_fwd_hdim128_fp16_split_softcapall_sm80_cu_18e39b8a_31024cute7productE
	.align		8
        /*0050*/ 	.dword	_ZN83_INTERNAL_d107419c_47_flash_fwd_hdim128_fp16_split_softcapall_sm80_cu_18e39b8a_31024cute1_E


//--------------------- .nv.constant0._ZN7cutlass13device_kernelIN5flash19enable_sm80_to_sm89INS1_16FlashAttnFwdSm80INS1_25CollectiveMainloopFwdSm80ILi8ELi1ELb1EN4cute5tupleIJNS5_1CILi128EEES8_S8_EEELi128ENS_6half_tEfNS_4arch4Sm80ELb0ELb0ELb1ELb0ELb0ELb0ELb1ELb1EEENS1_21CollectiveEpilogueFwdIS9_NS6_IJNS7_ILi1EEESF_SF_EEESA_SC_Li256ELb0ELb1ELb1ELb0EEENS1_19SingleTileSchedulerILb0ELb1ELb1ELi128EEEEEEEEEvNT_6ParamsE --------------------------
	.section	.nv.constant0._ZN7cutlass13device_kernelIN5flash19enable_sm80_to_sm89INS1_16FlashAttnFwdSm80INS1_25CollectiveMainloopFwdSm80ILi8ELi1ELb1EN4cute5tupleIJNS5_1CILi128EEES8_S8_EEELi128ENS_6half_tEfNS_4arch4Sm80ELb0ELb0ELb1ELb0ELb0ELb0ELb1ELb1EEENS1_21CollectiveEpilogueFwdIS9_NS6_IJNS7_ILi1EEESF_SF_EEESA_SC_Li256ELb0ELb1ELb1ELb0EEENS1_19SingleTileSchedulerILb0ELb1ELb1ELi128EEEEEEEEEvNT_6ParamsE,"a",@progbits
	.sectionflags	@""
	.align	4
.nv.constant0._ZN7cutlass13device_kernelIN5flash19enable_sm80_to_sm89INS1_16FlashAttnFwdSm80INS1_25CollectiveMainloopFwdSm80ILi8ELi1ELb1EN4cute5tupleIJNS5_1CILi128EEES8_S8_EEELi128ENS_6half_tEfNS_4arch4Sm80ELb0ELb0ELb1ELb0ELb0ELb0ELb1ELb1EEENS1_21CollectiveEpilogueFwdIS9_NS6_IJNS7_ILi1EEESF_SF_EEESA_SC_Li256ELb0ELb1ELb1ELb0EEENS1_19SingleTileSchedulerILb0ELb1ELb1ELi128EEEEEEEEEvNT_6ParamsE:
	.zero		1400


//--------------------- .nv.constant0._ZN7cutlass13device_kernelIN5flash19enable_sm80_to_sm89INS1_16FlashAttnFwdSm80INS1_25CollectiveMainloopFwdSm80ILi8ELi1ELb1EN4cute5tupleIJNS5_1CILi128EEENS7_ILi96EEES8_EEELi128ENS_6half_tEfNS_4arch4Sm80ELb0ELb1ELb1ELb0ELb0ELb0ELb1ELb1EEENS1_21CollectiveEpilogueFwdINS6_IJS8_S8_S9_EEENS6_IJNS7_ILi1EEESH_SH_EEESB_SD_Li256ELb0ELb1ELb1ELb0EEENS1_19SingleTileSchedulerILb0ELb1ELb1ELi128EEEEEEEEEvNT_6ParamsE --------------------------
	.section	.nv.constant0._ZN7cutlass13device_kernelIN5flash19enable_sm80_to_sm89INS1_16FlashAttnFwdSm80INS1_25CollectiveMainloopFwdSm80ILi8ELi1ELb1EN4cute5tupleIJNS5_1CILi128EEENS7_ILi96EEES8_EEELi128ENS_6half_tEfNS_4arch4Sm80ELb0ELb1ELb1ELb0ELb0ELb0ELb1ELb1EEENS1_21CollectiveEpilogueFwdINS6_IJS8_S8_S9_EEENS6_IJNS7_ILi1EEESH_SH_EEESB_SD_Li256ELb0ELb1ELb1ELb0EEENS1_19SingleTileSchedulerILb0ELb1ELb1ELi128EEEEEEEEEvNT_6ParamsE,"a",@progbits
	.sectionflags	@""
	.align	4
.nv.constant0._ZN7cutlass13device_kernelIN5flash19enable_sm80_to_sm89INS1_16FlashAttnFwdSm80INS1_25CollectiveMainloopFwdSm80ILi8ELi1ELb1EN4cute5tupleIJNS5_1CILi128EEENS7_ILi96EEES8_EEELi128ENS_6half_tEfNS_4arch4Sm80ELb0ELb1ELb1ELb0ELb0ELb0ELb1ELb1EEENS1_21CollectiveEpilogueFwdINS6_IJS8_S8_S9_EEENS6_IJNS7_ILi1EEESH_SH_EEESB_SD_Li256ELb0ELb1ELb1ELb0EEENS1_19SingleTileSchedulerILb0ELb1ELb1ELi128EEEEEEEEEvNT_6ParamsE:
	.zero		1400


//--------------------- .nv.constant0._ZN7cutlass13device_kernelIN5flash19enable_sm80_to_sm89INS1_16FlashAttnFwdSm80INS1_25CollectiveMainloopFwdSm80ILi8ELi1ELb1EN4cute5tupleIJNS5_1CILi128EEES8_S8_EEELi128ENS_6half_tEfNS_4arch4Sm80ELb1ELb0ELb1ELb0ELb0ELb0ELb1ELb1EEENS1_21CollectiveEpilogueFwdIS9_NS6_IJNS7_ILi1EEESF_SF_EEESA_SC_Li256ELb0ELb1ELb1ELb0EEENS1_30DynamicPersistentTileSchedulerILi256ELi256ELb1ELb1ELb0EEEEEEEEEvNT_6ParamsE --------------------------
	.section	.nv.constant0._ZN7cutlass13device_kernelIN5flash19enable_sm80_to_sm89INS1_16FlashAttnFwdSm80INS1_25CollectiveMainloopFwdSm80ILi8ELi1ELb1EN4cute5tupleIJNS5_1CILi128EEES8_S8_EEELi128ENS_6half_tEfNS_4arch4Sm80ELb1ELb0ELb1ELb0ELb0ELb0ELb1ELb1EEENS1_21CollectiveEpilogueFwdIS9_NS6_IJNS7_ILi1EEESF_SF_EEESA_SC_Li256ELb0ELb1ELb1ELb0EEENS1_30DynamicPersistentTileSchedulerILi256ELi256ELb1ELb1ELb0EEEEEEEEEvNT_6ParamsE,"a",@progbits
	.sectionflags	@""
	.align	4
.nv.constant0._ZN7cutlass13device_kernelIN5flash19enable_sm80_to_sm89INS1_16FlashAttnFwdSm80INS1_25CollectiveMainloopFwdSm80ILi8ELi1ELb1EN4cute5tupleIJNS5_1CILi128EEES8_S8_EEELi128ENS_6half_tEfNS_4arch4Sm80ELb1ELb0ELb1ELb0ELb0ELb0ELb1ELb1EEENS1_21CollectiveEpilogueFwdIS9_NS6_IJNS7_ILi1EEESF_SF_EEESA_SC_Li256ELb0ELb1ELb1ELb0EEENS1_30DynamicPersistentTileSchedulerILi256ELi256ELb1ELb1ELb0EEEEEEEEEvNT_6ParamsE:
	.zero		1416


//--------------------- .nv.constant0._ZN7cutlass13device_kernelIN5flash19enable_sm80_to_sm89INS1_16FlashAttnFwdSm80INS1_25CollectiveMainloopFwdSm80ILi4ELi1ELb0EN4cute5tupleIJNS5_1CILi128EEENS7_ILi64EEES8_EEELi128ENS_6half_tEfNS_4arch4Sm80ELb0ELb0ELb1ELb0ELb0ELb0ELb1ELb1EEENS1_21CollectiveEpilogueFwdINS6_IJS8_S8_S9_EEENS6_IJNS7_ILi1EEESH_SH_EEESB_SD_Li128ELb0ELb1ELb1ELb0EEENS1_19SingleTileSchedulerILb0ELb1ELb1ELi128EEEEEEEEEvNT_6ParamsE --------------------------
	.section	.nv.constant0._ZN7cutlass13device_kernelIN5flash19enable_sm80_to_sm89INS1_16FlashAttnFwdSm80INS1_25CollectiveMainloopFwdSm80ILi4ELi1ELb0EN4cute5tupleIJNS5_1CILi128EEENS7_ILi64EEES8_EEELi128ENS_6half_tEfNS_4arch4Sm80ELb0ELb0ELb1ELb0ELb0ELb0ELb1ELb1EEENS1_21CollectiveEpilogueFwdINS6_IJS8_S8_S9_EEENS6_IJNS7_ILi1EEESH_SH_EEESB_SD_Li128ELb0ELb1ELb1ELb0EEENS1_19SingleTileSchedulerILb0ELb1ELb1ELi128EEEEEEEEEvNT_6ParamsE,"a",@progbits
	.sectionflags	@""
	.align	4
.nv.constant0._ZN7cutlass13device_kernelIN5flash19enable_sm80_to_sm89INS1_16FlashAttnFwdSm80INS1_25CollectiveMainloopFwdSm80ILi4ELi1ELb0EN4cute5tupleIJNS5_1CILi128EEENS7_ILi64EEES8_EEELi128ENS_6half_tEfNS_4arch4Sm80ELb0ELb0ELb1ELb0ELb0ELb0ELb1ELb1EEENS1_21CollectiveEpilogueFwdINS6_IJS8_S8_S9_EEENS6_IJNS7_ILi1EEESH_SH_EEESB_SD_Li128ELb0ELb1ELb1ELb0EEENS1_19SingleTileSchedulerILb0ELb1ELb1ELi128EEEEEEEEEvNT_6ParamsE:
	.zero		1400


//--------------------- .nv.constant0._ZN7cutlass13device_kernelIN5flash19enable_sm80_to_sm89INS1_16FlashAttnFwdSm80INS1_25CollectiveMainloopFwdSm80ILi8ELi1ELb1EN4cute5tupleIJNS5_1CILi128EEENS7_ILi112EEES8_EEELi128ENS_6half_tEfNS_4arch4Sm80ELb0ELb0ELb1ELb1ELb0ELb0ELb1ELb1EEENS1_21CollectiveEpilogueFwdINS6_IJS8_S8_S9_EEENS6_IJNS7_ILi1EEESH_SH_EEESB_SD_Li256ELb1ELb1ELb1ELb0EEENS1_36VarlenDynamicPersistentTileSchedulerILi128ELi112ELi256ELi256ELb1ELb1ELb0ELb0ELb1ELb1EEEEEEEEEvNT_6ParamsE --------------------------
	.section	.nv.constant0._ZN7cutlass13device_kernelIN5flash19enable_sm80_to_sm89INS1_16FlashAttnFwdSm80INS1_25CollectiveMainloopFwdSm80ILi8ELi1ELb1EN4cute5tupleIJNS5_1CILi128EEENS7_ILi112EEES8_EEELi128ENS_6half_tEfNS_4arch4Sm80ELb0ELb0ELb1ELb1ELb0ELb0ELb1ELb1EEENS1_21CollectiveEpilogueFwdINS6_IJS8_S8_S9_EEENS6_IJNS7_ILi1EEESH_SH_EEESB_SD_Li256ELb1ELb1ELb1ELb0EEENS1_36VarlenDynamicPersistentTileSchedulerILi128ELi112ELi256ELi256ELb1ELb1ELb0ELb0ELb1ELb1EEEEEEEEEvNT_6ParamsE,"a",@progbits
	.sectionflags	@""
	.align	4
.nv.constant0._ZN7cutlass13device_kernelIN5flash19enable_sm80_to_sm89INS1_16FlashAttnFwdSm80INS1_25CollectiveMainloopFwdSm80ILi8ELi1ELb1EN4cute5tupleIJNS5_1CILi128EEENS7_ILi112EEES8_EEELi128ENS_6half_tEfNS_4arch4Sm80ELb0ELb0ELb1ELb1ELb0ELb0ELb1ELb1EEENS1_21CollectiveEpilogueFwdINS6_IJS8_S8_S9_EEENS6_IJNS7_ILi1EEESH_SH_EEESB_SD_Li256ELb1ELb1ELb1ELb0EEENS1_36VarlenDynamicPersistentTileSchedulerILi128ELi112ELi256ELi256ELb1ELb1ELb0ELb0ELb1ELb1EEEEEEEEEvNT_6ParamsE:
	.zero		1432


//--------------------- .nv.constant0._ZN7cutlass13device_kernelIN5flash19enable_sm80_to_sm89INS1_16FlashAttnFwdSm80INS1_25CollectiveMainloopFwdSm80ILi8ELi1ELb1EN4cute5tupleIJNS5_1CILi128EEENS7_ILi112EEES8_EEELi128ENS_6half_tEfNS_4arch4Sm80ELb0ELb0ELb1ELb1ELb0ELb1ELb1ELb1EEENS1_21CollectiveEpilogueFwdINS6_IJS8_S8_S9_EEENS6_IJNS7_ILi1EEESH_SH_EEESB_SD_Li256ELb1ELb1ELb1ELb0EEENS1_36VarlenDynamicPersistentTileSchedulerILi128ELi112ELi256ELi256ELb1ELb1ELb0ELb0ELb1ELb1EEEEEEEEEvNT_6ParamsE --------------------------
	.section	.nv.constant0._ZN7cutlass13device_kernelIN5flash19enable_sm80_to_sm89INS1_16FlashAttnFwdSm80INS1_25CollectiveMainloopFwdSm80ILi8ELi1ELb1EN4cute5tupleIJNS5_1CILi128EEENS7_ILi112EEES8_EEELi128ENS_6half_tEfNS_4arch4Sm80ELb0ELb0ELb1ELb1ELb0ELb1ELb1ELb1EEENS1_21CollectiveEpilogueFwdINS6_IJS8_S8_S9_EEENS6_IJNS7_ILi1EEESH_SH_EEESB_SD_Li256ELb1ELb1ELb1ELb0EEENS1_36VarlenDynamicPersistentTileSchedulerILi128ELi112ELi256ELi256ELb1ELb1ELb0ELb0ELb1ELb1EEEEEEEEEvNT_6ParamsE,"a",@progbits
	.sectionflags	@""
	.align	4
.nv.constant0._ZN7cutlass13device_kernelIN5flash19enable_sm80_to_sm89INS1_16FlashAttnFwdSm80INS1_25CollectiveMainloopFwdSm80ILi8ELi1ELb1EN4cute5tupleIJNS5_1CILi128EEENS7_ILi112EEES8_EEELi128ENS_6half_tEfNS_4arch4Sm80ELb0ELb0ELb1ELb1ELb0ELb1ELb1ELb1EEENS1_21CollectiveEpilogueFwdINS6_IJS8_S8_S9_EEENS6_IJNS7_ILi1EEESH_SH_EEESB_SD_Li256ELb1ELb1ELb1ELb0EEENS1_36VarlenDynamicPersistentTileSchedulerILi128ELi112ELi256ELi256ELb1ELb1ELb0ELb0ELb1ELb1EEEEEEEEEvNT_6ParamsE:
	.zero		1432


//--------------------- .nv.constant0._ZN7cutlass13device_kernelIN5flash19enable_sm80_to_sm89INS1_16FlashAttnFwdSm80INS1_25CollectiveMainloopFwdSm80ILi4ELi1ELb0EN4cute5tupleIJNS5_1CILi128EEENS7_ILi48EEES8_EEELi128ENS_6half_tEfNS_4arch4Sm80ELb0ELb1ELb1ELb0ELb0ELb0ELb1ELb1EEENS1_21CollectiveEpilogueFwdINS6_IJS8_S8_S9_EEENS6_IJNS7_ILi1EEESH_SH_EEESB_SD_Li128ELb0ELb1ELb1ELb0EEENS1_19SingleTileSchedulerILb0ELb1ELb1ELi128EEEEEEEEEvNT_6ParamsE --------------------------
	.section	.nv.constant0._ZN7cutlass13device_kernelIN5flash19enable_sm80_to_sm89INS1_16FlashAttnFwdSm80INS1_25CollectiveMainloopFwdSm80ILi4ELi1ELb0EN4cute5tupleIJNS5_1CILi128EEENS7_ILi48EEES8_EEELi128ENS_6half_tEfNS_4arch4Sm80ELb0ELb1ELb1ELb0ELb0ELb0ELb1ELb1EEENS1_21CollectiveEpilogueFwdINS6_IJS8_S8_S9_EEENS6_IJNS7_ILi1EEESH_SH_EEESB_SD_Li128ELb0ELb1ELb1ELb0EEENS1_19SingleTileSchedulerILb0ELb1ELb1ELi128EEEEEEEEEvNT_6ParamsE,"a",@progbits
	.sectionflags	@""
	.align	4
.nv.constant0._ZN7cutlass13device_kernelIN5flash19enable_sm80_to_sm89INS1_16FlashAttnFwdSm80INS1_25CollectiveMainloopFwdSm80ILi4ELi1ELb0EN4cute5tupleIJNS5_1CILi128EEENS7_ILi48EEES8_EEELi128ENS_6half_tEfNS_4arch4Sm80ELb0ELb1ELb1ELb0ELb0ELb0ELb1ELb1EEENS1_21CollectiveEpilogueFwdINS6_IJS8_S8_S9_EEENS6_IJNS7_ILi1EEESH_SH_EEESB_SD_Li128ELb0ELb1ELb1ELb0EEENS1_19SingleTileSchedulerILb0ELb1ELb1ELi128EEEEEEEEEvNT_6ParamsE:
	.zero		1400


//--------------------- .nv.constant0._ZN7cutlass13device_kernelIN5flash19enable_sm80_to_sm89INS1_16FlashAttnFwdSm80INS1_25CollectiveMainloopFwdSm80ILi8ELi1ELb1EN4cute5tupleIJNS5_1CILi128EEENS7_ILi96EEES8_EEELi128ENS_6half_tEfNS_4arch4Sm80ELb0ELb1ELb1ELb1ELb0ELb0ELb1ELb1EEENS1_21CollectiveEpilogueFwdINS6_IJS8_S8_S9_EEENS6_IJNS7_ILi1EEESH_SH_EEESB_SD_Li256ELb1ELb1ELb1ELb0EEENS1_36VarlenDynamicPersistentTileSchedulerILi128ELi96ELi256ELi256ELb1ELb1ELb0ELb1ELb0ELb1EEEEEEEEEvNT_6ParamsE --------------------------
	.section	.nv.constant0._ZN7cutlass13device_kernelIN5flash19enable_sm80_to_sm89INS1_16FlashAttnFwdSm80INS1_25CollectiveMainloopFwdSm80ILi8ELi1ELb1EN4cute5tupleIJNS5_1CILi128EEENS7_ILi96EEES8_EEELi128ENS_6half_tEfNS_4arch4Sm80ELb0ELb1ELb1ELb1ELb0ELb0ELb1ELb1EEENS1_21CollectiveEpilogueFwdINS6_IJS8_S8_S9_EEENS6_IJNS7_ILi1EEESH_SH_EEESB_SD_Li256ELb1ELb1ELb1ELb0EEENS1_36VarlenDynamicPersistentTileSchedulerILi128ELi96ELi256ELi256ELb1ELb1ELb0ELb1ELb0ELb1EEEEEEEEEvNT_6ParamsE,"a",@progbits
	.sectionflags	@""
	.align	4
.nv.constant0._ZN7cutlass13device_kernelIN5flash19enable_sm80_to_sm89INS1_16FlashAttnFwdSm80INS1_25CollectiveMainloopFwdSm80ILi8ELi1ELb1EN4cute5tupleIJNS5_1CILi128EEENS7_ILi96EEES8_EEELi128ENS_6half_tEfNS_4arch4Sm80ELb0ELb1ELb1ELb1ELb0ELb0ELb1ELb1EEENS1_21CollectiveEpilogueFwdINS6_IJS8_S8_S9_EEENS6_IJNS7_ILi1EEESH_SH_EEESB_SD_Li256ELb1ELb1ELb1ELb0EEENS1_36VarlenDynamicPersistentTileSchedulerILi128ELi96ELi256ELi256ELb1ELb1ELb0ELb1ELb0ELb1EEEEEEEEEvNT_6ParamsE:
	.zero		1432


//--------------------- .nv.constant0._ZN7cutlass13device_kernelIN5flash19enable_sm80_to_sm89INS1_16FlashAttnFwdSm80INS1_25CollectiveMainloopFwdSm80ILi8ELi1ELb1EN4cute5tupleIJNS5_1CILi128EEENS7_ILi96EEES8_EEELi128ENS_6half_tEfNS_4arch4Sm80ELb0ELb1ELb1ELb1ELb0ELb1ELb1ELb1EEENS1_21CollectiveEpilogueFwdINS6_IJS8_S8_S9_EEENS6_IJNS7_ILi1EEESH_SH_EEESB_SD_Li256ELb1ELb1ELb1ELb0EEENS1_36VarlenDynamicPersistentTileSchedulerILi128ELi96ELi256ELi256ELb1ELb1ELb0ELb1ELb0ELb1EEEEEEEEEvNT_6ParamsE --------------------------
	.section	.nv.constant0._ZN7cutlass13device_kernelIN5flash19enable_sm80_to_sm89INS1_16FlashAttnFwdSm80INS1_25CollectiveMainloopFwdSm80ILi8ELi1ELb1EN4cute5tupleIJNS5_1CILi128EEENS7_ILi96EEES8_EEELi128ENS_6half_tEfNS_4arch4Sm80ELb0ELb1ELb1ELb1ELb0ELb1ELb1ELb1EEENS1_21CollectiveEpilogueFwdINS6_IJS8_S8_S9_EEENS6_IJNS7_ILi1EEESH_SH_EEESB_SD_Li256ELb1ELb1ELb1ELb0EEENS1_36VarlenDynamicPersistentTileSchedulerILi128ELi96ELi256ELi256ELb1ELb1ELb0ELb1ELb0ELb1EEEEEEEEEvNT_6ParamsE,"a",@progbits
	.sectionflags	@""
	.align	4
.nv.constant0._ZN7cutlass13device_kernelIN5flash19enable_sm80_to_sm89INS1_16FlashAttnFwdSm80INS1_25CollectiveMainloopFwdSm80ILi8ELi1ELb1EN4cute5tupleIJNS5_1CILi128EEENS7_ILi96EEES8_EEELi128ENS_6half_tEfNS_4arch4Sm80ELb0ELb1ELb1ELb1ELb0ELb1ELb1ELb1EEENS1_21CollectiveEpilogueFwdINS6_IJS8_S8_S9_EEENS6_IJNS7_ILi1EEESH_SH_EEESB_SD_Li256ELb1ELb1ELb1ELb0EEENS1_36VarlenDynamicPersistentTileSchedulerILi128ELi96ELi256ELi256ELb1ELb1ELb0ELb1ELb0ELb1EEEEEEEEEvNT_6ParamsE:
	.zero		1432


//--------------------- .nv.constant0._ZN7cutlass13device_kernelIN5flash19enable_sm80_to_sm89INS1_16FlashAttnFwdSm80INS1_25CollectiveMainloopFwdSm80ILi4ELi1ELb0EN4cute5tupleIJNS5_1CILi128EEENS7_ILi64EEES8_EEELi128ENS_6half_tEfNS_4arch4Sm80ELb1ELb0ELb1ELb0ELb0ELb0ELb1ELb1EEENS1_21CollectiveEpilogueFwdINS6_IJS8_S8_S9_EEENS6_IJNS7_ILi1EEESH_SH_EEESB_SD_Li128ELb0ELb1ELb1ELb0EEENS1_30DynamicPersistentTileSchedulerILi128ELi128ELb1ELb1ELb0EEEEEEEEEvNT_6ParamsE --------------------------
	.section	.nv.constant0._ZN7cutlass13device_kernelIN5flash19enable_sm80_to_sm89INS1_16FlashAttnFwdSm80INS1_25CollectiveMainloopFwdSm80ILi4ELi1ELb0EN4cute5tupleIJNS5_1CILi128EEENS7_ILi64EEES8_EEELi128ENS_6half_tEfNS_4arch4Sm80ELb1ELb0ELb1ELb0ELb0ELb0ELb1ELb1EEENS1_21CollectiveEpilogueFwdINS6_IJS8_S8_S9_EEENS6_IJNS7_ILi1EEESH_SH_EEESB_SD_Li128ELb0ELb1ELb1ELb0EEENS1_30DynamicPersistentTileSchedulerILi128ELi128ELb1ELb1ELb0EEEEEEEEEvNT_6ParamsE,"a",@progbits
	.sectionflags	@""
	.align	4
.nv.constant0._ZN7cutlass13device_kernelIN5flash19enable_sm80_to_sm89INS1_16FlashAttnFwdSm80INS1_25CollectiveMainloopFwdSm80ILi4ELi1ELb0EN4cute5tupleIJNS5_1CILi128EEENS7_ILi64EEES8_EEELi128ENS_6half_tEfNS_4arch4Sm80ELb1ELb0ELb1ELb0ELb0ELb0ELb1ELb1EEENS1_21CollectiveEpilogueFwdINS6_IJS8_S8_S9_EEENS6_IJNS7_ILi1EEESH_SH_EEESB_SD_Li128ELb0ELb1ELb1ELb0EEENS1_30DynamicPersistentTileSchedulerILi128ELi128ELb1ELb1ELb0EEEEEEEEEvNT_6ParamsE:
	.zero		1416


//--------------------- .nv.constant0._ZN7cutlass13device_kernelIN5flash19enable_sm80_to_sm89INS1_16FlashAttnFwdSm80INS1_25CollectiveMainloopFwdSm80ILi8ELi1ELb1EN4cute5tupleIJNS5_1CILi128EEENS7_ILi112EEES8_EEELi128ENS_6half_tEfNS_4arch4Sm80ELb1ELb0ELb1ELb1ELb0ELb0ELb1ELb1EEENS1_21CollectiveEpilogueFwdINS6_IJS8_S8_S9_EEENS6_IJNS7_ILi1EEESH_SH_EEESB_SD_Li256ELb1ELb1ELb1ELb0EEENS1_36VarlenDynamicPersistentTileSchedulerILi128ELi112ELi256ELi256ELb1ELb1ELb0ELb1ELb1ELb1EEEEEEEEEvNT_6ParamsE --------------------------
	.section	.nv.constant0._ZN7cutlass13device_kernelIN5flash19enable_sm80_to_sm89INS1_16FlashAttnFwdSm80INS1_25CollectiveMainloopFwdSm80ILi8ELi1ELb1EN4cute5tupleIJNS5_1CILi128EEENS7_ILi112EEES8_EEELi128ENS_6half_tEfNS_4arch4Sm80ELb1ELb0ELb1ELb1ELb0ELb0ELb1ELb1EEENS1_21CollectiveEpilogueFwdINS6_IJS8_S8_S9_EEENS6_IJNS7_ILi1EEESH_SH_EEESB_SD_Li256ELb1ELb1ELb1ELb0EEENS1_36VarlenDynamicPersistentTileSchedulerILi128ELi112ELi256ELi256ELb1ELb1ELb0ELb1ELb1ELb1EEEEEEEEEvNT_6ParamsE,"a",@progbits
	.sectionflags	@""
	.align	4
.nv.constant0._ZN7cutlass13device_kernelIN5flash19enable_sm80_to_sm89INS1_16FlashAttnFwdSm80INS1_25CollectiveMainloopFwdSm80ILi8ELi1ELb1EN4cute5tupleIJNS5_1CILi128EEENS7_ILi112EEES8_EEELi128ENS_6half_tEfNS_4arch4Sm80ELb1ELb0ELb1ELb1ELb0ELb0ELb1ELb1EEENS1_21CollectiveEpilogueFwdINS6_IJS8_S8_S9_EEENS6_IJNS7_ILi1EEESH_SH_EEESB_SD_Li256ELb1ELb1ELb1ELb0EEENS1_36VarlenDynamicPersistentTileSchedulerILi128ELi112ELi256ELi256ELb1ELb1ELb0ELb1ELb1ELb1EEEEEEEEEvNT_6ParamsE:
	.zero		1432


//--------------------- .nv.constant0._ZN7cutlass13device_kernelIN5flash19enable_sm80_to_sm89INS1_16FlashAttnFwdSm80INS1_25CollectiveMainloopFwdSm80ILi8ELi1ELb1EN4cute5tupleIJNS5_1CILi128EEENS7_ILi112EEES8_EEELi128ENS_6half_tEfNS_4arch4Sm80ELb1ELb0ELb1ELb1ELb0ELb1ELb1ELb1EEENS1_21CollectiveEpilogueFwdINS6_IJS8_S8_S9_EEENS6_IJNS7_ILi1EEESH_SH_EEESB_SD_Li256ELb1ELb1ELb1ELb0EEENS1_36VarlenDynamicPersistentTileSchedulerILi128ELi112ELi256ELi256ELb1ELb1ELb0ELb1ELb1ELb1EEEEEEEEEvNT_6ParamsE --------------------------
	.section	.nv.constant0._ZN7cutlass13device_kernelIN5flash19enable_sm80_to_sm89INS1_16FlashAttnFwdSm80INS1_25CollectiveMainloopFwdSm80ILi8ELi1ELb1EN4cute5tupleIJNS5_1CILi128EEENS7_ILi112EEES8_EEELi128ENS_6half_tEfNS_4arch4Sm80ELb1ELb0ELb1ELb1ELb0ELb1ELb1ELb1EEENS1_21CollectiveEpilogueFwdINS6_IJS8_S8_S9_EEENS6_IJNS7_ILi1EEESH_SH_EEESB_SD_Li256ELb1ELb1ELb1ELb0EEENS1_36VarlenDynamicPersistentTileSchedulerILi128ELi112ELi256ELi256ELb1ELb1ELb0ELb1ELb1ELb1EEEEEEEEEvNT_6ParamsE,"a",@progbits
	.sectionflags	@""
	.align	4
.nv.constant0._ZN7cutlass13device_kernelIN5flash19enable_sm80_to_sm89INS1_16FlashAttnFwdSm80INS1_25CollectiveMainloopFwdSm80ILi8ELi1ELb1EN4cute5tupleIJNS5_1CILi128EEENS7_ILi112EEES8_EEELi128ENS_6half_tEfNS_4arch4Sm80ELb1ELb0ELb1ELb1ELb0ELb1ELb1ELb1EEENS1_21CollectiveEpilogueFwdINS6_IJS8_S8_S9_EEENS6_IJNS7_ILi1EEESH_SH_EEESB_SD_Li256ELb1ELb1ELb1ELb0EEENS1_36VarlenDynamicPersistentTileSchedulerILi128ELi112ELi256ELi256ELb1ELb1ELb0ELb1ELb1ELb1EEEEEEEEEvNT_6ParamsE:
	.zero		1432


//--------------------- .nv.constant0._ZN7cutlass13device_kernelIN5flash19enable_sm80_to_sm89INS1_16FlashAttnFwdSm80INS1_25CollectiveMainloopFwdSm80ILi8ELi1ELb1EN4cute5tupleIJNS5_1CILi128EEES8_S8_EEELi128ENS_6half_tEfNS_4arch4Sm80ELb0ELb0ELb0ELb0ELb0ELb0ELb1ELb1EEENS1_21CollectiveEpilogueFwdIS9_NS6_IJNS7_ILi1EEESF_SF_EEESA_SC_Li256ELb0ELb1ELb1ELb0EEENS1_19SingleTileSchedulerILb0ELb1ELb1ELi128EEEEEEEEEvNT_6ParamsE --------------------------
	.section	.nv.constant0._ZN7cutlass13device_kernelIN5flash19enable_sm80_to_sm89INS1_16FlashAttnFwdSm80INS1_25CollectiveMainloopFwdSm80ILi8ELi1ELb1EN4cute5tupleIJNS5_1CILi128EEES8_S8_EEELi128ENS_6half_tEfNS_4arch4Sm80ELb0ELb0ELb0ELb0ELb0ELb0ELb1ELb1EEENS1_21CollectiveEpilogueFwdIS9_NS6_IJNS7_ILi1EEESF_SF_EEESA_SC_Li256ELb0ELb1ELb1ELb0EEENS1_19SingleTileSchedulerILb0ELb1ELb1ELi128EEEEEEEEEvNT_6ParamsE,"a",@progbits
	.sectionflags	@""
	.align	4
.nv.constant0._ZN7cutlass13device_kernelIN5flash19enable_sm80_to_sm89INS1_16FlashAttnFwdSm80INS1_25CollectiveMainloopFwdSm80ILi8ELi1ELb1EN4cute5tupleIJNS5_1CILi128EEES8_S8_EEELi128ENS_6half_tEfNS_4arch4Sm80ELb0ELb0ELb0ELb0ELb0ELb0ELb1ELb1EEENS1_21CollectiveEpilogueFwdIS9_NS6_IJNS7_ILi1EEESF_SF_EEESA_SC_Li256ELb0ELb1ELb1ELb0EEENS1_19SingleTileSchedulerILb0ELb1ELb1ELi128EEEEEEEEEvNT_6ParamsE:
	.zero		1400


//--------------------- .nv.constant0._ZN7cutlass13device_kernelIN5flash19enable_sm80_to_sm89INS1_16FlashAttnFwdSm80INS1_25CollectiveMainloopFwdSm80ILi8ELi1ELb1EN4cute5tupleIJNS5_1CILi128EEENS7_ILi96EEES8_EEELi128ENS_6half_tEfNS_4arch4Sm80ELb0ELb1ELb0ELb0ELb0ELb0ELb1ELb1EEENS1_21CollectiveEpilogueFwdINS6_IJS8_S8_S9_EEENS6_IJNS7_ILi1EEESH_SH_EEESB_SD_Li256ELb0ELb1ELb1ELb0EEENS1_19SingleTileSchedulerILb0ELb1ELb1ELi128EEEEEEEEEvNT_6ParamsE --------------------------
	.section	.nv.constant0._ZN7cutlass13device_kernelIN5flash19enable_sm80_to_sm89INS1_16FlashAttnFwdSm80INS1_25CollectiveMainloopFwdSm80ILi8ELi1ELb1EN4cute5tupleIJNS5_1CILi128EEENS7_ILi96EEES8_EEELi128ENS_6half_tEfNS_4arch4Sm80ELb0ELb1ELb0ELb0ELb0ELb0ELb1ELb1EEENS1_21CollectiveEpilogueFwdINS6_IJS8_S8_S9_EEENS6_IJNS7_ILi1EEESH_SH_EEESB_SD_Li256ELb0ELb1ELb1ELb0EEENS1_19SingleTileSchedulerILb0ELb1ELb1ELi128EEEEEEEEEvNT_6ParamsE,"a",@progbits
	.sectionflags	@""
	.align	4
.nv.constant0._ZN7cutlass13device_kernelIN5flash19enable_sm80_to_sm89INS1_16FlashAttnFwdSm80INS1_25CollectiveMainloopFwdSm80ILi8ELi1ELb1EN4cute5tupleIJNS5_1CILi128EEENS7_ILi96EEES8_EEELi128ENS_6half_tEfNS_4arch4Sm80ELb0ELb1ELb0ELb0ELb0ELb0ELb1ELb1EEENS1_21CollectiveEpilogueFwdINS6_IJS8_S8_S9_EEENS6_IJNS7_ILi1EEESH_SH_EEESB_SD_Li256ELb0ELb1ELb1ELb0EEENS1_19SingleTileSchedulerILb0ELb1ELb1ELi128EEEEEEEEEvNT_6ParamsE:
	.zero		1400


//--------------------- .nv.constant0._ZN7cutlass13device_kernelIN5flash19enable_sm80_to_sm89INS1_16FlashAttnFwdSm80INS1_25CollectiveMainloopFwdSm80ILi8ELi1ELb1EN4cute5tupleIJNS5_1CILi128EEES8_S8_EEELi128ENS_6half_tEfNS_4arch4Sm80ELb1ELb0ELb0ELb0ELb0ELb0ELb1ELb1EEENS1_21CollectiveEpilogueFwdIS9_NS6_IJNS7_ILi1EEESF_SF_EEESA_SC_Li256ELb0ELb1ELb1ELb0EEENS1_30DynamicPersistentTileSchedulerILi256ELi256ELb1ELb1ELb0EEEEEEEEEvNT_6ParamsE --------------------------
	.section	.nv.constant0._ZN7cutlass13device_kernelIN5flash19enable_sm80_to_sm89INS1_16FlashAttnFwdSm80INS1_25CollectiveMainloopFwdSm80ILi8ELi1ELb1EN4cute5tupleIJNS5_1CILi128EEES8_S8_EEELi128ENS_6half_tEfNS_4arch4Sm80ELb1ELb0ELb0ELb0ELb0ELb0ELb1ELb1EEENS1_21CollectiveEpilogueFwdIS9_NS6_IJNS7_ILi1EEESF_SF_EEESA_SC_Li256ELb0ELb1ELb1ELb0EEENS1_30DynamicPersistentTileSchedulerILi256ELi256ELb1ELb1ELb0EEEEEEEEEvNT_6ParamsE,"a",@progbits
	.sectionflags	@""
	.align	4
.nv.constant0._ZN7cutlass13device_kernelIN5flash19enable_sm80_to_sm89INS1_16FlashAttnFwdSm80INS1_25CollectiveMainloopFwdSm80ILi8ELi1ELb1EN4cute5tupleIJNS5_1CILi128EEES8_S8_EEELi128ENS_6half_tEfNS_4arch4Sm80ELb1ELb0ELb0ELb0ELb0ELb0ELb1ELb1EEENS1_21CollectiveEpilogueFwdIS9_NS6_IJNS7_ILi1EEESF_SF_EEESA_SC_Li256ELb0ELb1ELb1ELb0EEENS1_30DynamicPersistentTileSchedulerILi256ELi256ELb1ELb1ELb0EEEEEEEEEvNT_6ParamsE:
	.zero		1416


//--------------------- .nv.constant0._ZN7cutlass13device_kernelIN5flash19enable_sm80_to_sm89INS1_16FlashAttnFwdSm80INS1_25CollectiveMainloopFwdSm80ILi4ELi1ELb0EN4cute5tupleIJNS5_1CILi128EEENS7_ILi64EEES8_EEELi128ENS_6half_tEfNS_4arch4Sm80ELb0ELb0ELb0ELb0ELb0ELb0ELb1ELb1EEENS1_21CollectiveEpilogueFwdINS6_IJS8_S8_S9_EEENS6_IJNS7_ILi1EEESH_SH_EEESB_SD_Li128ELb0ELb1ELb1ELb0EEENS1_19SingleTileSchedulerILb0ELb1ELb1ELi128EEEEEEEEEvNT_6ParamsE --------------------------
	.section	.nv.constant0._ZN7cutlass13device_kernelIN5flash19enable_sm80_to_sm89INS1_16FlashAttnFwdSm80INS1_25CollectiveMainloopFwdSm80ILi4ELi1ELb0EN4cute5tupleIJNS5_1CILi128EEENS7_ILi64EEES8_EEELi128ENS_6half_tEfNS_4arch4Sm80ELb0ELb0ELb0ELb0ELb0ELb0ELb1ELb1EEENS1_21CollectiveEpilogueFwdINS6_IJS8_S8_S9_EEENS6_IJNS7_ILi1EEESH_SH_EEESB_SD_Li128ELb0ELb1ELb1ELb0EEENS1_19SingleTileSchedulerILb0ELb1ELb1ELi128EEEEEEEEEvNT_6ParamsE,"a",@progbits
	.sectionflags	@""
	.align	4
.nv.constant0._ZN7cutlass13device_kernelIN5flash19enable_sm80_to_sm89INS1_16FlashAttnFwdSm80INS1_25CollectiveMainloopFwdSm80ILi4ELi1ELb0EN4cute5tupleIJNS5_1CILi128EEENS7_ILi64EEES8_EEELi128ENS_6half_tEfNS_4arch4Sm80ELb0ELb0ELb0ELb0ELb0ELb0ELb1ELb1EEENS1_21CollectiveEpilogueFwdINS6_IJS8_S8_S9_EEENS6_IJNS7_ILi1EEESH_SH_EEESB_SD_Li128ELb0ELb1ELb1ELb0EEENS1_19SingleTileSchedulerILb0ELb1ELb1ELi128EEEEEEEEEvNT_6ParamsE:
	.zero		1400


//--------------------- .nv.constant0._ZN7cutlass13device_kernelIN5flash19enable_sm80_to_sm89INS1_16FlashAttnFwdSm80INS1_25CollectiveMainloopFwdSm80ILi8ELi1ELb1EN4cute5tupleIJNS5_1CILi128EEENS7_ILi112EEES8_EEELi128ENS_6half_tEfNS_4arch4Sm80ELb0ELb0ELb0ELb1ELb0ELb0ELb1ELb1EEENS1_21CollectiveEpilogueFwdINS6_IJS8_S8_S9_EEENS6_IJNS7_ILi1EEESH_SH_EEESB_SD_Li256ELb1ELb1ELb1ELb0EEENS1_36VarlenDynamicPersistentTileSchedulerILi128ELi112ELi256ELi256ELb1ELb1ELb0ELb0ELb1ELb1EEEEEEEEEvNT_6ParamsE --------------------------
	.section	.nv.constant0._ZN7cutlass13device_kernelIN5flash19enable_sm80_to_sm89INS1_16FlashAttnFwdSm80INS1_25CollectiveMainloopFwdSm80ILi8ELi1ELb1EN4cute5tupleIJNS5_1CILi128EEENS7_ILi112EEES8_EEELi128ENS_6half_tEfNS_4arch4Sm80ELb0ELb0ELb0ELb1ELb0ELb0ELb1ELb1EEENS1_21CollectiveEpilogueFwdINS6_IJS8_S8_S9_EEENS6_IJNS7_ILi1EEESH_SH_EEESB_SD_Li256ELb1ELb1ELb1ELb0EEENS1_36VarlenDynamicPersistentTileSchedulerILi128ELi112ELi256ELi256ELb1ELb1ELb0ELb0ELb1ELb1EEEEEEEEEvNT_6ParamsE,"a",@progbits
	.sectionflags	@""
	.align	4
.nv.constant0._ZN7cutlass13device_kernelIN5flash19enable_sm80_to_sm89INS1_16FlashAttnFwdSm80INS1_25CollectiveMainloopFwdSm80ILi8ELi1ELb1EN4cute5tupleIJNS5_1CILi128EEENS7_ILi112EEES8_EEELi128ENS_6half_tEfNS_4arch4Sm80ELb0ELb0ELb0ELb1ELb0ELb0ELb1ELb1EEENS1_21CollectiveEpilogueFwdINS6_IJS8_S8_S9_EEENS6_IJNS7_ILi1EEESH_SH_EEESB_SD_Li256ELb1ELb1ELb1ELb0EEENS1_36VarlenDynamicPersistentTileSchedulerILi128ELi112ELi256ELi256ELb1ELb1ELb0ELb0ELb1ELb1EEEEEEEEEvNT_6ParamsE:
	.zero		1432


//--------------------- .nv.constant0._ZN7cutlass13device_kernelIN5flash19enable_sm80_to_sm89INS1_16FlashAttnFwdSm80INS1_25CollectiveMainloopFwdSm80ILi8ELi1ELb1EN4cute5tupleIJNS5_1CILi128EEENS7_ILi112EEES8_EEELi128ENS_6half_tEfNS_4arch4Sm80ELb0ELb0ELb0ELb1ELb0ELb1ELb1ELb1EEENS1_21CollectiveEpilogueFwdINS6_IJS8_S8_S9_EEENS6_IJNS7_ILi1EEESH_SH_EEESB_SD_Li256ELb1ELb1ELb1ELb0EEENS1_36VarlenDynamicPersistentTileSchedulerILi128ELi112ELi256ELi256ELb1ELb1ELb0ELb0ELb1ELb1EEEEEEEEEvNT_6ParamsE --------------------------
	.section	.nv.constant0._ZN7cutlass13device_kernelIN5flash19enable_sm80_to_sm89INS1_16FlashAttnFwdSm80INS1_25CollectiveMainloopFwdSm80ILi8ELi1ELb1EN4cute5tupleIJNS5_1CILi128EEENS7_ILi112EEES8_EEELi128ENS_6half_tEfNS_4arch4Sm80ELb0ELb0ELb0ELb1ELb0ELb1ELb1ELb1EEENS1_21CollectiveEpilogueFwdINS6_IJS8_S8_S9_EEENS6_IJNS7_ILi1EEESH_SH_EEESB_SD_Li256ELb1ELb1ELb1ELb0EEENS1_36VarlenDynamicPersistentTileSchedulerILi128ELi112ELi256ELi256ELb1ELb1ELb0ELb0ELb1ELb1EEEEEEEEEvNT_6ParamsE,"a",@progbits
	.sectionflags	@""
	.align	4
.nv.constant0._ZN7cutlass13device_kernelIN5flash19enable_sm80_to_sm89INS1_16FlashAttnFwdSm80INS1_25CollectiveMainloopFwdSm80ILi8ELi1ELb1EN4cute5tupleIJNS5_1CILi128EEENS7_ILi112EEES8_EEELi128ENS_6half_tEfNS_4arch4Sm80ELb0ELb0ELb0ELb1ELb0ELb1ELb1ELb1EEENS1_21CollectiveEpilogueFwdINS6_IJS8_S8_S9_EEENS6_IJNS7_ILi1EEESH_SH_EEESB_SD_Li256ELb1ELb1ELb1ELb0EEENS1_36VarlenDynamicPersistentTileSchedulerILi128ELi112ELi256ELi256ELb1ELb1ELb0ELb0ELb1ELb1EEEEEEEEEvNT_6ParamsE:
	.zero		1432


//--------------------- .nv.constant0._ZN7cutlass13device_kernelIN5flash19enable_sm80_to_sm89INS1_16FlashAttnFwdSm80INS1_25CollectiveMainloopFwdSm80ILi4ELi1ELb0EN4cute5tupleIJNS5_1CILi128EEENS7_ILi48EEES8_EEELi128ENS_6half_tEfNS_4arch4Sm80ELb0ELb1ELb0ELb0ELb0ELb0ELb1ELb1EEENS1_21CollectiveEpilogueFwdINS6_IJS8_S8_S9_EEENS6_IJNS7_ILi1EEESH_SH_EEESB_SD_Li128ELb0ELb1ELb1ELb0EEENS1_19SingleTileSchedulerILb0ELb1ELb1ELi128EEEEEEEEEvNT_6ParamsE --------------------------
	.section	.nv.constant0._ZN7cutlass13device_kernelIN5flash19enable_sm80_to_sm89INS1_16FlashAttnFwdSm80INS1_25CollectiveMainloopFwdSm80ILi4ELi1ELb0EN4cute5tupleIJNS5_1CILi128EEENS7_ILi48EEES8_EEELi128ENS_6half_tEfNS_4arch4Sm80ELb0ELb1ELb0ELb0ELb0ELb0ELb1ELb1EEENS1_21CollectiveEpilogueFwdINS6_IJS8_S8_S9_EEENS6_IJNS7_ILi1EEESH_SH_EEESB_SD_Li128ELb0ELb1ELb1ELb0EEENS1_19SingleTileSchedulerILb0ELb1ELb1ELi128EEEEEEEEEvNT_6ParamsE,"a",@progbits
	.sectionflags	@""
	.align	4
.nv.constant0._ZN7cutlass13device_kernelIN5flash19enable_sm80_to_sm89INS1_16FlashAttnFwdSm80INS1_25CollectiveMainloopFwdSm80ILi4ELi1ELb0EN4cute5tupleIJNS5_1CILi128EEENS7_ILi48EEES8_EEELi128ENS_6half_tEfNS_4arch4Sm80ELb0ELb1ELb0ELb0ELb0ELb0ELb1ELb1EEENS1_21CollectiveEpilogueFwdINS6_IJS8_S8_S9_EEENS6_IJNS7_ILi1EEESH_SH_EEESB_SD_Li128ELb0ELb1ELb1ELb0EEENS1_19SingleTileSchedulerILb0ELb1ELb1ELi128EEEEEEEEEvNT_6ParamsE:
	.zero		1400


//--------------------- .nv.constant0._ZN7cutlass13device_kernelIN5flash19enable_sm80_to_sm89INS1_16FlashAttnFwdSm80INS1_25CollectiveMainloopFwdSm80ILi8ELi1ELb1EN4cute5tupleIJNS5_1CILi128EEENS7_ILi96EEES8_EEELi128ENS_6half_tEfNS_4arch4Sm80ELb0ELb1ELb0ELb1ELb0ELb0ELb1ELb1EEENS1_21CollectiveEpilogueFwdINS6_IJS8_S8_S9_EEENS6_IJNS7_ILi1EEESH_SH_EEESB_SD_Li256ELb1ELb1ELb1ELb0EEENS1_36VarlenDynamicPersistentTileSchedulerILi128ELi96ELi256ELi256ELb1ELb1ELb0ELb1ELb0ELb1EEEEEEEEEvNT_6ParamsE --------------------------
	.section	.nv.constant0._ZN7cutlass13device_kernelIN5flash19enable_sm80_to_sm89INS1_16FlashAttnFwdSm80INS1_25CollectiveMainloopFwdSm80ILi8ELi1ELb1EN4cute5tupleIJNS5_1CILi128EEENS7_ILi96EEES8_EEELi128ENS_6half_tEfNS_4arch4Sm80ELb0ELb1ELb0ELb1ELb0ELb0ELb1ELb1EEENS1_21CollectiveEpilogueFwdINS6_IJS8_S8_S9_EEENS6_IJNS7_ILi1EEESH_SH_EEESB_SD_Li256ELb1ELb1ELb1ELb0EEENS1_36VarlenDynamicPersistentTileSchedulerILi128ELi96ELi256ELi256ELb1ELb1ELb0ELb1ELb0ELb1EEEEEEEEEvNT_6ParamsE,"a",@progbits
	.sectionflags	@""
	.align	4
.nv.constant0._ZN7cutlass13device_kernelIN5flash19enable_sm80_to_sm89INS1_16FlashAttnFwdSm80INS1_25CollectiveMainloopFwdSm80ILi8ELi1ELb1EN4cute5tupleIJNS5_1CILi128EEENS7_ILi96EEES8_EEELi128ENS_6half_tEfNS_4arch4Sm80ELb0ELb1ELb0ELb1ELb0ELb0ELb1ELb1EEENS1_21CollectiveEpilogueFwdINS6_IJS8_S8_S9_EEENS6_IJNS7_ILi1EEESH_SH_EEESB_SD_Li256ELb1ELb1ELb1ELb0EEENS1_36VarlenDynamicPersistentTileSchedulerILi128ELi96ELi256ELi256ELb1ELb1ELb0ELb1ELb0ELb1EEEEEEEEEvNT_6ParamsE:
	.zero		1432


//--------------------- .nv.constant0._ZN7cutlass13device_kernelIN5flash19enable_sm80_to_sm89INS1_16FlashAttnFwdSm80INS1_25CollectiveMainloopFwdSm80ILi8ELi1ELb1EN4cute5tupleIJNS5_1CILi128EEENS7_ILi96EEES8_EEELi128ENS_6half_tEfNS_4arch4Sm80ELb0ELb1ELb0ELb1ELb0ELb1ELb1ELb1EEENS1_21CollectiveEpilogueFwdINS6_IJS8_S8_S9_EEENS6_IJNS7_ILi1EEESH_SH_EEESB_SD_Li256ELb1ELb1ELb1ELb0EEENS1_36VarlenDynamicPersistentTileSchedulerILi128ELi96ELi256ELi256ELb1ELb1ELb0ELb1ELb0ELb1EEEEEEEEEvNT_6ParamsE --------------------------
	.section	.nv.constant0._ZN7cutlass13device_kernelIN5flash19enable_sm80_to_sm89INS1_16FlashAttnFwdSm80INS1_25CollectiveMainloopFwdSm80ILi8ELi1ELb1EN4cute5tupleIJNS5_1CILi128EEENS7_ILi96EEES8_EEELi128ENS_6half_tEfNS_4arch4Sm80ELb0ELb1ELb0ELb1ELb0ELb1ELb1ELb1EEENS1_21CollectiveEpilogueFwdINS6_IJS8_S8_S9_EEENS6_IJNS7_ILi1EEESH_SH_EEESB_SD_Li256ELb1ELb1ELb1ELb0EEENS1_36VarlenDynamicPersistentTileSchedulerILi128ELi96ELi256ELi256ELb1ELb1ELb0ELb1ELb0ELb1EEEEEEEEEvNT_6ParamsE,"a",@progbits
	.sectionflags	@""
	.align	4
.nv.constant0._ZN7cutlass13device_kernelIN5flash19enable_sm80_to_sm89INS1_16FlashAttnFwdSm80INS1_25CollectiveMainloopFwdSm80ILi8ELi1ELb1EN4cute5tupleIJNS5_1CILi128EEENS7_ILi96EEES8_EEELi128ENS_6half_tEfNS_4arch4Sm80ELb0ELb1ELb0ELb1ELb0ELb1ELb1ELb1EEENS1_21CollectiveEpilogueFwdINS6_IJS8_S8_S9_EEENS6_IJNS7_ILi1EEESH_SH_EEESB_SD_Li256ELb1ELb1ELb1ELb0EEENS1_36VarlenDynamicPersistentTileSchedulerILi128ELi96ELi256ELi256ELb1ELb1ELb0ELb1ELb0ELb1EEEEEEEEEvNT_6ParamsE:
	.zero		1432


//--------------------- .nv.constant0._ZN7cutlass13device_kernelIN5flash19enable_sm80_to_sm89INS1_16FlashAttnFwdSm80INS1_25CollectiveMainloopFwdSm80ILi4ELi1ELb0EN4cute5tupleIJNS5_1CILi128EEENS7_ILi64EEES8_EEELi128ENS_6half_tEfNS_4arch4Sm80ELb1ELb0ELb0ELb0ELb0ELb0ELb1ELb1EEENS1_21CollectiveEpilogueFwdINS6_IJS8_S8_S9_EEENS6_IJNS7_ILi1EEESH_SH_EEESB_SD_Li128ELb0ELb1ELb1ELb0EEENS1_30DynamicPersistentTileSchedulerILi128ELi128ELb1ELb1ELb0EEEEEEEEEvNT_6ParamsE --------------------------
	.section	.nv.constant0._ZN7cutlass13device_kernelIN5flash19enable_sm80_to_sm89INS1_16FlashAttnFwdSm80INS1_25CollectiveMainloopFwdSm80ILi4ELi1ELb0EN4cute5tupleIJNS5_1CILi128EEENS7_ILi64EEES8_EEELi128ENS_6half_tEfNS_4arch4Sm80ELb1ELb0ELb0ELb0ELb0ELb0ELb1ELb1EEENS1_21CollectiveEpilogueFwdINS6_IJS8_S8_S9_EEENS6_IJNS7_ILi1EEESH_SH_EEESB_SD_Li128ELb0ELb1ELb1ELb0EEENS1_30DynamicPersistentTileSchedulerILi128ELi128ELb1ELb1ELb0EEEEEEEEEvNT_6ParamsE,"a",@progbits
	.sectionflags	@""
	.align	4
.nv.constant0._ZN7cutlass13device_kernelIN5flash19enable_sm80_to_sm89INS1_16FlashAttnFwdSm80INS1_25CollectiveMainloopFwdSm80ILi4ELi1ELb0EN4cute5tupleIJNS5_1CILi128EEENS7_ILi64EEES8_EEELi128ENS_6half_tEfNS_4arch4Sm80ELb1ELb0ELb0ELb0ELb0ELb0ELb1ELb1EEENS1_21CollectiveEpilogueFwdINS6_IJS8_S8_S9_EEENS6_IJNS7_ILi1EEESH_SH_EEESB_SD_Li128ELb0ELb1ELb1ELb0EEENS1_30DynamicPersistentTileSchedulerILi128ELi128ELb1ELb1ELb0EEEEEEEEEvNT_6ParamsE:
	.zero		1416


//--------------------- .nv.constant0._ZN7cutlass13device_kernelIN5flash19enable_sm80_to_sm89INS1_16FlashAttnFwdSm80INS1_25CollectiveMainloopFwdSm80ILi8ELi1ELb1EN4cute5tupleIJNS5_1CILi128EEENS7_ILi112EEES8_EEELi128ENS_6half_tEfNS_4arch4Sm80ELb1ELb0ELb0ELb1ELb0ELb0ELb1ELb1EEENS1_21CollectiveEpilogueFwdINS6_IJS8_S8_S9_EEENS6_IJNS7_ILi1EEESH_SH_EEESB_SD_Li256ELb1ELb1ELb1ELb0EEENS1_36VarlenDynamicPersistentTileSchedulerILi128ELi112ELi256ELi256ELb1ELb1ELb0ELb1ELb1ELb1EEEEEEEEEvNT_6ParamsE --------------------------
	.section	.nv.constant0._ZN7cutlass13device_kernelIN5flash19enable_sm80_to_sm89INS1_16FlashAttnFwdSm80INS1_25CollectiveMainloopFwdSm80ILi8ELi1ELb1EN4cute5tupleIJNS5_1CILi128EEENS7_ILi112EEES8_EEELi128ENS_6half_tEfNS_4arch4Sm80ELb1ELb0ELb0ELb1ELb0ELb0ELb1ELb1EEENS1_21CollectiveEpilogueFwdINS6_IJS8_S8_S9_EEENS6_IJNS7_ILi1EEESH_SH_EEESB_SD_Li256ELb1ELb1ELb1ELb0EEENS1_36VarlenDynamicPersistentTileSchedulerILi128ELi112ELi256ELi256ELb1ELb1ELb0ELb1ELb1ELb1EEEEEEEEEvNT_6ParamsE,"a",@progbits
	.sectionflags	@""
	.align	4
.nv.constant0._ZN7cutlass13device_kernelIN5flash19enable_sm80_to_sm89INS1_16FlashAttnFwdSm80INS1_25CollectiveMainloopFwdSm80ILi8ELi1ELb1EN4cute5tupleIJNS5_1CILi128EEENS7_ILi112EEES8_EEELi128ENS_6half_tEfNS_4arch4Sm80ELb1ELb0ELb0ELb1ELb0ELb0ELb1ELb1EEENS1_21CollectiveEpilogueFwdINS6_IJS8_S8_S9_EEENS6_IJNS7_ILi1EEESH_SH_EEESB_SD_Li256ELb1ELb1ELb1ELb0EEENS1_36VarlenDynamicPersistentTileSchedulerILi128ELi112ELi256ELi256ELb1ELb1ELb0ELb1ELb1ELb1EEEEEEEEEvNT_6ParamsE:
	.zero		1432


//--------------------- .nv.constant0._ZN7cutlass13device_kernelIN5flash19enable_sm80_to_sm89INS1_16FlashAttnFwdSm80INS1_25CollectiveMainloopFwdSm80ILi8ELi1ELb1EN4cute5tupleIJNS5_1CILi128EEENS7_ILi112EEES8_EEELi128ENS_6half_tEfNS_4arch4Sm80ELb1ELb0ELb0ELb1ELb0ELb1ELb1ELb1EEENS1_21CollectiveEpilogueFwdINS6_IJS8_S8_S9_EEENS6_IJNS7_ILi1EEESH_SH_EEESB_SD_Li256ELb1ELb1ELb1ELb0EEENS1_36VarlenDynamicPersistentTileSchedulerILi128ELi112ELi256ELi256ELb1ELb1ELb0ELb1ELb1ELb1EEEEEEEEEvNT_6ParamsE --------------------------
	.section	.nv.constant0._ZN7cutlass13device_kernelIN5flash19enable_sm80_to_sm89INS1_16FlashAttnFwdSm80INS1_25CollectiveMainloopFwdSm80ILi8ELi1ELb1EN4cute5tupleIJNS5_1CILi128EEENS7_ILi112EEES8_EEELi128ENS_6half_tEfNS_4arch4Sm80ELb1ELb0ELb0ELb1ELb0ELb1ELb1ELb1EEENS1_21CollectiveEpilogueFwdINS6_IJS8_S8_S9_EEENS6_IJNS7_ILi1EEESH_SH_EEESB_SD_Li256ELb1ELb1ELb1ELb0EEENS1_36VarlenDynamicPersistentTileSchedulerILi128ELi112ELi256ELi256ELb1ELb1ELb0ELb1ELb1ELb1EEEEEEEEEvNT_6ParamsE,"a",@progbits
	.sectionflags	@""
	.align	4
.nv.constant0._ZN7cutlass13device_kernelIN5flash19enable_sm80_to_sm89INS1_16FlashAttnFwdSm80INS1_25CollectiveMainloopFwdSm80ILi8ELi1ELb1EN4cute5tupleIJNS5_1CILi128EEENS7_ILi112EEES8_EEELi128ENS_6half_tEfNS_4arch4Sm80ELb1ELb0ELb0ELb1ELb0ELb1ELb1ELb1EEENS1_21CollectiveEpilogueFwdINS6_IJS8_S8_S9_EEENS6_IJNS7_ILi1EEESH_SH_EEESB_SD_Li256ELb1ELb1ELb1ELb0EEENS1_36VarlenDynamicPersistentTileSchedulerILi128ELi112ELi256ELi256ELb1ELb1ELb0ELb1ELb1ELb1EEEEEEEEEvNT_6ParamsE:
	.zero		1432


//--------------------- .text._ZN7cutlass13device_kernelIN5flash19enable_sm80_to_sm89INS1_16FlashAttnFwdSm80INS1_25CollectiveMainloopFwdSm80ILi8ELi1ELb1EN4cute5tupleIJNS5_1CILi128EEES8_S8_EEELi128ENS_6half_tEfNS_4arch4Sm80ELb0ELb0ELb1ELb0ELb0ELb0ELb1ELb1EEENS1_21CollectiveEpilogueFwdIS9_NS6_IJNS7_ILi1EEESF_SF_EEESA_SC_Li256ELb0ELb1ELb1ELb0EEENS1_19SingleTileSchedulerILb0ELb1ELb1ELi128EEEEEEEEEvNT_6ParamsE --------------------------
	.section	.text._ZN7cutlass13device_kernelIN5flash19enable_sm80_to_sm89INS1_16FlashAttnFwdSm80INS1_25CollectiveMainloopFwdSm80ILi8ELi1ELb1EN4cute5tupleIJNS5_1CILi128EEES8_S8_EEELi128ENS_6half_tEfNS_4arch4Sm80ELb0ELb0ELb1ELb0ELb0ELb0ELb1ELb1EEENS1_21CollectiveEpilogueFwdIS9_NS6_IJNS7_ILi1EEESF_SF_EEESA_SC_Li256ELb0ELb1ELb1ELb0EEENS1_19SingleTileSchedulerILb0ELb1ELb1ELi128EEEEEEEEEvNT_6ParamsE,"ax",@progbits
	.sectioninfo	@"SHI_REGISTERS=255"
	.align	128
.text._ZN7cutlass13device_kernelIN5flash19enable_sm80_to_sm89INS1_16FlashAttnFwdSm80INS1_25CollectiveMainloopFwdSm80ILi8ELi1ELb1EN4cute5tupleIJNS5_1CILi128EEES8_S8_EEELi128ENS_6half_tEfNS_4arch4Sm80ELb0ELb0ELb1ELb0ELb0ELb0ELb1ELb1EEENS1_21CollectiveEpilogueFwdIS9_NS6_IJNS7_ILi1EEESF_SF_EEESA_SC_Li256ELb0ELb1ELb1ELb0EEENS1_19SingleTileSchedulerILb0ELb1ELb1ELi128EEEEEEEEEvNT_6ParamsE:
        .type           _ZN7cutlass13device_kernelIN5flash19enable_sm80_to_sm89INS1_16FlashAttnFwdSm80INS1_25CollectiveMainloopFwdSm80ILi8ELi1ELb1EN4cute5tupleIJNS5_1CILi128EEES8_S8_EEELi128ENS_6half_tEfNS_4arch4Sm80ELb0ELb0ELb1ELb0ELb0ELb0ELb1ELb1EEENS1_21CollectiveEpilogueFwdIS9_NS6_IJNS7_ILi1EEESF_SF_EEESA_SC_Li256ELb0ELb1ELb1ELb0EEENS1_19SingleTileSchedulerILb0ELb1ELb1ELi128EEEEEEEEEvNT_6ParamsE,@function
        .size           _ZN7cutlass13device_kernelIN5flash19enable_sm80_to_sm89INS1_16FlashAttnFwdSm80INS1_25CollectiveMainloopFwdSm80ILi8ELi1ELb1EN4cute5tupleIJNS5_1CILi128EEES8_S8_EEELi128ENS_6half_tEfNS_4arch4Sm80ELb0ELb0ELb1ELb0ELb0ELb0ELb1ELb1EEENS1_21CollectiveEpilogueFwdIS9_NS6_IJNS7_ILi1EEESF_SF_EEESA_SC_Li256ELb0ELb1ELb1ELb0EEENS1_19SingleTileSchedulerILb0ELb1ELb1ELi128EEEEEEEEEvNT_6ParamsE,(.L_x_2672 - _ZN7cutlass13device_kernelIN5flash19enable_sm80_to_sm89INS1_16FlashAttnFwdSm80INS1_25CollectiveMainloopFwdSm80ILi8ELi1ELb1EN4cute5tupleIJNS5_1CILi128EEES8_S8_EEELi128ENS_6half_tEfNS_4arch4Sm80ELb0ELb0ELb1ELb0ELb0ELb0ELb1ELb1EEENS1_21CollectiveEpilogueFwdIS9_NS6_IJNS7_ILi1EEESF_SF_EEESA_SC_Li256ELb0ELb1ELb1ELb0EEENS1_19SingleTileSchedulerILb0ELb1ELb1ELi128EEEEEEEEEvNT_6ParamsE)
        .other          _ZN7cutlass13device_kernelIN5flash19enable_sm80_to_sm89INS1_16FlashAttnFwdSm80INS1_25CollectiveMainloopFwdSm80ILi8ELi1ELb1EN4cute5tupleIJNS5_1CILi128EEES8_S8_EEELi128ENS_6half_tEfNS_4arch4Sm80ELb0ELb0ELb1ELb0ELb0ELb0ELb1ELb1EEENS1_21CollectiveEpilogueFwdIS9_NS6_IJNS7_ILi1EEESF_SF_EEESA_SC_Li256ELb0ELb1ELb1ELb0EEENS1_19SingleTileSchedulerILb0ELb1ELb1ELi128EEEEEEEEEvNT_6ParamsE,@"STO_CUDA_ENTRY STV_DEFAULT"
_ZN7cutlass13device_kernelIN5flash19enable_sm80_to_sm89INS1_16FlashAttnFwdSm80INS1_25CollectiveMainloopFwdSm80ILi8ELi1ELb1EN4cute5tupleIJNS5_1CILi128EEES8_S8_EEELi128ENS_6half_tEfNS_4arch4Sm80ELb0ELb0ELb1ELb0ELb0ELb0ELb1ELb1EEENS1_21CollectiveEpilogueFwdIS9_NS6_IJNS7_ILi1EEESF_SF_EEESA_SC_Li256ELb0ELb1ELb1ELb0EEENS1_19SingleTileSchedulerILb0ELb1ELb1ELi128EEEEEEEEEvNT_6ParamsE:
[----:B------:R-:W-:Y:S02]  /*0000*/  MOV R1, c[0x0][0x28] ;  /* 0x00000a0000017a02 */ /* 0x000fe40000000f00 */
[----:B------:R-:W1:Y:S01]  /*0010*/  S2R R112, SR_TID.X ;  /* 0x0000000000707919 */ /* 0x000e620000002100 */
[----:B------:R-:W2:Y:S01]  /*0020*/  S2UR UR6, SR_CTAID.Y ;  /* 0x00000000000679c3 */ /* 0x000ea20000002600 */
[----:B------:R-:W-:Y:S02]  /*0030*/  IADD3 R1, R1, -0x10, RZ ;  /* 0xfffffff001017810 */ /* 0x000fe40007ffe0ff */
[----:B------:R-:W3:Y:S01]  /*0040*/  S2R R0, SR_CTAID.Z ;  /* 0x0000000000007919 */ /* 0x000ee20000002700 */
[----:B-1----:R-:W-:-:S06]  /*0050*/  SHF.R.U32.HI R2, RZ, 0x5, R112 ;  /* 0x00000005ff027819 */ /* 0x002fcc0000011670 */
[----:B------:R-:W1:Y:S02]  /*0060*/  SHFL.IDX PT, R2, R2, RZ, 0x1f ;  /* 0x00001fff02027589 */ /* 0x000e6400000e0000 */
[----:B-1----:R-:W-:-:S13]  /*0070*/  ISETP.NE.AND P0, PT, R2, RZ, PT ;  /* 0x000000ff0200720c */ /* 0x002fda0003f05270 */
[----:B--2---:R-:W-:Y:S05]  /*0080*/  @!P0 BRA `(.L_x_0) ;  /* 0x0000009000008947 */ /* 0x004fea0003800000 */
[----:B---3--:R-:W-:Y:S01]  /*0090*/  MOV R2, c[0x0][0x550] ;  /* 0x0001540000027a02 */ /* 0x008fe20000000f00 */
[----:B------:R-:W-:-:S03]  /*00a0*/  UMOV UR10, UR6 ;  /* 0x00000006000a7c82 */ /* 0x000fc60008000000 */
[----:B------:R-:W-:-:S13]  /*00b0*/  ISETP.NE.AND P0, PT, R2, 0x1, PT ;  /* 0x000000010200780c */ /* 0x000fda0003f05270 */
[----:B------:R-:W-:Y:S05]  /*00c0*/  @!P0 BRA `(.L_x_1) ;  /* 0x000000b000008947 */ /* 0x000fea0003800000 */
[----:B------:R-:W-:Y:S02]  /*00d0*/  ULDC UR4, c[0x0][0x554] ;  /* 0x0001550000047ab9 */ /* 0x000fe40000000800 */
[----:B------:R-:W-:Y:S02]  /*00e0*/  UIMAD.WIDE.U32 UR4, UR6, UR4, URZ ;  /* 0x00000004060472a5 */ /* 0x000fe4000f8e003f */
[----:B------:R-:W-:Y:S02]  /*00f0*/  ULDC UR10, c[0x0][0x558] ;  /* 0x00015600000a7ab9 */ /* 0x000fe40000000800 */
[----:B------:R-:W-:Y:S01]  /*0100*/  USHF.R.U32.HI UR10, URZ, UR10, UR5 ;  /* 0x0000000a3f0a7299 */ /* 0x000fe20008011605 */
[----:B------:R-:W-:Y:S05]  /*0110*/  BRA `(.L_x_1) ;  /* 0x0000006000007947 */ /* 0x000fea0003800000 */
.L_x_0:
[----:B---3--:R-:W-:Y:S02]  /*0120*/  ULDC.64 UR4, c[0x0][0x550] ;  /* 0x0001540000047ab9 */ /* 0x008fe40000000a00 */
[----:B------:R-:W-:Y:S02]  /*0130*/  UISETP.NE.AND UP0, UPT, UR4, 0x1, UPT ;  /* 0x000000010400788c */ /* 0x000fe4000bf05270 */
[----:B------:R-:W-:-:S02]  /*0140*/  UIMAD.WIDE.U32 UR8, UR6, UR5, URZ ;  /* 0x00000005060872a5 */ /* 0x000fc4000f8e003f */
[----:B------:R-:W-:Y:S02]  /*0150*/  ULDC UR4, c[0x0][0x558] ;  /* 0x0001560000047ab9 */ /* 0x000fe40000000800 */
[----:B------:R-:W-:-:S05]  /*0160*/  UMOV UR10, UR6 ;  /* 0x00000006000a7c82 */ /* 0x000fca0008000000 */
[----:B------:R-:W-:-:S03]  /*0170*/  @UP0 USHF.R.U32.HI UR10, URZ, UR4, UR9 ;  /* 0x000000043f0a0299 */ /* 0x000fc60008011609 */
.L_x_1:
[----:B------:R-:W-:Y:S01]  /*0180*/  ISETP.GE.AND P0, PT, R0, RZ, PT ;  /* 0x000000ff0000720c */ /* 0x000fe20003f06270 */
[----:B------:R-:W-:Y:S02]  /*0190*/  UIADD3 UR5, -UR10, URZ, URZ ;  /* 0x0000003f0a057290 */ /* 0x000fe4000fffe13f */
[----:B------:R-:W-:Y:S02]  /*01a0*/  ULDC UR4, c[0x0][0x550] ;  /* 0x0001540000047ab9 */ /* 0x000fe40000000800 */
[----:B------:R-:W-:-:S08]  /*01b0*/  UIMAD UR6, UR5, UR4, UR6 ;  /* 0x00000004050672a4 */ /* 0x000fd0000f8e0206 */
[----:B------:R-:W-:Y:S05]  /*01c0*/  @!P0 EXIT ;  /* 0x000000000000894d */ /* 0x000fea0003800000 */
[----:B------:R-:W-:Y:S02]  /*01d0*/  ULDC UR4, c[0x0][0x1d0] ;  /* 0x0000740000047ab9 */ /* 0x000fe40000000800 */
[----:B------:R-:W-:Y:S02]  /*01e0*/  UISETP.GE.AND UP0, UPT, UR4, 0x1, UPT ;  /* 0x000000010400788c */ /* 0x000fe4000bf06270 */
[----:B------:R-:W-:Y:S02]  /*01f0*/  UIADD3 UR7, UR4, 0x7f, URZ ;  /* 0x0000007f04077890 */ /* 0x000fe4000fffe03f */
[----:B------:R-:W-:Y:S02]  /*0200*/  UMOV UR13, URZ ;  /* 0x0000003f000d7c82 */ /* 0x000fe40008000000 */
[----:B------:R-:W-:Y:S01]  /*0210*/  PLOP3.LUT P0, PT, PT, PT, UP0, 0x80, 0x0 ;  /* 0x000000000000781c */ /* 0x000fe20003f0f008 */
[----:B------:R-:W-:-:S04]  /*0220*/  USHF.R.S32.HI UR5, URZ, 0x1f, UR7 ;  /* 0x0000001f3f057899 */ /* 0x000fc80008011407 */
[----:B------:R-:W-:-:S04]  /*0230*/  ULEA.HI UR5, UR5, UR7, URZ, 0x7 ;  /* 0x0000000705057291 */ /* 0x000fc8000f8f383f */
[----:B------:R-:W-:-:S04]  /*0240*/  USHF.R.S32.HI UR17, URZ, 0x7, UR5 ;  /* 0x000000073f117899 */ /* 0x000fc80008011405 */
[----:B------:R-:W-:Y:S05]  /*0250*/  @!P0 BRA `(.L_x_2) ;  /* 0x0000024000008947 */ /* 0x000fea0003800000 */
[----:B------:R-:W-:Y:S02]  /*0260*/  USHF.R.U32.HI UR4, URZ, 0x10, UR6 ;  /* 0x000000103f047899 */ /* 0x000fe40008011606 */
[----:B------:R-:W-:Y:S02]  /*0270*/  ULDC UR5, c[0x0][0x338] ;  /* 0x0000ce0000057ab9 */ /* 0x000fe40000000800 */
[----:B------:R-:W-:Y:S02]  /*0280*/  UISETP.NE.AND UP0, UPT, UR4, URZ, UPT ;  /* 0x0000003f0400728c */ /* 0x000fe4000bf05270 */
[----:B------:R-:W-:Y:S02]  /*0290*/  UMOV UR12, URZ ;  /* 0x0000003f000c7c82 */ /* 0x000fe40008000000 */
[----:B------:R-:W-:-:S04]  /*02a0*/  USEL UR5, UR4, UR5, UP0 ;  /* 0x0000000504057287 */ /* 0x000fc80008000000 */
[----:B------:R-:W-:Y:S02]  /*02b0*/  UIADD3 UR11, UR17, -0x1, UR5 ;  /* 0xffffffff110b7890 */ /* 0x000fe4000fffe005 */
[----:B------:R-:W-:-:S05]  /*02c0*/  IMAD.U32 R2, RZ, RZ, UR5 ;  /* 0x00000005ff027e24 */ /* 0x000fca000f8e00ff */
[-C--:B------:R-:W-:Y:S02]  /*02d0*/  IABS R3, R2.reuse ;  /* 0x0000000200037213 */ /* 0x080fe40000000000 */
[----:B------:R-:W-:-:S03]  /*02e0*/  IABS R2, R2 ;  /* 0x0000000200027213 */ /* 0x000fc60000000000 */
[----:B------:R-:W-:Y:S02]  /*02f0*/  IMAD.MOV.U32 R5, RZ, RZ, R3 ;  /* 0x000000ffff057224 */ /* 0x000fe400078e0003 */
[----:B------:R-:W-:Y:S01]  /*0300*/  IMAD.U32 R3, RZ, RZ, UR11 ;  /* 0x0000000bff037e24 */ /* 0x000fe2000f8e00ff */
[----:B------:R-:W-:Y:S01]  /*0310*/  ULOP3.LUT UR11, UR11, UR5, URZ, 0x3c, !UPT ;  /* 0x000000050b0b7292 */ /* 0x000fe2000f8e3c3f */
[----:B------:R-:W1:Y:S01]  /*0320*/  R2UR UR9, R5 ;  /* 0x00000000050973c2 */ /* 0x000e6200000e0000 */
[----:B------:R-:W-:Y:S02]  /*0330*/  IMAD.MOV R2, RZ, RZ, -R2 ;  /* 0x000000ffff027224 */ /* 0x000fe400078e0a02 */
[----:B------:R-:W-:-:S05]  /*0340*/  IABS R3, R3 ;  /* 0x0000000300037213 */ /* 0x000fca0000000000 */
[----:B------:R-:W2:Y:S08]  /*0350*/  R2UR UR8, R3 ;  /* 0x00000000030873c2 */ /* 0x000eb000000e0000 */
[----:B------:R-:W3:Y:S01]  /*0360*/  R2UR UR7, R2 ;  /* 0x00000000020773c2 */ /* 0x000ee200000e0000 */
[----:B-1----:R-:W1:Y:S08]  /*0370*/  I2F.RP R6, UR9 ;  /* 0x0000000900067d06 */ /* 0x002e700008209400 */
[----:B-1----:R-:W1:Y:S02]  /*0380*/  MUFU.RCP R4, R6 ;  /* 0x0000000600047308 */ /* 0x002e640000001000 */
[----:B-1----:R-:W-:-:S06]  /*0390*/  IADD3 R4, R4, 0xffffffe, RZ ;  /* 0x0ffffffe04047810 */ /* 0x002fcc0007ffe0ff */
[----:B------:R-:W1:Y:S02]  /*03a0*/  F2I.FTZ.U32.TRUNC.NTZ R4, R4 ;  /* 0x0000000400047305 */ /* 0x000e64000021f000 */
[----:B-1----:R-:W1:Y:S02]  /*03b0*/  R2UR UR13, R4 ;  /* 0x00000000040d73c2 */ /* 0x002e6400000e0000 */
[----:B-1----:R-:W-:-:S04]  /*03c0*/  UIADD3 UR4, URZ, -UR13, URZ ;  /* 0x8000000d3f047290 */ /* 0x002fc8000fffe03f */
[----:B------:R-:W-:-:S04]  /*03d0*/  UIMAD UR4, UR4, UR9, URZ ;  /* 0x00000009040472a4 */ /* 0x000fc8000f8e023f */
[----:B------:R-:W-:-:S04]  /*03e0*/  UIMAD.WIDE.U32 UR12, UR13, UR4, UR12 ;  /* 0x000000040d0c72a5 */ /* 0x000fc8000f8e000c */
[----:B--2---:R-:W-:-:S04]  /*03f0*/  UIMAD.WIDE.U32 UR12, UR13, UR8, URZ ;  /* 0x000000080d0c72a5 */ /* 0x004fc8000f8e003f */
[----:B---3--:R-:W-:-:S04]  /*0400*/  UIMAD UR7, UR13, UR7, UR8 ;  /* 0x000000070d0772a4 */ /* 0x008fc8000f8e0208 */
[----:B------:R-:W-:-:S11]  /*0410*/  UISETP.GT.U32.AND UP0, UPT, UR9, UR7, UPT ;  /* 0x000000070900728c */ /* 0x000fd6000bf04070 */
[----:B------:R-:W-:Y:S02]  /*0420*/  @!UP0 UIADD3 UR7, UR7, -UR9, URZ ;  /* 0x8000000907078290 */ /* 0x000fe4000fffe03f */
[----:B------:R-:W-:Y:S02]  /*0430*/  @!UP0 UIADD3 UR13, UR13, 0x1, URZ ;  /* 0x000000010d0d8890 */ /* 0x000fe4000fffe03f */
[----:B------:R-:W-:Y:S02]  /*0440*/  UISETP.GE.U32.AND UP1, UPT, UR7, UR9, UPT ;  /* 0x000000090700728c */ /* 0x000fe4000bf26070 */
[----:B------:R-:W-:-:S09]  /*0450*/  UISETP.GE.AND UP0, UPT, UR11, URZ, UPT ;  /* 0x0000003f0b00728c */ /* 0x000fd2000bf06270 */
[----:B------:R-:W-:Y:S02]  /*0460*/  @UP1 UIADD3 UR13, UR13, 0x1, URZ ;  /* 0x000000010d0d1890 */ /* 0x000fe4000fffe03f */
[----:B------:R-:W-:Y:S02]  /*0470*/  UISETP.NE.AND UP1, UPT, UR5, URZ, UPT ;  /* 0x0000003f0500728c */ /* 0x000fe4000bf25270 */
[----:B------:R-:W-:-:S09]  /*0480*/  @!UP0 UIADD3 UR13, -UR13, URZ, URZ ;  /* 0x0000003f0d0d8290 */ /* 0x000fd2000fffe13f */
[----:B------:R-:W-:Y:S02]  /*0490*/  @!UP1 ULOP3.LUT UR13, URZ, UR5, URZ, 0x33, !UPT ;  /* 0x000000053f0d9292 */ /* 0x000fe4000f8e333f */
.L_x_2:
[----:B------:R-:W-:Y:S01]  /*04a0*/  ULOP3.LUT UR8, UR6, 0xffff, URZ, 0xc0, !UPT ;  /* 0x0000ffff06087892 */ /* 0x000fe2000f8ec03f */
[----:B------:R-:W-:Y:S01]  /*04b0*/  PLOP3.LUT P2, PT, PT, PT, PT, 0x80, 0x0 ;  /* 0x000000000000781c */ /* 0x000fe20003f4f070 */
[----:B------:R-:W-:Y:S01]  /*04c0*/  ULDC.64 UR14, c[0x0][0x118] ;  /* 0x00004600000e7ab9 */ /* 0x000fe20000000a00 */
[----:B------:R-:W-:Y:S01]  /*04d0*/  IMAD.MOV.U32 R7, RZ, RZ, RZ ;  /* 0x000000ffff077224 */ /* 0x000fe200078e00ff */
[----:B------:R-:W-:Y:S01]  /*04e0*/  UIMAD UR8, UR8, UR13, URZ ;  /* 0x0000000d080872a4 */ /* 0x000fe2000f8e023f */
[----:B------:R-:W-:Y:S01]  /*04f0*/  IMAD.MOV.U32 R2, RZ, RZ, RZ ;  /* 0x000000ffff027224 */ /* 0x000fe200078e00ff */
[----:B------:R-:W-:Y:S01]  /*0500*/  CS2R R70, SRZ ;  /* 0x0000000000467805 */ /* 0x000fe2000001ff00 */
[----:B------:R-:W-:Y:S01]  /*0510*/  CS2R R68, SRZ ;  /* 0x0000000000447805 */ /* 0x000fe2000001ff00 */
[----:B------:R-:W-:Y:S01]  /*0520*/  UIADD3 UR13, UR8, UR13, URZ ;  /* 0x0000000d080d7290 */ /* 0x000fe2000fffe03f */
[----:B------:R-:W-:Y:S01]  /*0530*/  CS2R R74, SRZ ;  /* 0x00000000004a7805 */ /* 0x000fe2000001ff00 */
[----:B------:R-:W-:Y:S01]  /*0540*/  CS2R R72, SRZ ;  /* 0x0000000000487805 */ /* 0x000fe2000001ff00 */
[----:B------:R-:W-:Y:S01]  /*0550*/  CS2R R78, SRZ ;  /* 0x00000000004e7805 */ /* 0x000fe2000001ff00 */
[----:B------:R-:W-:Y:S01]  /*0560*/  UISETP.LT.AND UP0, UPT, UR17, UR13, UPT ;  /* 0x0000000d1100728c */ /* 0x000fe2000bf01270 */
[----:B------:R-:W-:Y:S01]  /*0570*/  CS2R R76, SRZ ;  /* 0x00000000004c7805 */ /* 0x000fe2000001ff00 */
[----:B------:R-:W-:Y:S01]  /*0580*/  CS2R R82, SRZ ;  /* 0x0000000000527805 */ /* 0x000fe2000001ff00 */
[----:B------:R-:W-:Y:S01]  /*0590*/  CS2R R80, SRZ ;  /* 0x0000000000507805 */ /* 0x000fe2000001ff00 */
[----:B------:R-:W-:Y:S01]  /*05a0*/  USEL UR17, UR17, UR13, UP0 ;  /* 0x0000000d11117287 */ /* 0x000fe20008000000 */
[----:B------:R-:W-:Y:S01]  /*05b0*/  CS2R R86, SRZ ;  /* 0x0000000000567805 */ /* 0x000fe2000001ff00 */
[----:B------:R-:W-:Y:S01]  /*05c0*/  CS2R R84, SRZ ;  /* 0x0000000000547805 */ /* 0x000fe2000001ff00 */
[----:B------:R-:W-:Y:S01]  /*05d0*/  CS2R R90, SRZ ;  /* 0x00000000005a7805 */ /* 0x000fe2000001ff00 */
[----:B------:R-:W-:Y:S01]  /*05e0*/  UISETP.GT.AND UP0, UPT, UR17, UR8, UPT ;  /* 0x000000081100728c */ /* 0x000fe2000bf04270 */
[----:B------:R-:W-:Y:S01]  /*05f0*/  CS2R R88, SRZ ;  /* 0x0000000000587805 */ /* 0x000fe2000001ff00 */
[----:B------:R-:W-:Y:S01]  /*0600*/  CS2R R94, SRZ ;  /* 0x00000000005e7805 */ /* 0x000fe2000001ff00 */
[----:B------:R-:W-:Y:S01]  /*0610*/  CS2R R92, SRZ ;  /* 0x00000000005c7805 */ /* 0x000fe2000001ff00 */
[----:B------:R-:W-:Y:S01]  /*0620*/  CS2R R98, SRZ ;  /* 0x0000000000627805 */ /* 0x000fe2000001ff00 */
[----:B------:R-:W-:Y:S01]  /*0630*/  CS2R R96, SRZ ;  /* 0x0000000000607805 */ /* 0x000fe2000001ff00 */
[----:B------:R-:W-:Y:S01]  /*0640*/  PLOP3.LUT P0, PT, PT, PT, UP0, 0x80, 0x0 ;  /* 0x000000000000781c */ /* 0x000fe20003f0f008 */
[----:B------:R-:W-:Y:S01]  /*0650*/  CS2R R102, SRZ ;  /* 0x0000000000667805 */ /* 0x000fe2000001ff00 */
        /* <DEDUP_REMOVED lines=15> */
[----:B------:R-:W-:Y:S05]  /*0750*/  @!P0 BRA `(.L_x_3) ;  /* 0x000095e000008947 */ /* 0x000fea0003800000 */
[----:B------:R-:W-:Y:S02]  /*0760*/  ISETP.NE.U32.AND P1, PT, RZ, c[0x0][0x340], PT ;  /* 0x0000d000ff007a0c */ /* 0x000fe40003f25070 */
[----:B------:R-:W-:Y:S01]  /*0770*/  SHF.R.S32.HI R113, RZ, 0x1f, R112 ;  /* 0x0000001fff717819 */ /* 0x000fe20000011470 */
[----:B------:R-:W-:Y:S01]  /*0780*/  USHF.R.S32.HI UR20, URZ, 0x1f, UR10 ;  /* 0x0000001f3f147899 */ /* 0x000fe2000801140a */
[----:B------:R-:W-:Y:S01]  /*0790*/  ISETP.NE.AND.EX P1, PT, RZ, c[0x0][0x344], PT, P1 ;  /* 0x0000d100ff007a0c */ /* 0x000fe20003f25310 */
[----:B------:R-:W-:-:S12]  /*07a0*/  ULDC.64 UR4, c[0x0][0x1b8] ;  /* 0x00006e0000047ab9 */ /* 0x000fd80000000a00 */
[----:B------:R-:W-:-:S04]  /*07b0*/  @P1 IMAD.MOV.U32 R3, RZ, RZ, 0x4 ;  /* 0x00000004ff031424 */ /* 0x000fc800078e00ff */
[----:B------:R-:W-:-:S06]  /*07c0*/  @P1 IMAD.WIDE R250, R0, R3, c[0x0][0x340] ;  /* 0x0000d00000fa1625 */ /* 0x000fcc00078e0203 */
[----:B------:R-:W2:Y:S01]  /*07d0*/  @P1 LDG.E R250, [R250.64] ;  /* 0x0000000efafa1981 */ /* 0x000ea2000c1e1900 */
[----:B------:R-:W-:Y:S01]  /*07e0*/  LEA.HI R32, R113, R112, RZ, 0x3 ;  /* 0x0000007071207211 */ /* 0x000fe200078f18ff */
[----:B------:R-:W-:Y:S01]  /*07f0*/  IMAD.MOV.U32 R9, RZ, RZ, c[0x0][0x2c4] ;  /* 0x0000b100ff097624 */ /* 0x000fe200078e00ff */
[----:B------:R-:W-:Y:S01]  /*0800*/  UIMAD.WIDE.U32 UR6, UR10, UR4, URZ ;  /* 0x000000040a0672a5 */ /* 0x000fe2000f8e003f */
[----:B------:R-:W1:Y:S01]  /*0810*/  S2R R3, SR_CTAID.X ;  /* 0x0000000000037919 */ /* 0x000e620000002500 */
[----:B------:R-:W-:Y:S01]  /*0820*/  LOP3.LUT R29, R32, 0xfffffff8, RZ, 0xc0, !PT ;  /* 0xfffffff8201d7812 */ /* 0x000fe200078ec0ff */
[----:B------:R-:W-:Y:S01]  /*0830*/  UIMAD UR4, UR20, UR4, URZ ;  /* 0x00000004140472a4 */ /* 0x000fe2000f8e023f */
[----:B------:R-:W-:Y:S01]  /*0840*/  ISETP.NE.AND P0, PT, R9, 0x1, PT ;  /* 0x000000010900780c */ /* 0x000fe20003f05270 */
[----:B------:R-:W-:Y:S01]  /*0850*/  UIADD3 UR16, UR17, -0x1, URZ ;  /* 0xffffffff11107890 */ /* 0x000fe2000fffe03f */
[----:B------:R-:W-:Y:S01]  /*0860*/  SHF.R.S32.HI R32, RZ, 0x3, R32 ;  /* 0x00000003ff207819 */ /* 0x000fe20000011420 */
[----:B------:R-:W-:Y:S01]  /*0870*/  IMAD.IADD R29, R112, 0x1, -R29 ;  /* 0x00000001701d7824 */ /* 0x000fe200078e0a1d */
[----:B------:R-:W-:Y:S01]  /*0880*/  UIMAD UR4, UR10, UR5, UR4 ;  /* 0x000000050a0472a4 */ /* 0x000fe2000f8e0204 */
[----:B------:R-:W-:Y:S01]  /*0890*/  SHF.R.S32.HI R7, RZ, 0x1f, R0 ;  /* 0x0000001fff077819 */ /* 0x000fe20000011400 */
[----:B------:R-:W-:Y:S01]  /*08a0*/  IMAD.U32 R13, RZ, RZ, UR7 ;  /* 0x00000007ff0d7e24 */ /* 0x000fe2000f8e00ff */
[--C-:B------:R-:W-:Y:S01]  /*08b0*/  SHF.R.S32.HI R28, RZ, 0x1f, R32.reuse ;  /* 0x0000001fff1c7819 */ /* 0x100fe20000011420 */
[----:B------:R-:W-:Y:S01]  /*08c0*/  IMAD R2, R29, 0x20, R32 ;  /* 0x000000201d027824 */ /* 0x000fe200078e0220 */
[----:B------:R-:W-:Y:S01]  /*08d0*/  UIADD3 UR4, UR7, UR4, URZ ;  /* 0x0000000407047290 */ /* 0x000fe2000fffe03f */
[----:B------:R-:W-:Y:S01]  /*08e0*/  IMAD R5, R7, c[0x0][0x1c0], RZ ;  /* 0x0000700007057a24 */ /* 0x000fe200078e02ff */
[----:B------:R-:W-:Y:S01]  /*08f0*/  UMOV UR18, 0x7 ;  /* 0x0000000700127882 */ /* 0x000fe20000000000 */
[----:B------:R-:W-:Y:S01]  /*0900*/  IMAD.U32 R12, RZ, RZ, UR6 ;  /* 0x00000006ff0c7e24 */ /* 0x000fe2000f8e00ff */
[----:B------:R-:W-:Y:S01]  /*0910*/  ULDC.64 UR6, c[0x0][0x1e0] ;  /* 0x0000780000067ab9 */ /* 0x000fe20000000a00 */
[C---:B------:R-:W-:Y:S01]  /*0920*/  IMAD R14, R0.reuse, c[0x0][0x1c4], R5 ;  /* 0x00007100000e7a24 */ /* 0x040fe200078e0205 */
[----:B------:R-:W-:Y:S01]  /*0930*/  MOV R13, UR4 ;  /* 0x00000004000d7c02 */ /* 0x000fe20008000f00 */
[----:B------:R-:W-:Y:S01]  /*0940*/  IMAD R9, R9, c[0x0][0x168], RZ ;  /* 0x00005a0009097a24 */ /* 0x000fe200078e02ff */
[----:B------:R-:W-:Y:S01]  /*0950*/  ULDC.64 UR4, c[0x0][0x1e8] ;  /* 0x00007a0000047ab9 */ /* 0x000fe20000000a00 */
[----:B------:R-:W-:Y:S01]  /*0960*/  IMAD.SHL.U32 R30, R29, 0x8, RZ ;  /* 0x000000081d1e7824 */ /* 0x000fe200078e00ff */
[----:B------:R-:W-:Y:S01]  /*0970*/  UIMAD UR4, UR20, UR4, URZ ;  /* 0x00000004140472a4 */ /* 0x000fe2000f8e023f */
[----:B------:R-:W-:Y:S01]  /*0980*/  IMAD.WIDE.U32 R12, R0, c[0x0][0x1c0], R12 ;  /* 0x00007000000c7a25 */ /* 0x000fe200078e000c */
[----:B------:R-:W-:-:S02]  /*0990*/  USHF.L.U64.HI UR18, UR6, UR18, UR7 ;  /* 0x0000001206127299 */ /* 0x000fc40008010207 */
[----:B------:R-:W-:Y:S01]  /*09a0*/  SHF.R.S32.HI R31, RZ, 0x1f, R30 ;  /* 0x0000001fff1f7819 */ /* 0x000fe2000001141e */
[----:B-1----:R-:W-:Y:S01]  /*09b0*/  IMAD R11, R3, 0x80, R2 ;  /* 0x00000080030b7824 */ /* 0x002fe200078e0202 */
[----:B------:R-:W-:Y:S01]  /*09c0*/  ISETP.GE.AND P6, PT, R30, c[0x0][0x198], PT ;  /* 0x000066001e007a0c */ /* 0x000fe20003fc6270 */
[----:B------:R-:W-:Y:S01]  /*09d0*/  IMAD.IADD R15, R13, 0x1, R14 ;  /* 0x000000010d0f7824 */ /* 0x000fe200078e020e */
[----:B------:R-:W-:Y:S01]  /*09e0*/  UIMAD UR4, UR10, UR5, UR4 ;  /* 0x000000050a0472a4 */ /* 0x000fe2000f8e0204 */
[----:B------:R-:W-:Y:S01]  /*09f0*/  @P0 IMAD.HI.U32 R4, R11, c[0x0][0x2c8], RZ ;  /* 0x0000b2000b040a27 */ /* 0x000fe200078e00ff */
[----:B------:R-:W-:Y:S02]  /*0a00*/  USHF.L.U32 UR19, UR6, 0x7, URZ ;  /* 0x0000000706137899 */ /* 0x000fe4000800063f */
[----:B------:R-:W-:Y:S01]  /*0a10*/  USHF.R.S32.HI UR11, URZ, 0x1f, UR16 ;  /* 0x0000001f3f0b7899 */ /* 0x000fe20008011410 */
[----:B------:R-:W-:Y:S01]  /*0a20*/  IMAD.MOV.U32 R2, RZ, RZ, R11 ;  /* 0x000000ffff027224 */ /* 0x000fe200078e000b */
[----:B------:R-:W-:Y:S01]  /*0a30*/  @P0 SHF.R.U32.HI R2, RZ, c[0x0][0x2cc], R4 ;  /* 0x0000b300ff020a19 */ /* 0x000fe20000011604 */
[----:B------:R-:W-:Y:S01]  /*0a40*/  IMAD.MOV.U32 R14, RZ, RZ, R12 ;  /* 0x000000ffff0e7224 */ /* 0x000fe200078e000c */
[----:B------:R-:W-:Y:S01]  /*0a50*/  UIMAD.WIDE.U32 UR12, UR6, 0x40, URZ ;  /* 0x00000040060c78a5 */ /* 0x000fe2000f8e003f */
[----:B------:R-:W-:Y:S01]  /*0a60*/  IMAD R6, R3, 0x80, R32 ;  /* 0x0000008003067824 */ /* 0x000fe200078e0220 */
[--C-:B------:R-:W-:Y:S01]  /*0a70*/  SHF.R.S32.HI R5, RZ, 0x1f, R2.reuse ;  /* 0x0000001fff057819 */ /* 0x100fe20000011402 */
[----:B------:R-:W-:Y:S01]  /*0a80*/  IMAD.MOV R12, RZ, RZ, -R2 ;  /* 0x000000ffff0c7224 */ /* 0x000fe200078e0a02 */
[----:B------:R-:W-:Y:S01]  /*0a90*/  IADD3 R3, -R32, c[0x0][0x1d0], RZ ;  /* 0x0000740020037a10 */ /* 0x000fe20007ffe1ff */
[----:B------:R-:W-:Y:S01]  /*0aa0*/  IMAD.WIDE.U32 R14, R2, c[0x0][0x1b0], R14 ;  /* 0x00006c00020e7a25 */ /* 0x000fe200078e000e */
[----:B------:R-:W-:Y:S01]  /*0ab0*/  IADD3 R4, R6, 0x20, RZ ;  /* 0x0000002006047810 */ /* 0x000fe20007ffe0ff */
[----:B------:R-:W-:Y:S01]  /*0ac0*/  USHF.L.U32 UR9, UR7, 0x6, URZ ;  /* 0x0000000607097899 */ /* 0x000fe2000800063f */
[----:B------:R-:W-:Y:S01]  /*0ad0*/  BAR.SYNC.DEFER_BLOCKING 0x0 ;  /* 0x0000000000007b1d */ /* 0x000fe20000010000 */
[----:B------:R-:W-:Y:S01]  /*0ae0*/  IMAD R5, R5, c[0x0][0x1b0], RZ ;  /* 0x00006c0005057a24 */ /* 0x000fe200078e02ff */
[-C--:B------:R-:W-:Y:S01]  /*0af0*/  ISETP.GE.AND P3, PT, R4, R9.reuse, PT ;  /* 0x000000090400720c */ /* 0x080fe20003f66270 */
[----:B------:R-:W-:Y:S01]  /*0b00*/  IMAD R12, R12, c[0x0][0x2c4], R11 ;  /* 0x0000b1000c0c7a24 */ /* 0x000fe200078e020b */
[----:B------:R-:W-:Y:S01]  /*0b10*/  IADD3 R4, R6, 0x40, RZ ;  /* 0x0000004006047810 */ /* 0x000fe20007ffe0ff */
[----:B------:R-:W-:Y:S01]  /*0b20*/  IMAD R5, R2, c[0x0][0x1b4], R5 ;  /* 0x00006d0002057a24 */ /* 0x000fe200078e0205 */
[-C--:B------:R-:W-:Y:S01]  /*0b30*/  ISETP.GE.AND P5, PT, R6, R9.reuse, PT ;  /* 0x000000090600720c */ /* 0x080fe20003fa6270 */
[----:B------:R-:W-:Y:S01]  /*0b40*/  IMAD.SHL.U32 R11, R32, 0x40, RZ ;  /* 0x00000040200b7824 */ /* 0x000fe200078e00ff */
[----:B------:R-:W-:Y:S01]  /*0b50*/  ISETP.GE.AND P4, PT, R4, R9, PT ;  /* 0x000000090400720c */ /* 0x000fe20003f86270 */
[----:B------:R-:W-:Y:S01]  /*0b60*/  IMAD.U32 R2, RZ, RZ, UR16 ;  /* 0x00000010ff027e24 */ /* 0x000fe2000f8e00ff */
[----:B------:R-:W-:Y:S01]  /*0b70*/  IADD3 R15, R15, R5, RZ ;  /* 0x000000050f0f7210 */ /* 0x000fe20007ffe0ff */
[----:B------:R-:W-:Y:S01]  /*0b80*/  IMAD.U32 R244, RZ, RZ, UR10 ;  /* 0x0000000afff47e24 */ /* 0x000fe2000f8e00ff */
[----:B------:R-:W-:Y:S01]  /*0b90*/  SHF.R.S32.HI R5, RZ, 0x1f, R12 ;  /* 0x0000001fff057819 */ /* 0x000fe2000001140c */
[----:B------:R-:W-:Y:S01]  /*0ba0*/  IMAD R2, R2, -0x80, R3 ;  /* 0xffffff8002027824 */ /* 0x000fe200078e0203 */
[----:B------:R-:W-:Y:S01]  /*0bb0*/  LOP3.LUT R11, R11, 0x1c0, RZ, 0xc0, !PT ;  /* 0x000001c00b0b7812 */ /* 0x000fe200078ec0ff */
[----:B------:R-:W-:Y:S01]  /*0bc0*/  IMAD R3, R28, c[0x0][0x1e0], RZ ;  /* 0x000078001c037a24 */ /* 0x000fe200078e02ff */
[----:B------:R-:W-:Y:S01]  /*0bd0*/  IADD3 R6, R6, 0x60, RZ ;  /* 0x0000006006067810 */ /* 0x000fe20007ffe0ff */
[----:B------:R-:W-:Y:S01]  /*0be0*/  IMAD R5, R5, c[0x0][0x1a8], RZ ;  /* 0x00006a0005057a24 */ /* 0x000fe200078e02ff */
[----:B------:R-:W-:Y:S01]  /*0bf0*/  SHF.R.U32.HI R8, RZ, 0x3, R11 ;  /* 0x00000003ff087819 */ /* 0x000fe2000001160b */
[----:B------:R-:W-:Y:S01]  /*0c00*/  IMAD R3, R32, c[0x0][0x1e4], R3 ;  /* 0x0000790020037a24 */ /* 0x000fe200078e0203 */
[----:B------:R-:W-:Y:S01]  /*0c10*/  LOP3.LUT R11, R11, 0x38, R30, 0xf8, !PT ;  /* 0x000000380b0b7812 */ /* 0x000fe200078ef81e */
[C---:B------:R-:W-:Y:S01]  /*0c20*/  IMAD R5, R12.reuse, c[0x0][0x1ac], R5 ;  /* 0x00006b000c057a24 */ /* 0x040fe200078e0205 */
[----:B------:R-:W-:Y:S01]  /*0c30*/  UIADD3 UR9, UR13, UR9, URZ ;  /* 0x000000090d097290 */ /* 0x000fe2000fffe03f */
[----:B------:R-:W-:Y:S01]  /*0c40*/  IMAD.WIDE.U32 R12, R12, c[0x0][0x1a8], R14 ;  /* 0x00006a000c0c7a25 */ /* 0x000fe200078e000e */
[----:B------:R-:W-:-:S03]  /*0c50*/  LOP3.LUT R8, R11, R8, RZ, 0x3c, !PT ;  /* 0x000000080b087212 */ /* 0x000fc600078e3cff */
[----:B------:R-:W-:Y:S01]  /*0c60*/  IMAD.IADD R4, R13, 0x1, R5 ;  /* 0x000000010d047824 */ /* 0x000fe200078e0205 */
[----:B------:R-:W-:Y:S01]  /*0c70*/  LEA R5, P0, R12, c[0x0][0x160], 0x1 ;  /* 0x000058000c057a11 */ /* 0x000fe200078008ff */
[----:B------:R-:W-:-:S03]  /*0c80*/  IMAD.WIDE.U32 R10, R32, c[0x0][0x1e0], R30 ;  /* 0x00007800200a7a25 */ /* 0x000fc600078e001e */
[----:B------:R-:W-:Y:S01]  /*0c90*/  LEA.HI.X R4, R12, c[0x0][0x164], R4, 0x1, P0 ;  /* 0x000059000c047a11 */ /* 0x000fe200000f0c04 */
[----:B------:R-:W-:Y:S01]  /*0ca0*/  IMAD.MOV.U32 R12, RZ, RZ, R10 ;  /* 0x000000ffff0c7224 */ /* 0x000fe200078e000a */
[----:B------:R-:W1:Y:S01]  /*0cb0*/  SHFL.IDX PT, R14, R5, RZ, 0x181f ;  /* 0x00181fff050e7589 */ /* 0x000e6200000e0000 */
[----:B------:R-:W-:Y:S01]  /*0cc0*/  IMAD.IADD R13, R11, 0x1, R3 ;  /* 0x000000010b0d7824 */ /* 0x000fe200078e0203 */
[----:B------:R-:W-:Y:S02]  /*0cd0*/  IADD3 R3, R30, 0x40, RZ ;  /* 0x000000401e037810 */ /* 0x000fe40007ffe0ff */
[----:B------:R-:W3:Y:S01]  /*0ce0*/  SHFL.IDX PT, R15, R4, RZ, 0x181f ;  /* 0x00181fff040f7589 */ /* 0x000ee200000e0000 */
[----:B------:R-:W-:Y:S01]  /*0cf0*/  IMAD.WIDE.U32 R244, R244, c[0x0][0x1e8], R12 ;  /* 0x00007a00f4f47a25 */ /* 0x000fe200078e000c */
[----:B------:R-:W-:Y:S02]  /*0d00*/  LEA.HI R11, R113, R112, RZ, 0x6 ;  /* 0x00000070710b7211 */ /* 0x000fe400078f30ff */
[----:B------:R-:W4:Y:S01]  /*0d10*/  SHFL.IDX PT, R12, R5, 0x1, 0x181f ;  /* 0x00381f00050c7f89 */ /* 0x000f2200000e0000 */
[----:B------:R-:W-:-:S02]  /*0d20*/  ISETP.GE.AND P0, PT, R6, R9, PT ;  /* 0x000000090600720c */ /* 0x000fc40003f06270 */
[----:B------:R-:W-:Y:S01]  /*0d30*/  @!P5 SHF.R.S32.HI R6, RZ, 0x1f, R3 ;  /* 0x0000001fff06d819 */ /* 0x000fe20000011403 */
[----:B------:R-:W5:Y:S01]  /*0d40*/  SHFL.IDX PT, R13, R4, 0x1, 0x181f ;  /* 0x00381f00040d7f89 */ /* 0x000f6200000e0000 */
[----:B------:R-:W-:Y:S02]  /*0d50*/  SHF.L.U32 R11, R11, 0x3, RZ ;  /* 0x000000030b0b7819 */ /* 0x000fe400000006ff */
[----:B------:R-:W-:Y:S01]  /*0d60*/  @!P5 LEA.HI R6, R6, R3, RZ, 0x3 ;  /* 0x000000030606d211 */ /* 0x000fe200078f18ff */
[----:B------:R-:W5:Y:S01]  /*0d70*/  SHFL.IDX PT, R18, R5, 0x2, 0x181f ;  /* 0x00581f0005127f89 */ /* 0x000f6200000e0000 */
[----:B------:R-:W-:Y:S02]  /*0d80*/  LOP3.LUT R8, R8, 0xfffffe00, R11, 0xf8, !PT ;  /* 0xfffffe0008087812 */ /* 0x000fe400078ef80b */
[----:B------:R-:W-:Y:S01]  /*0d90*/  IADD3 R245, R245, UR4, RZ ;  /* 0x00000004f5f57c10 */ /* 0x000fe2000fffe0ff */
[----:B------:R-:W5:Y:S01]  /*0da0*/  SHFL.IDX PT, R19, R4, 0x2, 0x181f ;  /* 0x00581f0004137f89 */ /* 0x000f6200000e0000 */
[----:B------:R-:W-:Y:S01]  /*0db0*/  UIMAD UR4, UR18, UR16, URZ ;  /* 0x00000010120472a4 */ /* 0x000fe2000f8e023f */
[----:B------:R-:W-:Y:S01]  /*0dc0*/  IMAD.SHL.U32 R243, R8, 0x2, RZ ;  /* 0x0000000208f37824 */ /* 0x000fe200078e00ff */
[----:B-1----:R-:W-:Y:S01]  /*0dd0*/  @!P5 LEA R16, P2, R30, R14, 0x1 ;  /* 0x0000000e1e10d211 */ /* 0x002fe200078408ff */
[----:B------:R1:W2:Y:S01]  /*0de0*/  SHFL.IDX PT, R10, R5, 0x3, 0x181f ;  /* 0x00781f00050a7f89 */ /* 0x0002a200000e0000 */
[----:B------:R-:W-:-:S02]  /*0df0*/  UIMAD UR4, UR11, UR19, UR4 ;  /* 0x000000130b0472a4 */ /* 0x000fc4000f8e0204 */
[C---:B---3--:R-:W-:Y:S01]  /*0e00*/  @!P5 LEA.HI.X R17, R30.reuse, R15, R31, 0x1, P2 ;  /* 0x0000000f1e11d211 */ /* 0x048fe200010f0c1f */
[----:B------:R3:W2:Y:S01]  /*0e10*/  SHFL.IDX PT, R11, R4, 0x3, 0x181f ;  /* 0x00781f00040b7f89 */ /* 0x0006a200000e0000 */
[----:B----4-:R-:W-:-:S03]  /*0e20*/  @!P3 LEA R8, P2, R30, R12, 0x1 ;  /* 0x0000000c1e08b211 */ /* 0x010fc600078408ff */
[----:B------:R4:W-:Y:S01]  /*0e30*/  @!P5 LDGSTS.E.BYPASS.LTC128B.128 [R243+0x100], [R16.64], !P6 ;  /* 0x0010000010f3dfae */ /* 0x0009e2000f101d4e */
[C---:B-----5:R-:W-:Y:S01]  /*0e40*/  @!P3 LEA.HI.X R9, R30.reuse, R13, R31, 0x1, P2 ;  /* 0x0000000d1e09b211 */ /* 0x060fe200010f0c1f */
[----:B-1----:R-:W-:Y:S01]  /*0e50*/  IMAD.U32 R5, RZ, RZ, UR6 ;  /* 0x00000006ff057e24 */ /* 0x002fe2000f8e00ff */
[----:B---3--:R-:W-:Y:S02]  /*0e60*/  MOV R4, UR7 ;  /* 0x0000000700047c02 */ /* 0x008fe40008000f00 */
[----:B----4-:R-:W-:-:S04]  /*0e70*/  @!P4 LEA R16, P2, R30, R18, 0x1 ;  /* 0x000000121e10c211 */ /* 0x010fc800078408ff */
[----:B------:R-:W-:Y:S02]  /*0e80*/  @!P4 LEA.HI.X R17, R30, R19, R31, 0x1, P2 ;  /* 0x000000131e11c211 */ /* 0x000fe400010f0c1f */
[----:B--2---:R-:W-:Y:S01]  /*0e90*/  @P1 SHF.R.S32.HI R251, RZ, 0x1f, R250 ;  /* 0x0000001ffffb1819 */ /* 0x004fe200000114fa */
[----:B------:R-:W-:Y:S01]  /*0ea0*/  @!P1 IMAD.MOV.U32 R250, RZ, RZ, R0 ;  /* 0x000000fffffa9224 */ /* 0x000fe200078e0000 */
[----:B------:R-:W-:Y:S01]  /*0eb0*/  @!P3 SHF.R.S32.HI R0, RZ, 0x1f, R3 ;  /* 0x0000001fff00b819 */ /* 0x000fe20000011403 */
[----:B------:R-:W-:Y:S01]  /*0ec0*/  @!P1 IMAD.MOV.U32 R251, RZ, RZ, R7 ;  /* 0x000000fffffb9224 */ /* 0x000fe200078e0007 */
[----:B------:R-:W-:Y:S01]  /*0ed0*/  ISETP.GE.AND P1, PT, R3, c[0x0][0x198], PT ;  /* 0x0000660003007a0c */ /* 0x000fe20003f26270 */
[----:B------:R-:W-:Y:S01]  /*0ee0*/  IMAD.WIDE.U32 R244, R250, c[0x0][0x1f0], R244 ;  /* 0x00007c00faf47a25 */ /* 0x000fe200078e00f4 */
[----:B------:R-:W-:Y:S02]  /*0ef0*/  @!P5 LOP3.LUT R7, R6, 0xfffffff8, RZ, 0xc0, !PT ;  /* 0xfffffff80607d812 */ /* 0x000fe400078ec0ff */
[----:B------:R-:W-:Y:S01]  /*0f00*/  @!P3 LEA.HI R0, R0, R3, RZ, 0x3 ;  /* 0x000000030000b211 */ /* 0x000fe200078f18ff */
[----:B------:R-:W-:-:S02]  /*0f10*/  IMAD R247, R251, c[0x0][0x1f0], RZ ;  /* 0x00007c00fbf77a24 */ /* 0x000fc400078e02ff */
[----:B------:R-:W-:Y:S01]  /*0f20*/  @!P5 IMAD.WIDE R20, R7, 0x2, R14 ;  /* 0x000000020714d825 */ /* 0x000fe200078e020e */
[----:B------:R-:W-:Y:S02]  /*0f30*/  @!P3 LOP3.LUT R7, R0, 0xfffffff8, RZ, 0xc0, !PT ;  /* 0xfffffff80007b812 */ /* 0x000fe400078ec0ff */
[----:B------:R-:W-:Y:S01]  /*0f40*/  @!P4 SHF.R.S32.HI R0, RZ, 0x1f, R3 ;  /* 0x0000001fff00c819 */ /* 0x000fe20000011403 */
[----:B------:R-:W-:Y:S02]  /*0f50*/  IMAD R247, R250, c[0x0][0x1f4], R247 ;  /* 0x00007d00faf77a24 */ /* 0x000fe400078e02f7 */
[----:B------:R1:W-:Y:S01]  /*0f60*/  @!P5 LDGSTS.E.BYPASS.LTC128B.128 [R243+0x4100], [R20.64], !P1 ;  /* 0x0410000014f3dfae */ /* 0x0003e2000c901d4e */
[----:B------:R-:W-:Y:S01]  /*0f70*/  ISETP.GE.AND P5, PT, R2, 0x21, PT ;  /* 0x000000210200780c */ /* 0x000fe20003fa6270 */
[----:B------:R-:W-:Y:S01]  /*0f80*/  IMAD.IADD R247, R245, 0x1, R247 ;  /* 0x00000001f5f77824 */ /* 0x000fe200078e02f7 */
[----:B------:R-:W-:Y:S01]  /*0f90*/  @!P4 LEA.HI R0, R0, R3, RZ, 0x3 ;  /* 0x000000030000c211 */ /* 0x000fe200078f18ff */
[----:B------:R2:W-:Y:S01]  /*0fa0*/  @!P3 LDGSTS.E.BYPASS.LTC128B.128 [R243+0x1100], [R8.64], !P6 ;  /* 0x0110000008f3bfae */ /* 0x0005e2000f101d4e */
[----:B------:R-:W-:-:S02]  /*0fb0*/  IMAD.MOV.U32 R246, RZ, RZ, R244 ;  /* 0x000000fffff67224 */ /* 0x000fc400078e00f4 */
[----:B------:R-:W-:Y:S01]  /*0fc0*/  @!P3 IMAD.WIDE R6, R7, 0x2, R12 ;  /* 0x000000020706b825 */ /* 0x000fe200078e020c */
[----:B------:R-:W-:-:S04]  /*0fd0*/  @!P4 LOP3.LUT R0, R0, 0xfffffff8, RZ, 0xc0, !PT ;  /* 0xfffffff80000c812 */ /* 0x000fc800078ec0ff */
[----:B------:R3:W-:Y:S01]  /*0fe0*/  @!P3 LDGSTS.E.BYPASS.LTC128B.128 [R243+0x5100], [R6.64], !P1 ;  /* 0x0510000006f3bfae */ /* 0x0007e2000c901d4e */
[----:B------:R-:W-:Y:S01]  /*0ff0*/  @!P0 LEA R14, P3, R30, R10, 0x1 ;  /* 0x0000000a1e0e8211 */ /* 0x000fe200078608ff */
[----:B------:R-:W-:Y:S02]  /*1000*/  @!P4 IMAD.WIDE R18, R0, 0x2, R18 ;  /* 0x000000020012c825 */ /* 0x000fe400078e0212 */
[----:B------:R4:W-:Y:S01]  /*1010*/  @!P4 LDGSTS.E.BYPASS.LTC128B.128 [R243+0x2100], [R16.64], !P6 ;  /* 0x0210000010f3cfae */ /* 0x0009e2000f101d4e */
[C-C-:B------:R-:W-:Y:S02]  /*1020*/  @!P0 LEA.HI.X R15, R30.reuse, R11, R31.reuse, 0x1, P3 ;  /* 0x0000000b1e0f8211 */ /* 0x140fe400018f0c1f */
[----:B------:R-:W-:Y:S01]  /*1030*/  ISETP.GE.AND P3, PT, R30, c[0x0][0x1d4], PT ;  /* 0x000075001e007a0c */ /* 0x000fe20003f66270 */
[----:B------:R5:W-:Y:S01]  /*1040*/  @!P4 LDGSTS.E.BYPASS.LTC128B.128 [R243+0x6100], [R18.64], !P1 ;  /* 0x0610000012f3cfae */ /* 0x000be2000c901d4e */
[----:B------:R-:W-:Y:S01]  /*1050*/  ISETP.GE.AND P4, PT, R2, 0x41, PT ;  /* 0x000000410200780c */ /* 0x000fe20003f86270 */
[----:B------:R-:W-:-:S02]  /*1060*/  IMAD.WIDE.U32 R30, R32, c[0x0][0x208], R30 ;  /* 0x00008200201e7a25 */ /* 0x000fc400078e001e */
[----:B------:R1:W-:Y:S01]  /*1070*/  @!P0 LDGSTS.E.BYPASS.LTC128B.128 [R243+0x3100], [R14.64], !P6 ;  /* 0x031000000ef38fae */ /* 0x0003e2000f101d4e */
[----:B------:R-:W-:Y:S01]  /*1080*/  ISETP.GE.AND P6, PT, R2, 0x1, PT ;  /* 0x000000010200780c */ /* 0x000fe20003fc6270 */
[----:B--2---:R-:W-:-:S04]  /*1090*/  IMAD.U32 R9, RZ, RZ, UR16 ;  /* 0x00000010ff097e24 */ /* 0x004fc8000f8e00ff */
[----:B------:R-:W-:-:S04]  /*10a0*/  IMAD.WIDE.U32 R8, R9, UR19, R246 ;  /* 0x0000001309087c25 */ /* 0x000fc8000f8e00f6 */
[----:B---3--:R-:W-:Y:S01]  /*10b0*/  IMAD.U32 R7, RZ, RZ, UR6 ;  /* 0x00000006ff077e24 */ /* 0x008fe2000f8e00ff */
[----:B------:R-:W-:Y:S02]  /*10c0*/  @P5 LEA R5, P2, R5, R8, 0x5 ;  /* 0x0000000805055211 */ /* 0x000fe400078428ff */
[----:B------:R-:W-:Y:S01]  /*10d0*/  IADD3 R9, R9, UR4, RZ ;  /* 0x0000000409097c10 */ /* 0x000fe2000fffe0ff */
[----:B------:R-:W-:Y:S01]  /*10e0*/  ULDC.64 UR4, c[0x0][0x210] ;  /* 0x0000840000047ab9 */ /* 0x000fe20000000a00 */
[----:B------:R-:W-:Y:S01]  /*10f0*/  LEA.HI R6, R113, R112, RZ, 0x4 ;  /* 0x0000007071067211 */ /* 0x000fe200078f20ff */
[----:B------:R-:W-:Y:S01]  /*1100*/  UIMAD UR4, UR20, UR4, URZ ;  /* 0x00000004140472a4 */ /* 0x000fe2000f8e023f */
[----:B------:R-:W-:Y:S02]  /*1110*/  @P5 LEA.HI.X R4, R7, R9, R4, 0x5, P2 ;  /* 0x0000000907045211 */ /* 0x000fe400010f2c04 */
[----:B------:R-:W-:Y:S02]  /*1120*/  @P5 LEA R12, P2, R5, c[0x0][0x1c8], 0x1 ;  /* 0x00007200050c5a11 */ /* 0x000fe400078408ff */
[----:B------:R-:W-:-:S02]  /*1130*/  SHF.R.S32.HI R7, RZ, 0x4, R6 ;  /* 0x00000004ff077819 */ /* 0x000fc40000011406 */
[----:B------:R-:W-:Y:S02]  /*1140*/  @P5 LEA.HI.X R13, R5, c[0x0][0x1cc], R4, 0x1, P2 ;  /* 0x00007300050d5a11 */ /* 0x000fe400010f0c04 */
[----:B------:R-:W-:Y:S02]  /*1150*/  @!P0 SHF.R.S32.HI R4, RZ, 0x1f, R3 ;  /* 0x0000001fff048819 */ /* 0x000fe40000011403 */
[----:B------:R-:W-:Y:S02]  /*1160*/  LOP3.LUT R5, R6, 0xfffffff0, RZ, 0xc0, !PT ;  /* 0xfffffff006057812 */ /* 0x000fe400078ec0ff */
[----:B------:R-:W-:Y:S02]  /*1170*/  @!P0 LEA.HI R4, R4, R3, RZ, 0x3 ;  /* 0x0000000304048211 */ /* 0x000fe400078f18ff */
[----:B------:R-:W-:Y:S01]  /*1180*/  ISETP.GE.AND P2, PT, R2, 0x61, PT ;  /* 0x000000610200780c */ /* 0x000fe20003f46270 */
[----:B------:R-:W-:Y:S01]  /*1190*/  IMAD.IADD R5, R112, 0x1, -R5 ;  /* 0x0000000170057824 */ /* 0x000fe200078e0a05 */
[----:B------:R-:W-:-:S02]  /*11a0*/  @!P0 LOP3.LUT R4, R4, 0xfffffff8, RZ, 0xc0, !PT ;  /* 0xfffffff804048812 */ /* 0x000fc400078ec0ff */
[----:B------:R-:W-:Y:S02]  /*11b0*/  LEA.HI R6, R6, R7, RZ, 0x1 ;  /* 0x0000000706067211 */ /* 0x000fe400078f08ff */
[----:B------:R-:W-:Y:S01]  /*11c0*/  SHF.R.S32.HI R0, RZ, 0x1f, R5 ;  /* 0x0000001fff007819 */ /* 0x000fe20000011405 */
[----:B----4-:R-:W-:Y:S01]  /*11d0*/  @!P0 IMAD.WIDE R16, R4, 0x2, R10 ;  /* 0x0000000204108825 */ /* 0x010fe200078e020a */
[----:B------:R-:W-:Y:S02]  /*11e0*/  LOP3.LUT R6, R6, 0xfffffffe, RZ, 0xc0, !PT ;  /* 0xfffffffe06067812 */ /* 0x000fe400078ec0ff */
[----:B------:R-:W-:Y:S02]  /*11f0*/  LEA.HI R0, R0, R5, RZ, 0x3 ;  /* 0x0000000500007211 */ /* 0x000fe400078f18ff */
[----:B------:R2:W-:Y:S01]  /*1200*/  @!P0 LDGSTS.E.BYPASS.LTC128B.128 [R243+0x7100], [R16.64], !P1 ;  /* 0x0710000010f38fae */ /* 0x0005e2000c901d4e */
[----:B-1----:R-:W-:Y:S01]  /*1210*/  @P6 LEA R14, P0, R8, c[0x0][0x1c8], 0x1 ;  /* 0x00007200080e6a11 */ /* 0x002fe200078008ff */
[----:B------:R-:W-:Y:S01]  /*1220*/  VOTEU.ANY UP0, P2 ;  /* 0x00000000003f7886 */ /* 0x000fe20001000100 */
[----:B------:R-:W-:Y:S01]  /*1230*/  LOP3.LUT R2, R0, 0xfffffff8, RZ, 0xc0, !PT ;  /* 0xfffffff800027812 */ /* 0x000fe200078ec0ff */
[----:B------:R-:W0:Y:S01]  /*1240*/  LDGDEPBAR ;  /* 0x00000000000079af */ /* 0x000e220000000000 */
[C-C-:B------:R-:W-:Y:S01]  /*1250*/  @P6 LEA.HI.X R15, R8.reuse, c[0x0][0x1cc], R9.reuse, 0x1, P0 ;  /* 0x00007300080f6a11 */ /* 0x140fe200000f0c09 */
[----:B------:R-:W-:Y:S01]  /*1260*/  IMAD.IADD R6, R7, 0x1, -R6 ;  /* 0x0000000107067824 */ /* 0x000fe200078e0a06 */
[----:B------:R-:W-:Y:S01]  /*1270*/  @P4 IADD3 R4, P0, R8, UR12, RZ ;  /* 0x0000000c08044c10 */ /* 0x000fe2000ff1e0ff */
[----:B------:R-:W-:Y:S01]  /*1280*/  IMAD.IADD R2, R5, 0x1, -R2 ;  /* 0x0000000105027824 */ /* 0x000fe200078e0a02 */
[----:B------:R-:W-:Y:S01]  /*1290*/  @UP0 UIMAD UR7, UR7, 0x60, URZ ;  /* 0x00000060070708a4 */ /* 0x000fe2000f8e023f */
[----:B------:R-:W-:Y:S01]  /*12a0*/  IMAD.U32 R5, RZ, RZ, UR6 ;  /* 0x00000006ff057e24 */ /* 0x000fe2000f8e00ff */
[----:B------:R-:W-:Y:S01]  /*12b0*/  @P4 IADD3.X R11, R9, UR9, RZ, P0, !PT ;  /* 0x00000009090b4c10 */ /* 0x000fe200087fe4ff */
[----:B------:R1:W-:Y:S01]  /*12c0*/  @P6 LDGSTS.E.BYPASS.LTC128B.128 [R243+0x8100], [R14.64], !P3 ;  /* 0x081000000ef36fae */ /* 0x0003e2000d901d4e */
[----:B------:R-:W-:Y:S01]  /*12d0*/  ISETP.GE.AND P0, PT, R3, c[0x0][0x1d4], PT ;  /* 0x0000750003007a0c */ /* 0x000fe20003f06270 */
[----:B------:R-:W-:Y:S01]  /*12e0*/  @P2 IMAD.WIDE.U32 R8, R5, 0x60, R8 ;  /* 0x0000006005082825 */ /* 0x000fe200078e0008 */
[----:B------:R-:W-:-:S02]  /*12f0*/  SHF.L.U32 R7, R6, 0x3, RZ ;  /* 0x0000000306077819 */ /* 0x000fc400000006ff */
[----:B------:R-:W-:Y:S01]  /*1300*/  LEA.HI R113, R113, R112, RZ, 0x5 ;  /* 0x0000007071717211 */ /* 0x000fe200078f28ff */
[----:B------:R-:W-:Y:S02]  /*1310*/  IMAD.SHL.U32 R10, R2, 0x40, RZ ;  /* 0x00000040020a7824 */ /* 0x000fe400078e00ff */
[----:B------:R-:W-:Y:S02]  /*1320*/  IMAD.SHL.U32 R0, R0, 0x40, RZ ;  /* 0x0000004000007824 */ /* 0x000fe400078e00ff */
[----:B------:R-:W-:Y:S01]  /*1330*/  IMAD.SHL.U32 R5, R113, 0x20, RZ ;  /* 0x0000002071057824 */ /* 0x000fe200078e00ff */
[----:B------:R-:W-:-:S03]  /*1340*/  LOP3.LUT R10, R10, 0x1c0, RZ, 0xc0, !PT ;  /* 0x000001c00a0a7812 */ /* 0x000fc600078ec0ff */
[----:B------:R1:W-:Y:S01]  /*1350*/  @P6 LDGSTS.E.BYPASS.LTC128B.128 [R243+0xc100], [R14.64+0x80], !P0 ;  /* 0x0c1000800ef36fae */ /* 0x0003e2000c101d4e */
[----:B--2---:R-:W-:Y:S02]  /*1360*/  @P4 LEA R16, P1, R4, c[0x0][0x1c8], 0x1 ;  /* 0x0000720004104a11 */ /* 0x004fe400078208ff */
[----:B------:R-:W-:Y:S01]  /*1370*/  LOP3.LUT R3, R10, 0x8, R7, 0xf8, !PT ;  /* 0x000000080a037812 */ /* 0x000fe200078ef807 */
[----:B------:R1:W-:Y:S01]  /*1380*/  @P5 LDGSTS.E.BYPASS.LTC128B.128 [R243+0x9100], [R12.64], !P3 ;  /* 0x091000000cf35fae */ /* 0x0003e2000d901d4e */
[----:B------:R-:W-:Y:S01]  /*1390*/  @P4 LEA.HI.X R17, R4, c[0x0][0x1cc], R11, 0x1, P1 ;  /* 0x0000730004114a11 */ /* 0x000fe200008f0c0b */
[----:B------:R-:W-:Y:S01]  /*13a0*/  IMAD.MOV.U32 R7, RZ, RZ, 0x10 ;  /* 0x00000010ff077424 */ /* 0x000fe200078e00ff */
[----:B------:R-:W-:Y:S01]  /*13b0*/  @P2 IADD3 R4, R9, UR7, RZ ;  /* 0x0000000709042c10 */ /* 0x000fe2000fffe0ff */
[----:B------:R1:W-:Y:S01]  /*13c0*/  @P5 LDGSTS.E.BYPASS.LTC128B.128 [R243+0xd100], [R12.64+0x80], !P0 ;  /* 0x0d1000800cf35fae */ /* 0x0003e2000c101d4e */
[----:B-----5:R-:W-:Y:S01]  /*13d0*/  @P2 LEA R18, P1, R8, c[0x0][0x1c8], 0x1 ;  /* 0x0000720008122a11 */ /* 0x020fe200078208ff */
[----:B------:R-:W-:Y:S01]  /*13e0*/  IMAD.SHL.U32 R9, R32, 0x8, RZ ;  /* 0x0000000820097824 */ /* 0x000fe200078e00ff */
[----:B------:R-:W-:Y:S01]  /*13f0*/  SHF.R.U32.HI R10, RZ, 0x3, R10 ;  /* 0x00000003ff0a7819 */ /* 0x000fe2000001160a */
[----:B------:R2:W-:Y:S01]  /*1400*/  @P4 LDGSTS.E.BYPASS.LTC128B.128 [R243+0xa100], [R16.64], !P3 ;  /* 0x0a10000010f34fae */ /* 0x0005e2000d901d4e */
[----:B------:R-:W-:Y:S01]  /*1410*/  @P2 LEA.HI.X R19, R8, c[0x0][0x1cc], R4, 0x1, P1 ;  /* 0x0000730008132a11 */ /* 0x000fe200008f0c04 */
[----:B------:R-:W-:Y:S01]  /*1420*/  IMAD.SHL.U32 R4, R29, 0x40, RZ ;  /* 0x000000401d047824 */ /* 0x000fe200078e00ff */
[----:B------:R-:W-:Y:S01]  /*1430*/  LOP3.LUT R3, R3, R10, RZ, 0x3c, !PT ;  /* 0x0000000a03037212 */ /* 0x000fe200078e3cff */
[----:B------:R2:W-:Y:S01]  /*1440*/  @P4 LDGSTS.E.BYPASS.LTC128B.128 [R243+0xe100], [R16.64+0x80], !P0 ;  /* 0x0e10008010f34fae */ /* 0x0005e2000c101d4e */
[----:B------:R-:W-:-:S02]  /*1450*/  UIMAD UR7, UR10, UR5, UR4 ;  /* 0x000000050a0772a4 */ /* 0x000fc4000f8e0204 */
[----:B------:R-:W-:Y:S01]  /*1460*/  LOP3.LUT R0, R3, 0xfffffe00, R0, 0xf8, !PT ;  /* 0xfffffe0003007812 */ /* 0x000fe200078ef800 */
[----:B------:R2:W-:Y:S01]  /*1470*/  @P2 LDGSTS.E.BYPASS.LTC128B.128 [R243+0xb100], [R18.64], !P3 ;  /* 0x0b10000012f32fae */ /* 0x0005e2000d901d4e */
[----:B------:R-:W-:Y:S01]  /*1480*/  LOP3.LUT R3, R5, 0x7ffffc00, RZ, 0xc0, !PT ;  /* 0x7ffffc0005037812 */ /* 0x000fe200078ec0ff */
[----:B------:R-:W-:Y:S01]  /*1490*/  IMAD.MOV.U32 R5, RZ, RZ, 0x20 ;  /* 0x00000020ff057424 */ /* 0x000fe200078e00ff */
[----:B------:R-:W-:Y:S01]  /*14a0*/  LOP3.LUT R4, R4, 0x1c0, RZ, 0xc0, !PT ;  /* 0x000001c004047812 */ /* 0x000fe200078ec0ff */
[----:B------:R2:W-:Y:S01]  /*14b0*/  @P2 LDGSTS.E.BYPASS.LTC128B.128 [R243+0xf100], [R18.64+0x80], !P0 ;  /* 0x0f10008012f32fae */ /* 0x0005e2000c101d4e */
[----:B------:R-:W-:Y:S01]  /*14c0*/  R2P PR, R2, 0x6 ;  /* 0x0000000602007804 */ /* 0x000fe20000000000 */
[----:B------:R-:W-:Y:S01]  /*14d0*/  ULDC.64 UR4, c[0x0][0x208] ;  /* 0x0000820000047ab9 */ /* 0x000fe20000000a00 */
[----:B------:R-:W-:Y:S01]  /*14e0*/  IADD3 R3, R0, R3, RZ ;  /* 0x0000000300037210 */ /* 0x000fe20007ffe0ff */
[----:B------:R-:W0:Y:S01]  /*14f0*/  LDGDEPBAR ;  /* 0x00000000000079af */ /* 0x000e220000000000 */
[----:B------:R-:W-:Y:S01]  /*1500*/  LOP3.LUT R9, R4, 0x8, R9, 0xf8, !PT ;  /* 0x0000000804097812 */ /* 0x000fe200078ef809 */
[----:B------:R-:W-:Y:S01]  /*1510*/  UIMAD UR11, UR11, UR4, URZ ;  /* 0x000000040b0b72a4 */ /* 0x000fe2000f8e023f */
[----:B------:R-:W-:Y:S01]  /*1520*/  SHF.R.U32.HI R4, RZ, 0x3, R4 ;  /* 0x00000003ff047819 */ /* 0x000fe20000011604 */
[----:B------:R-:W-:Y:S01]  /*1530*/  UIMAD.WIDE.U32 UR22, UR16, UR4, URZ ;  /* 0x00000004101672a5 */ /* 0x000fe2000f8e003f */
[----:B------:R-:W-:Y:S01]  /*1540*/  SEL R7, R7, 0xfffffff0, !P1 ;  /* 0xfffffff007077807 */ /* 0x000fe20004800000 */
[----:B------:R-:W-:Y:S01]  /*1550*/  UIMAD UR11, UR16, UR5, UR11 ;  /* 0x00000005100b72a4 */ /* 0x000fe2000f8e020b */
[----:B------:R-:W-:-:S02]  /*1560*/  LEA R2, R3, 0x100, 0x1 ;  /* 0x0000010003027811 */ /* 0x000fc400078e08ff */
[----:B------:R-:W-:Y:S01]  /*1570*/  LOP3.LUT R9, R9, R4, RZ, 0x3c, !PT ;  /* 0x0000000409097212 */ /* 0x000fe200078e3cff */
[----:B------:R-:W-:Y:S01]  /*1580*/  UIADD3 UR20, UR23, UR11, URZ ;  /* 0x0000000b17147290 */ /* 0x000fe2000fffe03f */
[----:B------:R-:W-:Y:S01]  /*1590*/  SEL R5, R5, 0xffffffe0, !P2 ;  /* 0xffffffe005057807 */ /* 0x000fe20005000000 */
[--C-:B------:R-:W-:Y:S01]  /*15a0*/  IMAD R4, R7, 0x2, R2.reuse ;  /* 0x0000000207047824 */ /* 0x100fe200078e0202 */
[----:B------:R-:W-:Y:S01]  /*15b0*/  LOP3.LUT P1, RZ, R29, 0x2, RZ, 0xc0, !PT ;  /* 0x000000021dff7812 */ /* 0x000fe2000782c0ff */
[----:B------:R-:W-:Y:S01]  /*15c0*/  IMAD R242, R6, 0x200, R9 ;  /* 0x0000020006f27824 */ /* 0x000fe200078e0209 */
[----:B------:R-:W-:Y:S01]  /*15d0*/  UMOV UR11, 0xffffff80 ;  /* 0xffffff80000b7882 */ /* 0x000fe20000000000 */
[----:B------:R-:W-:Y:S01]  /*15e0*/  IMAD.SHL.U32 R6, R3, 0x2, RZ ;  /* 0x0000000203067824 */ /* 0x000fe200078e00ff */
[----:B------:R-:W-:Y:S01]  /*15f0*/  LOP3.LUT P2, RZ, R29, 0x4, RZ, 0xc0, !PT ;  /* 0x000000041dff7812 */ /* 0x000fe2000784c0ff */
[C---:B------:R-:W-:Y:S01]  /*1600*/  IMAD R3, R5.reuse, 0x2, R2 ;  /* 0x0000000205037824 */ /* 0x040fe200078e0202 */
[----:B------:R-:W-:Y:S01]  /*1610*/  LEA R2, R5, R4, 0x1 ;  /* 0x0000000405027211 */ /* 0x000fe200078e08ff */
[----:B------:R-:W-:Y:S01]  /*1620*/  IMAD.SHL.U32 R242, R242, 0x2, RZ ;  /* 0x00000002f2f27824 */ /* 0x000fe200078e00ff */
[----:B------:R-:W-:-:S04]  /*1630*/  DEPBAR.LE SB0, 0x1 ;  /* 0x000080400000791a */ /* 0x000fc80000000000 */
[----:B------:R-:W-:Y:S01]  /*1640*/  BAR.SYNC.DEFER_BLOCKING 0x0 ;  /* 0x0000000000007b1d */ /* 0x000fe20000010000 */
[----:B------:R-:W-:-:S05]  /*1650*/  IADD3 R241, R242, 0x8120, RZ ;  /* 0x00008120f2f17810 */ /* 0x000fca0007ffe0ff */
[----:B------:R-:W-:Y:S04]  /*1660*/  LDSM.16.M88.4 R136, [R6+0x100] ;  /* 0x000100000688783b */ /* 0x000fe80000000200 */
[----:B------:R3:W-:Y:S04]  /*1670*/  LDSM.16.M88.4 R184, [R6+0x4100] ;  /* 0x0041000006b8783b */ /* 0x0007e80000000200 */
[----:B------:R-:W-:Y:S04]  /*1680*/  LDSM.16.M88.4 R172, [R4] ;  /* 0x0000000004ac783b */ /* 0x000fe80000000200 */
[----:B------:R-:W-:Y:S04]  /*1690*/  LDSM.16.M88.4 R188, [R4+0x4000] ;  /* 0x0040000004bc783b */ /* 0x000fe80000000200 */
[----:B------:R-:W-:Y:S04]  /*16a0*/  LDSM.16.M88.4 R176, [R3] ;  /* 0x0000000003b0783b */ /* 0x000fe80000000200 */
[----:B------:R4:W-:Y:S04]  /*16b0*/  LDSM.16.M88.4 R192, [R3+0x4000] ;  /* 0x0040000003c0783b */ /* 0x0009e80000000200 */
[----:B------:R-:W-:Y:S01]  /*16c0*/  LDSM.16.M88.4 R180, [R2] ;  /* 0x0000000002b4783b */ /* 0x000fe20000000200 */
[----:B---3--:R-:W-:-:S03]  /*16d0*/  IADD3 R6, R242, 0x8100, RZ ;  /* 0x00008100f2067810 */ /* 0x008fc60007ffe0ff */
[----:B------:R3:W-:Y:S01]  /*16e0*/  LDSM.16.M88.4 R212, [R2+0x4000] ;  /* 0x0040000002d4783b */ /* 0x0007e20000000200 */
[----:B------:R-:W-:-:S03]  /*16f0*/  @P1 IADD3 R241, R6, -0x20, RZ ;  /* 0xffffffe006f11810 */ /* 0x000fc60007ffe0ff */
[----:B------:R-:W-:Y:S01]  /*1700*/  BAR.SYNC.DEFER_BLOCKING 0x0 ;  /* 0x0000000000007b1d */ /* 0x000fe20000010000 */
[C---:B------:R-:W-:Y:S02]  /*1710*/  IADD3 R235, R241.reuse, 0x800, RZ ;  /* 0x00000800f1eb7810 */ /* 0x040fe40007ffe0ff */
[C---:B------:R-:W-:Y:S02]  /*1720*/  IADD3 R234, R241.reuse, 0x1000, RZ ;  /* 0x00001000f1ea7810 */ /* 0x040fe40007ffe0ff */
[C---:B------:R-:W-:Y:S02]  /*1730*/  IADD3 R233, R241.reuse, 0x1800, RZ ;  /* 0x00001800f1e97810 */ /* 0x040fe40007ffe0ff */
[C---:B------:R-:W-:Y:S01]  /*1740*/  IADD3 R232, R241.reuse, 0x2000, RZ ;  /* 0x00002000f1e87810 */ /* 0x040fe20007ffe0ff */
[----:B----4-:R-:W-:Y:S01]  /*1750*/  IMAD R3, R28, c[0x0][0x208], RZ ;  /* 0x000082001c037a24 */ /* 0x010fe200078e02ff */
[C---:B------:R-:W-:Y:S02]  /*1760*/  IADD3 R231, R241.reuse, 0x2800, RZ ;  /* 0x00002800f1e77810 */ /* 0x040fe40007ffe0ff */
[----:B------:R-:W-:-:S02]  /*1770*/  IADD3 R230, R241, 0x3000, RZ ;  /* 0x00003000f1e67810 */ /* 0x000fc40007ffe0ff */
[C---:B------:R-:W-:Y:S02]  /*1780*/  IADD3 R229, R241.reuse, 0x3800, RZ ;  /* 0x00003800f1e57810 */ /* 0x040fe40007ffe0ff */
[C---:B------:R-:W-:Y:S01]  /*1790*/  IADD3 R227, R241.reuse, 0x4000, RZ ;  /* 0x00004000f1e37810 */ /* 0x040fe20007ffe0ff */
[----:B---3--:R-:W-:Y:S01]  /*17a0*/  IMAD R2, R32, c[0x0][0x20c], R3 ;  /* 0x0000830020027a24 */ /* 0x008fe200078e0203 */
[----:B------:R-:W-:Y:S01]  /*17b0*/  IADD3 R226, R241, 0x4800, RZ ;  /* 0x00004800f1e27810 */ /* 0x000fe20007ffe0ff */
[----:B------:R-:W-:Y:S01]  /*17c0*/  IMAD R3, R251, c[0x0][0x218], RZ ;  /* 0x00008600fb037a24 */ /* 0x000fe200078e02ff */
[----:B------:R-:W-:Y:S01]  /*17d0*/  IADD3 R225, R241, 0x5000, RZ ;  /* 0x00005000f1e17810 */ /* 0x000fe20007ffe0ff */
[----:B------:R-:W-:-:S04]  /*17e0*/  DEPBAR.LE SB0, 0x0 ;  /* 0x000080000000791a */ /* 0x000fc80000000000 */
[----:B------:R-:W-:Y:S01]  /*17f0*/  BAR.SYNC.DEFER_BLOCKING 0x0 ;  /* 0x0000000000007b1d */ /* 0x000fe20000010000 */
[----:B------:R-:W-:Y:S01]  /*1800*/  IMAD R3, R250, c[0x0][0x21c], R3 ;  /* 0x00008700fa037a24 */ /* 0x000fe200078e0203 */
[C---:B------:R-:W-:Y:S02]  /*1810*/  IADD3 R224, R241.reuse, 0x5800, RZ ;  /* 0x00005800f1e07810 */ /* 0x040fe40007ffe0ff */
[C---:B------:R-:W-:Y:S02]  /*1820*/  IADD3 R223, R241.reuse, 0x6000, RZ ;  /* 0x00006000f1df7810 */ /* 0x040fe40007ffe0ff */
[C---:B------:R-:W-:Y:S02]  /*1830*/  IADD3 R222, R241.reuse, 0x6800, RZ ;  /* 0x00006800f1de7810 */ /* 0x040fe40007ffe0ff */
[C---:B------:R-:W-:Y:S02]  /*1840*/  IADD3 R221, R241.reuse, 0x7000, RZ ;  /* 0x00007000f1dd7810 */ /* 0x040fe40007ffe0ff */
[----:B------:R-:W-:Y:S01]  /*1850*/  IADD3 R220, R241, 0x7800, RZ ;  /* 0x00007800f1dc7810 */ /* 0x000fe20007ffe0ff */
[----:B------:R-:W3:Y:S04]  /*1860*/  LDSM.16.M88.4 R84, [R242+0x8900] ;  /* 0x00890000f254783b */ /* 0x000ee80000000200 */
[----:B------:R-:W-:Y:S04]  /*1870*/  LDSM.16.M88.4 R20, [R241+0x800] ;  /* 0x00080000f114783b */ /* 0x000fe80000000200 */
[----:B-1----:R-:W2:Y:S04]  /*1880*/  LDSM.16.M88.4 R12, [R242+0x8100] ;  /* 0x00810000f20c783b */ /* 0x002ea80000000200 */
[----:B------:R-:W1:Y:S04]  /*1890*/  LDSM.16.M88.4 R24, [R241] ;  /* 0x00000000f118783b */ /* 0x000e680000000200 */
[----:B------:R-:W4:Y:S04]  /*18a0*/  LDSM.16.M88.4 R76, [R242+0x9100] ;  /* 0x00910000f24c783b */ /* 0x000f280000000200 */
[----:B------:R-:W-:Y:S04]  /*18b0*/  LDSM.16.M88.4 R100, [R241+0x1000] ;  /* 0x00100000f164783b */ /* 0x000fe80000000200 */
[----:B------:R-:W5:Y:S04]  /*18c0*/  LDSM.16.M88.4 R44, [R242+0xa100] ;  /* 0x00a10000f22c783b */ /* 0x000f680000000200 */
[----:B------:R-:W-:Y:S04]  /*18d0*/  LDSM.16.M88.4 R52, [R242+0x9900] ;  /* 0x00990000f234783b */ /* 0x000fe80000000200 */
[----:B------:R-:W1:Y:S04]  /*18e0*/  LDSM.16.M88.4 R36, [R242+0xa900] ;  /* 0x00a90000f224783b */ /* 0x000e680000000200 */
[----:B------:R-:W-:Y:S01]  /*18f0*/  LDSM.16.M88.4 R96, [R241+0x1800] ;  /* 0x00180000f160783b */ /* 0x000fe20000000200 */
[C---:B---3--:R-:W-:Y:S03]  /*1900*/  HMMA.16816.F32 R8, R136.reuse, R84, RZ ;  /* 0x000000548808723c */ /* 0x048fe600000018ff */
[----:B------:R-:W-:Y:S04]  /*1910*/  LDSM.16.M88.4 R88, [R241+0x2000] ;  /* 0x00200000f158783b */ /* 0x000fe80000000200 */
[----:B------:R-:W-:Y:S01]  /*1920*/  LDSM.16.M88.4 R68, [R241+0x2800] ;  /* 0x00280000f144783b */ /* 0x000fe20000000200 */
[C---:B------:R-:W-:Y:S03]  /*1930*/  HMMA.16816.F32 R84, R136.reuse, R86, RZ ;  /* 0x000000568854723c */ /* 0x040fe600000018ff */
[----:B------:R-:W-:Y:S04]  /*1940*/  LDSM.16.M88.4 R64, [R241+0x3000] ;  /* 0x00300000f140783b */ /* 0x000fe80000000200 */
[----:B------:R-:W-:Y:S01]  /*1950*/  LDSM.16.M88.4 R60, [R241+0x3800] ;  /* 0x00380000f13c783b */ /* 0x000fe20000000200 */
[----:B--2---:R-:W-:Y:S08]  /*1960*/  HMMA.16816.F32 R16, R136, R12, RZ ;  /* 0x0000000c8810723c */ /* 0x004ff000000018ff */
[----:B------:R-:W-:Y:S07]  /*1970*/  HMMA.16816.F32 R8, R172, R20, R8 ;  /* 0x00000014ac08723c */ /* 0x000fee0000001808 */
[----:B------:R-:W-:Y:S01]  /*1980*/  IMAD.IADD R21, R31, 0x1, R2 ;  /* 0x000000011f157824 */ /* 0x000fe200078e0202 */
[----:B------:R-:W-:Y:S01]  /*1990*/  HMMA.16816.F32 R12, R136, R14, RZ ;  /* 0x0000000e880c723c */ /* 0x000fe200000018ff */
[----:B------:R-:W-:-:S02]  /*19a0*/  IMAD.U32 R2, RZ, RZ, UR10 ;  /* 0x0000000aff027e24 */ /* 0x000fc4000f8e00ff */
[----:B------:R-:W-:Y:S02]  /*19b0*/  IMAD.MOV.U32 R20, RZ, RZ, R30 ;  /* 0x000000ffff147224 */ /* 0x000fe400078e001e */
[----:B------:R-:W-:Y:S02]  /*19c0*/  LDSM.16.M88.4 R28, [R242+0xb100] ;  /* 0x00b10000f21c783b */ /* 0x000fe40000000200 */
[----:B------:R-:W-:Y:S01]  /*19d0*/  IMAD.WIDE.U32 R20, R2, c[0x0][0x210], R20 ;  /* 0x0000840002147a25 */ /* 0x000fe200078e0014 */
[----:B------:R-:W-:Y:S04]  /*19e0*/  HMMA.16816.F32 R84, R172, R22, R84 ;  /* 0x00000016ac54723c */ /* 0x000fe80000001854 */
[----:B------:R-:W-:Y:S01]  /*19f0*/  IADD3 R21, R21, UR7, RZ ;  /* 0x0000000715157c10 */ /* 0x000fe2000fffe0ff */
[----:B------:R-:W-:-:S02]  /*1a00*/  ULDC UR7, c[0x0][0x1d0] ;  /* 0x0000740000077ab9 */ /* 0x000fc40000000800 */
[----:B------:R-:W-:Y:S01]  /*1a10*/  UIMAD UR7, UR16, UR11, UR7 ;  /* 0x0000000b100772a4 */ /* 0x000fe2000f8e0207 */
[----:B-1----:R-:W-:Y:S01]  /*1a20*/  HMMA.16816.F32 R16, R172, R24, R16 ;  /* 0x00000018ac10723c */ /* 0x002fe20000001810 */
[----:B------:R-:W-:Y:S01]  /*1a30*/  IMAD.WIDE.U32 R250, R250, c[0x0][0x218], R20 ;  /* 0x00008600fafa7a25 */ /* 0x000fe200078e0014 */
[----:B------:R-:W-:-:S03]  /*1a40*/  USHF.L.U32 UR11, UR4, 0x6, URZ ;  /* 0x00000006040b7899 */ /* 0x000fc6000800063f */
[----:B------:R-:W-:Y:S01]  /*1a50*/  IMAD.U32 R20, RZ, RZ, UR22 ;  /* 0x00000016ff147e24 */ /* 0x000fe2000f8e00ff */
[----:B------:R-:W-:Y:S01]  /*1a60*/  IADD3 R2, -R32, UR7, RZ ;  /* 0x0000000720027c10 */ /* 0x000fe2000fffe1ff */
[----:B------:R-:W-:Y:S01]  /*1a70*/  IMAD.U32 R21, RZ, RZ, UR23 ;  /* 0x00000017ff157e24 */ /* 0x000fe2000f8e00ff */
[----:B------:R-:W-:Y:S01]  /*1a80*/  IADD3 R248, R251, R3, RZ ;  /* 0x00000003fbf87210 */ /* 0x000fe20007ffe0ff */
[----:B------:R-:W-:Y:S01]  /*1a90*/  IMAD.U32 R21, RZ, RZ, UR20 ;  /* 0x00000014ff157e24 */ /* 0x000fe2000f8e00ff */
[----:B------:R-:W-:Y:S01]  /*1aa0*/  LEA R3, P1, R20, R250, 0x7 ;  /* 0x000000fa14037211 */ /* 0x000fe200078238ff */
[----:B------:R-:W-:Y:S01]  /*1ab0*/  UMOV UR23, 0x6 ;  /* 0x0000000600177882 */ /* 0x000fe20000000000 */
[C---:B------:R-:W-:Y:S01]  /*1ac0*/  ISETP.LT.OR P5, PT, R2.reuse, 0x1, P3 ;  /* 0x000000010200780c */ /* 0x040fe20001fa1670 */
[----:B------:R-:W-:Y:S01]  /*1ad0*/  USHF.L.U64.HI UR20, UR4, UR23, UR5 ;  /* 0x0000001704147299 */ /* 0x000fe20008010205 */
[----:B------:R-:W-:Y:S01]  /*1ae0*/  ISETP.LT.OR P6, PT, R2, 0x1, P0 ;  /* 0x000000010200780c */ /* 0x000fe200007c1670 */
[----:B------:R-:W-:Y:S01]  /*1af0*/  HMMA.16816.F32 R12, R172, R26, R12 ;  /* 0x0000001aac0c723c */ /* 0x000fe2000000180c */
[----:B------:R-:W-:Y:S01]  /*1b00*/  LEA.HI.X R4, R20, R248, R21, 0x7, P1 ;  /* 0x000000f814047211 */ /* 0x000fe200008f3c15 */
[----:B------:R-:W-:Y:S01]  /*1b10*/  UIADD3 UR22, UP0, UR11, 0x80, URZ ;  /* 0x000000800b167890 */ /* 0x000fe2000ff1e03f */
[C---:B------:R-:W-:Y:S01]  /*1b20*/  LEA R34, P1, R3.reuse, c[0x0][0x1f8], 0x1 ;  /* 0x00007e0003227a11 */ /* 0x040fe200078208ff */
[----:B------:R-:W1:Y:S01]  /*1b30*/  LDSM.16.M88.4 R20, [R242+0xb900] ;  /* 0x00b90000f214783b */ /* 0x000e620000000200 */
[----:B------:R-:W-:Y:S01]  /*1b40*/  ISETP.LT.OR P4, PT, R2, 0x21, P3 ;  /* 0x000000210200780c */ /* 0x000fe20001f81670 */
[----:B------:R-:W-:Y:S01]  /*1b50*/  UIADD3.X UR21, URZ, UR20, URZ, UP0, !UPT ;  /* 0x000000143f157290 */ /* 0x000fe200087fe43f */
[----:B------:R-:W-:Y:S01]  /*1b60*/  LEA.HI.X R35, R3, c[0x0][0x1fc], R4, 0x1, P1 ;  /* 0x00007f0003237a11 */ /* 0x000fe200008f0c04 */
[----:B----4-:R-:W-:Y:S01]  /*1b70*/  HMMA.16816.F32 R80, R136, R76, RZ ;  /* 0x0000004c8850723c */ /* 0x010fe200000018ff */
[----:B------:R-:W-:Y:S01]  /*1b80*/  IADD3 R24, P1, R34, UR11, RZ ;  /* 0x0000000b22187c10 */ /* 0x000fe2000ff3e0ff */
[----:B------:R-:W-:Y:S01]  /*1b90*/  IMAD.U32 R27, RZ, RZ, UR11 ;  /* 0x0000000bff1b7e24 */ /* 0x000fe2000f8e00ff */
[----:B------:R-:W-:Y:S01]  /*1ba0*/  UISETP.GT.AND UP0, UPT, UR16, UR8, UPT ;  /* 0x000000081000728c */ /* 0x000fe2000bf04270 */
[----:B------:R-:W-:Y:S01]  /*1bb0*/  @!PT LDS RZ, [RZ] ;  /* 0x00000000fffff984 */ /* 0x000fe20000000800 */
[----:B------:R-:W-:Y:S01]  /*1bc0*/  @!PT LDS RZ, [RZ] ;  /* 0x00000000fffff984 */ /* 0x000fe20000000800 */
[----:B------:R-:W-:Y:S01]  /*1bd0*/  @!PT LDS RZ, [RZ] ;  /* 0x00000000fffff984 */ /* 0x000fe20000000800 */
[----:B------:R2:W-:Y:S01]  /*1be0*/  LDGSTS.E.BYPASS.LTC128B.128 [R243+0x100], [R34.64], !P5 ;  /* 0x0010000022f37fae */ /* 0x0005e2000e901d4e */
[----:B------:R-:W-:-:S02]  /*1bf0*/  IADD3.X R25, R35, UR20, RZ, P1, !PT ;  /* 0x0000001423197c10 */ /* 0x000fc40008ffe4ff */
[----:B------:R-:W-:Y:S01]  /*1c00*/  IADD3 R26, P5, P1, R27, 0x80, R34 ;  /* 0x000000801b1a7810 */ /* 0x000fe200079be022 */
[----:B------:R2:W-:Y:S01]  /*1c10*/  LDGSTS.E.BYPASS.LTC128B.128 [R243+0x4100], [R34.64+0x80], !P6 ;  /* 0x0410008022f37fae */ /* 0x0005e2000f101d4e */
[----:B------:R-:W-:Y:S01]  /*1c20*/  ISETP.LT.OR P6, PT, R2, 0x21, P0 ;  /* 0x000000210200780c */ /* 0x000fe200007c1670 */
[C---:B-----5:R-:W-:Y:S01]  /*1c30*/  HMMA.16816.F32 R48, R136.reuse, R44, RZ ;  /* 0x0000002c8830723c */ /* 0x060fe200000018ff */
[----:B------:R-:W-:Y:S01]  /*1c40*/  IADD3.X R27, RZ, UR20, R35, P5, P1 ;  /* 0x00000014ff1b7c10 */ /* 0x000fe2000afe2423 */
[----:B------:R1:W-:Y:S01]  /*1c50*/  LDGSTS.E.BYPASS.LTC128B.128 [R243+0x1100], [R24.64], !P4 ;  /* 0x0110000018f37fae */ /* 0x0003e2000e101d4e */
[----:B------:R-:W-:Y:S02]  /*1c60*/  IADD3 R92, P4, R24, UR11, RZ ;  /* 0x0000000b185c7c10 */ /* 0x000fe4000ff9e0ff */
[----:B------:R-:W-:Y:S02]  /*1c70*/  ISETP.LT.OR P1, PT, R2, 0x41, P3 ;  /* 0x000000410200780c */ /* 0x000fe40001f21670 */
[----:B------:R-:W-:Y:S01]  /*1c80*/  IADD3.X R93, R25, UR20, RZ, P4, !PT ;  /* 0x00000014195d7c10 */ /* 0x000fe2000a7fe4ff */
[----:B------:R-:W-:Y:S01]  /*1c90*/  HMMA.16816.F32 R44, R136, R46, RZ ;  /* 0x0000002e882c723c */ /* 0x000fe200000018ff */
[----:B------:R-:W-:-:S02]  /*1ca0*/  IADD3 R106, P5, R24, UR22, RZ ;  /* 0x00000016186a7c10 */ /* 0x000fc4000ffbe0ff */
[----:B------:R-:W-:Y:S01]  /*1cb0*/  IADD3 R104, P4, R92, UR11, RZ ;  /* 0x0000000b5c687c10 */ /* 0x000fe2000ff9e0ff */
[----:B------:R1:W-:Y:S01]  /*1cc0*/  LDGSTS.E.BYPASS.LTC128B.128 [R243+0x5100], [R26.64], !P6 ;  /* 0x051000001af37fae */ /* 0x0003e2000f101d4e */
[----:B------:R-:W-:Y:S02]  /*1cd0*/  IADD3.X R107, R25, UR21, RZ, P5, !PT ;  /* 0x00000015196b7c10 */ /* 0x000fe4000affe4ff */
[----:B------:R-:W-:Y:S01]  /*1ce0*/  IADD3.X R105, R93, UR20, RZ, P4, !PT ;  /* 0x000000145d697c10 */ /* 0x000fe2000a7fe4ff */
[----:B------:R-:W-:Y:S01]  /*1cf0*/  HMMA.16816.F32 R80, R172, R100, R80 ;  /* 0x00000064ac50723c */ /* 0x000fe20000001850 */
[C---:B------:R-:W-:Y:S01]  /*1d00*/  ISETP.LT.OR P6, PT, R2.reuse, 0x41, P0 ;  /* 0x000000410200780c */ /* 0x040fe200007c1670 */
[----:B------:R3:W-:Y:S01]  /*1d10*/  LDGSTS.E.BYPASS.LTC128B.128 [R243+0x2100], [R92.64], !P1 ;  /* 0x021000005cf37fae */ /* 0x0007e2000c901d4e */
[C---:B------:R-:W-:Y:S02]  /*1d20*/  ISETP.LT.OR P5, PT, R2.reuse, 0x61, P3 ;  /* 0x000000610200780c */ /* 0x040fe40001fa1670 */
[----:B------:R-:W-:Y:S01]  /*1d30*/  ISETP.LT.OR P4, PT, R2, 0x61, P0 ;  /* 0x000000610200780c */ /* 0x000fe20000781670 */
[----:B------:R-:W-:Y:S01]  /*1d40*/  IMAD.MOV.U32 R2, RZ, RZ, 0x40 ;  /* 0x00000040ff027424 */ /* 0x000fe200078e00ff */
[----:B------:R-:W-:Y:S01]  /*1d50*/  IADD3 R100, P1, R92, UR22, RZ ;  /* 0x000000165c647c10 */ /* 0x000fe2000ff3e0ff */
[----:B------:R-:W-:Y:S03]  /*1d60*/  HMMA.16816.F32 R40, R136, R36, RZ ;  /* 0x000000248828723c */ /* 0x000fe600000018ff */
[----:B------:R-:W-:-:S02]  /*1d70*/  SEL R2, R2, 0xffffffc0, !P2 ;  /* 0xffffffc002027807 */ /* 0x000fc40005000000 */
[----:B------:R-:W-:Y:S01]  /*1d80*/  IADD3.X R101, R93, UR21, RZ, P1, !PT ;  /* 0x000000155d657c10 */ /* 0x000fe20008ffe4ff */
[----:B------:R4:W-:Y:S01]  /*1d90*/  LDGSTS.E.BYPASS.LTC128B.128 [R243+0x6100], [R106.64], !P6 ;  /* 0x061000006af37fae */ /* 0x0009e2000f101d4e */
[----:B------:R-:W-:Y:S01]  /*1da0*/  PLOP3.LUT P1, PT, PT, PT, UP0, 0x80, 0x0 ;  /* 0x000000000000781c */ /* 0x000fe20003f2f008 */
[----:B------:R-:W-:Y:S01]  /*1db0*/  IMAD.IADD R239, R242, 0x1, R2 ;  /* 0x00000001f2ef7824 */ /* 0x000fe200078e0202 */
[----:B------:R-:W-:Y:S01]  /*1dc0*/  HMMA.16816.F32 R76, R136, R78, RZ ;  /* 0x0000004e884c723c */ /* 0x000fe200000018ff */
[----:B------:R4:W-:Y:S01]  /*1dd0*/  LDGSTS.E.BYPASS.LTC128B.128 [R243+0x3100], [R104.64], !P5 ;  /* 0x0310000068f37fae */ /* 0x0009e2000e901d4e */
[----:B------:R-:W-:-:S03]  /*1de0*/  IMAD.IADD R228, R2, 0x1, R241 ;  /* 0x0000000102e47824 */ /* 0x000fc600078e02f1 */
[----:B------:R5:W-:Y:S03]  /*1df0*/  LDGSTS.E.BYPASS.LTC128B.128 [R243+0x7100], [R100.64], !P4 ;  /* 0x0710000064f37fae */ /* 0x000be6000e101d4e */
[C---:B-1----:R-:W-:Y:S01]  /*1e00*/  HMMA.16816.F32 R24, R136.reuse, R20, RZ ;  /* 0x000000148818723c */ /* 0x042fe200000018ff */
[----:B------:R-:W1:Y:S04]  /*1e10*/  LDSM.16.M88.4 R56, [R239+0x8100] ;  /* 0x00810000ef38783b */ /* 0x000e680000000200 */
[----:B---3--:R-:W-:Y:S03]  /*1e20*/  LDSM.16.M88.4 R92, [R239+0x8900] ;  /* 0x00890000ef5c783b */ /* 0x008fe60000000200 */
[C---:B------:R-:W-:Y:S01]  /*1e30*/  HMMA.16816.F32 R20, R136.reuse, R22, RZ ;  /* 0x000000168814723c */ /* 0x040fe200000018ff */
[----:B------:R-:W-:Y:S04]  /*1e40*/  LDSM.16.M88.4 R108, [R239+0x9900] ;  /* 0x00990000ef6c783b */ /* 0x000fe80000000200 */
[----:B------:R-:W0:Y:S03]  /*1e50*/  LDGDEPBAR ;  /* 0x00000000000079af */ /* 0x000e260000000000 */
[C---:B------:R-:W-:Y:S01]  /*1e60*/  HMMA.16816.F32 R36, R136.reuse, R38, RZ ;  /* 0x000000268824723c */ /* 0x040fe200000018ff */
[----:B----4-:R-:W-:Y:S07]  /*1e70*/  LDSM.16.M88.4 R104, [R228] ;  /* 0x00000000e468783b */ /* 0x010fee0000000200 */
[C---:B--2---:R-:W-:Y:S08]  /*1e80*/  HMMA.16816.F32 R32, R136.reuse, R28, RZ ;  /* 0x0000001c8820723c */ /* 0x044ff000000018ff */
[----:B------:R-:W-:Y:S08]  /*1e90*/  HMMA.16816.F32 R28, R136, R30, RZ ;  /* 0x0000001e881c723c */ /* 0x000ff000000018ff */
[C---:B------:R-:W-:Y:S08]  /*1ea0*/  HMMA.16816.F32 R48, R172.reuse, R88, R48 ;  /* 0x00000058ac30723c */ /* 0x040ff00000001830 */
[C---:B------:R-:W-:Y:S01]  /*1eb0*/  HMMA.16816.F32 R44, R172.reuse, R90, R44 ;  /* 0x0000005aac2c723c */ /* 0x040fe2000000182c */
[----:B------:R-:W2:Y:S07]  /*1ec0*/  LDSM.16.M88.4 R88, [R239+0x9100] ;  /* 0x00910000ef58783b */ /* 0x000eae0000000200 */
[C---:B------:R-:W-:Y:S08]  /*1ed0*/  HMMA.16816.F32 R24, R172.reuse, R60, R24 ;  /* 0x0000003cac18723c */ /* 0x040ff00000001818 */
[----:B------:R-:W-:Y:S01]  /*1ee0*/  HMMA.16816.F32 R20, R172, R62, R20 ;  /* 0x0000003eac14723c */ /* 0x000fe20000001814 */
[----:B------:R-:W3:Y:S07]  /*1ef0*/  LDSM.16.M88.4 R60, [R239+0xb100] ;  /* 0x00b10000ef3c783b */ /* 0x000eee0000000200 */
[C---:B------:R-:W-:Y:S08]  /*1f00*/  HMMA.16816.F32 R72, R136.reuse, R52, RZ ;  /* 0x000000348848723c */ /* 0x040ff000000018ff */
[----:B------:R-:W-:Y:S08]  /*1f10*/  HMMA.16816.F32 R52, R136, R54, RZ ;  /* 0x000000368834723c */ /* 0x000ff000000018ff */
[C---:B------:R-:W-:Y:S01]  /*1f20*/  HMMA.16816.F32 R76, R172.reuse, R102, R76 ;  /* 0x00000066ac4c723c */ /* 0x040fe2000000184c */
[----:B-----5:R-:W-:Y:S07]  /*1f30*/  LDSM.16.M88.4 R100, [R228+0x800] ;  /* 0x00080000e464783b */ /* 0x020fee0000000200 */
[C---:B------:R-:W-:Y:S08]  /*1f40*/  HMMA.16816.F32 R40, R172.reuse, R68, R40 ;  /* 0x00000044ac28723c */ /* 0x040ff00000001828 */
[----:B------:R-:W-:Y:S01]  /*1f50*/  HMMA.16816.F32 R36, R172, R70, R36 ;  /* 0x00000046ac24723c */ /* 0x000fe20000001824 */
[----:B------:R-:W4:Y:S07]  /*1f60*/  LDSM.16.M88.4 R68, [R239+0xa100] ;  /* 0x00a10000ef44783b */ /* 0x000f2e0000000200 */
[C---:B-1----:R-:W-:Y:S08]  /*1f70*/  HMMA.16816.F32 R16, R176.reuse, R56, R16 ;  /* 0x00000038b010723c */ /* 0x042ff00000001810 */
[----:B------:R-:W-:Y:S01]  /*1f80*/  HMMA.16816.F32 R12, R176, R58, R12 ;  /* 0x0000003ab00c723c */ /* 0x000fe2000000180c */
[----:B------:R-:W1:Y:S07]  /*1f90*/  LDSM.16.M88.4 R56, [R239+0xb900] ;  /* 0x00b90000ef38783b */ /* 0x000e6e0000000200 */
[C---:B------:R-:W-:Y:S08]  /*1fa0*/  HMMA.16816.F32 R32, R172.reuse, R64, R32 ;  /* 0x00000040ac20723c */ /* 0x040ff00000001820 */
[C---:B------:R-:W-:Y:S01]  /*1fb0*/  HMMA.16816.F32 R28, R172.reuse, R66, R28 ;  /* 0x00000042ac1c723c */ /* 0x040fe2000000181c */
[----:B------:R-:W5:Y:S07]  /*1fc0*/  LDSM.16.M88.4 R64, [R239+0xa900] ;  /* 0x00a90000ef40783b */ /* 0x000f6e0000000200 */
[C---:B------:R-:W-:Y:S08]  /*1fd0*/  HMMA.16816.F32 R72, R172.reuse, R96, R72 ;  /* 0x00000060ac48723c */ /* 0x040ff00000001848 */
[----:B------:R-:W-:Y:S01]  /*1fe0*/  HMMA.16816.F32 R52, R172, R98, R52 ;  /* 0x00000062ac34723c */ /* 0x000fe20000001834 */
[----:B------:R-:W-:Y:S07]  /*1ff0*/  LDSM.16.M88.4 R96, [R228+0x1000] ;  /* 0x00100000e460783b */ /* 0x000fee0000000200 */
[C---:B--2---:R-:W-:Y:S08]  /*2000*/  HMMA.16816.F32 R80, R176.reuse, R88, R80 ;  /* 0x00000058b050723c */ /* 0x044ff00000001850 */
[C---:B------:R-:W-:Y:S01]  /*2010*/  HMMA.16816.F32 R76, R176.reuse, R90, R76 ;  /* 0x0000005ab04c723c */ /* 0x040fe2000000184c */
[----:B------:R-:W2:Y:S07]  /*2020*/  LDSM.16.M88.4 R88, [R228+0x2000] ;  /* 0x00200000e458783b */ /* 0x000eae0000000200 */
[C---:B------:R-:W-:Y:S08]  /*2030*/  HMMA.16816.F32 R8, R176.reuse, R92, R8 ;  /* 0x0000005cb008723c */ /* 0x040ff00000001808 */
[C---:B------:R-:W-:Y:S01]  /*2040*/  HMMA.16816.F32 R84, R176.reuse, R94, R84 ;  /* 0x0000005eb054723c */ /* 0x040fe20000001854 */
[----:B------:R-:W1:Y:S07]  /*2050*/  LDSM.16.M88.4 R92, [R228+0x1800] ;  /* 0x00180000e45c783b */ /* 0x000e6e0000000200 */
[C---:B---3--:R-:W-:Y:S08]  /*2060*/  HMMA.16816.F32 R32, R176.reuse, R60, R32 ;  /* 0x0000003cb020723c */ /* 0x048ff00000001820 */
[C---:B------:R-:W-:Y:S01]  /*2070*/  HMMA.16816.F32 R28, R176.reuse, R62, R28 ;  /* 0x0000003eb01c723c */ /* 0x040fe2000000181c */
[----:B------:R-:W3:Y:S07]  /*2080*/  LDSM.16.M88.4 R60, [R228+0x2800] ;  /* 0x00280000e43c783b */ /* 0x000eee0000000200 */
[C---:B----4-:R-:W-:Y:S08]  /*2090*/  HMMA.16816.F32 R48, R176.reuse, R68, R48 ;  /* 0x00000044b030723c */ /* 0x050ff00000001830 */
[C---:B------:R-:W-:Y:S01]  /*20a0*/  HMMA.16816.F32 R44, R176.reuse, R70, R44 ;  /* 0x00000046b02c723c */ /* 0x040fe2000000182c */
[----:B------:R-:W-:Y:S07]  /*20b0*/  LDSM.16.M88.4 R68, [R228+0x3000] ;  /* 0x00300000e444783b */ /* 0x000fee0000000200 */
[C---:B------:R-:W-:Y:S08]  /*20c0*/  HMMA.16816.F32 R72, R176.reuse, R108, R72 ;  /* 0x0000006cb048723c */ /* 0x040ff00000001848 */
[C---:B------:R-:W-:Y:S08]  /*20d0*/  HMMA.16816.F32 R52, R176.reuse, R110, R52 ;  /* 0x0000006eb034723c */ /* 0x040ff00000001834 */
[C---:B-1----:R-:W-:Y:S08]  /*20e0*/  HMMA.16816.F32 R24, R176.reuse, R56, R24 ;  /* 0x00000038b018723c */ /* 0x042ff00000001818 */
[C---:B-----5:R-:W-:Y:S08]  /*20f0*/  HMMA.16816.F32 R40, R176.reuse, R64, R40 ;  /* 0x00000040b028723c */ /* 0x060ff00000001828 */
[C---:B------:R-:W-:Y:S08]  /*2100*/  HMMA.16816.F32 R36, R176.reuse, R66, R36 ;  /* 0x00000042b024723c */ /* 0x040ff00000001824 */
[----:B------:R-:W-:Y:S01]  /*2110*/  HMMA.16816.F32 R56, R176, R58, R20 ;  /* 0x0000003ab038723c */ /* 0x000fe20000001814 */
[----:B------:R-:W1:Y:S07]  /*2120*/  LDSM.16.M88.4 R20, [R242+0xc100] ;  /* 0x00c10000f214783b */ /* 0x000e6e0000000200 */
[C---:B------:R-:W-:Y:S08]  /*2130*/  HMMA.16816.F32 R16, R180.reuse, R104, R16 ;  /* 0x00000068b410723c */ /* 0x040ff00000001810 */
[C---:B------:R-:W-:Y:S08]  /*2140*/  HMMA.16816.F32 R12, R180.reuse, R106, R12 ;  /* 0x0000006ab40c723c */ /* 0x040ff0000000180c */
[C---:B--2---:R-:W-:Y:S01]  /*2150*/  HMMA.16816.F32 R64, R180.reuse, R88, R48 ;  /* 0x00000058b440723c */ /* 0x044fe20000001830 */
[----:B------:R-:W-:Y:S07]  /*2160*/  LDSM.16.M88.4 R48, [R241+0x4000] ;  /* 0x00400000f130783b */ /* 0x000fee0000000200 */
[C---:B------:R-:W-:Y:S01]  /*2170*/  HMMA.16816.F32 R44, R180.reuse, R90, R44 ;  /* 0x0000005ab42c723c */ /* 0x040fe2000000182c */
[----:B------:R-:W2:Y:S07]  /*2180*/  LDSM.16.M88.4 R88, [R242+0xc900] ;  /* 0x00c90000f258783b */ /* 0x000eae0000000200 */
[C---:B------:R-:W-:Y:S08]  /*2190*/  HMMA.16816.F32 R72, R180.reuse, R92, R72 ;  /* 0x0000005cb448723c */ /* 0x040ff00000001848 */
[C---:B------:R-:W-:Y:S08]  /*21a0*/  HMMA.16816.F32 R52, R180.reuse, R94, R52 ;  /* 0x0000005eb434723c */ /* 0x040ff00000001834 */
[C---:B---3--:R-:W-:Y:S01]  /*21b0*/  HMMA.16816.F32 R92, R180.reuse, R60, R40 ;  /* 0x0000003cb45c723c */ /* 0x048fe20000001828 */
[----:B------:R-:W-:Y:S07]  /*21c0*/  LDSM.16.M88.4 R40, [R239+0xc100] ;  /* 0x00c10000ef28783b */ /* 0x000fee0000000200 */
[C---:B------:R-:W-:Y:S01]  /*21d0*/  HMMA.16816.F32 R36, R180.reuse, R62, R36 ;  /* 0x0000003eb424723c */ /* 0x040fe20000001824 */
[----:B------:R-:W3:Y:S07]  /*21e0*/  LDSM.16.M88.4 R60, [R228+0x3800] ;  /* 0x00380000e43c783b */ /* 0x000eee0000000200 */
[----:B------:R-:W-:Y:S08]  /*21f0*/  HMMA.16816.F32 R8, R180, R100, R8 ;  /* 0x00000064b408723c */ /* 0x000ff00000001808 */
[C---:B-1----:R-:W-:Y:S08]  /*2200*/  HMMA.16816.F32 R16, R184.reuse, R20, R16 ;  /* 0x00000014b810723c */ /* 0x042ff00000001810 */
[C---:B------:R-:W-:Y:S01]  /*2210*/  HMMA.16816.F32 R12, R184.reuse, R22, R12 ;  /* 0x00000016b80c723c */ /* 0x040fe2000000180c */
[----:B------:R-:W1:Y:S07]  /*2220*/  LDSM.16.M88.4 R20, [R241+0x4800] ;  /* 0x00480000f114783b */ /* 0x000e6e0000000200 */
[----:B--2---:R-:W-:Y:S08]  /*2230*/  HMMA.16816.F32 R8, R184, R88, R8 ;  /* 0x00000058b808723c */ /* 0x004ff00000001808 */
[C---:B------:R-:W-:Y:S08]  /*2240*/  HMMA.16816.F32 R84, R180.reuse, R102, R84 ;  /* 0x00000066b454723c */ /* 0x040ff00000001854 */
[C---:B------:R-:W-:Y:S01]  /*2250*/  HMMA.16816.F32 R100, R180.reuse, R68, R32 ;  /* 0x00000044b464723c */ /* 0x040fe20000001820 */
[----:B------:R-:W-:Y:S07]  /*2260*/  LDSM.16.M88.4 R32, [R228+0x4000] ;  /* 0x00400000e420783b */ /* 0x000fee0000000200 */
[C---:B------:R-:W-:Y:S08]  /*2270*/  HMMA.16816.F32 R28, R180.reuse, R70, R28 ;  /* 0x00000046b41c723c */ /* 0x040ff0000000181c */
[C---:B------:R-:W-:Y:S08]  /*2280*/  HMMA.16816.F32 R80, R180.reuse, R96, R80 ;  /* 0x00000060b450723c */ /* 0x040ff00000001850 */
[----:B------:R-:W-:Y:S01]  /*2290*/  HMMA.16816.F32 R76, R180, R98, R76 ;  /* 0x00000062b44c723c */ /* 0x000fe2000000184c */
[----:B------:R-:W2:Y:S07]  /*22a0*/  LDSM.16.M88.4 R96, [R242+0xd100] ;  /* 0x00d10000f260783b */ /* 0x000eae0000000200 */
[C---:B------:R-:W-:Y:S08]  /*22b0*/  HMMA.16816.F32 R16, R188.reuse, R48, R16 ;  /* 0x00000030bc10723c */ /* 0x040ff00000001810 */
[----:B------:R-:W-:Y:S01]  /*22c0*/  HMMA.16816.F32 R12, R188, R50, R12 ;  /* 0x00000032bc0c723c */ /* 0x000fe2000000180c */
[----:B------:R-:W-:Y:S07]  /*22d0*/  LDSM.16.M88.4 R48, [R242+0xd900] ;  /* 0x00d90000f230783b */ /* 0x000fee0000000200 */
[----:B---3--:R-:W-:Y:S01]  /*22e0*/  HMMA.16816.F32 R68, R180, R60, R24 ;  /* 0x0000003cb444723c */ /* 0x008fe20000001818 */
[----:B------:R-:W3:Y:S07]  /*22f0*/  LDSM.16.M88.4 R24, [R239+0xc900] ;  /* 0x00c90000ef18783b */ /* 0x000eee0000000200 */
[----:B-1----:R-:W-:Y:S08]  /*2300*/  HMMA.16816.F32 R8, R188, R20, R8 ;  /* 0x00000014bc08723c */ /* 0x002ff00000001808 */
[----:B------:R-:W-:Y:S08]  /*2310*/  HMMA.16816.F32 R16, R192, R40, R16 ;  /* 0x00000028c010723c */ /* 0x000ff00000001810 */
[----:B------:R-:W-:Y:S01]  /*2320*/  HMMA.16816.F32 R56, R180, R62, R56 ;  /* 0x0000003eb438723c */ /* 0x000fe20000001838 */
[----:B------:R-:W-:Y:S07]  /*2330*/  LDSM.16.M88.4 R60, [R228+0x4800] ;  /* 0x00480000e43c783b */ /* 0x000fee0000000200 */
[----:B------:R-:W-:Y:S01]  /*2340*/  HMMA.16816.F32 R84, R184, R90, R84 ;  /* 0x0000005ab854723c */ /* 0x000fe20000001854 */
[----:B------:R-:W-:Y:S07]  /*2350*/  LDSM.16.M88.4 R88, [R242+0xe100] ;  /* 0x00e10000f258783b */ /* 0x000fee0000000200 */
[----:B------:R-:W-:Y:S01]  /*2360*/  HMMA.16816.F32 R12, R192, R42, R12 ;  /* 0x0000002ac00c723c */ /* 0x000fe2000000180c */
[----:B------:R-:W1:Y:S07]  /*2370*/  LDSM.16.M88.4 R40, [R241+0x5000] ;  /* 0x00500000f128783b */ /* 0x000e6e0000000200 */
[C---:B--2---:R-:W-:Y:S08]  /*2380*/  HMMA.16816.F32 R80, R184.reuse, R96, R80 ;  /* 0x00000060b850723c */ /* 0x044ff00000001850 */
[----:B------:R-:W-:Y:S08]  /*2390*/  HMMA.16816.F32 R76, R184, R98, R76 ;  /* 0x00000062b84c723c */ /* 0x000ff0000000184c */
[----:B---3--:R-:W-:Y:S08]  /*23a0*/  HMMA.16816.F32 R8, R192, R24, R8 ;  /* 0x00000018c008723c */ /* 0x008ff00000001808 */
[----:B------:R-:W-:Y:S08]  /*23b0*/  HMMA.16816.F32 R16, R212, R32, R16 ;  /* 0x00000020d410723c */ /* 0x000ff00000001810 */
[C---:B------:R-:W-:Y:S01]  /*23c0*/  HMMA.16816.F32 R84, R188.reuse, R22, R84 ;  /* 0x00000016bc54723c */ /* 0x040fe20000001854 */
[----:B------:R-:W2:Y:S07]  /*23d0*/  LDSM.16.M88.4 R20, [R239+0xd100] ;  /* 0x00d10000ef14783b */ /* 0x000eae0000000200 */
[----:B-1----:R-:W-:Y:S08]  /*23e0*/  HMMA.16816.F32 R80, R188, R40, R80 ;  /* 0x00000028bc50723c */ /* 0x002ff00000001850 */
[----:B------:R-:W-:Y:S01]  /*23f0*/  HMMA.16816.F32 R8, R212, R60, R8 ;  /* 0x0000003cd408723c */ /* 0x000fe20000001808 */
[----:B------:R-:W-:-:S02]  /*2400*/  FMUL.FTZ R2, R16, c[0x0][0x320] ;  /* 0x0000c80010027a20 */ /* 0x000fc40000410000 */
[----:B------:R-:W-:Y:S02]  /*2410*/  FMUL.FTZ R3, R17, c[0x0][0x320] ;  /* 0x0000c80011037a20 */ /* 0x000fe40000410000 */
[----:B------:R-:W-:Y:S02]  /*2420*/  FMUL.FTZ R4, R18, c[0x0][0x320] ;  /* 0x0000c80012047a20 */ /* 0x000fe40000410000 */
[----:B------:R-:W-:Y:S01]  /*2430*/  FMUL.FTZ R6, R19, c[0x0][0x320] ;  /* 0x0000c80013067a20 */ /* 0x000fe20000410000 */
[----:B------:R-:W-:Y:S01]  /*2440*/  HMMA.16816.F32 R76, R188, R42, R76 ;  /* 0x0000002abc4c723c */ /* 0x000fe2000000184c */
[----:B------:R-:W1:Y:S01]  /*2450*/  LDSM.16.M88.4 R16, [R241+0x5800] ;  /* 0x00580000f110783b */ /* 0x000e620000000200 */
[----:B------:R-:W3:Y:S06]  /*2460*/  MUFU.TANH R2, R2 ;  /* 0x0000000200027308 */ /* 0x000eec0000002400 */
[----:B------:R-:W-:Y:S01]  /*2470*/  HMMA.16816.F32 R12, R212, R34, R12 ;  /* 0x00000022d40c723c */ /* 0x000fe2000000180c */
[----:B------:R-:W-:Y:S01]  /*2480*/  LDSM.16.M88.4 R32, [R242+0xe900] ;  /* 0x00e90000f220783b */ /* 0x000fe20000000200 */
[----:B------:R-:W4:Y:S06]  /*2490*/  MUFU.TANH R3, R3 ;  /* 0x0000000300037308 */ /* 0x000f2c0000002400 */
[----:B------:R-:W-:Y:S01]  /*24a0*/  HMMA.16816.F32 R84, R192, R26, R84 ;  /* 0x0000001ac054723c */ /* 0x000fe20000001854 */
[----:B------:R-:W5:Y:S01]  /*24b0*/  LDSM.16.M88.4 R24, [R228+0x5000] ;  /* 0x00500000e418783b */ /* 0x000f620000000200 */
[----:B------:R-:W1:Y:S06]  /*24c0*/  MUFU.TANH R4, R4 ;  /* 0x0000000400047308 */ /* 0x000e6c0000002400 */
[C---:B------:R-:W-:Y:S02]  /*24d0*/  HMMA.16816.F32 R72, R184.reuse, R48, R72 ;  /* 0x00000030b848723c */ /* 0x040fe40000001848 */
[----:B------:R-:W1:Y:S05]  /*24e0*/  MUFU.TANH R6, R6 ;  /* 0x0000000600067308 */ /* 0x000e6a0000002400 */
[----:B------:R-:W-:Y:S01]  /*24f0*/  FMUL.FTZ R48, R8, c[0x0][0x320] ;  /* 0x0000c80008307a20 */ /* 0x000fe20000410000 */
[----:B------:R-:W-:Y:S01]  /*2500*/  HMMA.16816.F32 R52, R184, R50, R52 ;  /* 0x00000032b834723c */ /* 0x000fe20000001834 */
[----:B------:R-:W-:-:S02]  /*2510*/  FMUL.FTZ R49, R9, c[0x0][0x320] ;  /* 0x0000c80009317a20 */ /* 0x000fc40000410000 */
[----:B------:R-:W-:Y:S02]  /*2520*/  FMUL.FTZ R12, R12, c[0x0][0x320] ;  /* 0x0000c8000c0c7a20 */ /* 0x000fe40000410000 */
[----:B------:R-:W-:Y:S01]  /*2530*/  FMUL.FTZ R41, R13, c[0x0][0x320] ;  /* 0x0000c8000d297a20 */ /* 0x000fe20000410000 */
[----:B------:R-:W1:Y:S01]  /*2540*/  MUFU.TANH R48, R48 ;  /* 0x0000003000307308 */ /* 0x000e620000002400 */
[----:B------:R-:W-:Y:S01]  /*2550*/  FMUL.FTZ R50, R10, c[0x0][0x320] ;  /* 0x0000c8000a327a20 */ /* 0x000fe20000410000 */
[C---:B--2---:R-:W-:Y:S01]  /*2560*/  HMMA.16816.F32 R80, R192.reuse, R20, R80 ;  /* 0x00000014c050723c */ /* 0x044fe20000001850 */
[----:B------:R-:W-:Y:S02]  /*2570*/  FMUL.FTZ R51, R11, c[0x0][0x320] ;  /* 0x0000c8000b337a20 */ /* 0x000fe40000410000 */
[----:B------:R-:W2:Y:S01]  /*2580*/  LDSM.16.M88.4 R8, [R241+0x6000] ;  /* 0x00600000f108783b */ /* 0x000ea20000000200 */
[----:B------:R-:W-:Y:S02]  /*2590*/  FMUL.FTZ R42, R14, c[0x0][0x320] ;  /* 0x0000c8000e2a7a20 */ /* 0x000fe40000410000 */
[----:B------:R1:W1:Y:S01]  /*25a0*/  MUFU.TANH R40, R12 ;  /* 0x0000000c00287308 */ /* 0x0002620000002400 */
[----:B------:R-:W-:Y:S01]  /*25b0*/  FMUL.FTZ R43, R15, c[0x0][0x320] ;  /* 0x0000c8000f2b7a20 */ /* 0x000fe20000410000 */
[----:B------:R-:W-:Y:S01]  /*25c0*/  HMMA.16816.F32 R76, R192, R22, R76 ;  /* 0x00000016c04c723c */ /* 0x000fe2000000184c */
[----:B------:R-:W-:Y:S05]  /*25d0*/  LDSM.16.M88.4 R20, [R228+0x5800] ;  /* 0x00580000e414783b */ /* 0x000fea0000000200 */
[----:B------:R-:W2:Y:S02]  /*25e0*/  MUFU.TANH R41, R41 ;  /* 0x0000002900297308 */ /* 0x000ea40000002400 */
[C---:B------:R-:W-:Y:S01]  /*25f0*/  HMMA.16816.F32 R64, R184.reuse, R88, R64 ;  /* 0x00000058b840723c */ /* 0x040fe20000001840 */
[----:B-1----:R-:W1:Y:S05]  /*2600*/  LDSM.16.M88.4 R12, [R239+0xd900] ;  /* 0x00d90000ef0c783b */ /* 0x002e6a0000000200 */
[----:B------:R-:W1:Y:S02]  /*2610*/  MUFU.TANH R42, R42 ;  /* 0x0000002a002a7308 */ /* 0x000e640000002400 */
[----:B------:R-:W-:Y:S06]  /*2620*/  HMMA.16816.F32 R44, R184, R90, R44 ;  /* 0x0000005ab82c723c */ /* 0x000fec000000182c */
[----:B------:R-:W1:Y:S02]  /*2630*/  MUFU.TANH R43, R43 ;  /* 0x0000002b002b7308 */ /* 0x000e640000002400 */
[----:B------:R-:W-:Y:S06]  /*2640*/  HMMA.16816.F32 R72, R188, R16, R72 ;  /* 0x00000010bc48723c */ /* 0x000fec0000001848 */
[----:B------:R-:W1:Y:S02]  /*2650*/  MUFU.TANH R49, R49 ;  /* 0x0000003100317308 */ /* 0x000e640000002400 */
[----:B-----5:R-:W-:Y:S06]  /*2660*/  HMMA.16816.F32 R80, R212, R24, R80 ;  /* 0x00000018d450723c */ /* 0x020fec0000001850 */
[----:B------:R-:W1:Y:S02]  /*2670*/  MUFU.TANH R50, R50 ;  /* 0x0000003200327308 */ /* 0x000e640000002400 */
[----:B------:R-:W-:Y:S06]  /*2680*/  HMMA.16816.F32 R92, R184, R32, R92 ;  /* 0x00000020b85c723c */ /* 0x000fec000000185c */
[----:B------:R-:W1:Y:S02]  /*2690*/  MUFU.TANH R51, R51 ;  /* 0x0000003300337308 */ /* 0x000e640000002400 */
[----:B------:R-:W-:Y:S01]  /*26a0*/  HMMA.16816.F32 R52, R188, R18, R52 ;  /* 0x00000012bc34723c */ /* 0x000fe20000001834 */
[----:B------:R-:W-:Y:S07]  /*26b0*/  LDSM.16.M88.4 R16, [R242+0xf100] ;  /* 0x00f10000f210783b */ /* 0x000fee0000000200 */
[----:B------:R-:W-:Y:S01]  /*26c0*/  HMMA.16816.F32 R76, R212, R26, R76 ;  /* 0x0000001ad44c723c */ /* 0x000fe2000000184c */
[----:B------:R-:W5:Y:S01]  /*26d0*/  LDSM.16.M88.4 R24, [R239+0xe100] ;  /* 0x00e10000ef18783b */ /* 0x000f620000000200 */
[----:B------:R-:W-:-:S02]  /*26e0*/  FMUL.FTZ R80, R80, c[0x0][0x320] ;  /* 0x0000c80050507a20 */ /* 0x000fc40000410000 */
[----:B------:R-:W-:Y:S02]  /*26f0*/  FMUL.FTZ R81, R81, c[0x0][0x320] ;  /* 0x0000c80051517a20 */ /* 0x000fe40000410000 */
[----:B------:R-:W-:Y:S02]  /*2700*/  FMUL.FTZ R82, R82, c[0x0][0x320] ;  /* 0x0000c80052527a20 */ /* 0x000fe40000410000 */
[----:B------:R-:W-:Y:S01]  /*2710*/  HMMA.16816.F32 R36, R184, R34, R36 ;  /* 0x00000022b824723c */ /* 0x000fe20000001824 */
[----:B------:R-:W3:Y:S01]  /*2720*/  LDSM.16.M88.4 R32, [R241+0x6800] ;  /* 0x00680000f120783b */ /* 0x000ee20000000200 */
[----:B------:R-:W-:Y:S01]  /*2730*/  FMUL.FTZ R83, R83, c[0x0][0x320] ;  /* 0x0000c80053537a20 */ /* 0x000fe20000410000 */
[----:B------:R-:W1:Y:S05]  /*2740*/  MUFU.TANH R80, R80 ;  /* 0x0000005000507308 */ /* 0x000e6a0000002400 */
[C---:B--2---:R-:W-:Y:S03]  /*2750*/  HMMA.16816.F32 R64, R188.reuse, R8, R64 ;  /* 0x00000008bc40723c */ /* 0x044fe60000001840 */
[----:B------:R-:W2:Y:S05]  /*2760*/  MUFU.TANH R81, R81 ;  /* 0x0000005100517308 */ /* 0x000eaa0000002400 */
[----:B------:R-:W-:Y:S01]  /*2770*/  HMMA.16816.F32 R44, R188, R10, R44 ;  /* 0x0000000abc2c723c */ /* 0x000fe2000000182c */
[----:B------:R-:W2:Y:S01]  /*2780*/  LDSM.16.M88.4 R8, [R239+0xe900] ;  /* 0x00e90000ef08783b */ /* 0x000ea20000000200 */
[----:B------:R-:W-:Y:S01]  /*2790*/  FMUL.FTZ R76, R76, c[0x0][0x320] ;  /* 0x0000c8004c4c7a20 */ /* 0x000fe20000410000 */
[----:B------:R-:W2:Y:S01]  /*27a0*/  MUFU.TANH R82, R82 ;  /* 0x0000005200527308 */ /* 0x000ea20000002400 */
[----:B------:R-:W-:-:S02]  /*27b0*/  FMUL.FTZ R77, R77, c[0x0][0x320] ;  /* 0x0000c8004d4d7a20 */ /* 0x000fc40000410000 */
[----:B------:R-:W-:Y:S02]  /*27c0*/  FMUL.FTZ R78, R78, c[0x0][0x320] ;  /* 0x0000c8004e4e7a20 */ /* 0x000fe40000410000 */
[C---:B-1----:R-:W-:Y:S01]  /*27d0*/  HMMA.16816.F32 R72, R192.reuse, R12, R72 ;  /* 0x0000000cc048723c */ /* 0x042fe20000001848 */
[----:B------:R-:W-:Y:S02]  /*27e0*/  FMUL.FTZ R79, R79, c[0x0][0x320] ;  /* 0x0000c8004f4f7a20 */ /* 0x000fe40000410000 */
[----:B------:R-:W1:Y:S05]  /*27f0*/  MUFU.TANH R83, R83 ;  /* 0x0000005300537308 */ /* 0x000e6a0000002400 */
[C---:B------:R-:W-:Y:S01]  /*2800*/  HMMA.16816.F32 R52, R192.reuse, R14, R52 ;  /* 0x0000000ec034723c */ /* 0x040fe20000001834 */
[----:B------:R-:W1:Y:S02]  /*2810*/  LDSM.16.M88.4 R12, [R228+0x6000] ;  /* 0x00600000e40c783b */ /* 0x000e640000000200 */
[----:B------:R-:W1:Y:S05]  /*2820*/  MUFU.TANH R76, R76 ;  /* 0x0000004c004c7308 */ /* 0x000e6a0000002400 */
[----:B-----5:R-:W-:Y:S03]  /*2830*/  HMMA.16816.F32 R64, R192, R24, R64 ;  /* 0x00000018c040723c */ /* 0x020fe60000001840 */
[----:B------:R-:W1:Y:S05]  /*2840*/  MUFU.TANH R77, R77 ;  /* 0x0000004d004d7308 */ /* 0x000e6a0000002400 */
[----:B---3--:R-:W-:Y:S03]  /*2850*/  HMMA.16816.F32 R92, R188, R32, R92 ;  /* 0x00000020bc5c723c */ /* 0x008fe6000000185c */
[----:B------:R-:W3:Y:S05]  /*2860*/  MUFU.TANH R78, R78 ;  /* 0x0000004e004e7308 */ /* 0x000eea0000002400 */
[----:B------:R-:W-:Y:S01]  /*2870*/  HMMA.16816.F32 R44, R192, R26, R44 ;  /* 0x0000001ac02c723c */ /* 0x000fe2000000182c */
[----:B------:R-:W5:Y:S02]  /*2880*/  LDSM.16.M88.4 R24, [R242+0xf900] ;  /* 0x00f90000f218783b */ /* 0x000f640000000200 */
[----:B------:R-:W1:Y:S05]  /*2890*/  MUFU.TANH R144, R79 ;  /* 0x0000004f00907308 */ /* 0x000e6a0000002400 */
[----:B------:R-:W-:Y:S08]  /*28a0*/  HMMA.16816.F32 R36, R188, R34, R36 ;  /* 0x00000022bc24723c */ /* 0x000ff00000001824 */
[----:B------:R-:W-:Y:S08]  /*28b0*/  HMMA.16816.F32 R72, R212, R20, R72 ;  /* 0x00000014d448723c */ /* 0x000ff00000001848 */
[----:B------:R-:W-:Y:S08]  /*28c0*/  HMMA.16816.F32 R100, R184, R16, R100 ;  /* 0x00000010b864723c */ /* 0x000ff00000001864 */
[----:B------:R-:W-:Y:S01]  /*28d0*/  HMMA.16816.F32 R52, R212, R22, R52 ;  /* 0x00000016d434723c */ /* 0x000fe20000001834 */
[----:B------:R-:W3:Y:S07]  /*28e0*/  LDSM.16.M88.4 R20, [R241+0x7000] ;  /* 0x00700000f114783b */ /* 0x000eee0000000200 */
[----:B------:R-:W-:Y:S01]  /*28f0*/  HMMA.16816.F32 R28, R184, R18, R28 ;  /* 0x00000012b81c723c */ /* 0x000fe2000000181c */
[----:B------:R-:W3:Y:S01]  /*2900*/  LDSM.16.M88.4 R16, [R228+0x6800] ;  /* 0x00680000e410783b */ /* 0x000ee20000000200 */
[----:B------:R-:W-:-:S02]  /*2910*/  FMUL.FTZ R72, R72, c[0x0][0x320] ;  /* 0x0000c80048487a20 */ /* 0x000fc40000410000 */
[----:B------:R-:W-:Y:S02]  /*2920*/  FMUL.FTZ R32, R74, c[0x0][0x320] ;  /* 0x0000c8004a207a20 */ /* 0x000fe40000410000 */
[----:B------:R-:W-:Y:S02]  /*2930*/  FMUL.FTZ R73, R73, c[0x0][0x320] ;  /* 0x0000c80049497a20 */ /* 0x000fe40000410000 */
[C---:B--2---:R-:W-:Y:S01]  /*2940*/  HMMA.16816.F32 R92, R192.reuse, R8, R92 ;  /* 0x00000008c05c723c */ /* 0x044fe2000000185c */
[----:B------:R-:W-:Y:S01]  /*2950*/  FMUL.FTZ R75, R75, c[0x0][0x320] ;  /* 0x0000c8004b4b7a20 */ /* 0x000fe20000410000 */
[----:B------:R-:W2:Y:S06]  /*2960*/  MUFU.TANH R72, R72 ;  /* 0x0000004800487308 */ /* 0x000eac0000002400 */
        /* <DEDUP_REMOVED lines=9> */
[----:B------:R-:W-:Y:S01]  /*2a00*/  HMMA.16816.F32 R44, R212, R14, R44 ;  /* 0x0000000ed42c723c */ /* 0x000fe2000000182c */
[----:B------:R-:W1:Y:S02]  /*2a10*/  LDSM.16.M88.4 R12, [R239+0xf100] ;  /* 0x00f10000ef0c783b */ /* 0x000e640000000200 */
[----:B------:R-:W1:Y:S05]  /*2a20*/  MUFU.TANH R153, R75 ;  /* 0x0000004b00997308 */ /* 0x000e6a0000002400 */
[C---:B-----5:R-:W-:Y:S03]  /*2a30*/  HMMA.16816.F32 R68, R184.reuse, R24, R68 ;  /* 0x00000018b844723c */ /* 0x060fe60000001844 */
[----:B------:R-:W1:Y:S05]  /*2a40*/  MUFU.TANH R147, R52 ;  /* 0x0000003400937308 */ /* 0x000e6a0000002400 */
[----:B------:R-:W-:Y:S01]  /*2a50*/  HMMA.16816.F32 R56, R184, R26, R56 ;  /* 0x0000001ab838723c */ /* 0x000fe20000001838 */
[----:B------:R-:W-:-:S02]  /*2a60*/  FMUL.FTZ R65, R65, c[0x0][0x320] ;  /* 0x0000c80041417a20 */ /* 0x000fc40000410000 */
[----:B------:R-:W-:Y:S01]  /*2a70*/  FMUL.FTZ R67, R67, c[0x0][0x320] ;  /* 0x0000c80043437a20 */ /* 0x000fe20000410000 */
[----:B------:R-:W1:Y:S01]  /*2a80*/  MUFU.TANH R33, R33 ;  /* 0x0000002100217308 */ /* 0x000e620000002400 */
[----:B------:R-:W-:Y:S02]  /*2a90*/  FMUL.FTZ R64, R64, c[0x0][0x320] ;  /* 0x0000c80040407a20 */ /* 0x000fe40000410000 */
[----:B------:R-:W-:Y:S01]  /*2aa0*/  FMUL.FTZ R66, R66, c[0x0][0x320] ;  /* 0x0000c80042427a20 */ /* 0x000fe20000410000 */
[----:B---3--:R-:W-:Y:S01]  /*2ab0*/  HMMA.16816.F32 R100, R188, R20, R100 ;  /* 0x00000014bc64723c */ /* 0x008fe20000001864 */
[----:B------:R-:W-:Y:S02]  /*2ac0*/  FMUL.FTZ R44, R44, c[0x0][0x320] ;  /* 0x0000c8002c2c7a20 */ /* 0x000fe40000410000 */
[----:B------:R-:W-:Y:S01]  /*2ad0*/  FMUL.FTZ R45, R45, c[0x0][0x320] ;  /* 0x0000c8002d2d7a20 */ /* 0x000fe20000410000 */
[----:B------:R-:W3:Y:S01]  /*2ae0*/  MUFU.TANH R169, R65 ;  /* 0x0000004100a97308 */ /* 0x000ee20000002400 */
[----:B------:R-:W-:-:S02]  /*2af0*/  FMUL.FTZ R46, R46, c[0x0][0x320] ;  /* 0x0000c8002e2e7a20 */ /* 0x000fc40000410000 */
[----:B------:R-:W-:Y:S01]  /*2b00*/  FMUL.FTZ R47, R47, c[0x0][0x320] ;  /* 0x0000c8002f2f7a20 */ /* 0x000fe20000410000 */
[----:B------:R-:W-:Y:S04]  /*2b10*/  HMMA.16816.F32 R92, R212, R16, R92 ;  /* 0x00000010d45c723c */ /* 0x000fe8000000185c */
[----:B------:R5:W1:Y:S04]  /*2b20*/  MUFU.TANH R199, R67 ;  /* 0x0000004300c77308 */ /* 0x000a680000002400 */
[----:B------:R-:W-:Y:S01]  /*2b30*/  HMMA.16816.F32 R28, R188, R22, R28 ;  /* 0x00000016bc1c723c */ /* 0x000fe2000000181c */
[----:B------:R-:W-:Y:S03]  /*2b40*/  LDSM.16.M88.4 R20, [R228+0x7000] ;  /* 0x00700000e414783b */ /* 0x000fe60000000200 */
[----:B------:R-:W1:Y:S04]  /*2b50*/  MUFU.TANH R34, R34 ;  /* 0x0000002200227308 */ /* 0x000e680000002400 */
[----:B------:R-:W-:Y:S01]  /*2b60*/  HMMA.16816.F32 R36, R212, R18, R36 ;  /* 0x00000012d424723c */ /* 0x000fe20000001824 */
[----:B------:R-:W3:Y:S03]  /*2b70*/  LDSM.16.M88.4 R16, [R239+0xf900] ;  /* 0x00f90000ef10783b */ /* 0x000ee60000000200 */
[----:B------:R1:W1:Y:S04]  /*2b80*/  MUFU.TANH R155, R55 ;  /* 0x00000037009b7308 */ /* 0x0002680000002400 */
[----:B--2---:R-:W-:Y:S01]  /*2b90*/  HMMA.16816.F32 R68, R188, R8, R68 ;  /* 0x00000008bc44723c */ /* 0x004fe20000001844 */
[----:B------:R-:W-:-:S02]  /*2ba0*/  FMUL.FTZ R92, R92, c[0x0][0x320] ;  /* 0x0000c8005c5c7a20 */ /* 0x000fc40000410000 */
[----:B------:R-:W-:Y:S01]  /*2bb0*/  FMUL.FTZ R93, R93, c[0x0][0x320] ;  /* 0x0000c8005d5d7a20 */ /* 0x000fe20000410000 */
[----:B------:R2:W2:Y:S01]  /*2bc0*/  MUFU.TANH R134, R64 ;  /* 0x0000004000867308 */ /* 0x0004a20000002400 */
[----:B------:R-:W-:Y:S02]  /*2bd0*/  FMUL.FTZ R94, R94, c[0x0][0x320] ;  /* 0x0000c8005e5e7a20 */ /* 0x000fe40000410000 */
[----:B------:R-:W-:Y:S01]  /*2be0*/  FMUL.FTZ R95, R95, c[0x0][0x320] ;  /* 0x0000c8005f5f7a20 */ /* 0x000fe20000410000 */
[----:B------:R-:W-:Y:S04]  /*2bf0*/  HMMA.16816.F32 R56, R188, R10, R56 ;  /* 0x0000000abc38723c */ /* 0x000fe80000001838 */
[----:B------:R2:W2:Y:S04]  /*2c00*/  MUFU.TANH R142, R66 ;  /* 0x00000042008e7308 */ /* 0x0004a80000002400 */
[----:B-1----:R-:W-:Y:S01]  /*2c10*/  HMMA.16816.F32 R100, R192, R12, R100 ;  /* 0x0000000cc064723c */ /* 0x002fe20000001864 */
[----:B------:R-:W-:-:S02]  /*2c20*/  FMUL.FTZ R36, R36, c[0x0][0x320] ;  /* 0x0000c80024247a20 */ /* 0x000fc40000410000 */
[----:B------:R-:W-:Y:S01]  /*2c30*/  FMUL.FTZ R37, R37, c[0x0][0x320] ;  /* 0x0000c80025257a20 */ /* 0x000fe20000410000 */
[----:B------:R1:W1:Y:S01]  /*2c40*/  MUFU.TANH R171, R44 ;  /* 0x0000002c00ab7308 */ /* 0x0002620000002400 */
[----:B------:R-:W-:Y:S02]  /*2c50*/  FMUL.FTZ R38, R38, c[0x0][0x320] ;  /* 0x0000c80026267a20 */ /* 0x000fe40000410000 */
[----:B------:R-:W-:Y:S01]  /*2c60*/  FMUL.FTZ R39, R39, c[0x0][0x320] ;  /* 0x0000c80027277a20 */ /* 0x000fe20000410000 */
[----:B------:R-:W-:Y:S01]  /*2c70*/  HMMA.16816.F32 R28, R192, R14, R28 ;  /* 0x0000000ec01c723c */ /* 0x000fe2000000181c */
[----:B------:R-:W1:Y:S01]  /*2c80*/  LDSM.16.M88.4 R12, [R228+0x7800] ;  /* 0x00780000e40c783b */ /* 0x000e620000000200 */
[----:B------:R-:W-:-:S04]  /*2c90*/  DEPBAR.LE SB0, 0x0 ;  /* 0x000080000000791a */ /* 0x000fc80000000000 */
[----:B------:R1:W1:Y:S02]  /*2ca0*/  MUFU.TANH R140, R45 ;  /* 0x0000002d008c7308 */ /* 0x0002640000002400 */
[----:B------:R-:W-:Y:S06]  /*2cb0*/  HMMA.16816.F32 R84, R212, R62, R84 ;  /* 0x0000003ed454723c */ /* 0x000fec0000001854 */
[----:B------:R1:W1:Y:S02]  /*2cc0*/  MUFU.TANH R249, R46 ;  /* 0x0000002e00f97308 */ /* 0x0002640000002400 */
[C---:B---3--:R-:W-:Y:S06]  /*2cd0*/  HMMA.16816.F32 R68, R192.reuse, R16, R68 ;  /* 0x00000010c044723c */ /* 0x048fec0000001844 */
[----:B------:R3:W1:Y:S02]  /*2ce0*/  MUFU.TANH R203, R47 ;  /* 0x0000002f00cb7308 */ /* 0x0006640000002400 */
[----:B------:R-:W-:Y:S06]  /*2cf0*/  HMMA.16816.F32 R56, R192, R18, R56 ;  /* 0x00000012c038723c */ /* 0x000fec0000001838 */
[----:B------:R3:W1:Y:S02]  /*2d00*/  MUFU.TANH R219, R92 ;  /* 0x0000005c00db7308 */ /* 0x0006640000002400 */
[----:B------:R-:W-:Y:S01]  /*2d10*/  HMMA.16816.F32 R100, R212, R20, R100 ;  /* 0x00000014d464723c */ /* 0x000fe20000001864 */
[----:B------:R-:W-:-:S02]  /*2d20*/  FMUL.FTZ R60, R84, c[0x0][0x320] ;  /* 0x0000c800543c7a20 */ /* 0x000fc40000410000 */
[----:B------:R-:W-:Y:S02]  /*2d30*/  FMUL.FTZ R61, R85, c[0x0][0x320] ;  /* 0x0000c800553d7a20 */ /* 0x000fe40000410000 */
[----:B------:R-:W-:Y:S01]  /*2d40*/  FMUL.FTZ R62, R86, c[0x0][0x320] ;  /* 0x0000c800563e7a20 */ /* 0x000fe20000410000 */
[----:B------:R3:W2:Y:S01]  /*2d50*/  MUFU.TANH R217, R93 ;  /* 0x0000005d00d97308 */ /* 0x0006a20000002400 */
[----:B------:R-:W-:Y:S01]  /*2d60*/  FMUL.FTZ R63, R87, c[0x0][0x320] ;  /* 0x0000c800573f7a20 */ /* 0x000fe20000410000 */
[C---:B------:R-:W-:Y:S06]  /*2d70*/  HMMA.16816.F32 R28, R212.reuse, R22, R28 ;  /* 0x00000016d41c723c */ /* 0x040fec000000181c */
[----:B------:R-:W2:Y:S02]  /*2d80*/  MUFU.TANH R60, R60 ;  /* 0x0000003c003c7308 */ /* 0x000ea40000002400 */
[C---:B-1----:R-:W-:Y:S06]  /*2d90*/  HMMA.16816.F32 R68, R212.reuse, R12, R68 ;  /* 0x0000000cd444723c */ /* 0x042fec0000001844 */
[----:B------:R-:W1:Y:S02]  /*2da0*/  MUFU.TANH R61, R61 ;  /* 0x0000003d003d7308 */ /* 0x000e640000002400 */
[----:B------:R-:W-:Y:S01]  /*2db0*/  HMMA.16816.F32 R56, R212, R14, R56 ;  /* 0x0000000ed438723c */ /* 0x000fe20000001838 */
[----:B------:R-:W-:-:S02]  /*2dc0*/  FMUL.FTZ R100, R100, c[0x0][0x320] ;  /* 0x0000c80064647a20 */ /* 0x000fc40000410000 */
[----:B------:R-:W-:Y:S02]  /*2dd0*/  FMUL.FTZ R101, R101, c[0x0][0x320] ;  /* 0x0000c80065657a20 */ /* 0x000fe40000410000 */
[----:B------:R-:W-:Y:S01]  /*2de0*/  FMUL.FTZ R102, R102, c[0x0][0x320] ;  /* 0x0000c80066667a20 */ /* 0x000fe20000410000 */
[----:B------:R-:W1:Y:S01]  /*2df0*/  MUFU.TANH R62, R62 ;  /* 0x0000003e003e7308 */ /* 0x000e620000002400 */
[----:B------:R-:W-:Y:S02]  /*2e00*/  FMUL.FTZ R103, R103, c[0x0][0x320] ;  /* 0x0000c80067677a20 */ /* 0x000fe40000410000 */
[----:B------:R-:W-:Y:S02]  /*2e10*/  FMUL.FTZ R28, R28, c[0x0][0x320] ;  /* 0x0000c8001c1c7a20 */ /* 0x000fe40000410000 */
[----:B------:R-:W-:Y:S02]  /*2e20*/  FMUL.FTZ R29, R29, c[0x0][0x320] ;  /* 0x0000c8001d1d7a20 */ /* 0x000fe40000410000 */
[----:B------:R-:W-:Y:S01]  /*2e30*/  FMUL.FTZ R30, R30, c[0x0][0x320] ;  /* 0x0000c8001e1e7a20 */ /* 0x000fe20000410000 */
[----:B------:R-:W1:Y:S01]  /*2e40*/  MUFU.TANH R63, R63 ;  /* 0x0000003f003f7308 */ /* 0x000e620000002400 */
[----:B------:R-:W-:-:S02]  /*2e50*/  FMUL.FTZ R31, R31, c[0x0][0x320] ;  /* 0x0000c8001f1f7a20 */ /* 0x000fc40000410000 */
[----:B-----5:R-:W-:Y:S02]  /*2e60*/  FMUL.FTZ R67, R70, c[0x0][0x320] ;  /* 0x0000c80046437a20 */ /* 0x020fe40000410000 */
[----:B------:R-:W-:Y:S02]  /*2e70*/  FMUL.FTZ R65, R71, c[0x0][0x320] ;  /* 0x0000c80047417a20 */ /* 0x000fe40000410000 */
[----:B------:R-:W-:Y:S01]  /*2e80*/  FMUL.FTZ R68, R68, c[0x0][0x320] ;  /* 0x0000c80044447a20 */ /* 0x000fe20000410000 */
[----:B------:R3:W1:Y:S01]  /*2e90*/  MUFU.TANH R207, R94 ;  /* 0x0000005e00cf7308 */ /* 0x0006620000002400 */
[----:B------:R-:W-:Y:S02]  /*2ea0*/  FMUL.FTZ R69, R69, c[0x0][0x320] ;  /* 0x0000c80045457a20 */ /* 0x000fe40000410000 */
[----:B------:R-:W-:Y:S02]  /*2eb0*/  FMUL.FTZ R10, R58, c[0x0][0x320] ;  /* 0x0000c8003a0a7a20 */ /* 0x000fe40000410000 */
[----:B------:R-:W-:-:S02]  /*2ec0*/  FMUL.FTZ R8, R59, c[0x0][0x320] ;  /* 0x0000c8003b087a20 */ /* 0x000fc40000410000 */
[----:B------:R-:W-:Y:S01]  /*2ed0*/  FMUL.FTZ R56, R56, c[0x0][0x320] ;  /* 0x0000c80038387a20 */ /* 0x000fe20000410000 */
[----:B------:R3:W1:Y:S01]  /*2ee0*/  MUFU.TANH R205, R95 ;  /* 0x0000005f00cd7308 */ /* 0x0006620000002400 */
[----:B------:R-:W-:-:S07]  /*2ef0*/  FMUL.FTZ R57, R57, c[0x0][0x320] ;  /* 0x0000c80039397a20 */ /* 0x000fce0000410000 */
[----:B------:R3:W1:Y:S08]  /*2f00*/  MUFU.TANH R211, R36 ;  /* 0x0000002400d37308 */ /* 0x0006700000002400 */
        /* <DEDUP_REMOVED lines=13> */
[----:B------:R-:W1:Y:S08]  /*2fe0*/  MUFU.TANH R67, R67 ;  /* 0x0000004300437308 */ /* 0x000e700000002400 */
[----:B------:R-:W1:Y:S08]  /*2ff0*/  MUFU.TANH R65, R65 ;  /* 0x0000004100417308 */ /* 0x000e700000002400 */
[----:B------:R3:W1:Y:S08]  /*3000*/  MUFU.TANH R135, R56 ;  /* 0x0000003800877308 */ /* 0x0006700000002400 */
[----:B------:R3:W1:Y:S08]  /*3010*/  MUFU.TANH R133, R57 ;  /* 0x0000003900857308 */ /* 0x0006700000002400 */
[----:B------:R-:W1:Y:S08]  /*3020*/  MUFU.TANH R10, R10 ;  /* 0x0000000a000a7308 */ /* 0x000e700000002400 */
[----:B------:R-:W1:Y:S01]  /*3030*/  MUFU.TANH R8, R8 ;  /* 0x0000000800087308 */ /* 0x000e620000002400 */
[----:B------:R-:W-:Y:S06]  /*3040*/  BAR.SYNC.DEFER_BLOCKING 0x0 ;  /* 0x0000000000007b1d */ /* 0x000fec0000010000 */
[----:B------:R-:W-:Y:S05]  /*3050*/  @!P1 BRA `(.L_x_4) ;  /* 0x0000026000009947 */ /* 0x000fea0003800000 */
[----:B--234-:R-:W-:Y:S02]  /*3060*/  UIADD3 UR5, UR17, -0x2, URZ ;  /* 0xfffffffe11057890 */ /* 0x01cfe4000fffe03f */
[----:B------:R-:W-:-:S02]  /*3070*/  USHF.L.U32 UR16, UR6, 0x6, URZ ;  /* 0x0000000606107899 */ /* 0x000fc4000800063f */
[----:B------:R-:W-:Y:S02]  /*3080*/  USHF.R.S32.HI UR4, URZ, 0x1f, UR5 ;  /* 0x0000001f3f047899 */ /* 0x000fe40008011405 */
[----:B------:R-:W-:Y:S01]  /*3090*/  UIMAD UR18, UR18, UR5, URZ ;  /* 0x00000005121272a4 */ /* 0x000fe2000f8e023f */
[----:B------:R-:W-:Y:S02]  /*30a0*/  IMAD.U32 R9, RZ, RZ, UR5 ;  /* 0x00000005ff097e24 */ /* 0x000fe4000f8e00ff */
[----:B------:R-:W-:Y:S01]  /*30b0*/  IMAD.U32 R20, RZ, RZ, UR16 ;  /* 0x00000010ff147e24 */ /* 0x000fe2000f8e00ff */
[----:B------:R-:W-:Y:S01]  /*30c0*/  UIMAD UR4, UR4, UR19, UR18 ;  /* 0x00000013040472a4 */ /* 0x000fe2000f8e0212 */
[----:B------:R-:W-:Y:S01]  /*30d0*/  IMAD.WIDE.U32 R12, R9, UR19, R246 ;  /* 0x00000013090c7c25 */ /* 0x000fe2000f8e00f6 */
[----:B------:R-:W-:Y:S02]  /*30e0*/  ULDC UR5, c[0x0][0x1e4] ;  /* 0x0000790000057ab9 */ /* 0x000fe40000000800 */
[----:B------:R-:W-:-:S02]  /*30f0*/  USHF.L.U64.HI UR5, UR6, UR23, UR5 ;  /* 0x0000001706057299 */ /* 0x000fc40008010205 */
[----:B------:R-:W-:Y:S01]  /*3100*/  IADD3 R9, R13, UR4, RZ ;  /* 0x000000040d097c10 */ /* 0x000fe2000fffe0ff */
[----:B------:R-:W-:Y:S01]  /*3110*/  UIADD3 UR6, UP0, UR12, 0x80, URZ ;  /* 0x000000800c067890 */ /* 0x000fe2000ff1e03f */
[----:B------:R-:W-:-:S03]  /*3120*/  LEA R24, P1, R12, c[0x0][0x1c8], 0x1 ;  /* 0x000072000c187a11 */ /* 0x000fc600078208ff */
[----:B------:R-:W-:Y:S01]  /*3130*/  UIADD3.X UR4, URZ, UR9, URZ, UP0, !UPT ;  /* 0x000000093f047290 */ /* 0x000fe200087fe43f */
[----:B------:R-:W-:Y:S02]  /*3140*/  LEA.HI.X R25, R12, c[0x0][0x1cc], R9, 0x1, P1 ;  /* 0x000073000c197a11 */ /* 0x000fe400008f0c09 */
[----:B------:R-:W-:Y:S02]  /*3150*/  IADD3 R20, P2, P1, R20, 0x80, R24 ;  /* 0x0000008014147810 */ /* 0x000fe4000795e018 */
[----:B------:R-:W-:Y:S01]  /*3160*/  IADD3 R22, P4, R24, UR16, RZ ;  /* 0x0000001018167c10 */ /* 0x000fe2000ff9e0ff */
[----:B------:R-:W-:Y:S01]  /*3170*/  @!PT LDS RZ, [RZ] ;  /* 0x00000000fffff984 */ /* 0x000fe20000000800 */
[----:B------:R-:W-:Y:S01]  /*3180*/  @!PT LDS RZ, [RZ] ;  /* 0x00000000fffff984 */ /* 0x000fe20000000800 */
[----:B------:R-:W-:Y:S01]  /*3190*/  @!PT LDS RZ, [RZ] ;  /* 0x00000000fffff984 */ /* 0x000fe20000000800 */
[----:B------:R2:W-:Y:S01]  /*31a0*/  LDGSTS.E.BYPASS.LTC128B.128 [R243+0x8100], [R24.64], !P3 ;  /* 0x0810000018f37fae */ /* 0x0005e2000d901d4e */
[----:B------:R-:W-:Y:S02]  /*31b0*/  IADD3.X R21, RZ, UR5, R25, P2, P1 ;  /* 0x00000005ff157c10 */ /* 0x000fe400097e2419 */
[----:B------:R-:W-:Y:S01]  /*31c0*/  IADD3.X R23, R25, UR5, RZ, P4, !PT ;  /* 0x0000000519177c10 */ /* 0x000fe2000a7fe4ff */
[----:B------:R2:W-:Y:S01]  /*31d0*/  LDGSTS.E.BYPASS.LTC128B.128 [R243+0xc100], [R24.64+0x80], !P0 ;  /* 0x0c10008018f37fae */ /* 0x0005e2000c101d4e */
[----:B------:R-:W-:-:S02]  /*31e0*/  IADD3 R18, P1, R22, UR16, RZ ;  /* 0x0000001016127c10 */ /* 0x000fc4000ff3e0ff */
[----:B------:R-:W-:Y:S01]  /*31f0*/  IADD3 R16, P4, R22, UR6, RZ ;  /* 0x0000000616107c10 */ /* 0x000fe2000ff9e0ff */
[----:B------:R2:W-:Y:S01]  /*3200*/  LDGSTS.E.BYPASS.LTC128B.128 [R243+0x9100], [R22.64], !P3 ;  /* 0x0910000016f37fae */ /* 0x0005e2000d901d4e */
[C---:B------:R-:W-:Y:S02]  /*3210*/  IADD3.X R19, R23.reuse, UR5, RZ, P1, !PT ;  /* 0x0000000517137c10 */ /* 0x040fe40008ffe4ff */
[C---:B------:R-:W-:Y:S01]  /*3220*/  IADD3 R14, P2, R18.reuse, UR16, RZ ;  /* 0x00000010120e7c10 */ /* 0x040fe2000ff5e0ff */
[----:B------:R2:W-:Y:S01]  /*3230*/  LDGSTS.E.BYPASS.LTC128B.128 [R243+0xd100], [R20.64], !P0 ;  /* 0x0d10000014f37fae */ /* 0x0005e2000c101d4e */
[----:B------:R-:W-:Y:S02]  /*3240*/  IADD3 R12, P1, R18, UR6, RZ ;  /* 0x00000006120c7c10 */ /* 0x000fe4000ff3e0ff */
[----:B------:R-:W-:Y:S01]  /*3250*/  IADD3.X R17, R23, UR4, RZ, P4, !PT ;  /* 0x0000000417117c10 */ /* 0x000fe2000a7fe4ff */
[----:B------:R2:W-:Y:S01]  /*3260*/  LDGSTS.E.BYPASS.LTC128B.128 [R243+0xa100], [R18.64], !P3 ;  /* 0x0a10000012f37fae */ /* 0x0005e2000d901d4e */
[----:B------:R-:W-:-:S02]  /*3270*/  IADD3.X R15, R19, UR5, RZ, P2, !PT ;  /* 0x00000005130f7c10 */ /* 0x000fc400097fe4ff */
[----:B------:R-:W-:Y:S01]  /*3280*/  IADD3.X R13, R19, UR4, RZ, P1, !PT ;  /* 0x00000004130d7c10 */ /* 0x000fe20008ffe4ff */
[----:B------:R2:W-:Y:S04]  /*3290*/  LDGSTS.E.BYPASS.LTC128B.128 [R243+0xe100], [R16.64], !P0 ;  /* 0x0e10000010f37fae */ /* 0x0005e8000c101d4e */
[----:B------:R2:W-:Y:S04]  /*32a0*/  LDGSTS.E.BYPASS.LTC128B.128 [R243+0xb100], [R14.64], !P3 ;  /* 0x0b1000000ef37fae */ /* 0x0005e8000d901d4e */
[----:B------:R2:W-:Y:S02]  /*32b0*/  LDGSTS.E.BYPASS.LTC128B.128 [R243+0xf100], [R12.64], !P0 ;  /* 0x0f1000000cf37fae */ /* 0x0005e4000c101d4e */
.L_x_4:
[----:B--234-:R-:W-:Y:S01]  /*32c0*/  LOP3.LUT R113, R113, 0xffffffe0, RZ, 0xc0, !PT ;  /* 0xffffffe071717812 */ /* 0x01cfe200078ec0ff */
[----:B------:R-:W-:Y:S01]  /*32d0*/  IMAD.MOV.U32 R12, RZ, RZ, -0x2 ;  /* 0xfffffffeff0c7424 */ /* 0x000fe200078e00ff */
[----:B------:R-:W-:Y:S01]  /*32e0*/  UIADD3 UR23, UR17, -0x2, URZ ;  /* 0xfffffffe11177890 */ /* 0x000fe2000fffe03f */
[----:B------:R-:W-:Y:S01]  /*32f0*/  IMAD.SHL.U32 R240, R0, 0x2, RZ ;  /* 0x0000000200f07824 */ /* 0x000fe200078e00ff */
[----:B------:R-:W0:Y:S01]  /*3300*/  LDGDEPBAR ;  /* 0x00000000000079af */ /* 0x000e220000000000 */
[----:B------:R-:W-:Y:S01]  /*3310*/  IMAD.IADD R112, R112, 0x1, -R113 ;  /* 0x0000000170707824 */ /* 0x000fe200078e0a71 */
[----:B------:R-:W-:Y:S01]  /*3320*/  UISETP.GE.AND UP0, UPT, UR23, UR8, UPT ;  /* 0x000000081700728c */ /* 0x000fe2000bf06270 */
[--C-:B------:R-:W-:Y:S01]  /*3330*/  IMAD R238, R7, 0x2, R240.reuse ;  /* 0x0000000207ee7824 */ /* 0x100fe200078e02f0 */
[----:B------:R-:W-:Y:S01]  /*3340*/  LDSM.16.MT88.4 R92, [R240+0x4100] ;  /* 0x00410000f05c783b */ /* 0x000fe20000004200 */
[C---:B------:R-:W-:Y:S01]  /*3350*/  IMAD R237, R5.reuse, 0x2, R240 ;  /* 0x0000000205ed7824 */ /* 0x040fe200078e02f0 */
[----:B------:R-:W-:Y:S01]  /*3360*/  SHF.R.S32.HI R9, RZ, 0x1f, R112 ;  /* 0x0000001fff097819 */ /* 0x000fe20000011470 */
[----:B------:R-:W-:Y:S01]  /*3370*/  IMAD R236, R5, 0x2, R238 ;  /* 0x0000000205ec7824 */ /* 0x000fe200078e02ee */
[----:B------:R-:W-:Y:S02]  /*3380*/  LDSM.16.MT88.4 R124, [R240+0x100] ;  /* 0x00010000f07c783b */ /* 0x000fe40000004200 */
[----:B------:R-:W-:-:S02]  /*3390*/  LEA.HI R9, R9, R112, RZ, 0x2 ;  /* 0x0000007009097211 */ /* 0x000fc400078f10ff */
[----:B------:R-:W-:Y:S02]  /*33a0*/  LDSM.16.MT88.4 R100, [R236+0x100] ;  /* 0x00010000ec64783b */ /* 0x000fe40000004200 */
[----:B------:R-:W-:Y:S02]  /*33b0*/  LOP3.LUT R9, R9, 0x7ffffffc, RZ, 0xc0, !PT ;  /* 0x7ffffffc09097812 */ /* 0x000fe400078ec0ff */
[----:B------:R-:W-:Y:S03]  /*33c0*/  LDSM.16.MT88.4 R116, [R238+0x100] ;  /* 0x00010000ee74783b */ /* 0x000fe60000004200 */
[----:B------:R-:W-:Y:S01]  /*33d0*/  IMAD.IADD R9, R112, 0x1, -R9 ;  /* 0x0000000170097824 */ /* 0x000fe200078e0a09 */
[----:B------:R-:W-:Y:S03]  /*33e0*/  LDSM.16.MT88.4 R108, [R237+0x100] ;  /* 0x00010000ed6c783b */ /* 0x000fe60000004200 */
[----:B------:R-:W-:Y:S01]  /*33f0*/  IMAD R12, R9, R12, UR7 ;  /* 0x00000007090c7e24 */ /* 0x000fe2000f8e020c */
[----:B------:R-:W-:Y:S04]  /*3400*/  LDSM.16.MT88.4 R84, [R238+0x4100] ;  /* 0x00410000ee54783b */ /* 0x000fe80000004200 */
[----:B------:R-:W-:-:S02]  /*3410*/  ISETP.GT.AND P2, PT, R12, RZ, PT ;  /* 0x000000ff0c00720c */ /* 0x000fc40003f44270 */
[C---:B------:R-:W-:Y:S02]  /*3420*/  ISETP.GT.AND P1, PT, R12.reuse, 0x1, PT ;  /* 0x000000010c00780c */ /* 0x040fe40003f24270 */
[----:B------:R-:W-:Y:S02]  /*3430*/  ISETP.GT.AND P6, PT, R12, 0x8, PT ;  /* 0x000000080c00780c */ /* 0x000fe40003fc4270 */
[----:B------:R-:W-:Y:S02]  /*3440*/  FSEL R35, R2, -INF , P2 ;  /* 0xff80000002237808 */ /* 0x000fe40001000000 */
[----:B------:R-:W-:Y:S02]  /*3450*/  FSEL R3, R3, -INF , P1 ;  /* 0xff80000003037808 */ /* 0x000fe40000800000 */
[----:B------:R-:W-:Y:S02]  /*3460*/  FSEL R27, R6, -INF , P1 ;  /* 0xff800000061b7808 */ /* 0x000fe40000800000 */
[----:B------:R-:W-:-:S02]  /*3470*/  ISETP.GT.AND P5, PT, R12, 0x9, PT ;  /* 0x000000090c00780c */ /* 0x000fc40003fa4270 */
[----:B------:R-:W-:Y:S02]  /*3480*/  FSEL R45, R40, -INF , P6 ;  /* 0xff800000282d7808 */ /* 0x000fe40003000000 */
[----:B------:R-:W-:Y:S02]  /*3490*/  FMNMX.FTZ R6, R35, R3, !PT ;  /* 0x0000000323067209 */ /* 0x000fe40007810000 */
[----:B------:R-:W-:Y:S02]  /*34a0*/  ISETP.GT.AND P4, PT, R12, 0x10, PT ;  /* 0x000000100c00780c */ /* 0x000fe40003f84270 */
[----:B------:R-:W-:Y:S02]  /*34b0*/  FSEL R47, R41, -INF , P5 ;  /* 0xff800000292f7808 */ /* 0x000fe40002800000 */
[----:B------:R-:W-:Y:S02]  /*34c0*/  FMNMX.FTZ R6, R45, R6, !PT ;  /* 0x000000062d067209 */ /* 0x000fe40007810000 */
[----:B------:R-:W-:-:S02]  /*34d0*/  FSEL R4, R4, -INF , P2 ;  /* 0xff80000004047808 */ /* 0x000fc40001000000 */
[----:B------:R-:W-:Y:S02]  /*34e0*/  ISETP.GT.AND P2, PT, R12, 0x11, PT ;  /* 0x000000110c00780c */ /* 0x000fe40003f44270 */
[----:B------:R-:W-:Y:S02]  /*34f0*/  FSEL R23, R48, -INF , P4 ;  /* 0xff80000030177808 */ /* 0x000fe40002000000 */
[----:B------:R-:W-:Y:S02]  /*3500*/  FMNMX.FTZ R6, R47, R6, !PT ;  /* 0x000000062f067209 */ /* 0x000fe40007810000 */
[----:B------:R-:W-:Y:S02]  /*3510*/  ISETP.GT.AND P1, PT, R12, 0x18, PT ;  /* 0x000000180c00780c */ /* 0x000fe40003f24270 */
[----:B------:R-:W-:Y:S02]  /*3520*/  FSEL R19, R49, -INF , P2 ;  /* 0xff80000031137808 */ /* 0x000fe40001000000 */
[----:B------:R-:W-:-:S02]  /*3530*/  FMNMX.FTZ R6, R23, R6, !PT ;  /* 0x0000000617067209 */ /* 0x000fc40007810000 */
[----:B------:R-:W-:Y:S02]  /*3540*/  FSEL R25, R42, -INF , P6 ;  /* 0xff8000002a197808 */ /* 0x000fe40003000000 */
[----:B------:R-:W-:Y:S02]  /*3550*/  ISETP.GT.AND P6, PT, R12, 0x19, PT ;  /* 0x000000190c00780c */ /* 0x000fe40003fc4270 */
[----:B------:R-:W-:Y:S02]  /*3560*/  FSEL R21, R60, -INF , P1 ;  /* 0xff8000003c157808 */ /* 0x000fe40000800000 */
[----:B------:R-:W-:Y:S02]  /*3570*/  FMNMX.FTZ R6, R19, R6, !PT ;  /* 0x0000000613067209 */ /* 0x000fe40007810000 */
[----:B------:R-:W-:Y:S02]  /*3580*/  FSEL R43, R43, -INF , P5 ;  /* 0xff8000002b2b7808 */ /* 0x000fe40002800000 */
[----:B------:R-:W-:-:S02]  /*3590*/  ISETP.GT.AND P5, PT, R12, 0x20, PT ;  /* 0x000000200c00780c */ /* 0x000fc40003fa4270 */
[----:B-1----:R-:W-:Y:S02]  /*35a0*/  FSEL R17, R61, -INF , P6 ;  /* 0xff8000003d117808 */ /* 0x002fe40003000000 */
[----:B------:R-:W-:Y:S02]  /*35b0*/  FMNMX.FTZ R6, R21, R6, !PT ;  /* 0x0000000615067209 */ /* 0x000fe40007810000 */
[----:B------:R-:W-:Y:S02]  /*35c0*/  FSEL R15, R50, -INF , P4 ;  /* 0xff800000320f7808 */ /* 0x000fe40002000000 */
[----:B------:R-:W-:Y:S02]  /*35d0*/  FMNMX.FTZ R14, R4, R27, !PT ;  /* 0x0000001b040e7209 */ /* 0x000fe40007810000 */
[----:B------:R-:W-:Y:S02]  /*35e0*/  ISETP.GT.AND P4, PT, R12, 0x21, PT ;  /* 0x000000210c00780c */ /* 0x000fe40003f84270 */
[----:B------:R-:W-:-:S02]  /*35f0*/  FSEL R39, R80, -INF , P5 ;  /* 0xff80000050277808 */ /* 0x000fc40002800000 */
[----:B------:R-:W-:Y:S02]  /*3600*/  FMNMX.FTZ R6, R17, R6, !PT ;  /* 0x0000000611067209 */ /* 0x000fe40007810000 */
[----:B------:R-:W-:Y:S02]  /*3610*/  FSEL R13, R51, -INF , P2 ;  /* 0xff800000330d7808 */ /* 0x000fe40001000000 */
[----:B------:R-:W-:Y:S02]  /*3620*/  ISETP.GT.AND P2, PT, R12, 0x28, PT ;  /* 0x000000280c00780c */ /* 0x000fe40003f44270 */
[----:B------:R-:W-:Y:S02]  /*3630*/  FMNMX.FTZ R14, R25, R14, !PT ;  /* 0x0000000e190e7209 */ /* 0x000fe40007810000 */
[----:B------:R-:W-:Y:S02]  /*3640*/  FSEL R31, R81, -INF , P4 ;  /* 0xff800000511f7808 */ /* 0x000fe40002000000 */
[----:B------:R-:W-:-:S02]  /*3650*/  FMNMX.FTZ R6, R39, R6, !PT ;  /* 0x0000000627067209 */ /* 0x000fc40007810000 */
[----:B------:R-:W-:Y:S02]  /*3660*/  FSEL R37, R78, -INF , P2 ;  /* 0xff8000004e257808 */ /* 0x000fe40001000000 */
[----:B------:R-:W-:Y:S02]  /*3670*/  FSEL R29, R76, -INF , P2 ;  /* 0xff8000004c1d7808 */ /* 0x000fe40001000000 */
[----:B------:R-:W-:Y:S02]  /*3680*/  FSEL R11, R62, -INF , P1 ;  /* 0xff8000003e0b7808 */ /* 0x000fe40000800000 */
[C---:B------:R-:W-:Y:S02]  /*3690*/  ISETP.GT.AND P2, PT, R12.reuse, 0x39, PT ;  /* 0x000000390c00780c */ /* 0x040fe40003f44270 */
[----:B------:R-:W-:Y:S02]  /*36a0*/  FMNMX.FTZ R14, R43, R14, !PT ;  /* 0x0000000e2b0e7209 */ /* 0x000fe40007810000 */
[----:B------:R-:W-:-:S02]  /*36b0*/  ISETP.GT.AND P1, PT, R12, 0x29, PT ;  /* 0x000000290c00780c */ /* 0x000fc40003f24270 */
[----:B------:R-:W-:Y:S02]  /*36c0*/  FMNMX.FTZ R6, R31, R6, !PT ;  /* 0x000000061f067209 */ /* 0x000fe40007810000 */
[----:B------:R-:W-:Y:S02]  /*36d0*/  FSEL R9, R63, -INF , P6 ;  /* 0xff8000003f097808 */ /* 0x000fe40003000000 */
[----:B------:R-:W-:Y:S02]  /*36e0*/  FSEL R62, R33, -INF , P2 ;  /* 0xff800000213e7808 */ /* 0x000fe40001000000 */
[----:B------:R-:W-:Y:S02]  /*36f0*/  FMNMX.FTZ R14, R15, R14, !PT ;  /* 0x0000000e0f0e7209 */ /* 0x000fe40007810000 */
[----:B------:R-:W-:Y:S02]  /*3700*/  ISETP.GT.AND P6, PT, R12, 0x30, PT ;  /* 0x000000300c00780c */ /* 0x000fe40003fc4270 */
[----:B------:R-:W-:-:S02]  /*3710*/  FSEL R2, R77, -INF , P1 ;  /* 0xff8000004d027808 */ /* 0x000fc40000800000 */
[----:B------:R-:W-:Y:S01]  /*3720*/  FMNMX.FTZ R33, R29, R6, !PT ;  /* 0x000000061d217209 */ /* 0x000fe20007810000 */
[----:B------:R-:W-:Y:S01]  /*3730*/  LDSM.16.MT88.4 R76, [R237+0x4100] ;  /* 0x00410000ed4c783b */ /* 0x000fe20000004200 */
[----:B------:R-:W-:Y:S02]  /*3740*/  FSEL R41, R82, -INF , P5 ;  /* 0xff80000052297808 */ /* 0x000fe40002800000 */
[----:B------:R-:W-:Y:S02]  /*3750*/  FMNMX.FTZ R14, R13, R14, !PT ;  /* 0x0000000e0d0e7209 */ /* 0x000fe40007810000 */
[----:B------:R-:W-:Y:S02]  /*3760*/  ISETP.GT.AND P5, PT, R12, 0x31, PT ;  /* 0x000000310c00780c */ /* 0x000fe40003fa4270 */
[----:B------:R-:W-:Y:S02]  /*3770*/  FSEL R60, R72, -INF , P6 ;  /* 0xff800000483c7808 */ /* 0x000fe40003000000 */
[----:B------:R-:W-:-:S02]  /*3780*/  FMNMX.FTZ R33, R2, R33, !PT ;  /* 0x0000002102217209 */ /* 0x000fc40007810000 */
[----:B------:R-:W-:Y:S02]  /*3790*/  FSEL R36, R83, -INF , P4 ;  /* 0xff80000053247808 */ /* 0x000fe40002000000 */
[----:B------:R-:W-:Y:S02]  /*37a0*/  FMNMX.FTZ R14, R11, R14, !PT ;  /* 0x0000000e0b0e7209 */ /* 0x000fe40007810000 */
[----:B------:R-:W-:Y:S02]  /*37b0*/  ISETP.GT.AND P4, PT, R12, 0x38, PT ;  /* 0x000000380c00780c */ /* 0x000fe40003f84270 */
[----:B------:R-:W-:Y:S02]  /*37c0*/  FSEL R145, R145, -INF , P5 ;  /* 0xff80000091917808 */ /* 0x000fe40002800000 */
[----:B------:R-:W-:Y:S02]  /*37d0*/  FMNMX.FTZ R6, R60, R33, !PT ;  /* 0x000000213c067209 */ /* 0x000fe40007810000 */
[----:B------:R-:W-:-:S02]  /*37e0*/  FMNMX.FTZ R14, R9, R14, !PT ;  /* 0x0000000e090e7209 */ /* 0x000fc40007810000 */
[----:B------:R-:W-:Y:S02]  /*37f0*/  FSEL R147, R147, -INF , P4 ;  /* 0xff80000093937808 */ /* 0x000fe40002000000 */
[----:B------:R-:W-:Y:S02]  /*3800*/  FMNMX.FTZ R6, R145, R6, !PT ;  /* 0x0000000691067209 */ /* 0x000fe40007810000 */
[----:B------:R-:W-:Y:S02]  /*3810*/  FSEL R144, R144, -INF , P1 ;  /* 0xff80000090907808 */ /* 0x000fe40000800000 */
[----:B------:R-:W-:Y:S02]  /*3820*/  FMNMX.FTZ R49, R41, R14, !PT ;  /* 0x0000000e29317209 */ /* 0x000fe40007810000 */
[----:B------:R-:W-:Y:S02]  /*3830*/  ISETP.GT.AND P1, PT, R12, 0x40, PT ;  /* 0x000000400c00780c */ /* 0x000fe40003f24270 */
[----:B------:R-:W-:-:S02]  /*3840*/  FMNMX.FTZ R33, R147, R6, !PT ;  /* 0x0000000693217209 */ /* 0x000fc40007810000 */
[----:B------:R-:W-:Y:S02]  /*3850*/  FSEL R64, R32, -INF , P6 ;  /* 0xff80000020407808 */ /* 0x000fe40003000000 */
[----:B------:R-:W-:Y:S02]  /*3860*/  FMNMX.FTZ R6, R36, R49, !PT ;  /* 0x0000003124067209 */ /* 0x000fe40007810000 */
[----:B------:R-:W-:Y:S02]  /*3870*/  ISETP.GT.AND P6, PT, R12, 0x41, PT ;  /* 0x000000410c00780c */ /* 0x000fe40003fc4270 */
[----:B------:R-:W-:Y:S02]  /*3880*/  FSEL R134, R134, -INF , P1 ;  /* 0xff80000086867808 */ /* 0x000fe40000800000 */
[----:B------:R-:W-:Y:S02]  /*3890*/  FMNMX.FTZ R33, R62, R33, !PT ;  /* 0x000000213e217209 */ /* 0x000fe40007810000 */
[----:B------:R-:W-:-:S02]  /*38a0*/  FSEL R153, R153, -INF , P5 ;  /* 0xff80000099997808 */ /* 0x000fc40002800000 */
[----:B------:R-:W-:Y:S02]  /*38b0*/  FMNMX.FTZ R49, R37, R6, !PT ;  /* 0x0000000625317209 */ /* 0x000fe40007810000 */
[----:B------:R-:W-:Y:S02]  /*38c0*/  ISETP.GT.AND P5, PT, R12, 0x48, PT ;  /* 0x000000480c00780c */ /* 0x000fe40003fa4270 */
[----:B------:R-:W-:Y:S02]  /*38d0*/  FSEL R169, R169, -INF , P6 ;  /* 0xff800000a9a97808 */ /* 0x000fe40003000000 */
[----:B------:R-:W-:Y:S02]  /*38e0*/  FMNMX.FTZ R14, R134, R33, !PT ;  /* 0x00000021860e7209 */ /* 0x000fe40007810000 */
[----:B------:R-:W-:Y:S02]  /*38f0*/  FSEL R66, R34, -INF , P4 ;  /* 0xff80000022427808 */ /* 0x000fe40002000000 */
[----:B------:R-:W-:-:S02]  /*3900*/  FMNMX.FTZ R33, R144, R49, !PT ;  /* 0x0000003190217209 */ /* 0x000fc40007810000 */
[----:B------:R-:W-:Y:S02]  /*3910*/  ISETP.GT.AND P4, PT, R12, 0x49, PT ;  /* 0x000000490c00780c */ /* 0x000fe40003f84270 */
[----:B------:R-:W-:Y:S02]  /*3920*/  FSEL R171, R171, -INF , P5 ;  /* 0xff800000abab7808 */ /* 0x000fe40002800000 */
[----:B------:R-:W-:Y:S02]  /*3930*/  FMNMX.FTZ R14, R169, R14, !PT ;  /* 0x0000000ea90e7209 */ /* 0x000fe40007810000 */
[----:B------:R-:W-:Y:S02]  /*3940*/  FSEL R155, R155, -INF , P2 ;  /* 0xff8000009b9b7808 */ /* 0x000fe40001000000 */
[----:B------:R-:W-:Y:S02]  /*3950*/  FMNMX.FTZ R6, R64, R33, !PT ;  /* 0x0000002140067209 */ /* 0x000fe40007810000 */
[----:B------:R-:W-:-:S02]  /*3960*/  ISETP.GT.AND P2, PT, R12, 0x50, PT ;  /* 0x000000500c00780c */ /* 0x000fc40003f44270 */
[----:B------:R-:W-:Y:S02]  /*3970*/  FSEL R140, R140, -INF , P4 ;  /* 0xff8000008c8c7808 */ /* 0x000fe40002000000 */
        /* <DEDUP_REMOVED lines=8> */
[----:B------:R-:W-:Y:S02]  /*3a00*/  FSEL R217, R217, -INF , P1 ;  /* 0xff800000d9d97808 */ /* 0x000fe40000800000 */
[----:B------:R-:W-:Y:S02]  /*3a10*/  FMNMX.FTZ R6, R219, R6, !PT ;  /* 0x00000006db067209 */ /* 0x000fe40007810000 */
[----:B------:R-:W-:-:S02]  /*3a20*/  FMNMX.FTZ R14, R66, R49, !PT ;  /* 0x00000031420e7209 */ /* 0x000fc40007810000 */
[----:B------:R-:W-:Y:S02]  /*3a30*/  FSEL R249, R249, -INF , P5 ;  /* 0xff800000f9f97808 */ /* 0x000fe40002800000 */
[----:B------:R-:W-:Y:S02]  /*3a40*/  ISETP.GT.AND P5, PT, R12, 0x59, PT ;  /* 0x000000590c00780c */ /* 0x000fe40003fa4270 */
[----:B------:R-:W-:Y:S02]  /*3a50*/  FSEL R211, R211, -INF , P6 ;  /* 0xff800000d3d37808 */ /* 0x000fe40003000000 */
[----:B------:R-:W-:Y:S02]  /*3a60*/  FMNMX.FTZ R6, R217, R6, !PT ;  /* 0x00000006d9067209 */ /* 0x000fe40007810000 */
[----:B------:R-:W-:Y:S02]  /*3a70*/  FMNMX.FTZ R33, R155, R14, !PT ;  /* 0x0000000e9b217209 */ /* 0x000fe40007810000 */
[----:B------:R-:W-:-:S02]  /*3a80*/  FSEL R203, R203, -INF , P4 ;  /* 0xff800000cbcb7808 */ /* 0x000fc40002000000 */
[----:B------:R-:W-:Y:S02]  /*3a90*/  ISETP.GT.AND P4, PT, R12, 0x60, PT ;  /* 0x000000600c00780c */ /* 0x000fe40003f84270 */
[----:B------:R-:W-:Y:S02]  /*3aa0*/  FSEL R209, R209, -INF , P5 ;  /* 0xff800000d1d17808 */ /* 0x000fe40002800000 */
[----:B------:R-:W-:Y:S02]  /*3ab0*/  FMNMX.FTZ R6, R211, R6, !PT ;  /* 0x00000006d3067209 */ /* 0x000fe40007810000 */
[----:B------:R-:W-:Y:S02]  /*3ac0*/  FMNMX.FTZ R14, R142, R33, !PT ;  /* 0x000000218e0e7209 */ /* 0x000fe40007810000 */
[----:B------:R-:W-:Y:S02]  /*3ad0*/  FSEL R207, R207, -INF , P2 ;  /* 0xff800000cfcf7808 */ /* 0x000fe40001000000 */
[----:B------:R-:W-:-:S02]  /*3ae0*/  ISETP.GT.AND P2, PT, R12, 0x61, PT ;  /* 0x000000610c00780c */ /* 0x000fc40003f44270 */
[----:B------:R-:W-:Y:S02]  /*3af0*/  FSEL R167, R167, -INF , P4 ;  /* 0xff800000a7a77808 */ /* 0x000fe40002000000 */
[----:B------:R-:W-:Y:S02]  /*3b00*/  FMNMX.FTZ R6, R209, R6, !PT ;  /* 0x00000006d1067209 */ /* 0x000fe40007810000 */
[----:B------:R-:W-:Y:S02]  /*3b10*/  FMNMX.FTZ R14, R199, R14, !PT ;  /* 0x0000000ec70e7209 */ /* 0x000fe40007810000 */
[----:B------:R-:W-:Y:S02]  /*3b20*/  FSEL R205, R205, -INF , P1 ;  /* 0xff800000cdcd7808 */ /* 0x000fe40000800000 */
[----:B------:R-:W-:Y:S02]  /*3b30*/  ISETP.GT.AND P1, PT, R12, 0x68, PT ;  /* 0x000000680c00780c */ /* 0x000fe40003f24270 */
[----:B------:R-:W-:-:S02]  /*3b40*/  FSEL R165, R165, -INF , P2 ;  /* 0xff800000a5a57808 */ /* 0x000fc40001000000 */
[----:B------:R-:W-:Y:S02]  /*3b50*/  FMNMX.FTZ R6, R167, R6, !PT ;  /* 0x00000006a7067209 */ /* 0x000fe40007810000 */
[----:B------:R-:W-:Y:S02]  /*3b60*/  FMNMX.FTZ R14, R249, R14, !PT ;  /* 0x0000000ef90e7209 */ /* 0x000fe40007810000 */
[----:B------:R-:W-:Y:S02]  /*3b70*/  FSEL R201, R201, -INF , P6 ;  /* 0xff800000c9c97808 */ /* 0x000fe40003000000 */
[----:B------:R-:W-:Y:S02]  /*3b80*/  ISETP.GT.AND P6, PT, R12, 0x69, PT ;  /* 0x000000690c00780c */ /* 0x000fe40003fc4270 */
[----:B------:R-:W-:Y:S02]  /*3b90*/  FSEL R163, R163, -INF , P1 ;  /* 0xff800000a3a37808 */ /* 0x000fe40000800000 */
[----:B------:R-:W-:-:S02]  /*3ba0*/  FMNMX.FTZ R6, R165, R6, !PT ;  /* 0x00000006a5067209 */ /* 0x000fc40007810000 */
        /* <DEDUP_REMOVED lines=12> */
[C---:B------:R-:W-:Y:S02]  /*3c70*/  ISETP.GT.AND P2, PT, R12.reuse, 0x78, PT ;  /* 0x000000780c00780c */ /* 0x040fe40003f44270 */
        /* <DEDUP_REMOVED lines=9> */
[----:B------:R-:W-:Y:S02]  /*3d10*/  FMNMX.FTZ R6, R135, R6, !PT ;  /* 0x0000000687067209 */ /* 0x000fe40007810000 */
[----:B------:R-:W-:-:S02]  /*3d20*/  FMNMX.FTZ R12, R159, R14, !PT ;  /* 0x0000000e9f0c7209 */ /* 0x000fc40007810000 */
[----:B------:R-:W-:Y:S02]  /*3d30*/  FMNMX.FTZ R6, R133, R6, !PT ;  /* 0x0000000685067209 */ /* 0x000fe40007810000 */
[----:B------:R-:W-:Y:S02]  /*3d40*/  FMNMX.FTZ R12, R157, R12, !PT ;  /* 0x0000000c9d0c7209 */ /* 0x000fe40007810000 */
[----:B------:R-:W-:Y:S01]  /*3d50*/  FSEL R149, R149, -INF , P6 ;  /* 0xff80000095957808 */ /* 0x000fe20003000000 */
[----:B------:R-:W1:Y:S01]  /*3d60*/  SHFL.BFLY PT, R33, R6, 0x2, 0x1f ;  /* 0x0c401f0006217f89 */ /* 0x000e6200000e0000 */
[----:B------:R-:W-:Y:S02]  /*3d70*/  FMNMX.FTZ R12, R151, R12, !PT ;  /* 0x0000000c970c7209 */ /* 0x000fe40007810000 */
[----:B------:R-:W-:Y:S02]  /*3d80*/  FSEL R67, R67, -INF , P5 ;  /* 0xff80000043437808 */ /* 0x000fe40002800000 */
[----:B------:R-:W-:-:S02]  /*3d90*/  FMNMX.FTZ R12, R149, R12, !PT ;  /* 0x0000000c950c7209 */ /* 0x000fc40007810000 */
[----:B------:R-:W-:Y:S02]  /*3da0*/  FSEL R65, R65, -INF , P4 ;  /* 0xff80000041417808 */ /* 0x000fe40002000000 */
[----:B------:R-:W-:Y:S02]  /*3db0*/  FMNMX.FTZ R12, R67, R12, !PT ;  /* 0x0000000c430c7209 */ /* 0x000fe40007810000 */
[----:B------:R-:W-:Y:S02]  /*3dc0*/  FSEL R63, R10, -INF , P2 ;  /* 0xff8000000a3f7808 */ /* 0x000fe40001000000 */
[----:B------:R-:W-:Y:S02]  /*3dd0*/  FMNMX.FTZ R10, R65, R12, !PT ;  /* 0x0000000c410a7209 */ /* 0x000fe40007810000 */
[----:B------:R-:W-:Y:S02]  /*3de0*/  FSEL R61, R8, -INF , P1 ;  /* 0xff800000083d7808 */ /* 0x000fe40000800000 */
[----:B------:R-:W-:-:S04]  /*3df0*/  FMNMX.FTZ R8, R63, R10, !PT ;  /* 0x0000000a3f087209 */ /* 0x000fc80007810000 */
[----:B------:R-:W-:Y:S02]  /*3e00*/  FMNMX.FTZ R8, R61, R8, !PT ;  /* 0x000000083d087209 */ /* 0x000fe40007810000 */
[----:B-1----:R-:W-:-:S03]  /*3e10*/  FMNMX.FTZ R49, R6, R33, !PT ;  /* 0x0000002106317209 */ /* 0x002fc60007810000 */
[----:B------:R-:W1:Y:S04]  /*3e20*/  SHFL.BFLY PT, R33, R8, 0x2, 0x1f ;  /* 0x0c401f0008217f89 */ /* 0x000e6800000e0000 */
[----:B------:R-:W2:Y:S01]  /*3e30*/  SHFL.BFLY PT, R132, R49, 0x1, 0x1f ;  /* 0x0c201f0031847f89 */ /* 0x000ea200000e0000 */
[----:B-1----:R-:W-:Y:S02]  /*3e40*/  FMNMX.FTZ R33, R8, R33, !PT ;  /* 0x0000002108217209 */ /* 0x002fe40007810000 */
[----:B--2---:R-:W-:-:S03]  /*3e50*/  FMNMX.FTZ R132, R49, R132, !PT ;  /* 0x0000008431847209 */ /* 0x004fc60007810000 */
[----:B------:R-:W1:Y:S01]  /*3e60*/  SHFL.BFLY PT, R6, R33, 0x1, 0x1f ;  /* 0x0c201f0021067f89 */ /* 0x000e6200000e0000 */
[C---:B------:R-:W-:Y:S01]  /*3e70*/  FSETP.NEU.FTZ.AND P1, PT, R132.reuse, -INF , PT ;  /* 0xff8000008400780b */ /* 0x040fe20003f3d000 */
[----:B------:R-:W-:-:S05]  /*3e80*/  FMUL.FTZ R58, R132, c[0x0][0x2d0] ;  /* 0x0000b400843a7a20 */ /* 0x000fca0000410000 */
[----:B------:R-:W-:-:S05]  /*3e90*/  FSEL R58, R58, RZ, P1 ;  /* 0x000000ff3a3a7208 */ /* 0x000fca0000800000 */
[--C-:B------:R-:W-:Y:S02]  /*3ea0*/  FFMA.FTZ R50, R3, c[0x0][0x2d0], -R58.reuse ;  /* 0x0000b40003327a23 */ /* 0x100fe4000001083a */
[--C-:B------:R-:W-:Y:S02]  /*3eb0*/  FFMA.FTZ R57, R35, c[0x0][0x2d0], -R58.reuse ;  /* 0x0000b40023397a23 */ /* 0x100fe4000001083a */
[--C-:B------:R-:W-:Y:S02]  /*3ec0*/  FFMA.FTZ R55, R45, c[0x0][0x2d0], -R58.reuse ;  /* 0x0000b4002d377a23 */ /* 0x100fe4000001083a */
[--C-:B------:R-:W-:Y:S01]  /*3ed0*/  FFMA.FTZ R48, R47, c[0x0][0x2d0], -R58.reuse ;  /* 0x0000b4002f307a23 */ /* 0x100fe2000001083a */
[----:B------:R-:W-:Y:S01]  /*3ee0*/  MUFU.EX2 R50, R50 ;  /* 0x0000003200327308 */ /* 0x000fe20000000800 */
[--C-:B------:R-:W-:Y:S01]  /*3ef0*/  FFMA.FTZ R53, R23, c[0x0][0x2d0], -R58.reuse ;  /* 0x0000b40017357a23 */ /* 0x100fe2000001083a */
[----:B-1----:R-:W-:Y:S01]  /*3f00*/  FMNMX.FTZ R3, R33, R6, !PT ;  /* 0x0000000621037209 */ /* 0x002fe20007810000 */
[--C-:B------:R-:W-:Y:S01]  /*3f10*/  FFMA.FTZ R46, R19, c[0x0][0x2d0], -R58.reuse ;  /* 0x0000b400132e7a23 */ /* 0x100fe2000001083a */
[----:B------:R-:W-:Y:S01]  /*3f20*/  LDSM.16.MT88.4 R32, [R238+0x4900] ;  /* 0x00490000ee20783b */ /* 0x000fe20000004200 */
[--C-:B------:R-:W-:Y:S01]  /*3f30*/  FFMA.FTZ R47, R21, c[0x0][0x2d0], -R58.reuse ;  /* 0x0000b400152f7a23 */ /* 0x100fe2000001083a */
[C---:B------:R-:W-:Y:S01]  /*3f40*/  FSETP.NEU.FTZ.AND P1, PT, R3.reuse, -INF , PT ;  /* 0xff8000000300780b */ /* 0x040fe20003f3d000 */
[----:B------:R-:W-:Y:S01]  /*3f50*/  FMUL.FTZ R56, R3, c[0x0][0x2d0] ;  /* 0x0000b40003387a20 */ /* 0x000fe20000410000 */
[----:B------:R-:W1:Y:S01]  /*3f60*/  MUFU.EX2 R57, R57 ;  /* 0x0000003900397308 */ /* 0x000e620000000800 */
[--C-:B------:R-:W-:Y:S01]  /*3f70*/  FFMA.FTZ R42, R17, c[0x0][0x2d0], -R58.reuse ;  /* 0x0000b400112a7a23 */ /* 0x100fe2000001083a */
[----:B------:R-:W-:Y:S01]  /*3f80*/  LDSM.16.MT88.4 R20, [R238+0x900] ;  /* 0x00090000ee14783b */ /* 0x000fe20000004200 */
[--C-:B------:R-:W-:Y:S01]  /*3f90*/  FFMA.FTZ R38, R31, c[0x0][0x2d0], -R58.reuse ;  /* 0x0000b4001f267a23 */ /* 0x100fe2000001083a */
[----:B------:R-:W-:Y:S01]  /*3fa0*/  FSEL R56, R56, RZ, P1 ;  /* 0x000000ff38387208 */ /* 0x000fe20000800000 */
[--C-:B------:R-:W-:Y:S01]  /*3fb0*/  FFMA.FTZ R2, R2, c[0x0][0x2d0], -R58.reuse ;  /* 0x0000b40002027a23 */ /* 0x100fe2000001083a */
[----:B------:R-:W-:Y:S01]  /*3fc0*/  LDSM.16.MT88.4 R16, [R237+0x900] ;  /* 0x00090000ed10783b */ /* 0x000fe20000004200 */
[----:B------:R-:W-:Y:S01]  /*3fd0*/  FFMA.FTZ R60, R60, c[0x0][0x2d0], -R58 ;  /* 0x0000b4003c3c7a23 */ /* 0x000fe2000001083a */
[----:B------:R-:W-:Y:S01]  /*3fe0*/  MUFU.EX2 R55, R55 ;  /* 0x0000003700377308 */ /* 0x000fe20000000800 */
[--C-:B------:R-:W-:Y:S01]  /*3ff0*/  FFMA.FTZ R59, R4, c[0x0][0x2d0], -R56.reuse ;  /* 0x0000b400043b7a23 */ /* 0x100fe20000010838 */
[----:B------:R-:W-:Y:S01]  /*4000*/  PLOP3.LUT P1, PT, PT, PT, UP0, 0x80, 0x0 ;  /* 0x000000000000781c */ /* 0x000fe20003f2f008 */
[--C-:B------:R-:W-:Y:S01]  /*4010*/  FFMA.FTZ R54, R27, c[0x0][0x2d0], -R56.reuse ;  /* 0x0000b4001b367a23 */ /* 0x100fe20000010838 */
[----:B------:R-:W2:Y:S01]  /*4020*/  LDSM.16.MT88.4 R4, [R236+0x4100] ;  /* 0x00410000ec04783b */ /* 0x000ea20000004200 */
[----:B------:R-:W-:-:S02]  /*4030*/  FFMA.FTZ R52, R25, c[0x0][0x2d0], -R56 ;  /* 0x0000b40019347a23 */ /* 0x000fc40000010838 */
[--C-:B------:R-:W-:Y:S01]  /*4040*/  FFMA.FTZ R49, R43, c[0x0][0x2d0], -R56.reuse ;  /* 0x0000b4002b317a23 */ /* 0x100fe20000010838 */
[----:B------:R-:W3:Y:S01]  /*4050*/  MUFU.EX2 R48, R48 ;  /* 0x0000003000307308 */ /* 0x000ee20000000800 */
[--C-:B------:R-:W-:Y:S01]  /*4060*/  FFMA.FTZ R51, R15, c[0x0][0x2d0], -R56.reuse ;  /* 0x0000b4000f337a23 */ /* 0x100fe20000010838 */
[----:B-1----:R-:W-:Y:S01]  /*4070*/  F2FP.PACK_AB R68, R50, R57 ;  /* 0x000000393244723e */ /* 0x002fe200000000ff */
[--C-:B------:R-:W-:Y:S01]  /*4080*/  FFMA.FTZ R44, R13, c[0x0][0x2d0], -R56.reuse ;  /* 0x0000b4000d2c7a23 */ /* 0x100fe20000010838 */
[----:B------:R-:W-:Y:S01]  /*4090*/  LDSM.16.MT88.4 R24, [R240+0x900] ;  /* 0x00090000f018783b */ /* 0x000fe20000004200 */
[--C-:B------:R-:W-:Y:S02]  /*40a0*/  FFMA.FTZ R45, R11, c[0x0][0x2d0], -R56.reuse ;  /* 0x0000b4000b2d7a23 */ /* 0x100fe40000010838 */
[----:B------:R-:W-:Y:S01]  /*40b0*/  FFMA.FTZ R40, R9, c[0x0][0x2d0], -R56 ;  /* 0x0000b40009287a23 */ /* 0x000fe20000010838 */
[----:B------:R-:W-:Y:S01]  /*40c0*/  MUFU.EX2 R59, R59 ;  /* 0x0000003b003b7308 */ /* 0x000fe20000000800 */
[----:B------:R-:W1:Y:S01]  /*40d0*/  LDSM.16.MT88.4 R12, [R236+0x900] ;  /* 0x00090000ec0c783b */ /* 0x000e620000004200 */
[----:B------:R-:W-:-:S02]  /*40e0*/  FFMA.FTZ R43, R39, c[0x0][0x2d0], -R58 ;  /* 0x0000b400272b7a23 */ /* 0x000fc4000001083a */
[----:B------:R-:W-:Y:S01]  /*40f0*/  FFMA.FTZ R39, R29, c[0x0][0x2d0], -R58 ;  /* 0x0000b4001d277a23 */ /* 0x000fe2000001083a */
[----:B------:R-:W4:Y:S01]  /*4100*/  LDSM.16.MT88.4 R8, [R240+0x4900] ;  /* 0x00490000f008783b */ /* 0x000f220000004200 */
[--C-:B------:R-:W-:Y:S02]  /*4110*/  FFMA.FTZ R41, R41, c[0x0][0x2d0], -R56.reuse ;  /* 0x0000b40029297a23 */ /* 0x100fe40000010838 */
[----:B------:R-:W5:Y:S01]  /*4120*/  MUFU.EX2 R54, R54 ;  /* 0x0000003600367308 */ /* 0x000f620000000800 */
[----:B---3--:R-:W-:Y:S01]  /*4130*/  F2FP.PACK_AB R70, R48, R55 ;  /* 0x000000373046723e */ /* 0x008fe200000000ff */
[----:B------:R-:W3:Y:S01]  /*4140*/  LDSM.16.MT88.4 R28, [R237+0x4900] ;  /* 0x00490000ed1c783b */ /* 0x000ee20000004200 */
[--C-:B------:R-:W-:Y:S02]  /*4150*/  FFMA.FTZ R36, R36, c[0x0][0x2d0], -R56.reuse ;  /* 0x0000b40024247a23 */ /* 0x100fe40000010838 */
[--C-:B------:R-:W-:Y:S02]  /*4160*/  FFMA.FTZ R37, R37, c[0x0][0x2d0], -R56.reuse ;  /* 0x0000b40025257a23 */ /* 0x100fe40000010838 */
[----:B------:R-:W-:Y:S01]  /*4170*/  FFMA.FTZ R0, R144, c[0x0][0x2d0], -R56 ;  /* 0x0000b40090007a23 */ /* 0x000fe20000010838 */
[----:B------:R-:W-:Y:S01]  /*4180*/  MUFU.EX2 R52, R52 ;  /* 0x0000003400347308 */ /* 0x000fe20000000800 */
[----:B------:R-:W-:-:S02]  /*4190*/  FFMA.FTZ R145, R145, c[0x0][0x2d0], -R58 ;  /* 0x0000b40091917a23 */ /* 0x000fc4000001083a */
[--C-:B------:R-:W-:Y:S02]  /*41a0*/  FFMA.FTZ R147, R147, c[0x0][0x2d0], -R58.reuse ;  /* 0x0000b40093937a23 */ /* 0x100fe4000001083a */
[----:B------:R-:W-:Y:S02]  /*41b0*/  FFMA.FTZ R62, R62, c[0x0][0x2d0], -R58 ;  /* 0x0000b4003e3e7a23 */ /* 0x000fe4000001083a */
[--C-:B------:R-:W-:Y:S01]  /*41c0*/  FFMA.FTZ R64, R64, c[0x0][0x2d0], -R56.reuse ;  /* 0x0000b40040407a23 */ /* 0x100fe20000010838 */
[----:B------:R-:W2:Y:S01]  /*41d0*/  MUFU.EX2 R49, R49 ;  /* 0x0000003100317308 */ /* 0x000ea20000000800 */
[----:B-----5:R-:W-:Y:S01]  /*41e0*/  F2FP.PACK_AB R69, R54, R59 ;  /* 0x0000003b3645723e */ /* 0x020fe200000000ff */
[--C-:B------:R-:W-:Y:S02]  /*41f0*/  FFMA.FTZ R153, R153, c[0x0][0x2d0], -R56.reuse ;  /* 0x0000b40099997a23 */ /* 0x100fe40000010838 */
[--C-:B------:R-:W-:Y:S02]  /*4200*/  FFMA.FTZ R66, R66, c[0x0][0x2d0], -R56.reuse ;  /* 0x0000b40042427a23 */ /* 0x100fe40000010838 */
[----:B------:R-:W-:-:S02]  /*4210*/  FFMA.FTZ R155, R155, c[0x0][0x2d0], -R56 ;  /* 0x0000b4009b9b7a23 */ /* 0x000fc40000010838 */
[----:B------:R-:W-:Y:S01]  /*4220*/  MUFU.EX2 R53, R53 ;  /* 0x0000003500357308 */ /* 0x000fe20000000800 */
[--C-:B------:R-:W-:Y:S02]  /*4230*/  FFMA.FTZ R134, R134, c[0x0][0x2d0], -R58.reuse ;  /* 0x0000b40086867a23 */ /* 0x100fe4000001083a */
[--C-:B------:R-:W-:Y:S02]  /*4240*/  FFMA.FTZ R169, R169, c[0x0][0x2d0], -R58.reuse ;  /* 0x0000b400a9a97a23 */ /* 0x100fe4000001083a */
[--C-:B------:R-:W-:Y:S02]  /*4250*/  FFMA.FTZ R171, R171, c[0x0][0x2d0], -R58.reuse ;  /* 0x0000b400abab7a23 */ /* 0x100fe4000001083a */
[----:B------:R-:W-:Y:S01]  /*4260*/  FFMA.FTZ R140, R140, c[0x0][0x2d0], -R58 ;  /* 0x0000b4008c8c7a23 */ /* 0x000fe2000001083a */
[----:B--2---:R-:W-:Y:S01]  /*4270*/  F2FP.PACK_AB R71, R49, R52 ;  /* 0x000000343147723e */ /* 0x004fe200000000ff */
[----:B------:R-:W2:Y:S01]  /*4280*/  MUFU.EX2 R46, R46 ;  /* 0x0000002e002e7308 */ /* 0x000ea20000000800 */
[----:B------:R-:W-:-:S02]  /*4290*/  FFMA.FTZ R142, R142, c[0x0][0x2d0], -R56 ;  /* 0x0000b4008e8e7a23 */ /* 0x000fc40000010838 */
[--C-:B------:R-:W-:Y:S02]  /*42a0*/  FFMA.FTZ R199, R199, c[0x0][0x2d0], -R56.reuse ;  /* 0x0000b400c7c77a23 */ /* 0x100fe40000010838 */
[--C-:B------:R-:W-:Y:S01]  /*42b0*/  FFMA.FTZ R144, R249, c[0x0][0x2d0], -R56.reuse ;  /* 0x0000b400f9907a23 */ /* 0x100fe20000010838 */
[C---:B------:R-:W-:Y:S01]  /*42c0*/  HMMA.16816.F32 R104, R68.reuse, R100, RZ ;  /* 0x000000644468723c */ /* 0x040fe200000018ff */
[----:B------:R-:W-:Y:S01]  /*42d0*/  FFMA.FTZ R203, R203, c[0x0][0x2d0], -R56 ;  /* 0x0000b400cbcb7a23 */ /* 0x000fe20000010838 */
[----:B------:R-:W-:Y:S01]  /*42e0*/  MUFU.EX2 R47, R47 ;  /* 0x0000002f002f7308 */ /* 0x000fe20000000800 */
[--C-:B------:R-:W-:Y:S02]  /*42f0*/  FFMA.FTZ R219, R219, c[0x0][0x2d0], -R58.reuse ;  /* 0x0000b400dbdb7a23 */ /* 0x100fe4000001083a */
[--C-:B------:R-:W-:Y:S02]  /*4300*/  FFMA.FTZ R146, R217, c[0x0][0x2d0], -R58.reuse ;  /* 0x0000b400d9927a23 */ /* 0x100fe4000001083a */
[--C-:B------:R-:W-:Y:S01]  /*4310*/  FFMA.FTZ R148, R211, c[0x0][0x2d0], -R58.reuse ;  /* 0x0000b400d3947a23 */ /* 0x100fe2000001083a */
[----:B------:R-:W-:Y:S01]  /*4320*/  HMMA.16816.F32 R100, R68, R102, RZ ;  /* 0x000000664464723c */ /* 0x000fe200000018ff */
[----:B------:R-:W-:Y:S01]  /*4330*/  FFMA.FTZ R209, R209, c[0x0][0x2d0], -R58 ;  /* 0x0000b400d1d17a23 */ /* 0x000fe2000001083a */
[----:B------:R-:W-:Y:S01]  /*4340*/  MUFU.EX2 R42, R42 ;  /* 0x0000002a002a7308 */ /* 0x000fe20000000800 */
        /* <DEDUP_REMOVED lines=11> */
[----:B------:R-:W5:Y:S01]  /*4400*/  MUFU.EX2 R44, R44 ;  /* 0x0000002c002c7308 */ /* 0x000f620000000800 */
[----:B------:R-:W-:-:S02]  /*4410*/  FFMA.FTZ R158, R159, c[0x0][0x2d0], -R56 ;  /* 0x0000b4009f9e7a23 */ /* 0x000fc40000010838 */
[--C-:B------:R-:W-:Y:S02]  /*4420*/  FFMA.FTZ R157, R157, c[0x0][0x2d0], -R56.reuse ;  /* 0x0000b4009d9d7a23 */ /* 0x100fe40000010838 */
[--C-:B------:R-:W-:Y:S01]  /*4430*/  FFMA.FTZ R151, R151, c[0x0][0x2d0], -R56.reuse ;  /* 0x0000b40097977a23 */ /* 0x100fe20000010838 */
[C---:B------:R-:W-:Y:S01]  /*4440*/  HMMA.16816.F32 R128, R68.reuse, R124, RZ ;  /* 0x0000007c4480723c */ /* 0x040fe200000018ff */
[----:B------:R-:W-:Y:S01]  /*4450*/  FFMA.FTZ R149, R149, c[0x0][0x2d0], -R56 ;  /* 0x0000b40095957a23 */ /* 0x000fe20000010838 */
[----:B------:R-:W-:Y:S01]  /*4460*/  MUFU.EX2 R45, R45 ;  /* 0x0000002d002d7308 */ /* 0x000fe20000000800 */
[----:B------:R-:W-:Y:S02]  /*4470*/  FADD.FTZ R59, R59, R54 ;  /* 0x000000363b3b7221 */ /* 0x000fe40000010000 */
[----:B------:R-:W-:Y:S02]  /*4480*/  FADD.FTZ R50, R57, R50 ;  /* 0x0000003239327221 */ /* 0x000fe40000010000 */
[----:B------:R-:W-:Y:S01]  /*4490*/  FADD.FTZ R52, R52, R59 ;  /* 0x0000003b34347221 */ /* 0x000fe20000010000 */
[----:B------:R-:W-:Y:S01]  /*44a0*/  HMMA.16816.F32 R120, R68, R116, RZ ;  /* 0x000000744478723c */ /* 0x000fe200000018ff */
[----:B------:R-:W-:Y:S01]  /*44b0*/  FADD.FTZ R55, R55, R50 ;  /* 0x0000003237377221 */ /* 0x000fe20000010000 */
[----:B------:R-:W1:Y:S01]  /*44c0*/  MUFU.EX2 R40, R40 ;  /* 0x0000002800287308 */ /* 0x000e620000000800 */
[----:B------:R-:W-:-:S02]  /*44d0*/  FADD.FTZ R52, R49, R52 ;  /* 0x0000003431347221 */ /* 0x000fc40000010000 */
[----:B------:R-:W-:-:S03]  /*44e0*/  FADD.FTZ R48, R48, R55 ;  /* 0x0000003730307221 */ /* 0x000fc60000010000 */
[C---:B------:R-:W-:Y:S02]  /*44f0*/  HMMA.16816.F32 R112, R68.reuse, R108, RZ ;  /* 0x0000006c4470723c */ /* 0x040fe400000018ff */
[----:B------:R-:W-:Y:S06]  /*4500*/  MUFU.EX2 R43, R43 ;  /* 0x0000002b002b7308 */ /* 0x000fec0000000800 */
[C---:B------:R-:W-:Y:S02]  /*4510*/  HMMA.16816.F32 R88, R68.reuse, R84, RZ ;  /* 0x000000544458723c */ /* 0x040fe400000018ff */
[----:B------:R-:W1:Y:S06]  /*4520*/  MUFU.EX2 R38, R38 ;  /* 0x0000002600267308 */ /* 0x000e6c0000000800 */
        /* <DEDUP_REMOVED lines=13> */
[----:B------:R-:W-:Y:S05]  /*4600*/  MUFU.EX2 R60, R60 ;  /* 0x0000003c003c7308 */ /* 0x000fea0000000800 */
[----:B--2---:R-:W-:Y:S01]  /*4610*/  F2FP.PACK_AB R4, R46, R53 ;  /* 0x000000352e04723e */ /* 0x004fe200000000ff */
[----:B------:R-:W-:Y:S01]  /*4620*/  HMMA.16816.F32 R68, R68, R6, RZ ;  /* 0x000000064444723c */ /* 0x000fe200000018ff */
[----:B-----5:R-:W-:Y:S01]  /*4630*/  F2FP.PACK_AB R5, R44, R51 ;  /* 0x000000332c05723e */ /* 0x020fe200000000ff */
[----:B------:R-:W2:Y:S01]  /*4640*/  MUFU.EX2 R145, R145 ;  /* 0x0000009100917308 */ /* 0x000ea20000000800 */
[----:B------:R-:W-:-:S02]  /*4650*/  FADD.FTZ R51, R51, R52 ;  /* 0x0000003433337221 */ /* 0x000fc40000010000 */
[----:B------:R-:W-:Y:S02]  /*4660*/  FADD.FTZ R53, R53, R48 ;  /* 0x0000003035357221 */ /* 0x000fe40000010000 */
[----:B------:R-:W-:Y:S01]  /*4670*/  F2FP.PACK_AB R6, R42, R47 ;  /* 0x0000002f2a06723e */ /* 0x000fe200000000ff */
[----:B------:R-:W-:Y:S01]  /*4680*/  FADD.FTZ R44, R44, R51 ;  /* 0x000000332c2c7221 */ /* 0x000fe20000010000 */
[----:B-1----:R-:W-:Y:S01]  /*4690*/  F2FP.PACK_AB R7, R40, R45 ;  /* 0x0000002d2807723e */ /* 0x002fe200000000ff */
[----:B------:R-:W-:Y:S01]  /*46a0*/  MUFU.EX2 R147, R147 ;  /* 0x0000009300937308 */ /* 0x000fe20000000800 */
[----:B------:R-:W-:Y:S02]  /*46b0*/  FADD.FTZ R46, R46, R53 ;  /* 0x000000352e2e7221 */ /* 0x000fe40000010000 */
[----:B------:R-:W-:Y:S02]  /*46c0*/  FADD.FTZ R45, R45, R44 ;  /* 0x0000002c2d2d7221 */ /* 0x000fe40000010000 */
[----:B------:R-:W-:Y:S01]  /*46d0*/  FADD.FTZ R47, R47, R46 ;  /* 0x0000002e2f2f7221 */ /* 0x000fe20000010000 */
[----:B------:R-:W-:Y:S01]  /*46e0*/  HMMA.16816.F32 R104, R4, R12, R104 ;  /* 0x0000000c0468723c */ /* 0x000fe20000001868 */
[----:B------:R-:W-:Y:S01]  /*46f0*/  FADD.FTZ R40, R40, R45 ;  /* 0x0000002d28287221 */ /* 0x000fe20000010000 */
[----:B------:R-:W1:Y:S01]  /*4700*/  MUFU.EX2 R62, R62 ;  /* 0x0000003e003e7308 */ /* 0x000e620000000800 */
[----:B------:R-:W-:-:S05]  /*4710*/  FADD.FTZ R42, R42, R47 ;  /* 0x0000002f2a2a7221 */ /* 0x000fca0000010000 */
[C---:B------:R-:W-:Y:S01]  /*4720*/  HMMA.16816.F32 R100, R4.reuse, R14, R100 ;  /* 0x0000000e0464723c */ /* 0x040fe20000001864 */
[----:B------:R-:W5:Y:S01]  /*4730*/  LDSM.16.MT88.4 R12, [R236+0x4900] ;  /* 0x00490000ec0c783b */ /* 0x000f620000004200 */
[----:B------:R-:W-:Y:S06]  /*4740*/  MUFU.EX2 R64, R64 ;  /* 0x0000004000407308 */ /* 0x000fec0000000800 */
[C---:B----4-:R-:W-:Y:S02]  /*4750*/  HMMA.16816.F32 R96, R4.reuse, R8, R96 ;  /* 0x000000080460723c */ /* 0x050fe40000001860 */
[----:B------:R-:W4:Y:S06]  /*4760*/  MUFU.EX2 R153, R153 ;  /* 0x0000009900997308 */ /* 0x000f2c0000000800 */
[C---:B------:R-:W-:Y:S01]  /*4770*/  HMMA.16816.F32 R92, R4.reuse, R10, R92 ;  /* 0x0000000a045c723c */ /* 0x040fe2000000185c */
[----:B------:R-:W1:Y:S01]  /*4780*/  LDSM.16.MT88.4 R8, [R236+0x1100] ;  /* 0x00110000ec08783b */ /* 0x000e620000004200 */
[----:B------:R-:W-:Y:S06]  /*4790*/  MUFU.EX2 R66, R66 ;  /* 0x0000004200427308 */ /* 0x000fec0000000800 */
[C---:B------:R-:W-:Y:S02]  /*47a0*/  HMMA.16816.F32 R128, R4.reuse, R24, R128 ;  /* 0x000000180480723c */ /* 0x040fe40000001880 */
[----:B------:R-:W1:Y:S06]  /*47b0*/  MUFU.EX2 R155, R155 ;  /* 0x0000009b009b7308 */ /* 0x000e6c0000000800 */
[C---:B------:R-:W-:Y:S01]  /*47c0*/  HMMA.16816.F32 R124, R4.reuse, R26, R124 ;  /* 0x0000001a047c723c */ /* 0x040fe2000000187c */
[----:B------:R-:W-:Y:S01]  /*47d0*/  LDSM.16.MT88.4 R24, [R240+0x1100] ;  /* 0x00110000f018783b */ /* 0x000fe20000004200 */
        /* <DEDUP_REMOVED lines=16> */
[C---:B---3--:R-:W-:Y:S02]  /*48e0*/  HMMA.16816.F32 R80, R4.reuse, R28, R80 ;  /* 0x0000001c0450723c */ /* 0x048fe40000001850 */
[----:B------:R-:W3:Y:S06]  /*48f0*/  MUFU.EX2 R203, R203 ;  /* 0x000000cb00cb7308 */ /* 0x000eec0000000800 */
[C---:B------:R-:W-:Y:S01]  /*4900*/  HMMA.16816.F32 R76, R4.reuse, R30, R76 ;  /* 0x0000001e044c723c */ /* 0x040fe2000000184c */
[----:B------:R-:W-:Y:S01]  /*4910*/  LDSM.16.MT88.4 R28, [R237+0x5100] ;  /* 0x00510000ed1c783b */ /* 0x000fe20000004200 */
[----:B------:R-:W-:Y:S06]  /*4920*/  MUFU.EX2 R219, R219 ;  /* 0x000000db00db7308 */ /* 0x000fec0000000800 */
[C---:B-----5:R-:W-:Y:S02]  /*4930*/  HMMA.16816.F32 R72, R4.reuse, R12, R72 ;  /* 0x0000000c0448723c */ /* 0x060fe40000001848 */
[----:B------:R-:W5:Y:S06]  /*4940*/  MUFU.EX2 R146, R146 ;  /* 0x0000009200927308 */ /* 0x000f6c0000000800 */
[----:B------:R-:W-:Y:S01]  /*4950*/  HMMA.16816.F32 R68, R4, R14, R68 ;  /* 0x0000000e0444723c */ /* 0x000fe20000001844 */
[----:B------:R-:W2:Y:S01]  /*4960*/  LDSM.16.MT88.4 R12, [R240+0x5100] ;  /* 0x00510000f00c783b */ /* 0x000ea20000004200 */
[----:B------:R-:W-:Y:S05]  /*4970*/  MUFU.EX2 R148, R148 ;  /* 0x0000009400947308 */ /* 0x000fea0000000800 */
[----:B------:R-:W-:Y:S01]  /*4980*/  F2FP.PACK_AB R4, R38, R43 ;  /* 0x0000002b2604723e */ /* 0x000fe200000000ff */
[----:B------:R-:W-:Y:S01]  /*4990*/  FADD.FTZ R43, R43, R42 ;  /* 0x0000002a2b2b7221 */ /* 0x000fe20000010000 */
[----:B------:R-:W-:Y:S01]  /*49a0*/  F2FP.PACK_AB R6, R2, R39 ;  /* 0x000000270206723e */ /* 0x000fe200000000ff */
[----:B------:R-:W2:Y:S01]  /*49b0*/  MUFU.EX2 R209, R209 ;  /* 0x000000d100d17308 */ /* 0x000ea20000000800 */
[----:B------:R-:W-:Y:S01]  /*49c0*/  F2FP.PACK_AB R5, R36, R41 ;  /* 0x000000292405723e */ /* 0x000fe200000000ff */
[----:B------:R-:W-:Y:S01]  /*49d0*/  FADD.FTZ R41, R41, R40 ;  /* 0x0000002829297221 */ /* 0x000fe20000010000 */
[----:B------:R-:W-:Y:S01]  /*49e0*/  F2FP.PACK_AB R7, R0, R37 ;  /* 0x000000250007723e */ /* 0x000fe200000000ff */
[----:B------:R-:W-:-:S02]  /*49f0*/  FADD.FTZ R38, R38, R43 ;  /* 0x0000002b26267221 */ /* 0x000fc40000010000 */
[----:B------:R-:W-:Y:S02]  /*4a00*/  FADD.FTZ R36, R36, R41 ;  /* 0x0000002924247221 */ /* 0x000fe40000010000 */
[----:B------:R-:W-:Y:S01]  /*4a10*/  MUFU.EX2 R150, R150 ;  /* 0x0000009600967308 */ /* 0x000fe20000000800 */
[----:B------:R-:W-:Y:S01]  /*4a20*/  FADD.FTZ R39, R39, R38 ;  /* 0x0000002627277221 */ /* 0x000fe20000010000 */
[C---:B-1----:R-:W-:Y:S01]  /*4a30*/  HMMA.16816.F32 R104, R4.reuse, R8, R104 ;  /* 0x000000080468723c */ /* 0x042fe20000001868 */
[----:B------:R-:W-:Y:S02]  /*4a40*/  FADD.FTZ R37, R37, R36 ;  /* 0x0000002425257221 */ /* 0x000fe40000010000 */
[----:B------:R-:W-:Y:S02]  /*4a50*/  FADD.FTZ R39, R2, R39 ;  /* 0x0000002702277221 */ /* 0x000fe40000010000 */
[----:B------:R-:W-:Y:S01]  /*4a60*/  FADD.FTZ R37, R0, R37 ;  /* 0x0000002500257221 */ /* 0x000fe20000010000 */
[----:B------:R-:W1:Y:S02]  /*4a70*/  MUFU.EX2 R205, R205 ;  /* 0x000000cd00cd7308 */ /* 0x000e640000000800 */
[C---:B------:R-:W-:Y:S01]  /*4a80*/  HMMA.16816.F32 R100, R4.reuse, R10, R100 ;  /* 0x0000000a0464723c */ /* 0x040fe20000001864 */
[----:B------:R-:W1:Y:S05]  /*4a90*/  LDSM.16.MT88.4 R8, [R236+0x5100] ;  /* 0x00510000ec08783b */ /* 0x000e6a0000004200 */
[----:B------:R-:W-:Y:S02]  /*4aa0*/  MUFU.EX2 R152, R152 ;  /* 0x0000009800987308 */ /* 0x000fe40000000800 */
[C---:B------:R-:W-:Y:S06]  /*4ab0*/  HMMA.16816.F32 R112, R4.reuse, R16, R112 ;  /* 0x000000100470723c */ /* 0x040fec0000001870 */
[----:B------:R-:W1:Y:S02]  /*4ac0*/  MUFU.EX2 R197, R197 ;  /* 0x000000c500c57308 */ /* 0x000e640000000800 */
[C---:B------:R-:W-:Y:S01]  /*4ad0*/  HMMA.16816.F32 R108, R4.reuse, R18, R108 ;  /* 0x00000012046c723c */ /* 0x040fe2000000186c */
[----:B------:R-:W3:Y:S05]  /*4ae0*/  LDSM.16.MT88.4 R16, [R237+0x1900] ;  /* 0x00190000ed10783b */ /* 0x000eea0000004200 */
[----:B------:R-:W-:Y:S02]  /*4af0*/  MUFU.EX2 R154, R154 ;  /* 0x0000009a009a7308 */ /* 0x000fe40000000800 */
[C---:B--2---:R-:W-:Y:S06]  /*4b00*/  HMMA.16816.F32 R96, R4.reuse, R12, R96 ;  /* 0x0000000c0460723c */ /* 0x044fec0000001860 */
[----:B------:R-:W2:Y:S02]  /*4b10*/  MUFU.EX2 R165, R165 ;  /* 0x000000a500a57308 */ /* 0x000ea40000000800 */
[C---:B------:R-:W-:Y:S01]  /*4b20*/  HMMA.16816.F32 R92, R4.reuse, R14, R92 ;  /* 0x0000000e045c723c */ /* 0x040fe2000000185c */
[----:B------:R-:W2:Y:S05]  /*4b30*/  LDSM.16.MT88.4 R12, [R236+0x1900] ;  /* 0x00190000ec0c783b */ /* 0x000eaa0000004200 */
[----:B------:R-:W-:Y:S02]  /*4b40*/  MUFU.EX2 R156, R156 ;  /* 0x0000009c009c7308 */ /* 0x000fe40000000800 */
[C---:B------:R-:W-:Y:S06]  /*4b50*/  HMMA.16816.F32 R128, R4.reuse, R24, R128 ;  /* 0x000000180480723c */ /* 0x040fec0000001880 */
[----:B------:R-:W2:Y:S02]  /*4b60*/  MUFU.EX2 R161, R161 ;  /* 0x000000a100a17308 */ /* 0x000ea40000000800 */
[C---:B-1----:R-:W-:Y:S06]  /*4b70*/  HMMA.16816.F32 R72, R4.reuse, R8, R72 ;  /* 0x000000080448723c */ /* 0x042fec0000001848 */
[----:B------:R-:W-:Y:S02]  /*4b80*/  MUFU.EX2 R158, R158 ;  /* 0x0000009e009e7308 */ /* 0x000fe40000000800 */
[C---:B------:R-:W-:Y:S01]  /*4b90*/  HMMA.16816.F32 R68, R4.reuse, R10, R68 ;  /* 0x0000000a0444723c */ /* 0x040fe20000001844 */
[----:B------:R-:W1:Y:S05]  /*4ba0*/  LDSM.16.MT88.4 R8, [R240+0x5900] ;  /* 0x00590000f008783b */ /* 0x000e6a0000004200 */
[----:B------:R-:W1:Y:S02]  /*4bb0*/  MUFU.EX2 R157, R157 ;  /* 0x0000009d009d7308 */ /* 0x000e640000000800 */
[C---:B------:R-:W-:Y:S01]  /*4bc0*/  HMMA.16816.F32 R124, R4.reuse, R26, R124 ;  /* 0x0000001a047c723c */ /* 0x040fe2000000187c */
[----:B------:R-:W1:Y:S05]  /*4bd0*/  LDSM.16.MT88.4 R24, [R240+0x1900] ;  /* 0x00190000f018783b */ /* 0x000e6a0000004200 */
[----:B------:R-:W-:Y:S02]  /*4be0*/  MUFU.EX2 R151, R151 ;  /* 0x0000009700977308 */ /* 0x000fe40000000800 */
[C---:B------:R-:W-:Y:S08]  /*4bf0*/  HMMA.16816.F32 R120, R4.reuse, R20, R120 ;  /* 0x000000140478723c */ /* 0x040ff00000001878 */
[C---:B------:R-:W-:Y:S01]  /*4c00*/  HMMA.16816.F32 R116, R4.reuse, R22, R116 ;  /* 0x000000160474723c */ /* 0x040fe20000001874 */
[----:B------:R-:W1:Y:S07]  /*4c10*/  LDSM.16.MT88.4 R20, [R238+0x1900] ;  /* 0x00190000ee14783b */ /* 0x000e6e0000004200 */
[C---:B------:R-:W-:Y:S08]  /*4c20*/  HMMA.16816.F32 R88, R4.reuse, R32, R88 ;  /* 0x000000200458723c */ /* 0x040ff00000001858 */
[C---:B------:R-:W-:Y:S01]  /*4c30*/  HMMA.16816.F32 R84, R4.reuse, R34, R84 ;  /* 0x000000220454723c */ /* 0x040fe20000001854 */
[----:B------:R-:W-:Y:S07]  /*4c40*/  LDSM.16.MT88.4 R32, [R237+0x6900] ;  /* 0x00690000ed20783b */ /* 0x000fee0000004200 */
[C---:B------:R-:W-:Y:S08]  /*4c50*/  HMMA.16816.F32 R80, R4.reuse, R28, R80 ;  /* 0x0000001c0450723c */ /* 0x040ff00000001850 */
[----:B------:R-:W-:Y:S01]  /*4c60*/  HMMA.16816.F32 R76, R4, R30, R76 ;  /* 0x0000001e044c723c */ /* 0x000fe2000000184c */
[----:B------:R-:W-:Y:S06]  /*4c70*/  LDSM.16.MT88.4 R28, [R237+0x5900] ;  /* 0x00590000ed1c783b */ /* 0x000fec0000004200 */
[----:B------:R-:W-:Y:S01]  /*4c80*/  F2FP.PACK_AB R4, R145, R60 ;  /* 0x0000003c9104723e */ /* 0x000fe200000000ff */
[----:B------:R-:W-:Y:S01]  /*4c90*/  FADD.FTZ R60, R60, R39 ;  /* 0x000000273c3c7221 */ /* 0x000fe20000010000 */
[----:B------:R-:W-:-:S02]  /*4ca0*/  F2FP.PACK_AB R6, R62, R147 ;  /* 0x000000933e06723e */ /* 0x000fc400000000ff */
[----:B----4-:R-:W-:Y:S01]  /*4cb0*/  F2FP.PACK_AB R5, R153, R64 ;  /* 0x000000409905723e */ /* 0x010fe200000000ff */
[----:B------:R-:W-:Y:S01]  /*4cc0*/  FADD.FTZ R64, R64, R37 ;  /* 0x0000002540407221 */ /* 0x000fe20000010000 */
[----:B------:R-:W-:Y:S01]  /*4cd0*/  F2FP.PACK_AB R7, R155, R66 ;  /* 0x000000429b07723e */ /* 0x000fe200000000ff */
[----:B------:R-:W-:Y:S02]  /*4ce0*/  FADD.FTZ R60, R145, R60 ;  /* 0x0000003c913c7221 */ /* 0x000fe40000010000 */
[----:B------:R-:W-:Y:S02]  /*4cf0*/  FADD.FTZ R153, R153, R64 ;  /* 0x0000004099997221 */ /* 0x000fe40000010000 */
[----:B------:R-:W-:Y:S02]  /*4d00*/  FADD.FTZ R147, R147, R60 ;  /* 0x0000003c93937221 */ /* 0x000fe40000010000 */
[----:B---3--:R-:W-:Y:S01]  /*4d10*/  HMMA.16816.F32 R112, R4, R16, R112 ;  /* 0x000000100470723c */ /* 0x008fe20000001870 */
[----:B------:R-:W-:-:S02]  /*4d20*/  FADD.FTZ R66, R66, R153 ;  /* 0x0000009942427221 */ /* 0x000fc40000010000 */
[----:B------:R-:W-:Y:S02]  /*4d30*/  FADD.FTZ R147, R62, R147 ;  /* 0x000000933e937221 */ /* 0x000fe40000010000 */
[----:B------:R-:W-:-:S03]  /*4d40*/  FADD.FTZ R155, R155, R66 ;  /* 0x000000429b9b7221 */ /* 0x000fc60000010000 */
[C---:B------:R-:W-:Y:S01]  /*4d50*/  HMMA.16816.F32 R108, R4.reuse, R18, R108 ;  /* 0x00000012046c723c */ /* 0x040fe2000000186c */
[----:B------:R-:W3:Y:S07]  /*4d60*/  LDSM.16.MT88.4 R16, [R238+0x5900] ;  /* 0x00590000ee10783b */ /* 0x000eee0000004200 */
[C---:B--2---:R-:W-:Y:S08]  /*4d70*/  HMMA.16816.F32 R104, R4.reuse, R12, R104 ;  /* 0x0000000c0468723c */ /* 0x044ff00000001868 */
[C---:B------:R-:W-:Y:S01]  /*4d80*/  HMMA.16816.F32 R100, R4.reuse, R14, R100 ;  /* 0x0000000e0464723c */ /* 0x040fe20000001864 */
[----:B------:R-:W2:Y:S07]  /*4d90*/  LDSM.16.MT88.4 R12, [R236+0x5900] ;  /* 0x00590000ec0c783b */ /* 0x000eae0000004200 */
[C---:B-1----:R-:W-:Y:S08]  /*4da0*/  HMMA.16816.F32 R96, R4.reuse, R8, R96 ;  /* 0x000000080460723c */ /* 0x042ff00000001860 */
[C---:B------:R-:W-:Y:S01]  /*4db0*/  HMMA.16816.F32 R92, R4.reuse, R10, R92 ;  /* 0x0000000a045c723c */ /* 0x040fe2000000185c */
[----:B------:R-:W1:Y:S07]  /*4dc0*/  LDSM.16.MT88.4 R8, [R237+0x2100] ;  /* 0x00210000ed08783b */ /* 0x000e6e0000004200 */
[C---:B------:R-:W-:Y:S08]  /*4dd0*/  HMMA.16816.F32 R128, R4.reuse, R24, R128 ;  /* 0x000000180480723c */ /* 0x040ff00000001880 */
[C---:B------:R-:W-:Y:S01]  /*4de0*/  HMMA.16816.F32 R124, R4.reuse, R26, R124 ;  /* 0x0000001a047c723c */ /* 0x040fe2000000187c */
[----:B------:R-:W-:Y:S07]  /*4df0*/  LDSM.16.MT88.4 R24, [R240+0x2100] ;  /* 0x00210000f018783b */ /* 0x000fee0000004200 */
[C---:B------:R-:W-:Y:S08]  /*4e00*/  HMMA.16816.F32 R120, R4.reuse, R20, R120 ;  /* 0x000000140478723c */ /* 0x040ff00000001878 */
[C---:B------:R-:W-:Y:S01]  /*4e10*/  HMMA.16816.F32 R116, R4.reuse, R22, R116 ;  /* 0x000000160474723c */ /* 0x040fe20000001874 */
[----:B------:R-:W4:Y:S07]  /*4e20*/  LDSM.16.MT88.4 R20, [R238+0x2100] ;  /* 0x00210000ee14783b */ /* 0x000f2e0000004200 */
[C---:B---3--:R-:W-:Y:S08]  /*4e30*/  HMMA.16816.F32 R88, R4.reuse, R16, R88 ;  /* 0x000000100458723c */ /* 0x048ff00000001858 */
[C---:B------:R-:W-:Y:S01]  /*4e40*/  HMMA.16816.F32 R84, R4.reuse, R18, R84 ;  /* 0x000000120454723c */ /* 0x040fe20000001854 */
[----:B------:R-:W3:Y:S07]  /*4e50*/  LDSM.16.MT88.4 R16, [R236+0x2100] ;  /* 0x00210000ec10783b */ /* 0x000eee0000004200 */
[C---:B------:R-:W-:Y:S08]  /*4e60*/  HMMA.16816.F32 R80, R4.reuse, R28, R80 ;  /* 0x0000001c0450723c */ /* 0x040ff00000001850 */
[C---:B------:R-:W-:Y:S01]  /*4e70*/  HMMA.16816.F32 R76, R4.reuse, R30, R76 ;  /* 0x0000001e044c723c */ /* 0x040fe2000000184c */
[----:B------:R-:W-:Y:S07]  /*4e80*/  LDSM.16.MT88.4 R28, [R240+0x3100] ;  /* 0x00310000f01c783b */ /* 0x000fee0000004200 */
[C---:B--2---:R-:W-:Y:S08]  /*4e90*/  HMMA.16816.F32 R72, R4.reuse, R12, R72 ;  /* 0x0000000c0448723c */ /* 0x044ff00000001848 */
[----:B------:R-:W-:Y:S01]  /*4ea0*/  HMMA.16816.F32 R68, R4, R14, R68 ;  /* 0x0000000e0444723c */ /* 0x000fe20000001844 */
[----:B------:R-:W2:Y:S06]  /*4eb0*/  LDSM.16.MT88.4 R12, [R240+0x6100] ;  /* 0x00610000f00c783b */ /* 0x000eac0000004200 */
[----:B------:R-:W-:Y:S01]  /*4ec0*/  F2FP.PACK_AB R4, R169, R134 ;  /* 0x00000086a904723e */ /* 0x000fe200000000ff */
[----:B------:R-:W-:Y:S01]  /*4ed0*/  FADD.FTZ R134, R134, R147 ;  /* 0x0000009386867221 */ /* 0x000fe20000010000 */
[----:B------:R-:W-:-:S02]  /*4ee0*/  F2FP.PACK_AB R6, R140, R171 ;  /* 0x000000ab8c06723e */ /* 0x000fc400000000ff */
[----:B------:R-:W-:Y:S01]  /*4ef0*/  F2FP.PACK_AB R5, R199, R142 ;  /* 0x0000008ec705723e */ /* 0x000fe200000000ff */
[----:B------:R-:W-:Y:S01]  /*4f00*/  FADD.FTZ R142, R142, R155 ;  /* 0x0000009b8e8e7221 */ /* 0x000fe20000010000 */
[----:B------:R-:W-:Y:S01]  /*4f10*/  F2FP.PACK_AB R7, R203, R144 ;  /* 0x00000090cb07723e */ /* 0x000fe200000000ff */
[----:B------:R-:W-:Y:S02]  /*4f20*/  FADD.FTZ R134, R169, R134 ;  /* 0x00000086a9867221 */ /* 0x000fe40000010000 */
[----:B------:R-:W-:Y:S02]  /*4f30*/  FADD.FTZ R199, R199, R142 ;  /* 0x0000008ec7c77221 */ /* 0x000fe40000010000 */
[----:B------:R-:W-:Y:S02]  /*4f40*/  FADD.FTZ R171, R171, R134 ;  /* 0x00000086abab7221 */ /* 0x000fe40000010000 */
[----:B-1----:R-:W-:Y:S01]  /*4f50*/  HMMA.16816.F32 R112, R4, R8, R112 ;  /* 0x000000080470723c */ /* 0x002fe20000001870 */
[----:B------:R-:W-:-:S02]  /*4f60*/  FADD.FTZ R144, R144, R199 ;  /* 0x000000c790907221 */ /* 0x000fc40000010000 */
[----:B------:R-:W-:Y:S02]  /*4f70*/  FADD.FTZ R140, R140, R171 ;  /* 0x000000ab8c8c7221 */ /* 0x000fe40000010000 */
[----:B------:R-:W-:-:S03]  /*4f80*/  FADD.FTZ R203, R203, R144 ;  /* 0x00000090cbcb7221 */ /* 0x000fc60000010000 */
[C---:B------:R-:W-:Y:S01]  /*4f90*/  HMMA.16816.F32 R108, R4.reuse, R10, R108 ;  /* 0x0000000a046c723c */ /* 0x040fe2000000186c */
[----:B------:R-:W1:Y:S07]  /*4fa0*/  LDSM.16.MT88.4 R8, [R237+0x6100] ;  /* 0x00610000ed08783b */ /* 0x000e6e0000004200 */
[C---:B----4-:R-:W-:Y:S08]  /*4fb0*/  HMMA.16816.F32 R120, R4.reuse, R20, R120 ;  /* 0x000000140478723c */ /* 0x050ff00000001878 */
[C---:B------:R-:W-:Y:S01]  /*4fc0*/  HMMA.16816.F32 R116, R4.reuse, R22, R116 ;  /* 0x000000160474723c */ /* 0x040fe20000001874 */
[----:B------:R-:W4:Y:S07]  /*4fd0*/  LDSM.16.MT88.4 R20, [R238+0x6100] ;  /* 0x00610000ee14783b */ /* 0x000f2e0000004200 */
[C---:B---3--:R-:W-:Y:S08]  /*4fe0*/  HMMA.16816.F32 R104, R4.reuse, R16, R104 ;  /* 0x000000100468723c */ /* 0x048ff00000001868 */
        /* <DEDUP_REMOVED lines=11> */
[C---:B----4-:R-:W-:Y:S08]  /*50a0*/  HMMA.16816.F32 R88, R4.reuse, R20, R88 ;  /* 0x000000140458723c */ /* 0x050ff00000001858 */
[C---:B------:R-:W-:Y:S01]  /*50b0*/  HMMA.16816.F32 R84, R4.reuse, R22, R84 ;  /* 0x000000160454723c */ /* 0x040fe20000001854 */
[----:B------:R-:W4:Y:S07]  /*50c0*/  LDSM.16.MT88.4 R20, [R237+0x2900] ;  /* 0x00290000ed14783b */ /* 0x000f2e0000004200 */
[C---:B---3--:R-:W-:Y:S08]  /*50d0*/  HMMA.16816.F32 R72, R4.reuse, R16, R72 ;  /* 0x000000100448723c */ /* 0x048ff00000001848 */
[----:B------:R-:W-:Y:S01]  /*50e0*/  HMMA.16816.F32 R68, R4, R18, R68 ;  /* 0x000000120444723c */ /* 0x000fe20000001844 */
[----:B------:R-:W3:Y:S06]  /*50f0*/  LDSM.16.MT88.4 R16, [R240+0x6900] ;  /* 0x00690000f010783b */ /* 0x000eec0000004200 */
[----:B-----5:R-:W-:Y:S01]  /*5100*/  F2FP.PACK_AB R4, R146, R219 ;  /* 0x000000db9204723e */ /* 0x020fe200000000ff */
        /* <DEDUP_REMOVED lines=8> */
[----:B--2---:R-:W-:Y:S01]  /*5190*/  HMMA.16816.F32 R120, R4, R12, R120 ;  /* 0x0000000c0478723c */ /* 0x004fe20000001878 */
[----:B------:R-:W-:-:S02]  /*51a0*/  FADD.FTZ R152, R152, R205 ;  /* 0x000000cd98987221 */ /* 0x000fc40000010000 */
[----:B------:R-:W-:Y:S02]  /*51b0*/  FADD.FTZ R209, R209, R148 ;  /* 0x00000094d1d17221 */ /* 0x000fe40000010000 */
[----:B------:R-:W-:-:S03]  /*51c0*/  FADD.FTZ R197, R197, R152 ;  /* 0x00000098c5c57221 */ /* 0x000fc60000010000 */
[C---:B------:R-:W-:Y:S01]  /*51d0*/  HMMA.16816.F32 R116, R4.reuse, R14, R116 ;  /* 0x0000000e0474723c */ /* 0x040fe20000001874 */
[----:B------:R-:W2:Y:S07]  /*51e0*/  LDSM.16.MT88.4 R12, [R238+0x6900] ;  /* 0x00690000ee0c783b */ /* 0x000eae0000004200 */
[C---:B-1----:R-:W-:Y:S08]  /*51f0*/  HMMA.16816.F32 R104, R4.reuse, R8, R104 ;  /* 0x000000080468723c */ /* 0x042ff00000001868 */
[C---:B------:R-:W-:Y:S01]  /*5200*/  HMMA.16816.F32 R100, R4.reuse, R10, R100 ;  /* 0x0000000a0464723c */ /* 0x040fe20000001864 */
[----:B------:R-:W1:Y:S07]  /*5210*/  LDSM.16.MT88.4 R8, [R236+0x6900] ;  /* 0x00690000ec08783b */ /* 0x000e6e0000004200 */
[C---:B----4-:R-:W-:Y:S08]  /*5220*/  HMMA.16816.F32 R112, R4.reuse, R20, R112 ;  /* 0x000000140470723c */ /* 0x050ff00000001870 */
[C---:B------:R-:W-:Y:S01]  /*5230*/  HMMA.16816.F32 R108, R4.reuse, R22, R108 ;  /* 0x00000016046c723c */ /* 0x040fe2000000186c */
[----:B------:R-:W-:Y:S07]  /*5240*/  LDSM.16.MT88.4 R20, [R236+0x3100] ;  /* 0x00310000ec14783b */ /* 0x000fee0000004200 */
        /* <DEDUP_REMOVED lines=9> */
[C---:B------:R-:W-:Y:S01]  /*52e0*/  HMMA.16816.F32 R80, R4.reuse, R32, R80 ;  /* 0x000000200450723c */ /* 0x040fe20000001850 */
[----:B------:R-:W4:Y:S07]  /*52f0*/  MUFU.EX2 R32, R149 ;  /* 0x0000009500207308 */ /* 0x000f2e0000000800 */
[C---:B------:R-:W-:Y:S08]  /*5300*/  HMMA.16816.F32 R128, R4.reuse, R24, R128 ;  /* 0x000000180480723c */ /* 0x040ff00000001880 */
[C---:B------:R-:W-:Y:S01]  /*5310*/  HMMA.16816.F32 R124, R4.reuse, R26, R124 ;  /* 0x0000001a047c723c */ /* 0x040fe2000000187c */
[----:B------:R-:W5:Y:S07]  /*5320*/  LDSM.16.MT88.4 R24, [R238+0x3100] ;  /* 0x00310000ee18783b */ /* 0x000f6e0000004200 */
[----:B------:R-:W-:Y:S07]  /*5330*/  HMMA.16816.F32 R76, R4, R34, R76 ;  /* 0x00000022044c723c */ /* 0x000fee000000184c */
[----:B------:R-:W-:Y:S01]  /*5340*/  F2FP.PACK_AB R4, R165, R154 ;  /* 0x0000009aa504723e */ /* 0x000fe200000000ff */
[----:B------:R-:W-:Y:S01]  /*5350*/  FADD.FTZ R154, R154, R209 ;  /* 0x000000d19a9a7221 */ /* 0x000fe20000010000 */
[----:B------:R-:W-:-:S02]  /*5360*/  F2FP.PACK_AB R6, R161, R156 ;  /* 0x0000009ca106723e */ /* 0x000fc400000000ff */
[----:B------:R-:W-:Y:S01]  /*5370*/  F2FP.PACK_AB R5, R157, R158 ;  /* 0x0000009e9d05723e */ /* 0x000fe200000000ff */
[----:B------:R-:W-:Y:S01]  /*5380*/  FADD.FTZ R158, R158, R197 ;  /* 0x000000c59e9e7221 */ /* 0x000fe20000010000 */
[----:B----4-:R-:W-:Y:S01]  /*5390*/  F2FP.PACK_AB R7, R32, R151 ;  /* 0x000000972007723e */ /* 0x010fe200000000ff */
        /* <DEDUP_REMOVED lines=9> */
[C---:B------:R-:W-:Y:S08]  /*5430*/  HMMA.16816.F32 R104, R4.reuse, R20, R104 ;  /* 0x000000140468723c */ /* 0x040ff00000001868 */
[C---:B------:R-:W-:Y:S01]  /*5440*/  HMMA.16816.F32 R100, R4.reuse, R22, R100 ;  /* 0x000000160464723c */ /* 0x040fe20000001864 */
[----:B------:R-:W4:Y:S07]  /*5450*/  LDSM.16.MT88.4 R20, [R236+0x7100] ;  /* 0x00710000ec14783b */ /* 0x000f2e0000004200 */
[C---:B--2---:R-:W-:Y:S08]  /*5460*/  HMMA.16816.F32 R96, R4.reuse, R12, R96 ;  /* 0x0000000c0460723c */ /* 0x044ff00000001860 */
[C---:B------:R-:W-:Y:S01]  /*5470*/  HMMA.16816.F32 R92, R4.reuse, R14, R92 ;  /* 0x0000000e045c723c */ /* 0x040fe2000000185c */
[----:B------:R-:W2:Y:S07]  /*5480*/  LDSM.16.MT88.4 R12, [R240+0x3900] ;  /* 0x00390000f00c783b */ /* 0x000eae0000004200 */
[C---:B-1----:R-:W-:Y:S08]  /*5490*/  HMMA.16816.F32 R88, R4.reuse, R8, R88 ;  /* 0x000000080458723c */ /* 0x042ff00000001858 */
[C---:B------:R-:W-:Y:S01]  /*54a0*/  HMMA.16816.F32 R84, R4.reuse, R10, R84 ;  /* 0x0000000a0454723c */ /* 0x040fe20000001854 */
[----:B------:R-:W1:Y:S07]  /*54b0*/  LDSM.16.MT88.4 R8, [R238+0x3900] ;  /* 0x00390000ee08783b */ /* 0x000e6e0000004200 */
[C---:B------:R-:W-:Y:S07]  /*54c0*/  HMMA.16816.F32 R128, R4.reuse, R28, R128 ;  /* 0x0000001c0480723c */ /* 0x040fee0000001880 */
[--C-:B------:R-:W-:Y:S01]  /*54d0*/  FFMA.FTZ R28, R67, c[0x0][0x2d0], -R56.reuse ;  /* 0x0000b400431c7a23 */ /* 0x100fe20000010838 */
[----:B------:R-:W-:Y:S01]  /*54e0*/  HMMA.16816.F32 R124, R4, R30, R124 ;  /* 0x0000001e047c723c */ /* 0x000fe2000000187c */
[----:B------:R-:W-:-:S04]  /*54f0*/  FFMA.FTZ R29, R65, c[0x0][0x2d0], -R56 ;  /* 0x0000b400411d7a23 */ /* 0x000fc80000010838 */
[----:B------:R-:W-:Y:S02]  /*5500*/  MUFU.EX2 R28, R28 ;  /* 0x0000001c001c7308 */ /* 0x000fe40000000800 */
[--C-:B------:R-:W-:Y:S01]  /*5510*/  FFMA.FTZ R30, R63, c[0x0][0x2d0], -R56.reuse ;  /* 0x0000b4003f1e7a23 */ /* 0x100fe20000010838 */
[----:B-----5:R-:W-:Y:S01]  /*5520*/  HMMA.16816.F32 R120, R4, R24, R120 ;  /* 0x000000180478723c */ /* 0x020fe20000001878 */
[----:B------:R-:W-:-:S04]  /*5530*/  FFMA.FTZ R31, R61, c[0x0][0x2d0], -R56 ;  /* 0x0000b4003d1f7a23 */ /* 0x000fc80000010838 */
[----:B------:R-:W-:Y:S02]  /*5540*/  MUFU.EX2 R29, R29 ;  /* 0x0000001d001d7308 */ /* 0x000fe40000000800 */
[--C-:B------:R-:W-:Y:S01]  /*5550*/  FFMA.FTZ R24, R143, c[0x0][0x2d0], -R58.reuse ;  /* 0x0000b4008f187a23 */ /* 0x100fe2000001083a */
[----:B------:R-:W-:Y:S01]  /*5560*/  HMMA.16816.F32 R116, R4, R26, R116 ;  /* 0x0000001a0474723c */ /* 0x000fe20000001874 */
[----:B------:R-:W-:-:S04]  /*5570*/  FFMA.FTZ R25, R141, c[0x0][0x2d0], -R58 ;  /* 0x0000b4008d197a23 */ /* 0x000fc8000001083a */
[----:B------:R-:W-:Y:S02]  /*5580*/  MUFU.EX2 R24, R24 ;  /* 0x0000001800187308 */ /* 0x000fe40000000800 */
[--C-:B------:R-:W-:Y:S01]  /*5590*/  FFMA.FTZ R26, R135, c[0x0][0x2d0], -R58.reuse ;  /* 0x0000b400871a7a23 */ /* 0x100fe2000001083a */
[----:B---3--:R-:W-:Y:S01]  /*55a0*/  HMMA.16816.F32 R80, R4, R16, R80 ;  /* 0x000000100450723c */ /* 0x008fe20000001850 */
[----:B------:R-:W-:-:S04]  /*55b0*/  FFMA.FTZ R27, R133, c[0x0][0x2d0], -R58 ;  /* 0x0000b400851b7a23 */ /* 0x000fc8000001083a */
[----:B------:R-:W3:Y:S03]  /*55c0*/  MUFU.EX2 R25, R25 ;  /* 0x0000001900197308 */ /* 0x000ee60000000800 */
[C---:B------:R-:W-:Y:S01]  /*55d0*/  HMMA.16816.F32 R76, R4.reuse, R18, R76 ;  /* 0x00000012044c723c */ /* 0x040fe2000000184c */
[----:B------:R-:W5:Y:S04]  /*55e0*/  LDSM.16.MT88.4 R16, [R237+0x3900] ;  /* 0x00390000ed10783b */ /* 0x000f680000004200 */
[----:B------:R-:W-:Y:S03]  /*55f0*/  MUFU.EX2 R26, R26 ;  /* 0x0000001a001a7308 */ /* 0x000fe60000000800 */
[C---:B----4-:R-:W-:Y:S05]  /*5600*/  HMMA.16816.F32 R72, R4.reuse, R20, R72 ;  /* 0x000000140448723c */ /* 0x050fea0000001848 */
[----:B------:R-:W4:Y:S03]  /*5610*/  MUFU.EX2 R27, R27 ;  /* 0x0000001b001b7308 */ /* 0x000f260000000800 */
[----:B------:R-:W-:Y:S05]  /*5620*/  HMMA.16816.F32 R68, R4, R22, R68 ;  /* 0x000000160444723c */ /* 0x000fea0000001844 */
[----:B------:R-:W-:Y:S02]  /*5630*/  MUFU.EX2 R30, R30 ;  /* 0x0000001e001e7308 */ /* 0x000fe40000000800 */
[----:B---3--:R-:W-:Y:S01]  /*5640*/  F2FP.PACK_AB R4, R25, R24 ;  /* 0x000000181904723e */ /* 0x008fe200000000ff */
[----:B------:R-:W-:Y:S01]  /*5650*/  FADD.FTZ R24, R24, R161 ;  /* 0x000000a118187221 */ /* 0x000fe20000010000 */
[----:B------:R-:W-:Y:S01]  /*5660*/  F2FP.PACK_AB R5, R29, R28 ;  /* 0x0000001c1d05723e */ /* 0x000fe200000000ff */
[----:B------:R-:W-:-:S02]  /*5670*/  FADD.FTZ R28, R28, R151 ;  /* 0x000000971c1c7221 */ /* 0x000fc40000010000 */
[----:B------:R-:W-:Y:S01]  /*5680*/  FADD.FTZ R25, R25, R24 ;  /* 0x0000001819197221 */ /* 0x000fe20000010000 */
[----:B------:R-:W3:Y:S01]  /*5690*/  MUFU.EX2 R31, R31 ;  /* 0x0000001f001f7308 */ /* 0x000ee20000000800 */
[----:B----4-:R-:W-:Y:S01]  /*56a0*/  F2FP.PACK_AB R6, R27, R26 ;  /* 0x0000001a1b06723e */ /* 0x010fe200000000ff */
[----:B------:R-:W-:Y:S02]  /*56b0*/  FADD.FTZ R29, R29, R28 ;  /* 0x0000001c1d1d7221 */ /* 0x000fe40000010000 */
[----:B------:R-:W-:-:S04]  /*56c0*/  FADD.FTZ R26, R26, R25 ;  /* 0x000000191a1a7221 */ /* 0x000fc80000010000 */
[----:B------:R-:W-:Y:S01]  /*56d0*/  FADD.FTZ R2, R27, R26 ;  /* 0x0000001a1b027221 */ /* 0x000fe20000010000 */
[----:B---3--:R-:W-:Y:S01]  /*56e0*/  F2FP.PACK_AB R7, R31, R30 ;  /* 0x0000001e1f07723e */ /* 0x008fe200000000ff */
[----:B------:R-:W-:-:S04]  /*56f0*/  FADD.FTZ R30, R30, R29 ;  /* 0x0000001d1e1e7221 */ /* 0x000fc80000010000 */
[----:B------:R-:W-:Y:S02]  /*5700*/  FADD.FTZ R0, R31, R30 ;  /* 0x0000001e1f007221 */ /* 0x000fe40000010000 */
[C---:B--2---:R-:W-:Y:S03]  /*5710*/  HMMA.16816.F32 R128, R4.reuse, R12, R128 ;  /* 0x0000000c0480723c */ /* 0x044fe60000001880 */
[----:B------:R-:W-:Y:S04]  /*5720*/  STL [R1+0x8], R0 ;  /* 0x0000080001007387 */ /* 0x000fe80000100800 */
[----:B------:R-:W-:Y:S01]  /*5730*/  STL [R1+0xc], R2 ;  /* 0x00000c0201007387 */ /* 0x000fe20000100800 */
[C---:B------:R-:W-:Y:S03]  /*5740*/  HMMA.16816.F32 R124, R4.reuse, R14, R124 ;  /* 0x0000000e047c723c */ /* 0x040fe6000000187c */
[----:B------:R-:W2:Y:S05]  /*5750*/  LDSM.16.MT88.4 R12, [R236+0x3900] ;  /* 0x00390000ec0c783b */ /* 0x000eaa0000004200 */
[C---:B-1----:R-:W-:Y:S08]  /*5760*/  HMMA.16816.F32 R120, R4.reuse, R8, R120 ;  /* 0x000000080478723c */ /* 0x042ff00000001878 */
[C---:B------:R-:W-:Y:S01]  /*5770*/  HMMA.16816.F32 R116, R4.reuse, R10, R116 ;  /* 0x0000000a0474723c */ /* 0x040fe20000001874 */
[----:B------:R-:W1:Y:S07]  /*5780*/  LDSM.16.MT88.4 R8, [R240+0x7900] ;  /* 0x00790000f008783b */ /* 0x000e6e0000004200 */
[C---:B-----5:R-:W-:Y:S08]  /*5790*/  HMMA.16816.F32 R112, R4.reuse, R16, R112 ;  /* 0x000000100470723c */ /* 0x060ff00000001870 */
        /* <DEDUP_REMOVED lines=8> */
[C---:B---3--:R-:W-:Y:S08]  /*5820*/  HMMA.16816.F32 R88, R4.reuse, R16, R88 ;  /* 0x000000100458723c */ /* 0x048ff00000001858 */
[C---:B------:R-:W-:Y:S08]  /*5830*/  HMMA.16816.F32 R84, R4.reuse, R18, R84 ;  /* 0x000000120454723c */ /* 0x040ff00000001854 */
[C---:B--2---:R-:W-:Y:S08]  /*5840*/  HMMA.16816.F32 R80, R4.reuse, R12, R80 ;  /* 0x0000000c0450723c */ /* 0x044ff00000001850 */
[C---:B------:R-:W-:Y:S08]  /*5850*/  HMMA.16816.F32 R76, R4.reuse, R14, R76 ;  /* 0x0000000e044c723c */ /* 0x040ff0000000184c */
[C---:B-1----:R-:W-:Y:S08]  /*5860*/  HMMA.16816.F32 R72, R4.reuse, R8, R72 ;  /* 0x000000080448723c */ /* 0x042ff00000001848 */
[----:B------:R-:W-:Y:S01]  /*5870*/  HMMA.16816.F32 R68, R4, R10, R68 ;  /* 0x0000000a0444723c */ /* 0x000fe20000001844 */
[----:B------:R-:W-:Y:S07]  /*5880*/  @!P1 BRA `(.L_x_5) ;  /* 0x00003ee000009947 */ /* 0x000fee0003800000 */
[----:B------:R-:W-:Y:S01]  /*5890*/  IADD3 R0, P2, R250, 0x40, RZ ;  /* 0x00000040fa007810 */ /* 0x000fe20007f5e0ff */
[----:B------:R-:W-:Y:S01]  /*58a0*/  IMAD.MOV.U32 R135, RZ, RZ, R132 ;  /* 0x000000ffff877224 */ /* 0x000fe200078e0084 */
[----:B------:R-:W-:Y:S01]  /*58b0*/  IADD3 R252, P1, R244, 0x40, RZ ;  /* 0x00000040f4fc7810 */ /* 0x000fe20007f3e0ff */
[----:B------:R-:W-:Y:S01]  /*58c0*/  ULDC.64 UR6, c[0x0][0x208] ;  /* 0x0000820000067ab9 */ /* 0x000fe20000000a00 */
[----:B------:R-:W-:Y:S01]  /*58d0*/  IADD3.X R2, RZ, R248, RZ, P2, !PT ;  /* 0x000000f8ff027210 */ /* 0x000fe200017fe4ff */
[----:B------:R1:W-:Y:S01]  /*58e0*/  STL [R1+0x4], R0 ;  /* 0x0000040001007387 */ /* 0x0003e20000100800 */
[----:B------:R-:W-:Y:S01]  /*58f0*/  ULDC.64 UR4, c[0x0][0x1e0] ;  /* 0x0000780000047ab9 */ /* 0x000fe20000000a00 */
[----:B------:R-:W-:-:S02]  /*5900*/  IMAD.X R249, RZ, RZ, R247, P1 ;  /* 0x000000fffff97224 */ /* 0x000fc400008e06f7 */
[----:B------:R2:W-:Y:S01]  /*5910*/  STL [R1], R2 ;  /* 0x0000000201007387 */ /* 0x0005e20000100800 */
[----:B-1----:R-:W-:-:S06]  /*5920*/  IMAD.MOV.U32 R0, RZ, RZ, R3 ;  /* 0x000000ffff007224 */ /* 0x002fcc00078e0003 */
.L_x_6:
[----:B--2---:R-:W2:Y:S01]  /*5930*/  LDL R2, [R1+0x4] ;  /* 0x0000040001027983 */ /* 0x004ea20000100800 */
[----:B------:R-:W-:Y:S04]  /*5940*/  DEPBAR.LE SB0, 0x0 ;  /* 0x000080000000791a */ /* 0x000fe80000000000 */
[----:B------:R-:W3:Y:S01]  /*5950*/  LDL R133, [R1] ;  /* 0x0000000001857983 */ /* 0x000ee20000100800 */
[----:B------:R-:W-:Y:S02]  /*5960*/  USHF.R.S32.HI UR16, URZ, 0x1f, UR23 ;  /* 0x0000001f3f107899 */ /* 0x000fe40008011417 */
[----:B------:R-:W-:Y:S01]  /*5970*/  UIMAD.WIDE.U32 UR18, UR23, UR6, URZ ;  /* 0x00000006171272a5 */ /* 0x000fe2000f8e003f */
[----:B------:R-:W-:Y:S01]  /*5980*/  BAR.SYNC.DEFER_BLOCKING 0x0 ;  /* 0x0000000000007b1d */ /* 0x000fe20000010000 */
[----:B------:R-:W-:Y:S02]  /*5990*/  UIMAD UR16, UR16, UR6, URZ ;  /* 0x00000006101072a4 */ /* 0x000fe4000f8e023f */
[----:B------:R-:W-:Y:S02]  /*59a0*/  USHF.L.U32 UR17, UR18, 0x7, URZ ;  /* 0x0000000712117899 */ /* 0x000fe4000800063f */
[----:B------:R-:W-:Y:S02]  /*59b0*/  UIMAD UR16, UR23, UR7, UR16 ;  /* 0x00000007171072a4 */ /* 0x000fe4000f8e0210 */
[----:B------:R-:W-:Y:S02]  /*59c0*/  UISETP.GT.AND UP1, UPT, UR23, UR8, UPT ;  /* 0x000000081700728c */ /* 0x000fe4000bf24270 */
[----:B------:R-:W-:Y:S01]  /*59d0*/  UIADD3 UR16, UR19, UR16, URZ ;  /* 0x0000001013107290 */ /* 0x000fe2000fffe03f */
[----:B------:R-:W-:Y:S01]  /*59e0*/  IADD3 R3, P5, R250, UR17, RZ ;  /* 0x00000011fa037c10 */ /* 0x000fe2000ffbe0ff */
[----:B------:R-:W-:Y:S02]  /*59f0*/  UIADD3 UR23, UR23, -0x1, URZ ;  /* 0xffffffff17177890 */ /* 0x000fe4000fffe03f */
[----:B------:R-:W-:Y:S01]  /*5a00*/  USHF.L.U64.HI UR16, UR18, 0x7, UR16 ;  /* 0x0000000712107899 */ /* 0x000fe20008010210 */
[C---:B------:R-:W-:Y:S04]  /*5a10*/  LEA R196, P4, R3.reuse, c[0x0][0x1f8], 0x1 ;  /* 0x00007e0003c47a11 */ /* 0x040fe800078808ff */
[----:B------:R-:W-:Y:S01]  /*5a20*/  @UP1 UIMAD.WIDE.U32 UR18, UR23, UR4, URZ ;  /* 0x00000004171212a5 */ /* 0x000fe2000f8e003f */
[----:B------:R-:W-:Y:S04]  /*5a30*/  IADD3.X R134, R248, UR16, RZ, P5, !PT ;  /* 0x00000010f8867c10 */ /* 0x000fe8000affe4ff */
[----:B------:R-:W-:Y:S01]  /*5a40*/  LEA.HI.X R197, R3, c[0x0][0x1fc], R134, 0x1, P4 ;  /* 0x00007f0003c57a11 */ /* 0x000fe200020f0c86 */
[----:B------:R-:W1:Y:S08]  /*5a50*/  LDSM.16.M88.4 R140, [R242+0x8100] ;  /* 0x00810000f28c783b */ /* 0x000e700000000200 */
[----:B------:R-:W4:Y:S08]  /*5a60*/  LDSM.16.M88.4 R144, [R242+0x8900] ;  /* 0x00890000f290783b */ /* 0x000f300000000200 */
[----:B------:R-:W5:Y:S08]  /*5a70*/  LDSM.16.M88.4 R148, [R242+0x9100] ;  /* 0x00910000f294783b */ /* 0x000f700000000200 */
[----:B------:R-:W5:Y:S08]  /*5a80*/  LDSM.16.M88.4 R152, [R242+0x9900] ;  /* 0x00990000f298783b */ /* 0x000f700000000200 */
[----:B------:R-:W5:Y:S01]  /*5a90*/  LDSM.16.M88.4 R156, [R242+0xa100] ;  /* 0x00a10000f29c783b */ /* 0x000f620000000200 */
[C---:B-1----:R-:W-:Y:S07]  /*5aa0*/  HMMA.16816.F32 R4, R136.reuse, R140, RZ ;  /* 0x0000008c8804723c */ /* 0x042fee00000018ff */
[----:B------:R-:W1:Y:S01]  /*5ab0*/  LDSM.16.M88.4 R160, [R242+0xa900] ;  /* 0x00a90000f2a0783b */ /* 0x000e620000000200 */
[C---:B------:R-:W-:Y:S07]  /*5ac0*/  HMMA.16816.F32 R8, R136.reuse, R142, RZ ;  /* 0x0000008e8808723c */ /* 0x040fee00000018ff */
[----:B------:R-:W1:Y:S01]  /*5ad0*/  LDSM.16.M88.4 R164, [R242+0xb100] ;  /* 0x00b10000f2a4783b */ /* 0x000e620000000200 */
[C---:B----4-:R-:W-:Y:S07]  /*5ae0*/  HMMA.16816.F32 R12, R136.reuse, R144, RZ ;  /* 0x00000090880c723c */ /* 0x050fee00000018ff */
[----:B------:R-:W4:Y:S01]  /*5af0*/  LDSM.16.M88.4 R168, [R242+0xb900] ;  /* 0x00b90000f2a8783b */ /* 0x000f220000000200 */
[C---:B------:R-:W-:Y:S07]  /*5b00*/  HMMA.16816.F32 R16, R136.reuse, R146, RZ ;  /* 0x000000928810723c */ /* 0x040fee00000018ff */
[----:B------:R-:W1:Y:S01]  /*5b10*/  LDSM.16.M88.4 R140, [R241] ;  /* 0x00000000f18c783b */ /* 0x000e620000000200 */
[C---:B-----5:R-:W-:Y:S07]  /*5b20*/  HMMA.16816.F32 R20, R136.reuse, R148, RZ ;  /* 0x000000948814723c */ /* 0x060fee00000018ff */
[----:B------:R-:W5:Y:S01]  /*5b30*/  LDSM.16.M88.4 R144, [R235] ;  /* 0x00000000eb90783b */ /* 0x000f620000000200 */
[C---:B------:R-:W-:Y:S07]  /*5b40*/  HMMA.16816.F32 R24, R136.reuse, R150, RZ ;  /* 0x000000968818723c */ /* 0x040fee00000018ff */
[----:B------:R-:W4:Y:S01]  /*5b50*/  LDSM.16.M88.4 R148, [R234] ;  /* 0x00000000ea94783b */ /* 0x000f220000000200 */
[C---:B------:R-:W-:Y:S08]  /*5b60*/  HMMA.16816.F32 R28, R136.reuse, R152, RZ ;  /* 0x00000098881c723c */ /* 0x040ff000000018ff */
[C---:B------:R-:W-:Y:S01]  /*5b70*/  HMMA.16816.F32 R32, R136.reuse, R154, RZ ;  /* 0x0000009a8820723c */ /* 0x040fe200000018ff */
[----:B------:R-:W-:Y:S07]  /*5b80*/  LDSM.16.M88.4 R152, [R232] ;  /* 0x00000000e898783b */ /* 0x000fee0000000200 */
[C---:B------:R-:W-:Y:S08]  /*5b90*/  HMMA.16816.F32 R36, R136.reuse, R156, RZ ;  /* 0x0000009c8824723c */ /* 0x040ff000000018ff */
[C---:B------:R-:W-:Y:S01]  /*5ba0*/  HMMA.16816.F32 R40, R136.reuse, R158, RZ ;  /* 0x0000009e8828723c */ /* 0x040fe200000018ff */
[----:B------:R-:W-:Y:S07]  /*5bb0*/  LDSM.16.M88.4 R156, [R231] ;  /* 0x00000000e79c783b */ /* 0x000fee0000000200 */
[C---:B-1----:R-:W-:Y:S08]  /*5bc0*/  HMMA.16816.F32 R44, R136.reuse, R160, RZ ;  /* 0x000000a0882c723c */ /* 0x042ff000000018ff */
[C---:B------:R-:W-:Y:S01]  /*5bd0*/  HMMA.16816.F32 R48, R136.reuse, R162, RZ ;  /* 0x000000a28830723c */ /* 0x040fe200000018ff */
[----:B------:R-:W-:Y:S07]  /*5be0*/  LDSM.16.M88.4 R160, [R230] ;  /* 0x00000000e6a0783b */ /* 0x000fee0000000200 */
[C---:B------:R-:W-:Y:S08]  /*5bf0*/  HMMA.16816.F32 R52, R136.reuse, R164, RZ ;  /* 0x000000a48834723c */ /* 0x040ff000000018ff */
[C---:B------:R-:W-:Y:S01]  /*5c00*/  HMMA.16816.F32 R56, R136.reuse, R166, RZ ;  /* 0x000000a68838723c */ /* 0x040fe200000018ff */
[----:B------:R-:W-:Y:S07]  /*5c10*/  LDSM.16.M88.4 R164, [R229] ;  /* 0x00000000e5a4783b */ /* 0x000fee0000000200 */
[C---:B----4-:R-:W-:Y:S08]  /*5c20*/  HMMA.16816.F32 R60, R136.reuse, R168, RZ ;  /* 0x000000a8883c723c */ /* 0x050ff000000018ff */
[----:B------:R-:W-:Y:S08]  /*5c30*/  HMMA.16816.F32 R64, R136, R170, RZ ;  /* 0x000000aa8840723c */ /* 0x000ff000000018ff */
[C---:B------:R-:W-:Y:S08]  /*5c40*/  HMMA.16816.F32 R4, R172.reuse, R140, R4 ;  /* 0x0000008cac04723c */ /* 0x040ff00000001804 */
[C---:B------:R-:W-:Y:S01]  /*5c50*/  HMMA.16816.F32 R8, R172.reuse, R142, R8 ;  /* 0x0000008eac08723c */ /* 0x040fe20000001808 */
[----:B------:R-:W1:Y:S07]  /*5c60*/  LDSM.16.M88.4 R140, [R233] ;  /* 0x00000000e98c783b */ /* 0x000e6e0000000200 */
[C---:B-----5:R-:W-:Y:S01]  /*5c70*/  HMMA.16816.F32 R12, R172.reuse, R144, R12 ;  /* 0x00000090ac0c723c */ /* 0x060fe2000000180c */
[----:B------:R-:W-:Y:S01]  /*5c80*/  @!PT LDS RZ, [RZ] ;  /* 0x00000000fffff984 */ /* 0x000fe20000000800 */
[----:B------:R-:W-:Y:S01]  /*5c90*/  @!PT LDS RZ, [RZ] ;  /* 0x00000000fffff984 */ /* 0x000fe20000000800 */
[----:B------:R-:W-:Y:S01]  /*5ca0*/  @!PT LDS RZ, [RZ] ;  /* 0x00000000fffff984 */ /* 0x000fe20000000800 */
[----:B------:R4:W-:Y:S07]  /*5cb0*/  LDGSTS.E.BYPASS.LTC128B.128 [R243+0x100], [R196.64], !P3 ;  /* 0x00100000c4f37fae */ /* 0x0009ee000d901d4e */
[C---:B------:R-:W-:Y:S08]  /*5cc0*/  HMMA.16816.F32 R16, R172.reuse, R146, R16 ;  /* 0x00000092ac10723c */ /* 0x040ff00000001810 */
[C---:B------:R-:W-:Y:S08]  /*5cd0*/  HMMA.16816.F32 R20, R172.reuse, R148, R20 ;  /* 0x00000094ac14723c */ /* 0x040ff00000001814 */
[C---:B------:R-:W-:Y:S08]  /*5ce0*/  HMMA.16816.F32 R24, R172.reuse, R150, R24 ;  /* 0x00000096ac18723c */ /* 0x040ff00000001818 */
[C---:B-1----:R-:W-:Y:S08]  /*5cf0*/  HMMA.16816.F32 R28, R172.reuse, R140, R28 ;  /* 0x0000008cac1c723c */ /* 0x042ff0000000181c */
[C---:B------:R-:W-:Y:S08]  /*5d00*/  HMMA.16816.F32 R32, R172.reuse, R142, R32 ;  /* 0x0000008eac20723c */ /* 0x040ff00000001820 */
[C---:B------:R-:W-:Y:S08]  /*5d10*/  HMMA.16816.F32 R36, R172.reuse, R152, R36 ;  /* 0x00000098ac24723c */ /* 0x040ff00000001824 */
[C---:B------:R-:W-:Y:S08]  /*5d20*/  HMMA.16816.F32 R40, R172.reuse, R154, R40 ;  /* 0x0000009aac28723c */ /* 0x040ff00000001828 */
[C---:B------:R-:W-:Y:S08]  /*5d30*/  HMMA.16816.F32 R44, R172.reuse, R156, R44 ;  /* 0x0000009cac2c723c */ /* 0x040ff0000000182c */
[C---:B------:R-:W-:Y:S08]  /*5d40*/  HMMA.16816.F32 R48, R172.reuse, R158, R48 ;  /* 0x0000009eac30723c */ /* 0x040ff00000001830 */
[C---:B------:R-:W-:Y:S04]  /*5d50*/  HMMA.16816.F32 R52, R172.reuse, R160, R52 ;  /* 0x000000a0ac34723c */ /* 0x040fe80000001834 */
[----:B--2---:R-:W-:Y:S01]  /*5d60*/  IADD3 R132, P2, R2, UR17, RZ ;  /* 0x0000001102847c10 */ /* 0x004fe2000ff5e0ff */
[----:B------:R-:W-:Y:S03]  /*5d70*/  @UP1 USHF.L.U32 UR17, UR18, 0x7, URZ ;  /* 0x0000000712111899 */ /* 0x000fe6000800063f */
[C---:B------:R-:W-:Y:S04]  /*5d80*/  HMMA.16816.F32 R56, R172.reuse, R162, R56 ;  /* 0x000000a2ac38723c */ /* 0x040fe80000001838 */
[C---:B------:R-:W-:Y:S02]  /*5d90*/  LEA R2, P1, R132.reuse, c[0x0][0x1f8], 0x1 ;  /* 0x00007e0084027a11 */ /* 0x040fe400078208ff */
[----:B---3--:R-:W-:Y:S01]  /*5da0*/  IADD3.X R133, R133, UR16, RZ, P2, !PT ;  /* 0x0000001085857c10 */ /* 0x008fe200097fe4ff */
[----:B------:R-:W-:Y:S01]  /*5db0*/  @UP1 USHF.R.S32.HI UR16, URZ, 0x1f, UR23 ;  /* 0x0000001f3f101899 */ /* 0x000fe20008011417 */
[C---:B------:R-:W-:Y:S03]  /*5dc0*/  HMMA.16816.F32 R60, R172.reuse, R164, R60 ;  /* 0x000000a4ac3c723c */ /* 0x040fe6000000183c */
[----:B------:R-:W-:Y:S01]  /*5dd0*/  @UP1 UIMAD UR16, UR16, UR4, URZ ;  /* 0x00000004101012a4 */ /* 0x000fe2000f8e023f */
[----:B------:R-:W-:Y:S02]  /*5de0*/  LEA.HI.X R3, R132, c[0x0][0x1fc], R133, 0x1, P1 ;  /* 0x00007f0084037a11 */ /* 0x000fe400008f0c85 */
[----:B------:R-:W-:Y:S01]  /*5df0*/  IADD3 R132, P1, R196, UR11, RZ ;  /* 0x0000000bc4847c10 */ /* 0x000fe2000ff3e0ff */
[----:B------:R-:W-:Y:S01]  /*5e00*/  @UP1 UIMAD UR16, UR23, UR5, UR16 ;  /* 0x00000005171012a4 */ /* 0x000fe2000f8e0210 */
[----:B------:R-:W-:Y:S01]  /*5e10*/  HMMA.16816.F32 R64, R172, R166, R64 ;  /* 0x000000a6ac40723c */ /* 0x000fe20000001840 */
[----:B------:R1:W-:Y:S02]  /*5e20*/  LDGSTS.E.BYPASS.LTC128B.128 [R243+0x4100], [R2.64], !P0 ;  /* 0x0410000002f37fae */ /* 0x0003e4000c101d4e */
[----:B------:R-:W-:Y:S01]  /*5e30*/  @UP1 UIADD3 UR16, UR19, UR16, URZ ;  /* 0x0000001013101290 */ /* 0x000fe2000fffe03f */
[----:B------:R-:W-:Y:S02]  /*5e40*/  IADD3.X R133, R197, UR20, RZ, P1, !PT ;  /* 0x00000014c5857c10 */ /* 0x000fe40008ffe4ff */
[C---:B------:R-:W-:Y:S01]  /*5e50*/  IADD3 R198, P1, R132.reuse, UR11, RZ ;  /* 0x0000000b84c67c10 */ /* 0x040fe2000ff3e0ff */
[----:B------:R-:W-:Y:S01]  /*5e60*/  @UP1 USHF.L.U64.HI UR16, UR18, 0x7, UR16 ;  /* 0x0000000712101899 */ /* 0x000fe20008010210 */
[----:B------:R-:W-:Y:S01]  /*5e70*/  IADD3 R200, P4, R132, UR22, RZ ;  /* 0x0000001684c87c10 */ /* 0x000fe2000ff9e0ff */
[----:B------:R2:W-:Y:S01]  /*5e80*/  LDGSTS.E.BYPASS.LTC128B.128 [R243+0x1100], [R132.64], !P3 ;  /* 0x0110000084f37fae */ /* 0x0005e2000d901d4e */
[----:B------:R-:W-:Y:S02]  /*5e90*/  @UP1 USHF.L.U32 UR18, UR4, 0x6, URZ ;  /* 0x0000000604121899 */ /* 0x000fe4000800063f */
[C---:B------:R-:W-:Y:S01]  /*5ea0*/  IADD3.X R199, R133.reuse, UR20, RZ, P1, !PT ;  /* 0x0000001485c77c10 */ /* 0x040fe20008ffe4ff */
[----:B------:R-:W-:Y:S01]  /*5eb0*/  @UP1 UMOV UR19, 0x6 ;  /* 0x0000000600131882 */ /* 0x000fe20000000000 */
[----:B------:R-:W-:Y:S01]  /*5ec0*/  IADD3.X R201, R133, UR21, RZ, P4, !PT ;  /* 0x0000001585c97c10 */ /* 0x000fe2000a7fe4ff */
[----:B------:R-:W-:Y:S01]  /*5ed0*/  @UP1 USHF.L.U64.HI UR19, UR4, UR19, UR5 ;  /* 0x0000001304131299 */ /* 0x000fe20008010205 */
[C---:B------:R-:W-:Y:S01]  /*5ee0*/  IADD3 R202, P2, R198.reuse, UR11, RZ ;  /* 0x0000000bc6ca7c10 */ /* 0x040fe2000ff5e0ff */
[----:B------:R2:W-:Y:S01]  /*5ef0*/  LDGSTS.E.BYPASS.LTC128B.128 [R243+0x5100], [R132.64+0x80], !P0 ;  /* 0x0510008084f37fae */ /* 0x0005e2000c101d4e */
[----:B----4-:R-:W-:Y:S02]  /*5f00*/  IADD3 R196, P1, R198, UR22, RZ ;  /* 0x00000016c6c47c10 */ /* 0x010fe4000ff3e0ff */
[C---:B------:R-:W-:Y:S02]  /*5f10*/  IADD3.X R203, R199.reuse, UR20, RZ, P2, !PT ;  /* 0x00000014c7cb7c10 */ /* 0x040fe400097fe4ff */
[----:B------:R-:W-:Y:S02]  /*5f20*/  IADD3.X R197, R199, UR21, RZ, P1, !PT ;  /* 0x00000015c7c57c10 */ /* 0x000fe40008ffe4ff */
[----:B------:R-:W-:Y:S01]  /*5f30*/  PLOP3.LUT P1, PT, PT, PT, UP1, 0x80, 0x0 ;  /* 0x000000000000781c */ /* 0x000fe20003f2f018 */
[----:B------:R3:W-:Y:S08]  /*5f40*/  LDGSTS.E.BYPASS.LTC128B.128 [R243+0x2100], [R198.64], !P3 ;  /* 0x02100000c6f37fae */ /* 0x0007f0000d901d4e */
[----:B------:R4:W-:Y:S08]  /*5f50*/  LDGSTS.E.BYPASS.LTC128B.128 [R243+0x6100], [R200.64], !P0 ;  /* 0x06100000c8f37fae */ /* 0x0009f0000c101d4e */
[----:B------:R4:W-:Y:S08]  /*5f60*/  LDGSTS.E.BYPASS.LTC128B.128 [R243+0x3100], [R202.64], !P3 ;  /* 0x03100000caf37fae */ /* 0x0009f0000d901d4e */
[----:B------:R3:W-:Y:S08]  /*5f70*/  LDGSTS.E.BYPASS.LTC128B.128 [R243+0x7100], [R196.64], !P0 ;  /* 0x07100000c4f37fae */ /* 0x0007f0000c101d4e */
[----:B------:R-:W5:Y:S08]  /*5f80*/  LDSM.16.M88.4 R144, [R239+0x8100] ;  /* 0x00810000ef90783b */ /* 0x000f700000000200 */
[----:B------:R-:W1:Y:S08]  /*5f90*/  LDSM.16.M88.4 R140, [R239+0x8900] ;  /* 0x00890000ef8c783b */ /* 0x000e700000000200 */
[----:B------:R-:W1:Y:S08]  /*5fa0*/  LDSM.16.M88.4 R148, [R239+0x9100] ;  /* 0x00910000ef94783b */ /* 0x000e700000000200 */
[----:B------:R-:W0:Y:S08]  /*5fb0*/  LDGDEPBAR ;  /* 0x00000000000079af */ /* 0x000e300000000000 */
[----:B------:R-:W2:Y:S01]  /*5fc0*/  LDSM.16.M88.4 R152, [R239+0x9900] ;  /* 0x00990000ef98783b */ /* 0x000ea20000000200 */
[C---:B-----5:R-:W-:Y:S07]  /*5fd0*/  HMMA.16816.F32 R4, R176.reuse, R144, R4 ;  /* 0x00000090b004723c */ /* 0x060fee0000001804 */
[----:B------:R-:W5:Y:S01]  /*5fe0*/  LDSM.16.M88.4 R156, [R239+0xa100] ;  /* 0x00a10000ef9c783b */ /* 0x000f620000000200 */
[C---:B------:R-:W-:Y:S07]  /*5ff0*/  HMMA.16816.F32 R8, R176.reuse, R146, R8 ;  /* 0x00000092b008723c */ /* 0x040fee0000001808 */
[----:B------:R-:W3:Y:S01]  /*6000*/  LDSM.16.M88.4 R144, [R239+0xa900] ;  /* 0x00a90000ef90783b */ /* 0x000ee20000000200 */
[C---:B-1----:R-:W-:Y:S07]  /*6010*/  HMMA.16816.F32 R12, R176.reuse, R140, R12 ;  /* 0x0000008cb00c723c */ /* 0x042fee000000180c */
[----:B------:R-:W-:Y:S01]  /*6020*/  LDSM.16.M88.4 R160, [R242+0xc100] ;  /* 0x00c10000f2a0783b */ /* 0x000fe20000000200 */
[C---:B------:R-:W-:Y:S07]  /*6030*/  HMMA.16816.F32 R16, R176.reuse, R142, R16 ;  /* 0x0000008eb010723c */ /* 0x040fee0000001810 */
[----:B------:R-:W1:Y:S01]  /*6040*/  LDSM.16.M88.4 R140, [R239+0xb100] ;  /* 0x00b10000ef8c783b */ /* 0x000e620000000200 */
[C---:B------:R-:W-:Y:S07]  /*6050*/  HMMA.16816.F32 R20, R176.reuse, R148, R20 ;  /* 0x00000094b014723c */ /* 0x040fee0000001814 */
[----:B------:R-:W-:Y:S01]  /*6060*/  LDSM.16.M88.4 R164, [R225] ;  /* 0x00000000e1a4783b */ /* 0x000fe20000000200 */
[C---:B------:R-:W-:Y:S07]  /*6070*/  HMMA.16816.F32 R24, R176.reuse, R150, R24 ;  /* 0x00000096b018723c */ /* 0x040fee0000001818 */
[----:B------:R-:W1:Y:S01]  /*6080*/  LDSM.16.M88.4 R148, [R239+0xb900] ;  /* 0x00b90000ef94783b */ /* 0x000e620000000200 */
[C---:B--2---:R-:W-:Y:S07]  /*6090*/  HMMA.16816.F32 R28, R176.reuse, R152, R28 ;  /* 0x00000098b01c723c */ /* 0x044fee000000181c */
[----:B------:R-:W-:Y:S01]  /*60a0*/  LDSM.16.M88.4 R168, [R239+0xd100] ;  /* 0x00d10000efa8783b */ /* 0x000fe20000000200 */
[C---:B------:R-:W-:Y:S07]  /*60b0*/  HMMA.16816.F32 R32, R176.reuse, R154, R32 ;  /* 0x0000009ab020723c */ /* 0x040fee0000001820 */
[----:B------:R-:W2:Y:S01]  /*60c0*/  LDSM.16.M88.4 R152, [R228] ;  /* 0x00000000e498783b */ /* 0x000ea20000000200 */
[C---:B-----5:R-:W-:Y:S07]  /*60d0*/  HMMA.16816.F32 R36, R176.reuse, R156, R36 ;  /* 0x0000009cb024723c */ /* 0x060fee0000001824 */
[----:B---3--:R-:W-:Y:S01]  /*60e0*/  LDSM.16.M88.4 R196, [R239+0xd900] ;  /* 0x00d90000efc4783b */ /* 0x008fe20000000200 */
[C---:B------:R-:W-:Y:S07]  /*60f0*/  HMMA.16816.F32 R40, R176.reuse, R158, R40 ;  /* 0x0000009eb028723c */ /* 0x040fee0000001828 */
[----:B------:R-:W3:Y:S01]  /*6100*/  LDSM.16.M88.4 R156, [R228+0x800] ;  /* 0x00080000e49c783b */ /* 0x000ee20000000200 */
[C---:B------:R-:W-:Y:S07]  /*6110*/  HMMA.16816.F32 R44, R176.reuse, R144, R44 ;  /* 0x00000090b02c723c */ /* 0x040fee000000182c */
[----:B----4-:R-:W-:Y:S01]  /*6120*/  LDSM.16.M88.4 R200, [R239+0xe900] ;  /* 0x00e90000efc8783b */ /* 0x010fe20000000200 */
[C---:B------:R-:W-:Y:S07]  /*6130*/  HMMA.16816.F32 R48, R176.reuse, R146, R48 ;  /* 0x00000092b030723c */ /* 0x040fee0000001830 */
[----:B------:R-:W4:Y:S01]  /*6140*/  LDSM.16.M88.4 R144, [R228+0x1000] ;  /* 0x00100000e490783b */ /* 0x000f220000000200 */
[C---:B-1----:R-:W-:Y:S07]  /*6150*/  HMMA.16816.F32 R52, R176.reuse, R140, R52 ;  /* 0x0000008cb034723c */ /* 0x042fee0000001834 */
[----:B------:R-:W-:Y:S01]  /*6160*/  LDSM.16.M88.4 R204, [R239+0xf100] ;  /* 0x00f10000efcc783b */ /* 0x000fe20000000200 */
[C---:B------:R-:W-:Y:S07]  /*6170*/  HMMA.16816.F32 R56, R176.reuse, R142, R56 ;  /* 0x0000008eb038723c */ /* 0x040fee0000001838 */
[----:B------:R-:W1:Y:S01]  /*6180*/  LDSM.16.M88.4 R140, [R228+0x1800] ;  /* 0x00180000e48c783b */ /* 0x000e620000000200 */
[C---:B------:R-:W-:Y:S07]  /*6190*/  HMMA.16816.F32 R60, R176.reuse, R148, R60 ;  /* 0x00000094b03c723c */ /* 0x040fee000000183c */
[----:B------:R-:W-:Y:S01]  /*61a0*/  LDSM.16.M88.4 R208, [R239+0xf900] ;  /* 0x00f90000efd0783b */ /* 0x000fe20000000200 */
[----:B------:R-:W-:Y:S07]  /*61b0*/  HMMA.16816.F32 R64, R176, R150, R64 ;  /* 0x00000096b040723c */ /* 0x000fee0000001840 */
[----:B------:R-:W5:Y:S01]  /*61c0*/  LDSM.16.M88.4 R148, [R228+0x2000] ;  /* 0x00200000e494783b */ /* 0x000f620000000200 */
[C---:B--2---:R-:W-:Y:S07]  /*61d0*/  HMMA.16816.F32 R4, R180.reuse, R152, R4 ;  /* 0x00000098b404723c */ /* 0x044fee0000001804 */
[----:B------:R-:W-:Y:S01]  /*61e0*/  LDSM.16.M88.4 R216, [R228+0x4000] ;  /* 0x00400000e4d8783b */ /* 0x000fe20000000200 */
[C---:B------:R-:W-:Y:S07]  /*61f0*/  HMMA.16816.F32 R8, R180.reuse, R154, R8 ;  /* 0x0000009ab408723c */ /* 0x040fee0000001808 */
[----:B------:R-:W2:Y:S01]  /*6200*/  LDSM.16.M88.4 R152, [R228+0x2800] ;  /* 0x00280000e498783b */ /* 0x000ea20000000200 */
[C---:B---3--:R-:W-:Y:S08]  /*6210*/  HMMA.16816.F32 R12, R180.reuse, R156, R12 ;  /* 0x0000009cb40c723c */ /* 0x048ff0000000180c */
[C---:B------:R-:W-:Y:S01]  /*6220*/  HMMA.16816.F32 R16, R180.reuse, R158, R16 ;  /* 0x0000009eb410723c */ /* 0x040fe20000001810 */
[----:B------:R-:W3:Y:S07]  /*6230*/  LDSM.16.M88.4 R156, [R228+0x3000] ;  /* 0x00300000e49c783b */ /* 0x000eee0000000200 */
[C---:B----4-:R-:W-:Y:S08]  /*6240*/  HMMA.16816.F32 R20, R180.reuse, R144, R20 ;  /* 0x00000090b414723c */ /* 0x050ff00000001814 */
[C---:B------:R-:W-:Y:S01]  /*6250*/  HMMA.16816.F32 R24, R180.reuse, R146, R24 ;  /* 0x00000092b418723c */ /* 0x040fe20000001818 */
[----:B------:R-:W4:Y:S07]  /*6260*/  LDSM.16.M88.4 R144, [R228+0x3800] ;  /* 0x00380000e490783b */ /* 0x000f2e0000000200 */
[C---:B-1----:R-:W-:Y:S08]  /*6270*/  HMMA.16816.F32 R28, R180.reuse, R140, R28 ;  /* 0x0000008cb41c723c */ /* 0x042ff0000000181c */
[C---:B------:R-:W-:Y:S01]  /*6280*/  HMMA.16816.F32 R32, R180.reuse, R142, R32 ;  /* 0x0000008eb420723c */ /* 0x040fe20000001820 */
[----:B------:R-:W1:Y:S07]  /*6290*/  LDSM.16.M88.4 R140, [R242+0xc900] ;  /* 0x00c90000f28c783b */ /* 0x000e6e0000000200 */
[C---:B-----5:R-:W-:Y:S08]  /*62a0*/  HMMA.16816.F32 R36, R180.reuse, R148, R36 ;  /* 0x00000094b424723c */ /* 0x060ff00000001824 */
[C---:B------:R-:W-:Y:S01]  /*62b0*/  HMMA.16816.F32 R40, R180.reuse, R150, R40 ;  /* 0x00000096b428723c */ /* 0x040fe20000001828 */
[----:B------:R-:W5:Y:S07]  /*62c0*/  LDSM.16.M88.4 R148, [R242+0xd100] ;  /* 0x00d10000f294783b */ /* 0x000f6e0000000200 */
[C---:B--2---:R-:W-:Y:S08]  /*62d0*/  HMMA.16816.F32 R44, R180.reuse, R152, R44 ;  /* 0x00000098b42c723c */ /* 0x044ff0000000182c */
[C---:B------:R-:W-:Y:S01]  /*62e0*/  HMMA.16816.F32 R48, R180.reuse, R154, R48 ;  /* 0x0000009ab430723c */ /* 0x040fe20000001830 */
[----:B------:R-:W-:Y:S07]  /*62f0*/  LDSM.16.M88.4 R152, [R242+0xe100] ;  /* 0x00e10000f298783b */ /* 0x000fee0000000200 */
[C---:B---3--:R-:W-:Y:S08]  /*6300*/  HMMA.16816.F32 R52, R180.reuse, R156, R52 ;  /* 0x0000009cb434723c */ /* 0x048ff00000001834 */
[C---:B------:R-:W-:Y:S01]  /*6310*/  HMMA.16816.F32 R56, R180.reuse, R158, R56 ;  /* 0x0000009eb438723c */ /* 0x040fe20000001838 */
[----:B------:R-:W-:Y:S07]  /*6320*/  LDSM.16.M88.4 R156, [R242+0xe900] ;  /* 0x00e90000f29c783b */ /* 0x000fee0000000200 */
[C---:B----4-:R-:W-:Y:S08]  /*6330*/  HMMA.16816.F32 R60, R180.reuse, R144, R60 ;  /* 0x00000090b43c723c */ /* 0x050ff0000000183c */
[----:B------:R-:W-:Y:S01]  /*6340*/  HMMA.16816.F32 R64, R180, R146, R64 ;  /* 0x00000092b440723c */ /* 0x000fe20000001840 */
[----:B------:R-:W2:Y:S07]  /*6350*/  LDSM.16.M88.4 R144, [R242+0xd900] ;  /* 0x00d90000f290783b */ /* 0x000eae0000000200 */
[C---:B------:R-:W-:Y:S08]  /*6360*/  HMMA.16816.F32 R4, R184.reuse, R160, R4 ;  /* 0x000000a0b804723c */ /* 0x040ff00000001804 */
[C---:B------:R-:W-:Y:S01]  /*6370*/  HMMA.16816.F32 R8, R184.reuse, R162, R8 ;  /* 0x000000a2b808723c */ /* 0x040fe20000001808 */
[----:B------:R-:W-:Y:S07]  /*6380*/  LDSM.16.M88.4 R160, [R242+0xf900] ;  /* 0x00f90000f2a0783b */ /* 0x000fee0000000200 */
[C---:B-1----:R-:W-:Y:S08]  /*6390*/  HMMA.16816.F32 R12, R184.reuse, R140, R12 ;  /* 0x0000008cb80c723c */ /* 0x042ff0000000180c */
[C---:B------:R-:W-:Y:S01]  /*63a0*/  HMMA.16816.F32 R16, R184.reuse, R142, R16 ;  /* 0x0000008eb810723c */ /* 0x040fe20000001810 */
[----:B------:R-:W1:Y:S07]  /*63b0*/  LDSM.16.M88.4 R140, [R242+0xf100] ;  /* 0x00f10000f28c783b */ /* 0x000e6e0000000200 */
[C---:B-----5:R-:W-:Y:S08]  /*63c0*/  HMMA.16816.F32 R20, R184.reuse, R148, R20 ;  /* 0x00000094b814723c */ /* 0x060ff00000001814 */
[C---:B------:R-:W-:Y:S01]  /*63d0*/  HMMA.16816.F32 R24, R184.reuse, R150, R24 ;  /* 0x00000096b818723c */ /* 0x040fe20000001818 */
[----:B------:R-:W3:Y:S07]  /*63e0*/  LDSM.16.M88.4 R148, [R227] ;  /* 0x00000000e394783b */ /* 0x000eee0000000200 */
[C---:B--2---:R-:W-:Y:S08]  /*63f0*/  HMMA.16816.F32 R28, R184.reuse, R144, R28 ;  /* 0x00000090b81c723c */ /* 0x044ff0000000181c */
[C---:B------:R-:W-:Y:S01]  /*6400*/  HMMA.16816.F32 R32, R184.reuse, R146, R32 ;  /* 0x00000092b820723c */ /* 0x040fe20000001820 */
[----:B------:R-:W2:Y:S07]  /*6410*/  LDSM.16.M88.4 R144, [R226] ;  /* 0x00000000e290783b */ /* 0x000eae0000000200 */
[C---:B------:R-:W-:Y:S08]  /*6420*/  HMMA.16816.F32 R36, R184.reuse, R152, R36 ;  /* 0x00000098b824723c */ /* 0x040ff00000001824 */
[C---:B------:R-:W-:Y:S01]  /*6430*/  HMMA.16816.F32 R40, R184.reuse, R154, R40 ;  /* 0x0000009ab828723c */ /* 0x040fe20000001828 */
[----:B------:R-:W4:Y:S07]  /*6440*/  LDSM.16.M88.4 R152, [R224] ;  /* 0x00000000e098783b */ /* 0x000f2e0000000200 */
[C---:B------:R-:W-:Y:S08]  /*6450*/  HMMA.16816.F32 R44, R184.reuse, R156, R44 ;  /* 0x0000009cb82c723c */ /* 0x040ff0000000182c */
[C---:B------:R-:W-:Y:S01]  /*6460*/  HMMA.16816.F32 R48, R184.reuse, R158, R48 ;  /* 0x0000009eb830723c */ /* 0x040fe20000001830 */
[----:B------:R-:W-:Y:S07]  /*6470*/  LDSM.16.M88.4 R156, [R220] ;  /* 0x00000000dc9c783b */ /* 0x000fee0000000200 */
[C---:B-1----:R-:W-:Y:S08]  /*6480*/  HMMA.16816.F32 R52, R184.reuse, R140, R52 ;  /* 0x0000008cb834723c */ /* 0x042ff00000001834 */
[C---:B------:R-:W-:Y:S01]  /*6490*/  HMMA.16816.F32 R56, R184.reuse, R142, R56 ;  /* 0x0000008eb838723c */ /* 0x040fe20000001838 */
[----:B------:R-:W1:Y:S07]  /*64a0*/  LDSM.16.M88.4 R140, [R223] ;  /* 0x00000000df8c783b */ /* 0x000e6e0000000200 */
[C---:B------:R-:W-:Y:S08]  /*64b0*/  HMMA.16816.F32 R60, R184.reuse, R160, R60 ;  /* 0x000000a0b83c723c */ /* 0x040ff0000000183c */
[----:B------:R-:W-:Y:S01]  /*64c0*/  HMMA.16816.F32 R64, R184, R162, R64 ;  /* 0x000000a2b840723c */ /* 0x000fe20000001840 */
[----:B------:R-:W-:Y:S07]  /*64d0*/  LDSM.16.M88.4 R160, [R239+0xc100] ;  /* 0x00c10000efa0783b */ /* 0x000fee0000000200 */
[C---:B---3--:R-:W-:Y:S08]  /*64e0*/  HMMA.16816.F32 R4, R188.reuse, R148, R4 ;  /* 0x00000094bc04723c */ /* 0x048ff00000001804 */
[C---:B------:R-:W-:Y:S01]  /*64f0*/  HMMA.16816.F32 R8, R188.reuse, R150, R8 ;  /* 0x00000096bc08723c */ /* 0x040fe20000001808 */
[----:B------:R-:W-:Y:S07]  /*6500*/  LDSM.16.M88.4 R148, [R221] ;  /* 0x00000000dd94783b */ /* 0x000fee0000000200 */
[C---:B--2---:R-:W-:Y:S08]  /*6510*/  HMMA.16816.F32 R12, R188.reuse, R144, R12 ;  /* 0x00000090bc0c723c */ /* 0x044ff0000000180c */
[C---:B------:R-:W-:Y:S01]  /*6520*/  HMMA.16816.F32 R16, R188.reuse, R146, R16 ;  /* 0x00000092bc10723c */ /* 0x040fe20000001810 */
[----:B------:R-:W2:Y:S07]  /*6530*/  LDSM.16.M88.4 R144, [R222] ;  /* 0x00000000de90783b */ /* 0x000eae0000000200 */
[C---:B------:R-:W-:Y:S08]  /*6540*/  HMMA.16816.F32 R20, R188.reuse, R164, R20 ;  /* 0x000000a4bc14723c */ /* 0x040ff00000001814 */
        /* <DEDUP_REMOVED lines=8> */
[C---:B--2---:R-:W-:Y:S08]  /*65d0*/  HMMA.16816.F32 R44, R188.reuse, R144, R44 ;  /* 0x00000090bc2c723c */ /* 0x044ff0000000182c */
[C---:B------:R-:W-:Y:S08]  /*65e0*/  HMMA.16816.F32 R48, R188.reuse, R146, R48 ;  /* 0x00000092bc30723c */ /* 0x040ff00000001830 */
[C---:B------:R-:W-:Y:S08]  /*65f0*/  HMMA.16816.F32 R52, R188.reuse, R148, R52 ;  /* 0x00000094bc34723c */ /* 0x040ff00000001834 */
[C---:B------:R-:W-:Y:S08]  /*6600*/  HMMA.16816.F32 R56, R188.reuse, R150, R56 ;  /* 0x00000096bc38723c */ /* 0x040ff00000001838 */
[C---:B------:R-:W-:Y:S08]  /*6610*/  HMMA.16816.F32 R60, R188.reuse, R156, R60 ;  /* 0x0000009cbc3c723c */ /* 0x040ff0000000183c */
[----:B------:R-:W-:Y:S08]  /*6620*/  HMMA.16816.F32 R64, R188, R158, R64 ;  /* 0x0000009ebc40723c */ /* 0x000ff00000001840 */
[C---:B------:R-:W-:Y:S08]  /*6630*/  HMMA.16816.F32 R4, R192.reuse, R160, R4 ;  /* 0x000000a0c004723c */ /* 0x040ff00000001804 */
[C---:B------:R-:W-:Y:S08]  /*6640*/  HMMA.16816.F32 R8, R192.reuse, R162, R8 ;  /* 0x000000a2c008723c */ /* 0x040ff00000001808 */
[C---:B---3--:R-:W-:Y:S08]  /*6650*/  HMMA.16816.F32 R12, R192.reuse, R164, R12 ;  /* 0x000000a4c00c723c */ /* 0x048ff0000000180c */
[C---:B------:R-:W-:Y:S08]  /*6660*/  HMMA.16816.F32 R16, R192.reuse, R166, R16 ;  /* 0x000000a6c010723c */ /* 0x040ff00000001810 */
[C---:B------:R-:W-:Y:S08]  /*6670*/  HMMA.16816.F32 R20, R192.reuse, R168, R20 ;  /* 0x000000a8c014723c */ /* 0x040ff00000001814 */
[C---:B------:R-:W-:Y:S08]  /*6680*/  HMMA.16816.F32 R24, R192.reuse, R170, R24 ;  /* 0x000000aac018723c */ /* 0x040ff00000001818 */
[C---:B------:R-:W-:Y:S08]  /*6690*/  HMMA.16816.F32 R28, R192.reuse, R196, R28 ;  /* 0x000000c4c01c723c */ /* 0x040ff0000000181c */
[C---:B------:R-:W-:Y:S08]  /*66a0*/  HMMA.16816.F32 R32, R192.reuse, R198, R32 ;  /* 0x000000c6c020723c */ /* 0x040ff00000001820 */
[C---:B----4-:R-:W-:Y:S08]  /*66b0*/  HMMA.16816.F32 R36, R192.reuse, R152, R36 ;  /* 0x00000098c024723c */ /* 0x050ff00000001824 */
[C---:B------:R-:W-:Y:S08]  /*66c0*/  HMMA.16816.F32 R40, R192.reuse, R154, R40 ;  /* 0x0000009ac028723c */ /* 0x040ff00000001828 */
[C---:B------:R-:W-:Y:S08]  /*66d0*/  HMMA.16816.F32 R44, R192.reuse, R200, R44 ;  /* 0x000000c8c02c723c */ /* 0x040ff0000000182c */
[C---:B------:R-:W-:Y:S08]  /*66e0*/  HMMA.16816.F32 R48, R192.reuse, R202, R48 ;  /* 0x000000cac030723c */ /* 0x040ff00000001830 */
[C---:B------:R-:W-:Y:S08]  /*66f0*/  HMMA.16816.F32 R52, R192.reuse, R204, R52 ;  /* 0x000000ccc034723c */ /* 0x040ff00000001834 */
[C---:B------:R-:W-:Y:S08]  /*6700*/  HMMA.16816.F32 R56, R192.reuse, R206, R56 ;  /* 0x000000cec038723c */ /* 0x040ff00000001838 */
[C---:B------:R-:W-:Y:S08]  /*6710*/  HMMA.16816.F32 R60, R192.reuse, R208, R60 ;  /* 0x000000d0c03c723c */ /* 0x040ff0000000183c */
[----:B------:R-:W-:Y:S08]  /*6720*/  HMMA.16816.F32 R64, R192, R210, R64 ;  /* 0x000000d2c040723c */ /* 0x000ff00000001840 */
[C---:B------:R-:W-:Y:S08]  /*6730*/  HMMA.16816.F32 R4, R212.reuse, R216, R4 ;  /* 0x000000d8d404723c */ /* 0x040ff00000001804 */
[C---:B------:R-:W-:Y:S08]  /*6740*/  HMMA.16816.F32 R8, R212.reuse, R218, R8 ;  /* 0x000000dad408723c */ /* 0x040ff00000001808 */
[C---:B-1----:R-:W-:Y:S08]  /*6750*/  HMMA.16816.F32 R12, R212.reuse, R140, R12 ;  /* 0x0000008cd40c723c */ /* 0x042ff0000000180c */
[----:B------:R-:W-:Y:S01]  /*6760*/  FMUL.FTZ R198, R4, c[0x0][0x320] ;  /* 0x0000c80004c67a20 */ /* 0x000fe20000410000 */
[C---:B------:R-:W-:Y:S03]  /*6770*/  HMMA.16816.F32 R16, R212.reuse, R142, R16 ;  /* 0x0000008ed410723c */ /* 0x040fe60000001810 */
[----:B------:R-:W-:Y:S02]  /*6780*/  FMUL.FTZ R199, R5, c[0x0][0x320] ;  /* 0x0000c80005c77a20 */ /* 0x000fe40000410000 */
[----:B------:R-:W-:Y:S01]  /*6790*/  MUFU.TANH R198, R198 ;  /* 0x000000c600c67308 */ /* 0x000fe20000002400 */
[----:B------:R-:W-:Y:S02]  /*67a0*/  FMUL.FTZ R196, R6, c[0x0][0x320] ;  /* 0x0000c80006c47a20 */ /* 0x000fe40000410000 */
[----:B------:R-:W-:Y:S02]  /*67b0*/  FMUL.FTZ R197, R7, c[0x0][0x320] ;  /* 0x0000c80007c57a20 */ /* 0x000fe40000410000 */
[----:B------:R-:W1:Y:S02]  /*67c0*/  LDSM.16.M88.4 R4, [R228+0x5000] ;  /* 0x00500000e404783b */ /* 0x000e640000000200 */
[----:B------:R-:W-:Y:S02]  /*67d0*/  FMUL.FTZ R9, R9, c[0x0][0x320] ;  /* 0x0000c80009097a20 */ /* 0x000fe40000410000 */
[----:B------:R-:W-:Y:S01]  /*67e0*/  FMUL.FTZ R10, R10, c[0x0][0x320] ;  /* 0x0000c8000a0a7a20 */ /* 0x000fe20000410000 */
[----:B------:R-:W-:Y:S01]  /*67f0*/  MUFU.TANH R199, R199 ;  /* 0x000000c700c77308 */ /* 0x000fe20000002400 */
[----:B------:R-:W-:Y:S02]  /*6800*/  FMUL.FTZ R11, R11, c[0x0][0x320] ;  /* 0x0000c8000b0b7a20 */ /* 0x000fe40000410000 */
[----:B------:R-:W-:Y:S02]  /*6810*/  FMUL.FTZ R200, R8, c[0x0][0x320] ;  /* 0x0000c80008c87a20 */ /* 0x000fe40000410000 */
[----:B------:R-:W-:Y:S02]  /*6820*/  FMUL.FTZ R13, R13, c[0x0][0x320] ;  /* 0x0000c8000d0d7a20 */ /* 0x000fe40000410000 */
        /* <DEDUP_REMOVED lines=8> */
[----:B------:R-:W-:Y:S10]  /*68b0*/  MUFU.TANH R134, R17 ;  /* 0x0000001100867308 */ /* 0x000ff40000002400 */
[----:B------:R-:W2:Y:S01]  /*68c0*/  MUFU.TANH R157, R10 ;  /* 0x0000000a009d7308 */ /* 0x000ea20000002400 */
[C---:B-1----:R-:W-:Y:S09]  /*68d0*/  HMMA.16816.F32 R20, R212.reuse, R4, R20 ;  /* 0x00000004d414723c */ /* 0x042ff20000001814 */
[----:B------:R1:W-:Y:S01]  /*68e0*/  MUFU.TANH R201, R11 ;  /* 0x0000000b00c97308 */ /* 0x0003e20000002400 */
[C---:B------:R-:W-:Y:S01]  /*68f0*/  HMMA.16816.F32 R24, R212.reuse, R6, R24 ;  /* 0x00000006d418723c */ /* 0x040fe20000001818 */
[----:B------:R-:W-:Y:S08]  /*6900*/  LDSM.16.M88.4 R4, [R228+0x6000] ;  /* 0x00600000e404783b */ /* 0x000ff00000000200 */
[----:B------:R3:W4:Y:S03]  /*6910*/  MUFU.TANH R202, R2 ;  /* 0x0000000200ca7308 */ /* 0x0007260000002400 */
[----:B--2---:R-:W-:Y:S02]  /*6920*/  MOV R12, R157 ;  /* 0x0000009d000c7202 */ /* 0x004fe40000000f00 */
[----:B------:R-:W-:Y:S05]  /*6930*/  FMUL.FTZ R21, R21, c[0x0][0x320] ;  /* 0x0000c80015157a20 */ /* 0x000fea0000410000 */
[----:B------:R2:W5:Y:S01]  /*6940*/  MUFU.TANH R149, R3 ;  /* 0x0000000300957308 */ /* 0x0005620000002400 */
[----:B------:R-:W-:Y:S02]  /*6950*/  FMUL.FTZ R22, R22, c[0x0][0x320] ;  /* 0x0000c80016167a20 */ /* 0x000fe40000410000 */
[----:B------:R-:W-:Y:S01]  /*6960*/  FMUL.FTZ R23, R23, c[0x0][0x320] ;  /* 0x0000c80017177a20 */ /* 0x000fe20000410000 */
[----:B-1----:R-:W1:Y:S01]  /*6970*/  LDSM.16.M88.4 R8, [R228+0x5800] ;  /* 0x00580000e408783b */ /* 0x002e620000000200 */
[----:B------:R-:W-:Y:S02]  /*6980*/  FMUL.FTZ R25, R25, c[0x0][0x320] ;  /* 0x0000c80019197a20 */ /* 0x000fe40000410000 */
[----:B------:R-:W-:Y:S03]  /*6990*/  FMUL.FTZ R27, R27, c[0x0][0x320] ;  /* 0x0000c8001b1b7a20 */ /* 0x000fe60000410000 */
[----:B------:R-:W-:Y:S01]  /*69a0*/  MUFU.TANH R196, R196 ;  /* 0x000000c400c47308 */ /* 0x000fe20000002400 */
[----:B------:R-:W-:Y:S02]  /*69b0*/  FMUL.FTZ R26, R26, c[0x0][0x320] ;  /* 0x0000c8001a1a7a20 */ /* 0x000fe40000410000 */
[----:B---3--:R-:W-:Y:S07]  /*69c0*/  FMUL.FTZ R2, R20, c[0x0][0x320] ;  /* 0x0000c80014027a20 */ /* 0x008fee0000410000 */
[----:B------:R3:W-:Y:S01]  /*69d0*/  MUFU.TANH R142, R2 ;  /* 0x00000002008e7308 */ /* 0x0007e20000002400 */
[----:B--2---:R-:W-:Y:S09]  /*69e0*/  FMUL.FTZ R3, R24, c[0x0][0x320] ;  /* 0x0000c80018037a20 */ /* 0x004ff20000410000 */
[----:B------:R2:W-:Y:S10]  /*69f0*/  MUFU.TANH R153, R3 ;  /* 0x0000000300997308 */ /* 0x0005f40000002400 */
[----:B------:R-:W2:Y:S01]  /*6a00*/  MUFU.TANH R170, R25 ;  /* 0x0000001900aa7308 */ /* 0x000ea20000002400 */
[C---:B-1----:R-:W-:Y:S09]  /*6a10*/  HMMA.16816.F32 R28, R212.reuse, R8, R28 ;  /* 0x00000008d41c723c */ /* 0x042ff2000000181c */
[----:B------:R-:W-:Y:S01]  /*6a20*/  MUFU.TANH R200, R200 ;  /* 0x000000c800c87308 */ /* 0x000fe20000002400 */
[C---:B------:R-:W-:Y:S01]  /*6a30*/  HMMA.16816.F32 R32, R212.reuse, R10, R32 ;  /* 0x0000000ad420723c */ /* 0x040fe20000001820 */
[----:B------:R-:W1:Y:S08]  /*6a40*/  LDSM.16.M88.4 R8, [R228+0x6800] ;  /* 0x00680000e408783b */ /* 0x000e700000000200 */
[----:B------:R-:W-:Y:S01]  /*6a50*/  MUFU.TANH R197, R197 ;  /* 0x000000c500c57308 */ /* 0x000fe20000002400 */
[C---:B------:R-:W-:Y:S04]  /*6a60*/  HMMA.16816.F32 R36, R212.reuse, R4, R36 ;  /* 0x00000004d424723c */ /* 0x040fe80000001824 */
[----:B---3--:R-:W-:Y:S04]  /*6a70*/  FMUL.FTZ R2, R28, c[0x0][0x320] ;  /* 0x0000c8001c027a20 */ /* 0x008fe80000410000 */
[C---:B------:R-:W-:Y:S01]  /*6a80*/  HMMA.16816.F32 R40, R212.reuse, R6, R40 ;  /* 0x00000006d428723c */ /* 0x040fe20000001828 */
[----:B------:R3:W-:Y:S01]  /*6a90*/  MUFU.TANH R216, R18 ;  /* 0x0000001200d87308 */ /* 0x0007e20000002400 */
[----:B------:R-:W5:Y:S02]  /*6aa0*/  LDSM.16.M88.4 R4, [R228+0x7000] ;  /* 0x00700000e404783b */ /* 0x000f640000000200 */
[----:B------:R-:W-:Y:S02]  /*6ab0*/  FMUL.FTZ R29, R29, c[0x0][0x320] ;  /* 0x0000c8001d1d7a20 */ /* 0x000fe40000410000 */
[----:B------:R-:W-:Y:S02]  /*6ac0*/  FMUL.FTZ R30, R30, c[0x0][0x320] ;  /* 0x0000c8001e1e7a20 */ /* 0x000fe40000410000 */
[----:B------:R-:W-:Y:S03]  /*6ad0*/  FMUL.FTZ R31, R31, c[0x0][0x320] ;  /* 0x0000c8001f1f7a20 */ /* 0x000fe60000410000 */
[----:B------:R5:W-:Y:S01]  /*6ae0*/  MUFU.TANH R158, R2 ;  /* 0x00000002009e7308 */ /* 0x000be20000002400 */
[----:B--2---:R-:W-:Y:S01]  /*6af0*/  FMUL.FTZ R3, R32, c[0x0][0x320] ;  /* 0x0000c80020037a20 */ /* 0x004fe20000410000 */
[----:B----4-:R-:W-:Y:S01]  /*6b00*/  MOV R32, R202 ;  /* 0x000000ca00207202 */ /* 0x010fe20000000f00 */
[----:B------:R-:W-:Y:S02]  /*6b10*/  FMUL.FTZ R34, R34, c[0x0][0x320] ;  /* 0x0000c80022227a20 */ /* 0x000fe40000410000 */
[----:B------:R-:W-:Y:S02]  /*6b20*/  FMUL.FTZ R37, R37, c[0x0][0x320] ;  /* 0x0000c80025257a20 */ /* 0x000fe40000410000 */
[----:B------:R-:W-:Y:S02]  /*6b30*/  FMUL.FTZ R38, R38, c[0x0][0x320] ;  /* 0x0000c80026267a20 */ /* 0x000fe40000410000 */
[----:B------:R-:W-:Y:S01]  /*6b40*/  FMUL.FTZ R39, R39, c[0x0][0x320] ;  /* 0x0000c80027277a20 */ /* 0x000fe20000410000 */
[----:B------:R2:W-:Y:S01]  /*6b50*/  MUFU.TANH R162, R3 ;  /* 0x0000000300a27308 */ /* 0x0005e20000002400 */
[----:B------:R-:W-:Y:S01]  /*6b60*/  FMUL.FTZ R35, R35, c[0x0][0x320] ;  /* 0x0000c80023237a20 */ /* 0x000fe20000410000 */
[C---:B-1----:R-:W-:Y:S03]  /*6b70*/  HMMA.16816.F32 R44, R212.reuse, R8, R44 ;  /* 0x00000008d42c723c */ /* 0x042fe6000000182c */
[----:B---3--:R-:W-:Y:S01]  /*6b80*/  MOV R18, R201 ;  /* 0x000000c900127202 */ /* 0x008fe20000000f00 */
[----:B------:R-:W-:Y:S02]  /*6b90*/  FMUL.FTZ R42, R42, c[0x0][0x320] ;  /* 0x0000c8002a2a7a20 */ /* 0x000fe40000410000 */
[----:B------:R-:W-:Y:S02]  /*6ba0*/  FMUL.FTZ R43, R43, c[0x0][0x320] ;  /* 0x0000c8002b2b7a20 */ /* 0x000fe40000410000 */
[----:B------:R-:W1:Y:S01]  /*6bb0*/  MUFU.TANH R145, R37 ;  /* 0x0000002500917308 */ /* 0x000e620000002400 */
[C---:B------:R-:W-:Y:S01]  /*6bc0*/  HMMA.16816.F32 R48, R212.reuse, R10, R48 ;  /* 0x0000000ad430723c */ /* 0x040fe20000001830 */
[----:B------:R-:W3:Y:S01]  /*6bd0*/  LDSM.16.M88.4 R8, [R228+0x7800] ;  /* 0x00780000e408783b */ /* 0x000ee20000000200 */
[----:B------:R-:W-:Y:S04]  /*6be0*/  DEPBAR.LE SB0, 0x0 ;  /* 0x000080000000791a */ /* 0x000fe80000000000 */
[----:B-----5:R-:W-:Y:S02]  /*6bf0*/  FMUL.FTZ R2, R36, c[0x0][0x320] ;  /* 0x0000c80024027a20 */ /* 0x020fe40000410000 */
[----:B------:R-:W-:Y:S01]  /*6c00*/  FMUL.FTZ R41, R41, c[0x0][0x320] ;  /* 0x0000c80029297a20 */ /* 0x000fe20000410000 */
[----:B------:R-:W4:Y:S01]  /*6c10*/  MUFU.TANH R147, R13 ;  /* 0x0000000d00937308 */ /* 0x000f220000002400 */
[----:B------:R-:W-:Y:S01]  /*6c20*/  BAR.SYNC.DEFER_BLOCKING 0x0 ;  /* 0x0000000000007b1d */ /* 0x000fe20000010000 */
[C---:B------:R-:W-:Y:S05]  /*6c30*/  HMMA.16816.F32 R52, R212.reuse, R4, R52 ;  /* 0x00000004d434723c */ /* 0x040fea0000001834 */
[----:B------:R-:W-:Y:S02]  /*6c40*/  FMUL.FTZ R45, R45, c[0x0][0x320] ;  /* 0x0000c8002d2d7a20 */ /* 0x000fe40000410000 */
[----:B------:R-:W-:Y:S01]  /*6c50*/  FMUL.FTZ R46, R46, c[0x0][0x320] ;  /* 0x0000c8002e2e7a20 */ /* 0x000fe20000410000 */
[----:B------:R5:W-:Y:S01]  /*6c60*/  MUFU.TANH R132, R2 ;  /* 0x0000000200847308 */ /* 0x000be20000002400 */
[----:B--2---:R-:W-:Y:S01]  /*6c70*/  FMUL.FTZ R3, R40, c[0x0][0x320] ;  /* 0x0000c80028037a20 */ /* 0x004fe20000410000 */
[C---:B------:R-:W-:Y:S03]  /*6c80*/  HMMA.16816.F32 R56, R212.reuse, R6, R56 ;  /* 0x00000006d438723c */ /* 0x040fe60000001838 */
[----:B------:R-:W-:Y:S01]  /*6c90*/  FMUL.FTZ R47, R47, c[0x0][0x320] ;  /* 0x0000c8002f2f7a20 */ /* 0x000fe20000410000 */
[----:B------:R-:W-:Y:S01]  /*6ca0*/  MOV R40, R149 ;  /* 0x0000009500287202 */ /* 0x000fe20000000f00 */
[----:B------:R-:W-:Y:S02]  /*6cb0*/  FMUL.FTZ R49, R49, c[0x0][0x320] ;  /* 0x0000c80031317a20 */ /* 0x000fe40000410000 */
[----:B------:R-:W-:Y:S01]  /*6cc0*/  FMUL.FTZ R33, R33, c[0x0][0x320] ;  /* 0x0000c80021217a20 */ /* 0x000fe20000410000 */
[----:B------:R2:W-:Y:S01]  /*6cd0*/  MUFU.TANH R203, R3 ;  /* 0x0000000300cb7308 */ /* 0x0005e20000002400 */
[----:B------:R-:W-:Y:S03]  /*6ce0*/  FMUL.FTZ R51, R51, c[0x0][0x320] ;  /* 0x0000c80033337a20 */ /* 0x000fe60000410000 */
[----:B------:R-:W-:Y:S02]  /*6cf0*/  FMUL.FTZ R50, R50, c[0x0][0x320] ;  /* 0x0000c80032327a20 */ /* 0x000fe40000410000 */
[----:B------:R-:W-:Y:S02]  /*6d00*/  FMUL.FTZ R53, R53, c[0x0][0x320] ;  /* 0x0000c80035357a20 */ /* 0x000fe40000410000 */
[----:B------:R-:W-:Y:S02]  /*6d10*/  FMUL.FTZ R54, R54, c[0x0][0x320] ;  /* 0x0000c80036367a20 */ /* 0x000fe40000410000 */
[----:B------:R4:W-:Y:S01]  /*6d20*/  MUFU.TANH R205, R41 ;  /* 0x0000002900cd7308 */ /* 0x0009e20000002400 */
[----:B------:R-:W-:Y:S01]  /*6d30*/  FMUL.FTZ R55, R55, c[0x0][0x320] ;  /* 0x0000c80037377a20 */ /* 0x000fe20000410000 */
[C---:B---3--:R-:W-:Y:S03]  /*6d40*/  HMMA.16816.F32 R60, R212.reuse, R8, R60 ;  /* 0x00000008d43c723c */ /* 0x048fe6000000183c */
[----:B-----5:R-:W-:Y:S02]  /*6d50*/  FMUL.FTZ R2, R44, c[0x0][0x320] ;  /* 0x0000c8002c027a20 */ /* 0x020fe40000410000 */
[----:B------:R-:W-:Y:S02]  /*6d60*/  FMUL.FTZ R58, R58, c[0x0][0x320] ;  /* 0x0000c8003a3a7a20 */ /* 0x000fe40000410000 */
[----:B------:R-:W-:Y:S01]  /*6d70*/  FMUL.FTZ R59, R59, c[0x0][0x320] ;  /* 0x0000c8003b3b7a20 */ /* 0x000fe20000410000 */
[----:B------:R3:W-:Y:S01]  /*6d80*/  MUFU.TANH R156, R2 ;  /* 0x00000002009c7308 */ /* 0x0007e20000002400 */
[----:B------:R-:W-:Y:S03]  /*6d90*/  HMMA.16816.F32 R64, R212, R10, R64 ;  /* 0x0000000ad440723c */ /* 0x000fe60000001840 */
[----:B--2---:R-:W-:Y:S01]  /*6da0*/  FMUL.FTZ R3, R48, c[0x0][0x320] ;  /* 0x0000c80030037a20 */ /* 0x004fe20000410000 */
[----:B------:R-:W-:Y:S01]  /*6db0*/  MOV R48, R170 ;  /* 0x000000aa00307202 */ /* 0x000fe20000000f00 */
[----:B------:R-:W-:Y:S01]  /*6dc0*/  FMUL.FTZ R4, R56, c[0x0][0x320] ;  /* 0x0000c80038047a20 */ /* 0x000fe20000410000 */
[----:B-1----:R-:W-:Y:S01]  /*6dd0*/  MOV R56, R145 ;  /* 0x0000009100387202 */ /* 0x002fe20000000f00 */
[----:B------:R-:W-:Y:S02]  /*6de0*/  FMUL.FTZ R57, R57, c[0x0][0x320] ;  /* 0x0000c80039397a20 */ /* 0x000fe40000410000 */
[----:B------:R-:W-:Y:S03]  /*6df0*/  MUFU.TANH R170, R3 ;  /* 0x0000000300aa7308 */ /* 0x000fe60000002400 */
[----:B----4-:R-:W-:Y:S03]  /*6e00*/  MOV R41, R147 ;  /* 0x0000009300297202 */ /* 0x010fe60000000f00 */
[----:B------:R-:W-:Y:S02]  /*6e10*/  FMUL.FTZ R60, R60, c[0x0][0x320] ;  /* 0x0000c8003c3c7a20 */ /* 0x000fe40000410000 */
[----:B------:R-:W-:Y:S02]  /*6e20*/  FMUL.FTZ R61, R61, c[0x0][0x320] ;  /* 0x0000c8003d3d7a20 */ /* 0x000fe40000410000 */
[----:B------:R-:W1:Y:S01]  /*6e30*/  MUFU.TANH R133, R14 ;  /* 0x0000000e00857308 */ /* 0x000e620000002400 */
[----:B------:R-:W-:Y:S02]  /*6e40*/  FMUL.FTZ R62, R62, c[0x0][0x320] ;  /* 0x0000c8003e3e7a20 */ /* 0x000fe40000410000 */
[----:B------:R-:W-:Y:S02]  /*6e50*/  FMUL.FTZ R63, R63, c[0x0][0x320] ;  /* 0x0000c8003f3f7a20 */ /* 0x000fe40000410000 */
[----:B---3--:R-:W-:Y:S02]  /*6e60*/  FMUL.FTZ R2, R52, c[0x0][0x320] ;  /* 0x0000c80034027a20 */ /* 0x008fe40000410000 */
[----:B------:R-:W-:Y:S02]  /*6e70*/  FMUL.FTZ R64, R64, c[0x0][0x320] ;  /* 0x0000c80040407a20 */ /* 0x000fe40000410000 */
[----:B------:R-:W-:Y:S01]  /*6e80*/  FMUL.FTZ R65, R65, c[0x0][0x320] ;  /* 0x0000c80041417a20 */ /* 0x000fe20000410000 */
[----:B------:R2:W-:Y:S01]  /*6e90*/  MUFU.TANH R149, R2 ;  /* 0x0000000200957308 */ /* 0x0005e20000002400 */
[----:B------:R-:W-:Y:S09]  /*6ea0*/  FMUL.FTZ R66, R66, c[0x0][0x320] ;  /* 0x0000c80042427a20 */ /* 0x000ff20000410000 */
[----:B------:R-:W-:Y:S10]  /*6eb0*/  MUFU.TANH R207, R64 ;  /* 0x0000004000cf7308 */ /* 0x000ff40000002400 */
[----:B------:R1:W-:Y:S01]  /*6ec0*/  MUFU.TANH R218, R58 ;  /* 0x0000003a00da7308 */ /* 0x0003e20000002400 */
[----:B--2---:R-:W-:Y:S04]  /*6ed0*/  FMNMX.FTZ R2, R198, R135, !PT ;  /* 0x00000087c6027209 */ /* 0x004fe80007810000 */
[----:B------:R-:W-:Y:S05]  /*6ee0*/  FMNMX.FTZ R3, R199, R2, !PT ;  /* 0x00000002c7037209 */ /* 0x000fea0007810000 */
[----:B------:R2:W-:Y:S01]  /*6ef0*/  MUFU.TANH R211, R59 ;  /* 0x0000003b00d37308 */ /* 0x0005e20000002400 */
[----:B------:R-:W-:Y:S02]  /*6f00*/  FMNMX.FTZ R2, R196, R0, !PT ;  /* 0x00000000c4027209 */ /* 0x000fe40007810000 */
[----:B------:R-:W-:Y:S02]  /*6f10*/  FMNMX.FTZ R3, R200, R3, !PT ;  /* 0x00000003c8037209 */ /* 0x000fe40007810000 */
[----:B------:R-:W-:Y:S02]  /*6f20*/  FMNMX.FTZ R5, R197, R2, !PT ;  /* 0x00000002c5057209 */ /* 0x000fe40007810000 */
[----:B------:R-:W-:Y:S02]  /*6f30*/  FMNMX.FTZ R3, R204, R3, !PT ;  /* 0x00000003cc037209 */ /* 0x000fe40007810000 */
[----:B------:R-:W-:Y:S01]  /*6f40*/  FMNMX.FTZ R5, R12, R5, !PT ;  /* 0x000000050c057209 */ /* 0x000fe20007810000 */
[----:B------:R-:W3:Y:S01]  /*6f50*/  MUFU.TANH R146, R15 ;  /* 0x0000000f00927308 */ /* 0x000ee20000002400 */
[----:B------:R-:W-:Y:S02]  /*6f60*/  FMNMX.FTZ R3, R32, R3, !PT ;  /* 0x0000000320037209 */ /* 0x000fe40007810000 */
[----:B------:R-:W-:Y:S02]  /*6f70*/  FMNMX.FTZ R5, R18, R5, !PT ;  /* 0x0000000512057209 */ /* 0x000fe40007810000 */
[----:B-1----:R-:W-:Y:S02]  /*6f80*/  MOV R58, R133 ;  /* 0x00000085003a7202 */ /* 0x002fe40000000f00 */
[----:B------:R-:W-:Y:S02]  /*6f90*/  FMNMX.FTZ R3, R41, R3, !PT ;  /* 0x0000000329037209 */ /* 0x000fe40007810000 */
[----:B------:R-:W-:Y:S01]  /*6fa0*/  FMNMX.FTZ R5, R58, R5, !PT ;  /* 0x000000053a057209 */ /* 0x000fe20007810000 */
[----:B------:R1:W-:Y:S01]  /*6fb0*/  MUFU.TANH R145, R4 ;  /* 0x0000000400917308 */ /* 0x0003e20000002400 */
[----:B------:R-:W-:Y:S02]  /*6fc0*/  FMNMX.FTZ R3, R40, R3, !PT ;  /* 0x0000000328037209 */ /* 0x000fe40007810000 */
[----:B--2---:R-:W-:Y:S04]  /*6fd0*/  MOV R59, R134 ;  /* 0x00000086003b7202 */ /* 0x004fe80000000f00 */
[----:B------:R-:W-:Y:S03]  /*6fe0*/  FMNMX.FTZ R3, R59, R3, !PT ;  /* 0x000000033b037209 */ /* 0x000fe60007810000 */
[----:B------:R-:W2:Y:S01]  /*6ff0*/  MUFU.TANH R141, R19 ;  /* 0x00000013008d7308 */ /* 0x000ea20000002400 */
[----:B------:R-:W-:Y:S02]  /*7000*/  FMNMX.FTZ R2, R142, R3, !PT ;  /* 0x000000038e027209 */ /* 0x000fe40007810000 */
[----:B---3--:R-:W-:Y:S07]  /*7010*/  FMNMX.FTZ R5, R146, R5, !PT ;  /* 0x0000000592057209 */ /* 0x008fee0007810000 */
[----:B------:R-:W3:Y:S01]  /*7020*/  MUFU.TANH R151, R21 ;  /* 0x0000001500977308 */ /* 0x000ee20000002400 */
[----:B-1----:R-:W-:Y:S09]  /*7030*/  FMNMX.FTZ R4, R216, R5, !PT ;  /* 0x00000005d8047209 */ /* 0x002ff20007810000 */
[----:B------:R-:W1:Y:S01]  /*7040*/  MUFU.TANH R150, R22 ;  /* 0x0000001600967308 */ /* 0x000e620000002400 */
[----:B--2---:R-:W-:Y:S09]  /*7050*/  FMNMX.FTZ R3, R141, R4, !PT ;  /* 0x000000048d037209 */ /* 0x004ff20007810000 */
[----:B------:R-:W2:Y:S01]  /*7060*/  MUFU.TANH R155, R23 ;  /* 0x00000017009b7308 */ /* 0x000ea20000002400 */
[----:B---3--:R-:W-:Y:S04]  /*7070*/  FMNMX.FTZ R2, R151, R2, !PT ;  /* 0x0000000297027209 */ /* 0x008fe80007810000 */
[----:B------:R-:W-:Y:S05]  /*7080*/  FMNMX.FTZ R2, R153, R2, !PT ;  /* 0x0000000299027209 */ /* 0x000fea0007810000 */
[----:B------:R-:W3:Y:S01]  /*7090*/  MUFU.TANH R163, R42 ;  /* 0x0000002a00a37308 */ /* 0x000ee20000002400 */
[----:B------:R-:W-:Y:S02]  /*70a0*/  FMNMX.FTZ R5, R48, R2, !PT ;  /* 0x0000000230057209 */ /* 0x000fe40007810000 */
[----:B-1----:R-:W-:Y:S07]  /*70b0*/  FMNMX.FTZ R4, R150, R3, !PT ;  /* 0x0000000396047209 */ /* 0x002fee0007810000 */
[----:B------:R3:W-:Y:S01]  /*70c0*/  MUFU.TANH R140, R49 ;  /* 0x00000031008c7308 */ /* 0x0007e20000002400 */
[----:B--2---:R-:W-:Y:S02]  /*70d0*/  FMNMX.FTZ R3, R155, R4, !PT ;  /* 0x000000049b037209 */ /* 0x004fe40007810000 */
[----:B------:R-:W-:Y:S07]  /*70e0*/  FMNMX.FTZ R4, R158, R5, !PT ;  /* 0x000000059e047209 */ /* 0x000fee0007810000 */
[----:B------:R-:W1:Y:S10]  /*70f0*/  MUFU.TANH R154, R26 ;  /* 0x0000001a009a7308 */ /* 0x000e740000002400 */
[----:B------:R-:W2:Y:S01]  /*7100*/  MUFU.TANH R159, R27 ;  /* 0x0000001b009f7308 */ /* 0x000ea20000002400 */
[----:B---3--:R-:W-:Y:S09]  /*7110*/  MOV R49, R163 ;  /* 0x000000a300317202 */ /* 0x008ff20000000f00 */
        /* <DEDUP_REMOVED lines=8> */
[----:B-1----:R-:W-:Y:S09]  /*71a0*/  FMNMX.FTZ R4, R166, R5, !PT ;  /* 0x00000005a6047209 */ /* 0x002ff20007810000 */
[----:B------:R1:W-:Y:S01]  /*71b0*/  MUFU.TANH R143, R57 ;  /* 0x00000039008f7308 */ /* 0x0003e20000002400 */
[----:B--2---:R-:W-:Y:S09]  /*71c0*/  FMNMX.FTZ R5, R171, R4, !PT ;  /* 0x00000004ab057209 */ /* 0x004ff20007810000 */
[----:B------:R-:W2:Y:S01]  /*71d0*/  MUFU.TANH R144, R34 ;  /* 0x0000002200907308 */ /* 0x000ea20000002400 */
[----:B---3--:R-:W-:Y:S01]  /*71e0*/  FMNMX.FTZ R3, R167, R2, !PT ;  /* 0x00000002a7037209 */ /* 0x008fe20007810000 */
[----:B------:R-:W-:Y:S08]  /*71f0*/  FMUL.FTZ R2, R67, c[0x0][0x320] ;  /* 0x0000c80043027a20 */ /* 0x000ff00000410000 */
[----:B------:R-:W3:Y:S01]  /*7200*/  MUFU.TANH R152, R35 ;  /* 0x0000002300987308 */ /* 0x000ee20000002400 */
[----:B-1----:R-:W-:Y:S04]  /*7210*/  MOV R57, R132 ;  /* 0x0000008400397202 */ /* 0x002fe80000000f00 */
[----:B------:R-:W-:Y:S05]  /*7220*/  FMNMX.FTZ R3, R57, R3, !PT ;  /* 0x0000000339037209 */ /* 0x000fea0007810000 */
[----:B------:R1:W-:Y:S01]  /*7230*/  MUFU.TANH R157, R51 ;  /* 0x00000033009d7308 */ /* 0x0003e20000002400 */
[----:B------:R-:W-:Y:S02]  /*7240*/  FMNMX.FTZ R3, R56, R3, !PT ;  /* 0x0000000338037209 */ /* 0x000fe40007810000 */
[----:B--2---:R-:W-:Y:S07]  /*7250*/  FMNMX.FTZ R5, R144, R5, !PT ;  /* 0x0000000590057209 */ /* 0x004fee0007810000 */
[----:B------:R-:W2:Y:S01]  /*7260*/  MUFU.TANH R168, R38 ;  /* 0x0000002600a87308 */ /* 0x000ea20000002400 */
[----:B---3--:R-:W-:Y:S09]  /*7270*/  FMNMX.FTZ R5, R152, R5, !PT ;  /* 0x0000000598057209 */ /* 0x008ff20007810000 */
[----:B------:R3:W-:Y:S01]  /*7280*/  MUFU.TANH R163, R50 ;  /* 0x0000003200a37308 */ /* 0x0007e20000002400 */
[----:B-1----:R-:W-:Y:S04]  /*7290*/  MOV R51, R203 ;  /* 0x000000cb00337202 */ /* 0x002fe80000000f00 */
[----:B------:R-:W-:Y:S05]  /*72a0*/  FMNMX.FTZ R3, R51, R3, !PT ;  /* 0x0000000333037209 */ /* 0x000fea0007810000 */
[----:B------:R-:W1:Y:S01]  /*72b0*/  MUFU.TANH R164, R39 ;  /* 0x0000002700a47308 */ /* 0x000e620000002400 */
[----:B--2---:R-:W-:Y:S09]  /*72c0*/  FMNMX.FTZ R5, R168, R5, !PT ;  /* 0x00000005a8057209 */ /* 0x004ff20007810000 */
[----:B------:R-:W2:Y:S01]  /*72d0*/  MUFU.TANH R160, R43 ;  /* 0x0000002b00a07308 */ /* 0x000ea20000002400 */
[----:B---3--:R-:W-:Y:S04]  /*72e0*/  MOV R50, R205 ;  /* 0x000000cd00327202 */ /* 0x008fe80000000f00 */
[----:B------:R-:W-:Y:S05]  /*72f0*/  FMNMX.FTZ R3, R50, R3, !PT ;  /* 0x0000000332037209 */ /* 0x000fea0007810000 */
[----:B------:R-:W3:Y:S01]  /*7300*/  MUFU.TANH R148, R45 ;  /* 0x0000002d00947308 */ /* 0x000ee20000002400 */
[----:B------:R-:W-:Y:S02]  /*7310*/  FMNMX.FTZ R3, R156, R3, !PT ;  /* 0x000000039c037209 */ /* 0x000fe40007810000 */
[----:B-1----:R-:W-:Y:S04]  /*7320*/  FMNMX.FTZ R5, R164, R5, !PT ;  /* 0x00000005a4057209 */ /* 0x002fe80007810000 */
[----:B------:R-:W-:Y:S03]  /*7330*/  FMNMX.FTZ R5, R49, R5, !PT ;  /* 0x0000000531057209 */ /* 0x000fe60007810000 */
[----:B------:R-:W1:Y:S01]  /*7340*/  MUFU.TANH R169, R46 ;  /* 0x0000002e00a97308 */ /* 0x000e620000002400 */
[----:B--2---:R-:W-:Y:S09]  /*7350*/  FMNMX.FTZ R6, R160, R5, !PT ;  /* 0x00000005a0067209 */ /* 0x004ff20007810000 */
[----:B------:R-:W2:Y:S01]  /*7360*/  MUFU.TANH R161, R47 ;  /* 0x0000002f00a17308 */ /* 0x000ea20000002400 */
[----:B---3--:R-:W-:Y:S04]  /*7370*/  FMNMX.FTZ R3, R148, R3, !PT ;  /* 0x0000000394037209 */ /* 0x008fe80007810000 */
[----:B------:R-:W-:Y:S05]  /*7380*/  FMNMX.FTZ R3, R170, R3, !PT ;  /* 0x00000003aa037209 */ /* 0x000fea0007810000 */
[----:B------:R-:W3:Y:S01]  /*7390*/  MUFU.TANH R147, R53 ;  /* 0x0000003500937308 */ /* 0x000ee20000002400 */
[----:B------:R-:W-:Y:S02]  /*73a0*/  FMNMX.FTZ R4, R140, R3, !PT ;  /* 0x000000038c047209 */ /* 0x000fe40007810000 */
[----:B-1----:R-:W-:Y:S02]  /*73b0*/  FMNMX.FTZ R6, R169, R6, !PT ;  /* 0x00000006a9067209 */ /* 0x002fe40007810000 */
[----:B------:R-:W-:Y:S05]  /*73c0*/  FMNMX.FTZ R4, R149, R4, !PT ;  /* 0x0000000495047209 */ /* 0x000fea0007810000 */
[----:B------:R-:W1:Y:S01]  /*73d0*/  MUFU.TANH R219, R54 ;  /* 0x0000003600db7308 */ /* 0x000e620000002400 */
[----:B--2---:R-:W-:Y:S04]  /*73e0*/  FMNMX.FTZ R6, R161, R6, !PT ;  /* 0x00000006a1067209 */ /* 0x004fe80007810000 */
[----:B------:R-:W-:Y:S05]  /*73f0*/  FMNMX.FTZ R6, R163, R6, !PT ;  /* 0x00000006a3067209 */ /* 0x000fea0007810000 */
[----:B------:R-:W2:Y:S01]  /*7400*/  MUFU.TANH R217, R55 ;  /* 0x0000003700d97308 */ /* 0x000ea20000002400 */
[----:B------:R-:W-:Y:S02]  /*7410*/  FMNMX.FTZ R6, R157, R6, !PT ;  /* 0x000000069d067209 */ /* 0x000fe40007810000 */
[----:B---3--:R-:W-:Y:S04]  /*7420*/  FMNMX.FTZ R4, R147, R4, !PT ;  /* 0x0000000493047209 */ /* 0x008fe80007810000 */
[----:B------:R-:W-:Y:S03]  /*7430*/  FMNMX.FTZ R4, R145, R4, !PT ;  /* 0x0000000491047209 */ /* 0x000fe60007810000 */
[----:B------:R-:W3:Y:S01]  /*7440*/  MUFU.TANH R208, R60 ;  /* 0x0000003c00d07308 */ /* 0x000ee20000002400 */
[----:B------:R-:W-:Y:S02]  /*7450*/  FMNMX.FTZ R3, R143, R4, !PT ;  /* 0x000000048f037209 */ /* 0x000fe40007810000 */
[----:B-1----:R-:W-:Y:S07]  /*7460*/  FMNMX.FTZ R6, R219, R6, !PT ;  /* 0x00000006db067209 */ /* 0x002fee0007810000 */
[----:B------:R-:W1:Y:S01]  /*7470*/  MUFU.TANH R209, R61 ;  /* 0x0000003d00d17308 */ /* 0x000e620000002400 */
[----:B--2---:R-:W-:Y:S04]  /*7480*/  FMNMX.FTZ R5, R217, R6, !PT ;  /* 0x00000006d9057209 */ /* 0x004fe80007810000 */
[----:B------:R-:W-:Y:S05]  /*7490*/  FMNMX.FTZ R4, R218, R5, !PT ;  /* 0x00000005da047209 */ /* 0x000fea0007810000 */
[----:B------:R-:W2:Y:S01]  /*74a0*/  MUFU.TANH R205, R62 ;  /* 0x0000003e00cd7308 */ /* 0x000ea20000002400 */
[----:B------:R-:W-:Y:S02]  /*74b0*/  FMNMX.FTZ R4, R211, R4, !PT ;  /* 0x00000004d3047209 */ /* 0x000fe40007810000 */
[----:B---3--:R-:W-:Y:S07]  /*74c0*/  FMNMX.FTZ R8, R208, R3, !PT ;  /* 0x00000003d0087209 */ /* 0x008fee0007810000 */
[----:B------:R-:W3:Y:S01]  /*74d0*/  MUFU.TANH R203, R63 ;  /* 0x0000003f00cb7308 */ /* 0x000ee20000002400 */
[----:B-1----:R-:W-:Y:S04]  /*74e0*/  FMNMX.FTZ R8, R209, R8, !PT ;  /* 0x00000008d1087209 */ /* 0x002fe80007810000 */
[----:B------:R-:W-:Y:S05]  /*74f0*/  FMNMX.FTZ R9, R207, R8, !PT ;  /* 0x00000008cf097209 */ /* 0x000fea0007810000 */
[----:B------:R-:W1:Y:S01]  /*7500*/  MUFU.TANH R206, R65 ;  /* 0x0000004100ce7308 */ /* 0x000e620000002400 */
[----:B--2---:R-:W-:Y:S09]  /*7510*/  FMNMX.FTZ R4, R205, R4, !PT ;  /* 0x00000004cd047209 */ /* 0x004ff20007810000 */
[----:B------:R-:W2:Y:S01]  /*7520*/  MUFU.TANH R134, R66 ;  /* 0x0000004200867308 */ /* 0x000ea20000002400 */
[----:B---3--:R-:W-:Y:S09]  /*7530*/  FMNMX.FTZ R3, R203, R4, !PT ;  /* 0x00000004cb037209 */ /* 0x008ff20007810000 */
[----:B------:R2:W3:Y:S01]  /*7540*/  MUFU.TANH R133, R2 ;  /* 0x0000000200857308 */ /* 0x0004e20000002400 */
[----:B-1----:R-:W-:Y:S02]  /*7550*/  FMNMX.FTZ R6, R206, R9, !PT ;  /* 0x00000009ce067209 */ /* 0x002fe40007810000 */
[----:B--2---:R-:W-:Y:S03]  /*7560*/  FMNMX.FTZ R2, R134, R3, !PT ;  /* 0x0000000386027209 */ /* 0x004fe60007810000 */
[----:B------:R-:W1:Y:S01]  /*7570*/  SHFL.BFLY PT, R3, R6, 0x2, 0x1f ;  /* 0x0c401f0006037f89 */ /* 0x000e6200000e0000 */
[----:B---3--:R-:W-:Y:S07]  /*7580*/  FMNMX.FTZ R5, R133, R2, !PT ;  /* 0x0000000285057209 */ /* 0x008fee0007810000 */
[----:B------:R-:W2:Y:S01]  /*7590*/  SHFL.BFLY PT, R2, R5, 0x2, 0x1f ;  /* 0x0c401f0005027f89 */ /* 0x000ea200000e0000 */
[----:B-1----:R-:W-:Y:S07]  /*75a0*/  FMNMX.FTZ R7, R6, R3, !PT ;  /* 0x0000000306077209 */ /* 0x002fee0007810000 */
[----:B------:R-:W1:Y:S01]  /*75b0*/  SHFL.BFLY PT, R132, R7, 0x1, 0x1f ;  /* 0x0c201f0007847f89 */ /* 0x000e6200000e0000 */
[----:B--2---:R-:W-:Y:S07]  /*75c0*/  FMNMX.FTZ R4, R5, R2, !PT ;  /* 0x0000000205047209 */ /* 0x004fee0007810000 */
[----:B------:R-:W2:Y:S01]  /*75d0*/  SHFL.BFLY PT, R3, R4, 0x1, 0x1f ;  /* 0x0c201f0004037f89 */ /* 0x000ea200000e0000 */
[----:B-1----:R-:W-:Y:S02]  /*75e0*/  FMNMX.FTZ R132, R7, R132, !PT ;  /* 0x0000008407847209 */ /* 0x002fe40007810000 */
[----:B------:R-:W-:Y:S03]  /*75f0*/  @P1 IADD3 R7, P4, R252, UR17, RZ ;  /* 0x00000011fc071c10 */ /* 0x000fe6000ff9e0ff */
[C---:B------:R-:W-:Y:S02]  /*7600*/  FADD.FTZ R2, -R132.reuse, R135 ;  /* 0x0000008784027221 */ /* 0x040fe40000010100 */
[----:B------:R-:W-:Y:S01]  /*7610*/  FMUL.FTZ R210, R132, c[0x0][0x2d0] ;  /* 0x0000b40084d27a20 */ /* 0x000fe20000410000 */
[----:B--2---:R-:W-:Y:S01]  /*7620*/  FMNMX.FTZ R3, R4, R3, !PT ;  /* 0x0000000304037209 */ /* 0x004fe20007810000 */
[----:B------:R-:W-:Y:S01]  /*7630*/  FMUL.FTZ R6, R2, c[0x0][0x2d0] ;  /* 0x0000b40002067a20 */ /* 0x000fe20000410000 */
[----:B------:R-:W-:Y:S01]  /*7640*/  @P1 IADD3 R4, P2, R244, UR17, RZ ;  /* 0x00000011f4041c10 */ /* 0x000fe2000ff5e0ff */
[----:B------:R-:W-:Y:S01]  /*7650*/  @UP1 UIADD3 UR17, UP0, UR12, 0x80, URZ ;  /* 0x000000800c111890 */ /* 0x000fe2000ff1e03f */
[----:B------:R-:W-:Y:S01]  /*7660*/  FFMA.FTZ R201, R199, c[0x0][0x2d0], -R210 ;  /* 0x0000b400c7c97a23 */ /* 0x000fe200000108d2 */
[----:B------:R1:W2:Y:S01]  /*7670*/  MUFU.EX2 R2, R6 ;  /* 0x0000000600027308 */ /* 0x0002a20000000800 */
[----:B------:R-:W-:Y:S01]  /*7680*/  FADD.FTZ R5, -R3, R0 ;  /* 0x0000000003057221 */ /* 0x000fe20000010100 */
[----:B------:R-:W-:Y:S01]  /*7690*/  @P1 LEA R10, P5, R4, c[0x0][0x1c8], 0x1 ;  /* 0x00007200040a1a11 */ /* 0x000fe200078a08ff */
[--C-:B------:R-:W-:Y:S02]  /*76a0*/  FFMA.FTZ R199, R204, c[0x0][0x2d0], -R210.reuse ;  /* 0x0000b400ccc77a23 */ /* 0x100fe400000108d2 */
[----:B------:R-:W-:Y:S01]  /*76b0*/  FMUL.FTZ R0, R5, c[0x0][0x2d0] ;  /* 0x0000b40005007a20 */ /* 0x000fe20000410000 */
[----:B------:R-:W-:Y:S01]  /*76c0*/  @P1 IADD3.X R5, R247, UR16, RZ, P2, !PT ;  /* 0x00000010f7051c10 */ /* 0x000fe200097fe4ff */
[----:B------:R-:W-:Y:S01]  /*76d0*/  FMUL.FTZ R204, R3, c[0x0][0x2d0] ;  /* 0x0000b40003cc7a20 */ /* 0x000fe20000410000 */
[----:B------:R-:W-:Y:S01]  /*76e0*/  @P1 LEA R8, P2, R7, c[0x0][0x1c8], 0x1 ;  /* 0x0000720007081a11 */ /* 0x000fe200078408ff */
[----:B------:R-:W-:Y:S01]  /*76f0*/  FFMA.FTZ R202, R198, c[0x0][0x2d0], -R210 ;  /* 0x0000b400c6ca7a23 */ /* 0x000fe200000108d2 */
[----:B------:R-:W-:Y:S01]  /*7700*/  @P1 LEA.HI.X R11, R4, c[0x0][0x1cc], R5, 0x1, P5 ;  /* 0x00007300040b1a11 */ /* 0x000fe200028f0c05 */
[--C-:B------:R-:W-:Y:S01]  /*7710*/  FFMA.FTZ R198, R196, c[0x0][0x2d0], -R204.reuse ;  /* 0x0000b400c4c67a23 */ /* 0x100fe200000108cc */
[----:B------:R-:W3:Y:S01]  /*7720*/  MUFU.EX2 R0, R0 ;  /* 0x0000000000007308 */ /* 0x000ee20000000800 */
[--C-:B------:R-:W-:Y:S02]  /*7730*/  FFMA.FTZ R196, R12, c[0x0][0x2d0], -R204.reuse ;  /* 0x0000b4000cc47a23 */ /* 0x100fe400000108cc */
[----:B------:R4:W-:Y:S01]  /*7740*/  @P1 LDGSTS.E.BYPASS.LTC128B.128 [R243+0x8100], [R10.64], !P3 ;  /* 0x081000000af31fae */ /* 0x0009e2000d901d4e */
[----:B------:R-:W-:Y:S02]  /*7750*/  FFMA.FTZ R135, R18, c[0x0][0x2d0], -R204 ;  /* 0x0000b40012877a23 */ /* 0x000fe400000108cc */
[----:B------:R-:W-:Y:S02]  /*7760*/  FFMA.FTZ R200, R200, c[0x0][0x2d0], -R210 ;  /* 0x0000b400c8c87a23 */ /* 0x000fe400000108d2 */
[--C-:B------:R-:W-:Y:S02]  /*7770*/  FFMA.FTZ R197, R197, c[0x0][0x2d0], -R204.reuse ;  /* 0x0000b400c5c57a23 */ /* 0x100fe400000108cc */
[----:B------:R-:W-:Y:S01]  /*7780*/  MUFU.EX2 R202, R202 ;  /* 0x000000ca00ca7308 */ /* 0x000fe20000000800 */
[----:B------:R-:W-:Y:S01]  /*7790*/  FFMA.FTZ R216, R216, c[0x0][0x2d0], -R204 ;  /* 0x0000b400d8d87a23 */ /* 0x000fe200000108cc */
[----:B-1----:R-:W-:Y:S01]  /*77a0*/  @P1 IADD3.X R6, R249, UR16, RZ, P4, !PT ;  /* 0x00000010f9061c10 */ /* 0x002fe2000a7fe4ff */
[----:B------:R-:W-:Y:S01]  /*77b0*/  @UP1 UIADD3.X UR16, URZ, UR9, URZ, UP0, !UPT ;  /* 0x000000093f101290 */ /* 0x000fe200087fe43f */
[C---:B--2---:R-:W-:Y:S02]  /*77c0*/  FMUL.FTZ R24, R2.reuse, R108 ;  /* 0x0000006c02187220 */ /* 0x044fe40000410000 */
[----:B------:R-:W-:Y:S01]  /*77d0*/  @P1 LEA.HI.X R9, R7, c[0x0][0x1cc], R6, 0x1, P2 ;  /* 0x0000730007091a11 */ /* 0x000fe200010f0c06 */
[----:B------:R-:W-:Y:S01]  /*77e0*/  FMUL.FTZ R25, R2, R109 ;  /* 0x0000006d02197220 */ /* 0x000fe20000410000 */
[----:B------:R-:W-:Y:S01]  /*77f0*/  @P1 IADD3 R4, P2, R10, UR18, RZ ;  /* 0x000000120a041c10 */ /* 0x000fe2000ff5e0ff */
[C---:B------:R-:W-:Y:S01]  /*7800*/  FMUL.FTZ R33, R2.reuse, R101 ;  /* 0x0000006502217220 */ /* 0x040fe20000410000 */
[----:B------:R-:W1:Y:S01]  /*7810*/  MUFU.EX2 R201, R201 ;  /* 0x000000c900c97308 */ /* 0x000e620000000800 */
[----:B------:R2:W-:Y:S01]  /*7820*/  @P1 LDGSTS.E.BYPASS.LTC128B.128 [R243+0xc100], [R8.64], !P0 ;  /* 0x0c10000008f31fae */ /* 0x0005e2000c101d4e */
[----:B------:R-:W-:Y:S01]  /*7830*/  @P1 IADD3.X R5, R11, UR19, RZ, P2, !PT ;  /* 0x000000130b051c10 */ /* 0x000fe200097fe4ff */
[----:B------:R-:W-:Y:S01]  /*7840*/  FMUL.FTZ R64, R2, R68 ;  /* 0x0000004402407220 */ /* 0x000fe20000410000 */
[----:B------:R-:W-:Y:S01]  /*7850*/  @P1 IADD3 R6, P2, R4, UR18, RZ ;  /* 0x0000001204061c10 */ /* 0x000fe2000ff5e0ff */
[----:B---3--:R-:W-:Y:S01]  /*7860*/  FMUL.FTZ R18, R0, R118 ;  /* 0x0000007600127220 */ /* 0x008fe20000410000 */
[----:B------:R-:W-:Y:S01]  /*7870*/  @P1 IADD3 R16, P5, R4, UR17, RZ ;  /* 0x0000001104101c10 */ /* 0x000fe2000ffbe0ff */
[----:B------:R-:W-:Y:S01]  /*7880*/  FMUL.FTZ R19, R0, R119 ;  /* 0x0000007700137220 */ /* 0x000fe20000410000 */
[C---:B------:R-:W-:Y:S01]  /*7890*/  @P1 IADD3.X R7, R5.reuse, UR19, RZ, P2, !PT ;  /* 0x0000001305071c10 */ /* 0x040fe200097fe4ff */
[----:B------:R3:W-:Y:S01]  /*78a0*/  @P1 LDGSTS.E.BYPASS.LTC128B.128 [R243+0x9100], [R4.64], !P3 ;  /* 0x0910000004f31fae */ /* 0x0007e2000d901d4e */
[----:B------:R-:W-:Y:S01]  /*78b0*/  @P1 IADD3.X R17, R5, UR16, RZ, P5, !PT ;  /* 0x0000001005111c10 */ /* 0x000fe2000affe4ff */
[----:B------:R-:W-:Y:S01]  /*78c0*/  MUFU.EX2 R200, R200 ;  /* 0x000000c800c87308 */ /* 0x000fe20000000800 */
[----:B----4-:R-:W-:Y:S01]  /*78d0*/  @P1 IADD3 R10, P4, R6, UR18, RZ ;  /* 0x00000012060a1c10 */ /* 0x010fe2000ff9e0ff */
[C---:B------:R-:W-:Y:S02]  /*78e0*/  FMUL.FTZ R27, R0.reuse, R111 ;  /* 0x0000006f001b7220 */ /* 0x040fe40000410000 */
[C---:B------:R-:W-:Y:S01]  /*78f0*/  FMUL.FTZ R26, R0.reuse, R110 ;  /* 0x0000006e001a7220 */ /* 0x040fe20000410000 */
[C---:B------:R-:W-:Y:S01]  /*7900*/  @P1 IADD3.X R11, R7.reuse, UR19, RZ, P4, !PT ;  /* 0x00000013070b1c10 */ /* 0x040fe2000a7fe4ff */
[----:B------:R3:W-:Y:S01]  /*7910*/  @P1 LDGSTS.E.BYPASS.LTC128B.128 [R243+0xd100], [R4.64+0x80], !P0 ;  /* 0x0d10008004f31fae */ /* 0x0007e2000c101d4e */
[C---:B------:R-:W-:Y:S02]  /*7920*/  FMUL.FTZ R34, R0.reuse, R102 ;  /* 0x0000006600227220 */ /* 0x040fe40000410000 */
[C---:B------:R-:W-:Y:S01]  /*7930*/  FMUL.FTZ R35, R0.reuse, R103 ;  /* 0x0000006700237220 */ /* 0x040fe20000410000 */
[----:B------:R-:W4:Y:S01]  /*7940*/  MUFU.EX2 R199, R199 ;  /* 0x000000c700c77308 */ /* 0x000f220000000800 */
[C---:B------:R-:W-:Y:S02]  /*7950*/  FMUL.FTZ R42, R0.reuse, R94 ;  /* 0x0000005e002a7220 */ /* 0x040fe40000410000 */
[----:B------:R-:W-:Y:S01]  /*7960*/  FMUL.FTZ R43, R0, R95 ;  /* 0x0000005f002b7220 */ /* 0x000fe20000410000 */
[----:B------:R5:W-:Y:S01]  /*7970*/  @P1 LDGSTS.E.BYPASS.LTC128B.128 [R243+0xa100], [R6.64], !P3 ;  /* 0x0a10000006f31fae */ /* 0x000be2000d901d4e */
[----:B------:R-:W-:Y:S01]  /*7980*/  FMUL.FTZ R65, R2, R69 ;  /* 0x0000004502417220 */ /* 0x000fe20000410000 */
[----:B--2---:R-:W-:Y:S01]  /*7990*/  @P1 IADD3 R8, P2, R6, UR17, RZ ;  /* 0x0000001106081c10 */ /* 0x004fe2000ff5e0ff */
[C---:B------:R-:W-:Y:S03]  /*79a0*/  FMUL.FTZ R66, R0.reuse, R70 ;  /* 0x0000004600427220 */ /* 0x040fe60000410000 */
[----:B------:R-:W-:Y:S01]  /*79b0*/  MUFU.EX2 R198, R198 ;  /* 0x000000c600c67308 */ /* 0x000fe20000000800 */
[----:B------:R-:W-:Y:S01]  /*79c0*/  @P1 IADD3.X R9, R7, UR16, RZ, P2, !PT ;  /* 0x0000001007091c10 */ /* 0x000fe200097fe4ff */
[----:B------:R2:W-:Y:S01]  /*79d0*/  @P1 LDGSTS.E.BYPASS.LTC128B.128 [R243+0xe100], [R16.64], !P0 ;  /* 0x0e10000010f31fae */ /* 0x0005e2000c101d4e */
[----:B------:R-:W-:Y:S02]  /*79e0*/  FMUL.FTZ R67, R0, R71 ;  /* 0x0000004700437220 */ /* 0x000fe40000410000 */
[----:B------:R-:W-:Y:S02]  /*79f0*/  FFMA.FTZ R101, R167, c[0x0][0x2d0], -R210 ;  /* 0x0000b400a7657a23 */ /* 0x000fe400000108d2 */
[--C-:B------:R-:W-:Y:S02]  /*7a00*/  FFMA.FTZ R110, R171, c[0x0][0x2d0], -R204.reuse ;  /* 0x0000b400ab6e7a23 */ /* 0x100fe400000108cc */
[--C-:B------:R-:W-:Y:S01]  /*7a10*/  FFMA.FTZ R109, R144, c[0x0][0x2d0], -R204.reuse ;  /* 0x0000b400906d7a23 */ /* 0x100fe200000108cc */
[----:B------:R2:W-:Y:S01]  /*7a20*/  @P1 LDGSTS.E.BYPASS.LTC128B.128 [R243+0xb100], [R10.64], !P3 ;  /* 0x0b1000000af31fae */ /* 0x0005e2000d901d4e */
[----:B------:R-:W2:Y:S01]  /*7a30*/  MUFU.EX2 R197, R197 ;  /* 0x000000c500c57308 */ /* 0x000ea20000000800 */
[--C-:B------:R-:W-:Y:S02]  /*7a40*/  FFMA.FTZ R108, R152, c[0x0][0x2d0], -R204.reuse ;  /* 0x0000b400986c7a23 */ /* 0x100fe400000108cc */
[C---:B---3--:R-:W-:Y:S01]  /*7a50*/  FMUL.FTZ R4, R2.reuse, R128 ;  /* 0x0000008002047220 */ /* 0x048fe20000410000 */
[----:B-1----:R-:W-:Y:S01]  /*7a60*/  F2FP.PACK_AB R128, R201, R202 ;  /* 0x000000cac980723e */ /* 0x002fe200000000ff */
[----:B------:R-:W-:Y:S02]  /*7a70*/  FMUL.FTZ R5, R2, R129 ;  /* 0x0000008102057220 */ /* 0x000fe40000410000 */
[----:B------:R1:W-:Y:S01]  /*7a80*/  @P1 LDGSTS.E.BYPASS.LTC128B.128 [R243+0xf100], [R8.64], !P0 ;  /* 0x0f10000008f31fae */ /* 0x0003e2000c101d4e */
[--C-:B------:R-:W-:Y:S02]  /*7a90*/  FFMA.FTZ R219, R219, c[0x0][0x2d0], -R204.reuse ;  /* 0x0000b400dbdb7a23 */ /* 0x100fe400000108cc */
[----:B------:R-:W-:Y:S01]  /*7aa0*/  MUFU.EX2 R196, R196 ;  /* 0x000000c400c47308 */ /* 0x000fe20000000800 */
[C---:B-----5:R-:W-:Y:S01]  /*7ab0*/  FMUL.FTZ R6, R0.reuse, R130 ;  /* 0x0000008200067220 */ /* 0x060fe20000410000 */
[----:B----4-:R-:W-:Y:S01]  /*7ac0*/  F2FP.PACK_AB R130, R199, R200 ;  /* 0x000000c8c782723e */ /* 0x010fe200000000ff */
[----:B------:R-:W-:Y:S02]  /*7ad0*/  FMUL.FTZ R7, R0, R131 ;  /* 0x0000008300077220 */ /* 0x000fe40000410000 */
[----:B------:R-:W3:Y:S01]  /*7ae0*/  LDSM.16.MT88.4 R12, [R240+0x100] ;  /* 0x00010000f00c783b */ /* 0x000ee20000004200 */
[--C-:B------:R-:W-:Y:S02]  /*7af0*/  FFMA.FTZ R217, R217, c[0x0][0x2d0], -R204.reuse ;  /* 0x0000b400d9d97a23 */ /* 0x100fe400000108cc */
[C---:B--2---:R-:W-:Y:S02]  /*7b00*/  FMUL.FTZ R16, R2.reuse, R116 ;  /* 0x0000007402107220 */ /* 0x044fe40000410000 */
[----:B------:R-:W2:Y:S01]  /*7b10*/  MUFU.EX2 R135, R135 ;  /* 0x0000008700877308 */ /* 0x000ea20000000800 */
[----:B------:R-:W-:Y:S02]  /*7b20*/  FMUL.FTZ R17, R2, R117 ;  /* 0x0000007502117220 */ /* 0x000fe40000410000 */
[----:B------:R-:W4:Y:S01]  /*7b30*/  LDSM.16.MT88.4 R20, [R238+0x100] ;  /* 0x00010000ee14783b */ /* 0x000f220000004200 */
[----:B------:R-:W-:Y:S01]  /*7b40*/  F2FP.PACK_AB R129, R197, R198 ;  /* 0x000000c6c581723e */ /* 0x000fe200000000ff */
[--C-:B------:R-:W-:Y:S02]  /*7b50*/  FFMA.FTZ R218, R218, c[0x0][0x2d0], -R204.reuse ;  /* 0x0000b400dada7a23 */ /* 0x100fe400000108cc */
[C---:B------:R-:W-:Y:S01]  /*7b60*/  FMUL.FTZ R10, R0.reuse, R126 ;  /* 0x0000007e000a7220 */ /* 0x040fe20000410000 */
[----:B------:R-:W-:Y:S01]  /*7b70*/  MOV R126, R51 ;  /* 0x00000033007e7202 */ /* 0x000fe20000000f00 */
[C---:B------:R-:W-:Y:S01]  /*7b80*/  FMUL.FTZ R11, R0.reuse, R127 ;  /* 0x0000007f000b7220 */ /* 0x040fe20000410000 */
[----:B------:R-:W-:Y:S01]  /*7b90*/  MOV R127, R56 ;  /* 0x00000038007f7202 */ /* 0x000fe20000000f00 */
[----:B------:R-:W5:Y:S01]  /*7ba0*/  LDSM.16.MT88.4 R28, [R237+0x100] ;  /* 0x00010000ed1c783b */ /* 0x000f620000004200 */
[----:B------:R-:W-:Y:S01]  /*7bb0*/  FMUL.FTZ R51, R0, R87 ;  /* 0x0000005700337220 */ /* 0x000fe20000410000 */
[----:B------:R-:W-:Y:S01]  /*7bc0*/  MUFU.EX2 R216, R216 ;  /* 0x000000d800d87308 */ /* 0x000fe20000000800 */
[C---:B-1----:R-:W-:Y:S01]  /*7bd0*/  FMUL.FTZ R8, R2.reuse, R124 ;  /* 0x0000007c02087220 */ /* 0x042fe20000410000 */
[----:B------:R-:W-:Y:S01]  /*7be0*/  MOV R124, R49 ;  /* 0x00000031007c7202 */ /* 0x000fe20000000f00 */
[C---:B------:R-:W-:Y:S01]  /*7bf0*/  FMUL.FTZ R9, R2.reuse, R125 ;  /* 0x0000007d02097220 */ /* 0x040fe20000410000 */
[----:B------:R-:W-:Y:S01]  /*7c00*/  MOV R125, R50 ;  /* 0x00000032007d7202 */ /* 0x000fe20000000f00 */
[----:B------:R-:W-:Y:S01]  /*7c10*/  FMUL.FTZ R49, R2, R85 ;  /* 0x0000005502317220 */ /* 0x000fe20000410000 */
[----:B------:R-:W1:Y:S01]  /*7c20*/  LDSM.16.MT88.4 R36, [R236+0x100] ;  /* 0x00010000ec24783b */ /* 0x000e620000004200 */
[----:B------:R-:W-:Y:S02]  /*7c30*/  FMUL.FTZ R50, R0, R86 ;  /* 0x0000005600327220 */ /* 0x000fe40000410000 */
[----:B------:R-:W-:Y:S01]  /*7c40*/  FMUL.FTZ R56, R2, R76 ;  /* 0x0000004c02387220 */ /* 0x000fe20000410000 */
[----:B------:R-:W-:Y:S01]  /*7c50*/  MUFU.EX2 R167, R101 ;  /* 0x0000006500a77308 */ /* 0x000fe20000000800 */
[----:B--2---:R-:W-:Y:S01]  /*7c60*/  F2FP.PACK_AB R131, R135, R196 ;  /* 0x000000c48783723e */ /* 0x004fe200000000ff */
[----:B------:R-:W-:Y:S02]  /*7c70*/  FFMA.FTZ R211, R211, c[0x0][0x2d0], -R204 ;  /* 0x0000b400d3d37a23 */ /* 0x000fe400000108cc */
[----:B------:R-:W2:Y:S01]  /*7c80*/  LDSM.16.MT88.4 R44, [R240+0x4100] ;  /* 0x00410000f02c783b */ /* 0x000ea20000004200 */
[--C-:B------:R-:W-:Y:S02]  /*7c90*/  FFMA.FTZ R208, R208, c[0x0][0x2d0], -R210.reuse ;  /* 0x0000b400d0d07a23 */ /* 0x100fe400000108d2 */
[--C-:B------:R-:W-:Y:S02]  /*7ca0*/  FFMA.FTZ R209, R209, c[0x0][0x2d0], -R210.reuse ;  /* 0x0000b400d1d17a23 */ /* 0x100fe400000108d2 */
[----:B------:R-:W-:Y:S01]  /*7cb0*/  FFMA.FTZ R207, R207, c[0x0][0x2d0], -R210 ;  /* 0x0000b400cfcf7a23 */ /* 0x000fe200000108d2 */
[----:B------:R-:W-:Y:S01]  /*7cc0*/  MUFU.EX2 R171, R110 ;  /* 0x0000006e00ab7308 */ /* 0x000fe20000000800 */
[--C-:B------:R-:W-:Y:S01]  /*7cd0*/  FFMA.FTZ R205, R205, c[0x0][0x2d0], -R204.reuse ;  /* 0x0000b400cdcd7a23 */ /* 0x100fe200000108cc */
[C---:B---3--:R-:W-:Y:S01]  /*7ce0*/  HMMA.16816.F32 R4, R128.reuse, R12, R4 ;  /* 0x0000000c8004723c */ /* 0x048fe20000001804 */
[----:B------:R-:W2:Y:S04]  /*7cf0*/  LDSM.16.MT88.4 R52, [R238+0x4100] ;  /* 0x00410000ee34783b */ /* 0x000ea80000004200 */
[--C-:B------:R-:W-:Y:S02]  /*7d00*/  FFMA.FTZ R134, R134, c[0x0][0x2d0], -R204.reuse ;  /* 0x0000b40086867a23 */ /* 0x100fe400000108cc */
[C---:B------:R-:W-:Y:S01]  /*7d10*/  FMUL.FTZ R12, R2.reuse, R120 ;  /* 0x00000078020c7220 */ /* 0x040fe20000410000 */
[C---:B------:R-:W-:Y:S01]  /*7d20*/  HMMA.16816.F32 R8, R128.reuse, R14, R8 ;  /* 0x0000000e8008723c */ /* 0x040fe20000001808 */
[----:B------:R-:W1:Y:S01]  /*7d30*/  LDSM.16.MT88.4 R60, [R237+0x4100] ;  /* 0x00410000ed3c783b */ /* 0x000e620000004200 */
[----:B------:R-:W-:Y:S02]  /*7d40*/  MUFU.EX2 R144, R109 ;  /* 0x0000006d00907308 */ /* 0x000fe40000000800 */
[C---:B------:R-:W-:Y:S01]  /*7d50*/  FMUL.FTZ R13, R2.reuse, R121 ;  /* 0x00000079020d7220 */ /* 0x040fe20000410000 */
[----:B------:R-:W-:Y:S01]  /*7d60*/  MOV R121, R48 ;  /* 0x0000003000797202 */ /* 0x000fe20000000f00 */
[----:B------:R-:W-:Y:S01]  /*7d70*/  FMUL.FTZ R48, R2, R84 ;  /* 0x0000005402307220 */ /* 0x000fe20000410000 */
[----:B------:R-:W-:Y:S01]  /*7d80*/  MOV R120, R57 ;  /* 0x0000003900787202 */ /* 0x000fe20000000f00 */
[C---:B------:R-:W-:Y:S01]  /*7d90*/  FMUL.FTZ R15, R0.reuse, R123 ;  /* 0x0000007b000f7220 */ /* 0x040fe20000410000 */
[----:B------:R-:W1:Y:S03]  /*7da0*/  LDSM.16.MT88.4 R84, [R236+0x4100] ;  /* 0x00410000ec54783b */ /* 0x000e660000004200 */
[----:B------:R-:W-:Y:S01]  /*7db0*/  FMUL.FTZ R14, R0, R122 ;  /* 0x0000007a000e7220 */ /* 0x000fe20000410000 */
[----:B------:R2:W-:Y:S01]  /*7dc0*/  MUFU.EX2 R152, R108 ;  /* 0x0000006c00987308 */ /* 0x0005e20000000800 */
[C---:B------:R-:W-:Y:S03]  /*7dd0*/  FMUL.FTZ R57, R2.reuse, R77 ;  /* 0x0000004d02397220 */ /* 0x040fe60000410000 */
[----:B------:R-:W3:Y:S02]  /*7de0*/  LDL.LU R123, [R1+0x8] ;  /* 0x00000800017b7983 */ /* 0x000ee40000300800 */
[C---:B----4-:R-:W-:Y:S02]  /*7df0*/  HMMA.16816.F32 R12, R128.reuse, R20, R12 ;  /* 0x00000014800c723c */ /* 0x050fe4000000180c */
[----:B------:R-:W-:Y:S02]  /*7e00*/  LDSM.16.MT88.4 R116, [R238+0x3900] ;  /* 0x00390000ee74783b */ /* 0x000fe40000004200 */
[----:B------:R-:W-:Y:S03]  /*7e10*/  MUFU.EX2 R219, R219 ;  /* 0x000000db00db7308 */ /* 0x000fe60000000800 */
[C---:B------:R-:W-:Y:S01]  /*7e20*/  FMUL.FTZ R20, R2.reuse, R112 ;  /* 0x0000007002147220 */ /* 0x040fe20000410000 */
[C---:B------:R-:W-:Y:S02]  /*7e30*/  HMMA.16816.F32 R16, R128.reuse, R22, R16 ;  /* 0x000000168010723c */ /* 0x040fe40000001810 */
[----:B------:R-:W0:Y:S02]  /*7e40*/  LDGDEPBAR ;  /* 0x00000000000079af */ /* 0x000e240000000000 */
[----:B------:R-:W-:Y:S02]  /*7e50*/  FMUL.FTZ R21, R2, R113 ;  /* 0x0000007102157220 */ /* 0x000fe40000410000 */
[--C-:B------:R-:W-:Y:S01]  /*7e60*/  FFMA.FTZ R112, R58, c[0x0][0x2d0], -R204.reuse ;  /* 0x0000b4003a707a23 */ /* 0x100fe200000108cc */
[----:B------:R-:W-:Y:S01]  /*7e70*/  MUFU.EX2 R217, R217 ;  /* 0x000000d900d97308 */ /* 0x000fe20000000800 */
[C---:B------:R-:W-:Y:S02]  /*7e80*/  FMUL.FTZ R22, R0.reuse, R114 ;  /* 0x0000007200167220 */ /* 0x040fe40000410000 */
[----:B--2---:R-:W-:Y:S02]  /*7e90*/  LDSM.16.MT88.4 R108, [R237+0x3900] ;  /* 0x00390000ed6c783b */ /* 0x004fe40000004200 */
[C---:B------:R-:W-:Y:S02]  /*7ea0*/  FMUL.FTZ R23, R0.reuse, R115 ;  /* 0x0000007300177220 */ /* 0x040fe40000410000 */
[----:B------:R-:W-:Y:S02]  /*7eb0*/  FMUL.FTZ R58, R0, R78 ;  /* 0x0000004e003a7220 */ /* 0x000fe40000410000 */
[----:B------:R-:W-:Y:S01]  /*7ec0*/  FFMA.FTZ R113, R146, c[0x0][0x2d0], -R204 ;  /* 0x0000b40092717a23 */ /* 0x000fe200000108cc */
[----:B------:R-:W-:Y:S02]  /*7ed0*/  MUFU.EX2 R112, R112 ;  /* 0x0000007000707308 */ /* 0x000fe40000000800 */
[C---:B-----5:R-:W-:Y:S07]  /*7ee0*/  HMMA.16816.F32 R20, R128.reuse, R28, R20 ;  /* 0x0000001c8014723c */ /* 0x060fee0000001814 */
[C---:B------:R-:W-:Y:S01]  /*7ef0*/  FMUL.FTZ R28, R2.reuse, R104 ;  /* 0x00000068021c7220 */ /* 0x040fe20000410000 */
[C---:B------:R-:W-:Y:S01]  /*7f00*/  HMMA.16816.F32 R24, R128.reuse, R30, R24 ;  /* 0x0000001e8018723c */ /* 0x040fe20000001818 */
[----:B------:R-:W2:Y:S03]  /*7f10*/  MUFU.EX2 R113, R113 ;  /* 0x0000007100717308 */ /* 0x000ea60000000800 */
[----:B------:R-:W-:Y:S02]  /*7f20*/  FMUL.FTZ R29, R2, R105 ;  /* 0x00000069021d7220 */ /* 0x000fe40000410000 */
[----:B------:R-:W-:Y:S02]  /*7f30*/  FFMA.FTZ R104, R32, c[0x0][0x2d0], -R210 ;  /* 0x0000b40020687a23 */ /* 0x000fe400000108d2 */
[C---:B------:R-:W-:Y:S03]  /*7f40*/  FMUL.FTZ R30, R0.reuse, R106 ;  /* 0x0000006a001e7220 */ /* 0x040fe60000410000 */
[----:B------:R-:W-:Y:S01]  /*7f50*/  MUFU.EX2 R218, R218 ;  /* 0x000000da00da7308 */ /* 0x000fe20000000800 */
[----:B------:R-:W-:Y:S02]  /*7f60*/  FMUL.FTZ R31, R0, R107 ;  /* 0x0000006b001f7220 */ /* 0x000fe40000410000 */
[----:B------:R-:W-:Y:S02]  /*7f70*/  FMUL.FTZ R32, R2, R100 ;  /* 0x0000006402207220 */ /* 0x000fe40000410000 */
[----:B------:R-:W-:Y:S02]  /*7f80*/  FFMA.FTZ R100, R166, c[0x0][0x2d0], -R204 ;  /* 0x0000b400a6647a23 */ /* 0x000fe400000108cc */
[--C-:B------:R-:W-:Y:S01]  /*7f90*/  FFMA.FTZ R105, R41, c[0x0][0x2d0], -R210.reuse ;  /* 0x0000b40029697a23 */ /* 0x100fe200000108d2 */
[C---:B-1----:R-:W-:Y:S02]  /*7fa0*/  HMMA.16816.F32 R28, R128.reuse, R36, R28 ;  /* 0x00000024801c723c */ /* 0x042fe4000000181c */
[----:B------:R1:W-:Y:S01]  /*7fb0*/  MUFU.EX2 R166, R100 ;  /* 0x0000006400a67308 */ /* 0x0003e20000000800 */
[C---:B------:R-:W-:Y:S02]  /*7fc0*/  FMUL.FTZ R41, R2.reuse, R93 ;  /* 0x0000005d02297220 */ /* 0x040fe40000410000 */
[--C-:B------:R-:W-:Y:S01]  /*7fd0*/  FFMA.FTZ R107, R59, c[0x0][0x2d0], -R210.reuse ;  /* 0x0000b4003b6b7a23 */ /* 0x100fe200000108d2 */
[----:B--2---:R-:W-:Y:S01]  /*7fe0*/  F2FP.PACK_AB R69, R113, R112 ;  /* 0x000000707145723e */ /* 0x004fe200000000ff */
[C---:B------:R-:W-:Y:S01]  /*7ff0*/  FMUL.FTZ R37, R2.reuse, R97 ;  /* 0x0000006102257220 */ /* 0x040fe20000410000 */
[C---:B------:R-:W-:Y:S04]  /*8000*/  HMMA.16816.F32 R32, R128.reuse, R38, R32 ;  /* 0x000000268020723c */ /* 0x040fe80000001820 */
[----:B------:R-:W-:Y:S01]  /*8010*/  FMUL.FTZ R36, R2, R96 ;  /* 0x0000006002247220 */ /* 0x000fe20000410000 */
[----:B------:R-:W-:Y:S01]  /*8020*/  MUFU.EX2 R104, R104 ;  /* 0x0000006800687308 */ /* 0x000fe20000000800 */
[--C-:B------:R-:W-:Y:S02]  /*8030*/  FFMA.FTZ R106, R40, c[0x0][0x2d0], -R210.reuse ;  /* 0x0000b400286a7a23 */ /* 0x100fe400000108d2 */
[C---:B------:R-:W-:Y:S04]  /*8040*/  FMUL.FTZ R38, R0.reuse, R98 ;  /* 0x0000006200267220 */ /* 0x040fe80000410000 */
[C---:B------:R-:W-:Y:S02]  /*8050*/  FMUL.FTZ R39, R0.reuse, R99 ;  /* 0x0000006300277220 */ /* 0x040fe40000410000 */
[----:B------:R-:W-:Y:S01]  /*8060*/  FMUL.FTZ R59, R0, R79 ;  /* 0x0000004f003b7220 */ /* 0x000fe20000410000 */
[----:B------:R-:W2:Y:S01]  /*8070*/  MUFU.EX2 R105, R105 ;  /* 0x0000006900697308 */ /* 0x000ea20000000800 */
[----:B------:R-:W4:Y:S01]  /*8080*/  LDSM.16.MT88.4 R76, [R240+0x900] ;  /* 0x00090000f04c783b */ /* 0x000f220000004200 */
[--C-:B------:R-:W-:Y:S02]  /*8090*/  FFMA.FTZ R96, R162, c[0x0][0x2d0], -R210.reuse ;  /* 0x0000b400a2607a23 */ /* 0x100fe400000108d2 */
[C---:B------:R-:W-:Y:S03]  /*80a0*/  HMMA.16816.F32 R36, R128.reuse, R44, R36 ;  /* 0x0000002c8024723c */ /* 0x040fe60000001824 */
[C---:B------:R-:W-:Y:S02]  /*80b0*/  FMUL.FTZ R40, R2.reuse, R92 ;  /* 0x0000005c02287220 */ /* 0x040fe40000410000 */
[----:B-1----:R-:W-:Y:S01]  /*80c0*/  LDSM.16.MT88.4 R100, [R238+0x1900] ;  /* 0x00190000ee64783b */ /* 0x002fe20000004200 */
[----:B------:R-:W-:Y:S01]  /*80d0*/  FFMA.FTZ R92, R151, c[0x0][0x2d0], -R210 ;  /* 0x0000b400975c7a23 */ /* 0x000fe200000108d2 */
[----:B------:R1:W-:Y:S01]  /*80e0*/  MUFU.EX2 R162, R96 ;  /* 0x0000006000a27308 */ /* 0x0003e20000000800 */
[C---:B------:R-:W-:Y:S02]  /*80f0*/  FMUL.FTZ R45, R2.reuse, R89 ;  /* 0x00000059022d7220 */ /* 0x040fe40000410000 */
[C---:B------:R-:W-:Y:S03]  /*8100*/  HMMA.16816.F32 R40, R128.reuse, R46, R40 ;  /* 0x0000002e8028723c */ /* 0x040fe60000001828 */
[----:B------:R-:W-:Y:S02]  /*8110*/  FMUL.FTZ R44, R2, R88 ;  /* 0x00000058022c7220 */ /* 0x000fe40000410000 */
[----:B------:R-:W-:Y:S02]  /*8120*/  FFMA.FTZ R88, R141, c[0x0][0x2d0], -R204 ;  /* 0x0000b4008d587a23 */ /* 0x000fe400000108cc */
[C---:B------:R-:W-:Y:S01]  /*8130*/  FMUL.FTZ R46, R0.reuse, R90 ;  /* 0x0000005a002e7220 */ /* 0x040fe20000410000 */
[----:B------:R-:W-:Y:S01]  /*8140*/  MUFU.EX2 R106, R106 ;  /* 0x0000006a006a7308 */ /* 0x000fe20000000800 */
[----:B------:R-:W-:Y:S03]  /*8150*/  FMUL.FTZ R47, R0, R91 ;  /* 0x0000005b002f7220 */ /* 0x000fe60000410000 */
[----:B--2---:R-:W-:Y:S04]  /*8160*/  F2FP.PACK_AB R68, R105, R104 ;  /* 0x000000686944723e */ /* 0x004fe800000000ff */
[C---:B------:R-:W-:Y:S02]  /*8170*/  HMMA.16816.F32 R44, R128.reuse, R52, R44 ;  /* 0x00000034802c723c */ /* 0x040fe4000000182c */
[----:B------:R2:W5:Y:S01]  /*8180*/  MUFU.EX2 R141, R88 ;  /* 0x00000058008d7308 */ /* 0x0005620000000800 */
[----:B-1----:R-:W-:Y:S04]  /*8190*/  LDSM.16.MT88.4 R96, [R236+0x5100] ;  /* 0x00510000ec60783b */ /* 0x002fe80000004200 */
[C---:B------:R-:W-:Y:S01]  /*81a0*/  FMUL.FTZ R52, R2.reuse, R80 ;  /* 0x0000005002347220 */ /* 0x040fe20000410000 */
[C---:B------:R-:W-:Y:S04]  /*81b0*/  HMMA.16816.F32 R48, R128.reuse, R54, R48 ;  /* 0x000000368030723c */ /* 0x040fe80000001830 */
[----:B------:R-:W-:Y:S01]  /*81c0*/  FMUL.FTZ R53, R2, R81 ;  /* 0x0000005102357220 */ /* 0x000fe20000410000 */
[----:B------:R-:W1:Y:S02]  /*81d0*/  MUFU.EX2 R107, R107 ;  /* 0x0000006b006b7308 */ /* 0x000e640000000800 */
[C---:B------:R-:W-:Y:S02]  /*81e0*/  FMUL.FTZ R54, R0.reuse, R82 ;  /* 0x0000005200367220 */ /* 0x040fe40000410000 */
[----:B------:R-:W-:Y:S02]  /*81f0*/  FMUL.FTZ R55, R0, R83 ;  /* 0x0000005300377220 */ /* 0x000fe40000410000 */
[----:B------:R-:W4:Y:S04]  /*8200*/  LDSM.16.MT88.4 R80, [R238+0x900] ;  /* 0x00090000ee50783b */ /* 0x000f280000004200 */
[----:B------:R4:W-:Y:S01]  /*8210*/  MUFU.EX2 R151, R92 ;  /* 0x0000005c00977308 */ /* 0x0009e20000000800 */
[C---:B------:R-:W-:Y:S03]  /*8220*/  HMMA.16816.F32 R52, R128.reuse, R60, R52 ;  /* 0x0000003c8034723c */ /* 0x040fe60000001834 */
[----:B--2---:R-:W-:Y:S01]  /*8230*/  LDSM.16.MT88.4 R88, [R236+0x900] ;  /* 0x00090000ec58783b */ /* 0x004fe20000004200 */
[----:B-----5:R-:W-:Y:S03]  /*8240*/  F2FP.PACK_AB R71, R141, R216 ;  /* 0x000000d88d47723e */ /* 0x020fe600000000ff */
[C---:B------:R-:W-:Y:S01]  /*8250*/  FMUL.FTZ R60, R2.reuse, R72 ;  /* 0x00000048023c7220 */ /* 0x040fe20000410000 */
[C---:B------:R-:W-:Y:S01]  /*8260*/  HMMA.16816.F32 R56, R128.reuse, R62, R56 ;  /* 0x0000003e8038723c */ /* 0x040fe20000001838 */
[----:B------:R-:W-:Y:S03]  /*8270*/  MUFU.EX2 R211, R211 ;  /* 0x000000d300d37308 */ /* 0x000fe60000000800 */
[----:B------:R-:W-:Y:S01]  /*8280*/  FMUL.FTZ R61, R2, R73 ;  /* 0x00000049023d7220 */ /* 0x000fe20000410000 */
[----:B-1----:R-:W-:Y:S02]  /*8290*/  F2FP.PACK_AB R70, R107, R106 ;  /* 0x0000006a6b46723e */ /* 0x002fe400000000ff */
[C---:B------:R-:W-:Y:S02]  /*82a0*/  FMUL.FTZ R62, R0.reuse, R74 ;  /* 0x0000004a003e7220 */ /* 0x040fe40000410000 */
[----:B------:R-:W-:Y:S02]  /*82b0*/  FMUL.FTZ R63, R0, R75 ;  /* 0x0000004b003f7220 */ /* 0x000fe40000410000 */
[----:B------:R-:W1:Y:S01]  /*82c0*/  LDSM.16.MT88.4 R72, [R237+0x900] ;  /* 0x00090000ed48783b */ /* 0x000e620000004200 */
[----:B------:R-:W-:Y:S04]  /*82d0*/  MUFU.EX2 R208, R208 ;  /* 0x000000d000d07308 */ /* 0x000fe80000000800 */
[C---:B------:R-:W-:Y:S03]  /*82e0*/  HMMA.16816.F32 R60, R128.reuse, R84, R60 ;  /* 0x00000054803c723c */ /* 0x040fe6000000183c */
[----:B----4-:R-:W-:Y:S03]  /*82f0*/  LDSM.16.MT88.4 R92, [R237+0x5100] ;  /* 0x00510000ed5c783b */ /* 0x010fe60000004200 */
[----:B------:R-:W-:Y:S02]  /*8300*/  MUFU.EX2 R209, R209 ;  /* 0x000000d100d17308 */ /* 0x000fe40000000800 */
[----:B------:R-:W-:Y:S03]  /*8310*/  HMMA.16816.F32 R64, R128, R86, R64 ;  /* 0x000000568040723c */ /* 0x000fe60000001840 */
[----:B------:R-:W2:Y:S05]  /*8320*/  LDSM.16.MT88.4 R84, [R240+0x4900] ;  /* 0x00490000f054783b */ /* 0x000eaa0000004200 */
[C---:B------:R-:W-:Y:S01]  /*8330*/  HMMA.16816.F32 R4, R68.reuse, R76, R4 ;  /* 0x0000004c4404723c */ /* 0x040fe20000001804 */
[----:B------:R-:W-:Y:S07]  /*8340*/  MUFU.EX2 R207, R207 ;  /* 0x000000cf00cf7308 */ /* 0x000fee0000000800 */
[C---:B------:R-:W-:Y:S01]  /*8350*/  HMMA.16816.F32 R8, R68.reuse, R78, R8 ;  /* 0x0000004e4408723c */ /* 0x040fe20000001808 */
[----:B------:R-:W4:Y:S02]  /*8360*/  LDSM.16.MT88.4 R76, [R238+0x4900] ;  /* 0x00490000ee4c783b */ /* 0x000f240000004200 */
[----:B------:R-:W-:Y:S05]  /*8370*/  MUFU.EX2 R205, R205 ;  /* 0x000000cd00cd7308 */ /* 0x000fea0000000800 */
[C---:B------:R-:W-:Y:S05]  /*8380*/  HMMA.16816.F32 R12, R68.reuse, R80, R12 ;  /* 0x00000050440c723c */ /* 0x040fea000000180c */
[----:B------:R-:W-:Y:S02]  /*8390*/  MUFU.EX2 R134, R134 ;  /* 0x0000008600867308 */ /* 0x000fe40000000800 */
[--C-:B------:R-:W-:Y:S01]  /*83a0*/  FFMA.FTZ R80, R142, c[0x0][0x2d0], -R210.reuse ;  /* 0x0000b4008e507a23 */ /* 0x100fe200000108d2 */
[C---:B------:R-:W-:Y:S07]  /*83b0*/  HMMA.16816.F32 R16, R68.reuse, R82, R16 ;  /* 0x000000524410723c */ /* 0x040fee0000001810 */
[----:B------:R5:W2:Y:S01]  /*83c0*/  MUFU.EX2 R142, R80 ;  /* 0x00000050008e7308 */ /* 0x000aa20000000800 */
[C---:B-1----:R-:W-:Y:S08]  /*83d0*/  HMMA.16816.F32 R20, R68.reuse, R72, R20 ;  /* 0x000000484414723c */ /* 0x042ff00000001814 */
[C---:B------:R-:W-:Y:S01]  /*83e0*/  HMMA.16816.F32 R24, R68.reuse, R74, R24 ;  /* 0x0000004a4418723c */ /* 0x040fe20000001818 */
[----:B------:R-:W1:Y:S07]  /*83f0*/  LDSM.16.MT88.4 R72, [R237+0x4900] ;  /* 0x00490000ed48783b */ /* 0x000e6e0000004200 */
[C---:B------:R-:W-:Y:S01]  /*8400*/  HMMA.16816.F32 R28, R68.reuse, R88, R28 ;  /* 0x00000058441c723c */ /* 0x040fe2000000181c */
[----:B-----5:R-:W5:Y:S07]  /*8410*/  LDSM.16.MT88.4 R80, [R236+0x4900] ;  /* 0x00490000ec50783b */ /* 0x020f6e0000004200 */
[C---:B------:R-:W-:Y:S04]  /*8420*/  HMMA.16816.F32 R32, R68.reuse, R90, R32 ;  /* 0x0000005a4420723c */ /* 0x040fe80000001820 */
[----:B------:R-:W-:Y:S02]  /*8430*/  FFMA.FTZ R89, R153, c[0x0][0x2d0], -R210 ;  /* 0x0000b40099597a23 */ /* 0x000fe400000108d2 */
[----:B------:R-:W-:Y:S02]  /*8440*/  FFMA.FTZ R88, R150, c[0x0][0x2d0], -R204 ;  /* 0x0000b40096587a23 */ /* 0x000fe400000108cc */
[C---:B--2---:R-:W-:Y:S01]  /*8450*/  HMMA.16816.F32 R36, R68.reuse, R84, R36 ;  /* 0x000000544424723c */ /* 0x044fe20000001824 */
[----:B------:R-:W-:Y:S03]  /*8460*/  MUFU.EX2 R146, R89 ;  /* 0x0000005900927308 */ /* 0x000fe60000000800 */
[----:B------:R-:W-:Y:S03]  /*8470*/  FFMA.FTZ R90, R121, c[0x0][0x2d0], -R210 ;  /* 0x0000b400795a7a23 */ /* 0x000fe600000108d2 */
[--C-:B------:R-:W-:Y:S01]  /*8480*/  FFMA.FTZ R85, R154, c[0x0][0x2d0], -R204.reuse ;  /* 0x0000b4009a557a23 */ /* 0x100fe200000108cc */
[C---:B------:R-:W-:Y:S03]  /*8490*/  HMMA.16816.F32 R40, R68.reuse, R86, R40 ;  /* 0x000000564428723c */ /* 0x040fe60000001828 */
[----:B------:R-:W2:Y:S01]  /*84a0*/  MUFU.EX2 R153, R90 ;  /* 0x0000005a00997308 */ /* 0x000ea20000000800 */
[--C-:B------:R-:W-:Y:S03]  /*84b0*/  FFMA.FTZ R84, R159, c[0x0][0x2d0], -R204.reuse ;  /* 0x0000b4009f547a23 */ /* 0x100fe600000108cc */
[----:B------:R-:W-:Y:S01]  /*84c0*/  FFMA.FTZ R86, R155, c[0x0][0x2d0], -R204 ;  /* 0x0000b4009b567a23 */ /* 0x000fe200000108cc */
[C---:B----4-:R-:W-:Y:S05]  /*84d0*/  HMMA.16816.F32 R44, R68.reuse, R76, R44 ;  /* 0x0000004c442c723c */ /* 0x050fea000000182c */
[----:B------:R-:W-:Y:S03]  /*84e0*/  MUFU.EX2 R154, R85 ;  /* 0x00000055009a7308 */ /* 0x000fe60000000800 */
[C---:B------:R-:W-:Y:S01]  /*84f0*/  HMMA.16816.F32 R48, R68.reuse, R78, R48 ;  /* 0x0000004e4430723c */ /* 0x040fe20000001830 */
[----:B------:R-:W4:Y:S06]  /*8500*/  LDSM.16.MT88.4 R76, [R240+0x1100] ;  /* 0x00110000f04c783b */ /* 0x000f2c0000004200 */
[----:B------:R2:W-:Y:S01]  /*8510*/  MUFU.EX2 R155, R86 ;  /* 0x00000056009b7308 */ /* 0x0005e20000000800 */
[C---:B-1----:R-:W-:Y:S08]  /*8520*/  HMMA.16816.F32 R52, R68.reuse, R72, R52 ;  /* 0x000000484434723c */ /* 0x042ff00000001834 */
[C---:B------:R-:W-:Y:S01]  /*8530*/  HMMA.16816.F32 R56, R68.reuse, R74, R56 ;  /* 0x0000004a4438723c */ /* 0x040fe20000001838 */
[----:B------:R-:W1:Y:S01]  /*8540*/  MUFU.EX2 R159, R84 ;  /* 0x00000054009f7308 */ /* 0x000e620000000800 */
[----:B------:R-:W4:Y:S06]  /*8550*/  LDSM.16.MT88.4 R72, [R238+0x1100] ;  /* 0x00110000ee48783b */ /* 0x000f2c0000004200 */
[C---:B-----5:R-:W-:Y:S03]  /*8560*/  HMMA.16816.F32 R60, R68.reuse, R80, R60 ;  /* 0x00000050443c723c */ /* 0x060fe6000000183c */
[----:B------:R-:W5:Y:S01]  /*8570*/  MUFU.EX2 R150, R88 ;  /* 0x0000005800967308 */ /* 0x000f620000000800 */
[----:B--2---:R-:W-:Y:S04]  /*8580*/  FFMA.FTZ R86, R158, c[0x0][0x2d0], -R210 ;  /* 0x0000b4009e567a23 */ /* 0x004fe800000108d2 */
[----:B------:R-:W-:Y:S01]  /*8590*/  HMMA.16816.F32 R64, R68, R82, R64 ;  /* 0x000000524440723c */ /* 0x000fe20000001840 */
[----:B------:R-:W2:Y:S04]  /*85a0*/  LDSM.16.MT88.4 R80, [R237+0x1100] ;  /* 0x00110000ed50783b */ /* 0x000ea80000004200 */
[----:B------:R4:W-:Y:S02]  /*85b0*/  MUFU.EX2 R158, R86 ;  /* 0x00000056009e7308 */ /* 0x0009e40000000800 */
[----:B------:R-:W-:Y:S01]  /*85c0*/  F2FP.PACK_AB R68, R151, R142 ;  /* 0x0000008e9744723e */ /* 0x000fe200000000ff */
[----:B---3--:R-:W-:Y:S01]  /*85d0*/  FFMA.FTZ R198, R0, R123, R198 ;  /* 0x0000007b00c67223 */ /* 0x008fe200000100c6 */
[----:B------:R-:W-:Y:S03]  /*85e0*/  F2FP.PACK_AB R70, R153, R146 ;  /* 0x000000929946723e */ /* 0x000fe600000000ff */
[----:B-1----:R-:W-:Y:S01]  /*85f0*/  F2FP.PACK_AB R71, R159, R154 ;  /* 0x0000009a9f47723e */ /* 0x002fe200000000ff */
[----:B------:R-:W-:Y:S04]  /*8600*/  FADD.FTZ R197, R197, R198 ;  /* 0x000000c6c5c57221 */ /* 0x000fe80000010000 */
[----:B------:R-:W-:Y:S01]  /*8610*/  FADD.FTZ R196, R196, R197 ;  /* 0x000000c5c4c47221 */ /* 0x000fe20000010000 */
[----:B-----5:R-:W-:Y:S01]  /*8620*/  F2FP.PACK_AB R69, R155, R150 ;  /* 0x000000969b45723e */ /* 0x020fe200000000ff */
[----:B------:R-:W-:Y:S02]  /*8630*/  FFMA.FTZ R88, R165, c[0x0][0x2d0], -R210 ;  /* 0x0000b400a5587a23 */ /* 0x000fe400000108d2 */
[----:B------:R-:W-:Y:S02]  /*8640*/  FADD.FTZ R135, R135, R196 ;  /* 0x000000c487877221 */ /* 0x000fe40000010000 */
[----:B------:R1:W3:Y:S02]  /*8650*/  MUFU.EX2 R165, R88 ;  /* 0x0000005800a57308 */ /* 0x0002e40000000800 */
[C---:B----4-:R-:W-:Y:S01]  /*8660*/  HMMA.16816.F32 R4, R68.reuse, R76, R4 ;  /* 0x0000004c4404723c */ /* 0x050fe20000001804 */
[----:B------:R-:W4:Y:S02]  /*8670*/  LDSM.16.MT88.4 R84, [R236+0x1100] ;  /* 0x00110000ec54783b */ /* 0x000f240000004200 */
[----:B------:R-:W-:Y:S01]  /*8680*/  FADD.FTZ R112, R112, R135 ;  /* 0x0000008770707221 */ /* 0x000fe20000010000 */
[----:B------:R-:W-:Y:S04]  /*8690*/  MOV R135, R132 ;  /* 0x0000008400877202 */ /* 0x000fe80000000f00 */
[C---:B------:R-:W-:Y:S01]  /*86a0*/  HMMA.16816.F32 R8, R68.reuse, R78, R8 ;  /* 0x0000004e4408723c */ /* 0x040fe20000001808 */
[----:B------:R-:W5:Y:S07]  /*86b0*/  LDSM.16.MT88.4 R76, [R240+0x5100] ;  /* 0x00510000f04c783b */ /* 0x000f6e0000004200 */
[C---:B------:R-:W-:Y:S01]  /*86c0*/  HMMA.16816.F32 R12, R68.reuse, R72, R12 ;  /* 0x00000048440c723c */ /* 0x040fe2000000180c */
[----:B-1----:R-:W1:Y:S07]  /*86d0*/  LDSM.16.MT88.4 R88, [R238+0x5100] ;  /* 0x00510000ee58783b */ /* 0x002e6e0000004200 */
[C---:B------:R-:W-:Y:S01]  /*86e0*/  HMMA.16816.F32 R16, R68.reuse, R74, R16 ;  /* 0x0000004a4410723c */ /* 0x040fe20000001810 */
[----:B------:R-:W1:Y:S07]  /*86f0*/  LDSM.16.MT88.4 R72, [R240+0x1900] ;  /* 0x00190000f048783b */ /* 0x000e6e0000004200 */
[C---:B--2---:R-:W-:Y:S08]  /*8700*/  HMMA.16816.F32 R20, R68.reuse, R80, R20 ;  /* 0x000000504414723c */ /* 0x044ff00000001814 */
[C---:B------:R-:W-:Y:S01]  /*8710*/  HMMA.16816.F32 R24, R68.reuse, R82, R24 ;  /* 0x000000524418723c */ /* 0x040fe20000001818 */
[----:B------:R-:W2:Y:S07]  /*8720*/  LDSM.16.MT88.4 R80, [R237+0x1900] ;  /* 0x00190000ed50783b */ /* 0x000eae0000004200 */
[C---:B----4-:R-:W-:Y:S08]  /*8730*/  HMMA.16816.F32 R28, R68.reuse, R84, R28 ;  /* 0x00000054441c723c */ /* 0x050ff0000000181c */
[C---:B------:R-:W-:Y:S01]  /*8740*/  HMMA.16816.F32 R32, R68.reuse, R86, R32 ;  /* 0x000000564420723c */ /* 0x040fe20000001820 */
[----:B------:R-:W-:Y:S07]  /*8750*/  LDSM.16.MT88.4 R84, [R238+0x5900] ;  /* 0x00590000ee54783b */ /* 0x000fee0000004200 */
[C---:B-----5:R-:W-:Y:S08]  /*8760*/  HMMA.16816.F32 R36, R68.reuse, R76, R36 ;  /* 0x0000004c4424723c */ /* 0x060ff00000001824 */
[C---:B------:R-:W-:Y:S01]  /*8770*/  HMMA.16816.F32 R40, R68.reuse, R78, R40 ;  /* 0x0000004e4428723c */ /* 0x040fe20000001828 */
[----:B------:R-:W4:Y:S07]  /*8780*/  LDSM.16.MT88.4 R76, [R236+0x1900] ;  /* 0x00190000ec4c783b */ /* 0x000f2e0000004200 */
[C---:B-1----:R-:W-:Y:S07]  /*8790*/  HMMA.16816.F32 R44, R68.reuse, R88, R44 ;  /* 0x00000058442c723c */ /* 0x042fee000000182c */
[--C-:B------:R-:W-:Y:S01]  /*87a0*/  FFMA.FTZ R88, R127, c[0x0][0x2d0], -R210.reuse ;  /* 0x0000b4007f587a23 */ /* 0x100fe200000108d2 */
[C---:B------:R-:W-:Y:S03]  /*87b0*/  HMMA.16816.F32 R48, R68.reuse, R90, R48 ;  /* 0x0000005a4430723c */ /* 0x040fe60000001830 */
[----:B------:R1:W-:Y:S01]  /*87c0*/  MUFU.EX2 R115, R88 ;  /* 0x0000005800737308 */ /* 0x0003e20000000800 */
[--C-:B------:R-:W-:Y:S03]  /*87d0*/  FFMA.FTZ R89, R120, c[0x0][0x2d0], -R210.reuse ;  /* 0x0000b40078597a23 */ /* 0x100fe600000108d2 */
[----:B------:R-:W-:Y:S01]  /*87e0*/  FFMA.FTZ R91, R125, c[0x0][0x2d0], -R210 ;  /* 0x0000b4007d5b7a23 */ /* 0x000fe200000108d2 */
[C---:B------:R-:W-:Y:S04]  /*87f0*/  HMMA.16816.F32 R52, R68.reuse, R92, R52 ;  /* 0x0000005c4434723c */ /* 0x040fe80000001834 */
[----:B------:R-:W-:Y:S01]  /*8800*/  FFMA.FTZ R90, R164, c[0x0][0x2d0], -R204 ;  /* 0x0000b400a45a7a23 */ /* 0x000fe200000108cc */
[----:B------:R5:W-:Y:S02]  /*8810*/  MUFU.EX2 R122, R91 ;  /* 0x0000005b007a7308 */ /* 0x000be40000000800 */
[----:B------:R-:W-:Y:S01]  /*8820*/  FFMA.FTZ R92, R126, c[0x0][0x2d0], -R210 ;  /* 0x0000b4007e5c7a23 */ /* 0x000fe200000108d2 */
[C---:B------:R-:W-:Y:S07]  /*8830*/  HMMA.16816.F32 R56, R68.reuse, R94, R56 ;  /* 0x0000005e4438723c */ /* 0x040fee0000001838 */
[----:B------:R2:W-:Y:S01]  /*8840*/  MUFU.EX2 R120, R92 ;  /* 0x0000005c00787308 */ /* 0x0005e20000000800 */
[C---:B------:R-:W-:Y:S04]  /*8850*/  HMMA.16816.F32 R60, R68.reuse, R96, R60 ;  /* 0x00000060443c723c */ /* 0x040fe8000000183c */
[----:B-1----:R-:W-:Y:S02]  /*8860*/  FFMA.FTZ R88, R124, c[0x0][0x2d0], -R204 ;  /* 0x0000b4007c587a23 */ /* 0x002fe400000108cc */
[----:B------:R-:W-:Y:S01]  /*8870*/  LDSM.16.MT88.4 R124, [R240+0x3900] ;  /* 0x00390000f07c783b */ /* 0x000fe20000004200 */
[----:B------:R-:W-:Y:S01]  /*8880*/  FFMA.FTZ R97, R170, c[0x0][0x2d0], -R210 ;  /* 0x0000b400aa617a23 */ /* 0x000fe200000108d2 */
[----:B------:R-:W-:Y:S01]  /*8890*/  HMMA.16816.F32 R64, R68, R98, R64 ;  /* 0x000000624440723c */ /* 0x000fe20000001840 */
[----:B------:R1:W1:Y:S03]  /*88a0*/  MUFU.EX2 R114, R89 ;  /* 0x0000005900727308 */ /* 0x0002660000000800 */
[--C-:B------:R-:W-:Y:S02]  /*88b0*/  FFMA.FTZ R96, R169, c[0x0][0x2d0], -R204.reuse ;  /* 0x0000b400a9607a23 */ /* 0x100fe400000108cc */
[----:B-----5:R-:W-:Y:S01]  /*88c0*/  FFMA.FTZ R91, R160, c[0x0][0x2d0], -R204 ;  /* 0x0000b400a05b7a23 */ /* 0x020fe200000108cc */
[----:B---3--:R-:W-:Y:S01]  /*88d0*/  F2FP.PACK_AB R68, R165, R158 ;  /* 0x0000009ea544723e */ /* 0x008fe200000000ff */
[----:B------:R-:W-:Y:S01]  /*88e0*/  FFMA.FTZ R98, R140, c[0x0][0x2d0], -R210 ;  /* 0x0000b4008c627a23 */ /* 0x000fe200000108d2 */
[----:B------:R-:W-:Y:S02]  /*88f0*/  F2FP.PACK_AB R70, R167, R162 ;  /* 0x000000a2a746723e */ /* 0x000fe400000000ff */
[----:B------:R-:W-:Y:S01]  /*8900*/  MUFU.EX2 R164, R90 ;  /* 0x0000005a00a47308 */ /* 0x000fe20000000800 */
[----:B------:R-:W-:Y:S02]  /*8910*/  F2FP.PACK_AB R69, R171, R166 ;  /* 0x000000a6ab45723e */ /* 0x000fe400000000ff */
[----:B------:R-:W-:Y:S01]  /*8920*/  F2FP.PACK_AB R71, R152, R144 ;  /* 0x000000909847723e */ /* 0x000fe200000000ff */
[----:B--2---:R-:W-:Y:S06]  /*8930*/  LDSM.16.MT88.4 R92, [R237+0x6100] ;  /* 0x00610000ed5c783b */ /* 0x004fec0000004200 */
[C---:B------:R-:W-:Y:S01]  /*8940*/  HMMA.16816.F32 R4, R68.reuse, R72, R4 ;  /* 0x000000484404723c */ /* 0x040fe20000001804 */
[----:B------:R-:W-:Y:S02]  /*8950*/  MUFU.EX2 R160, R91 ;  /* 0x0000005b00a07308 */ /* 0x000fe40000000800 */
[--C-:B-1----:R-:W-:Y:S05]  /*8960*/  FFMA.FTZ R89, R168, c[0x0][0x2d0], -R204.reuse ;  /* 0x0000b400a8597a23 */ /* 0x102fea00000108cc */
[C---:B------:R-:W-:Y:S01]  /*8970*/  HMMA.16816.F32 R8, R68.reuse, R74, R8 ;  /* 0x0000004a4408723c */ /* 0x040fe20000001808 */
[----:B------:R-:W1:Y:S02]  /*8980*/  LDSM.16.MT88.4 R72, [R240+0x5900] ;  /* 0x00590000f048783b */ /* 0x000e640000004200 */
[----:B------:R-:W-:Y:S05]  /*8990*/  MUFU.EX2 R170, R97 ;  /* 0x0000006100aa7308 */ /* 0x000fea0000000800 */
[C---:B------:R-:W-:Y:S05]  /*89a0*/  HMMA.16816.F32 R12, R68.reuse, R100, R12 ;  /* 0x00000064440c723c */ /* 0x040fea000000180c */
[----:B------:R-:W-:Y:S02]  /*89b0*/  MUFU.EX2 R140, R98 ;  /* 0x00000062008c7308 */ /* 0x000fe40000000800 */
[--C-:B------:R-:W-:Y:S01]  /*89c0*/  FFMA.FTZ R101, R163, c[0x0][0x2d0], -R204.reuse ;  /* 0x0000b400a3657a23 */ /* 0x100fe200000108cc */
[C---:B------:R-:W-:Y:S04]  /*89d0*/  HMMA.16816.F32 R16, R68.reuse, R102, R16 ;  /* 0x000000664410723c */ /* 0x040fe80000001810 */
[--C-:B------:R-:W-:Y:S03]  /*89e0*/  FFMA.FTZ R100, R157, c[0x0][0x2d0], -R204.reuse ;  /* 0x0000b4009d647a23 */ /* 0x100fe600000108cc */
[----:B------:R2:W-:Y:S01]  /*89f0*/  MUFU.EX2 R169, R96 ;  /* 0x0000006000a97308 */ /* 0x0005e20000000800 */
[C---:B------:R-:W-:Y:S04]  /*8a00*/  HMMA.16816.F32 R20, R68.reuse, R80, R20 ;  /* 0x000000504414723c */ /* 0x040fe80000001814 */
[----:B------:R-:W-:Y:S04]  /*8a10*/  FFMA.FTZ R102, R161, c[0x0][0x2d0], -R204 ;  /* 0x0000b400a1667a23 */ /* 0x000fe800000108cc */
[C---:B------:R-:W-:Y:S01]  /*8a20*/  HMMA.16816.F32 R24, R68.reuse, R82, R24 ;  /* 0x000000524418723c */ /* 0x040fe20000001818 */
[----:B------:R-:W3:Y:S01]  /*8a30*/  LDSM.16.MT88.4 R80, [R237+0x5900] ;  /* 0x00590000ed50783b */ /* 0x000ee20000004200 */
[----:B------:R-:W-:Y:S06]  /*8a40*/  MUFU.EX2 R161, R102 ;  /* 0x0000006600a17308 */ /* 0x000fec0000000800 */
[C---:B----4-:R-:W-:Y:S04]  /*8a50*/  HMMA.16816.F32 R28, R68.reuse, R76, R28 ;  /* 0x0000004c441c723c */ /* 0x050fe8000000181c */
[----:B------:R-:W-:Y:S01]  /*8a60*/  MUFU.EX2 R163, R101 ;  /* 0x0000006500a37308 */ /* 0x000fe20000000800 */
[----:B--2---:R-:W-:Y:S03]  /*8a70*/  LDSM.16.MT88.4 R96, [R238+0x2900] ;  /* 0x00290000ee60783b */ /* 0x004fe60000004200 */
[C---:B------:R-:W-:Y:S06]  /*8a80*/  HMMA.16816.F32 R32, R68.reuse, R78, R32 ;  /* 0x0000004e4420723c */ /* 0x040fec0000001820 */
[----:B------:R2:W-:Y:S01]  /*8a90*/  MUFU.EX2 R157, R100 ;  /* 0x00000064009d7308 */ /* 0x0005e20000000800 */
[----:B------:R-:W4:Y:S01]  /*8aa0*/  LDSM.16.MT88.4 R76, [R236+0x5900] ;  /* 0x00590000ec4c783b */ /* 0x000f220000004200 */
[C---:B-1----:R-:W-:Y:S08]  /*8ab0*/  HMMA.16816.F32 R36, R68.reuse, R72, R36 ;  /* 0x000000484424723c */ /* 0x042ff00000001824 */
[C---:B------:R-:W-:Y:S01]  /*8ac0*/  HMMA.16816.F32 R40, R68.reuse, R74, R40 ;  /* 0x0000004a4428723c */ /* 0x040fe20000001828 */
[----:B------:R-:W1:Y:S01]  /*8ad0*/  LDSM.16.MT88.4 R72, [R240+0x2100] ;  /* 0x00210000f048783b */ /* 0x000e620000004200 */
[----:B------:R5:W1:Y:S06]  /*8ae0*/  MUFU.EX2 R168, R89 ;  /* 0x0000005900a87308 */ /* 0x000a6c0000000800 */
[C---:B------:R-:W-:Y:S04]  /*8af0*/  HMMA.16816.F32 R44, R68.reuse, R84, R44 ;  /* 0x00000054442c723c */ /* 0x040fe8000000182c */
[----:B------:R4:W1:Y:S01]  /*8b00*/  MUFU.EX2 R121, R88 ;  /* 0x0000005800797308 */ /* 0x0008620000000800 */
[----:B--2---:R-:W-:Y:S03]  /*8b10*/  LDSM.16.MT88.4 R100, [R236+0x3900] ;  /* 0x00390000ec64783b */ /* 0x004fe60000004200 */
[C---:B------:R-:W-:Y:S05]  /*8b20*/  HMMA.16816.F32 R48, R68.reuse, R86, R48 ;  /* 0x000000564430723c */ /* 0x040fea0000001830 */
[----:B------:R-:W2:Y:S03]  /*8b30*/  LDSM.16.MT88.4 R84, [R238+0x2100] ;  /* 0x00210000ee54783b */ /* 0x000ea60000004200 */
[C---:B---3--:R-:W-:Y:S04]  /*8b40*/  HMMA.16816.F32 R52, R68.reuse, R80, R52 ;  /* 0x000000504434723c */ /* 0x048fe80000001834 */
[--C-:B-----5:R-:W-:Y:S04]  /*8b50*/  FFMA.FTZ R89, R156, c[0x0][0x2d0], -R210.reuse ;  /* 0x0000b4009c597a23 */ /* 0x120fe800000108d2 */
[C---:B------:R-:W-:Y:S01]  /*8b60*/  HMMA.16816.F32 R56, R68.reuse, R82, R56 ;  /* 0x000000524438723c */ /* 0x040fe20000001838 */
[----:B------:R-:W3:Y:S01]  /*8b70*/  LDSM.16.MT88.4 R80, [R237+0x2100] ;  /* 0x00210000ed50783b */ /* 0x000ee20000004200 */
[----:B------:R-:W-:Y:S02]  /*8b80*/  MUFU.EX2 R156, R89 ;  /* 0x00000059009c7308 */ /* 0x000fe40000000800 */
[--C-:B----4-:R-:W-:Y:S04]  /*8b90*/  FFMA.FTZ R88, R148, c[0x0][0x2d0], -R210.reuse ;  /* 0x0000b40094587a23 */ /* 0x110fe800000108d2 */
[C---:B------:R-:W-:Y:S04]  /*8ba0*/  HMMA.16816.F32 R60, R68.reuse, R76, R60 ;  /* 0x0000004c443c723c */ /* 0x040fe8000000183c */
[----:B------:R4:W5:Y:S04]  /*8bb0*/  MUFU.EX2 R148, R88 ;  /* 0x0000005800947308 */ /* 0x0009680000000800 */
[----:B------:R-:W-:Y:S01]  /*8bc0*/  HMMA.16816.F32 R64, R68, R78, R64 ;  /* 0x0000004e4440723c */ /* 0x000fe20000001840 */
[----:B------:R-:W3:Y:S06]  /*8bd0*/  LDSM.16.MT88.4 R76, [R236+0x2100] ;  /* 0x00210000ec4c783b */ /* 0x000eec0000004200 */
[----:B------:R-:W-:Y:S02]  /*8be0*/  F2FP.PACK_AB R68, R115, R114 ;  /* 0x000000727344723e */ /* 0x000fe400000000ff */
[----:B------:R-:W-:Y:S03]  /*8bf0*/  F2FP.PACK_AB R70, R122, R120 ;  /* 0x000000787a46723e */ /* 0x000fe600000000ff */
[----:B-1----:R-:W-:Y:S02]  /*8c00*/  F2FP.PACK_AB R69, R164, R168 ;  /* 0x000000a8a445723e */ /* 0x002fe400000000ff */
[----:B------:R-:W-:Y:S01]  /*8c10*/  F2FP.PACK_AB R71, R160, R121 ;  /* 0x00000079a047723e */ /* 0x000fe200000000ff */
[----:B----4-:R-:W-:Y:S06]  /*8c20*/  LDSM.16.MT88.4 R88, [R238+0x6100] ;  /* 0x00610000ee58783b */ /* 0x010fec0000004200 */
[C---:B------:R-:W-:Y:S08]  /*8c30*/  HMMA.16816.F32 R4, R68.reuse, R72, R4 ;  /* 0x000000484404723c */ /* 0x040ff00000001804 */
[C---:B------:R-:W-:Y:S01]  /*8c40*/  HMMA.16816.F32 R8, R68.reuse, R74, R8 ;  /* 0x0000004a4408723c */ /* 0x040fe20000001808 */
[----:B------:R-:W1:Y:S07]  /*8c50*/  LDSM.16.MT88.4 R72, [R240+0x6100] ;  /* 0x00610000f048783b */ /* 0x000e6e0000004200 */
[C---:B--2---:R-:W-:Y:S08]  /*8c60*/  HMMA.16816.F32 R12, R68.reuse, R84, R12 ;  /* 0x00000054440c723c */ /* 0x044ff0000000180c */
[C---:B------:R-:W-:Y:S01]  /*8c70*/  HMMA.16816.F32 R16, R68.reuse, R86, R16 ;  /* 0x000000564410723c */ /* 0x040fe20000001810 */
[----:B------:R-:W2:Y:S07]  /*8c80*/  LDSM.16.MT88.4 R84, [R236+0x6100] ;  /* 0x00610000ec54783b */ /* 0x000eae0000004200 */
[C---:B---3--:R-:W-:Y:S08]  /*8c90*/  HMMA.16816.F32 R20, R68.reuse, R80, R20 ;  /* 0x000000504414723c */ /* 0x048ff00000001814 */
[C---:B------:R-:W-:Y:S01]  /*8ca0*/  HMMA.16816.F32 R24, R68.reuse, R82, R24 ;  /* 0x000000524418723c */ /* 0x040fe20000001818 */
[----:B------:R-:W3:Y:S07]  /*8cb0*/  LDSM.16.MT88.4 R80, [R240+0x2900] ;  /* 0x00290000f050783b */ /* 0x000eee0000004200 */
[C---:B------:R-:W-:Y:S08]  /*8cc0*/  HMMA.16816.F32 R28, R68.reuse, R76, R28 ;  /* 0x0000004c441c723c */ /* 0x040ff0000000181c */
[C---:B------:R-:W-:Y:S01]  /*8cd0*/  HMMA.16816.F32 R32, R68.reuse, R78, R32 ;  /* 0x0000004e4420723c */ /* 0x040fe20000001820 */
[----:B------:R-:W4:Y:S07]  /*8ce0*/  LDSM.16.MT88.4 R76, [R237+0x2900] ;  /* 0x00290000ed4c783b */ /* 0x000f2e0000004200 */
[C---:B-1----:R-:W-:Y:S08]  /*8cf0*/  HMMA.16816.F32 R36, R68.reuse, R72, R36 ;  /* 0x000000484424723c */ /* 0x042ff00000001824 */
[C---:B------:R-:W-:Y:S01]  /*8d00*/  HMMA.16816.F32 R40, R68.reuse, R74, R40 ;  /* 0x0000004a4428723c */ /* 0x040fe20000001828 */
[----:B------:R-:W1:Y:S07]  /*8d10*/  LDSM.16.MT88.4 R72, [R236+0x2900] ;  /* 0x00290000ec48783b */ /* 0x000e6e0000004200 */
[C---:B------:R-:W-:Y:S07]  /*8d20*/  HMMA.16816.F32 R44, R68.reuse, R88, R44 ;  /* 0x00000058442c723c */ /* 0x040fee000000182c */
[--C-:B------:R-:W-:Y:S01]  /*8d30*/  FFMA.FTZ R88, R149, c[0x0][0x2d0], -R210.reuse ;  /* 0x0000b40095587a23 */ /* 0x100fe200000108d2 */
[C---:B------:R-:W-:Y:S03]  /*8d40*/  HMMA.16816.F32 R48, R68.reuse, R90, R48 ;  /* 0x0000005a4430723c */ /* 0x040fe60000001830 */
[----:B------:R-:W-:Y:S01]  /*8d50*/  MUFU.EX2 R149, R88 ;  /* 0x0000005800957308 */ /* 0x000fe20000000800 */
[--C-:B------:R-:W-:Y:S03]  /*8d60*/  FFMA.FTZ R89, R145, c[0x0][0x2d0], -R210.reuse ;  /* 0x0000b40091597a23 */ /* 0x100fe600000108d2 */
[--C-:B------:R-:W-:Y:S01]  /*8d70*/  FFMA.FTZ R91, R147, c[0x0][0x2d0], -R210.reuse ;  /* 0x0000b400935b7a23 */ /* 0x100fe200000108d2 */
[C---:B------:R-:W-:Y:S04]  /*8d80*/  HMMA.16816.F32 R52, R68.reuse, R92, R52 ;  /* 0x0000005c4434723c */ /* 0x040fe80000001834 */
[--C-:B------:R-:W-:Y:S01]  /*8d90*/  FFMA.FTZ R90, R143, c[0x0][0x2d0], -R210.reuse ;  /* 0x0000b4008f5a7a23 */ /* 0x100fe200000108d2 */
[----:B------:R-:W1:Y:S01]  /*8da0*/  MUFU.EX2 R147, R91 ;  /* 0x0000005b00937308 */ /* 0x000e620000000800 */
[----:B------:R-:W-:Y:S02]  /*8db0*/  FFMA.FTZ R210, R206, c[0x0][0x2d0], -R210 ;  /* 0x0000b400ced27a23 */ /* 0x000fe400000108d2 */
[C---:B------:R-:W-:Y:S01]  /*8dc0*/  HMMA.16816.F32 R56, R68.reuse, R94, R56 ;  /* 0x0000005e4438723c */ /* 0x040fe20000001838 */
[----:B------:R-:W-:Y:S03]  /*8dd0*/  LDSM.16.MT88.4 R92, [R237+0x7100] ;  /* 0x00710000ed5c783b */ /* 0x000fe60000004200 */
[--C-:B------:R-:W-:Y:S01]  /*8de0*/  FFMA.FTZ R206, R203, c[0x0][0x2d0], -R204.reuse ;  /* 0x0000b400cbce7a23 */ /* 0x100fe200000108cc */
[----:B------:R-:W-:Y:S01]  /*8df0*/  MOV R203, R122 ;  /* 0x0000007a00cb7202 */ /* 0x000fe20000000f00 */
[----:B------:R-:W-:Y:S01]  /*8e00*/  FFMA.FTZ R204, R133, c[0x0][0x2d0], -R204 ;  /* 0x0000b40085cc7a23 */ /* 0x000fe200000108cc */
[----:B------:R-:W-:Y:S01]  /*8e10*/  MUFU.EX2 R145, R89 ;  /* 0x0000005900917308 */ /* 0x000fe20000000800 */
[C---:B--2---:R-:W-:Y:S08]  /*8e20*/  HMMA.16816.F32 R60, R68.reuse, R84, R60 ;  /* 0x00000054443c723c */ /* 0x044ff0000000183c */
[----:B------:R-:W-:Y:S01]  /*8e30*/  HMMA.16816.F32 R64, R68, R86, R64 ;  /* 0x000000564440723c */ /* 0x000fe20000001840 */
[----:B------:R-:W-:Y:S01]  /*8e40*/  LDSM.16.MT88.4 R84, [R238+0x6900] ;  /* 0x00690000ee54783b */ /* 0x000fe20000004200 */
[----:B------:R2:W1:Y:S05]  /*8e50*/  MUFU.EX2 R143, R90 ;  /* 0x0000005a008f7308 */ /* 0x00046a0000000800 */
[----:B-----5:R-:W-:Y:S02]  /*8e60*/  F2FP.PACK_AB R68, R148, R156 ;  /* 0x0000009c9444723e */ /* 0x020fe400000000ff */
[----:B------:R-:W-:Y:S03]  /*8e70*/  F2FP.PACK_AB R70, R140, R170 ;  /* 0x000000aa8c46723e */ /* 0x000fe600000000ff */
[----:B------:R-:W-:Y:S01]  /*8e80*/  F2FP.PACK_AB R69, R161, R169 ;  /* 0x000000a9a145723e */ /* 0x000fe200000000ff */
[----:B------:R-:W5:Y:S01]  /*8e90*/  MUFU.EX2 R210, R210 ;  /* 0x000000d200d27308 */ /* 0x000f620000000800 */
[----:B------:R-:W-:Y:S07]  /*8ea0*/  F2FP.PACK_AB R71, R157, R163 ;  /* 0x000000a39d47723e */ /* 0x000fee00000000ff */
[C---:B---3--:R-:W-:Y:S02]  /*8eb0*/  HMMA.16816.F32 R4, R68.reuse, R80, R4 ;  /* 0x000000504404723c */ /* 0x048fe40000001804 */
[----:B------:R-:W-:Y:S01]  /*8ec0*/  MUFU.EX2 R133, R204 ;  /* 0x000000cc00857308 */ /* 0x000fe20000000800 */
[----:B--2---:R-:W-:Y:S05]  /*8ed0*/  LDSM.16.MT88.4 R88, [R238+0x7100] ;  /* 0x00710000ee58783b */ /* 0x004fea0000004200 */
[C---:B------:R-:W-:Y:S04]  /*8ee0*/  HMMA.16816.F32 R8, R68.reuse, R82, R8 ;  /* 0x000000524408723c */ /* 0x040fe80000001808 */
[----:B------:R-:W2:Y:S01]  /*8ef0*/  MUFU.EX2 R206, R206 ;  /* 0x000000ce00ce7308 */ /* 0x000ea20000000800 */
[----:B------:R-:W3:Y:S03]  /*8f00*/  LDSM.16.MT88.4 R80, [R240+0x6900] ;  /* 0x00690000f050783b */ /* 0x000ee60000004200 */
[C---:B------:R-:W-:Y:S08]  /*8f10*/  HMMA.16816.F32 R12, R68.reuse, R96, R12 ;  /* 0x00000060440c723c */ /* 0x040ff0000000180c */
[C---:B------:R-:W-:Y:S01]  /*8f20*/  HMMA.16816.F32 R16, R68.reuse, R98, R16 ;  /* 0x000000624410723c */ /* 0x040fe20000001810 */
[----:B------:R-:W-:Y:S07]  /*8f30*/  LDSM.16.MT88.4 R96, [R236+0x7100] ;  /* 0x00710000ec60783b */ /* 0x000fee0000004200 */
[C---:B----4-:R-:W-:Y:S08]  /*8f40*/  HMMA.16816.F32 R20, R68.reuse, R76, R20 ;  /* 0x0000004c4414723c */ /* 0x050ff00000001814 */
[C---:B------:R-:W-:Y:S01]  /*8f50*/  HMMA.16816.F32 R24, R68.reuse, R78, R24 ;  /* 0x0000004e4418723c */ /* 0x040fe20000001818 */
[----:B------:R-:W4:Y:S07]  /*8f60*/  LDSM.16.MT88.4 R76, [R237+0x6900] ;  /* 0x00690000ed4c783b */ /* 0x000f2e0000004200 */
[C---:B-1----:R-:W-:Y:S08]  /*8f70*/  HMMA.16816.F32 R28, R68.reuse, R72, R28 ;  /* 0x00000048441c723c */ /* 0x042ff0000000181c */
[C---:B------:R-:W-:Y:S01]  /*8f80*/  HMMA.16816.F32 R32, R68.reuse, R74, R32 ;  /* 0x0000004a4420723c */ /* 0x040fe20000001820 */
[----:B------:R-:W1:Y:S07]  /*8f90*/  LDSM.16.MT88.4 R72, [R236+0x6900] ;  /* 0x00690000ec48783b */ /* 0x000e6e0000004200 */
[C---:B---3--:R-:W-:Y:S08]  /*8fa0*/  HMMA.16816.F32 R36, R68.reuse, R80, R36 ;  /* 0x000000504424723c */ /* 0x048ff00000001824 */
[C---:B------:R-:W-:Y:S01]  /*8fb0*/  HMMA.16816.F32 R40, R68.reuse, R82, R40 ;  /* 0x000000524428723c */ /* 0x040fe20000001828 */
[----:B------:R-:W3:Y:S07]  /*8fc0*/  LDSM.16.MT88.4 R80, [R240+0x3100] ;  /* 0x00310000f050783b */ /* 0x000eee0000004200 */
[C---:B------:R-:W-:Y:S08]  /*8fd0*/  HMMA.16816.F32 R44, R68.reuse, R84, R44 ;  /* 0x00000054442c723c */ /* 0x040ff0000000182c */
[C---:B------:R-:W-:Y:S01]  /*8fe0*/  HMMA.16816.F32 R48, R68.reuse, R86, R48 ;  /* 0x000000564430723c */ /* 0x040fe20000001830 */
[----:B------:R-:W-:Y:S07]  /*8ff0*/  LDSM.16.MT88.4 R84, [R236+0x3100] ;  /* 0x00310000ec54783b */ /* 0x000fee0000004200 */
[C---:B----4-:R-:W-:Y:S08]  /*9000*/  HMMA.16816.F32 R52, R68.reuse, R76, R52 ;  /* 0x0000004c4434723c */ /* 0x050ff00000001834 */
[C---:B------:R-:W-:Y:S01]  /*9010*/  HMMA.16816.F32 R56, R68.reuse, R78, R56 ;  /* 0x0000004e4438723c */ /* 0x040fe20000001838 */
[----:B------:R-:W4:Y:S07]  /*9020*/  LDSM.16.MT88.4 R76, [R238+0x3100] ;  /* 0x00310000ee4c783b */ /* 0x000f2e0000004200 */
[C---:B-1----:R-:W-:Y:S08]  /*9030*/  HMMA.16816.F32 R60, R68.reuse, R72, R60 ;  /* 0x00000048443c723c */ /* 0x042ff0000000183c */
[----:B------:R-:W-:Y:S01]  /*9040*/  HMMA.16816.F32 R64, R68, R74, R64 ;  /* 0x0000004a4440723c */ /* 0x000fe20000001840 */
[----:B------:R-:W1:Y:S06]  /*9050*/  LDSM.16.MT88.4 R72, [R237+0x3100] ;  /* 0x00310000ed48783b */ /* 0x000e6c0000004200 */
[----:B------:R-:W-:Y:S02]  /*9060*/  F2FP.PACK_AB R68, R147, R149 ;  /* 0x000000959344723e */ /* 0x000fe400000000ff */
[----:B------:R-:W-:Y:S03]  /*9070*/  F2FP.PACK_AB R70, R143, R145 ;  /* 0x000000918f46723e */ /* 0x000fe600000000ff */
[----:B------:R-:W-:Y:S02]  /*9080*/  F2FP.PACK_AB R69, R217, R219 ;  /* 0x000000dbd945723e */ /* 0x000fe400000000ff */
[----:B------:R-:W-:Y:S07]  /*9090*/  F2FP.PACK_AB R71, R211, R218 ;  /* 0x000000dad347723e */ /* 0x000fee00000000ff */
[C---:B---3--:R-:W-:Y:S08]  /*90a0*/  HMMA.16816.F32 R4, R68.reuse, R80, R4 ;  /* 0x000000504404723c */ /* 0x048ff00000001804 */
[C---:B------:R-:W-:Y:S01]  /*90b0*/  HMMA.16816.F32 R8, R68.reuse, R82, R8 ;  /* 0x000000524408723c */ /* 0x040fe20000001808 */
[----:B------:R-:W3:Y:S07]  /*90c0*/  LDSM.16.MT88.4 R80, [R240+0x7100] ;  /* 0x00710000f050783b */ /* 0x000eee0000004200 */
[C---:B----4-:R-:W-:Y:S01]  /*90d0*/  HMMA.16816.F32 R12, R68.reuse, R76, R12 ;  /* 0x0000004c440c723c */ /* 0x050fe2000000180c */
[----:B------:R-:W4:Y:S07]  /*90e0*/  LDL.LU R77, [R1+0xc] ;  /* 0x00000c00014d7983 */ /* 0x000f2e0000300800 */
[C---:B------:R-:W-:Y:S08]  /*90f0*/  HMMA.16816.F32 R16, R68.reuse, R78, R16 ;  /* 0x0000004e4410723c */ /* 0x040ff00000001810 */
[C---:B-1----:R-:W-:Y:S07]  /*9100*/  HMMA.16816.F32 R20, R68.reuse, R72, R20 ;  /* 0x000000484414723c */ /* 0x042fee0000001814 */
[----:B------:R-:W-:Y:S01]  /*9110*/  MOV R73, R121 ;  /* 0x0000007900497202 */ /* 0x000fe20000000f00 */
[C---:B------:R-:W-:Y:S04]  /*9120*/  HMMA.16816.F32 R24, R68.reuse, R74, R24 ;  /* 0x0000004a4418723c */ /* 0x040fe80000001818 */
[----:B------:R-:W-:Y:S03]  /*9130*/  MOV R72, R120 ;  /* 0x0000007800487202 */ /* 0x000fe60000000f00 */
[----:B------:R-:W-:Y:S01]  /*9140*/  MOV R75, R115 ;  /* 0x00000073004b7202 */ /* 0x000fe20000000f00 */
[C---:B------:R-:W-:Y:S04]  /*9150*/  HMMA.16816.F32 R28, R68.reuse, R84, R28 ;  /* 0x00000054441c723c */ /* 0x040fe8000000181c */
[----:B------:R-:W-:Y:S04]  /*9160*/  MOV R74, R114 ;  /* 0x00000072004a7202 */ /* 0x000fe80000000f00 */
[C---:B------:R-:W-:Y:S01]  /*9170*/  HMMA.16816.F32 R32, R68.reuse, R86, R32 ;  /* 0x000000564420723c */ /* 0x040fe20000001820 */
[----:B------:R-:W-:Y:S07]  /*9180*/  LDSM.16.MT88.4 R84, [R238+0x7900] ;  /* 0x00790000ee54783b */ /* 0x000fee0000004200 */
[C---:B---3--:R-:W-:Y:S08]  /*9190*/  HMMA.16816.F32 R36, R68.reuse, R80, R36 ;  /* 0x000000504424723c */ /* 0x048ff00000001824 */
[C---:B------:R-:W-:Y:S08]  /*91a0*/  HMMA.16816.F32 R40, R68.reuse, R82, R40 ;  /* 0x000000524428723c */ /* 0x040ff00000001828 */
[C---:B------:R-:W-:Y:S08]  /*91b0*/  HMMA.16816.F32 R44, R68.reuse, R88, R44 ;  /* 0x00000058442c723c */ /* 0x040ff0000000182c */
[C---:B------:R-:W-:Y:S08]  /*91c0*/  HMMA.16816.F32 R48, R68.reuse, R90, R48 ;  /* 0x0000005a4430723c */ /* 0x040ff00000001830 */
[C---:B------:R-:W-:Y:S08]  /*91d0*/  HMMA.16816.F32 R52, R68.reuse, R92, R52 ;  /* 0x0000005c4434723c */ /* 0x040ff00000001834 */
[C---:B------:R-:W-:Y:S01]  /*91e0*/  HMMA.16816.F32 R56, R68.reuse, R94, R56 ;  /* 0x0000005e4438723c */ /* 0x040fe20000001838 */
[----:B------:R-:W1:Y:S07]  /*91f0*/  LDSM.16.MT88.4 R92, [R240+0x7900] ;  /* 0x00790000f05c783b */ /* 0x000e6e0000004200 */
[C---:B------:R-:W-:Y:S08]  /*9200*/  HMMA.16816.F32 R60, R68.reuse, R96, R60 ;  /* 0x00000060443c723c */ /* 0x040ff0000000183c */
[----:B------:R-:W-:Y:S07]  /*9210*/  HMMA.16816.F32 R64, R68, R98, R64 ;  /* 0x000000624440723c */ /* 0x000fee0000001840 */
[----:B------:R-:W-:Y:S02]  /*9220*/  F2FP.PACK_AB R68, R209, R208 ;  /* 0x000000d0d144723e */ /* 0x000fe400000000ff */
[----:B-----5:R-:W-:Y:S03]  /*9230*/  F2FP.PACK_AB R70, R210, R207 ;  /* 0x000000cfd246723e */ /* 0x020fe600000000ff */
[----:B--2---:R-:W-:Y:S02]  /*9240*/  F2FP.PACK_AB R69, R206, R205 ;  /* 0x000000cdce45723e */ /* 0x004fe400000000ff */
[----:B------:R-:W-:Y:S07]  /*9250*/  F2FP.PACK_AB R71, R133, R134 ;  /* 0x000000868547723e */ /* 0x000fee00000000ff */
[C---:B------:R-:W-:Y:S07]  /*9260*/  HMMA.16816.F32 R128, R68.reuse, R124, R4 ;  /* 0x0000007c4480723c */ /* 0x040fee0000001804 */
[----:B------:R-:W-:Y:S01]  /*9270*/  FADD.FTZ R5, R113, R112 ;  /* 0x0000007071057221 */ /* 0x000fe20000010000 */
[C---:B------:R-:W-:Y:S04]  /*9280*/  HMMA.16816.F32 R124, R68.reuse, R126, R8 ;  /* 0x0000007e447c723c */ /* 0x040fe80000001808 */
[----:B------:R-:W-:Y:S04]  /*9290*/  FADD.FTZ R216, R216, R5 ;  /* 0x00000005d8d87221 */ /* 0x000fe80000010000 */
[----:B------:R-:W-:Y:S01]  /*92a0*/  FADD.FTZ R5, R141, R216 ;  /* 0x000000d88d057221 */ /* 0x000fe20000010000 */
[C---:B------:R-:W-:Y:S08]  /*92b0*/  HMMA.16816.F32 R120, R68.reuse, R116, R12 ;  /* 0x000000744478723c */ /* 0x040ff0000000180c */
[C---:B------:R-:W-:Y:S08]  /*92c0*/  HMMA.16816.F32 R116, R68.reuse, R118, R16 ;  /* 0x000000764474723c */ /* 0x040ff00000001810 */
[C---:B------:R-:W-:Y:S08]  /*92d0*/  HMMA.16816.F32 R112, R68.reuse, R108, R20 ;  /* 0x0000006c4470723c */ /* 0x040ff00000001814 */
[C---:B------:R-:W-:Y:S04]  /*92e0*/  HMMA.16816.F32 R108, R68.reuse, R110, R24 ;  /* 0x0000006e446c723c */ /* 0x040fe80000001818 */
[----:B----4-:R-:W-:Y:S02]  /*92f0*/  FFMA.FTZ R202, R2, R77, R202 ;  /* 0x0000004d02ca7223 */ /* 0x010fe400000100ca */
[----:B------:R-:W-:Y:S01]  /*9300*/  FADD.FTZ R2, R150, R5 ;  /* 0x0000000596027221 */ /* 0x000fe20000010000 */
[----:B------:R-:W2:Y:S01]  /*9310*/  LDSM.16.MT88.4 R76, [R237+0x7900] ;  /* 0x00790000ed4c783b */ /* 0x000ea20000004200 */
[----:B------:R-:W-:Y:S04]  /*9320*/  FADD.FTZ R201, R201, R202 ;  /* 0x000000cac9c97221 */ /* 0x000fe80000010000 */
[----:B------:R-:W-:Y:S02]  /*9330*/  FADD.FTZ R7, R155, R2 ;  /* 0x000000029b077221 */ /* 0x000fe40000010000 */
        /* <DEDUP_REMOVED lines=13> */
[C---:B------:R-:W-:Y:S03]  /*9410*/  HMMA.16816.F32 R104, R68.reuse, R100, R28 ;  /* 0x000000644468723c */ /* 0x040fe6000000181c */
[----:B------:R-:W-:Y:S02]  /*9420*/  FADD.FTZ R5, R151, R0 ;  /* 0x0000000097057221 */ /* 0x000fe40000010000 */
[----:B------:R-:W-:Y:S02]  /*9430*/  FADD.FTZ R9, R168, R9 ;  /* 0x00000009a8097221 */ /* 0x000fe40000010000 */
[----:B------:R-:W-:Y:S01]  /*9440*/  FADD.FTZ R0, R146, R5 ;  /* 0x0000000592007221 */ /* 0x000fe20000010000 */
[C---:B------:R-:W-:Y:S04]  /*9450*/  HMMA.16816.F32 R100, R68.reuse, R102, R32 ;  /* 0x000000664464723c */ /* 0x040fe80000001820 */
[----:B------:R-:W-:Y:S02]  /*9460*/  FADD.FTZ R5, R153, R0 ;  /* 0x0000000099057221 */ /* 0x000fe40000010000 */
[----:B------:R-:W-:Y:S02]  /*9470*/  FADD.FTZ R2, R164, R9 ;  /* 0x00000009a4027221 */ /* 0x000fe40000010000 */
[----:B------:R-:W-:Y:S01]  /*9480*/  FADD.FTZ R0, R158, R5 ;  /* 0x000000059e007221 */ /* 0x000fe20000010000 */
[C---:B-1----:R-:W-:Y:S03]  /*9490*/  HMMA.16816.F32 R96, R68.reuse, R92, R36 ;  /* 0x0000005c4460723c */ /* 0x042fe60000001824 */
[----:B------:R-:W-:Y:S02]  /*94a0*/  FADD.FTZ R5, R165, R0 ;  /* 0x00000000a5057221 */ /* 0x000fe40000010000 */
[----:B------:R-:W-:Y:S02]  /*94b0*/  FADD.FTZ R11, R73, R2 ;  /* 0x00000002490b7221 */ /* 0x000fe40000010000 */
[----:B------:R-:W-:Y:S01]  /*94c0*/  FADD.FTZ R0, R162, R5 ;  /* 0x00000005a2007221 */ /* 0x000fe20000010000 */
[C---:B------:R-:W-:Y:S01]  /*94d0*/  HMMA.16816.F32 R92, R68.reuse, R94, R40 ;  /* 0x0000005e445c723c */ /* 0x040fe20000001828 */
[----:B------:R-:W1:Y:S03]  /*94e0*/  LDSM.16.MT88.4 R4, [R236+0x7900] ;  /* 0x00790000ec04783b */ /* 0x000e660000004200 */
[----:B------:R-:W-:Y:S04]  /*94f0*/  FADD.FTZ R0, R167, R0 ;  /* 0x00000000a7007221 */ /* 0x000fe80000010000 */
[----:B------:R-:W-:Y:S01]  /*9500*/  FADD.FTZ R0, R74, R0 ;  /* 0x000000004a007221 */ /* 0x000fe20000010000 */
[C---:B------:R-:W-:Y:S03]  /*9510*/  HMMA.16816.F32 R88, R68.reuse, R84, R44 ;  /* 0x000000544458723c */ /* 0x040fe6000000182c */
[----:B------:R-:W-:Y:S04]  /*9520*/  FADD.FTZ R0, R75, R0 ;  /* 0x000000004b007221 */ /* 0x000fe80000010000 */
[----:B------:R-:W-:Y:S01]  /*9530*/  FADD.FTZ R0, R72, R0 ;  /* 0x0000000048007221 */ /* 0x000fe20000010000 */
[C---:B------:R-:W-:Y:S04]  /*9540*/  HMMA.16816.F32 R84, R68.reuse, R86, R48 ;  /* 0x000000564454723c */ /* 0x040fe80000001830 */
[----:B------:R-:W-:Y:S02]  /*9550*/  FADD.FTZ R9, R203, R0 ;  /* 0x00000000cb097221 */ /* 0x000fe40000010000 */
[----:B------:R-:W-:Y:S02]  /*9560*/  FADD.FTZ R0, R160, R11 ;  /* 0x0000000ba0007221 */ /* 0x000fe40000010000 */
[----:B------:R-:W-:Y:S01]  /*9570*/  FADD.FTZ R9, R156, R9 ;  /* 0x000000099c097221 */ /* 0x000fe20000010000 */
[C---:B--2---:R-:W-:Y:S03]  /*9580*/  HMMA.16816.F32 R80, R68.reuse, R76, R52 ;  /* 0x0000004c4450723c */ /* 0x044fe60000001834 */
        /* <DEDUP_REMOVED lines=11> */
[----:B------:R-:W-:Y:S04]  /*9640*/  HMMA.16816.F32 R68, R68, R6, R64 ;  /* 0x000000064444723c */ /* 0x000fe80000001840 */
[----:B------:R-:W-:Y:S02]  /*9650*/  FADD.FTZ R2, R219, R2 ;  /* 0x00000002db027221 */ /* 0x000fe40000010000 */
[----:B------:R-:W-:Y:S02]  /*9660*/  FADD.FTZ R0, R145, R0 ;  /* 0x0000000091007221 */ /* 0x000fe40000010000 */
        /* <DEDUP_REMOVED lines=10> */
[----:B------:R-:W-:Y:S03]  /*9710*/  FADD.FTZ R134, R134, R205 ;  /* 0x000000cd86867221 */ /* 0x000fe60000010000 */
[----:B------:R1:W-:Y:S01]  /*9720*/  STL [R1+0xc], R0 ;  /* 0x00000c0001007387 */ /* 0x0003e20000100800 */
[----:B------:R-:W-:Y:S05]  /*9730*/  FADD.FTZ R2, R133, R134 ;  /* 0x0000008685027221 */ /* 0x000fea0000010000 */
[----:B------:R2:W-:Y:S01]  /*9740*/  STL [R1+0x8], R2 ;  /* 0x0000080201007387 */ /* 0x0005e20000100800 */
[----:B-1----:R-:W-:Y:S01]  /*9750*/  MOV R0, R3 ;  /* 0x0000000300007202 */ /* 0x002fe20000000f00 */
[----:B------:R-:W-:-:S05]  /*9760*/  @P1 BRA `(.L_x_6) ;  /* 0xffffc1c000001947 */ /* 0x000fca000383ffff */
.L_x_5:
[----:B------:R-:W3:Y:S04]  /*9770*/  LDL.LU R4, [R1+0xc] ;  /* 0x00000c0001047983 */ /* 0x000ee80000300800 */
[----:B--2---:R-:W2:Y:S01]  /*9780*/  LDL.LU R2, [R1+0x8] ;  /* 0x0000080001027983 */ /* 0x004ea20000300800 */
[----:B------:R-:W-:-:S02]  /*9790*/  MOV R7, RZ ;  /* 0x000000ff00077202 */ /* 0x000fc40000000f00 */
[----:B------:R-:W-:Y:S02]  /*97a0*/  MOV R0, RZ ;  /* 0x000000ff00007202 */ /* 0x000fe40000000f00 */
[----:B------:R-:W-:Y:S01]  /*97b0*/  PLOP3.LUT P2, PT, PT, PT, PT, 0x8, 0x0 ;  /* 0x000000000000781c */ /* 0x000fe20003f4e170 */
[----:B---3--:R-:W1:Y:S04]  /*97c0*/  SHFL.BFLY PT, R9, R4, 0x2, 0x1f ;  /* 0x0c401f0004097f89 */ /* 0x008e6800000e0000 */
[----:B--2---:R-:W2:Y:S01]  /*97d0*/  SHFL.BFLY PT, R5, R2, 0x2, 0x1f ;  /* 0x0c401f0002057f89 */ /* 0x004ea200000e0000 */
[----:B-1----:R-:W-:Y:S02]  /*97e0*/  FADD.FTZ R9, R9, R4 ;  /* 0x0000000409097221 */ /* 0x002fe40000010000 */
[----:B--2---:R-:W-:-:S03]  /*97f0*/  FADD.FTZ R5, R5, R2 ;  /* 0x0000000205057221 */ /* 0x004fc60000010000 */
[----:B------:R-:W1:Y:S04]  /*9800*/  SHFL.BFLY PT, R6, R9, 0x1, 0x1f ;  /* 0x0c201f0009067f89 */ /* 0x000e6800000e0000 */
[----:B------:R-:W2:Y:S01]  /*9810*/  SHFL.BFLY PT, R2, R5, 0x1, 0x1f ;  /* 0x0c201f0005027f89 */ /* 0x000ea200000e0000 */
[----:B-1----:R-:W-:Y:S02]  /*9820*/  FADD.FTZ R6, R9, R6 ;  /* 0x0000000609067221 */ /* 0x002fe40000010000 */
[----:B--2---:R-:W-:-:S03]  /*9830*/  FADD.FTZ R2, R2, R5 ;  /* 0x0000000502027221 */ /* 0x004fc60000010000 */
[----:B------:R-:W-:Y:S02]  /*9840*/  FSETP.NE.FTZ.AND P1, PT, R6, RZ, PT ;  /* 0x000000ff0600720b */ /* 0x000fe40003f35000 */
[----:B------:R-:W-:-:S11]  /*9850*/  FSETP.NE.FTZ.AND P0, PT, R2, RZ, PT ;  /* 0x000000ff0200720b */ /* 0x000fd60003f15000 */
[----:B------:R-:W1:Y:S01]  /*9860*/  @P1 MUFU.RCP R7, R6 ;  /* 0x0000000600071308 */ /* 0x000e620000001000 */
[----:B------:R-:W-:Y:S02]  /*9870*/  @P1 MOV R10, 0x3f317218 ;  /* 0x3f317218000a1802 */ /* 0x000fe40000000f00 */
[----:B------:R-:W-:-:S05]  /*9880*/  @P0 MOV R11, 0x3f317218 ;  /* 0x3f317218000b0802 */ /* 0x000fca0000000f00 */
[----:B------:R-:W2:Y:S08]  /*9890*/  @P1 MUFU.LG2 R6, R6 ;  /* 0x0000000600061308 */ /* 0x000eb00000000c00 */
[----:B------:R-:W3:Y:S01]  /*98a0*/  @P0 MUFU.LG2 R8, R2 ;  /* 0x0000000200080308 */ /* 0x000ee20000000c00 */
[C---:B-1----:R-:W-:Y:S02]  /*98b0*/  FMUL.FTZ R128, R7.reuse, R128 ;  /* 0x0000008007807220 */ /* 0x042fe40000410000 */
[----:B------:R-:W-:-:S02]  /*98c0*/  FMUL.FTZ R129, R7, R129 ;  /* 0x0000008107817220 */ /* 0x000fc40000410000 */
[C---:B------:R-:W-:Y:S02]  /*98d0*/  FMUL.FTZ R124, R7.reuse, R124 ;  /* 0x0000007c077c7220 */ /* 0x040fe40000410000 */
[C---:B------:R-:W-:Y:S01]  /*98e0*/  FMUL.FTZ R125, R7.reuse, R125 ;  /* 0x0000007d077d7220 */ /* 0x040fe20000410000 */
[----:B------:R1:W4:Y:S01]  /*98f0*/  @P0 MUFU.RCP R0, R2 ;  /* 0x0000000200000308 */ /* 0x0003220000001000 */
[----:B--2---:R-:W-:Y:S02]  /*9900*/  @P1 FMUL.FTZ R9, R6, 0.69314718246459960938 ;  /* 0x3f31721806091820 */ /* 0x004fe40000410000 */
[----:B------:R-:W-:Y:S02]  /*9910*/  @P1 FMUL.FTZ R6, R10, c[0x0][0x2d0] ;  /* 0x0000b4000a061a20 */ /* 0x000fe40000410000 */
[C---:B------:R-:W-:Y:S02]  /*9920*/  FMUL.FTZ R120, R7.reuse, R120 ;  /* 0x0000007807787220 */ /* 0x040fe40000410000 */
[----:B------:R-:W-:-:S02]  /*9930*/  FMUL.FTZ R121, R7, R121 ;  /* 0x0000007907797220 */ /* 0x000fc40000410000 */
[----:B---3--:R-:W-:Y:S02]  /*9940*/  @P0 FMUL.FTZ R10, R8, 0.69314718246459960938 ;  /* 0x3f317218080a0820 */ /* 0x008fe40000410000 */
[----:B------:R-:W-:Y:S02]  /*9950*/  @P0 FMUL.FTZ R8, R11, c[0x0][0x2d0] ;  /* 0x0000b4000b080a20 */ /* 0x000fe40000410000 */
[C---:B------:R-:W-:Y:S02]  /*9960*/  FMUL.FTZ R116, R7.reuse, R116 ;  /* 0x0000007407747220 */ /* 0x040fe40000410000 */
[C---:B------:R-:W-:Y:S01]  /*9970*/  FMUL.FTZ R117, R7.reuse, R117 ;  /* 0x0000007507757220 */ /* 0x040fe20000410000 */
[----:B-1----:R-:W-:Y:S01]  /*9980*/  MOV R2, 0xff800000 ;  /* 0xff80000000027802 */ /* 0x002fe20000000f00 */
[C---:B------:R-:W-:Y:S02]  /*9990*/  FMUL.FTZ R4, R7.reuse, R112 ;  /* 0x0000007007047220 */ /* 0x040fe40000410000 */
[----:B------:R-:W-:-:S02]  /*99a0*/  FMUL.FTZ R5, R7, R113 ;  /* 0x0000007107057220 */ /* 0x000fc40000410000 */
[C---:B------:R-:W-:Y:S02]  /*99b0*/  FMUL.FTZ R108, R7.reuse, R108 ;  /* 0x0000006c076c7220 */ /* 0x040fe40000410000 */
[C---:B------:R-:W-:Y:S02]  /*99c0*/  FMUL.FTZ R109, R7.reuse, R109 ;  /* 0x0000006d076d7220 */ /* 0x040fe40000410000 */
[C---:B------:R-:W-:Y:S02]  /*99d0*/  FMUL.FTZ R104, R7.reuse, R104 ;  /* 0x0000006807687220 */ /* 0x040fe40000410000 */
[C---:B------:R-:W-:Y:S02]  /*99e0*/  FMUL.FTZ R105, R7.reuse, R105 ;  /* 0x0000006907697220 */ /* 0x040fe40000410000 */
        /* <DEDUP_REMOVED lines=17> */
[----:B------:R-:W-:Y:S01]  /*9b00*/  FMUL.FTZ R69, R7, R69 ;  /* 0x0000004507457220 */ /* 0x000fe20000410000 */
[----:B------:R-:W-:Y:S01]  /*9b10*/  MOV R7, 0xff800000 ;  /* 0xff80000000077802 */ /* 0x000fe20000000f00 */
[C---:B----4-:R-:W-:Y:S02]  /*9b20*/  FMUL.FTZ R130, R0.reuse, R130 ;  /* 0x0000008200827220 */ /* 0x050fe40000410000 */
        /* <DEDUP_REMOVED lines=31> */
[----:B------:R-:W-:Y:S02]  /*9d20*/  @P1 FFMA.FTZ R2, R6, R132, R9 ;  /* 0x0000008406021223 */ /* 0x000fe40000010009 */
[----:B------:R-:W-:Y:S02]  /*9d30*/  @P0 FFMA.FTZ R7, R8, R3, R10 ;  /* 0x0000000308070223 */ /* 0x000fe4000001000a */
.L_x_3:
[----:B------:R-:W-:Y:S05]  /*9d40*/  @P2 BRA `(.L_x_7) ;  /* 0x0000136000002947 */ /* 0x000fea0003800000 */
[----:B------:R-:W1:Y:S01]  /*9d50*/  S2R R13, SR_TID.X ;  /* 0x00000000000d7919 */ /* 0x000e620000002100 */
[----:B------:R-:W-:Y:S01]  /*9d60*/  USHF.R.S32.HI UR6, URZ, 0x1f, UR10 ;  /* 0x0000001f3f067899 */ /* 0x000fe2000801140a */
[----:B------:R-:W-:Y:S01]  /*9d70*/  IMAD R8, RZ, RZ, -UR10 ;  /* 0x8000000aff087e24 */ /* 0x000fe2000f8e02ff */
[----:B------:R-:W-:Y:S01]  /*9d80*/  ULDC.64 UR4, c[0x0][0x4d0] ;  /* 0x0001340000047ab9 */ /* 0x000fe20000000a00 */
[----:B------:R-:W2:Y:S01]  /*9d90*/  S2R R3, SR_CTAID.Y ;  /* 0x0000000000037919 */ /* 0x000ea20000002600 */
[----:B------:R-:W-:Y:S01]  /*9da0*/  UIMAD UR7, UR6, UR4, URZ ;  /* 0x00000004060772a4 */ /* 0x000fe2000f8e023f */
[----:B------:R-:W-:Y:S01]  /*9db0*/  IMAD.MOV.U32 R11, RZ, RZ, c[0x0][0x4e8] ;  /* 0x00013a00ff0b7624 */ /* 0x000fe200078e00ff */
[----:B------:R-:W-:Y:S01]  /*9dc0*/  UIMAD.WIDE.U32 UR8, UR10, UR4, URZ ;  /* 0x000000040a0872a5 */ /* 0x000fe2000f8e003f */
[----:B------:R-:W3:Y:S01]  /*9dd0*/  S2R R10, SR_CTAID.Z ;  /* 0x00000000000a7919 */ /* 0x000ee20000002700 */
[----:B------:R-:W-:Y:S01]  /*9de0*/  UIMAD UR7, UR10, UR5, UR7 ;  /* 0x000000050a0772a4 */ /* 0x000fe2000f8e0207 */
[----:B------:R-:W-:Y:S01]  /*9df0*/  BSSY B0, `(.L_x_8) ;  /* 0x00000c9000007945 */ /* 0x000fe20003800000 */
[C---:B------:R-:W-:Y:S01]  /*9e00*/  ISETP.NE.AND P1, PT, R11.reuse, 0x1, PT ;  /* 0x000000010b00780c */ /* 0x040fe20003f25270 */
[----:B------:R-:W-:Y:S01]  /*9e10*/  ULDC.64 UR4, c[0x0][0x438] ;  /* 0x00010e0000047ab9 */ /* 0x000fe20000000a00 */
[----:B------:R-:W-:Y:S01]  /*9e20*/  MOV R19, UR9 ;  /* 0x0000000900137c02 */ /* 0x000fe20008000f00 */
[----:B------:R-:W-:Y:S01]  /*9e30*/  UIMAD.WIDE.U32 UR12, UR10, UR4, URZ ;  /* 0x000000040a0c72a5 */ /* 0x000fe2000f8e003f */
[----:B------:R-:W-:Y:S01]  /*9e40*/  IMAD.U32 R18, RZ, RZ, UR8 ;  /* 0x00000008ff127e24 */ /* 0x000fe2000f8e00ff */
[----:B------:R-:W-:Y:S01]  /*9e50*/  UIMAD UR4, UR6, UR4, URZ ;  /* 0x00000004060472a4 */ /* 0x000fe2000f8e023f */
[----:B------:R-:W-:Y:S01]  /*9e60*/  IMAD R11, R11, c[0x0][0x388], RZ ;  /* 0x0000e2000b0b7a24 */ /* 0x000fe200078e02ff */
[----:B------:R-:W-:-:S02]  /*9e70*/  UIADD3 UR7, UR9, UR7, URZ ;  /* 0x0000000709077290 */ /* 0x000fc4000fffe03f */
[----:B------:R-:W-:Y:S01]  /*9e80*/  UIMAD UR4, UR10, UR5, UR4 ;  /* 0x000000050a0472a4 */ /* 0x000fe2000f8e0204 */
[----:B------:R-:W-:Y:S01]  /*9e90*/  MOV R16, UR12 ;  /* 0x0000000c00107c02 */ /* 0x000fe20008000f00 */
[----:B------:R-:W-:Y:S01]  /*9ea0*/  IMAD.U32 R17, RZ, RZ, UR13 ;  /* 0x0000000dff117e24 */ /* 0x000fe2000f8e00ff */
[----:B-1----:R-:W-:Y:S01]  /*9eb0*/  SHF.R.S32.HI R0, RZ, 0x1f, R13 ;  /* 0x0000001fff007819 */ /* 0x002fe2000001140d */
[----:B------:R-:W-:Y:S01]  /*9ec0*/  UIADD3 UR4, UR13, UR4, URZ ;  /* 0x000000040d047290 */ /* 0x000fe2000fffe03f */
[----:B------:R-:W-:Y:S02]  /*9ed0*/  IMAD.U32 R19, RZ, RZ, UR7 ;  /* 0x00000007ff137e24 */ /* 0x000fe4000f8e00ff */
[-C--:B------:R-:W-:Y:S01]  /*9ee0*/  LEA.HI R15, R0, R13.reuse, RZ, 0x5 ;  /* 0x0000000d000f7211 */ /* 0x080fe200078f28ff */
[----:B--2---:R-:W-:Y:S01]  /*9ef0*/  IMAD R8, R8, c[0x0][0x550], R3 ;  /* 0x0001540008087a24 */ /* 0x004fe200078e0203 */
[----:B------:R-:W-:Y:S01]  /*9f00*/  LEA.HI R0, R0, R13, RZ, 0x2 ;  /* 0x0000000d00007211 */ /* 0x000fe200078f10ff */
[----:B------:R-:W-:Y:S01]  /*9f10*/  IMAD.U32 R17, RZ, RZ, UR4 ;  /* 0x00000004ff117e24 */ /* 0x000fe2000f8e00ff */
[----:B------:R-:W-:Y:S01]  /*9f20*/  LOP3.LUT R6, R15, 0xffffffe0, RZ, 0xc0, !PT ;  /* 0xffffffe00f067812 */ /* 0x000fe200078ec0ff */
[----:B---3--:R-:W-:Y:S01]  /*9f30*/  IMAD.WIDE.U32 R18, R10, c[0x0][0x4d8], R18 ;  /* 0x000136000a127a25 */ /* 0x008fe200078e0012 */
[----:B------:R-:W-:-:S02]  /*9f40*/  SHF.R.S32.HI R12, RZ, 0x5, R15 ;  /* 0x00000005ff0c7819 */ /* 0x000fc4000001140f */
[----:B------:R-:W-:Y:S01]  /*9f50*/  SHF.R.S32.HI R15, RZ, 0x1f, R15 ;  /* 0x0000001fff0f7819 */ /* 0x000fe2000001140f */
[----:B------:R-:W-:Y:S01]  /*9f60*/  IMAD.IADD R6, R13, 0x1, -R6 ;  /* 0x000000010d067824 */ /* 0x000fe200078e0a06 */
[----:B------:R-:W-:Y:S01]  /*9f70*/  LOP3.LUT R0, R0, 0xfffffffc, RZ, 0xc0, !PT ;  /* 0xfffffffc00007812 */ /* 0x000fe200078ec0ff */
[----:B------:R-:W-:Y:S01]  /*9f80*/  IMAD.WIDE.U32 R16, R10, c[0x0][0x440], R16 ;  /* 0x000110000a107a25 */ /* 0x000fe200078e0010 */
[----:B------:R-:W-:Y:S02]  /*9f90*/  LEA.HI R15, R15, R12, RZ, 0x3 ;  /* 0x0000000c0f0f7211 */ /* 0x000fe400078f18ff */
[----:B------:R-:W-:Y:S01]  /*9fa0*/  IADD3 R13, -R0, R13, RZ ;  /* 0x0000000d000d7210 */ /* 0x000fe20007ffe1ff */
[----:B------:R-:W-:Y:S01]  /*9fb0*/  IMAD.MOV.U32 R22, RZ, RZ, R16 ;  /* 0x000000ffff167224 */ /* 0x000fe200078e0010 */
[----:B------:R-:W-:Y:S01]  /*9fc0*/  LOP3.LUT R15, R15, 0xffffff8, RZ, 0xc0, !PT ;  /* 0x0ffffff80f0f7812 */ /* 0x000fe200078ec0ff */
[----:B------:R-:W1:Y:S01]  /*9fd0*/  S2R R0, SR_CTAID.X ;  /* 0x0000000000007919 */ /* 0x000e620000002500 */
[----:B------:R-:W-:-:S02]  /*9fe0*/  SHF.R.S32.HI R3, RZ, 0x1f, R6 ;  /* 0x0000001fff037819 */ /* 0x000fc40000011406 */
[----:B------:R-:W-:Y:S01]  /*9ff0*/  SHF.R.S32.HI R9, RZ, 0x1f, R10 ;  /* 0x0000001fff097819 */ /* 0x000fe2000001140a */
[----:B------:R-:W-:Y:S01]  /*a000*/  IMAD.IADD R15, R12, 0x1, -R15 ;  /* 0x000000010c0f7824 */ /* 0x000fe200078e0a0f */
[----:B------:R-:W-:Y:S02]  /*a010*/  LEA.HI R12, R13, R13, RZ, 0x1 ;  /* 0x0000000d0d0c7211 */ /* 0x000fe400078f08ff */
[----:B------:R-:W-:Y:S02]  /*a020*/  LEA.HI R3, R3, R6, RZ, 0x2 ;  /* 0x0000000603037211 */ /* 0x000fe400078f10ff */
[----:B------:R-:W-:Y:S02]  /*a030*/  LOP3.LUT R12, R12, 0x1ffffffe, RZ, 0xc0, !PT ;  /* 0x1ffffffe0c0c7812 */ /* 0x000fe400078ec0ff */
[----:B------:R-:W-:Y:S02]  /*a040*/  SHF.R.S32.HI R14, RZ, 0x2, R3 ;  /* 0x00000002ff0e7819 */ /* 0x000fe40000011403 */
[----:B------:R-:W-:Y:S01]  /*a050*/  IADD3 R12, R13, -R12, RZ ;  /* 0x8000000c0d0c7210 */ /* 0x000fe20007ffe0ff */
[----:B------:R-:W-:Y:S01]  /*a060*/  IMAD R13, R9, c[0x0][0x4d8], RZ ;  /* 0x00013600090d7a24 */ /* 0x000fe200078e02ff */
[----:B------:R-:W-:Y:S01]  /*a070*/  LOP3.LUT R3, R3, 0x7ffffffc, RZ, 0xc0, !PT ;  /* 0x7ffffffc03037812 */ /* 0x000fe200078ec0ff */
[----:B------:R-:W-:-:S02]  /*a080*/  IMAD R15, R15, 0x10, R14 ;  /* 0x000000100f0f7824 */ /* 0x000fc400078e020e */
[----:B------:R-:W-:Y:S02]  /*a090*/  IMAD R9, R9, c[0x0][0x440], RZ ;  /* 0x0001100009097a24 */ /* 0x000fe400078e02ff */
[----:B------:R-:W-:Y:S02]  /*a0a0*/  IMAD R21, R12, 0x8, R15 ;  /* 0x000000080c157824 */ /* 0x000fe400078e020f */
[C---:B------:R-:W-:Y:S02]  /*a0b0*/  IMAD R9, R10.reuse, c[0x0][0x444], R9 ;  /* 0x000111000a097a24 */ /* 0x040fe400078e0209 */
[----:B------:R-:W-:Y:S01]  /*a0c0*/  IMAD R13, R10, c[0x0][0x4dc], R13 ;  /* 0x000137000a0d7a24 */ /* 0x000fe200078e020d */
[C---:B-1----:R-:W-:Y:S01]  /*a0d0*/  LEA R21, R0.reuse, R21, 0x7 ;  /* 0x0000001500157211 */ /* 0x042fe200078e38ff */
[----:B------:R-:W-:Y:S01]  /*a0e0*/  IMAD.IADD R23, R17, 0x1, R9 ;  /* 0x0000000111177824 */ /* 0x000fe200078e0209 */
[----:B------:R-:W-:Y:S01]  /*a0f0*/  SHF.R.S32.HI R10, RZ, 0x1f, R8 ;  /* 0x0000001fff0a7819 */ /* 0x000fe20000011408 */
[----:B------:R-:W-:Y:S01]  /*a100*/  IMAD.IADD R19, R19, 0x1, R13 ;  /* 0x0000000113137824 */ /* 0x000fe200078e020d */
[----:B------:R-:W-:Y:S01]  /*a110*/  MOV R12, R21 ;  /* 0x00000015000c7202 */ /* 0x000fe20000000f00 */
[----:B------:R-:W-:Y:S01]  /*a120*/  @P1 IMAD.HI.U32 R9, R21, c[0x0][0x4ec], RZ ;  /* 0x00013b0015091a27 */ /* 0x000fe200078e00ff */
[----:B------:R-:W-:-:S03]  /*a130*/  LEA R0, R0, R15, 0x7 ;  /* 0x0000000f00007211 */ /* 0x000fc600078e38ff */
[C---:B------:R-:W-:Y:S01]  /*a140*/  IMAD R13, R10.reuse, c[0x0][0x4e0], RZ ;  /* 0x000138000a0d7a24 */ /* 0x040fe200078e02ff */
[----:B------:R-:W-:Y:S01]  /*a150*/  @P1 SHF.R.U32.HI R12, RZ, c[0x0][0x4f0], R9 ;  /* 0x00013c00ff0c1a19 */ /* 0x000fe20000011609 */
[----:B------:R-:W-:Y:S01]  /*a160*/  IMAD R17, R10, c[0x0][0x448], RZ ;  /* 0x000112000a117a24 */ /* 0x000fe200078e02ff */
[----:B------:R-:W-:Y:S01]  /*a170*/  MOV R9, R21 ;  /* 0x0000001500097202 */ /* 0x000fe20000000f00 */
[C---:B------:R-:W-:Y:S01]  /*a180*/  IMAD R13, R8.reuse, c[0x0][0x4e4], R13 ;  /* 0x00013900080d7a24 */ /* 0x040fe200078e020d */
[--C-:B------:R-:W-:Y:S01]  /*a190*/  SHF.R.S32.HI R14, RZ, 0x1f, R12.reuse ;  /* 0x0000001fff0e7819 */ /* 0x100fe2000001140c */
[----:B------:R-:W-:Y:S02]  /*a1a0*/  IMAD.MOV R10, RZ, RZ, -R12 ;  /* 0x000000ffff0a7224 */ /* 0x000fe400078e0a0c */
[C---:B------:R-:W-:Y:S02]  /*a1b0*/  IMAD R17, R8.reuse, c[0x0][0x44c], R17 ;  /* 0x0001130008117a24 */ /* 0x040fe400078e0211 */
[----:B------:R-:W-:-:S04]  /*a1c0*/  IMAD.WIDE.U32 R22, R8, c[0x0][0x448], R22 ;  /* 0x0001120008167a25 */ /* 0x000fc800078e0016 */
[----:B------:R-:W-:-:S04]  /*a1d0*/  IMAD.WIDE.U32 R18, R8, c[0x0][0x4e0], R18 ;  /* 0x0001380008127a25 */ /* 0x000fc800078e0012 */
[----:B------:R-:W-:Y:S01]  /*a1e0*/  @P1 IMAD.HI.U32 R8, R21, c[0x0][0x4ec], RZ ;  /* 0x00013b0015081a27 */ /* 0x000fe200078e00ff */
[----:B------:R-:W-:Y:S01]  /*a1f0*/  BAR.SYNC.DEFER_BLOCKING 0x1, 0x100 ;  /* 0x0044000000007b1d */ /* 0x000fe20000010000 */
[----:B------:R-:W-:Y:S02]  /*a200*/  IADD3 R12, P0, R12, R18, RZ ;  /* 0x000000120c0c7210 */ /* 0x000fe40007f1e0ff */
[----:B------:R-:W-:Y:S01]  /*a210*/  IMAD R10, R10, c[0x0][0x4e8], R21 ;  /* 0x00013a000a0a7a24 */ /* 0x000fe200078e0215 */
[----:B------:R-:W-:Y:S01]  /*a220*/  @P1 SHF.R.U32.HI R9, RZ, c[0x0][0x4f0], R8 ;  /* 0x00013c00ff091a19 */ /* 0x000fe20000011608 */
[----:B------:R-:W-:Y:S01]  /*a230*/  IMAD.IADD R23, R23, 0x1, R17 ;  /* 0x0000000117177824 */ /* 0x000fe200078e0211 */
[----:B------:R-:W-:Y:S01]  /*a240*/  IADD3.X R13, R14, R19, R13, P0, !PT ;  /* 0x000000130e0d7210 */ /* 0x000fe200007fe40d */
[----:B------:R-:W-:Y:S01]  /*a250*/  IMAD.IADD R3, R6, 0x1, -R3 ;  /* 0x0000000106037824 */ /* 0x000fe200078e0a03 */
[----:B------:R-:W-:Y:S01]  /*a260*/  SHF.R.S32.HI R8, RZ, 0x1f, R10 ;  /* 0x0000001fff087819 */ /* 0x000fe2000001140a */
[C---:B------:R-:W-:Y:S01]  /*a270*/  IMAD.WIDE.U32 R22, R9.reuse, c[0x0][0x430], R22 ;  /* 0x00010c0009167a25 */ /* 0x040fe200078e0016 */
[----:B------:R-:W-:-:S02]  /*a280*/  IADD3 R14, -R9, RZ, RZ ;  /* 0x000000ff090e7210 */ /* 0x000fc40007ffe1ff */
[----:B------:R-:W-:Y:S01]  /*a290*/  LOP3.LUT P1, RZ, R6, 0x3, RZ, 0xc0, !PT ;  /* 0x0000000306ff7812 */ /* 0x000fe2000782c0ff */
[----:B------:R-:W-:Y:S01]  /*a2a0*/  IMAD R17, R8, c[0x0][0x4c8], RZ ;  /* 0x0001320008117a24 */ /* 0x000fe200078e02ff */
[----:B------:R-:W-:Y:S01]  /*a2b0*/  SHF.R.S32.HI R8, RZ, 0x1f, R9 ;  /* 0x0000001fff087819 */ /* 0x000fe20000011409 */
[----:B------:R-:W-:Y:S01]  /*a2c0*/  IMAD.WIDE.U32 R12, R10, c[0x0][0x4c8], R12 ;  /* 0x000132000a0c7a25 */ /* 0x000fe200078e000c */
[----:B------:R-:W-:-:S03]  /*a2d0*/  ISETP.GE.OR P2, PT, R0, R11, P1 ;  /* 0x0000000b0000720c */ /* 0x000fc60000f46670 */
[----:B------:R-:W-:Y:S01]  /*a2e0*/  IMAD R17, R10, c[0x0][0x4cc], R17 ;  /* 0x000133000a117a24 */ /* 0x000fe200078e0211 */
[----:B------:R-:W-:Y:S01]  /*a2f0*/  LEA R10, P0, R12, c[0x0][0x4a8], 0x2 ;  /* 0x00012a000c0a7a11 */ /* 0x000fe200078010ff */
[----:B------:R-:W-:Y:S02]  /*a300*/  IMAD R14, R14, c[0x0][0x4e8], R21 ;  /* 0x00013a000e0e7a24 */ /* 0x000fe400078e0215 */
[----:B------:R-:W-:Y:S02]  /*a310*/  IMAD.IADD R17, R13, 0x1, R17 ;  /* 0x000000010d117824 */ /* 0x000fe400078e0211 */
[----:B------:R-:W-:Y:S01]  /*a320*/  IMAD R8, R8, c[0x0][0x430], RZ ;  /* 0x00010c0008087a24 */ /* 0x000fe200078e02ff */
[----:B------:R-:W-:Y:S02]  /*a330*/  SHFL.IDX PT, R18, R10, 0x1, 0x1c1f ;  /* 0x003c1f000a127f89 */ /* 0x000fe400000e0000 */
[----:B------:R-:W-:Y:S01]  /*a340*/  LEA.HI.X R17, R12, c[0x0][0x4ac], R17, 0x2, P0 ;  /* 0x00012b000c117a11 */ /* 0x000fe200000f1411 */
[----:B------:R-:W-:Y:S01]  /*a350*/  IMAD R9, R9, c[0x0][0x434], R8 ;  /* 0x00010d0009097a24 */ /* 0x000fe200078e0208 */
[----:B------:R-:W-:Y:S01]  /*a360*/  SHFL.IDX PT, R12, R10, RZ, 0x1c1f ;  /* 0x001c1fff0a0c7589 */ /* 0x000fe200000e0000 */
[----:B------:R-:W-:-:S02]  /*a370*/  SHF.R.S32.HI R8, RZ, 0x1f, R14 ;  /* 0x0000001fff087819 */ /* 0x000fc4000001140e */
[----:B------:R-:W-:Y:S01]  /*a380*/  IMAD.IADD R23, R23, 0x1, R9 ;  /* 0x0000000117177824 */ /* 0x000fe200078e0209 */
[----:B------:R-:W1:Y:S02]  /*a390*/  SHFL.IDX PT, R13, R17, RZ, 0x1c1f ;  /* 0x001c1fff110d7589 */ /* 0x000e6400000e0000 */
[----:B------:R-:W-:Y:S01]  /*a3a0*/  IMAD R9, R8, c[0x0][0x428], RZ ;  /* 0x00010a0008097a24 */ /* 0x000fe200078e02ff */
[----:B------:R-:W-:Y:S01]  /*a3b0*/  IADD3 R8, R0, 0x8, RZ ;  /* 0x0000000800087810 */ /* 0x000fe20007ffe0ff */
[----:B------:R-:W2:Y:S01]  /*a3c0*/  SHFL.IDX PT, R19, R17, 0x1, 0x1c1f ;  /* 0x003c1f0011137f89 */ /* 0x000ea200000e0000 */
[----:B------:R-:W-:Y:S02]  /*a3d0*/  IMAD.WIDE.U32 R22, R14, c[0x0][0x428], R22 ;  /* 0x00010a000e167a25 */ /* 0x000fe400078e0016 */
[----:B------:R-:W-:Y:S02]  /*a3e0*/  ISETP.GE.OR P1, PT, R8, R11, P1 ;  /* 0x0000000b0800720c */ /* 0x000fe40000f26670 */
[----:B------:R-:W-:-:S05]  /*a3f0*/  IMAD R9, R14, c[0x0][0x42c], R9 ;  /* 0x00010b000e097a24 */ /* 0x000fca00078e0209 */
[----:B------:R-:W-:Y:S02]  /*a400*/  IADD3 R14, R23, R9, RZ ;  /* 0x00000009170e7210 */ /* 0x000fe40007ffe0ff */
[----:B------:R-:W-:-:S04]  /*a410*/  LEA R9, P0, R22, c[0x0][0x400], 0x2 ;  /* 0x0001000016097a11 */ /* 0x000fc800078010ff */
[----:B------:R-:W-:Y:S01]  /*a420*/  LEA.HI.X R14, R22, c[0x0][0x404], R14, 0x2, P0 ;  /* 0x00010100160e7a11 */ /* 0x000fe200000f140e */
[----:B------:R3:W4:Y:S01]  /*a430*/  SHFL.IDX PT, R16, R9, RZ, 0x1c1f ;  /* 0x001c1fff09107589 */ /* 0x00072200000e0000 */
[----:B------:R-:W-:-:S03]  /*a440*/  ISETP.GE.AND P0, PT, R8, R11, PT ;  /* 0x0000000b0800720c */ /* 0x000fc60003f06270 */
[----:B-1----:R3:W-:Y:S04]  /*a450*/  @!P2 ST.E [R12.64], R2 ;  /* 0x000000020c00a985 */ /* 0x0027e8000c10190e */
[----:B--2---:R3:W-:Y:S01]  /*a460*/  @!P1 ST.E [R18.64], R7 ;  /* 0x0000000712009985 */ /* 0x0047e2000c10190e */
[----:B------:R-:W-:Y:S02]  /*a470*/  ISETP.GE.AND P1, PT, R0, R11, PT ;  /* 0x0000000b0000720c */ /* 0x000fe40003f26270 */
[----:B------:R-:W-:Y:S01]  /*a480*/  SHF.L.U32 R11, R3, 0x1, RZ ;  /* 0x00000001030b7819 */ /* 0x000fe200000006ff */
[----:B------:R3:W1:Y:S10]  /*a490*/  SHFL.IDX PT, R17, R14, RZ, 0x1c1f ;  /* 0x001c1fff0e117589 */ /* 0x00067400000e0000 */
[----:B------:R-:W-:Y:S05]  /*a4a0*/  @P1 BRA `(.L_x_9) ;  /* 0x000005d000001947 */ /* 0x000fea0003800000 */
[C---:B---3--:R-:W-:Y:S02]  /*a4b0*/  IADD3 R7, R11.reuse, 0x8, RZ ;  /* 0x000000080b077810 */ /* 0x048fe40007ffe0ff */
[----:B------:R-:W-:-:S02]  /*a4c0*/  IADD3 R3, R11, 0x10, RZ ;  /* 0x000000100b037810 */ /* 0x000fc40007ffe0ff */
[----:B------:R-:W-:Y:S02]  /*a4d0*/  IADD3 R2, R11, 0x18, RZ ;  /* 0x000000180b027810 */ /* 0x000fe40007ffe0ff */
[----:B------:R-:W-:Y:S02]  /*a4e0*/  ISETP.GE.AND P3, PT, R7, c[0x0][0x3c8], PT ;  /* 0x0000f20007007a0c */ /* 0x000fe40003f66270 */
[----:B------:R-:W-:Y:S02]  /*a4f0*/  ISETP.GE.AND P2, PT, R3, c[0x0][0x3c8], PT ;  /* 0x0000f20003007a0c */ /* 0x000fe40003f46270 */
[----:B------:R-:W-:Y:S02]  /*a500*/  ISETP.GE.AND P1, PT, R2, c[0x0][0x3c8], PT ;  /* 0x0000f20002007a0c */ /* 0x000fe40003f26270 */
[C---:B------:R-:W-:Y:S02]  /*a510*/  ISETP.GE.AND P4, PT, R11.reuse, c[0x0][0x3c8], PT ;  /* 0x0000f2000b007a0c */ /* 0x040fe40003f86270 */
[----:B------:R-:W-:-:S02]  /*a520*/  IADD3 R0, R11, 0x20, RZ ;  /* 0x000000200b007810 */ /* 0x000fc40007ffe0ff */
[----:B------:R-:W-:Y:S02]  /*a530*/  IADD3 R10, R11, 0x28, RZ ;  /* 0x000000280b0a7810 */ /* 0x000fe40007ffe0ff */
[----:B------:R-:W-:Y:S02]  /*a540*/  ISETP.GE.AND P6, PT, R0, c[0x0][0x3c8], PT ;  /* 0x0000f20000007a0c */ /* 0x000fe40003fc6270 */
[----:B------:R-:W-:Y:S02]  /*a550*/  @!P3 LEA.HI R7, R7, R7, RZ, 0x1 ;  /* 0x000000070707b211 */ /* 0x000fe400078f08ff */
[----:B------:R-:W-:Y:S02]  /*a560*/  @!P2 LEA.HI R3, R3, R3, RZ, 0x1 ;  /* 0x000000030303a211 */ /* 0x000fe400078f08ff */
[----:B------:R-:W-:Y:S01]  /*a570*/  @!P1 LEA.HI R2, R2, R2, RZ, 0x1 ;  /* 0x0000000202029211 */ /* 0x000fe200078f08ff */
[----:B-1--4-:R-:W-:Y:S01]  /*a580*/  @!P4 IMAD.WIDE R12, R11, 0x4, R16 ;  /* 0x000000040b0cc825 */ /* 0x012fe200078e0210 */
[----:B------:R-:W-:-:S02]  /*a590*/  @!P3 LOP3.LUT R7, R7, 0xfffffffe, RZ, 0xc0, !PT ;  /* 0xfffffffe0707b812 */ /* 0x000fc400078ec0ff */
[----:B------:R-:W-:Y:S02]  /*a5a0*/  @!P2 LOP3.LUT R3, R3, 0xfffffffe, RZ, 0xc0, !PT ;  /* 0xfffffffe0303a812 */ /* 0x000fe400078ec0ff */
[----:B------:R-:W-:Y:S01]  /*a5b0*/  @!P1 LOP3.LUT R21, R2, 0xfffffffe, RZ, 0xc0, !PT ;  /* 0xfffffffe02159812 */ /* 0x000fe200078ec0ff */
[--C-:B------:R-:W-:Y:S01]  /*a5c0*/  @!P3 IMAD.WIDE R6, R7, 0x4, R16.reuse ;  /* 0x000000040706b825 */ /* 0x100fe200078e0210 */
[----:B------:R1:W-:Y:S01]  /*a5d0*/  @!P4 ST.E.64 [R12.64], R128 ;  /* 0x000000800c00c985 */ /* 0x0003e2000c101b0e */
[----:B------:R-:W-:Y:S02]  /*a5e0*/  IADD3 R8, R11, 0x30, RZ ;  /* 0x000000300b087810 */ /* 0x000fe40007ffe0ff */
[----:B------:R-:W-:Y:S01]  /*a5f0*/  @!P2 IMAD.WIDE R18, R3, 0x4, R16 ;  /* 0x000000040312a825 */ /* 0x000fe200078e0210 */
[C---:B------:R-:W-:Y:S01]  /*a600*/  IADD3 R3, R11.reuse, 0x38, RZ ;  /* 0x000000380b037810 */ /* 0x040fe20007ffe0ff */
[----:B------:R2:W-:Y:S01]  /*a610*/  @!P3 ST.E.64 [R6.64], R124 ;  /* 0x0000007c0600b985 */ /* 0x0005e2000c101b0e */
[----:B------:R-:W-:-:S02]  /*a620*/  IADD3 R15, R11, 0x40, RZ ;  /* 0x000000400b0f7810 */ /* 0x000fc40007ffe0ff */
[----:B------:R-:W-:Y:S01]  /*a630*/  ISETP.GE.AND P5, PT, R10, c[0x0][0x3c8], PT ;  /* 0x0000f2000a007a0c */ /* 0x000fe20003fa6270 */
[----:B------:R3:W-:Y:S01]  /*a640*/  @!P2 ST.E.64 [R18.64], R120 ;  /* 0x000000781200a985 */ /* 0x0007e2000c101b0e */
[----:B------:R-:W-:Y:S02]  /*a650*/  IADD3 R2, R11, 0x48, RZ ;  /* 0x000000480b027810 */ /* 0x000fe40007ffe0ff */
[----:B------:R-:W-:Y:S02]  /*a660*/  ISETP.GE.AND P4, PT, R8, c[0x0][0x3c8], PT ;  /* 0x0000f20008007a0c */ /* 0x000fe40003f86270 */
[----:B------:R-:W-:Y:S02]  /*a670*/  ISETP.GE.AND P3, PT, R3, c[0x0][0x3c8], PT ;  /* 0x0000f20003007a0c */ /* 0x000fe40003f66270 */
[----:B------:R-:W-:Y:S02]  /*a680*/  ISETP.GE.AND P2, PT, R15, c[0x0][0x3c8], PT ;  /* 0x0000f2000f007a0c */ /* 0x000fe40003f46270 */
[----:B------:R-:W-:-:S02]  /*a690*/  @!P6 LEA.HI R0, R0, R0, RZ, 0x1 ;  /* 0x000000000000e211 */ /* 0x000fc400078f08ff */
[----:B------:R-:W-:Y:S02]  /*a6a0*/  IADD3 R20, R11, 0x60, RZ ;  /* 0x000000600b147810 */ /* 0x000fe40007ffe0ff */
[----:B------:R-:W-:-:S03]  /*a6b0*/  @!P5 LEA.HI R10, R10, R10, RZ, 0x1 ;  /* 0x0000000a0a0ad211 */ /* 0x000fc600078f08ff */
[----:B------:R-:W-:Y:S02]  /*a6c0*/  @!P4 LEA.HI R8, R8, R8, RZ, 0x1 ;  /* 0x000000080808c211 */ /* 0x000fe400078f08ff */
[----:B------:R-:W-:Y:S01]  /*a6d0*/  @!P3 LEA.HI R3, R3, R3, RZ, 0x1 ;  /* 0x000000030303b211 */ /* 0x000fe200078f08ff */
[----:B-1----:R-:W-:Y:S01]  /*a6e0*/  @!P1 IMAD.WIDE R12, R21, 0x4, R16 ;  /* 0x00000004150c9825 */ /* 0x002fe200078e0210 */
[----:B------:R-:W-:Y:S02]  /*a6f0*/  @!P2 LEA.HI R15, R15, R15, RZ, 0x1 ;  /* 0x0000000f0f0fa211 */ /* 0x000fe400078f08ff */
[----:B------:R-:W-:Y:S02]  /*a700*/  @!P4 LOP3.LUT R21, R8, 0xfffffffe, RZ, 0xc0, !PT ;  /* 0xfffffffe0815c812 */ /* 0x000fe400078ec0ff */
[----:B------:R1:W-:Y:S01]  /*a710*/  @!P1 ST.E.64 [R12.64], R116 ;  /* 0x000000740c009985 */ /* 0x0003e2000c101b0e */
[----:B------:R-:W-:Y:S02]  /*a720*/  ISETP.GE.AND P1, PT, R2, c[0x0][0x3c8], PT ;  /* 0x0000f20002007a0c */ /* 0x000fe40003f26270 */
[----:B--2---:R-:W-:-:S02]  /*a730*/  @!P6 LOP3.LUT R7, R0, 0xfffffffe, RZ, 0xc0, !PT ;  /* 0xfffffffe0007e812 */ /* 0x004fc400078ec0ff */
[----:B---3--:R-:W-:Y:S02]  /*a740*/  @!P5 LOP3.LUT R19, R10, 0xfffffffe, RZ, 0xc0, !PT ;  /* 0xfffffffe0a13d812 */ /* 0x008fe400078ec0ff */
[----:B------:R-:W-:Y:S01]  /*a750*/  @!P3 LOP3.LUT R3, R3, 0xfffffffe, RZ, 0xc0, !PT ;  /* 0xfffffffe0303b812 */ /* 0x000fe200078ec0ff */
[----:B------:R-:W-:Y:S01]  /*a760*/  @!P6 IMAD.WIDE R6, R7, 0x4, R16 ;  /* 0x000000040706e825 */ /* 0x000fe200078e0210 */
[----:B------:R-:W-:Y:S02]  /*a770*/  @!P2 LOP3.LUT R15, R15, 0xfffffffe, RZ, 0xc0, !PT ;  /* 0xfffffffe0f0fa812 */ /* 0x000fe400078ec0ff */
[C---:B------:R-:W-:Y:S02]  /*a780*/  IADD3 R0, R11.reuse, 0x50, RZ ;  /* 0x000000500b007810 */ /* 0x040fe40007ffe0ff */
[----:B------:R2:W-:Y:S01]  /*a790*/  @!P6 ST.E.64 [R6.64], R4 ;  /* 0x000000040600e985 */ /* 0x0005e2000c101b0e */
[----:B------:R-:W-:Y:S02]  /*a7a0*/  @!P1 LEA.HI R2, R2, R2, RZ, 0x1 ;  /* 0x0000000202029211 */ /* 0x000fe400078f08ff */
[----:B------:R-:W-:-:S02]  /*a7b0*/  IADD3 R8, R11, 0x58, RZ ;  /* 0x000000580b087810 */ /* 0x000fc40007ffe0ff */
[----:B------:R-:W-:Y:S02]  /*a7c0*/  ISETP.GE.AND P6, PT, R0, c[0x0][0x3c8], PT ;  /* 0x0000f20000007a0c */ /* 0x000fe40003fc6270 */
[----:B------:R-:W-:Y:S01]  /*a7d0*/  IADD3 R10, R11, 0x78, RZ ;  /* 0x000000780b0a7810 */ /* 0x000fe20007ffe0ff */
[----:B-1----:R-:W-:-:S10]  /*a7e0*/  @!P5 IMAD.WIDE R12, R19, 0x4, R16 ;  /* 0x00000004130cd825 */ /* 0x002fd400078e0210 */
[----:B------:R-:W-:Y:S01]  /*a7f0*/  @!P6 LEA.HI R0, R0, R0, RZ, 0x1 ;  /* 0x000000000000e211 */ /* 0x000fe200078f08ff */
[----:B------:R-:W-:Y:S01]  /*a800*/  @!P4 IMAD.WIDE R18, R21, 0x4, R16 ;  /* 0x000000041512c825 */ /* 0x000fe200078e0210 */
[----:B------:R1:W-:Y:S01]  /*a810*/  @!P5 ST.E.64 [R12.64], R108 ;  /* 0x0000006c0c00d985 */ /* 0x0003e2000c101b0e */
[----:B------:R-:W-:-:S03]  /*a820*/  ISETP.GE.AND P5, PT, R8, c[0x0][0x3c8], PT ;  /* 0x0000f20008007a0c */ /* 0x000fc60003fa6270 */
[----:B------:R3:W-:Y:S01]  /*a830*/  @!P4 ST.E.64 [R18.64], R104 ;  /* 0x000000681200c985 */ /* 0x0007e2000c101b0e */
[----:B------:R-:W-:Y:S02]  /*a840*/  ISETP.GE.AND P4, PT, R20, c[0x0][0x3c8], PT ;  /* 0x0000f20014007a0c */ /* 0x000fe40003f86270 */
[----:B--2---:R-:W-:Y:S01]  /*a850*/  @!P1 LOP3.LUT R5, R2, 0xfffffffe, RZ, 0xc0, !PT ;  /* 0xfffffffe02059812 */ /* 0x004fe200078ec0ff */
[----:B------:R-:W-:-:S04]  /*a860*/  @!P3 IMAD.WIDE R2, R3, 0x4, R16 ;  /* 0x000000040302b825 */ /* 0x000fc800078e0210 */
[--C-:B------:R-:W-:Y:S01]  /*a870*/  @!P2 IMAD.WIDE R6, R15, 0x4, R16.reuse ;  /* 0x000000040f06a825 */ /* 0x100fe200078e0210 */
[----:B------:R-:W-:Y:S01]  /*a880*/  IADD3 R15, R11, 0x68, RZ ;  /* 0x000000680b0f7810 */ /* 0x000fe20007ffe0ff */
[----:B------:R2:W-:Y:S01]  /*a890*/  @!P3 ST.E.64 [R2.64], R100 ;  /* 0x000000640200b985 */ /* 0x0005e2000c101b0e */
[----:B------:R-:W-:Y:S01]  /*a8a0*/  @!P5 LEA.HI R8, R8, R8, RZ, 0x1 ;  /* 0x000000080808d211 */ /* 0x000fe200078f08ff */
[----:B------:R-:W-:Y:S01]  /*a8b0*/  @!P1 IMAD.WIDE R4, R5, 0x4, R16 ;  /* 0x0000000405049825 */ /* 0x000fe200078e0210 */
[----:B------:R-:W-:Y:S01]  /*a8c0*/  ISETP.GE.AND P3, PT, R15, c[0x0][0x3c8], PT ;  /* 0x0000f2000f007a0c */ /* 0x000fe20003f66270 */
[----:B------:R4:W-:Y:S01]  /*a8d0*/  @!P2 ST.E.64 [R6.64], R96 ;  /* 0x000000600600a985 */ /* 0x0009e2000c101b0e */
[----:B------:R-:W-:-:S03]  /*a8e0*/  @!P4 LEA.HI R20, R20, R20, RZ, 0x1 ;  /* 0x000000141414c211 */ /* 0x000fc600078f08ff */
[----:B------:R5:W-:Y:S01]  /*a8f0*/  @!P1 ST.E.64 [R4.64], R92 ;  /* 0x0000005c04009985 */ /* 0x000be2000c101b0e */
[----:B------:R-:W-:Y:S02]  /*a900*/  ISETP.GE.AND P1, PT, R10, c[0x0][0x3c8], PT ;  /* 0x0000f2000a007a0c */ /* 0x000fe40003f26270 */
[----:B-1----:R-:W-:-:S05]  /*a910*/  IADD3 R12, R11, 0x70, RZ ;  /* 0x000000700b0c7810 */ /* 0x002fca0007ffe0ff */
[----:B------:R-:W-:Y:S02]  /*a920*/  @!P3 LEA.HI R15, R15, R15, RZ, 0x1 ;  /* 0x0000000f0f0fb211 */ /* 0x000fe400078f08ff */
[----:B------:R-:W-:Y:S02]  /*a930*/  ISETP.GE.AND P2, PT, R12, c[0x0][0x3c8], PT ;  /* 0x0000f2000c007a0c */ /* 0x000fe40003f46270 */
[----:B------:R-:W-:Y:S02]  /*a940*/  @!P3 LOP3.LUT R15, R15, 0xfffffffe, RZ, 0xc0, !PT ;  /* 0xfffffffe0f0fb812 */ /* 0x000fe400078ec0ff */
[----:B------:R-:W-:-:S04]  /*a950*/  @!P1 LEA.HI R10, R10, R10, RZ, 0x1 ;  /* 0x0000000a0a0a9211 */ /* 0x000fc800078f08ff */
[----:B---3--:R-:W-:Y:S02]  /*a960*/  @!P1 LOP3.LUT R19, R10, 0xfffffffe, RZ, 0xc0, !PT ;  /* 0xfffffffe0a139812 */ /* 0x008fe400078ec0ff */
[----:B--2---:R-:W-:-:S03]  /*a970*/  @!P6 LOP3.LUT R3, R0, 0xfffffffe, RZ, 0xc0, !PT ;  /* 0xfffffffe0003e812 */ /* 0x004fc600078ec0ff */
[----:B------:R-:W-:Y:S02]  /*a980*/  @!P2 LEA.HI R12, R12, R12, RZ, 0x1 ;  /* 0x0000000c0c0ca211 */ /* 0x000fe400078f08ff */
[----:B----4-:R-:W-:Y:S01]  /*a990*/  @!P4 LOP3.LUT R7, R20, 0xfffffffe, RZ, 0xc0, !PT ;  /* 0xfffffffe1407c812 */ /* 0x010fe200078ec0ff */
[--C-:B------:R-:W-:Y:S01]  /*a9a0*/  @!P6 IMAD.WIDE R2, R3, 0x4, R16.reuse ;  /* 0x000000040302e825 */ /* 0x100fe200078e0210 */
[----:B------:R-:W-:Y:S02]  /*a9b0*/  @!P2 LOP3.LUT R13, R12, 0xfffffffe, RZ, 0xc0, !PT ;  /* 0xfffffffe0c0da812 */ /* 0x000fe400078ec0ff */
[----:B-----5:R-:W-:Y:S01]  /*a9c0*/  @!P5 LOP3.LUT R5, R8, 0xfffffffe, RZ, 0xc0, !PT ;  /* 0xfffffffe0805d812 */ /* 0x020fe200078ec0ff */
[--C-:B------:R-:W-:Y:S01]  /*a9d0*/  @!P4 IMAD.WIDE R6, R7, 0x4, R16.reuse ;  /* 0x000000040706c825 */ /* 0x100fe200078e0210 */
[----:B------:R1:W-:Y:S03]  /*a9e0*/  @!P6 ST.E.64 [R2.64], R88 ;  /* 0x000000580200e985 */ /* 0x0003e6000c101b0e */
[----:B------:R-:W-:-:S04]  /*a9f0*/  @!P5 IMAD.WIDE R4, R5, 0x4, R16 ;  /* 0x000000040504d825 */ /* 0x000fc800078e0210 */
[--C-:B------:R-:W-:Y:S01]  /*aa00*/  @!P3 IMAD.WIDE R20, R15, 0x4, R16.reuse ;  /* 0x000000040f14b825 */ /* 0x100fe200078e0210 */
[----:B------:R1:W-:Y:S03]  /*aa10*/  @!P5 ST.E.64 [R4.64], R84 ;  /* 0x000000540400d985 */ /* 0x0003e6000c101b0e */
[--C-:B------:R-:W-:Y:S01]  /*aa20*/  @!P2 IMAD.WIDE R12, R13, 0x4, R16.reuse ;  /* 0x000000040d0ca825 */ /* 0x100fe200078e0210 */
[----:B------:R1:W-:Y:S03]  /*aa30*/  @!P4 ST.E.64 [R6.64], R80 ;  /* 0x000000500600c985 */ /* 0x0003e6000c101b0e */
[----:B------:R-:W-:Y:S01]  /*aa40*/  @!P1 IMAD.WIDE R16, R19, 0x4, R16 ;  /* 0x0000000413109825 */ /* 0x000fe200078e0210 */
[----:B------:R1:W-:Y:S04]  /*aa50*/  @!P3 ST.E.64 [R20.64], R76 ;  /* 0x0000004c1400b985 */ /* 0x0003e8000c101b0e */
[----:B------:R1:W-:Y:S04]  /*aa60*/  @!P2 ST.E.64 [R12.64], R72 ;  /* 0x000000480c00a985 */ /* 0x0003e8000c101b0e */
[----:B------:R1:W-:Y:S02]  /*aa70*/  @!P1 ST.E.64 [R16.64], R68 ;  /* 0x0000004410009985 */ /* 0x0003e4000c101b0e */
.L_x_9:
[----:B------:R-:W-:Y:S05]  /*aa80*/  BSYNC B0 ;  /* 0x0000000000007941 */ /* 0x000fea0003800000 */
.L_x_8:
[----:B-1----:R1:W2:Y:S04]  /*aa90*/  SHFL.IDX PT, R5, R14, 0x1, 0x1c1f ;  /* 0x003c1f000e057f89 */ /* 0x0022a800000e0000 */
[----:B------:R1:W3:Y:S01]  /*aaa0*/  SHFL.IDX PT, R4, R9, 0x1, 0x1c1f ;  /* 0x003c1f0009047f89 */ /* 0x0002e200000e0000 */
[----:B------:R-:W-:Y:S05]  /*aab0*/  @P0 EXIT ;  /* 0x000000000000094d */ /* 0x000fea0003800000 */
[C---:B------:R-:W-:Y:S02]  /*aac0*/  ISETP.GE.AND P0, PT, R11.reuse, c[0x0][0x3c8], PT ;  /* 0x0000f2000b007a0c */ /* 0x040fe40003f06270 */
[----:B---3--:R-:W-:-:S02]  /*aad0*/  IADD3 R2, R11, 0x8, RZ ;  /* 0x000000080b027810 */ /* 0x008fc40007ffe0ff */
[C---:B------:R-:W-:Y:S02]  /*aae0*/  IADD3 R0, R11.reuse, 0x10, RZ ;  /* 0x000000100b007810 */ /* 0x040fe40007ffe0ff */
[----:B------:R-:W-:Y:S02]  /*aaf0*/  ISETP.GE.AND P6, PT, R2, c[0x0][0x3c8], PT ;  /* 0x0000f20002007a0c */ /* 0x000fe40003fc6270 */
[----:B------:R-:W-:Y:S02]  /*ab00*/  ISETP.GE.AND P5, PT, R0, c[0x0][0x3c8], PT ;  /* 0x0000f20000007a0c */ /* 0x000fe40003fa6270 */
[C---:B-1----:R-:W-:Y:S02]  /*ab10*/  IADD3 R9, R11.reuse, 0x18, RZ ;  /* 0x000000180b097810 */ /* 0x042fe40007ffe0ff */
[C---:B------:R-:W-:Y:S01]  /*ab20*/  IADD3 R8, R11.reuse, 0x20, RZ ;  /* 0x000000200b087810 */ /* 0x040fe20007ffe0ff */
[C---:B--2---:R-:W-:Y:S01]  /*ab30*/  @!P0 IMAD.WIDE R14, R11.reuse, 0x4, R4 ;  /* 0x000000040b0e8825 */ /* 0x044fe200078e0204 */
[----:B------:R-:W-:-:S02]  /*ab40*/  IADD3 R7, R11, 0x28, RZ ;  /* 0x000000280b077810 */ /* 0x000fc40007ffe0ff */
[C---:B------:R-:W-:Y:S02]  /*ab50*/  IADD3 R6, R11.reuse, 0x30, RZ ;  /* 0x000000300b067810 */ /* 0x040fe40007ffe0ff */
[----:B------:R-:W-:Y:S01]  /*ab60*/  IADD3 R3, R11, 0x38, RZ ;  /* 0x000000380b037810 */ /* 0x000fe20007ffe0ff */
[----:B------:R1:W-:Y:S01]  /*ab70*/  @!P0 ST.E.64 [R14.64], R130 ;  /* 0x000000820e008985 */ /* 0x0003e2000c101b0e */
[----:B------:R-:W-:Y:S02]  /*ab80*/  ISETP.GE.AND P4, PT, R9, c[0x0][0x3c8], PT ;  /* 0x0000f20009007a0c */ /* 0x000fe40003f86270 */
[----:B------:R-:W-:Y:S02]  /*ab90*/  ISETP.GE.AND P3, PT, R8, c[0x0][0x3c8], PT ;  /* 0x0000f20008007a0c */ /* 0x000fe40003f66270 */
[----:B------:R-:W-:Y:S02]  /*aba0*/  ISETP.GE.AND P2, PT, R7, c[0x0][0x3c8], PT ;  /* 0x0000f20007007a0c */ /* 0x000fe40003f46270 */
[----:B------:R-:W-:-:S02]  /*abb0*/  ISETP.GE.AND P1, PT, R6, c[0x0][0x3c8], PT ;  /* 0x0000f20006007a0c */ /* 0x000fc40003f26270 */
[----:B------:R-:W-:Y:S02]  /*abc0*/  ISETP.GE.AND P0, PT, R3, c[0x0][0x3c8], PT ;  /* 0x0000f20003007a0c */ /* 0x000fe40003f06270 */
[----:B------:R-:W-:Y:S02]  /*abd0*/  @!P6 LEA.HI R2, R2, R2, RZ, 0x1 ;  /* 0x000000020202e211 */ /* 0x000fe400078f08ff */
[----:B------:R-:W-:Y:S02]  /*abe0*/  @!P5 LEA.HI R0, R0, R0, RZ, 0x1 ;  /* 0x000000000000d211 */ /* 0x000fe400078f08ff */
[----:B------:R-:W-:Y:S02]  /*abf0*/  @!P6 LOP3.LUT R13, R2, 0xfffffffe, RZ, 0xc0, !PT ;  /* 0xfffffffe020de812 */ /* 0x000fe400078ec0ff */
[----:B------:R-:W-:Y:S02]  /*ac00*/  @!P4 LEA.HI R9, R9, R9, RZ, 0x1 ;  /* 0x000000090909c211 */ /* 0x000fe400078f08ff */
[----:B------:R-:W-:Y:S01]  /*ac10*/  @!P3 LEA.HI R8, R8, R8, RZ, 0x1 ;  /* 0x000000080808b211 */ /* 0x000fe200078f08ff */
[----:B------:R-:W-:Y:S01]  /*ac20*/  @!P6 IMAD.WIDE R12, R13, 0x4, R4 ;  /* 0x000000040d0ce825 */ /* 0x000fe200078e0204 */
[----:B------:R-:W-:-:S02]  /*ac30*/  @!P2 LEA.HI R7, R7, R7, RZ, 0x1 ;  /* 0x000000070707a211 */ /* 0x000fc400078f08ff */
[----:B------:R-:W-:Y:S02]  /*ac40*/  @!P1 LEA.HI R6, R6, R6, RZ, 0x1 ;  /* 0x0000000606069211 */ /* 0x000fe400078f08ff */
[----:B------:R-:W-:Y:S01]  /*ac50*/  @!P0 LEA.HI R3, R3, R3, RZ, 0x1 ;  /* 0x0000000303038211 */ /* 0x000fe200078f08ff */
[----:B------:R2:W-:Y:S01]  /*ac60*/  @!P6 ST.E.64 [R12.64], R126 ;  /* 0x0000007e0c00e985 */ /* 0x0005e2000c101b0e */
[----:B------:R-:W-:Y:S02]  /*ac70*/  @!P4 LOP3.LUT R9, R9, 0xfffffffe, RZ, 0xc0, !PT ;  /* 0xfffffffe0909c812 */ /* 0x000fe400078ec0ff */
[----:B-1----:R-:W-:Y:S02]  /*ac80*/  @!P5 LOP3.LUT R15, R0, 0xfffffffe, RZ, 0xc0, !PT ;  /* 0xfffffffe000fd812 */ /* 0x002fe400078ec0ff */
[----:B------:R-:W-:Y:S02]  /*ac90*/  IADD3 R2, R11, 0x40, RZ ;  /* 0x000000400b027810 */ /* 0x000fe40007ffe0ff */
[----:B------:R-:W-:Y:S01]  /*aca0*/  @!P3 LOP3.LUT R17, R8, 0xfffffffe, RZ, 0xc0, !PT ;  /* 0xfffffffe0811b812 */ /* 0x000fe200078ec0ff */
[----:B------:R-:W-:Y:S01]  /*acb0*/  @!P5 IMAD.WIDE R14, R15, 0x4, R4 ;  /* 0x000000040f0ed825 */ /* 0x000fe200078e0204 */
[----:B------:R-:W-:-:S02]  /*acc0*/  IADD3 R0, R11, 0x48, RZ ;  /* 0x000000480b007810 */ /* 0x000fc40007ffe0ff */
[----:B------:R-:W-:Y:S01]  /*acd0*/  @!P2 LOP3.LUT R7, R7, 0xfffffffe, RZ, 0xc0, !PT ;  /* 0xfffffffe0707a812 */ /* 0x000fe200078ec0ff */
[----:B------:R-:W-:Y:S01]  /*ace0*/  @!P4 IMAD.WIDE R8, R9, 0x4, R4 ;  /* 0x000000040908c825 */ /* 0x000fe200078e0204 */
[----:B------:R-:W-:Y:S01]  /*acf0*/  @!P0 LOP3.LUT R3, R3, 0xfffffffe, RZ, 0xc0, !PT ;  /* 0xfffffffe03038812 */ /* 0x000fe200078ec0ff */
[----:B------:R1:W-:Y:S01]  /*ad00*/  @!P5 ST.E.64 [R14.64], R122 ;  /* 0x0000007a0e00d985 */ /* 0x0003e2000c101b0e */
[----:B------:R-:W-:Y:S02]  /*ad10*/  ISETP.GE.AND P6, PT, R2, c[0x0][0x3c8], PT ;  /* 0x0000f20002007a0c */ /* 0x000fe40003fc6270 */
[----:B------:R-:W-:Y:S01]  /*ad20*/  ISETP.GE.AND P5, PT, R0, c[0x0][0x3c8], PT ;  /* 0x0000f20000007a0c */ /* 0x000fe20003fa6270 */
[----:B------:R3:W-:Y:S01]  /*ad30*/  @!P4 ST.E.64 [R8.64], R118 ;  /* 0x000000760800c985 */ /* 0x0007e2000c101b0e */
[C---:B------:R-:W-:Y:S02]  /*ad40*/  IADD3 R20, R11.reuse, 0x50, RZ ;  /* 0x000000500b147810 */ /* 0x040fe40007ffe0ff */
[----:B------:R-:W-:-:S02]  /*ad50*/  IADD3 R19, R11, 0x58, RZ ;  /* 0x000000580b137810 */ /* 0x000fc40007ffe0ff */
[C---:B------:R-:W-:Y:S02]  /*ad60*/  IADD3 R18, R11.reuse, 0x60, RZ ;  /* 0x000000600b127810 */ /* 0x040fe40007ffe0ff */
[----:B------:R-:W-:Y:S02]  /*ad70*/  IADD3 R10, R11, 0x68, RZ ;  /* 0x000000680b0a7810 */ /* 0x000fe40007ffe0ff */
[----:B------:R-:W-:Y:S02]  /*ad80*/  ISETP.GE.AND P4, PT, R20, c[0x0][0x3c8], PT ;  /* 0x0000f20014007a0c */ /* 0x000fe40003f86270 */
[----:B--2---:R-:W-:Y:S01]  /*ad90*/  @!P1 LOP3.LUT R13, R6, 0xfffffffe, RZ, 0xc0, !PT ;  /* 0xfffffffe060d9812 */ /* 0x004fe200078ec0ff */
[--C-:B------:R-:W-:Y:S01]  /*ada0*/  @!P2 IMAD.WIDE R6, R7, 0x4, R4.reuse ;  /* 0x000000040706a825 */ /* 0x100fe200078e0204 */
[----:B------:R-:W-:Y:S02]  /*adb0*/  @!P6 LEA.HI R2, R2, R2, RZ, 0x1 ;  /* 0x000000020202e211 */ /* 0x000fe400078f08ff */
[----:B------:R-:W-:Y:S01]  /*adc0*/  @!P5 LEA.HI R0, R0, R0, RZ, 0x1 ;  /* 0x000000000000d211 */ /* 0x000fe200078f08ff */
[----:B------:R-:W-:-:S06]  /*add0*/  @!P1 IMAD.WIDE R12, R13, 0x4, R4 ;  /* 0x000000040d0c9825 */ /* 0x000fcc00078e0204 */
[----:B------:R-:W-:Y:S01]  /*ade0*/  @!P4 LEA.HI R20, R20, R20, RZ, 0x1 ;  /* 0x000000141414c211 */ /* 0x000fe200078f08ff */
[----:B-1----:R-:W-:-:S04]  /*adf0*/  @!P3 IMAD.WIDE R14, R17, 0x4, R4 ;  /* 0x00000004110eb825 */ /* 0x002fc800078e0204 */
[----:B----4-:R-:W-:Y:S01]  /*ae00*/  @!P0 IMAD.WIDE R16, R3, 0x4, R4 ;  /* 0x0000000403108825 */ /* 0x010fe200078e0204 */
[----:B------:R1:W-:Y:S01]  /*ae10*/  @!P3 ST.E.64 [R14.64], R114 ;  /* 0x000000720e00b985 */ /* 0x0003e2000c101b0e */
[----:B------:R-:W-:Y:S02]  /*ae20*/  IADD3 R3, R11, 0x70, RZ ;  /* 0x000000700b037810 */ /* 0x000fe40007ffe0ff */
[----:B------:R-:W-:Y:S01]  /*ae30*/  ISETP.GE.AND P3, PT, R19, c[0x0][0x3c8], PT ;  /* 0x0000f20013007a0c */ /* 0x000fe20003f66270 */
[----:B------:R2:W-:Y:S01]  /*ae40*/  @!P2 ST.E.64 [R6.64], R110 ;  /* 0x0000006e0600a985 */ /* 0x0005e2000c101b0e */
[----:B------:R-:W-:Y:S02]  /*ae50*/  ISETP.GE.AND P2, PT, R18, c[0x0][0x3c8], PT ;  /* 0x0000f20012007a0c */ /* 0x000fe40003f46270 */
[----:B---3--:R-:W-:Y:S01]  /*ae60*/  @!P5 LOP3.LUT R9, R0, 0xfffffffe, RZ, 0xc0, !PT ;  /* 0xfffffffe0009d812 */ /* 0x008fe200078ec0ff */
[----:B------:R3:W-:Y:S01]  /*ae70*/  @!P1 ST.E.64 [R12.64], R106 ;  /* 0x0000006a0c009985 */ /* 0x0007e2000c101b0e */
[----:B------:R-:W-:-:S02]  /*ae80*/  ISETP.GE.AND P1, PT, R10, c[0x0][0x3c8], PT ;  /* 0x0000f2000a007a0c */ /* 0x000fc40003f26270 */
[----:B------:R-:W-:Y:S01]  /*ae90*/  IADD3 R11, R11, 0x78, RZ ;  /* 0x000000780b0b7810 */ /* 0x000fe20007ffe0ff */
[----:B------:R4:W-:Y:S01]  /*aea0*/  @!P0 ST.E.64 [R16.64], R102 ;  /* 0x0000006610008985 */ /* 0x0009e2000c101b0e */
[----:B------:R-:W-:Y:S01]  /*aeb0*/  ISETP.GE.AND P0, PT, R3, c[0x0][0x3c8], PT ;  /* 0x0000f20003007a0c */ /* 0x000fe20003f06270 */
[----:B------:R-:W-:Y:S02]  /*aec0*/  @!P5 IMAD.WIDE R8, R9, 0x4, R4 ;  /* 0x000000040908d825 */ /* 0x000fe400078e0204 */
[----:B------:R-:W-:Y:S02]  /*aed0*/  @!P3 LEA.HI R19, R19, R19, RZ, 0x1 ;  /* 0x000000131313b211 */ /* 0x000fe400078f08ff */
[----:B------:R-:W-:Y:S02]  /*aee0*/  @!P2 LEA.HI R18, R18, R18, RZ, 0x1 ;  /* 0x000000121212a211 */ /* 0x000fe400078f08ff */
[----:B------:R-:W-:Y:S02]  /*aef0*/  @!P3 LOP3.LUT R19, R19, 0xfffffffe, RZ, 0xc0, !PT ;  /* 0xfffffffe1313b812 */ /* 0x000fe400078ec0ff */
[----:B------:R-:W-:-:S04]  /*af00*/  @!P1 LEA.HI R10, R10, R10, RZ, 0x1 ;  /* 0x0000000a0a0a9211 */ /* 0x000fc800078f08ff */
[----:B------:R-:W-:Y:S02]  /*af10*/  @!P0 LEA.HI R3, R3, R3, RZ, 0x1 ;  /* 0x0000000303038211 */ /* 0x000fe400078f08ff */
[----:B-1----:R-:W-:Y:S02]  /*af20*/  @!P2 LOP3.LUT R15, R18, 0xfffffffe, RZ, 0xc0, !PT ;  /* 0xfffffffe120fa812 */ /* 0x002fe400078ec0ff */
[----:B------:R-:W-:Y:S02]  /*af30*/  @!P0 LOP3.LUT R3, R3, 0xfffffffe, RZ, 0xc0, !PT ;  /* 0xfffffffe03038812 */ /* 0x000fe400078ec0ff */
[----:B--2---:R-:W-:-:S03]  /*af40*/  @!P6 LOP3.LUT R7, R2, 0xfffffffe, RZ, 0xc0, !PT ;  /* 0xfffffffe0207e812 */ /* 0x004fc600078ec0ff */
[----:B------:R-:W-:Y:S01]  /*af50*/  @!P0 IMAD.WIDE R2, R3, 0x4, R4 ;  /* 0x0000000403028825 */ /* 0x000fe200078e0204 */
[----:B---3--:R-:W-:-:S03]  /*af60*/  @!P4 LOP3.LUT R13, R20, 0xfffffffe, RZ, 0xc0, !PT ;  /* 0xfffffffe140dc812 */ /* 0x008fc600078ec0ff */
[----:B------:R-:W-:Y:S01]  /*af70*/  @!P6 IMAD.WIDE R6, R7, 0x4, R4 ;  /* 0x000000040706e825 */ /* 0x000fe200078e0204 */
[----:B----4-:R-:W-:-:S04]  /*af80*/  @!P1 LOP3.LUT R17, R10, 0xfffffffe, RZ, 0xc0, !PT ;  /* 0xfffffffe0a119812 */ /* 0x010fc800078ec0ff */
[----:B------:R1:W-:Y:S04]  /*af90*/  @!P6 ST.E.64 [R6.64], R98 ;  /* 0x000000620600e985 */ /* 0x0003e8000c101b0e */
[----:B------:R2:W-:Y:S01]  /*afa0*/  @!P5 ST.E.64 [R8.64], R94 ;  /* 0x0000005e0800d985 */ /* 0x0005e2000c101b0e */
[----:B-1----:R-:W-:-:S04]  /*afb0*/  @!P4 IMAD.WIDE R6, R13, 0x4, R4 ;  /* 0x000000040d06c825 */ /* 0x002fc800078e0204 */
[--C-:B--2---:R-:W-:Y:S01]  /*afc0*/  @!P3 IMAD.WIDE R8, R19, 0x4, R4.reuse ;  /* 0x000000041308b825 */ /* 0x104fe200078e0204 */
[----:B------:R1:W-:Y:S03]  /*afd0*/  @!P4 ST.E.64 [R6.64], R90 ;  /* 0x0000005a0600c985 */ /* 0x0003e6000c101b0e */
[--C-:B------:R-:W-:Y:S01]  /*afe0*/  @!P2 IMAD.WIDE R12, R15, 0x4, R4.reuse ;  /* 0x000000040f0ca825 */ /* 0x100fe200078e0204 */
[----:B------:R1:W-:Y:S03]  /*aff0*/  @!P3 ST.E.64 [R8.64], R86 ;  /* 0x000000560800b985 */ /* 0x0003e6000c101b0e */
[----:B------:R-:W-:Y:S01]  /*b000*/  @!P1 IMAD.WIDE R14, R17, 0x4, R4 ;  /* 0x00000004110e9825 */ /* 0x000fe200078e0204 */
[----:B------:R1:W-:Y:S04]  /*b010*/  @!P2 ST.E.64 [R12.64], R82 ;  /* 0x000000520c00a985 */ /* 0x0003e8000c101b0e */
[----:B------:R1:W-:Y:S04]  /*b020*/  @!P1 ST.E.64 [R14.64], R78 ;  /* 0x0000004e0e009985 */ /* 0x0003e8000c101b0e */
[----:B------:R1:W-:Y:S01]  /*b030*/  @!P0 ST.E.64 [R2.64], R74 ;  /* 0x0000004a02008985 */ /* 0x0003e2000c101b0e */
[----:B------:R-:W-:-:S13]  /*b040*/  ISETP.GE.AND P0, PT, R11, c[0x0][0x3c8], PT ;  /* 0x0000f2000b007a0c */ /* 0x000fda0003f06270 */
[----:B------:R-:W-:Y:S05]  /*b050*/  @P0 EXIT ;  /* 0x000000000000094d */ /* 0x000fea0003800000 */
[----:B-1----:R-:W-:-:S04]  /*b060*/  LEA.HI R3, R11, R11, RZ, 0x1 ;  /* 0x0000000b0b037211 */ /* 0x002fc800078f08ff */
[----:B------:R-:W-:-:S05]  /*b070*/  LOP3.LUT R3, R3, 0xfffffffe, RZ, 0xc0, !PT ;  /* 0xfffffffe03037812 */ /* 0x000fca00078ec0ff */
[----:B------:R-:W-:-:S05]  /*b080*/  IMAD.WIDE R4, R3, 0x4, R4 ;  /* 0x0000000403047825 */ /* 0x000fca00078e0204 */
[----:B------:R-:W-:Y:S01]  /*b090*/  ST.E.64 [R4.64], R70 ;  /* 0x0000004604007985 */ /* 0x000fe2000c101b0e */
[----:B------:R-:W-:Y:S05]  /*b0a0*/  EXIT ;  /* 0x000000000000794d */ /* 0x000fea0003800000 */
.L_x_7:
[----:B------:R-:W1:Y:S02]  /*b0b0*/  S2R R4, SR_TID.X ;  /* 0x0000000000047919 */ /* 0x000e640000002100 */
[----:B-1----:R-:W-:-:S13]  /*b0c0*/  ISETP.GT.AND P0, PT, R4, 0x7f, PT ;  /* 0x0000007f0400780c */ /* 0x002fda0003f04270 */
[----:B------:R-:W-:Y:S05]  /*b0d0*/  @P0 EXIT ;  /* 0x000000000000094d */ /* 0x000fea0003800000 */
[----:B------:R-:W1:Y:S01]  /*b0e0*/  S2R R7, SR_CTAID.X ;  /* 0x0000000000077919 */ /* 0x000e620000002500 */
[----:B------:R-:W-:-:S05]  /*b0f0*/  MOV R0, c[0x0][0x4e8] ;  /* 0x00013a0000007a02 */ /* 0x000fca0000000f00 */
[----:B------:R-:W-:Y:S01]  /*b100*/  IMAD R2, R0, c[0x0][0x388], RZ ;  /* 0x0000e20000027a24 */ /* 0x000fe200078e02ff */
[----:B-1----:R-:W-:-:S04]  /*b110*/  LEA R7, R7, R4, 0x7 ;  /* 0x0000000407077211 */ /* 0x002fc800078e38ff */
[----:B------:R-:W-:-:S13]  /*b120*/  ISETP.GE.AND P0, PT, R7, R2, PT ;  /* 0x000000020700720c */ /* 0x000fda0003f06270 */
[----:B------:R-:W-:Y:S05]  /*b130*/  @P0 EXIT ;  /* 0x000000000000094d */ /* 0x000fea0003800000 */
[----:B------:R-:W1:Y:S01]  /*b140*/  S2R R5, SR_CTAID.Z ;  /* 0x0000000000057919 */ /* 0x000e620000002700 */
[----:B------:R-:W-:Y:S01]  /*b150*/  USHF.R.S32.HI UR6, URZ, 0x1f, UR10 ;  /* 0x0000001f3f067899 */ /* 0x000fe2000801140a */
[----:B------:R-:W-:Y:S01]  /*b160*/  ISETP.NE.AND P0, PT, R0, 0x1, PT ;  /* 0x000000010000780c */ /* 0x000fe20003f05270 */
[----:B------:R-:W-:Y:S01]  /*b170*/  ULDC.64 UR4, c[0x0][0x4d0] ;  /* 0x0001340000047ab9 */ /* 0x000fe20000000a00 */
[----:B------:R-:W2:Y:S01]  /*b180*/  S2R R3, SR_CTAID.Y ;  /* 0x0000000000037919 */ /* 0x000ea20000002600 */
[----:B------:R-:W-:Y:S01]  /*b190*/  UIMAD UR6, UR6, UR4, URZ ;  /* 0x00000004060672a4 */ /* 0x000fe2000f8e023f */
[----:B------:R-:W-:Y:S01]  /*b1a0*/  IADD3 R2, RZ, -UR10, RZ ;  /* 0x8000000aff027c10 */ /* 0x000fe2000fffe0ff */
[----:B------:R-:W-:Y:S01]  /*b1b0*/  UIMAD.WIDE.U32 UR8, UR10, UR4, URZ ;  /* 0x000000040a0872a5 */ /* 0x000fe2000f8e003f */
[----:B------:R-:W-:Y:S01]  /*b1c0*/  MOV R6, R7 ;  /* 0x0000000700067202 */ /* 0x000fe20000000f00 */
[----:B------:R-:W-:-:S04]  /*b1d0*/  UIMAD UR4, UR10, UR5, UR6 ;  /* 0x000000050a0472a4 */ /* 0x000fc8000f8e0206 */
[----:B------:R-:W-:Y:S01]  /*b1e0*/  UIADD3 UR4, UR9, UR4, URZ ;  /* 0x0000000409047290 */ /* 0x000fe2000fffe03f */
[----:B------:R-:W-:Y:S01]  /*b1f0*/  MOV R9, UR9 ;  /* 0x0000000900097c02 */ /* 0x000fe20008000f00 */
[----:B------:R-:W-:-:S04]  /*b200*/  @P0 IMAD.HI.U32 R4, R7, c[0x0][0x4ec], RZ ;  /* 0x00013b0007040a27 */ /* 0x000fc800078e00ff */
[----:B------:R-:W-:Y:S01]  /*b210*/  IMAD.U32 R8, RZ, RZ, UR8 ;  /* 0x00000008ff087e24 */ /* 0x000fe2000f8e00ff */
[----:B------:R-:W-:Y:S01]  /*b220*/  @P0 SHF.R.U32.HI R6, RZ, c[0x0][0x4f0], R4 ;  /* 0x00013c00ff060a19 */ /* 0x000fe20000011604 */
[----:B------:R-:W-:Y:S01]  /*b230*/  IMAD.U32 R9, RZ, RZ, UR4 ;  /* 0x00000004ff097e24 */ /* 0x000fe2000f8e00ff */
[----:B-1----:R-:W-:-:S03]  /*b240*/  SHF.R.S32.HI R0, RZ, 0x1f, R5 ;  /* 0x0000001fff007819 */ /* 0x002fc60000011405 */
[----:B------:R-:W-:Y:S01]  /*b250*/  IMAD.WIDE.U32 R8, R5, c[0x0][0x4d8], R8 ;  /* 0x0001360005087a25 */ /* 0x000fe200078e0008 */
[----:B------:R-:W-:-:S03]  /*b260*/  IADD3 R4, -R6, RZ, RZ ;  /* 0x000000ff06047210 */ /* 0x000fc60007ffe1ff */
[----:B------:R-:W-:Y:S02]  /*b270*/  IMAD R0, R0, c[0x0][0x4d8], RZ ;  /* 0x0001360000007a24 */ /* 0x000fe400078e02ff */
[----:B--2---:R-:W-:Y:S02]  /*b280*/  IMAD R2, R2, c[0x0][0x550], R3 ;  /* 0x0001540002027a24 */ /* 0x004fe400078e0203 */
[----:B------:R-:W-:Y:S02]  /*b290*/  IMAD R0, R5, c[0x0][0x4dc], R0 ;  /* 0x0001370005007a24 */ /* 0x000fe400078e0200 */
[----:B------:R-:W-:Y:S01]  /*b2a0*/  IMAD R4, R4, c[0x0][0x4e8], R7 ;  /* 0x00013a0004047a24 */ /* 0x000fe200078e0207 */
[----:B------:R-:W-:Y:S01]  /*b2b0*/  SHF.R.S32.HI R3, RZ, 0x1f, R2 ;  /* 0x0000001fff037819 */ /* 0x000fe20000011402 */
[----:B------:R-:W-:Y:S01]  /*b2c0*/  IMAD.IADD R9, R0, 0x1, R9 ;  /* 0x0000000100097824 */ /* 0x000fe200078e0209 */
[----:B------:R-:W-:-:S03]  /*b2d0*/  SHF.R.S32.HI R0, RZ, 0x1f, R6 ;  /* 0x0000001fff007819 */ /* 0x000fc60000011406 */
[----:B------:R-:W-:Y:S02]  /*b2e0*/  IMAD R3, R3, c[0x0][0x4e0], RZ ;  /* 0x0001380003037a24 */ /* 0x000fe400078e02ff */
[----:B------:R-:W-:-:S04]  /*b2f0*/  IMAD.WIDE.U32 R8, R2, c[0x0][0x4e0], R8 ;  /* 0x0001380002087a25 */ /* 0x000fc800078e0008 */
[----:B------:R-:W-:Y:S01]  /*b300*/  IMAD R3, R2, c[0x0][0x4e4], R3 ;  /* 0x0001390002037a24 */ /* 0x000fe200078e0203 */
[----:B------:R-:W-:Y:S02]  /*b310*/  SHF.R.S32.HI R2, RZ, 0x1f, R4 ;  /* 0x0000001fff027819 */ /* 0x000fe40000011404 */
[----:B------:R-:W-:-:S03]  /*b320*/  IADD3 R6, P0, R6, R8, RZ ;  /* 0x0000000806067210 */ /* 0x000fc60007f1e0ff */
[----:B------:R-:W-:Y:S01]  /*b330*/  IMAD R5, R2, c[0x0][0x4c8], RZ ;  /* 0x0001320002057a24 */ /* 0x000fe200078e02ff */
[----:B------:R-:W-:-:S03]  /*b340*/  IADD3.X R7, R0, R9, R3, P0, !PT ;  /* 0x0000000900077210 */ /* 0x000fc600007fe403 */
[C---:B------:R-:W-:Y:S02]  /*b350*/  IMAD R5, R4.reuse, c[0x0][0x4cc], R5 ;  /* 0x0001330004057a24 */ /* 0x040fe400078e0205 */
[----:B------:R-:W-:-:S05]  /*b360*/  IMAD.WIDE.U32 R6, R4, c[0x0][0x4c8], R6 ;  /* 0x0001320004067a25 */ /* 0x000fca00078e0006 */
[----:B------:R-:W-:Y:S02]  /*b370*/  IADD3 R5, R7, R5, RZ ;  /* 0x0000000507057210 */ /* 0x000fe40007ffe0ff */
[----:B------:R-:W-:-:S04]  /*b380*/  LEA R2, P0, R6, c[0x0][0x4a8], 0x2 ;  /* 0x00012a0006027a11 */ /* 0x000fc800078010ff */
[----:B------:R-:W-:Y:S02]  /*b390*/  LEA.HI.X R3, R6, c[0x0][0x4ac], R5, 0x2, P0 ;  /* 0x00012b0006037a11 */ /* 0x000fe400000f1405 */
[----:B------:R-:W-:-:S05]  /*b3a0*/  MOV R5, 0xff800000 ;  /* 0xff80000000057802 */ /* 0x000fca0000000f00 */
[----:B------:R-:W-:Y:S01]  /*b3b0*/  STG.E [R2.64], R5 ;  /* 0x0000000502007986 */ /* 0x000fe2000c10190e */
[----:B------:R-:W-:Y:S05]  /*b3c0*/  EXIT ;  /* 0x000000000000794d */ /* 0x000fea0003800000 */
.L_x_10:
[----:B------:R-:W-:-:S00]  /*b3d0*/  BRA `(.L_x_10) ;  /* 0xfffffff000007947 */ /* 0x000fc0000383ffff */
[----:B------:R-:W-:-:S00]  /*b3e0*/  NOP ;  /* 0x0000000000007918 */ /* 0x000fc00000000000 */
        /* <DEDUP_REMOVED lines=9> */
.L_x_2672:


//--------------------- .text._ZN7cutlass13device_kernelIN5flash19enable_sm80_to_sm89INS1_16FlashAttnFwdSm80INS1_25CollectiveMainloopFwdSm80ILi8ELi1ELb1EN4cute5tupleIJNS5_1CILi128EEENS7_ILi96EEES8_EEELi128ENS_6half_tEfNS_4arch4Sm80ELb0ELb1ELb1ELb0ELb0ELb0ELb1ELb1EEENS1_21CollectiveEpilogueFwdINS6_IJS8_S8_S9_EEENS6_IJNS7_ILi1EEESH_SH_EEESB_SD_Li256ELb0ELb1ELb1ELb0EEENS1_19SingleTileSchedulerILb0ELb1ELb1ELi128EEEEEEEEEvNT_6ParamsE --------------------------
	.section	.text._ZN7cutlass13device_kernelIN5flash19enable_sm80_to_sm89INS1_16FlashAttnFwdSm80INS1_25CollectiveMainloopFwdSm80ILi8ELi1ELb1EN4cute5tupleIJNS5_1CILi128EEENS7_ILi96EEES8_EEELi128ENS_6half_tEfNS_4arch4Sm80ELb0ELb1ELb1ELb0ELb0ELb0ELb1ELb1EEENS1_21CollectiveEpilogueFwdINS6_IJS8_S8_S9_EEENS6_IJNS7_ILi1EEESH_SH_EEESB_SD_Li256ELb0ELb1ELb1ELb0EEENS1_19SingleTileSchedulerILb0ELb1ELb1ELi128EEEEEEEEEvNT_6ParamsE,"ax",@progbits
	.sectioninfo	@"SHI_REGISTERS=255"
	.align	128
.text._ZN7cutlass13device_kernelIN5flash19enable_sm80_to_sm89INS1_16FlashAttnFwdSm80INS1_25CollectiveMainloopFwdSm80ILi8ELi1ELb1EN4cute5tupleIJNS5_1CILi128EEENS7_ILi96EEES8_EEELi128ENS_6half_tEfNS_4arch4Sm80ELb0ELb1ELb1ELb0ELb0ELb0ELb1ELb1EEENS1_21CollectiveEpilogueFwdINS6_IJS8_S8_S9_EEENS6_IJNS7_ILi1EEESH_SH_EEESB_SD_Li256ELb0ELb1ELb1ELb0EEENS1_19SingleTileSchedulerILb0ELb1ELb1ELi128EEEEEEEEEvNT_6ParamsE:
        .type           _ZN7cutlass13device_kernelIN5flash19enable_sm80_to_sm89INS1_16FlashAttnFwdSm80INS1_25CollectiveMainloopFwdSm80ILi8ELi1ELb1EN4cute5tupleIJNS5_1CILi128EEENS7_ILi96EEES8_EEELi128ENS_6half_tEfNS_4arch4Sm80ELb0ELb1ELb1ELb0ELb0ELb0ELb1ELb1EEENS1_21CollectiveEpilogueFwdINS6_IJS8_S8_S9_EEENS6_IJNS7_ILi1EEESH_SH_EEESB_SD_Li256ELb0ELb1ELb1ELb0EEENS1_19SingleTileSchedulerILb0ELb1ELb1ELi128EEEEEEEEEvNT_6ParamsE,@function
        .size           _ZN7cutlass13device_kernelIN5flash19enable_sm80_to_sm89INS1_16FlashAttnFwdSm80INS1_25CollectiveMainloopFwdSm80ILi8ELi1ELb1EN4cute5tupleIJNS5_1CILi128EEENS7_ILi96EEES8_EEELi128ENS_6half_tEfNS_4arch4Sm80ELb0ELb1ELb1ELb0ELb0ELb0ELb1ELb1EEENS1_21CollectiveEpilogueFwdINS6_IJS8_S8_S9_EEENS6_IJNS7_ILi1EEESH_SH_EEESB_SD_Li256ELb0ELb1ELb1ELb0EEENS1_19SingleTileSchedulerILb0ELb1ELb1ELi128EEEEEEEEEvNT_6ParamsE,(.L_x_2673 - _ZN7cutlass13device_kernelIN5flash19enable_sm80_to_sm89INS1_16FlashAttnFwdSm80INS1_25CollectiveMainloopFwdSm80ILi8ELi1ELb1EN4cute5tupleIJNS5_1CILi128EEENS7_ILi96EEES8_EEELi128ENS_6half_tEfNS_4arch4Sm80ELb0ELb1ELb1ELb0ELb0ELb0ELb1ELb1EEENS1_21CollectiveEpilogueFwdINS6_IJS8_S8_S9_EEENS6_IJNS7_ILi1EEESH_SH_EEESB_SD_Li256ELb0ELb1ELb1ELb0EEENS1_19SingleTileSchedulerILb0ELb1ELb1ELi128EEEEEEEEEvNT_6ParamsE)
        .other          _ZN7cutlass13device_kernelIN5flash19enable_sm80_to_sm89INS1_16FlashAttnFwdSm80INS1_25CollectiveMainloopFwdSm80ILi8ELi1ELb1EN4cute5tupleIJNS5_1CILi128EEENS7_ILi96EEES8_EEELi128ENS_6half_tEfNS_4arch4Sm80ELb0ELb1ELb1ELb0ELb0ELb0ELb1ELb1EEENS1_21CollectiveEpilogueFwdINS6_IJS8_S8_S9_EEENS6_IJNS7_ILi1EEESH_SH_EEESB_SD_Li256ELb0ELb1ELb1ELb0EEENS1_19SingleTileSchedulerILb0ELb1ELb1ELi128EEEEEEEEEvNT_6ParamsE,@"STO_CUDA_ENTRY STV_DEFAULT"
_ZN7cutlass13device_kernelIN5flash19enable_sm80_to_sm89INS1_16FlashAttnFwdSm80INS1_25CollectiveMainloopFwdSm80ILi8ELi1ELb1EN4cute5tupleIJNS5_1CILi128EEENS7_ILi96EEES8_EEELi128ENS_6half_tEfNS_4arch4Sm80ELb0ELb1ELb1ELb0ELb0ELb0ELb1ELb1EEENS1_21CollectiveEpilogueFwdINS6_IJS8_S8_S9_EEENS6_IJNS7_ILi1EEESH_SH_EEESB_SD_Li256ELb0ELb1ELb1ELb0EEENS1_19SingleTileSchedulerILb0ELb1ELb1ELi128EEEEEEEEEvNT_6ParamsE:
[----:B------:R-:W-:Y:S02]  /*0000*/  MOV R1, c[0x0][0x28] ;  /* 0x00000a0000017a02 */ /* 0x000fe40000000f00 */
[----:B------:R-:W1:Y:S01]  /*0010*/  S2R R39, SR_TID.X ;  /* 0x0000000000277919 */ /* 0x000e620000002100 */
[----:B------:R-:W2:Y:S03]  /*0020*/  S2UR UR6, SR_CTAID.Y ;  /* 0x00000000000679c3 */ /* 0x000ea60000002600 */
        /* <DEDUP_REMOVED lines=14> */
.L_x_11:
[----:B---3--:R-:W-:Y:S02]  /*0110*/  ULDC.64 UR4, c[0x0][0x550] ;  /* 0x0001540000047ab9 */ /* 0x008fe40000000a00 */
[----:B------:R-:W-:Y:S02]  /*0120*/  UISETP.NE.AND UP0, UPT, UR4, 0x1, UPT ;  /* 0x000000010400788c */ /* 0x000fe4000bf05270 */
[----:B------:R-:W-:-:S02]  /*0130*/  UIMAD.WIDE.U32 UR10, UR6, UR5, URZ ;  /* 0x00000005060a72a5 */ /* 0x000fc4000f8e003f */
[----:B------:R-:W-:Y:S02]  /*0140*/  ULDC UR4, c[0x0][0x558] ;  /* 0x0001560000047ab9 */ /* 0x000fe40000000800 */
[----:B------:R-:W-:-:S05]  /*0150*/  UMOV UR9, UR6 ;  /* 0x0000000600097c82 */ /* 0x000fca0008000000 */
[----:B------:R-:W-:-:S03]  /*0160*/  @UP0 USHF.R.U32.HI UR9, URZ, UR4, UR11 ;  /* 0x000000043f090299 */ /* 0x000fc6000801160b */
.L_x_12:
[----:B------:R-:W-:Y:S01]  /*0170*/  ISETP.GE.AND P0, PT, R0, RZ, PT ;  /* 0x000000ff0000720c */ /* 0x000fe20003f06270 */
[----:B------:R-:W-:Y:S02]  /*0180*/  UIADD3 UR4, -UR9, URZ, URZ ;  /* 0x0000003f09047290 */ /* 0x000fe4000fffe13f */
[----:B------:R-:W-:Y:S02]  /*0190*/  ULDC UR10, c[0x0][0x550] ;  /* 0x00015400000a7ab9 */ /* 0x000fe40000000800 */
[----:B------:R-:W-:-:S08]  /*01a0*/  UIMAD UR10, UR4, UR10, UR6 ;  /* 0x0000000a040a72a4 */ /* 0x000fd0000f8e0206 */
[----:B------:R-:W-:Y:S05]  /*01b0*/  @!P0 EXIT ;  /* 0x000000000000894d */ /* 0x000fea0003800000 */
[----:B------:R-:W1:Y:S01]  /*01c0*/  S2UR UR16, SR_CTAID.X ;  /* 0x00000000001079c3 */ /* 0x000e620000002500 */
[----:B------:R-:W-:Y:S02]  /*01d0*/  ULDC UR8, c[0x0][0x2c4] ;  /* 0x0000b10000087ab9 */ /* 0x000fe40000000800 */
[----:B------:R-:W-:Y:S02]  /*01e0*/  UISETP.NE.AND UP3, UPT, UR8, 0x1, UPT ;  /* 0x000000010800788c */ /* 0x000fe4000bf65270 */
[----:B------:R-:W-:Y:S02]  /*01f0*/  UMOV UR11, 0x1 ;  /* 0x00000001000b7882 */ /* 0x000fe40000000000 */
[----:B------:R-:W-:Y:S02]  /*0200*/  ULDC.64 UR4, c[0x0][0x328] ;  /* 0x0000ca0000047ab9 */ /* 0x000fe40000000a00 */
[----:B------:R-:W-:Y:S02]  /*0210*/  UISETP.LE.AND UP2, UPT, UR11, UR5, UPT ;  /* 0x000000050b00728c */ /* 0x000fe4000bf43270 */
[----:B------:R-:W-:-:S02]  /*0220*/  ULDC.64 UR6, c[0x0][0x2c8] ;  /* 0x0000b20000067ab9 */ /* 0x000fc40000000a00 */
[----:B------:R-:W-:Y:S02]  /*0230*/  ULDC UR12, c[0x0][0x168] ;  /* 0x00005a00000c7ab9 */ /* 0x000fe40000000800 */
[----:B------:R-:W-:Y:S01]  /*0240*/  PLOP3.LUT P0, PT, PT, PT, UP2, 0x40, 0x0 ;  /* 0x000000000000781c */ /* 0x000fe20003f0e828 */
[----:B------:R-:W-:Y:S02]  /*0250*/  UIADD3 UR12, UR11, -UR12, URZ ;  /* 0x8000000c0b0c7290 */ /* 0x000fe4000fffe03f */
[----:B------:R-:W-:Y:S02]  /*0260*/  ULDC UR5, c[0x0][0x1d0] ;  /* 0x0000740000057ab9 */ /* 0x000fe40000000800 */
[----:B-1----:R-:W-:-:S04]  /*0270*/  USHF.L.U32 UR16, UR16, 0x7, URZ ;  /* 0x0000000710107899 */ /* 0x002fc8000800063f */
[----:B------:R-:W-:-:S04]  /*0280*/  @UP3 UIADD3 UR14, UR16, 0x7f, URZ ;  /* 0x0000007f100e3890 */ /* 0x000fc8000fffe03f */
[----:B------:R-:W-:Y:S02]  /*0290*/  UIMAD.WIDE.U32 UR14, UR14, UR6, URZ ;  /* 0x000000060e0e72a5 */ /* 0x000fe4000f8e003f */
[----:B------:R-:W-:Y:S02]  /*02a0*/  UIADD3 UR6, UR16, 0x7f, URZ ;  /* 0x0000007f10067890 */ /* 0x000fe4000fffe03f */
[----:B------:R-:W-:-:S04]  /*02b0*/  @UP3 USHF.R.U32.HI UR6, URZ, UR7, UR15 ;  /* 0x000000073f063299 */ /* 0x000fc8000801160f */
[----:B------:R-:W-:-:S04]  /*02c0*/  UIADD3 UR5, UR6, UR5, UR12 ;  /* 0x0000000506057290 */ /* 0x000fc8000fffe00c */
[----:B------:R-:W-:Y:S01]  /*02d0*/  UIADD3 UR6, UR5, UR4, URZ ;  /* 0x0000000405067290 */ /* 0x000fe2000fffe03f */
[----:B------:R-:W-:Y:S05]  /*02e0*/  @P0 BRA `(.L_x_13) ;  /* 0x0000014000000947 */ /* 0x000fea0003800000 */
[----:B------:R-:W-:Y:S01]  /*02f0*/  ISETP.LT.AND P0, PT, RZ, UR5, PT ;  /* 0x00000005ff007c0c */ /* 0x000fe2000bf01270 */
[----:B------:R-:W-:-:S12]  /*0300*/  UIADD3 UR7, UR5, -0x1, URZ ;  /* 0xffffffff05077890 */ /* 0x000fd8000fffe03f */
[----:B------:R-:W-:Y:S05]  /*0310*/  @P0 BRA `(.L_x_14) ;  /* 0x0000008000000947 */ /* 0x000fea0003800000 */
[----:B------:R-:W-:Y:S02]  /*0320*/  ULDC UR4, c[0x0][0x32c] ;  /* 0x0000cb0000047ab9 */ /* 0x000fe40000000800 */
[----:B------:R-:W-:Y:S02]  /*0330*/  UISETP.NE.AND UP0, UPT, UR11, UR4, UPT ;  /* 0x000000040b00728c */ /* 0x000fe4000bf05270 */
[----:B------:R-:W-:-:S03]  /*0340*/  UIADD3 UR7, -UR5, URZ, URZ ;  /* 0x0000003f05077290 */ /* 0x000fc6000fffe13f */
[----:B------:R-:W-:Y:S02]  /*0350*/  ULDC.64 UR4, c[0x0][0x330] ;  /* 0x0000cc0000047ab9 */ /* 0x000fe40000000a00 */
[----:B------:R-:W-:-:S04]  /*0360*/  UIMAD.WIDE.U32 UR12, UR7, UR4, URZ ;  /* 0x00000004070c72a5 */ /* 0x000fc8000f8e003f */
[----:B------:R-:W-:-:S04]  /*0370*/  @UP0 USHF.R.U32.HI UR7, URZ, UR5, UR13 ;  /* 0x000000053f070299 */ /* 0x000fc8000801160d */
[----:B------:R-:W-:Y:S01]  /*0380*/  ULOP3.LUT UR7, URZ, UR7, URZ, 0x33, !UPT ;  /* 0x000000073f077292 */ /* 0x000fe2000f8e333f */
[----:B------:R-:W-:Y:S05]  /*0390*/  BRA `(.L_x_15) ;  /* 0x0000005000007947 */ /* 0x000fea0003800000 */
.L_x_14:
[----:B------:R-:W-:Y:S02]  /*03a0*/  ULDC UR4, c[0x0][0x32c] ;  /* 0x0000cb0000047ab9 */ /* 0x000fe40000000800 */
[----:B------:R-:W-:-:S03]  /*03b0*/  UISETP.NE.AND UP0, UPT, UR11, UR4, UPT ;  /* 0x000000040b00728c */ /* 0x000fc6000bf05270 */
[----:B------:R-:W-:Y:S02]  /*03c0*/  ULDC.64 UR4, c[0x0][0x330] ;  /* 0x0000cc0000047ab9 */ /* 0x000fe40000000a00 */
[----:B------:R-:W-:-:S06]  /*03d0*/  UIMAD.WIDE.U32 UR12, UR7, UR4, URZ ;  /* 0x00000004070c72a5 */ /* 0x000fcc000f8e003f */
[----:B------:R-:W-:Y:S02]  /*03e0*/  @UP0 USHF.R.U32.HI UR7, URZ, UR5, UR13 ;  /* 0x000000053f070299 */ /* 0x000fe4000801160d */
.L_x_15:
[----:B------:R-:W-:Y:S02]  /*03f0*/  ULDC UR4, c[0x0][0x32c] ;  /* 0x0000cb0000047ab9 */ /* 0x000fe40000000800 */
[----:B------:R-:W-:-:S04]  /*0400*/  UIMAD UR4, UR7, UR4, UR4 ;  /* 0x00000004070472a4 */ /* 0x000fc8000f8e0204 */
[----:B------:R-:W-:-:S04]  /*0410*/  UISETP.LT.AND UP0, UPT, UR6, UR4, UPT ;  /* 0x000000040600728c */ /* 0x000fc8000bf01270 */
[----:B------:R-:W-:-:S03]  /*0420*/  USEL UR6, UR6, UR4, UP0 ;  /* 0x0000000406067287 */ /* 0x000fc60008000000 */
.L_x_13:
[----:B------:R-:W-:Y:S01]  /*0430*/  ULDC.64 UR4, c[0x0][0x2c8] ;  /* 0x0000b20000047ab9 */ /* 0x000fe20000000a00 */
[----:B------:R-:W-:Y:S01]  /*0440*/  PLOP3.LUT P0, PT, PT, PT, UP2, 0x40, 0x0 ;  /* 0x000000000000781c */ /* 0x000fe20003f0e828 */
[----:B------:R-:W-:Y:S02]  /*0450*/  UIMAD.WIDE.U32 UR18, UR16, UR4, URZ ;  /* 0x00000004101272a5 */ /* 0x000fe4000f8e003f */
[----:B------:R-:W-:Y:S02]  /*0460*/  UMOV UR14, 0x5f ;  /* 0x0000005f000e7882 */ /* 0x000fe40000000000 */
[----:B------:R-:W-:Y:S02]  /*0470*/  ULDC UR13, c[0x0][0x1d0] ;  /* 0x00007400000d7ab9 */ /* 0x000fe40000000800 */
[----:B------:R-:W-:Y:S02]  /*0480*/  UIADD3 UR6, UR6, 0x5f, URZ ;  /* 0x0000005f06067890 */ /* 0x000fe4000fffe03f */
[----:B------:R-:W-:-:S02]  /*0490*/  UIADD3 UR14, UR14, UR13, URZ ;  /* 0x0000000d0e0e7290 */ /* 0x000fc4000fffe03f */
[----:B------:R-:W-:Y:S02]  /*04a0*/  UIMAD.WIDE UR6, UR6, 0x2aaaaaab, URZ ;  /* 0x2aaaaaab060678a5 */ /* 0x000fe4000f8e023f */
[----:B------:R-:W-:Y:S02]  /*04b0*/  UIMAD.WIDE UR14, UR14, 0x2aaaaaab, URZ ;  /* 0x2aaaaaab0e0e78a5 */ /* 0x000fe4000f8e023f */
[----:B------:R-:W-:Y:S02]  /*04c0*/  @UP3 UMOV UR11, UR19 ;  /* 0x00000013000b3c82 */ /* 0x000fe40008000000 */
[----:B------:R-:W-:Y:S02]  /*04d0*/  ULDC UR12, c[0x0][0x168] ;  /* 0x00005a00000c7ab9 */ /* 0x000fe40000000800 */
[----:B------:R-:W-:Y:S02]  /*04e0*/  UMOV UR4, UR16 ;  /* 0x0000001000047c82 */ /* 0x000fe40008000000 */
[----:B------:R-:W-:-:S02]  /*04f0*/  @UP3 USHF.R.U32.HI UR4, URZ, UR5, UR11 ;  /* 0x000000053f043299 */ /* 0x000fc4000801160b */
[----:B------:R-:W-:Y:S02]  /*0500*/  UIADD3 UR13, UR13, -UR12, URZ ;  /* 0x8000000c0d0d7290 */ /* 0x000fe4000fffe03f */
[----:B------:R-:W-:Y:S02]  /*0510*/  USHF.R.U32.HI UR6, URZ, 0x1f, UR7 ;  /* 0x0000001f3f067899 */ /* 0x000fe40008011607 */
[----:B------:R-:W-:Y:S02]  /*0520*/  USHF.R.U32.HI UR11, URZ, 0x1f, UR15 ;  /* 0x0000001f3f0b7899 */ /* 0x000fe4000801160f */
[----:B------:R-:W-:Y:S02]  /*0530*/  UIADD3 UR4, UR13, UR4, URZ ;  /* 0x000000040d047290 */ /* 0x000fe4000fffe03f */
[----:B------:R-:W-:Y:S02]  /*0540*/  ULDC UR5, c[0x0][0x324] ;  /* 0x0000c90000057ab9 */ /* 0x000fe40000000800 */
[----:B------:R-:W-:-:S02]  /*0550*/  ULEA.HI.SX32 UR6, UR7, UR6, 0x1c ;  /* 0x0000000607067291 */ /* 0x000fc4000f8fe23f */
[----:B------:R-:W-:Y:S02]  /*0560*/  ULEA.HI.SX32 UR11, UR15, UR11, 0x1c ;  /* 0x0000000b0f0b7291 */ /* 0x000fe4000f8fe23f */
[----:B------:R-:W-:Y:S02]  /*0570*/  UIADD3 UR5, UR4, -UR5, URZ ;  /* 0x8000000504057290 */ /* 0x000fe4000fffe03f */
[----:B------:R-:W-:-:S04]  /*0580*/  UISETP.LT.AND UP0, UPT, UR11, UR6, UPT ;  /* 0x000000060b00728c */ /* 0x000fc8000bf01270 */
[----:B------:R-:W-:Y:S01]  /*0590*/  USEL UR6, UR11, UR6, UP0 ;  /* 0x000000060b067287 */ /* 0x000fe20008000000 */
[----:B------:R-:W-:Y:S01]  /*05a0*/  MOV R3, UR5 ;  /* 0x0000000500037c02 */ /* 0x000fe20008000f00 */
[----:B------:R-:W-:Y:S05]  /*05b0*/  @P0 BRA `(.L_x_16) ;  /* 0x0000010000000947 */ /* 0x000fea0003800000 */
[----:B------:R-:W-:-:S04]  /*05c0*/  MOV R4, UR4 ;  /* 0x0000000400047c02 */ /* 0x000fc80008000f00 */
[----:B------:R-:W-:-:S13]  /*05d0*/  ISETP.GT.AND P0, PT, R4, -0x1, PT ;  /* 0xffffffff0400780c */ /* 0x000fda0003f04270 */
[----:B------:R-:W-:Y:S05]  /*05e0*/  @P0 BRA `(.L_x_17) ;  /* 0x0000007000000947 */ /* 0x000fea0003800000 */
[----:B------:R-:W-:Y:S01]  /*05f0*/  IMAD.MOV.U32 R2, RZ, RZ, c[0x0][0x32c] ;  /* 0x0000cb00ff027624 */ /* 0x000fe200078e00ff */
[----:B------:R-:W-:-:S04]  /*0600*/  LOP3.LUT R4, RZ, R4, RZ, 0x33, !PT ;  /* 0x00000004ff047212 */ /* 0x000fc800078e33ff */
[----:B------:R-:W-:-:S13]  /*0610*/  ISETP.NE.AND P0, PT, R2, 0x1, PT ;  /* 0x000000010200780c */ /* 0x000fda0003f05270 */
[----:B------:R-:W-:-:S05]  /*0620*/  @P0 IMAD.HI.U32 R2, R4, c[0x0][0x330], RZ ;  /* 0x0000cc0004020a27 */ /* 0x000fca00078e00ff */
[----:B------:R-:W-:-:S04]  /*0630*/  @P0 SHF.R.U32.HI R4, RZ, c[0x0][0x334], R2 ;  /* 0x0000cd00ff040a19 */ /* 0x000fc80000011602 */
[----:B------:R-:W-:Y:S01]  /*0640*/  LOP3.LUT R4, RZ, R4, RZ, 0x33, !PT ;  /* 0x00000004ff047212 */ /* 0x000fe200078e33ff */
[----:B------:R-:W-:Y:S05]  /*0650*/  BRA `(.L_x_18) ;  /* 0x0000004000007947 */ /* 0x000fea0003800000 */
.L_x_17:
[----:B------:R-:W-:-:S04]  /*0660*/  MOV R2, c[0x0][0x32c] ;  /* 0x0000cb0000027a02 */ /* 0x000fc80000000f00 */
[----:B------:R-:W-:-:S13]  /*0670*/  ISETP.NE.AND P0, PT, R2, 0x1, PT ;  /* 0x000000010200780c */ /* 0x000fda0003f05270 */
[----:B------:R-:W-:-:S05]  /*0680*/  @P0 IMAD.HI.U32 R2, R4, c[0x0][0x330], RZ ;  /* 0x0000cc0004020a27 */ /* 0x000fca00078e00ff */
[----:B------:R-:W-:-:S05]  /*0690*/  @P0 SHF.R.U32.HI R4, RZ, c[0x0][0x334], R2 ;  /* 0x0000cd00ff040a19 */ /* 0x000fca0000011602 */
.L_x_18:
[----:B------:R-:W-:-:S05]  /*06a0*/  IMAD R4, R4, c[0x0][0x32c], RZ ;  /* 0x0000cb0004047a24 */ /* 0x000fca00078e02ff */
[----:B------:R-:W-:-:S05]  /*06b0*/  IMNMX R3, R3, R4, !PT ;  /* 0x0000000403037217 */ /* 0x000fca0007800200 */
.L_x_16:
[----:B------:R-:W-:Y:S01]  /*06c0*/  IMAD.HI R3, R3, 0x2aaaaaab, RZ ;  /* 0x2aaaaaab03037827 */ /* 0x000fe200078e02ff */
[----:B------:R-:W-:Y:S02]  /*06d0*/  USHF.R.U32.HI UR5, URZ, 0x10, UR10 ;  /* 0x000000103f057899 */ /* 0x000fe4000801160a */
[----:B------:R-:W-:Y:S01]  /*06e0*/  ULDC UR4, c[0x0][0x338] ;  /* 0x0000ce0000047ab9 */ /* 0x000fe20000000800 */
[----:B------:R-:W-:Y:S01]  /*06f0*/  IMAD.MOV.U32 R36, RZ, RZ, RZ ;  /* 0x000000ffff247224 */ /* 0x000fe200078e00ff */
[----:B------:R-:W-:Y:S01]  /*0700*/  SHF.R.U32.HI R2, RZ, 0x1f, R3 ;  /* 0x0000001fff027819 */ /* 0x000fe20000011603 */
[----:B------:R-:W-:-:S03]  /*0710*/  UISETP.NE.AND UP0, UPT, UR5, URZ, UPT ;  /* 0x0000003f0500728c */ /* 0x000fc6000bf05270 */
[----:B------:R-:W-:Y:S01]  /*0720*/  LEA.HI.SX32 R2, R3, R2, 0x1c ;  /* 0x0000000203027211 */ /* 0x000fe200078fe2ff */
[----:B------:R-:W-:-:S03]  /*0730*/  USEL UR4, UR5, UR4, UP0 ;  /* 0x0000000405047287 */ /* 0x000fc60008000000 */
[----:B------:R-:W-:-:S04]  /*0740*/  IMNMX R215, RZ, R2, !PT ;  /* 0x00000002ffd77217 */ /* 0x000fc80007800200 */
[----:B------:R-:W-:-:S13]  /*0750*/  ISETP.LT.AND P0, PT, R215, UR6, PT ;  /* 0x00000006d7007c0c */ /* 0x000fda000bf01270 */
[----:B------:R-:W-:Y:S05]  /*0760*/  @!P0 BRA `(.L_x_19) ;  /* 0x000001c000008947 */ /* 0x000fea0003800000 */
[----:B------:R-:W-:Y:S01]  /*0770*/  IMAD.U32 R2, RZ, RZ, UR4 ;  /* 0x00000004ff027e24 */ /* 0x000fe2000f8e00ff */
[----:B------:R-:W-:-:S04]  /*0780*/  UIADD3 UR5, UR4, -0x1, UR6 ;  /* 0xffffffff04057890 */ /* 0x000fc8000fffe006 */
[-C--:B------:R-:W-:Y:S02]  /*0790*/  IABS R5, R2.reuse ;  /* 0x0000000200057213 */ /* 0x080fe40000000000 */
[----:B------:R-:W-:Y:S02]  /*07a0*/  IADD3 R6, -R215, UR5, RZ ;  /* 0x00000005d7067c10 */ /* 0x000fe4000fffe1ff */
[----:B------:R-:W1:Y:S01]  /*07b0*/  I2F.RP R7, R5 ;  /* 0x0000000500077306 */ /* 0x000e620000209400 */
[----:B------:R-:W-:Y:S02]  /*07c0*/  IABS R2, R2 ;  /* 0x0000000200027213 */ /* 0x000fe40000000000 */
[----:B------:R-:W-:Y:S02]  /*07d0*/  IABS R3, R6 ;  /* 0x0000000600037213 */ /* 0x000fe40000000000 */
[----:B------:R-:W-:Y:S01]  /*07e0*/  LOP3.LUT R6, R6, UR4, RZ, 0x3c, !PT ;  /* 0x0000000406067c12 */ /* 0x000fe2000f8e3cff */
[----:B------:R-:W-:-:S03]  /*07f0*/  IMAD.MOV R2, RZ, RZ, -R2 ;  /* 0x000000ffff027224 */ /* 0x000fc600078e0a02 */
[----:B------:R-:W-:Y:S01]  /*0800*/  ISETP.GE.AND P0, PT, R6, RZ, PT ;  /* 0x000000ff0600720c */ /* 0x000fe20003f06270 */
[----:B-1----:R-:W1:Y:S02]  /*0810*/  MUFU.RCP R8, R7 ;  /* 0x0000000700087308 */ /* 0x002e640000001000 */
[----:B-1----:R-:W-:-:S06]  /*0820*/  IADD3 R8, R8, 0xffffffe, RZ ;  /* 0x0ffffffe08087810 */ /* 0x002fcc0007ffe0ff */
[----:B------:R-:W1:Y:S02]  /*0830*/  F2I.FTZ.U32.TRUNC.NTZ R9, R8 ;  /* 0x0000000800097305 */ /* 0x000e64000021f000 */
[----:B-1----:R-:W-:Y:S02]  /*0840*/  IMAD.MOV R4, RZ, RZ, -R9 ;  /* 0x000000ffff047224 */ /* 0x002fe400078e0a09 */
[----:B------:R-:W-:Y:S02]  /*0850*/  IMAD.MOV.U32 R8, RZ, RZ, RZ ;  /* 0x000000ffff087224 */ /* 0x000fe400078e00ff */
[----:B------:R-:W-:-:S04]  /*0860*/  IMAD R4, R4, R5, RZ ;  /* 0x0000000504047224 */ /* 0x000fc800078e02ff */
[----:B------:R-:W-:-:S06]  /*0870*/  IMAD.HI.U32 R4, R9, R4, R8 ;  /* 0x0000000409047227 */ /* 0x000fcc00078e0008 */
[----:B------:R-:W-:-:S04]  /*0880*/  IMAD.HI.U32 R4, R4, R3, RZ ;  /* 0x0000000304047227 */ /* 0x000fc800078e00ff */
[----:B------:R-:W-:-:S05]  /*0890*/  IMAD R2, R4, R2, R3 ;  /* 0x0000000204027224 */ /* 0x000fca00078e0203 */
[----:B------:R-:W-:-:S13]  /*08a0*/  ISETP.GT.U32.AND P1, PT, R5, R2, PT ;  /* 0x000000020500720c */ /* 0x000fda0003f24070 */
[----:B------:R-:W-:Y:S01]  /*08b0*/  @!P1 IMAD.IADD R2, R2, 0x1, -R5 ;  /* 0x0000000102029824 */ /* 0x000fe200078e0a05 */
[----:B------:R-:W-:Y:S02]  /*08c0*/  @!P1 IADD3 R4, R4, 0x1, RZ ;  /* 0x0000000104049810 */ /* 0x000fe40007ffe0ff */
[----:B------:R-:W-:Y:S02]  /*08d0*/  ISETP.NE.AND P1, PT, RZ, UR4, PT ;  /* 0x00000004ff007c0c */ /* 0x000fe4000bf25270 */
[----:B------:R-:W-:-:S13]  /*08e0*/  ISETP.GE.U32.AND P2, PT, R2, R5, PT ;  /* 0x000000050200720c */ /* 0x000fda0003f46070 */
[----:B------:R-:W-:-:S05]  /*08f0*/  @P2 IADD3 R4, R4, 0x1, RZ ;  /* 0x0000000104042810 */ /* 0x000fca0007ffe0ff */
[----:B------:R-:W-:Y:S01]  /*0900*/  @!P0 IMAD.MOV R4, RZ, RZ, -R4 ;  /* 0x000000ffff048224 */ /* 0x000fe200078e0a04 */
[----:B------:R-:W-:-:S05]  /*0910*/  @!P1 LOP3.LUT R4, RZ, UR4, RZ, 0x33, !PT ;  /* 0x00000004ff049c12 */ /* 0x000fca000f8e33ff */
[----:B------:R-:W-:Y:S02]  /*0920*/  IMAD.MOV.U32 R36, RZ, RZ, R4 ;  /* 0x000000ffff247224 */ /* 0x000fe400078e0004 */
.L_x_19:
[----:B------:R-:W-:Y:S01]  /*0930*/  ULOP3.LUT UR10, UR10, 0xffff, URZ, 0xc0, !UPT ;  /* 0x0000ffff0a0a7892 */ /* 0x000fe2000f8ec03f */
[----:B------:R-:W-:Y:S01]  /*0940*/  PLOP3.LUT P2, PT, PT, PT, PT, 0x80, 0x0 ;  /* 0x000000000000781c */ /* 0x000fe20003f4f070 */
[----:B------:R-:W-:Y:S01]  /*0950*/  ULDC.64 UR14, c[0x0][0x118] ;  /* 0x00004600000e7ab9 */ /* 0x000fe20000000a00 */
[----:B------:R-:W-:Y:S01]  /*0960*/  IMAD.MOV.U32 R5, RZ, RZ, RZ ;  /* 0x000000ffff057224 */ /* 0x000fe200078e00ff */
[----:B------:R-:W-:Y:S01]  /*0970*/  MOV R3, RZ ;  /* 0x000000ff00037202 */ /* 0x000fe20000000f00 */
[----:B------:R-:W-:Y:S01]  /*0980*/  CS2R R66, SRZ ;  /* 0x0000000000427805 */ /* 0x000fe2000001ff00 */
[----:B------:R-:W-:Y:S01]  /*0990*/  IMAD R215, R36, UR10, R215 ;  /* 0x0000000a24d77c24 */ /* 0x000fe2000f8e02d7 */
[----:B------:R-:W-:Y:S01]  /*09a0*/  CS2R R64, SRZ ;  /* 0x0000000000407805 */ /* 0x000fe2000001ff00 */
[----:B------:R-:W-:Y:S01]  /*09b0*/  CS2R R62, SRZ ;  /* 0x00000000003e7805 */ /* 0x000fe2000001ff00 */
[----:B------:R-:W-:Y:S01]  /*09c0*/  CS2R R60, SRZ ;  /* 0x00000000003c7805 */ /* 0x000fe2000001ff00 */
[----:B------:R-:W-:Y:S01]  /*09d0*/  IMAD.IADD R36, R215, 0x1, R36 ;  /* 0x00000001d7247824 */ /* 0x000fe200078e0224 */
[----:B------:R-:W-:Y:S01]  /*09e0*/  CS2R R58, SRZ ;  /* 0x00000000003a7805 */ /* 0x000fe2000001ff00 */
[----:B------:R-:W-:Y:S01]  /*09f0*/  CS2R R56, SRZ ;  /* 0x0000000000387805 */ /* 0x000fe2000001ff00 */
[----:B------:R-:W-:Y:S01]  /*0a00*/  CS2R R54, SRZ ;  /* 0x0000000000367805 */ /* 0x000fe2000001ff00 */
[----:B------:R-:W-:Y:S01]  /*0a10*/  CS2R R52, SRZ ;  /* 0x0000000000347805 */ /* 0x000fe2000001ff00 */
[----:B------:R-:W-:Y:S01]  /*0a20*/  IMNMX R36, R36, UR6, PT ;  /* 0x0000000624247c17 */ /* 0x000fe2000b800200 */
[----:B------:R-:W-:Y:S01]  /*0a30*/  CS2R R70, SRZ ;  /* 0x0000000000467805 */ /* 0x000fe2000001ff00 */
[----:B------:R-:W-:Y:S01]  /*0a40*/  CS2R R68, SRZ ;  /* 0x0000000000447805 */ /* 0x000fe2000001ff00 */
[----:B------:R-:W-:Y:S01]  /*0a50*/  CS2R R74, SRZ ;  /* 0x00000000004a7805 */ /* 0x000fe2000001ff00 */
[----:B------:R-:W-:Y:S01]  /*0a60*/  ISETP.GT.AND P0, PT, R36, R215, PT ;  /* 0x000000d72400720c */ /* 0x000fe20003f04270 */
        /* <DEDUP_REMOVED lines=30> */
[-C--:B------:R-:W-:Y:S01]  /*0c50*/  LEA.HI R26, R106, R39.reuse, RZ, 0x3 ;  /* 0x000000276a1a7211 */ /* 0x080fe200078f18ff */
[----:B------:R-:W-:Y:S01]  /*0c60*/  UIMAD.WIDE.U32 UR6, UR9, UR4, URZ ;  /* 0x00000004090672a5 */ /* 0x000fe2000f8e003f */
[----:B------:R-:W-:Y:S01]  /*0c70*/  PLOP3.LUT P2, PT, PT, PT, UP3, 0x80, 0x0 ;  /* 0x000000000000781c */ /* 0x000fe20003f4f038 */
[----:B------:R-:W-:Y:S01]  /*0c80*/  UIMAD UR4, UR12, UR4, URZ ;  /* 0x000000040c0472a4 */ /* 0x000fe2000f8e023f */
[----:B------:R-:W-:Y:S01]  /*0c90*/  LOP3.LUT R2, R26, 0xfffffff8, RZ, 0xc0, !PT ;  /* 0xfffffff81a027812 */ /* 0x000fe200078ec0ff */
[----:B------:R-:W-:Y:S01]  /*0ca0*/  IMAD.U32 R218, RZ, RZ, UR9 ;  /* 0x00000009ffda7e24 */ /* 0x000fe2000f8e00ff */
[----:B------:R-:W-:Y:S01]  /*0cb0*/  SHF.R.S32.HI R26, RZ, 0x3, R26 ;  /* 0x00000003ff1a7819 */ /* 0x000fe2000001141a */
[----:B------:R-:W-:Y:S01]  /*0cc0*/  UIMAD UR4, UR9, UR5, UR4 ;  /* 0x00000005090472a4 */ /* 0x000fe2000f8e0204 */
[----:B------:R-:W-:Y:S01]  /*0cd0*/  PLOP3.LUT P1, PT, PT, PT, UP3, 0x80, 0x0 ;  /* 0x000000000000781c */ /* 0x000fe20003f2f038 */
[----:B------:R-:W-:Y:S01]  /*0ce0*/  IMAD.IADD R25, R39, 0x1, -R2 ;  /* 0x0000000127197824 */ /* 0x000fe200078e0a02 */
[----:B------:R-:W-:Y:S01]  /*0cf0*/  SHF.R.S32.HI R9, RZ, 0x1f, R0 ;  /* 0x0000001fff097819 */ /* 0x000fe20000011400 */
[----:B------:R-:W-:Y:S01]  /*0d00*/  UIADD3 UR4, UR7, UR4, URZ ;  /* 0x0000000407047290 */ /* 0x000fe2000fffe03f */
[----:B------:R-:W-:Y:S01]  /*0d10*/  IMAD.U32 R13, RZ, RZ, UR7 ;  /* 0x00000007ff0d7e24 */ /* 0x000fe2000f8e00ff */
[--C-:B------:R-:W-:Y:S01]  /*0d20*/  SHF.R.S32.HI R28, RZ, 0x1f, R26.reuse ;  /* 0x0000001fff1c7819 */ /* 0x100fe2000001141a */
[----:B------:R-:W-:Y:S01]  /*0d30*/  IMAD R2, R25, 0x20, R26 ;  /* 0x0000002019027824 */ /* 0x000fe200078e021a */
[----:B------:R-:W-:Y:S01]  /*0d40*/  IADD3 R107, R36, -0x1, RZ ;  /* 0xffffffff246b7810 */ /* 0x000fe20007ffe0ff */
[----:B------:R-:W-:Y:S01]  /*0d50*/  IMAD.U32 R12, RZ, RZ, UR6 ;  /* 0x00000006ff0c7e24 */ /* 0x000fe2000f8e00ff */
[-C--:B------:R-:W-:Y:S01]  /*0d60*/  LEA.HI R214, R106, R39.reuse, RZ, 0x4 ;  /* 0x000000276ad67211 */ /* 0x080fe200078f20ff */
[----:B------:R-:W-:Y:S01]  /*0d70*/  IMAD.U32 R13, RZ, RZ, UR4 ;  /* 0x00000004ff0d7e24 */ /* 0x000fe2000f8e00ff */
[----:B------:R-:W-:Y:S01]  /*0d80*/  IADD3 R2, R2, UR16, RZ ;  /* 0x0000001002027c10 */ /* 0x000fe2000fffe0ff */
[----:B------:R-:W-:Y:S01]  /*0d90*/  IMAD R3, R9, c[0x0][0x1c0], RZ ;  /* 0x0000700009037a24 */ /* 0x000fe200078e02ff */
[----:B------:R-:W-:Y:S01]  /*0da0*/  ULDC UR4, c[0x0][0x168] ;  /* 0x00005a0000047ab9 */ /* 0x000fe20000000800 */
[----:B------:R-:W-:Y:S01]  /*0db0*/  IMAD.WIDE.U32 R12, R0, c[0x0][0x1c0], R12 ;  /* 0x00007000000c7a25 */ /* 0x000fe200078e000c */
[----:B------:R-:W-:Y:S01]  /*0dc0*/  UIMAD UR4, UR8, UR4, URZ ;  /* 0x00000004080472a4 */ /* 0x000fe2000f8e023f */
[----:B------:R-:W-:Y:S01]  /*0dd0*/  SHF.R.S32.HI R27, RZ, 0x1f, R107 ;  /* 0x0000001fff1b7819 */ /* 0x000fe2000001146b */
[----:B------:R-:W-:Y:S01]  /*0de0*/  ULDC.64 UR6, c[0x0][0x1e0] ;  /* 0x0000780000067ab9 */ /* 0x000fe20000000a00 */
[----:B------:R-:W-:Y:S01]  /*0df0*/  @P2 IMAD.HI.U32 R5, R2, c[0x0][0x2c8], RZ ;  /* 0x0000b20002052a27 */ /* 0x000fe200078e00ff */
[----:B------:R-:W-:Y:S01]  /*0e00*/  UIMAD.WIDE.U32 UR10, UR6, 0x40, URZ ;  /* 0x00000040060a78a5 */ /* 0x000fe2000f8e003f */
[----:B------:R-:W-:Y:S01]  /*0e10*/  LEA.HI R104, R106, R39, RZ, 0x5 ;  /* 0x000000276a687211 */ /* 0x000fe200078f28ff */
[----:B------:R-:W-:Y:S01]  /*0e20*/  USHF.L.U32 UR8, UR7, 0x6, URZ ;  /* 0x0000000607087899 */ /* 0x000fe2000800063f */
[----:B------:R-:W-:Y:S01]  /*0e30*/  IMAD.MOV.U32 R4, RZ, RZ, R2 ;  /* 0x000000ffff047224 */ /* 0x000fe200078e0002 */
[----:B------:R-:W-:Y:S01]  /*0e40*/  @P1 SHF.R.U32.HI R4, RZ, c[0x0][0x2cc], R5 ;  /* 0x0000b300ff041a19 */ /* 0x000fe20000011605 */
[----:B------:R-:W-:Y:S01]  /*0e50*/  IMAD R3, R0, c[0x0][0x1c4], R3 ;  /* 0x0000710000037a24 */ /* 0x000fe200078e0203 */
[----:B------:R-:W-:Y:S01]  /*0e60*/  IADD3 R5, R26, UR16, RZ ;  /* 0x000000101a057c10 */ /* 0x000fe2000fffe0ff */
[----:B------:R-:W-:Y:S01]  /*0e70*/  IMAD.SHL.U32 R30, R25, 0x8, RZ ;  /* 0x00000008191e7824 */ /* 0x000fe200078e00ff */
[--C-:B------:R-:W-:Y:S01]  /*0e80*/  SHF.R.S32.HI R7, RZ, 0x1f, R4.reuse ;  /* 0x0000001fff077819 */ /* 0x100fe20000011404 */
[----:B------:R-:W-:Y:S01]  /*0e90*/  IMAD.IADD R13, R13, 0x1, R3 ;  /* 0x000000010d0d7824 */ /* 0x000fe200078e0203 */
[----:B------:R-:W-:Y:S01]  /*0ea0*/  UIADD3 UR8, UR11, UR8, URZ ;  /* 0x000000080b087290 */ /* 0x000fe2000fffe03f */
[----:B------:R-:W-:Y:S01]  /*0eb0*/  IMAD.MOV R3, RZ, RZ, -R4 ;  /* 0x000000ffff037224 */ /* 0x000fe200078e0a04 */
[----:B------:R-:W-:Y:S01]  /*0ec0*/  SHF.R.S32.HI R31, RZ, 0x1f, R30 ;  /* 0x0000001fff1f7819 */ /* 0x000fe2000001141e */
[----:B------:R-:W-:Y:S01]  /*0ed0*/  IMAD R7, R7, c[0x0][0x1b0], RZ ;  /* 0x00006c0007077a24 */ /* 0x000fe200078e02ff */
[----:B------:R-:W-:Y:S01]  /*0ee0*/  ISETP.GE.AND P4, PT, R30, c[0x0][0x198], PT ;  /* 0x000066001e007a0c */ /* 0x000fe20003f86270 */
[----:B------:R-:W-:Y:S01]  /*0ef0*/  IMAD R2, R3, c[0x0][0x2c4], R2 ;  /* 0x0000b10003027a24 */ /* 0x000fe200078e0202 */
[----:B------:R-:W-:Y:S01]  /*0f00*/  IADD3 R3, R5, 0x20, RZ ;  /* 0x0000002005037810 */ /* 0x000fe20007ffe0ff */
[C---:B------:R-:W-:Y:S01]  /*0f10*/  IMAD.WIDE.U32 R12, R4.reuse, c[0x0][0x1b0], R12 ;  /* 0x00006c00040c7a25 */ /* 0x040fe200078e000c */
[----:B------:R-:W-:Y:S01]  /*0f20*/  SHF.R.S32.HI R105, RZ, 0x5, R104 ;  /* 0x00000005ff697819 */ /* 0x000fe20000011468 */
[----:B------:R-:W-:Y:S01]  /*0f30*/  UMOV UR17, 0x6 ;  /* 0x0000000600117882 */ /* 0x000fe20000000000 */
[----:B------:R-:W-:Y:S01]  /*0f40*/  SHF.R.S32.HI R11, RZ, 0x1f, R2 ;  /* 0x0000001fff0b7819 */ /* 0x000fe20000011402 */
[----:B------:R-:W-:Y:S01]  /*0f50*/  IMAD R7, R4, c[0x0][0x1b4], R7 ;  /* 0x00006d0004077a24 */ /* 0x000fe200078e0207 */
[----:B------:R-:W-:Y:S01]  /*0f60*/  BAR.SYNC.DEFER_BLOCKING 0x0 ;  /* 0x0000000000007b1d */ /* 0x000fe20000010000 */
[----:B------:R-:W-:Y:S01]  /*0f70*/  ISETP.GE.AND P3, PT, R3, UR4, PT ;  /* 0x0000000403007c0c */ /* 0x000fe2000bf66270 */
[----:B------:R-:W-:Y:S01]  /*0f80*/  IMAD.MOV.U32 R37, RZ, RZ, 0x60 ;  /* 0x00000060ff257424 */ /* 0x000fe200078e00ff */
[----:B------:R-:W-:Y:S01]  /*0f90*/  IADD3 R4, R5, 0x40, RZ ;  /* 0x0000004005047810 */ /* 0x000fe20007ffe0ff */
[----:B------:R-:W-:-:S02]  /*0fa0*/  IMAD R11, R11, c[0x0][0x1a8], RZ ;  /* 0x00006a000b0b7a24 */ /* 0x000fc400078e02ff */
[----:B------:R-:W-:Y:S01]  /*0fb0*/  IMAD.IADD R13, R13, 0x1, R7 ;  /* 0x000000010d0d7824 */ /* 0x000fe200078e0207 */
[----:B------:R-:W-:Y:S01]  /*0fc0*/  ISETP.GE.AND P2, PT, R4, UR4, PT ;  /* 0x0000000404007c0c */ /* 0x000fe2000bf46270 */
[C---:B------:R-:W-:Y:S02]  /*0fd0*/  IMAD R11, R2.reuse, c[0x0][0x1ac], R11 ;  /* 0x00006b00020b7a24 */ /* 0x040fe400078e020b */
[----:B------:R-:W-:-:S04]  /*0fe0*/  IMAD.WIDE.U32 R2, R2, c[0x0][0x1a8], R12 ;  /* 0x00006a0002027a25 */ /* 0x000fc800078e000c */
[----:B------:R-:W-:Y:S01]  /*0ff0*/  IMAD.SHL.U32 R7, R26, 0x40, RZ ;  /* 0x000000401a077824 */ /* 0x000fe200078e00ff */
[----:B------:R-:W-:Y:S01]  /*1000*/  LEA R6, P1, R2, c[0x0][0x160], 0x1 ;  /* 0x0000580002067a11 */ /* 0x000fe200078208ff */
[----:B------:R-:W-:Y:S02]  /*1010*/  IMAD.IADD R3, R3, 0x1, R11 ;  /* 0x0000000103037824 */ /* 0x000fe400078e020b */
[----:B------:R-:W-:Y:S01]  /*1020*/  IMAD R11, R28, c[0x0][0x1e0], RZ ;  /* 0x000078001c0b7a24 */ /* 0x000fe200078e02ff */
[----:B------:R-:W-:Y:S01]  /*1030*/  LOP3.LUT R7, R7, 0x1c0, RZ, 0xc0, !PT ;  /* 0x000001c007077812 */ /* 0x000fe200078ec0ff */
[----:B------:R-:W1:Y:S01]  /*1040*/  SHFL.IDX PT, R4, R6, RZ, 0x181f ;  /* 0x00181fff06047589 */ /* 0x000e6200000e0000 */
[----:B------:R-:W-:Y:S01]  /*1050*/  LEA.HI.X R3, R2, c[0x0][0x164], R3, 0x1, P1 ;  /* 0x0000590002037a11 */ /* 0x000fe200008f0c03 */
[C---:B------:R-:W-:Y:S01]  /*1060*/  IMAD R2, R26.reuse, c[0x0][0x1e4], R11 ;  /* 0x000079001a027a24 */ /* 0x040fe200078e020b */
[C---:B------:R-:W-:Y:S01]  /*1070*/  ISETP.GE.AND P1, PT, R5.reuse, UR4, PT ;  /* 0x0000000405007c0c */ /* 0x040fe2000bf26270 */
[----:B------:R-:W-:Y:S01]  /*1080*/  IMAD.WIDE.U32 R10, R26, c[0x0][0x1e0], R30 ;  /* 0x000078001a0a7a25 */ /* 0x000fe200078e001e */
[----:B------:R-:W-:Y:S01]  /*1090*/  SHF.R.U32.HI R216, RZ, 0x3, R7 ;  /* 0x00000003ffd87819 */ /* 0x000fe20000011607 */
[----:B------:R-:W-:Y:S01]  /*10a0*/  SHFL.IDX PT, R12, R6, 0x1, 0x181f ;  /* 0x00381f00060c7f89 */ /* 0x000fe200000e0000 */
[----:B------:R-:W-:Y:S01]  /*10b0*/  IADD3 R5, R5, 0x60, RZ ;  /* 0x0000006005057810 */ /* 0x000fe20007ffe0ff */
[----:B------:R-:W-:Y:S01]  /*10c0*/  IMAD.IADD R11, R11, 0x1, R2 ;  /* 0x000000010b0b7824 */ /* 0x000fe200078e0202 */
[----:B------:R-:W-:Y:S01]  /*10d0*/  LOP3.LUT R7, R7, 0x38, R30, 0xf8, !PT ;  /* 0x0000003807077812 */ /* 0x000fe200078ef81e */
[----:B------:R-:W-:Y:S01]  /*10e0*/  SHFL.IDX PT, R8, R6, 0x2, 0x181f ;  /* 0x00581f0006087f89 */ /* 0x000fe200000e0000 */
[----:B------:R-:W-:Y:S01]  /*10f0*/  ISETP.GE.AND P5, PT, R5, UR4, PT ;  /* 0x0000000405007c0c */ /* 0x000fe2000bfa6270 */
[----:B------:R-:W-:Y:S01]  /*1100*/  IMAD.WIDE.U32 R218, R218, c[0x0][0x1e8], R10 ;  /* 0x00007a00dada7a25 */ /* 0x000fe200078e000a */
[----:B------:R-:W-:Y:S01]  /*1110*/  LOP3.LUT R216, R7, R216, RZ, 0x3c, !PT ;  /* 0x000000d807d87212 */ /* 0x000fe200078e3cff */
[----:B------:R-:W3:Y:S01]  /*1120*/  SHFL.IDX PT, R5, R3, RZ, 0x181f ;  /* 0x00181fff03057589 */ /* 0x000ee200000e0000 */
[----:B------:R-:W-:Y:S01]  /*1130*/  LEA.HI R7, R106, R39, RZ, 0x6 ;  /* 0x000000276a077211 */ /* 0x000fe200078f30ff */
[----:B------:R-:W-:Y:S01]  /*1140*/  ULDC.64 UR4, c[0x0][0x1e8] ;  /* 0x00007a0000047ab9 */ /* 0x000fe20000000a00 */
[----:B------:R-:W-:Y:S01]  /*1150*/  IADD3 R2, R30, 0x40, RZ ;  /* 0x000000401e027810 */ /* 0x000fe20007ffe0ff */
[----:B------:R-:W4:Y:S01]  /*1160*/  SHFL.IDX PT, R13, R3, 0x1, 0x181f ;  /* 0x00381f00030d7f89 */ /* 0x000f2200000e0000 */
[----:B------:R-:W-:Y:S01]  /*1170*/  UIMAD UR4, UR12, UR4, URZ ;  /* 0x000000040c0472a4 */ /* 0x000fe2000f8e023f */
[----:B------:R-:W-:Y:S01]  /*1180*/  IMAD.SHL.U32 R7, R7, 0x8, RZ ;  /* 0x0000000807077824 */ /* 0x000fe200078e00ff */
[----:B------:R-:W-:Y:S01]  /*1190*/  ISETP.GE.AND P6, PT, R2, c[0x0][0x198], PT ;  /* 0x0000660002007a0c */ /* 0x000fe20003fc6270 */
[----:B------:R-:W-:Y:S01]  /*11a0*/  SHFL.IDX PT, R10, R6, 0x3, 0x181f ;  /* 0x00781f00060a7f89 */ /* 0x000fe200000e0000 */
[----:B------:R-:W-:Y:S01]  /*11b0*/  UIMAD UR4, UR9, UR5, UR4 ;  /* 0x00000005090472a4 */ /* 0x000fe2000f8e0204 */
[----:B------:R-:W-:Y:S01]  /*11c0*/  IMAD.WIDE.U32 R108, R37, c[0x0][0x1e0], RZ ;  /* 0x00007800256c7a25 */ /* 0x000fe200078e00ff */
[----:B------:R-:W-:Y:S01]  /*11d0*/  LOP3.LUT R216, R216, 0xfffffe00, R7, 0xf8, !PT ;  /* 0xfffffe00d8d87812 */ /* 0x000fe200078ef807 */
[----:B------:R-:W-:Y:S01]  /*11e0*/  SHFL.IDX PT, R11, R3, 0x3, 0x181f ;  /* 0x00781f00030b7f89 */ /* 0x000fe200000e0000 */
[----:B------:R-:W-:-:S02]  /*11f0*/  @!P1 SHF.R.S32.HI R7, RZ, 0x1f, R2 ;  /* 0x0000001fff079819 */ /* 0x000fc40000011402 */
[----:B------:R-:W-:Y:S01]  /*1200*/  IADD3 R219, R219, UR4, RZ ;  /* 0x00000004dbdb7c10 */ /* 0x000fe2000fffe0ff */
[----:B------:R-:W-:Y:S01]  /*1210*/  IMAD.SHL.U32 R216, R216, 0x2, RZ ;  /* 0x00000002d8d87824 */ /* 0x000fe200078e00ff */
[----:B------:R-:W-:Y:S02]  /*1220*/  ULDC.64 UR4, c[0x0][0x210] ;  /* 0x0000840000047ab9 */ /* 0x000fe40000000a00 */
[----:B------:R-:W-:-:S04]  /*1230*/  UIMAD UR4, UR12, UR4, URZ ;  /* 0x000000040c0472a4 */ /* 0x000fc8000f8e023f */
[----:B------:R-:W-:Y:S01]  /*1240*/  UIMAD UR4, UR9, UR5, UR4 ;  /* 0x00000005090472a4 */ /* 0x000fe2000f8e0204 */
[----:B--2---:R-:W-:Y:S01]  /*1250*/  @P0 SHF.R.S32.HI R227, RZ, 0x1f, R226 ;  /* 0x0000001fffe30819 */ /* 0x004fe200000114e2 */
[----:B------:R-:W-:Y:S02]  /*1260*/  @!P0 IMAD.MOV.U32 R227, RZ, RZ, R9 ;  /* 0x000000ffffe38224 */ /* 0x000fe400078e0009 */
[----:B------:R2:W5:Y:S01]  /*1270*/  SHFL.IDX PT, R9, R3, 0x2, 0x181f ;  /* 0x00581f0003097f89 */ /* 0x00056200000e0000 */
[----:B------:R-:W-:Y:S01]  /*1280*/  @!P0 IMAD.MOV.U32 R226, RZ, RZ, R0 ;  /* 0x000000ffffe28224 */ /* 0x000fe200078e0000 */
[----:B------:R-:W-:Y:S01]  /*1290*/  @!P1 LEA.HI R0, R7, R2, RZ, 0x3 ;  /* 0x0000000207009211 */ /* 0x000fe200078f18ff */
[----:B------:R-:W-:Y:S01]  /*12a0*/  IMAD R221, R227, c[0x0][0x1f0], RZ ;  /* 0x00007c00e3dd7a24 */ /* 0x000fe200078e02ff */
[----:B-1----:R-:W-:Y:S01]  /*12b0*/  @!P1 LEA R14, P0, R30, R4, 0x1 ;  /* 0x000000041e0e9211 */ /* 0x002fe200078008ff */
[----:B------:R-:W-:Y:S01]  /*12c0*/  IMAD.WIDE.U32 R218, R226, c[0x0][0x1f0], R218 ;  /* 0x00007c00e2da7a25 */ /* 0x000fe200078e00da */
[----:B------:R-:W-:-:S02]  /*12d0*/  @!P1 LOP3.LUT R0, R0, 0xfffffff8, RZ, 0xc0, !PT ;  /* 0xfffffff800009812 */ /* 0x000fc400078ec0ff */
[----:B------:R-:W-:Y:S01]  /*12e0*/  @!P3 SHF.R.S32.HI R7, RZ, 0x1f, R2 ;  /* 0x0000001fff07b819 */ /* 0x000fe20000011402 */
[----:B------:R-:W-:Y:S01]  /*12f0*/  IMAD R221, R226, c[0x0][0x1f4], R221 ;  /* 0x00007d00e2dd7a24 */ /* 0x000fe200078e02dd */
[----:B---3--:R-:W-:Y:S01]  /*1300*/  @!P1 LEA.HI.X R15, R30, R5, R31, 0x1, P0 ;  /* 0x000000051e0f9211 */ /* 0x008fe200000f0c1f */
[----:B------:R-:W-:Y:S01]  /*1310*/  @!P1 IMAD.WIDE R16, R0, 0x2, R4 ;  /* 0x0000000200109825 */ /* 0x000fe200078e0204 */
[----:B------:R-:W-:Y:S02]  /*1320*/  @!P2 SHF.R.S32.HI R5, RZ, 0x1f, R2 ;  /* 0x0000001fff05a819 */ /* 0x000fe40000011402 */
[-C--:B------:R-:W-:Y:S01]  /*1330*/  @!P3 LEA.HI R4, R7, R2.reuse, RZ, 0x3 ;  /* 0x000000020704b211 */ /* 0x080fe200078f18ff */
[----:B------:R1:W-:Y:S01]  /*1340*/  @!P1 LDGSTS.E.BYPASS.LTC128B.128 [R216+0x100], [R14.64], !P4 ;  /* 0x001000000ed89fae */ /* 0x0003e2000e101d4e */
[----:B------:R-:W-:Y:S01]  /*1350*/  @!P2 LEA.HI R0, R5, R2, RZ, 0x3 ;  /* 0x000000020500a211 */ /* 0x000fe200078f18ff */
[----:B------:R-:W-:Y:S01]  /*1360*/  IMAD.IADD R221, R219, 0x1, R221 ;  /* 0x00000001dbdd7824 */ /* 0x000fe200078e02dd */
[----:B------:R-:W-:Y:S01]  /*1370*/  @!P3 LOP3.LUT R4, R4, 0xfffffff8, RZ, 0xc0, !PT ;  /* 0xfffffff80404b812 */ /* 0x000fe200078ec0ff */
[----:B------:R3:W-:Y:S01]  /*1380*/  @!P1 LDGSTS.E.BYPASS.LTC128B.128 [R216+0x4100], [R16.64], !P6 ;  /* 0x0410000010d89fae */ /* 0x0007e2000f101d4e */
[----:B------:R-:W-:Y:S01]  /*1390*/  @!P3 LEA R18, P1, R30, R12, 0x1 ;  /* 0x0000000c1e12b211 */ /* 0x000fe200078208ff */
[----:B------:R-:W-:Y:S01]  /*13a0*/  IMAD.MOV.U32 R220, RZ, RZ, R218 ;  /* 0x000000ffffdc7224 */ /* 0x000fe200078e00da */
[----:B------:R-:W-:Y:S01]  /*13b0*/  @!P2 LOP3.LUT R5, R0, 0xfffffff8, RZ, 0xc0, !PT ;  /* 0xfffffff80005a812 */ /* 0x000fe200078ec0ff */
[----:B--2---:R-:W-:Y:S01]  /*13c0*/  IMAD R3, R37, c[0x0][0x1e4], RZ ;  /* 0x0000790025037a24 */ /* 0x004fe200078e02ff */
[----:B----4-:R-:W-:Y:S01]  /*13d0*/  @!P3 LEA.HI.X R19, R30, R13, R31, 0x1, P1 ;  /* 0x0000000d1e13b211 */ /* 0x010fe200008f0c1f */
[----:B------:R-:W-:-:S02]  /*13e0*/  IMAD R37, R36, -0x60, R37 ;  /* 0xffffffa024257824 */ /* 0x000fc400078e0225 */
[----:B------:R-:W-:Y:S02]  /*13f0*/  @!P3 IMAD.WIDE R12, R4, 0x2, R12 ;  /* 0x00000002040cb825 */ /* 0x000fe400078e020c */
[----:B------:R3:W-:Y:S01]  /*1400*/  @!P3 LDGSTS.E.BYPASS.LTC128B.128 [R216+0x1100], [R18.64], !P4 ;  /* 0x0110000012d8bfae */ /* 0x0007e2000e101d4e */
[----:B------:R-:W-:Y:S01]  /*1410*/  IADD3 R24, R37, c[0x0][0x1d0], -R26 ;  /* 0x0000740025187a10 */ /* 0x000fe20007ffe81a */
[----:B-----5:R-:W-:Y:S02]  /*1420*/  @!P2 IMAD.WIDE R4, R5, 0x2, R8 ;  /* 0x000000020504a825 */ /* 0x020fe400078e0208 */
[----:B------:R2:W-:Y:S01]  /*1430*/  @!P3 LDGSTS.E.BYPASS.LTC128B.128 [R216+0x5100], [R12.64], !P6 ;  /* 0x051000000cd8bfae */ /* 0x0005e2000f101d4e */
[----:B------:R-:W-:Y:S01]  /*1440*/  ISETP.GE.AND P1, PT, R24, 0x21, PT ;  /* 0x000000211800780c */ /* 0x000fe20003f26270 */
[----:B------:R-:W-:Y:S02]  /*1450*/  IMAD.IADD R38, R109, 0x1, R3 ;  /* 0x000000016d267824 */ /* 0x000fe400078e0203 */
[----:B------:R-:W-:-:S04]  /*1460*/  IMAD.WIDE.U32 R6, R107, R108, R220 ;  /* 0x0000006c6b067225 */ /* 0x000fc800078e00dc */
[----:B------:R-:W-:Y:S01]  /*1470*/  IMAD.U32 R3, RZ, RZ, UR6 ;  /* 0x00000006ff037e24 */ /* 0x000fe2000f8e00ff */
[C---:B-1----:R-:W-:Y:S01]  /*1480*/  @!P2 LEA R14, P0, R30.reuse, R8, 0x1 ;  /* 0x000000081e0ea211 */ /* 0x042fe200078008ff */
[----:B------:R-:W-:Y:S02]  /*1490*/  IMAD.U32 R0, RZ, RZ, UR7 ;  /* 0x00000007ff007e24 */ /* 0x000fe4000f8e00ff */
[----:B------:R-:W-:Y:S01]  /*14a0*/  IMAD R229, R227, c[0x0][0x218], RZ ;  /* 0x00008600e3e57a24 */ /* 0x000fe200078e02ff */
[C---:B------:R-:W-:Y:S02]  /*14b0*/  @!P2 LEA.HI.X R15, R30.reuse, R9, R31, 0x1, P0 ;  /* 0x000000091e0fa211 */ /* 0x040fe400000f0c1f */
[----:B------:R-:W-:Y:S01]  /*14c0*/  @!P5 LEA R8, P0, R30, R10, 0x1 ;  /* 0x0000000a1e08d211 */ /* 0x000fe200078008ff */
[----:B------:R-:W-:Y:S02]  /*14d0*/  IMAD R229, R226, c[0x0][0x21c], R229 ;  /* 0x00008700e2e57a24 */ /* 0x000fe400078e02e5 */
[----:B------:R1:W-:Y:S01]  /*14e0*/  @!P2 LDGSTS.E.BYPASS.LTC128B.128 [R216+0x2100], [R14.64], !P4 ;  /* 0x021000000ed8afae */ /* 0x0003e2000e101d4e */
[----:B------:R-:W-:-:S02]  /*14f0*/  @!P5 LEA.HI.X R9, R30, R11, R31, 0x1, P0 ;  /* 0x0000000b1e09d211 */ /* 0x000fc400000f0c1f */
[C---:B------:R-:W-:Y:S01]  /*1500*/  ISETP.GE.AND P0, PT, R24.reuse, 0x41, PT ;  /* 0x000000411800780c */ /* 0x040fe20003f06270 */
[----:B------:R4:W-:Y:S01]  /*1510*/  @!P2 LDGSTS.E.BYPASS.LTC128B.128 [R216+0x6100], [R4.64], !P6 ;  /* 0x0610000004d8afae */ /* 0x0009e2000f101d4e */
[----:B------:R-:W-:-:S03]  /*1520*/  ISETP.GE.AND P2, PT, R24, 0x1, PT ;  /* 0x000000011800780c */ /* 0x000fc60003f46270 */
[----:B------:R5:W-:Y:S01]  /*1530*/  @!P5 LDGSTS.E.BYPASS.LTC128B.128 [R216+0x3100], [R8.64], !P4 ;  /* 0x0310000008d8dfae */ /* 0x000be2000e101d4e */
[----:B--2---:R-:W-:-:S05]  /*1540*/  IMAD.U32 R13, RZ, RZ, UR6 ;  /* 0x00000006ff0d7e24 */ /* 0x004fca000f8e00ff */
[----:B------:R-:W-:-:S04]  /*1550*/  @P1 LEA R13, P3, R13, R6, 0x5 ;  /* 0x000000060d0d1211 */ /* 0x000fc800078628ff */
[----:B-1----:R-:W-:Y:S01]  /*1560*/  @P2 LEA R14, P4, R6, c[0x0][0x1c8], 0x1 ;  /* 0x00007200060e2a11 */ /* 0x002fe200078808ff */
[----:B----4-:R-:W-:Y:S01]  /*1570*/  IMAD R5, R38, R107, RZ ;  /* 0x0000006b26057224 */ /* 0x010fe200078e02ff */
[----:B------:R-:W-:-:S03]  /*1580*/  LOP3.LUT R4, R214, 0xfffffff0, RZ, 0xc0, !PT ;  /* 0xfffffff0d6047812 */ /* 0x000fc600078ec0ff */
[----:B------:R-:W-:Y:S02]  /*1590*/  IMAD R5, R27, R108, R5 ;  /* 0x0000006c1b057224 */ /* 0x000fe400078e0205 */
[----:B-----5:R-:W-:Y:S02]  /*15a0*/  IMAD.IADD R9, R39, 0x1, -R4 ;  /* 0x0000000127097824 */ /* 0x020fe400078e0a04 */
[----:B------:R-:W-:Y:S01]  /*15b0*/  IMAD.IADD R5, R7, 0x1, R5 ;  /* 0x0000000107057824 */ /* 0x000fe200078e0205 */
[----:B------:R-:W-:Y:S02]  /*15c0*/  SHF.R.S32.HI R7, RZ, 0x4, R214 ;  /* 0x00000004ff077819 */ /* 0x000fe400000114d6 */
[----:B------:R-:W-:Y:S02]  /*15d0*/  SHF.R.S32.HI R4, RZ, 0x1f, R9 ;  /* 0x0000001fff047819 */ /* 0x000fe40000011409 */
[----:B------:R-:W-:Y:S02]  /*15e0*/  @P1 LEA.HI.X R0, R3, R5, R0, 0x5, P3 ;  /* 0x0000000503001211 */ /* 0x000fe400018f2c00 */
[----:B------:R-:W-:-:S02]  /*15f0*/  @P1 LEA R12, P3, R13, c[0x0][0x1c8], 0x1 ;  /* 0x000072000d0c1a11 */ /* 0x000fc400078608ff */
[----:B------:R-:W-:Y:S02]  /*1600*/  LEA.HI R3, R4, R9, RZ, 0x3 ;  /* 0x0000000904037211 */ /* 0x000fe400078f18ff */
[----:B------:R-:W-:Y:S02]  /*1610*/  @P1 LEA.HI.X R13, R13, c[0x0][0x1cc], R0, 0x1, P3 ;  /* 0x000073000d0d1a11 */ /* 0x000fe400018f0c00 */
[----:B------:R-:W-:Y:S02]  /*1620*/  LOP3.LUT R0, R3, 0xfffffff8, RZ, 0xc0, !PT ;  /* 0xfffffff803007812 */ /* 0x000fe400078ec0ff */
[C---:B------:R-:W-:Y:S02]  /*1630*/  @P2 LEA.HI.X R15, R6.reuse, c[0x0][0x1cc], R5, 0x1, P4 ;  /* 0x00007300060f2a11 */ /* 0x040fe400020f0c05 */
[----:B------:R-:W-:Y:S01]  /*1640*/  @P0 IADD3 R6, P3, R6, UR10, RZ ;  /* 0x0000000a06060c10 */ /* 0x000fe2000ff7e0ff */
[----:B------:R-:W-:Y:S01]  /*1650*/  IMAD.IADD R0, R9, 0x1, -R0 ;  /* 0x0000000109007824 */ /* 0x000fe200078e0a00 */
[----:B------:R-:W-:-:S02]  /*1660*/  @!P5 SHF.R.S32.HI R9, RZ, 0x1f, R2 ;  /* 0x0000001fff09d819 */ /* 0x000fc40000011402 */
[----:B------:R-:W-:Y:S02]  /*1670*/  @P0 IADD3.X R5, R5, UR8, RZ, P3, !PT ;  /* 0x0000000805050c10 */ /* 0x000fe40009ffe4ff */
[----:B------:R-:W-:Y:S02]  /*1680*/  @P0 LEA R8, P3, R6, c[0x0][0x1c8], 0x1 ;  /* 0x0000720006080a11 */ /* 0x000fe400078608ff */
[----:B------:R-:W-:Y:S02]  /*1690*/  @!P5 LEA.HI R4, R9, R2, RZ, 0x3 ;  /* 0x000000020904d211 */ /* 0x000fe400078f18ff */
[----:B------:R-:W-:Y:S02]  /*16a0*/  ISETP.GE.AND P4, PT, R30, c[0x0][0x1d4], PT ;  /* 0x000075001e007a0c */ /* 0x000fe40003f86270 */
[----:B------:R-:W-:Y:S02]  /*16b0*/  @P0 LEA.HI.X R9, R6, c[0x0][0x1cc], R5, 0x1, P3 ;  /* 0x0000730006090a11 */ /* 0x000fe400018f0c05 */
[----:B------:R-:W-:-:S02]  /*16c0*/  @!P5 LOP3.LUT R5, R4, 0xfffffff8, RZ, 0xc0, !PT ;  /* 0xfffffff80405d812 */ /* 0x000fc400078ec0ff */
[----:B------:R-:W-:Y:S02]  /*16d0*/  ISETP.GE.AND P3, PT, R2, c[0x0][0x1d4], PT ;  /* 0x0000750002007a0c */ /* 0x000fe40003f66270 */
[----:B------:R-:W-:Y:S01]  /*16e0*/  LEA.HI R214, R214, R7, RZ, 0x1 ;  /* 0x00000007d6d67211 */ /* 0x000fe200078f08ff */
[----:B------:R-:W-:-:S03]  /*16f0*/  @!P5 IMAD.WIDE R10, R5, 0x2, R10 ;  /* 0x00000002050ad825 */ /* 0x000fc600078e020a */
[----:B------:R-:W-:Y:S01]  /*1700*/  LOP3.LUT R214, R214, 0xfffffffe, RZ, 0xc0, !PT ;  /* 0xfffffffed6d67812 */ /* 0x000fe200078ec0ff */
[----:B------:R-:W-:Y:S01]  /*1710*/  IMAD.SHL.U32 R5, R25, 0x40, RZ ;  /* 0x0000004019057824 */ /* 0x000fe200078e00ff */
[----:B------:R1:W-:Y:S03]  /*1720*/  @!P5 LDGSTS.E.BYPASS.LTC128B.128 [R216+0x7100], [R10.64], !P6 ;  /* 0x071000000ad8dfae */ /* 0x0003e6000f101d4e */
[----:B------:R-:W-:Y:S01]  /*1730*/  IMAD.IADD R214, R7, 0x1, -R214 ;  /* 0x0000000107d67824 */ /* 0x000fe200078e0ad6 */
[----:B------:R-:W0:Y:S01]  /*1740*/  LDGDEPBAR ;  /* 0x00000000000079af */ /* 0x000e220000000000 */
[----:B------:R-:W-:Y:S02]  /*1750*/  IMAD.SHL.U32 R7, R0, 0x40, RZ ;  /* 0x0000004000077824 */ /* 0x000fe400078e00ff */
[----:B------:R-:W-:Y:S01]  /*1760*/  IMAD.SHL.U32 R4, R214, 0x8, RZ ;  /* 0x00000008d6047824 */ /* 0x000fe200078e00ff */
[----:B------:R2:W-:Y:S02]  /*1770*/  @P2 LDGSTS.E.BYPASS.LTC128B.128 [R216+0x8100], [R14.64], !P4 ;  /* 0x081000000ed82fae */ /* 0x0005e4000e101d4e */
[----:B------:R-:W-:-:S02]  /*1780*/  LOP3.LUT R7, R7, 0x1c0, RZ, 0xc0, !PT ;  /* 0x000001c007077812 */ /* 0x000fc400078ec0ff */
[----:B------:R2:W-:Y:S02]  /*1790*/  @P2 LDGSTS.E.BYPASS.LTC128B.128 [R216+0xb100], [R14.64+0x80], !P3 ;  /* 0x0b1000800ed82fae */ /* 0x0005e4000d901d4e */
[----:B------:R-:W-:Y:S01]  /*17a0*/  LOP3.LUT R2, R7, 0x8, R4, 0xf8, !PT ;  /* 0x0000000807027812 */ /* 0x000fe200078ef804 */
[----:B------:R-:W-:Y:S01]  /*17b0*/  IMAD.SHL.U32 R4, R26, 0x8, RZ ;  /* 0x000000081a047824 */ /* 0x000fe200078e00ff */
[----:B------:R2:W-:Y:S01]  /*17c0*/  @P1 LDGSTS.E.BYPASS.LTC128B.128 [R216+0x9100], [R12.64], !P4 ;  /* 0x091000000cd81fae */ /* 0x0005e2000e101d4e */
[----:B------:R-:W-:-:S03]  /*17d0*/  SHF.R.U32.HI R7, RZ, 0x3, R7 ;  /* 0x00000003ff077819 */ /* 0x000fc60000011607 */
[----:B------:R2:W-:Y:S01]  /*17e0*/  @P1 LDGSTS.E.BYPASS.LTC128B.128 [R216+0xc100], [R12.64+0x80], !P3 ;  /* 0x0c1000800cd81fae */ /* 0x0005e2000d901d4e */
[----:B------:R-:W-:Y:S01]  /*17f0*/  LOP3.LUT R2, R2, R7, RZ, 0x3c, !PT ;  /* 0x0000000702027212 */ /* 0x000fe200078e3cff */
[----:B------:R-:W-:Y:S01]  /*1800*/  IMAD.SHL.U32 R7, R3, 0x40, RZ ;  /* 0x0000004003077824 */ /* 0x000fe200078e00ff */
[----:B------:R-:W-:Y:S01]  /*1810*/  LOP3.LUT R3, R5, 0x1c0, RZ, 0xc0, !PT ;  /* 0x000001c005037812 */ /* 0x000fe200078ec0ff */
[----:B------:R4:W-:Y:S01]  /*1820*/  @P0 LDGSTS.E.BYPASS.LTC128B.128 [R216+0xa100], [R8.64], !P4 ;  /* 0x0a10000008d80fae */ /* 0x0009e2000e101d4e */
[----:B------:R-:W-:Y:S01]  /*1830*/  R2P PR, R0, 0x6 ;  /* 0x0000000600007804 */ /* 0x000fe20000000000 */
[----:B------:R-:W-:Y:S01]  /*1840*/  IMAD.MOV.U32 R5, RZ, RZ, 0x10 ;  /* 0x00000010ff057424 */ /* 0x000fe200078e00ff */
[----:B------:R-:W-:Y:S01]  /*1850*/  LOP3.LUT R2, R2, 0xfffffe00, R7, 0xf8, !PT ;  /* 0xfffffe0002027812 */ /* 0x000fe200078ef807 */
[----:B------:R4:W-:Y:S01]  /*1860*/  @P0 LDGSTS.E.BYPASS.LTC128B.128 [R216+0xd100], [R8.64+0x80], !P3 ;  /* 0x0d10008008d80fae */ /* 0x0009e2000d901d4e */
[----:B------:R-:W-:Y:S02]  /*1870*/  LOP3.LUT R4, R3, 0x8, R4, 0xf8, !PT ;  /* 0x0000000803047812 */ /* 0x000fe400078ef804 */
[----:B------:R-:W-:Y:S01]  /*1880*/  SHF.R.U32.HI R3, RZ, 0x3, R3 ;  /* 0x00000003ff037819 */ /* 0x000fe20000011603 */
[----:B------:R-:W0:Y:S01]  /*1890*/  LDGDEPBAR ;  /* 0x00000000000079af */ /* 0x000e220000000000 */
[----:B------:R-:W-:Y:S01]  /*18a0*/  IMAD R7, R105, 0x400, R2 ;  /* 0x0000040069077824 */ /* 0x000fe200078e0202 */
[----:B------:R-:W-:-:S02]  /*18b0*/  SEL R5, R5, 0xfffffff0, !P1 ;  /* 0xfffffff005057807 */ /* 0x000fc40004800000 */
[----:B------:R-:W-:Y:S02]  /*18c0*/  LOP3.LUT P0, RZ, R25, 0x2, RZ, 0xc0, !PT ;  /* 0x0000000219ff7812 */ /* 0x000fe4000780c0ff */
[C---:B------:R-:W-:Y:S02]  /*18d0*/  ISETP.LT.OR P6, PT, R24.reuse, 0x1, P4 ;  /* 0x000000011800780c */ /* 0x040fe400027c1670 */
[----:B------:R-:W-:Y:S02]  /*18e0*/  ISETP.LT.OR P5, PT, R24, 0x1, P3 ;  /* 0x000000011800780c */ /* 0x000fe40001fa1670 */
[----:B----4-:R-:W-:Y:S01]  /*18f0*/  LOP3.LUT R9, R4, R3, RZ, 0x3c, !PT ;  /* 0x0000000304097212 */ /* 0x010fe200078e3cff */
[----:B------:R-:W-:-:S04]  /*1900*/  DEPBAR.LE SB0, 0x1 ;  /* 0x000080400000791a */ /* 0x000fc80000000000 */
[----:B------:R-:W-:Y:S01]  /*1910*/  IMAD.MOV.U32 R3, RZ, RZ, 0x20 ;  /* 0x00000020ff037424 */ /* 0x000fe200078e00ff */
[C---:B------:R-:W-:Y:S01]  /*1920*/  LEA R4, R7.reuse, 0x100, 0x1 ;  /* 0x0000010007047811 */ /* 0x040fe200078e08ff */
[----:B------:R-:W-:Y:S01]  /*1930*/  IMAD.SHL.U32 R7, R7, 0x2, RZ ;  /* 0x0000000207077824 */ /* 0x000fe200078e00ff */
[----:B------:R-:W-:Y:S01]  /*1940*/  BAR.SYNC.DEFER_BLOCKING 0x0 ;  /* 0x0000000000007b1d */ /* 0x000fe20000010000 */
[----:B------:R-:W-:Y:S01]  /*1950*/  IMAD R214, R214, 0x200, R9 ;  /* 0x00000200d6d67824 */ /* 0x000fe200078e0209 */
[----:B------:R-:W-:Y:S01]  /*1960*/  SEL R3, R3, 0xffffffe0, !P2 ;  /* 0xffffffe003037807 */ /* 0x000fe20005000000 */
[--C-:B------:R-:W-:Y:S02]  /*1970*/  IMAD R6, R5, 0x2, R4.reuse ;  /* 0x0000000205067824 */ /* 0x100fe400078e0204 */
[----:B------:R-:W-:Y:S02]  /*1980*/  IMAD.SHL.U32 R214, R214, 0x2, RZ ;  /* 0x00000002d6d67824 */ /* 0x000fe400078e00ff */
[----:B------:R-:W-:-:S02]  /*1990*/  IMAD R4, R3, 0x2, R4 ;  /* 0x0000000203047824 */ /* 0x000fc400078e0204 */
[----:B------:R-:W-:Y:S01]  /*19a0*/  IMAD R0, R3, 0x2, R6 ;  /* 0x0000000203007824 */ /* 0x000fe200078e0206 */
[----:B------:R-:W-:Y:S01]  /*19b0*/  IADD3 R213, R214, 0x8120, RZ ;  /* 0x00008120d6d57810 */ /* 0x000fe20007ffe0ff */
[----:B------:R-:W-:Y:S04]  /*19c0*/  LDSM.16.M88.4 R120, [R7+0x100] ;  /* 0x000100000778783b */ /* 0x000fe80000000200 */
[----:B------:R4:W-:Y:S04]  /*19d0*/  LDSM.16.M88.4 R172, [R7+0x4100] ;  /* 0x0041000007ac783b */ /* 0x0009e80000000200 */
[----:B------:R-:W-:Y:S04]  /*19e0*/  LDSM.16.M88.4 R140, [R6] ;  /* 0x00000000068c783b */ /* 0x000fe80000000200 */
[----:B------:R5:W-:Y:S04]  /*19f0*/  LDSM.16.M88.4 R176, [R6+0x4000] ;  /* 0x0040000006b0783b */ /* 0x000be80000000200 */
[----:B------:R-:W-:Y:S04]  /*1a00*/  LDSM.16.M88.4 R152, [R4] ;  /* 0x000000000498783b */ /* 0x000fe80000000200 */
[----:B------:R-:W-:Y:S04]  /*1a10*/  LDSM.16.M88.4 R180, [R4+0x4000] ;  /* 0x0040000004b4783b */ /* 0x000fe80000000200 */
[----:B------:R-:W-:Y:S01]  /*1a20*/  LDSM.16.M88.4 R168, [R0] ;  /* 0x0000000000a8783b */ /* 0x000fe20000000200 */
[----:B----4-:R-:W-:-:S03]  /*1a30*/  IMAD R7, R28, c[0x0][0x208], RZ ;  /* 0x000082001c077a24 */ /* 0x010fc600078e02ff */
[----:B------:R4:W-:Y:S04]  /*1a40*/  LDSM.16.M88.4 R188, [R0+0x4000] ;  /* 0x0040000000bc783b */ /* 0x0009e80000000200 */
[----:B------:R-:W-:Y:S01]  /*1a50*/  BAR.SYNC.DEFER_BLOCKING 0x0 ;  /* 0x0000000000007b1d */ /* 0x000fe20000010000 */
[----:B-----5:R-:W-:-:S04]  /*1a60*/  IADD3 R6, R214, 0x8100, RZ ;  /* 0x00008100d6067810 */ /* 0x020fc80007ffe0ff */
[----:B------:R-:W-:-:S04]  /*1a70*/  @P0 IADD3 R213, R6, -0x20, RZ ;  /* 0xffffffe006d50810 */ /* 0x000fc80007ffe0ff */
[C---:B------:R-:W-:Y:S02]  /*1a80*/  IADD3 R207, R213.reuse, 0x800, RZ ;  /* 0x00000800d5cf7810 */ /* 0x040fe40007ffe0ff */
[C---:B------:R-:W-:Y:S02]  /*1a90*/  IADD3 R206, R213.reuse, 0x1000, RZ ;  /* 0x00001000d5ce7810 */ /* 0x040fe40007ffe0ff */
[C---:B------:R-:W-:Y:S02]  /*1aa0*/  IADD3 R205, R213.reuse, 0x1800, RZ ;  /* 0x00001800d5cd7810 */ /* 0x040fe40007ffe0ff */
[C---:B------:R-:W-:Y:S01]  /*1ab0*/  IADD3 R204, R213.reuse, 0x2000, RZ ;  /* 0x00002000d5cc7810 */ /* 0x040fe20007ffe0ff */
[C---:B----4-:R-:W-:Y:S01]  /*1ac0*/  IMAD R0, R26.reuse, c[0x0][0x20c], R7 ;  /* 0x000083001a007a24 */ /* 0x050fe200078e0207 */
[C---:B------:R-:W-:Y:S01]  /*1ad0*/  IADD3 R203, R213.reuse, 0x2800, RZ ;  /* 0x00002800d5cb7810 */ /* 0x040fe20007ffe0ff */
[----:B------:R-:W-:Y:S01]  /*1ae0*/  IMAD.WIDE.U32 R6, R26, c[0x0][0x208], R30 ;  /* 0x000082001a067a25 */ /* 0x000fe200078e001e */
[----:B------:R-:W-:Y:S01]  /*1af0*/  IADD3 R201, R213, 0x3000, RZ ;  /* 0x00003000d5c97810 */ /* 0x000fe20007ffe0ff */
[----:B------:R-:W-:-:S04]  /*1b00*/  DEPBAR.LE SB0, 0x0 ;  /* 0x000080000000791a */ /* 0x000fc80000000000 */
[----:B------:R-:W-:Y:S01]  /*1b10*/  BAR.SYNC.DEFER_BLOCKING 0x0 ;  /* 0x0000000000007b1d */ /* 0x000fe20000010000 */
[----:B------:R-:W-:Y:S01]  /*1b20*/  IMAD.IADD R7, R7, 0x1, R0 ;  /* 0x0000000107077824 */ /* 0x000fe200078e0200 */
[C---:B------:R-:W-:Y:S01]  /*1b30*/  IADD3 R200, R213.reuse, 0x3800, RZ ;  /* 0x00003800d5c87810 */ /* 0x040fe20007ffe0ff */
[----:B------:R-:W-:Y:S01]  /*1b40*/  IMAD.U32 R0, RZ, RZ, UR9 ;  /* 0x00000009ff007e24 */ /* 0x000fe2000f8e00ff */
[C---:B------:R-:W-:Y:S02]  /*1b50*/  IADD3 R199, R213.reuse, 0x4000, RZ ;  /* 0x00004000d5c77810 */ /* 0x040fe40007ffe0ff */
[C---:B------:R-:W-:Y:S01]  /*1b60*/  IADD3 R198, R213.reuse, 0x4800, RZ ;  /* 0x00004800d5c67810 */ /* 0x040fe20007ffe0ff */
[----:B------:R-:W-:Y:S01]  /*1b70*/  IMAD.WIDE.U32 R6, R0, c[0x0][0x210], R6 ;  /* 0x0000840000067a25 */ /* 0x000fe200078e0006 */
[C---:B------:R-:W-:Y:S02]  /*1b80*/  IADD3 R197, R213.reuse, 0x5000, RZ ;  /* 0x00005000d5c57810 */ /* 0x040fe40007ffe0ff */
[----:B------:R-:W-:Y:S01]  /*1b90*/  IADD3 R196, R213, 0x5800, RZ ;  /* 0x00005800d5c47810 */ /* 0x000fe20007ffe0ff */
[----:B------:R-:W-:Y:S01]  /*1ba0*/  IMAD R0, R27, c[0x0][0x208], RZ ;  /* 0x000082001b007a24 */ /* 0x000fe200078e02ff */
[----:B------:R-:W-:Y:S01]  /*1bb0*/  IADD3 R7, R7, UR4, RZ ;  /* 0x0000000407077c10 */ /* 0x000fe2000fffe0ff */
[----:B------:R-:W-:-:S02]  /*1bc0*/  ULDC.64 UR4, c[0x0][0x208] ;  /* 0x0000820000047ab9 */ /* 0x000fc40000000a00 */
[----:B------:R-:W-:Y:S02]  /*1bd0*/  USHF.L.U32 UR12, UR4, 0x6, URZ ;  /* 0x00000006040c7899 */ /* 0x000fe4000800063f */
[----:B------:R-:W-:Y:S01]  /*1be0*/  IMAD.WIDE.U32 R226, R226, c[0x0][0x218], R6 ;  /* 0x00008600e2e27a25 */ /* 0x000fe200078e0006 */
[----:B------:R-:W-:-:S03]  /*1bf0*/  USHF.L.U64.HI UR17, UR4, UR17, UR5 ;  /* 0x0000001104117299 */ /* 0x000fc60008010205 */
[----:B------:R-:W-:Y:S02]  /*1c00*/  IMAD R7, R107, c[0x0][0x20c], R0 ;  /* 0x000083006b077a24 */ /* 0x000fe400078e0200 */
[----:B------:R-:W-:Y:S01]  /*1c10*/  IMAD.IADD R229, R227, 0x1, R229 ;  /* 0x00000001e3e57824 */ /* 0x000fe200078e02e5 */
[----:B-1----:R-:W2:Y:S01]  /*1c20*/  LDSM.16.M88.4 R8, [R214+0x8100] ;  /* 0x00810000d608783b */ /* 0x002ea20000000200 */
[----:B------:R-:W-:-:S03]  /*1c30*/  IMAD.MOV.U32 R228, RZ, RZ, R226 ;  /* 0x000000ffffe47224 */ /* 0x000fc600078e00e2 */
[----:B------:R-:W1:Y:S04]  /*1c40*/  LDSM.16.M88.4 R76, [R214+0x8900] ;  /* 0x00890000d64c783b */ /* 0x000e680000000200 */
[----:B------:R-:W4:Y:S04]  /*1c50*/  LDSM.16.M88.4 R20, [R213] ;  /* 0x00000000d514783b */ /* 0x000f280000000200 */
[----:B---3--:R-:W3:Y:S04]  /*1c60*/  LDSM.16.M88.4 R16, [R213+0x800] ;  /* 0x00080000d510783b */ /* 0x008ee80000000200 */
[----:B------:R-:W5:Y:S04]  /*1c70*/  LDSM.16.M88.4 R68, [R214+0x9100] ;  /* 0x00910000d644783b */ /* 0x000f680000000200 */
[----:B------:R-:W3:Y:S04]  /*1c80*/  LDSM.16.M88.4 R60, [R214+0x9900] ;  /* 0x00990000d63c783b */ /* 0x000ee80000000200 */
[----:B------:R-:W-:Y:S04]  /*1c90*/  LDSM.16.M88.4 R52, [R214+0xa100] ;  /* 0x00a10000d634783b */ /* 0x000fe80000000200 */
[----:B------:R-:W-:Y:S04]  /*1ca0*/  LDSM.16.M88.4 R44, [R214+0xa900] ;  /* 0x00a90000d62c783b */ /* 0x000fe80000000200 */
[----:B------:R-:W-:Y:S01]  /*1cb0*/  LDSM.16.M88.4 R40, [R213+0x2800] ;  /* 0x00280000d528783b */ /* 0x000fe20000000200 */
[C---:B--2---:R-:W-:Y:S08]  /*1cc0*/  HMMA.16816.F32 R12, R120.reuse, R8, RZ ;  /* 0x00000008780c723c */ /* 0x044ff000000018ff */
[C---:B------:R-:W-:Y:S08]  /*1cd0*/  HMMA.16816.F32 R8, R120.reuse, R10, RZ ;  /* 0x0000000a7808723c */ /* 0x040ff000000018ff */
[C---:B-1----:R-:W-:Y:S08]  /*1ce0*/  HMMA.16816.F32 R80, R120.reuse, R76, RZ ;  /* 0x0000004c7850723c */ /* 0x042ff000000018ff */
[----:B------:R-:W-:Y:S08]  /*1cf0*/  HMMA.16816.F32 R76, R120, R78, RZ ;  /* 0x0000004e784c723c */ /* 0x000ff000000018ff */
[C---:B----4-:R-:W-:Y:S08]  /*1d00*/  HMMA.16816.F32 R12, R140.reuse, R20, R12 ;  /* 0x000000148c0c723c */ /* 0x050ff0000000180c */
[C---:B------:R-:W-:Y:S01]  /*1d10*/  HMMA.16816.F32 R8, R140.reuse, R22, R8 ;  /* 0x000000168c08723c */ /* 0x040fe20000001808 */
[----:B------:R-:W1:Y:S07]  /*1d20*/  LDSM.16.M88.4 R20, [R213+0x1000] ;  /* 0x00100000d514783b */ /* 0x000e6e0000000200 */
[C---:B---3--:R-:W-:Y:S08]  /*1d30*/  HMMA.16816.F32 R80, R140.reuse, R16, R80 ;  /* 0x000000108c50723c */ /* 0x048ff00000001850 */
[----:B------:R-:W-:Y:S01]  /*1d40*/  HMMA.16816.F32 R76, R140, R18, R76 ;  /* 0x000000128c4c723c */ /* 0x000fe2000000184c */
[----:B------:R-:W2:Y:S07]  /*1d50*/  LDSM.16.M88.4 R16, [R213+0x1800] ;  /* 0x00180000d510783b */ /* 0x000eae0000000200 */
[C---:B-----5:R-:W-:Y:S08]  /*1d60*/  HMMA.16816.F32 R72, R120.reuse, R68, RZ ;  /* 0x000000447848723c */ /* 0x060ff000000018ff */
[C---:B------:R-:W-:Y:S08]  /*1d70*/  HMMA.16816.F32 R64, R120.reuse, R60, RZ ;  /* 0x0000003c7840723c */ /* 0x040ff000000018ff */
[C---:B------:R-:W-:Y:S08]  /*1d80*/  HMMA.16816.F32 R60, R120.reuse, R62, RZ ;  /* 0x0000003e783c723c */ /* 0x040ff000000018ff */
[----:B------:R-:W-:Y:S08]  /*1d90*/  HMMA.16816.F32 R68, R120, R70, RZ ;  /* 0x000000467844723c */ /* 0x000ff000000018ff */
[C---:B-1----:R-:W-:Y:S07]  /*1da0*/  HMMA.16816.F32 R72, R140.reuse, R20, R72 ;  /* 0x000000148c48723c */ /* 0x042fee0000001848 */
[----:B------:R-:W-:Y:S01]  /*1db0*/  IMAD.WIDE.U32 R20, R107, c[0x0][0x208], RZ ;  /* 0x000082006b147a25 */ /* 0x000fe200078e00ff */
[----:B--2---:R-:W-:Y:S03]  /*1dc0*/  HMMA.16816.F32 R64, R140, R16, R64 ;  /* 0x000000108c40723c */ /* 0x004fe60000001840 */
[----:B------:R-:W-:-:S02]  /*1dd0*/  IMAD.IADD R0, R21, 0x1, R7 ;  /* 0x0000000115007824 */ /* 0x000fc400078e0207 */
[----:B------:R-:W-:-:S03]  /*1de0*/  IMAD.WIDE.U32 R20, R20, 0x60, R228 ;  /* 0x0000006014147825 */ /* 0x000fc600078e00e4 */
[C---:B------:R-:W-:Y:S01]  /*1df0*/  HMMA.16816.F32 R60, R140.reuse, R18, R60 ;  /* 0x000000128c3c723c */ /* 0x040fe2000000183c */
[----:B------:R-:W-:Y:S01]  /*1e00*/  IMAD R0, R0, 0x60, RZ ;  /* 0x0000006000007824 */ /* 0x000fe200078e02ff */
[C---:B------:R-:W-:Y:S01]  /*1e10*/  LEA R6, P0, R20.reuse, c[0x0][0x1f8], 0x1 ;  /* 0x00007e0014067a11 */ /* 0x040fe200078008ff */
[----:B------:R-:W1:Y:S02]  /*1e20*/  LDSM.16.M88.4 R16, [R213+0x2000] ;  /* 0x00200000d510783b */ /* 0x000e640000000200 */
[----:B------:R-:W-:Y:S02]  /*1e30*/  IMAD.IADD R7, R21, 0x1, R0 ;  /* 0x0000000115077824 */ /* 0x000fe400078e0200 */
[----:B------:R-:W-:Y:S01]  /*1e40*/  IMAD.U32 R21, RZ, RZ, UR12 ;  /* 0x0000000cff157e24 */ /* 0x000fe2000f8e00ff */
[----:B------:R-:W-:Y:S01]  /*1e50*/  HMMA.16816.F32 R68, R140, R22, R68 ;  /* 0x000000168c44723c */ /* 0x000fe20000001844 */
[----:B------:R-:W-:Y:S01]  /*1e60*/  IMAD.MOV.U32 R0, RZ, RZ, 0x40 ;  /* 0x00000040ff007424 */ /* 0x000fe200078e00ff */
[----:B------:R-:W-:-:S02]  /*1e70*/  LEA.HI.X R7, R20, c[0x0][0x1fc], R7, 0x1, P0 ;  /* 0x00007f0014077a11 */ /* 0x000fc400000f0c07 */
[----:B------:R-:W-:-:S03]  /*1e80*/  IADD3 R20, P2, P1, R21, 0x80, R6 ;  /* 0x0000008015147810 */ /* 0x000fc6000795e006 */
[----:B------:R-:W-:Y:S01]  /*1e90*/  IADD3 R22, P0, R6, UR12, RZ ;  /* 0x0000000c06167c10 */ /* 0x000fe2000ff1e0ff */
[----:B------:R-:W-:Y:S01]  /*1ea0*/  @!PT LDS RZ, [RZ] ;  /* 0x00000000fffff984 */ /* 0x000fe20000000800 */
[----:B------:R-:W-:Y:S01]  /*1eb0*/  @!PT LDS RZ, [RZ] ;  /* 0x00000000fffff984 */ /* 0x000fe20000000800 */
[----:B------:R-:W-:Y:S01]  /*1ec0*/  @!PT LDS RZ, [RZ] ;  /* 0x00000000fffff984 */ /* 0x000fe20000000800 */
[----:B------:R2:W-:Y:S01]  /*1ed0*/  LDGSTS.E.BYPASS.LTC128B.128 [R216+0x100], [R6.64], !P6 ;  /* 0x0010000006d87fae */ /* 0x0005e2000f101d4e */
[----:B------:R-:W-:Y:S01]  /*1ee0*/  IADD3.X R21, RZ, UR17, R7, P2, P1 ;  /* 0x00000011ff157c10 */ /* 0x000fe200097e2407 */
[C---:B------:R-:W-:Y:S01]  /*1ef0*/  HMMA.16816.F32 R56, R120.reuse, R52, RZ ;  /* 0x000000347838723c */ /* 0x040fe200000018ff */
[----:B------:R-:W-:Y:S01]  /*1f00*/  IADD3.X R23, R7, UR17, RZ, P0, !PT ;  /* 0x0000001107177c10 */ /* 0x000fe200087fe4ff */
[----:B------:R2:W-:Y:S01]  /*1f10*/  LDGSTS.E.BYPASS.LTC128B.128 [R216+0x3100], [R6.64+0x80], !P5 ;  /* 0x0310008006d87fae */ /* 0x0005e2000e901d4e */
[----:B------:R-:W-:Y:S02]  /*1f20*/  IADD3 R84, P0, R22, UR12, RZ ;  /* 0x0000000c16547c10 */ /* 0x000fe4000ff1e0ff */
[C---:B------:R-:W-:Y:S02]  /*1f30*/  ISETP.LT.OR P2, PT, R24.reuse, 0x21, P4 ;  /* 0x000000211800780c */ /* 0x040fe40002741670 */
[----:B------:R-:W-:Y:S01]  /*1f40*/  ISETP.LT.OR P6, PT, R24, 0x21, P3 ;  /* 0x000000211800780c */ /* 0x000fe20001fc1670 */
[----:B------:R-:W-:Y:S01]  /*1f50*/  HMMA.16816.F32 R52, R120, R54, RZ ;  /* 0x000000367834723c */ /* 0x000fe200000018ff */
[----:B------:R-:W-:-:S02]  /*1f60*/  IADD3.X R85, R23, UR17, RZ, P0, !PT ;  /* 0x0000001117557c10 */ /* 0x000fc400087fe4ff */
[C---:B------:R-:W-:Y:S02]  /*1f70*/  ISETP.LT.OR P5, PT, R24.reuse, 0x41, P4 ;  /* 0x000000411800780c */ /* 0x040fe400027a1670 */
[----:B------:R-:W-:Y:S02]  /*1f80*/  LOP3.LUT P1, RZ, R25, 0x4, RZ, 0xc0, !PT ;  /* 0x0000000419ff7812 */ /* 0x000fe4000782c0ff */
[----:B------:R-:W-:Y:S01]  /*1f90*/  ISETP.LT.OR P0, PT, R24, 0x41, P3 ;  /* 0x000000411800780c */ /* 0x000fe20001f01670 */
[C---:B------:R-:W-:Y:S01]  /*1fa0*/  HMMA.16816.F32 R48, R120.reuse, R44, RZ ;  /* 0x0000002c7830723c */ /* 0x040fe200000018ff */
[----:B------:R-:W-:Y:S01]  /*1fb0*/  SEL R0, R0, 0xffffffc0, !P1 ;  /* 0xffffffc000007807 */ /* 0x000fe20004800000 */
[----:B------:R3:W-:Y:S04]  /*1fc0*/  LDGSTS.E.BYPASS.LTC128B.128 [R216+0x1100], [R22.64], !P2 ;  /* 0x0110000016d87fae */ /* 0x0007e8000d101d4e */
[----:B------:R-:W-:Y:S01]  /*1fd0*/  IMAD.IADD R211, R214, 0x1, R0 ;  /* 0x00000001d6d37824 */ /* 0x000fe200078e0200 */
[----:B------:R3:W-:Y:S01]  /*1fe0*/  LDGSTS.E.BYPASS.LTC128B.128 [R216+0x4100], [R20.64], !P6 ;  /* 0x0410000014d87fae */ /* 0x0007e2000f101d4e */
[----:B------:R-:W-:Y:S01]  /*1ff0*/  HMMA.16816.F32 R44, R120, R46, RZ ;  /* 0x0000002e782c723c */ /* 0x000fe200000018ff */
[----:B------:R-:W-:-:S02]  /*2000*/  IMAD.IADD R202, R0, 0x1, R213 ;  /* 0x0000000100ca7824 */ /* 0x000fc400078e02d5 */
[----:B------:R4:W-:Y:S04]  /*2010*/  LDGSTS.E.BYPASS.LTC128B.128 [R216+0x2100], [R84.64], !P5 ;  /* 0x0210000054d87fae */ /* 0x0009e8000e901d4e */
[----:B------:R4:W-:Y:S01]  /*2020*/  LDGSTS.E.BYPASS.LTC128B.128 [R216+0x5100], [R84.64+0x80], !P0 ;  /* 0x0510008054d87fae */ /* 0x0009e2000c101d4e */
[C---:B-1----:R-:W-:Y:S01]  /*2030*/  HMMA.16816.F32 R56, R140.reuse, R16, R56 ;  /* 0x000000108c38723c */ /* 0x042fe20000001838 */
[----:B------:R-:W-:Y:S02]  /*2040*/  ISETP.GT.AND P0, PT, R107, R215, PT ;  /* 0x000000d76b00720c */ /* 0x000fe40003f04270 */
[----:B------:R-:W1:Y:S04]  /*2050*/  LDSM.16.M88.4 R32, [R211+0x8100] ;  /* 0x00810000d320783b */ /* 0x000e680000000200 */
[----:B------:R-:W5:Y:S01]  /*2060*/  LDSM.16.M88.4 R96, [R211+0x8900] ;  /* 0x00890000d360783b */ /* 0x000f620000000200 */
[C---:B------:R-:W-:Y:S03]  /*2070*/  HMMA.16816.F32 R52, R140.reuse, R18, R52 ;  /* 0x000000128c34723c */ /* 0x040fe60000001834 */
[----:B------:R-:W2:Y:S04]  /*2080*/  LDSM.16.M88.4 R28, [R211+0x9100] ;  /* 0x00910000d31c783b */ /* 0x000ea80000000200 */
[----:B------:R-:W2:Y:S01]  /*2090*/  LDSM.16.M88.4 R24, [R211+0x9900] ;  /* 0x00990000d318783b */ /* 0x000ea20000000200 */
[C---:B------:R-:W-:Y:S03]  /*20a0*/  HMMA.16816.F32 R48, R140.reuse, R40, R48 ;  /* 0x000000288c30723c */ /* 0x040fe60000001830 */
[----:B---3--:R-:W3:Y:S04]  /*20b0*/  LDSM.16.M88.4 R20, [R211+0xa100] ;  /* 0x00a10000d314783b */ /* 0x008ee80000000200 */
[----:B------:R-:W2:Y:S01]  /*20c0*/  LDSM.16.M88.4 R16, [R211+0xa900] ;  /* 0x00a90000d310783b */ /* 0x000ea20000000200 */
[----:B------:R-:W-:Y:S03]  /*20d0*/  HMMA.16816.F32 R44, R140, R42, R44 ;  /* 0x0000002a8c2c723c */ /* 0x000fe6000000182c */
[----:B------:R-:W2:Y:S04]  /*20e0*/  LDSM.16.M88.4 R92, [R202] ;  /* 0x00000000ca5c783b */ /* 0x000ea80000000200 */
[----:B------:R-:W2:Y:S04]  /*20f0*/  LDSM.16.M88.4 R88, [R202+0x800] ;  /* 0x00080000ca58783b */ /* 0x000ea80000000200 */
[----:B----4-:R-:W4:Y:S04]  /*2100*/  LDSM.16.M88.4 R84, [R202+0x1000] ;  /* 0x00100000ca54783b */ /* 0x010f280000000200 */
[----:B------:R-:W3:Y:S01]  /*2110*/  LDSM.16.M88.4 R40, [R202+0x1800] ;  /* 0x00180000ca28783b */ /* 0x000ee20000000200 */
[C---:B-1----:R-:W-:Y:S03]  /*2120*/  HMMA.16816.F32 R12, R152.reuse, R32, R12 ;  /* 0x00000020980c723c */ /* 0x042fe6000000180c */
[----:B------:R-:W-:Y:S04]  /*2130*/  LDSM.16.M88.4 R100, [R211+0xb900] ;  /* 0x00b90000d364783b */ /* 0x000fe80000000200 */
[----:B------:R-:W0:Y:S01]  /*2140*/  LDGDEPBAR ;  /* 0x00000000000079af */ /* 0x000e220000000000 */
[C---:B------:R-:W-:Y:S03]  /*2150*/  HMMA.16816.F32 R8, R152.reuse, R34, R8 ;  /* 0x000000229808723c */ /* 0x040fe60000001808 */
[----:B------:R-:W1:Y:S05]  /*2160*/  LDSM.16.M88.4 R32, [R202+0x2000] ;  /* 0x00200000ca20783b */ /* 0x000e6a0000000200 */
[C---:B-----5:R-:W-:Y:S08]  /*2170*/  HMMA.16816.F32 R80, R152.reuse, R96, R80 ;  /* 0x000000609850723c */ /* 0x060ff00000001850 */
[C---:B------:R-:W-:Y:S01]  /*2180*/  HMMA.16816.F32 R76, R152.reuse, R98, R76 ;  /* 0x00000062984c723c */ /* 0x040fe2000000184c */
[----:B------:R-:W5:Y:S07]  /*2190*/  LDSM.16.M88.4 R96, [R202+0x2800] ;  /* 0x00280000ca60783b */ /* 0x000f6e0000000200 */
        /* <DEDUP_REMOVED lines=9> */
[C---:B------:R-:W-:Y:S08]  /*2230*/  HMMA.16816.F32 R48, R152.reuse, R16, R48 ;  /* 0x000000109830723c */ /* 0x040ff00000001830 */
[----:B------:R-:W-:Y:S01]  /*2240*/  HMMA.16816.F32 R44, R152, R18, R44 ;  /* 0x00000012982c723c */ /* 0x000fe2000000182c */
[----:B------:R-:W1:Y:S07]  /*2250*/  LDSM.16.M88.4 R16, [R214+0xc900] ;  /* 0x00c90000d610783b */ /* 0x000e6e0000000200 */
[C---:B------:R-:W-:Y:S08]  /*2260*/  HMMA.16816.F32 R12, R168.reuse, R92, R12 ;  /* 0x0000005ca80c723c */ /* 0x040ff0000000180c */
[C---:B------:R-:W-:Y:S01]  /*2270*/  HMMA.16816.F32 R8, R168.reuse, R94, R8 ;  /* 0x0000005ea808723c */ /* 0x040fe20000001808 */
[----:B------:R-:W1:Y:S07]  /*2280*/  LDSM.16.M88.4 R92, [R214+0xd100] ;  /* 0x00d10000d65c783b */ /* 0x000e6e0000000200 */
[C---:B------:R-:W-:Y:S08]  /*2290*/  HMMA.16816.F32 R80, R168.reuse, R88, R80 ;  /* 0x00000058a850723c */ /* 0x040ff00000001850 */
[C---:B------:R-:W-:Y:S01]  /*22a0*/  HMMA.16816.F32 R76, R168.reuse, R90, R76 ;  /* 0x0000005aa84c723c */ /* 0x040fe2000000184c */
[----:B------:R-:W2:Y:S07]  /*22b0*/  LDSM.16.M88.4 R88, [R214+0xd900] ;  /* 0x00d90000d658783b */ /* 0x000eae0000000200 */
[C---:B----4-:R-:W-:Y:S08]  /*22c0*/  HMMA.16816.F32 R72, R168.reuse, R84, R72 ;  /* 0x00000054a848723c */ /* 0x050ff00000001848 */
[C---:B------:R-:W-:Y:S01]  /*22d0*/  HMMA.16816.F32 R68, R168.reuse, R86, R68 ;  /* 0x00000056a844723c */ /* 0x040fe20000001844 */
[----:B------:R-:W4:Y:S07]  /*22e0*/  LDSM.16.M88.4 R84, [R213+0x3000] ;  /* 0x00300000d554783b */ /* 0x000f2e0000000200 */
[C---:B------:R-:W-:Y:S08]  /*22f0*/  HMMA.16816.F32 R64, R168.reuse, R40, R64 ;  /* 0x00000028a840723c */ /* 0x040ff00000001840 */
[C---:B------:R-:W-:Y:S01]  /*2300*/  HMMA.16816.F32 R60, R168.reuse, R42, R60 ;  /* 0x0000002aa83c723c */ /* 0x040fe2000000183c */
[----:B------:R-:W3:Y:S07]  /*2310*/  LDSM.16.M88.4 R40, [R213+0x3800] ;  /* 0x00380000d528783b */ /* 0x000eee0000000200 */
[C---:B-1----:R-:W-:Y:S08]  /*2320*/  HMMA.16816.F32 R56, R168.reuse, R32, R56 ;  /* 0x00000020a838723c */ /* 0x042ff00000001838 */
[C---:B------:R-:W-:Y:S01]  /*2330*/  HMMA.16816.F32 R52, R168.reuse, R34, R52 ;  /* 0x00000022a834723c */ /* 0x040fe20000001834 */
[----:B------:R-:W1:Y:S07]  /*2340*/  LDSM.16.M88.4 R32, [R213+0x4000] ;  /* 0x00400000d520783b */ /* 0x000e6e0000000200 */
[C---:B-----5:R-:W-:Y:S08]  /*2350*/  HMMA.16816.F32 R48, R168.reuse, R96, R48 ;  /* 0x00000060a830723c */ /* 0x060ff00000001830 */
[----:B------:R-:W-:Y:S01]  /*2360*/  HMMA.16816.F32 R44, R168, R98, R44 ;  /* 0x00000062a82c723c */ /* 0x000fe2000000182c */
[----:B------:R-:W-:Y:S07]  /*2370*/  LDSM.16.M88.4 R96, [R211+0xc100] ;  /* 0x00c10000d360783b */ /* 0x000fee0000000200 */
[C---:B--2---:R-:W-:Y:S08]  /*2380*/  HMMA.16816.F32 R12, R172.reuse, R28, R12 ;  /* 0x0000001cac0c723c */ /* 0x044ff0000000180c */
[C---:B------:R-:W-:Y:S01]  /*2390*/  HMMA.16816.F32 R8, R172.reuse, R30, R8 ;  /* 0x0000001eac08723c */ /* 0x040fe20000001808 */
[----:B------:R-:W2:Y:S07]  /*23a0*/  LDSM.16.M88.4 R28, [R213+0x4800] ;  /* 0x00480000d51c783b */ /* 0x000eae0000000200 */
[C---:B------:R-:W-:Y:S08]  /*23b0*/  HMMA.16816.F32 R80, R172.reuse, R24, R80 ;  /* 0x00000018ac50723c */ /* 0x040ff00000001850 */
[C---:B------:R-:W-:Y:S01]  /*23c0*/  HMMA.16816.F32 R76, R172.reuse, R26, R76 ;  /* 0x0000001aac4c723c */ /* 0x040fe2000000184c */
[----:B------:R-:W5:Y:S07]  /*23d0*/  LDSM.16.M88.4 R24, [R213+0x5000] ;  /* 0x00500000d518783b */ /* 0x000f6e0000000200 */
[C---:B---3--:R-:W-:Y:S08]  /*23e0*/  HMMA.16816.F32 R72, R172.reuse, R20, R72 ;  /* 0x00000014ac48723c */ /* 0x048ff00000001848 */
[C---:B------:R-:W-:Y:S01]  /*23f0*/  HMMA.16816.F32 R68, R172.reuse, R22, R68 ;  /* 0x00000016ac44723c */ /* 0x040fe20000001844 */
[----:B------:R-:W3:Y:S07]  /*2400*/  LDSM.16.M88.4 R20, [R213+0x5800] ;  /* 0x00580000d514783b */ /* 0x000eee0000000200 */
[C---:B------:R-:W-:Y:S08]  /*2410*/  HMMA.16816.F32 R64, R172.reuse, R16, R64 ;  /* 0x00000010ac40723c */ /* 0x040ff00000001840 */
[C---:B------:R-:W-:Y:S01]  /*2420*/  HMMA.16816.F32 R60, R172.reuse, R18, R60 ;  /* 0x00000012ac3c723c */ /* 0x040fe2000000183c */
[----:B------:R-:W1:Y:S07]  /*2430*/  LDSM.16.M88.4 R16, [R211+0xb100] ;  /* 0x00b10000d310783b */ /* 0x000e6e0000000200 */
[C---:B------:R-:W-:Y:S08]  /*2440*/  HMMA.16816.F32 R56, R172.reuse, R92, R56 ;  /* 0x0000005cac38723c */ /* 0x040ff00000001838 */
[C---:B------:R-:W-:Y:S01]  /*2450*/  HMMA.16816.F32 R52, R172.reuse, R94, R52 ;  /* 0x0000005eac34723c */ /* 0x040fe20000001834 */
[----:B------:R-:W1:Y:S07]  /*2460*/  LDSM.16.M88.4 R92, [R211+0xc900] ;  /* 0x00c90000d35c783b */ /* 0x000e6e0000000200 */
[C---:B------:R-:W-:Y:S08]  /*2470*/  HMMA.16816.F32 R48, R172.reuse, R88, R48 ;  /* 0x00000058ac30723c */ /* 0x040ff00000001830 */
[----:B------:R-:W-:Y:S01]  /*2480*/  HMMA.16816.F32 R44, R172, R90, R44 ;  /* 0x0000005aac2c723c */ /* 0x000fe2000000182c */
        /* <DEDUP_REMOVED lines=10> */
[C---:B--2---:R-:W-:Y:S08]  /*2530*/  HMMA.16816.F32 R64, R176.reuse, R28, R64 ;  /* 0x0000001cb040723c */ /* 0x044ff00000001840 */
[C---:B------:R-:W-:Y:S01]  /*2540*/  HMMA.16816.F32 R60, R176.reuse, R30, R60 ;  /* 0x0000001eb03c723c */ /* 0x040fe2000000183c */
[----:B------:R-:W2:Y:S07]  /*2550*/  LDSM.16.M88.4 R28, [R202+0x4000] ;  /* 0x00400000ca1c783b */ /* 0x000eae0000000200 */
[C---:B-----5:R-:W-:Y:S08]  /*2560*/  HMMA.16816.F32 R56, R176.reuse, R24, R56 ;  /* 0x00000018b038723c */ /* 0x060ff00000001838 */
[C---:B------:R-:W-:Y:S01]  /*2570*/  HMMA.16816.F32 R52, R176.reuse, R26, R52 ;  /* 0x0000001ab034723c */ /* 0x040fe20000001834 */
[----:B------:R-:W5:Y:S07]  /*2580*/  LDSM.16.M88.4 R24, [R202+0x4800] ;  /* 0x00480000ca18783b */ /* 0x000f6e0000000200 */
[C---:B---3--:R-:W-:Y:S08]  /*2590*/  HMMA.16816.F32 R48, R176.reuse, R20, R48 ;  /* 0x00000014b030723c */ /* 0x048ff00000001830 */
[----:B------:R-:W-:Y:S01]  /*25a0*/  HMMA.16816.F32 R44, R176, R22, R44 ;  /* 0x00000016b02c723c */ /* 0x000fe2000000182c */
[----:B------:R-:W3:Y:S07]  /*25b0*/  LDSM.16.M88.4 R20, [R202+0x5000] ;  /* 0x00500000ca14783b */ /* 0x000eee0000000200 */
[C---:B------:R-:W-:Y:S08]  /*25c0*/  HMMA.16816.F32 R12, R180.reuse, R16, R12 ;  /* 0x00000010b40c723c */ /* 0x040ff0000000180c */
[----:B------:R-:W-:Y:S01]  /*25d0*/  HMMA.16816.F32 R8, R180, R18, R8 ;  /* 0x00000012b408723c */ /* 0x000fe20000001808 */
[----:B------:R-:W1:Y:S01]  /*25e0*/  LDSM.16.M88.4 R16, [R202+0x5800] ;  /* 0x00580000ca10783b */ /* 0x000e620000000200 */
[----:B------:R-:W-:-:S06]  /*25f0*/  DEPBAR.LE SB0, 0x0 ;  /* 0x000080000000791a */ /* 0x000fcc0000000000 */
[C---:B------:R-:W-:Y:S08]  /*2600*/  HMMA.16816.F32 R80, R180.reuse, R100, R80 ;  /* 0x00000064b450723c */ /* 0x040ff00000001850 */
[C---:B------:R-:W-:Y:S08]  /*2610*/  HMMA.16816.F32 R76, R180.reuse, R102, R76 ;  /* 0x00000066b44c723c */ /* 0x040ff0000000184c */
[C---:B------:R-:W-:Y:S08]  /*2620*/  HMMA.16816.F32 R72, R180.reuse, R96, R72 ;  /* 0x00000060b448723c */ /* 0x040ff00000001848 */
[C---:B------:R-:W-:Y:S08]  /*2630*/  HMMA.16816.F32 R68, R180.reuse, R98, R68 ;  /* 0x00000062b444723c */ /* 0x040ff00000001844 */
[C---:B------:R-:W-:Y:S08]  /*2640*/  HMMA.16816.F32 R64, R180.reuse, R92, R64 ;  /* 0x0000005cb440723c */ /* 0x040ff00000001840 */
[C---:B------:R-:W-:Y:S08]  /*2650*/  HMMA.16816.F32 R60, R180.reuse, R94, R60 ;  /* 0x0000005eb43c723c */ /* 0x040ff0000000183c */
[C---:B------:R-:W-:Y:S08]  /*2660*/  HMMA.16816.F32 R56, R180.reuse, R88, R56 ;  /* 0x00000058b438723c */ /* 0x040ff00000001838 */
[C---:B------:R-:W-:Y:S08]  /*2670*/  HMMA.16816.F32 R52, R180.reuse, R90, R52 ;  /* 0x0000005ab434723c */ /* 0x040ff00000001834 */
[C---:B----4-:R-:W-:Y:S08]  /*2680*/  HMMA.16816.F32 R48, R180.reuse, R84, R48 ;  /* 0x00000054b430723c */ /* 0x050ff00000001830 */
[----:B------:R-:W-:Y:S08]  /*2690*/  HMMA.16816.F32 R44, R180, R86, R44 ;  /* 0x00000056b42c723c */ /* 0x000ff0000000182c */
[C---:B------:R-:W-:Y:S08]  /*26a0*/  HMMA.16816.F32 R12, R188.reuse, R40, R12 ;  /* 0x00000028bc0c723c */ /* 0x040ff0000000180c */
[C---:B------:R-:W-:Y:S08]  /*26b0*/  HMMA.16816.F32 R8, R188.reuse, R42, R8 ;  /* 0x0000002abc08723c */ /* 0x040ff00000001808 */
[C---:B-1----:R-:W-:Y:S08]  /*26c0*/  HMMA.16816.F32 R80, R188.reuse, R32, R80 ;  /* 0x00000020bc50723c */ /* 0x042ff00000001850 */
[C---:B------:R-:W-:Y:S08]  /*26d0*/  HMMA.16816.F32 R76, R188.reuse, R34, R76 ;  /* 0x00000022bc4c723c */ /* 0x040ff0000000184c */
[C---:B--2---:R-:W-:Y:S08]  /*26e0*/  HMMA.16816.F32 R72, R188.reuse, R28, R72 ;  /* 0x0000001cbc48723c */ /* 0x044ff00000001848 */
[C---:B------:R-:W-:Y:S08]  /*26f0*/  HMMA.16816.F32 R68, R188.reuse, R30, R68 ;  /* 0x0000001ebc44723c */ /* 0x040ff00000001844 */
[C---:B-----5:R-:W-:Y:S08]  /*2700*/  HMMA.16816.F32 R64, R188.reuse, R24, R64 ;  /* 0x00000018bc40723c */ /* 0x060ff00000001840 */
[C---:B------:R-:W-:Y:S08]  /*2710*/  HMMA.16816.F32 R60, R188.reuse, R26, R60 ;  /* 0x0000001abc3c723c */ /* 0x040ff0000000183c */
[C---:B---3--:R-:W-:Y:S08]  /*2720*/  HMMA.16816.F32 R56, R188.reuse, R20, R56 ;  /* 0x00000014bc38723c */ /* 0x048ff00000001838 */
[C---:B------:R-:W-:Y:S08]  /*2730*/  HMMA.16816.F32 R52, R188.reuse, R22, R52 ;  /* 0x00000016bc34723c */ /* 0x040ff00000001834 */
[C---:B------:R-:W-:Y:S08]  /*2740*/  HMMA.16816.F32 R48, R188.reuse, R16, R48 ;  /* 0x00000010bc30723c */ /* 0x040ff00000001830 */
[----:B------:R-:W-:Y:S01]  /*2750*/  HMMA.16816.F32 R44, R188, R18, R44 ;  /* 0x00000012bc2c723c */ /* 0x000fe2000000182c */
[----:B------:R-:W-:Y:S06]  /*2760*/  BAR.SYNC.DEFER_BLOCKING 0x0 ;  /* 0x0000000000007b1d */ /* 0x000fec0000010000 */
[----:B------:R-:W-:Y:S10]  /*2770*/  @!P0 BRA `(.L_x_21) ;  /* 0x000001a000008947 */ /* 0x000ff40003800000 */
[----:B------:R-:W-:Y:S01]  /*2780*/  IADD3 R17, R36, -0x2, RZ ;  /* 0xfffffffe24117810 */ /* 0x000fe20007ffe0ff */
[----:B------:R-:W-:-:S02]  /*2790*/  USHF.L.U32 UR4, UR6, 0x6, URZ ;  /* 0x0000000606047899 */ /* 0x000fc4000800063f */
[----:B------:R-:W-:Y:S01]  /*27a0*/  USHF.L.U64.HI UR6, UR6, 0x6, UR7 ;  /* 0x0000000606067899 */ /* 0x000fe20008010207 */
[----:B------:R-:W-:Y:S01]  /*27b0*/  SHF.R.S32.HI R7, RZ, 0x1f, R17 ;  /* 0x0000001fff077819 */ /* 0x000fe20000011411 */
[----:B------:R-:W-:Y:S02]  /*27c0*/  IMAD R38, R38, R17, RZ ;  /* 0x0000001126267224 */ /* 0x000fe400078e02ff */
[----:B------:R-:W-:-:S04]  /*27d0*/  IMAD.WIDE.U32 R16, R17, R108, R220 ;  /* 0x0000006c11107225 */ /* 0x000fc800078e00dc */
[----:B------:R-:W-:Y:S01]  /*27e0*/  IMAD R4, R7, R108, R38 ;  /* 0x0000006c07047224 */ /* 0x000fe200078e0226 */
[----:B------:R-:W-:Y:S01]  /*27f0*/  LEA R6, P0, R16, c[0x0][0x1c8], 0x1 ;  /* 0x0000720010067a11 */ /* 0x000fe200078008ff */
[----:B------:R-:W-:Y:S02]  /*2800*/  IMAD.U32 R0, RZ, RZ, UR4 ;  /* 0x00000004ff007e24 */ /* 0x000fe4000f8e00ff */
[----:B------:R-:W-:Y:S01]  /*2810*/  IMAD.IADD R4, R17, 0x1, R4 ;  /* 0x0000000111047824 */ /* 0x000fe200078e0204 */
[----:B------:R-:W-:-:S04]  /*2820*/  IADD3 R18, P5, R6, UR4, RZ ;  /* 0x0000000406127c10 */ /* 0x000fc8000ffbe0ff */
[----:B------:R-:W-:Y:S02]  /*2830*/  LEA.HI.X R7, R16, c[0x0][0x1cc], R4, 0x1, P0 ;  /* 0x0000730010077a11 */ /* 0x000fe400000f0c04 */
[----:B------:R-:W-:Y:S02]  /*2840*/  IADD3 R16, P2, P1, R0, 0x80, R6 ;  /* 0x0000008000107810 */ /* 0x000fe4000795e006 */
[----:B------:R-:W-:Y:S01]  /*2850*/  IADD3 R20, P0, R18, UR4, RZ ;  /* 0x0000000412147c10 */ /* 0x000fe2000ff1e0ff */
[----:B------:R-:W-:Y:S01]  /*2860*/  @!PT LDS RZ, [RZ] ;  /* 0x00000000fffff984 */ /* 0x000fe20000000800 */
[----:B------:R-:W-:Y:S01]  /*2870*/  @!PT LDS RZ, [RZ] ;  /* 0x00000000fffff984 */ /* 0x000fe20000000800 */
[----:B------:R-:W-:Y:S01]  /*2880*/  @!PT LDS RZ, [RZ] ;  /* 0x00000000fffff984 */ /* 0x000fe20000000800 */
[----:B------:R1:W-:Y:S01]  /*2890*/  LDGSTS.E.BYPASS.LTC128B.128 [R216+0x8100], [R6.64], !P4 ;  /* 0x0810000006d87fae */ /* 0x0003e2000e101d4e */
[----:B------:R-:W-:Y:S02]  /*28a0*/  IADD3.X R19, R7, UR6, RZ, P5, !PT ;  /* 0x0000000607137c10 */ /* 0x000fe4000affe4ff */
[----:B------:R-:W-:Y:S01]  /*28b0*/  IADD3.X R17, RZ, UR6, R7, P2, P1 ;  /* 0x00000006ff117c10 */ /* 0x000fe200097e2407 */
[----:B------:R1:W-:Y:S01]  /*28c0*/  LDGSTS.E.BYPASS.LTC128B.128 [R216+0xb100], [R6.64+0x80], !P3 ;  /* 0x0b10008006d87fae */ /* 0x0003e2000d901d4e */
[----:B------:R-:W-:-:S03]  /*28d0*/  IADD3.X R21, R19, UR6, RZ, P0, !PT ;  /* 0x0000000613157c10 */ /* 0x000fc600087fe4ff */
[----:B------:R1:W-:Y:S04]  /*28e0*/  LDGSTS.E.BYPASS.LTC128B.128 [R216+0x9100], [R18.64], !P4 ;  /* 0x0910000012d87fae */ /* 0x0003e8000e101d4e */
[----:B------:R1:W-:Y:S04]  /*28f0*/  LDGSTS.E.BYPASS.LTC128B.128 [R216+0xc100], [R16.64], !P3 ;  /* 0x0c10000010d87fae */ /* 0x0003e8000d901d4e */
[----:B------:R1:W-:Y:S04]  /*2900*/  LDGSTS.E.BYPASS.LTC128B.128 [R216+0xa100], [R20.64], !P4 ;  /* 0x0a10000014d87fae */ /* 0x0003e8000e101d4e */
[----:B------:R1:W-:Y:S02]  /*2910*/  LDGSTS.E.BYPASS.LTC128B.128 [R216+0xd100], [R20.64+0x80], !P3 ;  /* 0x0d10008014d87fae */ /* 0x0003e4000d901d4e */
.L_x_21:
[----:B------:R-:W-:Y:S01]  /*2920*/  LEA.HI R106, R106, R39, RZ, 0x2 ;  /* 0x000000276a6a7211 */ /* 0x000fe200078f10ff */
[----:B------:R-:W-:Y:S01]  /*2930*/  FMUL.FTZ R8, R8, c[0x0][0x320] ;  /* 0x0000c80008087a20 */ /* 0x000fe20000410000 */
[----:B------:R-:W-:Y:S01]  /*2940*/  SHF.R.S32.HI R4, RZ, 0x1f, R105 ;  /* 0x0000001fff047819 */ /* 0x000fe20000011469 */
[----:B-1----:R-:W-:Y:S01]  /*2950*/  FMUL.FTZ R19, R9, c[0x0][0x320] ;  /* 0x0000c80009137a20 */ /* 0x002fe20000410000 */
[----:B------:R-:W-:Y:S01]  /*2960*/  LOP3.LUT R104, R104, 0xffffffe0, RZ, 0xc0, !PT ;  /* 0xffffffe068687812 */ /* 0x000fe200078ec0ff */
[----:B------:R1:W2:Y:S01]  /*2970*/  MUFU.TANH R21, R8 ;  /* 0x0000000800157308 */ /* 0x0002a20000002400 */
[----:B------:R-:W-:Y:S01]  /*2980*/  LOP3.LUT R106, R106, 0xfffffffc, RZ, 0xc0, !PT ;  /* 0xfffffffc6a6a7812 */ /* 0x000fe200078ec0ff */
[----:B------:R-:W-:Y:S01]  /*2990*/  FMUL.FTZ R129, R45, c[0x0][0x320] ;  /* 0x0000c8002d817a20 */ /* 0x000fe20000410000 */
[----:B------:R-:W-:Y:S01]  /*29a0*/  LEA.HI R6, R4, R105, RZ, 0x3 ;  /* 0x0000006904067211 */ /* 0x000fe200078f18ff */
[----:B------:R-:W-:Y:S01]  /*29b0*/  FMUL.FTZ R17, R80, c[0x0][0x320] ;  /* 0x0000c80050117a20 */ /* 0x000fe20000410000 */
[-C--:B------:R-:W-:Y:S01]  /*29c0*/  IADD3 R4, -R104, R39.reuse, RZ ;  /* 0x0000002768047210 */ /* 0x080fe20007ffe1ff */
[----:B------:R-:W-:Y:S01]  /*29d0*/  FMUL.FTZ R0, R81, c[0x0][0x320] ;  /* 0x0000c80051007a20 */ /* 0x000fe20000410000 */
[----:B------:R-:W-:Y:S01]  /*29e0*/  IADD3 R106, -R106, R39, RZ ;  /* 0x000000276a6a7210 */ /* 0x000fe20007ffe1ff */
[----:B------:R-:W-:Y:S01]  /*29f0*/  FMUL.FTZ R7, R76, c[0x0][0x320] ;  /* 0x0000c8004c077a20 */ /* 0x000fe20000410000 */
[----:B------:R-:W-:Y:S01]  /*2a00*/  SHF.R.S32.HI R23, RZ, 0x1f, R4 ;  /* 0x0000001fff177819 */ /* 0x000fe20000011404 */
[----:B------:R-:W-:Y:S01]  /*2a10*/  FMUL.FTZ R9, R77, c[0x0][0x320] ;  /* 0x0000c8004d097a20 */ /* 0x000fe20000410000 */
[----:B------:R-:W-:Y:S01]  /*2a20*/  LOP3.LUT R6, R6, 0xffffff8, RZ, 0xc0, !PT ;  /* 0x0ffffff806067812 */ /* 0x000fe200078ec0ff */
[----:B------:R-:W-:Y:S01]  /*2a30*/  FMUL.FTZ R33, R72, c[0x0][0x320] ;  /* 0x0000c80048217a20 */ /* 0x000fe20000410000 */
[----:B------:R-:W-:Y:S01]  /*2a40*/  LEA.HI R16, R23, R4, RZ, 0x2 ;  /* 0x0000000417107211 */ /* 0x000fe200078f10ff */
[----:B------:R-:W-:Y:S01]  /*2a50*/  FMUL.FTZ R31, R73, c[0x0][0x320] ;  /* 0x0000c800491f7a20 */ /* 0x000fe20000410000 */
[----:B------:R-:W-:Y:S01]  /*2a60*/  PLOP3.LUT P1, PT, PT, PT, UP3, 0x80, 0x0 ;  /* 0x000000000000781c */ /* 0x000fe20003f2f038 */
[----:B------:R-:W-:Y:S01]  /*2a70*/  IMAD.IADD R6, R105, 0x1, -R6 ;  /* 0x0000000169067824 */ /* 0x000fe200078e0a06 */
[----:B-1----:R-:W-:Y:S01]  /*2a80*/  LEA.HI R8, R106, R106, RZ, 0x1 ;  /* 0x0000006a6a087211 */ /* 0x002fe200078f08ff */
[----:B------:R-:W-:Y:S01]  /*2a90*/  FMUL.FTZ R29, R68, c[0x0][0x320] ;  /* 0x0000c800441d7a20 */ /* 0x000fe20000410000 */
[----:B------:R-:W-:Y:S01]  /*2aa0*/  LEA.HI.SX32 R23, R16, UR16, 0x1e ;  /* 0x0000001010177c11 */ /* 0x000fe2000f8ff2ff */
[----:B------:R-:W-:Y:S01]  /*2ab0*/  FMUL.FTZ R69, R69, c[0x0][0x320] ;  /* 0x0000c80045457a20 */ /* 0x000fe20000410000 */
[----:B------:R-:W-:Y:S01]  /*2ac0*/  LOP3.LUT R25, R8, 0x1ffffffe, RZ, 0xc0, !PT ;  /* 0x1ffffffe08197812 */ /* 0x000fe200078ec0ff */
[----:B------:R-:W-:Y:S01]  /*2ad0*/  FMUL.FTZ R64, R64, c[0x0][0x320] ;  /* 0x0000c80040407a20 */ /* 0x000fe20000410000 */
[----:B------:R-:W-:Y:S01]  /*2ae0*/  LEA R6, R6, R23, 0x4 ;  /* 0x0000001706067211 */ /* 0x000fe200078e20ff */
[----:B------:R-:W-:Y:S01]  /*2af0*/  FMUL.FTZ R65, R65, c[0x0][0x320] ;  /* 0x0000c80041417a20 */ /* 0x000fe20000410000 */
[----:B------:R-:W-:Y:S01]  /*2b00*/  PLOP3.LUT P0, PT, PT, PT, UP3, 0x80, 0x0 ;  /* 0x000000000000781c */ /* 0x000fe20003f0f038 */
[----:B------:R-:W-:Y:S01]  /*2b10*/  IMAD.IADD R25, R106, 0x1, -R25 ;  /* 0x000000016a197824 */ /* 0x000fe200078e0a19 */
[----:B------:R-:W-:Y:S01]  /*2b20*/  LOP3.LUT R23, R16, 0x7ffffffc, RZ, 0xc0, !PT ;  /* 0x7ffffffc10177812 */ /* 0x000fe200078ec0ff */
[----:B------:R-:W-:Y:S01]  /*2b30*/  FMUL.FTZ R60, R60, c[0x0][0x320] ;  /* 0x0000c8003c3c7a20 */ /* 0x000fe20000410000 */
[----:B------:R-:W-:Y:S01]  /*2b40*/  IADD3.X R45, R37, c[0x0][0x1d0], RZ, PT, !PT ;  /* 0x00007400252d7a10 */ /* 0x000fe20003ffe4ff */
[----:B------:R-:W-:Y:S01]  /*2b50*/  FMUL.FTZ R61, R61, c[0x0][0x320] ;  /* 0x0000c8003d3d7a20 */ /* 0x000fe20000410000 */
[----:B------:R-:W-:Y:S01]  /*2b60*/  LEA R217, R25, R6, 0x3 ;  /* 0x0000000619d97211 */ /* 0x000fe200078e18ff */
[----:B------:R-:W-:Y:S01]  /*2b70*/  FMUL.FTZ R56, R56, c[0x0][0x320] ;  /* 0x0000c80038387a20 */ /* 0x000fe20000410000 */
[----:B------:R-:W-:Y:S01]  /*2b80*/  IADD3 R222, R4, -R23, RZ ;  /* 0x8000001704de7210 */ /* 0x000fe20007ffe0ff */
[----:B------:R-:W-:Y:S01]  /*2b90*/  FMUL.FTZ R4, R12, c[0x0][0x320] ;  /* 0x0000c8000c047a20 */ /* 0x000fe20000410000 */
[----:B------:R-:W1:Y:S01]  /*2ba0*/  MUFU.TANH R19, R19 ;  /* 0x0000001300137308 */ /* 0x000e620000002400 */
[----:B------:R-:W-:Y:S01]  /*2bb0*/  @P1 IMAD.HI.U32 R8, R217, c[0x0][0x2c8], RZ ;  /* 0x0000b200d9081a27 */ /* 0x000fe200078e00ff */
[----:B------:R-:W-:Y:S01]  /*2bc0*/  SHF.L.U32 R222, R222, 0x1, RZ ;  /* 0x00000001dede7819 */ /* 0x000fe200000006ff */
[----:B------:R-:W-:Y:S01]  /*2bd0*/  ULDC UR6, c[0x0][0x324] ;  /* 0x0000c90000067ab9 */ /* 0x000fe20000000800 */
[----:B------:R-:W0:Y:S01]  /*2be0*/  LDGDEPBAR ;  /* 0x00000000000079af */ /* 0x000e220000000000 */
[----:B------:R-:W-:Y:S01]  /*2bf0*/  IMAD.MOV.U32 R6, RZ, RZ, R217 ;  /* 0x000000ffff067224 */ /* 0x000fe200078e00d9 */
[----:B------:R-:W-:Y:S01]  /*2c00*/  @P0 SHF.R.U32.HI R6, RZ, c[0x0][0x2cc], R8 ;  /* 0x0000b300ff060a19 */ /* 0x000fe20000011608 */
[----:B------:R-:W-:Y:S01]  /*2c10*/  FMUL.FTZ R57, R57, c[0x0][0x320] ;  /* 0x0000c80039397a20 */ /* 0x000fe20000410000 */
[----:B------:R-:W-:Y:S01]  /*2c20*/  PLOP3.LUT P0, PT, PT, PT, UP2, 0x40, 0x0 ;  /* 0x000000000000781c */ /* 0x000fe20003f0e828 */
[----:B------:R-:W-:Y:S01]  /*2c30*/  FMUL.FTZ R52, R52, c[0x0][0x320] ;  /* 0x0000c80034347a20 */ /* 0x000fe20000410000 */
[----:B------:R-:W-:Y:S01]  /*2c40*/  IADD3 R45, R45, -c[0x0][0x168], -R222 ;  /* 0x80005a002d2d7a10 */ /* 0x000fe20007ffe8de */
[----:B------:R-:W3:Y:S01]  /*2c50*/  SHFL.IDX PT, R8, R6, RZ, 0x1c1f ;  /* 0x001c1fff06087589 */ /* 0x000ee200000e0000 */
[----:B------:R-:W-:Y:S01]  /*2c60*/  FMUL.FTZ R53, R53, c[0x0][0x320] ;  /* 0x0000c80035357a20 */ /* 0x000fe20000410000 */
[----:B------:R-:W4:Y:S01]  /*2c70*/  MUFU.TANH R17, R17 ;  /* 0x0000001100117308 */ /* 0x000f220000002400 */
[----:B------:R-:W-:Y:S01]  /*2c80*/  FMUL.FTZ R49, R49, c[0x0][0x320] ;  /* 0x0000c80031317a20 */ /* 0x000fe20000410000 */
[----:B------:R-:W-:Y:S01]  /*2c90*/  ULOP3.LUT UR6, URZ, UR6, URZ, 0x33, !UPT ;  /* 0x000000063f067292 */ /* 0x000fe2000f8e333f */
[----:B------:R-:W-:Y:S01]  /*2ca0*/  FMUL.FTZ R48, R48, c[0x0][0x320] ;  /* 0x0000c80030307a20 */ /* 0x000fe20000410000 */
[----:B------:R-:W-:Y:S01]  /*2cb0*/  IADD3 R34, R37, -R222, RZ ;  /* 0x800000de25227210 */ /* 0x000fe20007ffe0ff */
[----:B------:R-:W-:-:S02]  /*2cc0*/  FMUL.FTZ R13, R13, c[0x0][0x320] ;  /* 0x0000c8000d0d7a20 */ /* 0x000fc40000410000 */
[----:B------:R-:W-:Y:S01]  /*2cd0*/  FMUL.FTZ R44, R44, c[0x0][0x320] ;  /* 0x0000c8002c2c7a20 */ /* 0x000fe20000410000 */
[----:B------:R-:W1:Y:S08]  /*2ce0*/  MUFU.TANH R0, R0 ;  /* 0x0000000000007308 */ /* 0x000e700000002400 */
        /* <DEDUP_REMOVED lines=17> */
[----:B------:R5:W1:Y:S08]  /*2e00*/  MUFU.TANH R135, R48 ;  /* 0x0000003000877308 */ /* 0x000a700000002400 */
[----:B------:R1:W1:Y:S01]  /*2e10*/  MUFU.TANH R23, R13 ;  /* 0x0000000d00177308 */ /* 0x0002620000002400 */
[----:B-----5:R-:W-:-:S07]  /*2e20*/  IADD3 R48, R45, c[0x0][0x328], RZ ;  /* 0x0000ca002d307a10 */ /* 0x020fce0007ffe0ff */
[----:B------:R5:W2:Y:S01]  /*2e30*/  MUFU.TANH R131, R44 ;  /* 0x0000002c00837308 */ /* 0x000aa20000002400 */
[----:B------:R-:W-:-:S04]  /*2e40*/  IADD3 R45, R45, UR6, RZ ;  /* 0x000000062d2d7c10 */ /* 0x000fc8000fffe0ff */
[----:B---3--:R-:W-:Y:S01]  /*2e50*/  IADD3 R28, R45, R8, RZ ;  /* 0x000000082d1c7210 */ /* 0x008fe20007ffe0ff */
[----:B-1----:R-:W-:Y:S01]  /*2e60*/  IMAD.IADD R13, R48, 0x1, R8 ;  /* 0x00000001300d7824 */ /* 0x002fe200078e0208 */
[----:B-----5:R-:W-:-:S04]  /*2e70*/  IADD3 R44, -R222, c[0x0][0x1d0], R37 ;  /* 0x00007400de2c7a10 */ /* 0x020fc80007ffe125 */
[----:B------:R-:W-:Y:S01]  /*2e80*/  IMNMX R42, R13, R44, PT ;  /* 0x0000002c0d2a7217 */ /* 0x000fe20003800200 */
[----:B------:R-:W-:Y:S05]  /*2e90*/  @P0 BRA `(.L_x_22) ;  /* 0x0000015000000947 */ /* 0x000fea0003800000 */
[----:B--2-4-:R-:W-:Y:S01]  /*2ea0*/  IADD3 R8, R8, c[0x0][0x1d0], RZ ;  /* 0x0000740008087a10 */ /* 0x014fe20007ffe0ff */
[----:B------:R-:W-:Y:S03]  /*2eb0*/  BSSY B0, `(.L_x_23) ;  /* 0x000000f000007945 */ /* 0x000fe60003800000 */
[----:B------:R-:W-:-:S04]  /*2ec0*/  IADD3 R13, R8, -c[0x0][0x168], RZ ;  /* 0x80005a00080d7a10 */ /* 0x000fc80007ffe0ff */
        /* <DEDUP_REMOVED lines=9> */
.L_x_24:
[----:B------:R-:W-:-:S04]  /*2f60*/  MOV R8, c[0x0][0x32c] ;  /* 0x0000cb0000087a02 */ /* 0x000fc80000000f00 */
[----:B------:R-:W-:-:S13]  /*2f70*/  ISETP.NE.AND P0, PT, R8, 0x1, PT ;  /* 0x000000010800780c */ /* 0x000fda0003f05270 */
[----:B------:R-:W-:-:S05]  /*2f80*/  @P0 IMAD.HI.U32 R8, R13, c[0x0][0x330], RZ ;  /* 0x0000cc000d080a27 */ /* 0x000fca00078e00ff */
[----:B------:R-:W-:Y:S02]  /*2f90*/  @P0 SHF.R.U32.HI R13, RZ, c[0x0][0x334], R8 ;  /* 0x0000cd00ff0d0a19 */ /* 0x000fe40000011608 */
.L_x_25:
[----:B------:R-:W-:Y:S05]  /*2fa0*/  BSYNC B0 ;  /* 0x0000000000007941 */ /* 0x000fea0003800000 */
.L_x_23:
[----:B------:R-:W-:-:S05]  /*2fb0*/  IMAD R25, R13, c[0x0][0x32c], R34 ;  /* 0x0000cb000d197a24 */ /* 0x000fca00078e0222 */
[----:B------:R-:W-:Y:S02]  /*2fc0*/  IADD3 R13, R25, c[0x0][0x32c], RZ ;  /* 0x0000cb00190d7a10 */ /* 0x000fe40007ffe0ff */
[----:B------:R-:W-:Y:S02]  /*2fd0*/  IMNMX R28, R28, R25, !PT ;  /* 0x000000191c1c7217 */ /* 0x000fe40007800200 */
[----:B------:R-:W-:Y:S02]  /*2fe0*/  IMNMX R42, R42, R13, PT ;  /* 0x0000000d2a2a7217 */ /* 0x000fe40003800200 */
.L_x_22:
[C---:B--2-4-:R-:W-:Y:S01]  /*2ff0*/  ISETP.GE.AND P0, PT, R37.reuse, 0x2, PT ;  /* 0x000000022500780c */ /* 0x054fe20003f06270 */
[----:B------:R-:W1:Y:S01]  /*3000*/  SHFL.IDX PT, R6, R6, 0x1, 0x1c1f ;  /* 0x003c1f0006067f89 */ /* 0x000e6200000e0000 */
[C---:B------:R-:W-:Y:S01]  /*3010*/  ISETP.GE.AND P2, PT, R37.reuse, 0xa, PT ;  /* 0x0000000a2500780c */ /* 0x040fe20003f46270 */
[----:B------:R-:W-:Y:S01]  /*3020*/  FMUL.FTZ R130, R46, c[0x0][0x320] ;  /* 0x0000c8002e827a20 */ /* 0x000fe20000410000 */
[----:B------:R-:W-:Y:S01]  /*3030*/  P2R R49, PR, RZ, 0x1 ;  /* 0x00000001ff317803 */ /* 0x000fe20000000000 */
[----:B------:R-:W-:Y:S01]  /*3040*/  FMUL.FTZ R46, R10, c[0x0][0x320] ;  /* 0x0000c8000a2e7a20 */ /* 0x000fe20000410000 */
[----:B------:R-:W-:Y:S01]  /*3050*/  ISETP.GT.AND P0, PT, R28, 0x1, !P0 ;  /* 0x000000011c00780c */ /* 0x000fe20004704270 */
[----:B------:R-:W-:Y:S01]  /*3060*/  FMUL.FTZ R52, R82, c[0x0][0x320] ;  /* 0x0000c80052347a20 */ /* 0x000fe20000410000 */
[----:B------:R-:W-:Y:S01]  /*3070*/  ISETP.GE.AND P1, PT, R37, 0x9, PT ;  /* 0x000000092500780c */ /* 0x000fe20003f26270 */
[----:B------:R-:W-:Y:S01]  /*3080*/  FMUL.FTZ R10, R11, c[0x0][0x320] ;  /* 0x0000c8000b0a7a20 */ /* 0x000fe20000410000 */
[----:B------:R-:W-:Y:S01]  /*3090*/  ISETP.LT.OR P0, PT, R42, 0x2, P0 ;  /* 0x000000022a00780c */ /* 0x000fe20000701670 */
[----:B------:R-:W-:Y:S01]  /*30a0*/  FMUL.FTZ R67, R67, c[0x0][0x320] ;  /* 0x0000c80043437a20 */ /* 0x000fe20000410000 */
[----:B------:R-:W-:Y:S01]  /*30b0*/  P2R R16, PR, RZ, 0x2 ;  /* 0x00000002ff107803 */ /* 0x000fe20000000000 */
[----:B------:R-:W-:Y:S01]  /*30c0*/  FMUL.FTZ R62, R62, c[0x0][0x320] ;  /* 0x0000c8003e3e7a20 */ /* 0x000fe20000410000 */
[----:B------:R-:W-:Y:S01]  /*30d0*/  FSEL R23, R23, -INF , !P0 ;  /* 0xff80000017177808 */ /* 0x000fe20004000000 */
[----:B------:R-:W-:Y:S01]  /*30e0*/  FMUL.FTZ R63, R63, c[0x0][0x320] ;  /* 0x0000c8003f3f7a20 */ /* 0x000fe20000410000 */
[----:B------:R-:W-:Y:S01]  /*30f0*/  ISETP.GT.AND P0, PT, R28, 0x9, !P2 ;  /* 0x000000091c00780c */ /* 0x000fe20005704270 */
[----:B------:R-:W-:Y:S01]  /*3100*/  FMUL.FTZ R58, R58, c[0x0][0x320] ;  /* 0x0000c8003a3a7a20 */ /* 0x000fe20000410000 */
[----:B------:R-:W-:Y:S01]  /*3110*/  P2R R43, PR, RZ, 0x4 ;  /* 0x00000004ff2b7803 */ /* 0x000fe20000000000 */
[----:B------:R-:W-:Y:S01]  /*3120*/  FMUL.FTZ R59, R59, c[0x0][0x320] ;  /* 0x0000c8003b3b7a20 */ /* 0x000fe20000410000 */
[----:B------:R-:W-:Y:S01]  /*3130*/  ISETP.LT.OR P0, PT, R42, 0xa, P0 ;  /* 0x0000000a2a00780c */ /* 0x000fe20000701670 */
[----:B------:R-:W-:Y:S01]  /*3140*/  FMUL.FTZ R74, R74, c[0x0][0x320] ;  /* 0x0000c8004a4a7a20 */ /* 0x000fe20000410000 */
[----:B------:R-:W-:Y:S01]  /*3150*/  ISETP.GT.AND P1, PT, R28, 0x8, !P1 ;  /* 0x000000081c00780c */ /* 0x000fe20004f24270 */
[----:B------:R-:W-:Y:S01]  /*3160*/  FMUL.FTZ R75, R75, c[0x0][0x320] ;  /* 0x0000c8004b4b7a20 */ /* 0x000fe20000410000 */
[----:B------:R-:W-:Y:S01]  /*3170*/  ISETP.GE.AND P2, PT, R37, 0x11, PT ;  /* 0x000000112500780c */ /* 0x000fe20003f46270 */
[----:B------:R-:W-:Y:S01]  /*3180*/  FMUL.FTZ R54, R54, c[0x0][0x320] ;  /* 0x0000c80036367a20 */ /* 0x000fe20000410000 */
[----:B------:R-:W-:Y:S01]  /*3190*/  FSEL R19, R19, -INF , !P0 ;  /* 0xff80000013137808 */ /* 0x000fe20004000000 */
[----:B------:R-:W-:Y:S01]  /*31a0*/  FMUL.FTZ R55, R55, c[0x0][0x320] ;  /* 0x0000c80037377a20 */ /* 0x000fe20000410000 */
[----:B------:R-:W-:Y:S01]  /*31b0*/  ISETP.LT.OR P1, PT, R42, 0x9, P1 ;  /* 0x000000092a00780c */ /* 0x000fe20000f21670 */
[----:B------:R-:W-:Y:S01]  /*31c0*/  FMUL.FTZ R50, R50, c[0x0][0x320] ;  /* 0x0000c80032327a20 */ /* 0x000fe20000410000 */
[----:B------:R-:W-:Y:S01]  /*31d0*/  ISETP.GT.AND P0, PT, R28, 0x10, !P2 ;  /* 0x000000101c00780c */ /* 0x000fe20005704270 */
[----:B------:R-:W-:Y:S01]  /*31e0*/  FMUL.FTZ R51, R51, c[0x0][0x320] ;  /* 0x0000c80033337a20 */ /* 0x000fe20000410000 */
[----:B------:R-:W-:Y:S01]  /*31f0*/  FSEL R21, R21, -INF , !P1 ;  /* 0xff80000015157808 */ /* 0x000fe20004800000 */
[----:B------:R-:W-:Y:S01]  /*3200*/  FMUL.FTZ R70, R70, c[0x0][0x320] ;  /* 0x0000c80046467a20 */ /* 0x000fe20000410000 */
[----:B------:R-:W-:Y:S01]  /*3210*/  ISETP.LT.OR P0, PT, R42, 0x11, P0 ;  /* 0x000000112a00780c */ /* 0x000fe20000701670 */
[----:B------:R-:W-:Y:S01]  /*3220*/  FMUL.FTZ R71, R71, c[0x0][0x320] ;  /* 0x0000c80047477a20 */ /* 0x000fe20000410000 */
[----:B------:R-:W-:Y:S01]  /*3230*/  ISETP.GE.AND P1, PT, R37, 0x12, PT ;  /* 0x000000122500780c */ /* 0x000fe20003f26270 */
[----:B------:R-:W-:Y:S01]  /*3240*/  FMUL.FTZ R47, R47, c[0x0][0x320] ;  /* 0x0000c8002f2f7a20 */ /* 0x000fe20000410000 */
[----:B------:R-:W-:Y:S01]  /*3250*/  FSEL R17, R17, -INF , !P0 ;  /* 0xff80000011117808 */ /* 0x000fe20004000000 */
[----:B------:R-:W-:Y:S01]  /*3260*/  FMUL.FTZ R66, R66, c[0x0][0x320] ;  /* 0x0000c80042427a20 */ /* 0x000fe20000410000 */
[----:B------:R-:W-:Y:S01]  /*3270*/  ISETP.GT.AND P0, PT, R28, 0x11, !P1 ;  /* 0x000000111c00780c */ /* 0x000fe20004f04270 */
[----:B------:R2:W3:Y:S01]  /*3280*/  MUFU.TANH R148, R67 ;  /* 0x0000004300947308 */ /* 0x0004e20000002400 */
[----:B------:R-:W-:Y:S01]  /*3290*/  P2R R12, PR, RZ, 0x2 ;  /* 0x00000002ff0c7803 */ /* 0x000fe20000000000 */
[--C-:B-1----:R-:W-:Y:S01]  /*32a0*/  IMAD.IADD R11, R48, 0x1, R6.reuse ;  /* 0x00000001300b7824 */ /* 0x102fe200078e0206 */
[----:B------:R-:W-:Y:S01]  /*32b0*/  ISETP.LT.OR P0, PT, R42, 0x12, P0 ;  /* 0x000000122a00780c */ /* 0x000fe20000701670 */
[----:B------:R-:W-:Y:S01]  /*32c0*/  IMAD.IADD R45, R45, 0x1, R6 ;  /* 0x000000012d2d7824 */ /* 0x000fe200078e0206 */
[----:B------:R-:W-:-:S02]  /*32d0*/  ISETP.GE.AND P1, PT, R37, 0x19, PT ;  /* 0x000000192500780c */ /* 0x000fc40003f26270 */
[----:B------:R-:W-:Y:S01]  /*32e0*/  FSEL R13, R0, -INF , !P0 ;  /* 0xff800000000d7808 */ /* 0x000fe20004000000 */
[----:B------:R2:W1:Y:S01]  /*32f0*/  MUFU.TANH R164, R62 ;  /* 0x0000003e00a47308 */ /* 0x0004620000002400 */
[----:B------:R-:W-:Y:S02]  /*3300*/  ISETP.GT.AND P0, PT, R28, 0x18, !P1 ;  /* 0x000000181c00780c */ /* 0x000fe40004f04270 */
[----:B------:R-:W-:Y:S02]  /*3310*/  P2R R40, PR, RZ, 0x2 ;  /* 0x00000002ff287803 */ /* 0x000fe40000000000 */
[----:B------:R-:W-:Y:S02]  /*3320*/  ISETP.LT.OR P0, PT, R42, 0x19, P0 ;  /* 0x000000192a00780c */ /* 0x000fe40000701670 */
[----:B------:R-:W-:Y:S01]  /*3330*/  ISETP.GE.AND P1, PT, R37, 0x1a, PT ;  /* 0x0000001a2500780c */ /* 0x000fe20003f26270 */
[----:B------:R2:W4:Y:S01]  /*3340*/  MUFU.TANH R158, R63 ;  /* 0x0000003f009e7308 */ /* 0x0005220000002400 */
[----:B------:R-:W-:-:S02]  /*3350*/  FSEL R7, R7, -INF , !P0 ;  /* 0xff80000007077808 */ /* 0x000fc40004000000 */
[----:B------:R-:W-:Y:S02]  /*3360*/  ISETP.GT.AND P0, PT, R28, 0x19, !P1 ;  /* 0x000000191c00780c */ /* 0x000fe40004f04270 */
[----:B------:R-:W-:Y:S02]  /*3370*/  P2R R8, PR, RZ, 0x2 ;  /* 0x00000002ff087803 */ /* 0x000fe40000000000 */
[----:B------:R-:W-:Y:S01]  /*3380*/  ISETP.LT.OR P0, PT, R42, 0x1a, P0 ;  /* 0x0000001a2a00780c */ /* 0x000fe20000701670 */
[----:B------:R2:W1:Y:S01]  /*3390*/  MUFU.TANH R162, R58 ;  /* 0x0000003a00a27308 */ /* 0x0004620000002400 */
[----:B------:R-:W-:Y:S02]  /*33a0*/  ISETP.GE.AND P1, PT, R37, 0x21, PT ;  /* 0x000000212500780c */ /* 0x000fe40003f26270 */
[----:B------:R-:W-:Y:S02]  /*33b0*/  FSEL R9, R9, -INF , !P0 ;  /* 0xff80000009097808 */ /* 0x000fe40004000000 */
[----:B------:R-:W-:-:S02]  /*33c0*/  ISETP.GT.AND P0, PT, R28, 0x20, !P1 ;  /* 0x000000201c00780c */ /* 0x000fc40004f04270 */
[----:B------:R-:W-:Y:S01]  /*33d0*/  P2R R39, PR, RZ, 0x2 ;  /* 0x00000002ff277803 */ /* 0x000fe20000000000 */
[----:B------:R2:W1:Y:S01]  /*33e0*/  MUFU.TANH R160, R59 ;  /* 0x0000003b00a07308 */ /* 0x0004620000002400 */
[----:B------:R-:W-:Y:S02]  /*33f0*/  ISETP.LT.OR P0, PT, R42, 0x21, P0 ;  /* 0x000000212a00780c */ /* 0x000fe40000701670 */
[----:B------:R-:W-:Y:S02]  /*3400*/  ISETP.GE.AND P1, PT, R37, 0x22, PT ;  /* 0x000000222500780c */ /* 0x000fe40003f26270 */
[----:B------:R-:W-:Y:S02]  /*3410*/  FSEL R33, R33, -INF , !P0 ;  /* 0xff80000021217808 */ /* 0x000fe40004000000 */
[----:B------:R-:W-:Y:S01]  /*3420*/  ISETP.GT.AND P0, PT, R28, 0x21, !P1 ;  /* 0x000000211c00780c */ /* 0x000fe20004f04270 */
[----:B------:R2:W1:Y:S01]  /*3430*/  MUFU.TANH R146, R74 ;  /* 0x0000004a00927308 */ /* 0x0004620000002400 */
[----:B------:R-:W-:-:S02]  /*3440*/  P2R R38, PR, RZ, 0x2 ;  /* 0x00000002ff267803 */ /* 0x000fc40000000000 */
[----:B------:R-:W-:Y:S02]  /*3450*/  ISETP.LT.OR P0, PT, R42, 0x22, P0 ;  /* 0x000000222a00780c */ /* 0x000fe40000701670 */
[----:B------:R-:W-:Y:S02]  /*3460*/  ISETP.GE.AND P1, PT, R37, 0x29, PT ;  /* 0x000000292500780c */ /* 0x000fe40003f26270 */
[----:B------:R-:W-:Y:S01]  /*3470*/  FSEL R31, R31, -INF , !P0 ;  /* 0xff8000001f1f7808 */ /* 0x000fe20004000000 */
[----:B------:R2:W1:Y:S01]  /*3480*/  MUFU.TANH R126, R75 ;  /* 0x0000004b007e7308 */ /* 0x0004620000002400 */
[----:B------:R-:W-:Y:S02]  /*3490*/  ISETP.GT.AND P0, PT, R28, 0x28, !P1 ;  /* 0x000000281c00780c */ /* 0x000fe40004f04270 */
[----:B------:R-:W-:Y:S02]  /*34a0*/  P2R R35, PR, RZ, 0x2 ;  /* 0x00000002ff237803 */ /* 0x000fe40000000000 */
[----:B------:R-:W-:-:S02]  /*34b0*/  ISETP.LT.OR P0, PT, R42, 0x29, P0 ;  /* 0x000000292a00780c */ /* 0x000fc40000701670 */
[----:B------:R-:W-:Y:S01]  /*34c0*/  ISETP.GE.AND P1, PT, R37, 0x2a, PT ;  /* 0x0000002a2500780c */ /* 0x000fe20003f26270 */
[----:B------:R2:W1:Y:S01]  /*34d0*/  MUFU.TANH R156, R54 ;  /* 0x00000036009c7308 */ /* 0x0004620000002400 */
[----:B------:R-:W-:Y:S02]  /*34e0*/  FSEL R29, R29, -INF , !P0 ;  /* 0xff8000001d1d7808 */ /* 0x000fe40004000000 */
[----:B------:R-:W-:Y:S02]  /*34f0*/  ISETP.GT.AND P0, PT, R28, 0x29, !P1 ;  /* 0x000000291c00780c */ /* 0x000fe40004f04270 */
[----:B------:R-:W-:Y:S02]  /*3500*/  P2R R32, PR, RZ, 0x2 ;  /* 0x00000002ff207803 */ /* 0x000fe40000000000 */
[----:B------:R-:W-:Y:S01]  /*3510*/  ISETP.LT.OR P0, PT, R42, 0x2a, P0 ;  /* 0x0000002a2a00780c */ /* 0x000fe20000701670 */
[----:B------:R2:W1:Y:S01]  /*3520*/  MUFU.TANH R150, R55 ;  /* 0x0000003700967308 */ /* 0x0004620000002400 */
[----:B------:R-:W-:-:S02]  /*3530*/  ISETP.GE.AND P1, PT, R37, 0x31, PT ;  /* 0x000000312500780c */ /* 0x000fc40003f26270 */
[----:B------:R-:W-:Y:S02]  /*3540*/  FSEL R117, R117, -INF , !P0 ;  /* 0xff80000075757808 */ /* 0x000fe40004000000 */
[----:B------:R-:W-:Y:S02]  /*3550*/  ISETP.GT.AND P0, PT, R28, 0x30, !P1 ;  /* 0x000000301c00780c */ /* 0x000fe40004f04270 */
[----:B------:R-:W-:Y:S01]  /*3560*/  P2R R30, PR, RZ, 0x2 ;  /* 0x00000002ff1e7803 */ /* 0x000fe20000000000 */
[----:B------:R-:W1:Y:S01]  /*3570*/  MUFU.TANH R52, R52 ;  /* 0x0000003400347308 */ /* 0x000e620000002400 */
[----:B------:R-:W-:Y:S02]  /*3580*/  ISETP.LT.OR P0, PT, R42, 0x31, P0 ;  /* 0x000000312a00780c */ /* 0x000fe40000701670 */
[----:B------:R-:W-:Y:S02]  /*3590*/  ISETP.GE.AND P1, PT, R37, 0x32, PT ;  /* 0x000000322500780c */ /* 0x000fe40003f26270 */
[----:B------:R-:W-:-:S02]  /*35a0*/  FSEL R137, R137, -INF , !P0 ;  /* 0xff80000089897808 */ /* 0x000fc40004000000 */
[----:B------:R-:W-:Y:S01]  /*35b0*/  ISETP.GT.AND P0, PT, R28, 0x31, !P1 ;  /* 0x000000311c00780c */ /* 0x000fe20004f04270 */
[----:B------:R2:W1:Y:S01]  /*35c0*/  MUFU.TANH R136, R50 ;  /* 0x0000003200887308 */ /* 0x0004620000002400 */
[----:B------:R-:W-:Y:S02]  /*35d0*/  P2R R27, PR, RZ, 0x2 ;  /* 0x00000002ff1b7803 */ /* 0x000fe40000000000 */
[----:B------:R-:W-:Y:S02]  /*35e0*/  ISETP.LT.OR P0, PT, R42, 0x32, P0 ;  /* 0x000000322a00780c */ /* 0x000fe40000701670 */
[----:B------:R-:W-:Y:S02]  /*35f0*/  ISETP.GE.AND P1, PT, R37, 0x39, PT ;  /* 0x000000392500780c */ /* 0x000fe40003f26270 */
[----:B------:R-:W-:Y:S01]  /*3600*/  FSEL R149, R149, -INF , !P0 ;  /* 0xff80000095957808 */ /* 0x000fe20004000000 */
[----:B------:R2:W1:Y:S01]  /*3610*/  MUFU.TANH R134, R51 ;  /* 0x0000003300867308 */ /* 0x0004620000002400 */
[----:B------:R-:W-:-:S02]  /*3620*/  ISETP.GT.AND P0, PT, R28, 0x38, !P1 ;  /* 0x000000381c00780c */ /* 0x000fc40004f04270 */
[----:B------:R-:W-:Y:S02]  /*3630*/  P2R R26, PR, RZ, 0x2 ;  /* 0x00000002ff1a7803 */ /* 0x000fe40000000000 */
[----:B------:R-:W-:Y:S02]  /*3640*/  ISETP.LT.OR P0, PT, R42, 0x39, P0 ;  /* 0x000000392a00780c */ /* 0x000fe40000701670 */
[----:B------:R-:W-:Y:S01]  /*3650*/  ISETP.GE.AND P1, PT, R37, 0x3a, PT ;  /* 0x0000003a2500780c */ /* 0x000fe20003f26270 */
[----:B------:R2:W1:Y:S01]  /*3660*/  MUFU.TANH R144, R70 ;  /* 0x0000004600907308 */ /* 0x0004620000002400 */
[----:B------:R-:W-:Y:S02]  /*3670*/  FSEL R145, R145, -INF , !P0 ;  /* 0xff80000091917808 */ /* 0x000fe40004000000 */
[----:B------:R-:W-:Y:S02]  /*3680*/  ISETP.GT.AND P0, PT, R28, 0x39, !P1 ;  /* 0x000000391c00780c */ /* 0x000fe40004f04270 */
[----:B------:R-:W-:-:S02]  /*3690*/  P2R R25, PR, RZ, 0x2 ;  /* 0x00000002ff197803 */ /* 0x000fc40000000000 */
[----:B------:R-:W-:Y:S01]  /*36a0*/  ISETP.LT.OR P0, PT, R42, 0x3a, P0 ;  /* 0x0000003a2a00780c */ /* 0x000fe20000701670 */
[----:B------:R2:W1:Y:S01]  /*36b0*/  MUFU.TANH R132, R71 ;  /* 0x0000004700847308 */ /* 0x0004620000002400 */
[----:B------:R-:W-:Y:S02]  /*36c0*/  ISETP.GE.AND P1, PT, R37, 0x41, PT ;  /* 0x000000412500780c */ /* 0x000fe40003f26270 */
[----:B------:R-:W-:Y:S02]  /*36d0*/  FSEL R139, R139, -INF , !P0 ;  /* 0xff8000008b8b7808 */ /* 0x000fe40004000000 */
[----:B------:R-:W-:Y:S02]  /*36e0*/  ISETP.GT.AND P0, PT, R28, 0x40, !P1 ;  /* 0x000000401c00780c */ /* 0x000fe40004f04270 */
[----:B------:R-:W-:Y:S01]  /*36f0*/  P2R R24, PR, RZ, 0x2 ;  /* 0x00000002ff187803 */ /* 0x000fe20000000000 */
[----:B------:R-:W1:Y:S01]  /*3700*/  MUFU.TANH R130, R130 ;  /* 0x0000008200827308 */ /* 0x000e620000002400 */
[----:B------:R-:W-:-:S02]  /*3710*/  ISETP.LT.OR P0, PT, R42, 0x41, P0 ;  /* 0x000000412a00780c */ /* 0x000fc40000701670 */
[----:B------:R-:W-:Y:S02]  /*3720*/  ISETP.GE.AND P1, PT, R37, 0x42, PT ;  /* 0x000000422500780c */ /* 0x000fe40003f26270 */
[----:B------:R-:W-:Y:S02]  /*3730*/  FSEL R159, R159, -INF , !P0 ;  /* 0xff8000009f9f7808 */ /* 0x000fe40004000000 */
[----:B------:R-:W-:Y:S01]  /*3740*/  ISETP.GT.AND P0, PT, R28, 0x41, !P1 ;  /* 0x000000411c00780c */ /* 0x000fe20004f04270 */
[----:B------:R2:W1:Y:S01]  /*3750*/  MUFU.TANH R128, R47 ;  /* 0x0000002f00807308 */ /* 0x0004620000002400 */
[----:B------:R-:W-:Y:S02]  /*3760*/  P2R R22, PR, RZ, 0x2 ;  /* 0x00000002ff167803 */ /* 0x000fe40000000000 */
[----:B------:R-:W-:Y:S02]  /*3770*/  ISETP.LT.OR P0, PT, R42, 0x42, P0 ;  /* 0x000000422a00780c */ /* 0x000fe40000701670 */
[----:B------:R-:W-:-:S02]  /*3780*/  ISETP.GE.AND P1, PT, R37, 0x49, PT ;  /* 0x000000492500780c */ /* 0x000fc40003f26270 */
[----:B------:R-:W-:Y:S01]  /*3790*/  FSEL R157, R157, -INF , !P0 ;  /* 0xff8000009d9d7808 */ /* 0x000fe20004000000 */
[----:B------:R-:W1:Y:S01]  /*37a0*/  MUFU.TANH R46, R46 ;  /* 0x0000002e002e7308 */ /* 0x000e620000002400 */
[----:B------:R-:W-:Y:S02]  /*37b0*/  ISETP.GT.AND P0, PT, R28, 0x48, !P1 ;  /* 0x000000481c00780c */ /* 0x000fe40004f04270 */
[----:B------:R-:W-:Y:S02]  /*37c0*/  P2R R20, PR, RZ, 0x2 ;  /* 0x00000002ff147803 */ /* 0x000fe40000000000 */
[----:B------:R-:W-:Y:S02]  /*37d0*/  ISETP.LT.OR P0, PT, R42, 0x49, P0 ;  /* 0x000000492a00780c */ /* 0x000fe40000701670 */
[----:B------:R-:W-:Y:S01]  /*37e0*/  ISETP.GE.AND P1, PT, R37, 0x4a, PT ;  /* 0x0000004a2500780c */ /* 0x000fe20003f26270 */
[----:B------:R-:W1:Y:S01]  /*37f0*/  MUFU.TANH R10, R10 ;  /* 0x0000000a000a7308 */ /* 0x000e620000002400 */
[----:B------:R-:W-:-:S02]  /*3800*/  FSEL R151, R151, -INF , !P0 ;  /* 0xff80000097977808 */ /* 0x000fc40004000000 */
[----:B------:R-:W-:Y:S02]  /*3810*/  ISETP.GT.AND P0, PT, R28, 0x49, !P1 ;  /* 0x000000491c00780c */ /* 0x000fe40004f04270 */
[C---:B------:R-:W-:Y:S02]  /*3820*/  ISETP.GE.AND P6, PT, R37.reuse, 0x51, PT ;  /* 0x000000512500780c */ /* 0x040fe40003fc6270 */
[----:B------:R-:W-:Y:S01]  /*3830*/  ISETP.LT.OR P0, PT, R42, 0x4a, P0 ;  /* 0x0000004a2a00780c */ /* 0x000fe20000701670 */
[----:B------:R2:W1:Y:S01]  /*3840*/  MUFU.TANH R166, R66 ;  /* 0x0000004200a67308 */ /* 0x0004620000002400 */
[----:B------:R-:W-:Y:S02]  /*3850*/  ISETP.GE.AND P5, PT, R37, 0x52, PT ;  /* 0x000000522500780c */ /* 0x000fe40003fa6270 */
[----:B------:R-:W-:Y:S02]  /*3860*/  FSEL R147, R147, -INF , !P0 ;  /* 0xff80000093937808 */ /* 0x000fe40004000000 */
[----:B------:R-:W-:-:S02]  /*3870*/  ISETP.GT.AND P0, PT, R28, 0x50, !P6 ;  /* 0x000000501c00780c */ /* 0x000fc40007704270 */
[----:B------:R-:W-:Y:S02]  /*3880*/  P2R R41, PR, RZ, 0x4 ;  /* 0x00000004ff297803 */ /* 0x000fe40000000000 */
[----:B------:R-:W-:Y:S02]  /*3890*/  ISETP.LT.OR P0, PT, R42, 0x51, P0 ;  /* 0x000000512a00780c */ /* 0x000fe40000701670 */
[----:B------:R-:W-:Y:S02]  /*38a0*/  ISETP.GE.AND P2, PT, R37, 0x59, PT ;  /* 0x000000592500780c */ /* 0x000fe40003f46270 */
[----:B------:R-:W-:Y:S02]  /*38b0*/  FSEL R135, R135, -INF , !P0 ;  /* 0xff80000087877808 */ /* 0x000fe40004000000 */
[----:B------:R-:W-:Y:S02]  /*38c0*/  ISETP.GT.AND P0, PT, R28, 0x51, !P5 ;  /* 0x000000511c00780c */ /* 0x000fe40006f04270 */
[----:B------:R-:W-:-:S02]  /*38d0*/  P2R R0, PR, RZ, 0x2 ;  /* 0x00000002ff007803 */ /* 0x000fc40000000000 */
[----:B------:R-:W-:Y:S02]  /*38e0*/  ISETP.LT.OR P0, PT, R42, 0x52, P0 ;  /* 0x000000522a00780c */ /* 0x000fe40000701670 */
[----:B------:R-:W-:Y:S02]  /*38f0*/  ISETP.GE.AND P1, PT, R37, 0x1, PT ;  /* 0x000000012500780c */ /* 0x000fe40003f26270 */
[----:B------:R-:W-:Y:S02]  /*3900*/  FSEL R133, R133, -INF , !P0 ;  /* 0xff80000085857808 */ /* 0x000fe40004000000 */
[----:B------:R-:W-:Y:S02]  /*3910*/  ISETP.GT.AND P0, PT, R28, 0x58, !P2 ;  /* 0x000000581c00780c */ /* 0x000fe40005704270 */
[----:B------:R-:W-:Y:S02]  /*3920*/  P2R R18, PR, RZ, 0x2 ;  /* 0x00000002ff127803 */ /* 0x000fe40000000000 */
[----:B------:R-:W-:-:S02]  /*3930*/  ISETP.LT.OR P0, PT, R42, 0x59, P0 ;  /* 0x000000592a00780c */ /* 0x000fc40000701670 */
[----:B------:R-:W-:Y:S02]  /*3940*/  IMNMX R44, R11, R44, PT ;  /* 0x0000002c0b2c7217 */ /* 0x000fe40003800200 */
[----:B------:R-:W-:Y:S02]  /*3950*/  FSEL R131, R131, -INF , !P0 ;  /* 0xff80000083837808 */ /* 0x000fe40004000000 */
[----:B------:R-:W-:Y:S02]  /*3960*/  ISETP.GT.AND P0, PT, R28, RZ, !P1 ;  /* 0x000000ff1c00720c */ /* 0x000fe40004f04270 */
[----:B------:R-:W-:Y:S01]  /*3970*/  ISETP.GE.AND P1, PT, R37, 0x5a, PT ;  /* 0x0000005a2500780c */ /* 0x000fe20003f26270 */
[----:B------:R-:W-:Y:S01]  /*3980*/  FMUL.FTZ R37, R79, c[0x0][0x320] ;  /* 0x0000c8004f257a20 */ /* 0x000fe20000410000 */
[----:B------:R-:W-:-:S04]  /*3990*/  ISETP.LT.OR P0, PT, R42, 0x1, P0 ;  /* 0x000000012a00780c */ /* 0x000fc80000701670 */
[----:B------:R-:W-:Y:S01]  /*39a0*/  FSEL R4, R4, -INF , !P0 ;  /* 0xff80000004047808 */ /* 0x000fe20004000000 */
[----:B------:R-:W1:Y:S01]  /*39b0*/  MUFU.TANH R37, R37 ;  /* 0x0000002500257308 */ /* 0x000e620000002400 */
[----:B------:R-:W-:Y:S01]  /*39c0*/  ISETP.GT.AND P0, PT, R28, 0x59, !P1 ;  /* 0x000000591c00780c */ /* 0x000fe20004f04270 */
[----:B------:R-:W-:Y:S02]  /*39d0*/  FMUL.FTZ R28, R14, c[0x0][0x320] ;  /* 0x0000c8000e1c7a20 */ /* 0x000fe40000410000 */
[----:B------:R-:W-:Y:S01]  /*39e0*/  FMUL.FTZ R14, R15, c[0x0][0x320] ;  /* 0x0000c8000f0e7a20 */ /* 0x000fe20000410000 */
[----:B------:R-:W-:Y:S01]  /*39f0*/  ISETP.LT.OR P0, PT, R42, 0x5a, P0 ;  /* 0x0000005a2a00780c */ /* 0x000fe20000701670 */
[----:B------:R-:W-:Y:S02]  /*3a00*/  FMUL.FTZ R42, R78, c[0x0][0x320] ;  /* 0x0000c8004e2a7a20 */ /* 0x000fe40000410000 */
[----:B------:R-:W-:Y:S01]  /*3a10*/  FMUL.FTZ R15, R83, c[0x0][0x320] ;  /* 0x0000c800530f7a20 */ /* 0x000fe20000410000 */
[----:B------:R-:W-:Y:S01]  /*3a20*/  FSEL R129, R129, -INF , !P0 ;  /* 0xff80000081817808 */ /* 0x000fe20004000000 */
[----:B------:R-:W1:Y:S01]  /*3a30*/  MUFU.TANH R28, R28 ;  /* 0x0000001c001c7308 */ /* 0x000e620000002400 */
[----:B------:R-:W-:-:S07]  /*3a40*/  PLOP3.LUT P0, PT, PT, PT, UP2, 0x40, 0x0 ;  /* 0x000000000000781c */ /* 0x000fce0003f0e828 */
[----:B------:R-:W1:Y:S08]  /*3a50*/  MUFU.TANH R42, R42 ;  /* 0x0000002a002a7308 */ /* 0x000e700000002400 */
[----:B------:R-:W1:Y:S08]  /*3a60*/  MUFU.TANH R14, R14 ;  /* 0x0000000e000e7308 */ /* 0x000e700000002400 */
[----:B------:R-:W1:Y:S01]  /*3a70*/  MUFU.TANH R15, R15 ;  /* 0x0000000f000f7308 */ /* 0x000e620000002400 */
[----:B------:R-:W-:Y:S05]  /*3a80*/  @P0 BRA `(.L_x_26) ;  /* 0x0000015000000947 */ /* 0x000fea0003800000 */
[----:B--234-:R-:W-:Y:S01]  /*3a90*/  IADD3 R6, R6, c[0x0][0x1d0], RZ ;  /* 0x0000740006067a10 */ /* 0x01cfe20007ffe0ff */
        /* <DEDUP_REMOVED lines=11> */
.L_x_28:
[----:B------:R-:W-:-:S04]  /*3b50*/  MOV R6, c[0x0][0x32c] ;  /* 0x0000cb0000067a02 */ /* 0x000fc80000000f00 */
[----:B------:R-:W-:-:S13]  /*3b60*/  ISETP.NE.AND P0, PT, R6, 0x1, PT ;  /* 0x000000010600780c */ /* 0x000fda0003f05270 */
[----:B------:R-:W-:-:S05]  /*3b70*/  @P0 IMAD.HI.U32 R6, R11, c[0x0][0x330], RZ ;  /* 0x0000cc000b060a27 */ /* 0x000fca00078e00ff */
[----:B------:R-:W-:Y:S02]  /*3b80*/  @P0 SHF.R.U32.HI R11, RZ, c[0x0][0x334], R6 ;  /* 0x0000cd00ff0b0a19 */ /* 0x000fe40000011606 */
.L_x_29:
[----:B------:R-:W-:Y:S05]  /*3b90*/  BSYNC B0 ;  /* 0x0000000000007941 */ /* 0x000fea0003800000 */
.L_x_27:
[----:B------:R-:W-:-:S05]  /*3ba0*/  IMAD R34, R11, c[0x0][0x32c], R34 ;  /* 0x0000cb000b227a24 */ /* 0x000fca00078e0222 */
[----:B------:R-:W-:Y:S02]  /*3bb0*/  IADD3 R11, R34, c[0x0][0x32c], RZ ;  /* 0x0000cb00220b7a10 */ /* 0x000fe40007ffe0ff */
[----:B------:R-:W-:Y:S02]  /*3bc0*/  IMNMX R45, R45, R34, !PT ;  /* 0x000000222d2d7217 */ /* 0x000fe40007800200 */
[----:B------:R-:W-:Y:S02]  /*3bd0*/  IMNMX R44, R44, R11, PT ;  /* 0x0000000b2c2c7217 */ /* 0x000fe40003800200 */
.L_x_26:
[----:B--234-:R-:W-:Y:S01]  /*3be0*/  ISETP.NE.AND P0, PT, R49, RZ, PT ;  /* 0x000000ff3100720c */ /* 0x01cfe20003f05270 */
[----:B------:R-:W-:Y:S01]  /*3bf0*/  IMAD.SHL.U32 R212, R2, 0x2, RZ ;  /* 0x0000000202d47824 */ /* 0x000fe200078e00ff */
[C---:B------:R-:W-:Y:S01]  /*3c00*/  ISETP.GT.AND P6, PT, R45.reuse, 0x50, !P6 ;  /* 0x000000502d00780c */ /* 0x040fe200077c4270 */
[----:B------:R-:W-:Y:S01]  /*3c10*/  ULDC.64 UR4, c[0x0][0x2c8] ;  /* 0x0000b20000047ab9 */ /* 0x000fe20000000a00 */
[----:B------:R-:W-:Y:S01]  /*3c20*/  ISETP.GT.AND P0, PT, R45, 0x1, !P0 ;  /* 0x000000012d00780c */ /* 0x000fe20004704270 */
[----:B------:R-:W-:Y:S01]  /*3c30*/  IMAD R210, R5, 0x2, R212 ;  /* 0x0000000205d27824 */ /* 0x000fe200078e02d4 */
[----:B------:R-:W-:Y:S01]  /*3c40*/  ISETP.GT.AND P5, PT, R45, 0x51, !P5 ;  /* 0x000000512d00780c */ /* 0x000fe20006fa4270 */
[----:B------:R-:W-:Y:S01]  /*3c50*/  LDSM.16.MT88.4 R76, [R212+0x3100] ;  /* 0x00310000d44c783b */ /* 0x000fe20000004200 */
[C---:B------:R-:W-:Y:S01]  /*3c60*/  ISETP.LT.OR P0, PT, R44.reuse, 0x2, P0 ;  /* 0x000000022c00780c */ /* 0x040fe20000701670 */
[C---:B------:R-:W-:Y:S01]  /*3c70*/  IMAD R208, R3.reuse, 0x2, R210 ;  /* 0x0000000203d07824 */ /* 0x040fe200078e02d2 */
[----:B------:R-:W-:Y:S01]  /*3c80*/  ISETP.LT.OR P6, PT, R44, 0x51, P6 ;  /* 0x000000512c00780c */ /* 0x000fe200037c1670 */
[----:B------:R-:W-:Y:S01]  /*3c90*/  IMAD R209, R3, 0x2, R212 ;  /* 0x0000000203d17824 */ /* 0x000fe200078e02d4 */
[----:B-1----:R-:W-:Y:S01]  /*3ca0*/  FSEL R34, R14, -INF , !P0 ;  /* 0xff8000000e227808 */ /* 0x002fe20004000000 */
[----:B------:R-:W-:Y:S01]  /*3cb0*/  LDSM.16.MT88.4 R108, [R212+0x100] ;  /* 0x00010000d46c783b */ /* 0x000fe20000004200 */
[----:B------:R-:W-:Y:S01]  /*3cc0*/  ISETP.NE.AND P0, PT, R16, RZ, PT ;  /* 0x000000ff1000720c */ /* 0x000fe20003f05270 */
[----:B------:R-:W-:Y:S01]  /*3cd0*/  UIMAD.WIDE.U32 UR18, UR16, UR4, URZ ;  /* 0x00000004101272a5 */ /* 0x000fe2000f8e003f */
[C---:B------:R-:W-:Y:S01]  /*3ce0*/  ISETP.GT.AND P2, PT, R45.reuse, 0x58, !P2 ;  /* 0x000000582d00780c */ /* 0x040fe20005744270 */
[----:B------:R-:W-:Y:S01]  /*3cf0*/  LDSM.16.MT88.4 R84, [R208+0x100] ;  /* 0x00010000d054783b */ /* 0x000fe20000004200 */
[----:B------:R-:W-:Y:S01]  /*3d00*/  ISETP.GT.AND P0, PT, R45, 0x8, !P0 ;  /* 0x000000082d00780c */ /* 0x000fe20004704270 */
[----:B------:R-:W-:Y:S01]  /*3d10*/  ULDC UR4, c[0x0][0x328] ;  /* 0x0000ca0000047ab9 */ /* 0x000fe20000000800 */
[C---:B------:R-:W-:Y:S01]  /*3d20*/  ISETP.LT.OR P5, PT, R44.reuse, 0x52, P5 ;  /* 0x000000522c00780c */ /* 0x040fe20002fa1670 */
[----:B------:R-:W-:Y:S01]  /*3d30*/  LDSM.16.MT88.4 R100, [R210+0x100] ;  /* 0x00010000d264783b */ /* 0x000fe20000004200 */
[----:B------:R-:W-:Y:S01]  /*3d40*/  ISETP.LT.OR P0, PT, R44, 0x9, P0 ;  /* 0x000000092c00780c */ /* 0x000fe20000701670 */
[----:B------:R-:W-:Y:S01]  /*3d50*/  @UP3 UMOV UR7, UR19 ;  /* 0x0000001300073c82 */ /* 0x000fe20008000000 */
[----:B------:R-:W-:Y:S01]  /*3d60*/  FSEL R136, R136, -INF , !P6 ;  /* 0xff80000088887808 */ /* 0x000fe20007000000 */
[----:B------:R-:W-:Y:S01]  /*3d70*/  LDSM.16.MT88.4 R92, [R209+0x100] ;  /* 0x00010000d15c783b */ /* 0x000fe20000004200 */
[----:B------:R-:W-:Y:S01]  /*3d80*/  FSEL R16, R46, -INF , !P0 ;  /* 0xff8000002e107808 */ /* 0x000fe20004000000 */
[----:B------:R-:W-:Y:S01]  /*3d90*/  @UP3 USHF.R.U32.HI UR16, URZ, UR5, UR7 ;  /* 0x000000053f103299 */ /* 0x000fe20008011607 */
[----:B------:R-:W-:Y:S01]  /*3da0*/  ISETP.NE.AND P0, PT, R43, RZ, PT ;  /* 0x000000ff2b00720c */ /* 0x000fe20003f05270 */
[----:B------:R-:W-:Y:S01]  /*3db0*/  LDSM.16.MT88.4 R68, [R210+0x3100] ;  /* 0x00310000d244783b */ /* 0x000fe20000004200 */
[C---:B------:R-:W-:Y:S01]  /*3dc0*/  ISETP.GT.AND P1, PT, R45.reuse, 0x59, !P1 ;  /* 0x000000592d00780c */ /* 0x040fe20004f24270 */
[----:B------:R-:W-:Y:S01]  /*3dd0*/  UIADD3 UR13, UR13, UR16, URZ ;  /* 0x000000100d0d7290 */ /* 0x000fe2000fffe03f */
[----:B------:R-:W-:Y:S01]  /*3de0*/  ISETP.GT.AND P0, PT, R45, 0x9, !P0 ;  /* 0x000000092d00780c */ /* 0x000fe20004704270 */
[----:B------:R-:W-:Y:S01]  /*3df0*/  LDSM.16.MT88.4 R56, [R209+0x3100] ;  /* 0x00310000d138783b */ /* 0x000fe20000004200 */
[C---:B------:R-:W-:Y:S01]  /*3e00*/  ISETP.LT.OR P2, PT, R44.reuse, 0x59, P2 ;  /* 0x000000592c00780c */ /* 0x040fe20001741670 */
[----:B------:R-:W-:Y:S01]  /*3e10*/  UIADD3 UR4, UR13, UR4, URZ ;  /* 0x000000040d047290 */ /* 0x000fe2000fffe03f */
[----:B------:R-:W-:-:S02]  /*3e20*/  ISETP.LT.OR P0, PT, R44, 0xa, P0 ;  /* 0x0000000a2c00780c */ /* 0x000fc40000701670 */
[----:B------:R-:W-:Y:S02]  /*3e30*/  FSEL R134, R134, -INF , !P5 ;  /* 0xff80000086867808 */ /* 0x000fe40006800000 */
[----:B------:R-:W-:Y:S02]  /*3e40*/  FSEL R6, R10, -INF , !P0 ;  /* 0xff8000000a067808 */ /* 0x000fe40004000000 */
[----:B------:R-:W-:Y:S02]  /*3e50*/  ISETP.NE.AND P0, PT, R41, RZ, PT ;  /* 0x000000ff2900720c */ /* 0x000fe40003f05270 */
[----:B------:R-:W-:Y:S02]  /*3e60*/  ISETP.LT.OR P1, PT, R44, 0x5a, P1 ;  /* 0x0000005a2c00780c */ /* 0x000fe40000f21670 */
[----:B------:R-:W-:Y:S02]  /*3e70*/  ISETP.GT.AND P0, PT, R45, 0x10, !P0 ;  /* 0x000000102d00780c */ /* 0x000fe40004704270 */
[----:B------:R-:W-:-:S02]  /*3e80*/  FSEL R130, R130, -INF , !P2 ;  /* 0xff80000082827808 */ /* 0x000fc40005000000 */
[----:B------:R-:W-:Y:S02]  /*3e90*/  ISETP.LT.OR P0, PT, R44, 0x11, P0 ;  /* 0x000000112c00780c */ /* 0x000fe40000701670 */
[----:B------:R-:W-:Y:S02]  /*3ea0*/  FSEL R128, R128, -INF , !P1 ;  /* 0xff80000080807808 */ /* 0x000fe40004800000 */
[----:B------:R-:W-:Y:S02]  /*3eb0*/  FSEL R14, R52, -INF , !P0 ;  /* 0xff800000340e7808 */ /* 0x000fe40004000000 */
[----:B------:R-:W-:Y:S02]  /*3ec0*/  ISETP.NE.AND P0, PT, R12, RZ, PT ;  /* 0x000000ff0c00720c */ /* 0x000fe40003f05270 */
[----:B------:R-:W-:Y:S02]  /*3ed0*/  IADD3 R192, R36, -0x2, RZ ;  /* 0xfffffffe24c07810 */ /* 0x000fe40007ffe0ff */
[----:B------:R-:W-:-:S04]  /*3ee0*/  ISETP.GT.AND P0, PT, R45, 0x11, !P0 ;  /* 0x000000112d00780c */ /* 0x000fc80004704270 */
[----:B------:R-:W-:-:S04]  /*3ef0*/  ISETP.LT.OR P0, PT, R44, 0x12, P0 ;  /* 0x000000122c00780c */ /* 0x000fc80000701670 */
[----:B------:R-:W-:Y:S02]  /*3f00*/  FSEL R12, R15, -INF , !P0 ;  /* 0xff8000000f0c7808 */ /* 0x000fe40004000000 */
[----:B------:R-:W-:-:S04]  /*3f10*/  ISETP.NE.AND P0, PT, R40, RZ, PT ;  /* 0x000000ff2800720c */ /* 0x000fc80003f05270 */
        /* <DEDUP_REMOVED lines=52> */
[----:B------:R-:W-:-:S04]  /*4260*/  ISETP.GT.AND P0, PT, R45, RZ, !P0 ;  /* 0x000000ff2d00720c */ /* 0x000fc80004704270 */
[----:B------:R-:W-:-:S04]  /*4270*/  ISETP.LT.OR P0, PT, R44, 0x1, P0 ;  /* 0x000000012c00780c */ /* 0x000fc80000701670 */
[----:B------:R-:W-:Y:S02]  /*4280*/  FSEL R28, R28, -INF , !P0 ;  /* 0xff8000001c1c7808 */ /* 0x000fe40004000000 */
[----:B------:R-:W-:Y:S02]  /*4290*/  ISETP.NE.AND P0, PT, R0, RZ, PT ;  /* 0x000000ff0000720c */ /* 0x000fe40003f05270 */
[----:B------:R-:W-:Y:S02]  /*42a0*/  FMNMX.FTZ R0, R4, R23, !PT ;  /* 0x0000001704007209 */ /* 0x000fe40007810000 */
[----:B------:R-:W-:Y:S02]  /*42b0*/  FMNMX.FTZ R15, R28, R34, !PT ;  /* 0x000000221c0f7209 */ /* 0x000fe40007810000 */
[----:B------:R-:W-:Y:S02]  /*42c0*/  FMNMX.FTZ R0, R21, R0, !PT ;  /* 0x0000000015007209 */ /* 0x000fe40007810000 */
[----:B------:R-:W-:-:S02]  /*42d0*/  FMNMX.FTZ R15, R16, R15, !PT ;  /* 0x0000000f100f7209 */ /* 0x000fc40007810000 */
[----:B------:R-:W-:Y:S02]  /*42e0*/  FMNMX.FTZ R0, R19, R0, !PT ;  /* 0x0000000013007209 */ /* 0x000fe40007810000 */
[----:B------:R-:W-:Y:S02]  /*42f0*/  FMNMX.FTZ R15, R6, R15, !PT ;  /* 0x0000000f060f7209 */ /* 0x000fe40007810000 */
        /* <DEDUP_REMOVED lines=25> */
[----:B------:R-:W-:Y:S02]  /*4490*/  ISETP.GT.AND P0, PT, R45, 0x49, !P0 ;  /* 0x000000492d00780c */ /* 0x000fe40004704270 */
[----:B------:R-:W-:Y:S02]  /*44a0*/  FMNMX.FTZ R0, R157, R0, !PT ;  /* 0x000000009d007209 */ /* 0x000fe40007810000 */
[----:B------:R-:W-:-:S02]  /*44b0*/  FMNMX.FTZ R15, R162, R15, !PT ;  /* 0x0000000fa20f7209 */ /* 0x000fc40007810000 */
[----:B------:R-:W-:Y:S02]  /*44c0*/  FMNMX.FTZ R0, R151, R0, !PT ;  /* 0x0000000097007209 */ /* 0x000fe40007810000 */
[----:B------:R-:W-:Y:S02]  /*44d0*/  ISETP.LT.OR P0, PT, R44, 0x4a, P0 ;  /* 0x0000004a2c00780c */ /* 0x000fe40000701670 */
[----:B------:R-:W-:Y:S02]  /*44e0*/  FMNMX.FTZ R15, R160, R15, !PT ;  /* 0x0000000fa00f7209 */ /* 0x000fe40007810000 */
[----:B------:R-:W-:Y:S02]  /*44f0*/  FMNMX.FTZ R0, R147, R0, !PT ;  /* 0x0000000093007209 */ /* 0x000fe40007810000 */
[----:B------:R-:W-:Y:S02]  /*4500*/  FSEL R150, R150, -INF , !P0 ;  /* 0xff80000096967808 */ /* 0x000fe40004000000 */
        /* <DEDUP_REMOVED lines=8> */
[----:B------:R-:W-:-:S03]  /*4590*/  FMNMX.FTZ R15, R130, R15, !PT ;  /* 0x0000000f820f7209 */ /* 0x000fc60007810000 */
[----:B------:R-:W1:Y:S01]  /*45a0*/  SHFL.BFLY PT, R11, R0, 0x2, 0x1f ;  /* 0x0c401f00000b7f89 */ /* 0x000e6200000e0000 */
[----:B------:R-:W-:-:S05]  /*45b0*/  FMNMX.FTZ R15, R128, R15, !PT ;  /* 0x0000000f800f7209 */ /* 0x000fca0007810000 */
[----:B------:R-:W2:Y:S01]  /*45c0*/  SHFL.BFLY PT, R18, R15, 0x2, 0x1f ;  /* 0x0c401f000f127f89 */ /* 0x000ea200000e0000 */
[----:B-1----:R-:W-:-:S05]  /*45d0*/  FMNMX.FTZ R25, R0, R11, !PT ;  /* 0x0000000b00197209 */ /* 0x002fca0007810000 */
[----:B------:R-:W1:Y:S01]  /*45e0*/  SHFL.BFLY PT, R0, R25, 0x1, 0x1f ;  /* 0x0c201f0019007f89 */ /* 0x000e6200000e0000 */
[----:B--2---:R-:W-:-:S05]  /*45f0*/  FMNMX.FTZ R11, R15, R18, !PT ;  /* 0x000000120f0b7209 */ /* 0x004fca0007810000 */
[----:B------:R-:W2:Y:S01]  /*4600*/  SHFL.BFLY PT, R116, R11, 0x1, 0x1f ;  /* 0x0c201f000b747f89 */ /* 0x000ea200000e0000 */
[----:B-1----:R-:W-:-:S03]  /*4610*/  FMNMX.FTZ R0, R25, R0, !PT ;  /* 0x0000000019007209 */ /* 0x002fc60007810000 */
[----:B------:R-:W-:Y:S01]  /*4620*/  LDSM.16.MT88.4 R24, [R212+0x900] ;  /* 0x00090000d418783b */ /* 0x000fe20000004200 */
[C---:B------:R-:W-:Y:S01]  /*4630*/  FSETP.NEU.FTZ.AND P0, PT, R0.reuse, -INF , PT ;  /* 0xff8000000000780b */ /* 0x040fe20003f1d000 */
[----:B------:R-:W-:Y:S01]  /*4640*/  FMUL.FTZ R138, R0, c[0x0][0x2d0] ;  /* 0x0000b400008a7a20 */ /* 0x000fe20000410000 */
[----:B--2---:R-:W-:-:S04]  /*4650*/  FMNMX.FTZ R116, R11, R116, !PT ;  /* 0x000000740b747209 */ /* 0x004fc80007810000 */
[----:B------:R-:W-:Y:S01]  /*4660*/  FSEL R138, R138, RZ, P0 ;  /* 0x000000ff8a8a7208 */ /* 0x000fe20000000000 */
[C---:B------:R-:W-:Y:S01]  /*4670*/  FMUL.FTZ R125, R116.reuse, c[0x0][0x2d0] ;  /* 0x0000b400747d7a20 */ /* 0x040fe20000410000 */
[----:B------:R-:W-:-:S03]  /*4680*/  FSETP.NEU.FTZ.AND P0, PT, R116, -INF , PT ;  /* 0xff8000007400780b */ /* 0x000fc60003f1d000 */
[--C-:B------:R-:W-:Y:S01]  /*4690*/  FFMA.FTZ R48, R4, c[0x0][0x2d0], -R138.reuse ;  /* 0x0000b40004307a23 */ /* 0x100fe2000001088a */
[----:B------:R-:W-:Y:S01]  /*46a0*/  FSEL R125, R125, RZ, P0 ;  /* 0x000000ff7d7d7208 */ /* 0x000fe20000000000 */
[--C-:B------:R-:W-:Y:S01]  /*46b0*/  FFMA.FTZ R47, R23, c[0x0][0x2d0], -R138.reuse ;  /* 0x0000b400172f7a23 */ /* 0x100fe2000001088a */
[----:B------:R-:W-:Y:S01]  /*46c0*/  PLOP3.LUT P0, PT, PT, PT, UP2, 0x40, 0x0 ;  /* 0x000000000000781c */ /* 0x000fe20003f0e828 */
[--C-:B------:R-:W-:Y:S02]  /*46d0*/  FFMA.FTZ R45, R21, c[0x0][0x2d0], -R138.reuse ;  /* 0x0000b400152d7a23 */ /* 0x100fe4000001088a */
[----:B------:R-:W-:Y:S01]  /*46e0*/  FFMA.FTZ R42, R19, c[0x0][0x2d0], -R138 ;  /* 0x0000b400132a7a23 */ /* 0x000fe2000001088a */
[----:B------:R-:W-:Y:S01]  /*46f0*/  MUFU.EX2 R48, R48 ;  /* 0x0000003000307308 */ /* 0x000fe20000000800 */
[--C-:B------:R-:W-:Y:S01]  /*4700*/  FFMA.FTZ R49, R28, c[0x0][0x2d0], -R125.reuse ;  /* 0x0000b4001c317a23 */ /* 0x100fe2000001087d */
[----:B------:R-:W-:Y:S01]  /*4710*/  LDSM.16.MT88.4 R20, [R210+0x900] ;  /* 0x00090000d214783b */ /* 0x000fe20000004200 */
[----:B------:R-:W-:-:S02]  /*4720*/  FFMA.FTZ R50, R34, c[0x0][0x2d0], -R125 ;  /* 0x0000b40022327a23 */ /* 0x000fc4000001087d */
[--C-:B------:R-:W-:Y:S02]  /*4730*/  FFMA.FTZ R44, R16, c[0x0][0x2d0], -R125.reuse ;  /* 0x0000b400102c7a23 */ /* 0x100fe4000001087d */
[--C-:B------:R-:W-:Y:S01]  /*4740*/  FFMA.FTZ R43, R6, c[0x0][0x2d0], -R125.reuse ;  /* 0x0000b400062b7a23 */ /* 0x100fe2000001087d */
[----:B------:R-:W1:Y:S01]  /*4750*/  MUFU.EX2 R47, R47 ;  /* 0x0000002f002f7308 */ /* 0x000e620000000800 */
[--C-:B------:R-:W-:Y:S02]  /*4760*/  FFMA.FTZ R40, R7, c[0x0][0x2d0], -R138.reuse ;  /* 0x0000b40007287a23 */ /* 0x100fe4000001088a */
[----:B------:R-:W2:Y:S01]  /*4770*/  LDSM.16.MT88.4 R4, [R208+0x3100] ;  /* 0x00310000d004783b */ /* 0x000ea20000004200 */
[----:B------:R-:W-:Y:S02]  /*4780*/  FFMA.FTZ R41, R13, c[0x0][0x2d0], -R138 ;  /* 0x0000b4000d297a23 */ /* 0x000fe4000001088a */
[--C-:B------:R-:W-:Y:S02]  /*4790*/  FFMA.FTZ R39, R14, c[0x0][0x2d0], -R125.reuse ;  /* 0x0000b4000e277a23 */ /* 0x100fe4000001087d */
[----:B------:R-:W-:Y:S01]  /*47a0*/  MUFU.EX2 R45, R45 ;  /* 0x0000002d002d7308 */ /* 0x000fe20000000800 */
[----:B------:R-:W-:-:S02]  /*47b0*/  FFMA.FTZ R38, R12, c[0x0][0x2d0], -R125 ;  /* 0x0000b4000c267a23 */ /* 0x000fc4000001087d */
[----:B------:R-:W3:Y:S01]  /*47c0*/  LDSM.16.MT88.4 R12, [R208+0x900] ;  /* 0x00090000d00c783b */ /* 0x000ee20000004200 */
[--C-:B------:R-:W-:Y:S02]  /*47d0*/  FFMA.FTZ R37, R9, c[0x0][0x2d0], -R138.reuse ;  /* 0x0000b40009257a23 */ /* 0x100fe4000001088a */
[--C-:B------:R-:W-:Y:S02]  /*47e0*/  FFMA.FTZ R3, R10, c[0x0][0x2d0], -R125.reuse ;  /* 0x0000b4000a037a23 */ /* 0x100fe4000001087d */
[----:B------:R-:W4:Y:S01]  /*47f0*/  MUFU.EX2 R42, R42 ;  /* 0x0000002a002a7308 */ /* 0x000f220000000800 */
[----:B------:R-:W-:Y:S01]  /*4800*/  FFMA.FTZ R2, R8, c[0x0][0x2d0], -R125 ;  /* 0x0000b40008027a23 */ /* 0x000fe2000001087d */
[----:B-1----:R-:W-:Y:S01]  /*4810*/  F2FP.PACK_AB R64, R47, R48 ;  /* 0x000000302f40723e */ /* 0x002fe200000000ff */
[----:B------:R-:W1:Y:S01]  /*4820*/  LDSM.16.MT88.4 R8, [R212+0x3900] ;  /* 0x00390000d408783b */ /* 0x000e620000004200 */
[--C-:B------:R-:W-:Y:S02]  /*4830*/  FFMA.FTZ R46, R17, c[0x0][0x2d0], -R138.reuse ;  /* 0x0000b400112e7a23 */ /* 0x100fe4000001088a */
[--C-:B------:R-:W-:Y:S01]  /*4840*/  FFMA.FTZ R118, R33, c[0x0][0x2d0], -R138.reuse ;  /* 0x0000b40021767a23 */ /* 0x100fe2000001088a */
[----:B------:R-:W5:Y:S01]  /*4850*/  LDSM.16.MT88.4 R16, [R209+0x900] ;  /* 0x00090000d110783b */ /* 0x000f620000004200 */
[----:B------:R-:W-:Y:S01]  /*4860*/  MUFU.EX2 R49, R49 ;  /* 0x0000003100317308 */ /* 0x000fe20000000800 */
[----:B------:R-:W-:-:S02]  /*4870*/  FFMA.FTZ R51, R31, c[0x0][0x2d0], -R138 ;  /* 0x0000b4001f337a23 */ /* 0x000fc4000001088a */
[--C-:B------:R-:W-:Y:S01]  /*4880*/  FFMA.FTZ R124, R29, c[0x0][0x2d0], -R138.reuse ;  /* 0x0000b4001d7c7a23 */ /* 0x100fe2000001088a */
[----:B------:R-:W1:Y:S01]  /*4890*/  LDSM.16.MT88.4 R32, [R210+0x3900] ;  /* 0x00390000d220783b */ /* 0x000e620000004200 */
[----:B------:R-:W-:Y:S02]  /*48a0*/  FFMA.FTZ R117, R117, c[0x0][0x2d0], -R138 ;  /* 0x0000b40075757a23 */ /* 0x000fe4000001088a */
[--C-:B------:R-:W-:Y:S01]  /*48b0*/  FFMA.FTZ R119, R146, c[0x0][0x2d0], -R125.reuse ;  /* 0x0000b40092777a23 */ /* 0x100fe2000001087d */
[----:B------:R-:W2:Y:S01]  /*48c0*/  MUFU.EX2 R50, R50 ;  /* 0x0000003200327308 */ /* 0x000ea20000000800 */
[----:B----4-:R-:W-:Y:S01]  /*48d0*/  F2FP.PACK_AB R66, R42, R45 ;  /* 0x0000002d2a42723e */ /* 0x010fe200000000ff */
[----:B------:R-:W4:Y:S01]  /*48e0*/  LDSM.16.MT88.4 R28, [R209+0x3900] ;  /* 0x00390000d11c783b */ /* 0x000f220000004200 */
[--C-:B------:R-:W-:Y:S02]  /*48f0*/  FFMA.FTZ R126, R126, c[0x0][0x2d0], -R125.reuse ;  /* 0x0000b4007e7e7a23 */ /* 0x100fe4000001087d */
[----:B------:R-:W-:-:S02]  /*4900*/  FFMA.FTZ R127, R144, c[0x0][0x2d0], -R125 ;  /* 0x0000b400907f7a23 */ /* 0x000fc4000001087d */
[--C-:B------:R-:W-:Y:S01]  /*4910*/  FFMA.FTZ R132, R132, c[0x0][0x2d0], -R125.reuse ;  /* 0x0000b40084847a23 */ /* 0x100fe2000001087d */
[----:B------:R-:W-:Y:S01]  /*4920*/  MUFU.EX2 R44, R44 ;  /* 0x0000002c002c7308 */ /* 0x000fe20000000800 */
[--C-:B------:R-:W-:Y:S02]  /*4930*/  FFMA.FTZ R144, R149, c[0x0][0x2d0], -R138.reuse ;  /* 0x0000b40095907a23 */ /* 0x100fe4000001088a */
[--C-:B------:R-:W-:Y:S02]  /*4940*/  FFMA.FTZ R146, R145, c[0x0][0x2d0], -R138.reuse ;  /* 0x0000b40091927a23 */ /* 0x100fe4000001088a */
[--C-:B------:R-:W-:Y:S02]  /*4950*/  FFMA.FTZ R137, R137, c[0x0][0x2d0], -R138.reuse ;  /* 0x0000b40089897a23 */ /* 0x100fe4000001088a */
[----:B------:R-:W-:Y:S01]  /*4960*/  FFMA.FTZ R139, R139, c[0x0][0x2d0], -R138 ;  /* 0x0000b4008b8b7a23 */ /* 0x000fe2000001088a */
[----:B------:R-:W3:Y:S01]  /*4970*/  MUFU.EX2 R43, R43 ;  /* 0x0000002b002b7308 */ /* 0x000ee20000000800 */
[----:B--2---:R-:W-:Y:S01]  /*4980*/  F2FP.PACK_AB R65, R50, R49 ;  /* 0x000000313241723e */ /* 0x004fe200000000ff */
[----:B------:R-:W-:-:S02]  /*4990*/  FFMA.FTZ R145, R166, c[0x0][0x2d0], -R125 ;  /* 0x0000b400a6917a23 */ /* 0x000fc4000001087d */
[--C-:B------:R-:W-:Y:S02]  /*49a0*/  FFMA.FTZ R148, R148, c[0x0][0x2d0], -R125.reuse ;  /* 0x0000b40094947a23 */ /* 0x100fe4000001087d */
[--C-:B------:R-:W-:Y:S02]  /*49b0*/  FFMA.FTZ R149, R164, c[0x0][0x2d0], -R125.reuse ;  /* 0x0000b400a4957a23 */ /* 0x100fe4000001087d */
[----:B------:R-:W-:Y:S01]  /*49c0*/  MUFU.EX2 R46, R46 ;  /* 0x0000002e002e7308 */ /* 0x000fe20000000800 */
[----:B------:R-:W-:Y:S02]  /*49d0*/  FFMA.FTZ R158, R158, c[0x0][0x2d0], -R125 ;  /* 0x0000b4009e9e7a23 */ /* 0x000fe4000001087d */
[--C-:B------:R-:W-:Y:S02]  /*49e0*/  FFMA.FTZ R164, R157, c[0x0][0x2d0], -R138.reuse ;  /* 0x0000b4009da47a23 */ /* 0x100fe4000001088a */
[--C-:B------:R-:W-:Y:S02]  /*49f0*/  FFMA.FTZ R166, R151, c[0x0][0x2d0], -R138.reuse ;  /* 0x0000b40097a67a23 */ /* 0x100fe4000001088a */
[--C-:B------:R-:W-:Y:S01]  /*4a00*/  FFMA.FTZ R159, R159, c[0x0][0x2d0], -R138.reuse ;  /* 0x0000b4009f9f7a23 */ /* 0x100fe2000001088a */
[----:B---3--:R-:W-:Y:S01]  /*4a10*/  F2FP.PACK_AB R67, R43, R44 ;  /* 0x0000002c2b43723e */ /* 0x008fe200000000ff */
[----:B------:R-:W2:Y:S01]  /*4a20*/  MUFU.EX2 R41, R41 ;  /* 0x0000002900297308 */ /* 0x000ea20000000800 */
[----:B------:R-:W-:-:S02]  /*4a30*/  FFMA.FTZ R147, R147, c[0x0][0x2d0], -R138 ;  /* 0x0000b40093937a23 */ /* 0x000fc4000001088a */
[--C-:B------:R-:W-:Y:S02]  /*4a40*/  FFMA.FTZ R151, R162, c[0x0][0x2d0], -R125.reuse ;  /* 0x0000b400a2977a23 */ /* 0x100fe4000001087d */
[--C-:B------:R-:W-:Y:S01]  /*4a50*/  FFMA.FTZ R160, R160, c[0x0][0x2d0], -R125.reuse ;  /* 0x0000b400a0a07a23 */ /* 0x100fe2000001087d */
[C---:B------:R-:W-:Y:S01]  /*4a60*/  HMMA.16816.F32 R88, R64.reuse, R84, RZ ;  /* 0x000000544058723c */ /* 0x040fe200000018ff */
[--C-:B------:R-:W-:Y:S01]  /*4a70*/  FFMA.FTZ R156, R156, c[0x0][0x2d0], -R125.reuse ;  /* 0x0000b4009c9c7a23 */ /* 0x100fe2000001087d */
[----:B------:R-:W-:Y:S01]  /*4a80*/  MUFU.EX2 R40, R40 ;  /* 0x0000002800287308 */ /* 0x000fe20000000800 */
[----:B------:R-:W-:Y:S02]  /*4a90*/  FFMA.FTZ R157, R150, c[0x0][0x2d0], -R125 ;  /* 0x0000b400969d7a23 */ /* 0x000fe4000001087d */
[--C-:B------:R-:W-:Y:S02]  /*4aa0*/  FFMA.FTZ R224, R129, c[0x0][0x2d0], -R138.reuse ;  /* 0x0000b40081e07a23 */ /* 0x100fe4000001088a */
[--C-:B------:R-:W-:Y:S01]  /*4ab0*/  FFMA.FTZ R135, R135, c[0x0][0x2d0], -R138.reuse ;  /* 0x0000b40087877a23 */ /* 0x100fe2000001088a */
[----:B------:R-:W-:Y:S01]  /*4ac0*/  HMMA.16816.F32 R84, R64, R86, RZ ;  /* 0x000000564054723c */ /* 0x000fe200000018ff */
[--C-:B------:R-:W-:Y:S01]  /*4ad0*/  FFMA.FTZ R150, R133, c[0x0][0x2d0], -R138.reuse ;  /* 0x0000b40085967a23 */ /* 0x100fe2000001088a */
[----:B------:R-:W-:Y:S01]  /*4ae0*/  MUFU.EX2 R37, R37 ;  /* 0x0000002500257308 */ /* 0x000fe20000000800 */
        /* <DEDUP_REMOVED lines=9> */
[----:B------:R-:W-:Y:S02]  /*4b80*/  HMMA.16816.F32 R76, R64, R78, RZ ;  /* 0x0000004e404c723c */ /* 0x000fe400000018ff */
[----:B------:R-:W3:Y:S01]  /*4b90*/  MUFU.EX2 R38, R38 ;  /* 0x0000002600267308 */ /* 0x000ee20000000800 */
[----:B------:R-:W-:-:S05]  /*4ba0*/  FADD.FTZ R45, R42, R45 ;  /* 0x0000002d2a2d7221 */ /* 0x000fca0000010000 */
        /* <DEDUP_REMOVED lines=24> */
[----:B---3--:R-:W-:Y:S01]  /*4d30*/  F2FP.PACK_AB R5, R38, R39 ;  /* 0x000000272605723e */ /* 0x008fe200000000ff */
[----:B------:R-:W2:Y:S01]  /*4d40*/  MUFU.EX2 R144, R144 ;  /* 0x0000009000907308 */ /* 0x000ea20000000800 */
[----:B------:R-:W-:-:S04]  /*4d50*/  FADD.FTZ R46, R46, R45 ;  /* 0x0000002d2e2e7221 */ /* 0x000fc80000010000 */
[----:B------:R-:W-:Y:S01]  /*4d60*/  F2FP.PACK_AB R6, R37, R40 ;  /* 0x000000282506723e */ /* 0x000fe200000000ff */
[----:B------:R-:W-:Y:S01]  /*4d70*/  FADD.FTZ R41, R41, R46 ;  /* 0x0000002e29297221 */ /* 0x000fe20000010000 */
[----:B-1----:R-:W-:Y:S01]  /*4d80*/  F2FP.PACK_AB R7, R2, R3 ;  /* 0x000000030207723e */ /* 0x002fe200000000ff */
[----:B------:R-:W-:Y:S02]  /*4d90*/  MUFU.EX2 R146, R146 ;  /* 0x0000009200927308 */ /* 0x000fe40000000800 */
[----:B------:R-:W-:-:S04]  /*4da0*/  FADD.FTZ R40, R40, R41 ;  /* 0x0000002928287221 */ /* 0x000fc80000010000 */
[C---:B------:R-:W-:Y:S01]  /*4db0*/  HMMA.16816.F32 R88, R4.reuse, R12, R88 ;  /* 0x0000000c0458723c */ /* 0x040fe20000001858 */
[----:B------:R-:W-:Y:S01]  /*4dc0*/  FADD.FTZ R37, R37, R40 ;  /* 0x0000002825257221 */ /* 0x000fe20000010000 */
[----:B------:R-:W1:Y:S06]  /*4dd0*/  MUFU.EX2 R139, R139 ;  /* 0x0000008b008b7308 */ /* 0x000e6c0000000800 */
[C---:B------:R-:W-:Y:S01]  /*4de0*/  HMMA.16816.F32 R84, R4.reuse, R14, R84 ;  /* 0x0000000e0454723c */ /* 0x040fe20000001854 */
[----:B------:R-:W3:Y:S01]  /*4df0*/  LDSM.16.MT88.4 R12, [R208+0x3900] ;  /* 0x00390000d00c783b */ /* 0x000ee20000004200 */
        /* <DEDUP_REMOVED lines=16> */
[C---:B-----5:R-:W-:Y:S02]  /*4f00*/  HMMA.16816.F32 R96, R4.reuse, R16, R96 ;  /* 0x000000100460723c */ /* 0x060fe40000001860 */
[----:B------:R-:W5:Y:S06]  /*4f10*/  MUFU.EX2 R147, R147 ;  /* 0x0000009300937308 */ /* 0x000f6c0000000800 */
        /* <DEDUP_REMOVED lines=8> */
[C---:B----4-:R-:W-:Y:S02]  /*4fa0*/  HMMA.16816.F32 R52, R4.reuse, R28, R52 ;  /* 0x0000001c0434723c */ /* 0x050fe40000001834 */
[----:B------:R-:W4:Y:S06]  /*4fb0*/  MUFU.EX2 R157, R157 ;  /* 0x0000009d009d7308 */ /* 0x000f2c0000000800 */
[C---:B------:R-:W-:Y:S01]  /*4fc0*/  HMMA.16816.F32 R56, R4.reuse, R30, R56 ;  /* 0x0000001e0438723c */ /* 0x040fe20000001838 */
[----:B------:R-:W-:Y:S01]  /*4fd0*/  LDSM.16.MT88.4 R28, [R209+0x4100] ;  /* 0x00410000d11c783b */ /* 0x000fe20000004200 */
[----:B------:R-:W-:Y:S06]  /*4fe0*/  MUFU.EX2 R135, R135 ;  /* 0x0000008700877308 */ /* 0x000fec0000000800 */
[C---:B---3--:R-:W-:Y:S02]  /*4ff0*/  HMMA.16816.F32 R60, R4.reuse, R12, R60 ;  /* 0x0000000c043c723c */ /* 0x048fe4000000183c */
[----:B------:R-:W3:Y:S06]  /*5000*/  MUFU.EX2 R150, R150 ;  /* 0x0000009600967308 */ /* 0x000eec0000000800 */
        /* <DEDUP_REMOVED lines=9> */
[----:B------:R-:W-:-:S03]  /*50a0*/  F2FP.PACK_AB R7, R132, R127 ;  /* 0x0000007f8407723e */ /* 0x000fc600000000ff */
[----:B------:R-:W-:Y:S02]  /*50b0*/  FADD.FTZ R124, R124, R51 ;  /* 0x000000337c7c7221 */ /* 0x000fe40000010000 */
[----:B------:R-:W-:Y:S02]  /*50c0*/  MUFU.EX2 R129, R129 ;  /* 0x0000008100817308 */ /* 0x000fe40000000800 */
[----:B-1----:R-:W-:Y:S01]  /*50d0*/  HMMA.16816.F32 R88, R4, R8, R88 ;  /* 0x000000080458723c */ /* 0x002fe20000001858 */
[----:B------:R-:W-:-:S05]  /*50e0*/  FADD.FTZ R124, R117, R124 ;  /* 0x0000007c757c7221 */ /* 0x000fca0000010000 */
[----:B------:R-:W1:Y:S02]  /*50f0*/  MUFU.EX2 R134, R134 ;  /* 0x0000008600867308 */ /* 0x000e640000000800 */
[C---:B------:R-:W-:Y:S01]  /*5100*/  HMMA.16816.F32 R84, R4.reuse, R10, R84 ;  /* 0x0000000a0454723c */ /* 0x040fe20000001854 */
[----:B------:R-:W1:Y:S05]  /*5110*/  LDSM.16.MT88.4 R8, [R208+0x4100] ;  /* 0x00410000d008783b */ /* 0x000e6a0000004200 */
[----:B------:R-:W-:Y:S02]  /*5120*/  MUFU.EX2 R225, R225 ;  /* 0x000000e100e17308 */ /* 0x000fe40000000800 */
[C---:B------:R-:W-:Y:S08]  /*5130*/  HMMA.16816.F32 R104, R4.reuse, R20, R104 ;  /* 0x000000140468723c */ /* 0x040ff00000001868 */
[C---:B--2---:R-:W-:Y:S08]  /*5140*/  HMMA.16816.F32 R80, R4.reuse, R12, R80 ;  /* 0x0000000c0450723c */ /* 0x044ff00000001850 */
[C---:B------:R-:W-:Y:S01]  /*5150*/  HMMA.16816.F32 R76, R4.reuse, R14, R76 ;  /* 0x0000000e044c723c */ /* 0x040fe2000000184c */
[----:B------:R-:W2:Y:S07]  /*5160*/  LDSM.16.MT88.4 R12, [R208+0x1900] ;  /* 0x00190000d00c783b */ /* 0x000eae0000004200 */
[C---:B------:R-:W-:Y:S01]  /*5170*/  HMMA.16816.F32 R100, R4.reuse, R22, R100 ;  /* 0x000000160464723c */ /* 0x040fe20000001864 */
[----:B------:R-:W-:Y:S07]  /*5180*/  LDSM.16.MT88.4 R20, [R210+0x1900] ;  /* 0x00190000d214783b */ /* 0x000fee0000004200 */
[C---:B------:R-:W-:Y:S08]  /*5190*/  HMMA.16816.F32 R72, R4.reuse, R32, R72 ;  /* 0x000000200448723c */ /* 0x040ff00000001848 */
[C---:B-1----:R-:W-:Y:S08]  /*51a0*/  HMMA.16816.F32 R60, R4.reuse, R8, R60 ;  /* 0x00000008043c723c */ /* 0x042ff0000000183c */
[C---:B------:R-:W-:Y:S01]  /*51b0*/  HMMA.16816.F32 R64, R4.reuse, R10, R64 ;  /* 0x0000000a0440723c */ /* 0x040fe20000001840 */
[----:B------:R-:W1:Y:S07]  /*51c0*/  LDSM.16.MT88.4 R8, [R212+0x4900] ;  /* 0x00490000d408783b */ /* 0x000e6e0000004200 */
[C---:B------:R-:W-:Y:S01]  /*51d0*/  HMMA.16816.F32 R68, R4.reuse, R34, R68 ;  /* 0x000000220444723c */ /* 0x040fe20000001844 */
[----:B------:R-:W1:Y:S07]  /*51e0*/  LDSM.16.MT88.4 R32, [R210+0x4900] ;  /* 0x00490000d220783b */ /* 0x000e6e0000004200 */
[C---:B------:R-:W-:Y:S08]  /*51f0*/  HMMA.16816.F32 R112, R4.reuse, R24, R112 ;  /* 0x000000180470723c */ /* 0x040ff00000001870 */
[C---:B------:R-:W-:Y:S01]  /*5200*/  HMMA.16816.F32 R108, R4.reuse, R26, R108 ;  /* 0x0000001a046c723c */ /* 0x040fe2000000186c */
[----:B------:R-:W1:Y:S07]  /*5210*/  LDSM.16.MT88.4 R24, [R212+0x1900] ;  /* 0x00190000d418783b */ /* 0x000e6e0000004200 */
[C---:B------:R-:W-:Y:S08]  /*5220*/  HMMA.16816.F32 R96, R4.reuse, R16, R96 ;  /* 0x000000100460723c */ /* 0x040ff00000001860 */
[C---:B------:R-:W-:Y:S01]  /*5230*/  HMMA.16816.F32 R92, R4.reuse, R18, R92 ;  /* 0x00000012045c723c */ /* 0x040fe2000000185c */
[----:B------:R-:W1:Y:S07]  /*5240*/  LDSM.16.MT88.4 R16, [R209+0x1900] ;  /* 0x00190000d110783b */ /* 0x000e6e0000004200 */
[C---:B------:R-:W-:Y:S08]  /*5250*/  HMMA.16816.F32 R52, R4.reuse, R28, R52 ;  /* 0x0000001c0434723c */ /* 0x040ff00000001834 */
[----:B------:R-:W-:Y:S01]  /*5260*/  HMMA.16816.F32 R56, R4, R30, R56 ;  /* 0x0000001e0438723c */ /* 0x000fe20000001838 */
[----:B------:R-:W3:Y:S06]  /*5270*/  LDSM.16.MT88.4 R28, [R209+0x4900] ;  /* 0x00490000d11c783b */ /* 0x000eec0000004200 */
[----:B------:R-:W-:Y:S01]  /*5280*/  F2FP.PACK_AB R4, R144, R137 ;  /* 0x000000899004723e */ /* 0x000fe200000000ff */
[----:B------:R-:W-:Y:S01]  /*5290*/  FADD.FTZ R137, R137, R124 ;  /* 0x0000007c89897221 */ /* 0x000fe20000010000 */
[----:B------:R-:W-:-:S02]  /*52a0*/  F2FP.PACK_AB R6, R139, R146 ;  /* 0x000000928b06723e */ /* 0x000fc400000000ff */
[----:B------:R-:W-:Y:S01]  /*52b0*/  F2FP.PACK_AB R5, R148, R145 ;  /* 0x000000919405723e */ /* 0x000fe200000000ff */
[----:B------:R-:W-:Y:S01]  /*52c0*/  FADD.FTZ R137, R144, R137 ;  /* 0x0000008990897221 */ /* 0x000fe20000010000 */
[----:B------:R-:W-:-:S03]  /*52d0*/  F2FP.PACK_AB R7, R158, R149 ;  /* 0x000000959e07723e */ /* 0x000fc600000000ff */
[----:B------:R-:W-:-:S04]  /*52e0*/  FADD.FTZ R146, R146, R137 ;  /* 0x0000008992927221 */ /* 0x000fc80000010000 */
[----:B--2---:R-:W-:Y:S01]  /*52f0*/  HMMA.16816.F32 R88, R4, R12, R88 ;  /* 0x0000000c0458723c */ /* 0x004fe20000001858 */
[----:B------:R-:W-:-:S07]  /*5300*/  FADD.FTZ R146, R139, R146 ;  /* 0x000000928b927221 */ /* 0x000fce0000010000 */
[C---:B------:R-:W-:Y:S01]  /*5310*/  HMMA.16816.F32 R84, R4.reuse, R14, R84 ;  /* 0x0000000e0454723c */ /* 0x040fe20000001854 */
[----:B------:R-:W2:Y:S07]  /*5320*/  LDSM.16.MT88.4 R12, [R208+0x4900] ;  /* 0x00490000d00c783b */ /* 0x000eae0000004200 */
[C---:B-1----:R-:W-:Y:S08]  /*5330*/  HMMA.16816.F32 R80, R4.reuse, R8, R80 ;  /* 0x000000080450723c */ /* 0x042ff00000001850 */
        /* <DEDUP_REMOVED lines=14> */
[C---:B---3--:R-:W-:Y:S08]  /*5420*/  HMMA.16816.F32 R52, R4.reuse, R28, R52 ;  /* 0x0000001c0434723c */ /* 0x048ff00000001834 */
[C---:B------:R-:W-:Y:S01]  /*5430*/  HMMA.16816.F32 R56, R4.reuse, R30, R56 ;  /* 0x0000001e0438723c */ /* 0x040fe20000001838 */
[----:B------:R-:W-:Y:S07]  /*5440*/  LDSM.16.MT88.4 R28, [R209+0x5100] ;  /* 0x00510000d11c783b */ /* 0x000fee0000004200 */
[C---:B--2---:R-:W-:Y:S08]  /*5450*/  HMMA.16816.F32 R60, R4.reuse, R12, R60 ;  /* 0x0000000c043c723c */ /* 0x044ff0000000183c */
[----:B------:R-:W-:Y:S01]  /*5460*/  HMMA.16816.F32 R64, R4, R14, R64 ;  /* 0x0000000e0440723c */ /* 0x000fe20000001840 */
[----:B------:R-:W2:Y:S06]  /*5470*/  LDSM.16.MT88.4 R12, [R212+0x5100] ;  /* 0x00510000d40c783b */ /* 0x000eac0000004200 */
[----:B------:R-:W-:Y:S01]  /*5480*/  F2FP.PACK_AB R4, R164, R159 ;  /* 0x0000009fa404723e */ /* 0x000fe200000000ff */
[----:B------:R-:W-:Y:S01]  /*5490*/  FADD.FTZ R159, R159, R146 ;  /* 0x000000929f9f7221 */ /* 0x000fe20000010000 */
[----:B-----5:R-:W-:-:S02]  /*54a0*/  F2FP.PACK_AB R6, R147, R166 ;  /* 0x000000a69306723e */ /* 0x020fc400000000ff */
[----:B------:R-:W-:Y:S01]  /*54b0*/  F2FP.PACK_AB R5, R160, R151 ;  /* 0x00000097a005723e */ /* 0x000fe200000000ff */
[----:B------:R-:W-:Y:S01]  /*54c0*/  FADD.FTZ R159, R164, R159 ;  /* 0x0000009fa49f7221 */ /* 0x000fe20000010000 */
[----:B----4-:R-:W-:-:S03]  /*54d0*/  F2FP.PACK_AB R7, R157, R156 ;  /* 0x0000009c9d07723e */ /* 0x010fc600000000ff */
[----:B------:R-:W-:-:S04]  /*54e0*/  FADD.FTZ R166, R166, R159 ;  /* 0x0000009fa6a67221 */ /* 0x000fc80000010000 */
[----:B-1----:R-:W-:Y:S01]  /*54f0*/  HMMA.16816.F32 R88, R4, R8, R88 ;  /* 0x000000080458723c */ /* 0x002fe20000001858 */
[----:B------:R-:W-:-:S07]  /*5500*/  FADD.FTZ R166, R147, R166 ;  /* 0x000000a693a67221 */ /* 0x000fce0000010000 */
[C---:B------:R-:W-:Y:S01]  /*5510*/  HMMA.16816.F32 R84, R4.reuse, R10, R84 ;  /* 0x0000000a0454723c */ /* 0x040fe20000001854 */
[----:B------:R-:W1:Y:S07]  /*5520*/  LDSM.16.MT88.4 R8, [R208+0x5100] ;  /* 0x00510000d008783b */ /* 0x000e6e0000004200 */
[C---:B------:R-:W-:Y:S08]  /*5530*/  HMMA.16816.F32 R104, R4.reuse, R20, R104 ;  /* 0x000000140468723c */ /* 0x040ff00000001868 */
[C---:B------:R-:W-:Y:S01]  /*5540*/  HMMA.16816.F32 R100, R4.reuse, R22, R100 ;  /* 0x000000160464723c */ /* 0x040fe20000001864 */
[----:B------:R-:W3:Y:S07]  /*5550*/  LDSM.16.MT88.4 R20, [R210+0x2900] ;  /* 0x00290000d214783b */ /* 0x000eee0000004200 */
[C---:B------:R-:W-:Y:S07]  /*5560*/  HMMA.16816.F32 R72, R4.reuse, R32, R72 ;  /* 0x000000200448723c */ /* 0x040fee0000001848 */
[----:B------:R-:W-:Y:S01]  /*5570*/  FFMA.FTZ R32, R130, c[0x0][0x2d0], -R125 ;  /* 0x0000b40082207a23 */ /* 0x000fe2000001087d */
[C---:B------:R-:W-:Y:S05]  /*5580*/  HMMA.16816.F32 R112, R4.reuse, R24, R112 ;  /* 0x000000180470723c */ /* 0x040fea0000001870 */
[----:B------:R-:W4:Y:S03]  /*5590*/  MUFU.EX2 R32, R32 ;  /* 0x0000002000207308 */ /* 0x000f260000000800 */
[C---:B------:R-:W-:Y:S01]  /*55a0*/  HMMA.16816.F32 R108, R4.reuse, R26, R108 ;  /* 0x0000001a046c723c */ /* 0x040fe2000000186c */
[----:B------:R-:W-:Y:S07]  /*55b0*/  LDSM.16.MT88.4 R24, [R212+0x2900] ;  /* 0x00290000d418783b */ /* 0x000fee0000004200 */
[C---:B------:R-:W-:Y:S08]  /*55c0*/  HMMA.16816.F32 R96, R4.reuse, R16, R96 ;  /* 0x000000100460723c */ /* 0x040ff00000001860 */
[C---:B------:R-:W-:Y:S01]  /*55d0*/  HMMA.16816.F32 R92, R4.reuse, R18, R92 ;  /* 0x00000012045c723c */ /* 0x040fe2000000185c */
[----:B------:R-:W5:Y:S07]  /*55e0*/  LDSM.16.MT88.4 R16, [R209+0x2900] ;  /* 0x00290000d110783b */ /* 0x000f6e0000004200 */
[C---:B--2---:R-:W-:Y:S08]  /*55f0*/  HMMA.16816.F32 R80, R4.reuse, R12, R80 ;  /* 0x0000000c0450723c */ /* 0x044ff00000001850 */
[C---:B------:R-:W-:Y:S01]  /*5600*/  HMMA.16816.F32 R76, R4.reuse, R14, R76 ;  /* 0x0000000e044c723c */ /* 0x040fe2000000184c */
[----:B------:R-:W2:Y:S07]  /*5610*/  LDSM.16.MT88.4 R12, [R208+0x2900] ;  /* 0x00290000d00c783b */ /* 0x000eae0000004200 */
[C---:B------:R-:W-:Y:S08]  /*5620*/  HMMA.16816.F32 R68, R4.reuse, R34, R68 ;  /* 0x000000220444723c */ /* 0x040ff00000001844 */
[C---:B------:R-:W-:Y:S08]  /*5630*/  HMMA.16816.F32 R52, R4.reuse, R28, R52 ;  /* 0x0000001c0434723c */ /* 0x040ff00000001834 */
[C---:B------:R-:W-:Y:S08]  /*5640*/  HMMA.16816.F32 R56, R4.reuse, R30, R56 ;  /* 0x0000001e0438723c */ /* 0x040ff00000001838 */
[C---:B-1----:R-:W-:Y:S08]  /*5650*/  HMMA.16816.F32 R60, R4.reuse, R8, R60 ;  /* 0x00000008043c723c */ /* 0x042ff0000000183c */
[----:B------:R-:W-:Y:S01]  /*5660*/  HMMA.16816.F32 R64, R4, R10, R64 ;  /* 0x0000000a0440723c */ /* 0x000fe20000001840 */
[----:B------:R-:W1:Y:S06]  /*5670*/  LDSM.16.MT88.4 R8, [R212+0x5900] ;  /* 0x00590000d408783b */ /* 0x000e6c0000004200 */
[----:B------:R-:W-:Y:S01]  /*5680*/  F2FP.PACK_AB R4, R150, R135 ;  /* 0x000000879604723e */ /* 0x000fe200000000ff */
[----:B------:R-:W-:Y:S01]  /*5690*/  FADD.FTZ R135, R135, R166 ;  /* 0x000000a687877221 */ /* 0x000fe20000010000 */
[----:B------:R-:W-:-:S02]  /*56a0*/  F2FP.PACK_AB R6, R224, R131 ;  /* 0x00000083e006723e */ /* 0x000fc400000000ff */
[----:B------:R-:W-:Y:S01]  /*56b0*/  F2FP.PACK_AB R5, R134, R129 ;  /* 0x000000818605723e */ /* 0x000fe200000000ff */
[----:B------:R-:W-:Y:S01]  /*56c0*/  FADD.FTZ R150, R150, R135 ;  /* 0x0000008796967221 */ /* 0x000fe20000010000 */
[----:B----4-:R-:W-:-:S03]  /*56d0*/  F2FP.PACK_AB R7, R225, R32 ;  /* 0x00000020e107723e */ /* 0x010fc600000000ff */
[----:B------:R-:W-:-:S04]  /*56e0*/  FADD.FTZ R131, R131, R150 ;  /* 0x0000009683837221 */ /* 0x000fc80000010000 */
[----:B---3--:R-:W-:Y:S01]  /*56f0*/  HMMA.16816.F32 R104, R4, R20, R104 ;  /* 0x000000140468723c */ /* 0x008fe20000001868 */
[----:B------:R-:W-:-:S06]  /*5700*/  FADD.FTZ R224, R224, R131 ;  /* 0x00000083e0e07221 */ /* 0x000fcc0000010000 */
[----:B------:R-:W-:Y:S01]  /*5710*/  FADD.FTZ R20, R44, R49 ;  /* 0x000000312c147221 */ /* 0x000fe20000010000 */
[----:B-----5:R-:W-:Y:S03]  /*5720*/  HMMA.16816.F32 R96, R4, R16, R96 ;  /* 0x000000100460723c */ /* 0x020fe60000001860 */
[----:B------:R-:W-:-:S04]  /*5730*/  FADD.FTZ R20, R43, R20 ;  /* 0x000000142b147221 */ /* 0x000fc80000010000 */
[----:B------:R-:W-:Y:S01]  /*5740*/  FADD.FTZ R39, R39, R20 ;  /* 0x0000001427277221 */ /* 0x000fe20000010000 */
[----:B------:R-:W-:Y:S01]  /*5750*/  HMMA.16816.F32 R92, R4, R18, R92 ;  /* 0x00000012045c723c */ /* 0x000fe2000000185c */
[----:B------:R-:W3:Y:S02]  /*5760*/  LDSM.16.MT88.4 R16, [R210+0x5900] ;  /* 0x00590000d210783b */ /* 0x000ee40000004200 */
[----:B------:R-:W-:-:S04]  /*5770*/  FADD.FTZ R38, R38, R39 ;  /* 0x0000002726267221 */ /* 0x000fc80000010000 */
[----:B------:R-:W-:Y:S01]  /*5780*/  FADD.FTZ R3, R3, R38 ;  /* 0x0000002603037221 */ /* 0x000fe20000010000 */
[----:B--2---:R-:W-:Y:S03]  /*5790*/  HMMA.16816.F32 R88, R4, R12, R88 ;  /* 0x0000000c0458723c */ /* 0x004fe60000001858 */
[----:B------:R-:W-:-:S04]  /*57a0*/  FADD.FTZ R2, R2, R3 ;  /* 0x0000000302027221 */ /* 0x000fc80000010000 */
[----:B------:R-:W-:Y:S01]  /*57b0*/  FADD.FTZ R119, R119, R2 ;  /* 0x0000000277777221 */ /* 0x000fe20000010000 */
[----:B------:R-:W-:Y:S01]  /*57c0*/  HMMA.16816.F32 R84, R4, R14, R84 ;  /* 0x0000000e0454723c */ /* 0x000fe20000001854 */
[----:B------:R-:W2:Y:S02]  /*57d0*/  LDSM.16.MT88.4 R12, [R209+0x5900] ;  /* 0x00590000d10c783b */ /* 0x000ea40000004200 */
[----:B------:R-:W-:-:S04]  /*57e0*/  FADD.FTZ R126, R126, R119 ;  /* 0x000000777e7e7221 */ /* 0x000fc80000010000 */
[----:B------:R-:W-:Y:S01]  /*57f0*/  FADD.FTZ R127, R127, R126 ;  /* 0x0000007e7f7f7221 */ /* 0x000fe20000010000 */
[----:B-1----:R-:W-:Y:S03]  /*5800*/  HMMA.16816.F32 R80, R4, R8, R80 ;  /* 0x000000080450723c */ /* 0x002fe60000001850 */
[----:B------:R-:W-:-:S04]  /*5810*/  FADD.FTZ R132, R132, R127 ;  /* 0x0000007f84847221 */ /* 0x000fc80000010000 */
[----:B------:R-:W-:Y:S01]  /*5820*/  FADD.FTZ R145, R145, R132 ;  /* 0x0000008491917221 */ /* 0x000fe20000010000 */
[----:B------:R-:W-:Y:S01]  /*5830*/  HMMA.16816.F32 R76, R4, R10, R76 ;  /* 0x0000000a044c723c */ /* 0x000fe2000000184c */
[----:B------:R-:W1:Y:S02]  /*5840*/  LDSM.16.MT88.4 R8, [R208+0x5900] ;  /* 0x00590000d008783b */ /* 0x000e640000004200 */
[----:B------:R-:W-:-:S04]  /*5850*/  FADD.FTZ R148, R148, R145 ;  /* 0x0000009194947221 */ /* 0x000fc80000010000 */
[----:B------:R-:W-:Y:S01]  /*5860*/  FADD.FTZ R149, R149, R148 ;  /* 0x0000009495957221 */ /* 0x000fe20000010000 */
[----:B------:R-:W-:Y:S03]  /*5870*/  HMMA.16816.F32 R112, R4, R24, R112 ;  /* 0x000000180470723c */ /* 0x000fe60000001870 */
        /* <DEDUP_REMOVED lines=8> */
[----:B---3--:R-:W-:Y:S03]  /*5900*/  HMMA.16816.F32 R72, R4, R16, R72 ;  /* 0x000000100448723c */ /* 0x008fe60000001848 */
[----:B------:R-:W-:-:S04]  /*5910*/  FADD.FTZ R129, R134, R129 ;  /* 0x0000008186817221 */ /* 0x000fc80000010000 */
[----:B------:R-:W-:Y:S01]  /*5920*/  FADD.FTZ R32, R32, R129 ;  /* 0x0000008120207221 */ /* 0x000fe20000010000 */
[----:B------:R-:W-:Y:S03]  /*5930*/  HMMA.16816.F32 R68, R4, R18, R68 ;  /* 0x000000120444723c */ /* 0x000fe60000001844 */
[----:B------:R-:W-:-:S05]  /*5940*/  FADD.FTZ R225, R225, R32 ;  /* 0x00000020e1e17221 */ /* 0x000fca0000010000 */
[C---:B--2---:R-:W-:Y:S08]  /*5950*/  HMMA.16816.F32 R52, R4.reuse, R12, R52 ;  /* 0x0000000c0434723c */ /* 0x044ff00000001834 */
[C---:B------:R-:W-:Y:S08]  /*5960*/  HMMA.16816.F32 R56, R4.reuse, R14, R56 ;  /* 0x0000000e0438723c */ /* 0x040ff00000001838 */
[C---:B-1----:R-:W-:Y:S08]  /*5970*/  HMMA.16816.F32 R60, R4.reuse, R8, R60 ;  /* 0x00000008043c723c */ /* 0x042ff0000000183c */
[----:B------:R-:W-:Y:S07]  /*5980*/  HMMA.16816.F32 R64, R4, R10, R64 ;  /* 0x0000000a0440723c */ /* 0x000fee0000001840 */
[----:B------:R-:W-:Y:S01]  /*5990*/  IMAD.U32 R5, RZ, RZ, UR4 ;  /* 0x00000004ff057e24 */ /* 0x000fe2000f8e00ff */
[----:B------:R-:W-:Y:S05]  /*59a0*/  @P0 BRA `(.L_x_30) ;  /* 0x0000010000000947 */ /* 0x000fea0003800000 */
[----:B------:R-:W-:Y:S01]  /*59b0*/  ISETP.LT.AND P0, PT, RZ, UR13, PT ;  /* 0x0000000dff007c0c */ /* 0x000fe2000bf01270 */
[----:B------:R-:W-:Y:S01]  /*59c0*/  UIADD3 UR4, UR13, -0x1, URZ ;  /* 0xffffffff0d047890 */ /* 0x000fe2000fffe03f */
[----:B------:R-:W-:-:S05]  /*59d0*/  IMAD.MOV.U32 R2, RZ, RZ, c[0x0][0x32c] ;  /* 0x0000cb00ff027624 */ /* 0x000fca00078e00ff */
[----:B------:R-:W-:-:S06]  /*59e0*/  MOV R7, UR4 ;  /* 0x0000000400077c02 */ /* 0x000fcc0008000f00 */
[----:B------:R-:W-:Y:S05]  /*59f0*/  @P0 BRA `(.L_x_31) ;  /* 0x0000006000000947 */ /* 0x000fea0003800000 */
[----:B------:R-:W-:Y:S01]  /*5a00*/  ISETP.NE.AND P0, PT, R2, 0x1, PT ;  /* 0x000000010200780c */ /* 0x000fe20003f05270 */
[----:B------:R-:W-:-:S12]  /*5a10*/  IMAD R4, RZ, RZ, -UR13 ;  /* 0x8000000dff047e24 */ /* 0x000fd8000f8e02ff */
[----:B------:R-:W-:-:S05]  /*5a20*/  @P0 IMAD.HI.U32 R3, R4, c[0x0][0x330], RZ ;  /* 0x0000cc0004030a27 */ /* 0x000fca00078e00ff */
[----:B------:R-:W-:-:S04]  /*5a30*/  @P0 SHF.R.U32.HI R4, RZ, c[0x0][0x334], R3 ;  /* 0x0000cd00ff040a19 */ /* 0x000fc80000011603 */
[----:B------:R-:W-:Y:S01]  /*5a40*/  LOP3.LUT R7, RZ, R4, RZ, 0x33, !PT ;  /* 0x00000004ff077212 */ /* 0x000fe200078e33ff */
[----:B------:R-:W-:Y:S05]  /*5a50*/  BRA `(.L_x_32) ;  /* 0x0000003000007947 */ /* 0x000fea0003800000 */
.L_x_31:
[----:B------:R-:W-:-:S13]  /*5a60*/  ISETP.NE.AND P0, PT, R2, 0x1, PT ;  /* 0x000000010200780c */ /* 0x000fda0003f05270 */
[----:B------:R-:W-:-:S05]  /*5a70*/  @P0 IMAD.HI.U32 R3, R7, c[0x0][0x330], RZ ;  /* 0x0000cc0007030a27 */ /* 0x000fca00078e00ff */
[----:B------:R-:W-:-:S05]  /*5a80*/  @P0 SHF.R.U32.HI R7, RZ, c[0x0][0x334], R3 ;  /* 0x0000cd00ff070a19 */ /* 0x000fca0000011603 */
.L_x_32:
[----:B------:R-:W-:-:S05]  /*5a90*/  IMAD R2, R7, R2, c[0x0][0x32c] ;  /* 0x0000cb0007027624 */ /* 0x000fca00078e0202 */
[----:B------:R-:W-:-:S05]  /*5aa0*/  IMNMX R5, R5, R2, PT ;  /* 0x0000000205057217 */ /* 0x000fca0003800200 */
.L_x_30:
[----:B------:R-:W-:-:S05]  /*5ab0*/  IMAD.HI R5, R5, 0x2aaaaaab, RZ ;  /* 0x2aaaaaab05057827 */ /* 0x000fca00078e02ff */
[----:B------:R-:W-:-:S04]  /*5ac0*/  SHF.R.U32.HI R2, RZ, 0x1f, R5 ;  /* 0x0000001fff027819 */ /* 0x000fc80000011605 */
[----:B------:R-:W-:-:S04]  /*5ad0*/  LEA.HI.SX32 R2, R5, R2, 0x1c ;  /* 0x0000000205027211 */ /* 0x000fc800078fe2ff */
[----:B------:R-:W-:-:S04]  /*5ae0*/  IMNMX R231, R215, R2, !PT ;  /* 0x00000002d7e77217 */ /* 0x000fc80007800200 */
[----:B------:R-:W-:-:S13]  /*5af0*/  ISETP.GE.AND P0, PT, R192, R231, PT ;  /* 0x000000e7c000720c */ /* 0x000fda0003f06270 */
[----:B------:R-:W-:Y:S05]  /*5b00*/  @!P0 BRA `(.L_x_33) ;  /* 0x000042f000008947 */ /* 0x000fea0003800000 */
[----:B------:R-:W-:Y:S01]  /*5b10*/  PLOP3.LUT P1, PT, PT, PT, UP3, 0x80, 0x0 ;  /* 0x000000000000781c */ /* 0x000fe20003f2f038 */
[----:B------:R-:W-:Y:S01]  /*5b20*/  IMAD.MOV.U32 R2, RZ, RZ, R116 ;  /* 0x000000ffff027224 */ /* 0x000fe200078e0074 */
[----:B------:R-:W-:Y:S01]  /*5b30*/  PLOP3.LUT P0, PT, PT, PT, UP3, 0x80, 0x0 ;  /* 0x000000000000781c */ /* 0x000fe20003f0f038 */
[----:B------:R-:W-:Y:S01]  /*5b40*/  IMAD.MOV.U32 R230, RZ, RZ, R192 ;  /* 0x000000ffffe67224 */ /* 0x000fe200078e00c0 */
[----:B------:R-:W-:Y:S01]  /*5b50*/  MOV R3, R0 ;  /* 0x0000000000037202 */ /* 0x000fe20000000f00 */
[----:B------:R-:W-:Y:S01]  /*5b60*/  IMAD.MOV.U32 R194, RZ, RZ, c[0x0][0x1e4] ;  /* 0x00007900ffc27624 */ /* 0x000fe200078e00ff */
[----:B------:R-:W-:-:S07]  /*5b70*/  MOV R195, c[0x0][0x1e0] ;  /* 0x0000780000c37a02 */ /* 0x000fce0000000f00 */
[----:B------:R-:W-:-:S05]  /*5b80*/  @P1 IMAD.HI.U32 R193, R217, c[0x0][0x2c8], RZ ;  /* 0x0000b200d9c11a27 */ /* 0x000fca00078e00ff */
[----:B------:R-:W-:Y:S02]  /*5b90*/  @P0 SHF.R.U32.HI R193, RZ, c[0x0][0x2cc], R193 ;  /* 0x0000b300ffc10a19 */ /* 0x000fe400000116c1 */
.L_x_42:
[----:B------:R-:W-:Y:S04]  /*5ba0*/  DEPBAR.LE SB0, 0x0 ;  /* 0x000080000000791a */ /* 0x000fe80000000000 */
[----:B------:R-:W-:Y:S01]  /*5bb0*/  BAR.SYNC.DEFER_BLOCKING 0x0 ;  /* 0x0000000000007b1d */ /* 0x000fe20000010000 */
[----:B------:R-:W-:Y:S11]  /*5bc0*/  ISETP.GT.AND P6, PT, R215, R230, PT ;  /* 0x000000e6d700720c */ /* 0x000ff60003fc4270 */
[----:B------:R-:W-:Y:S02]  /*5bd0*/  @!UPT UIADD3 URZ, URZ, URZ, URZ ;  /* 0x0000003f3f3ff290 */ /* 0x000fe4000fffe03f */
[----:B------:R-:W-:Y:S01]  /*5be0*/  @!P6 SHF.R.S32.HI R157, RZ, 0x1f, R230 ;  /* 0x0000001fff9de819 */ /* 0x000fe200000114e6 */
[C---:B------:R-:W-:Y:S01]  /*5bf0*/  @!P6 IMAD.WIDE.U32 R158, R230.reuse, c[0x0][0x208], RZ ;  /* 0x00008200e69eea25 */ /* 0x040fe200078e00ff */
[----:B------:R-:W-:Y:S03]  /*5c00*/  @!P6 MOV R156, R226 ;  /* 0x000000e2009ce202 */ /* 0x000fe60000000f00 */
[----:B------:R-:W-:Y:S04]  /*5c10*/  @!P6 IMAD R157, R157, c[0x0][0x208], RZ ;  /* 0x000082009d9dea24 */ /* 0x000fe800078e02ff */
[----:B------:R-:W-:Y:S01]  /*5c20*/  @!P6 IMAD R157, R230, c[0x0][0x20c], R157 ;  /* 0x00008300e69dea24 */ /* 0x000fe200078e029d */
[----:B------:R-:W1:Y:S04]  /*5c30*/  LDSM.16.M88.4 R116, [R214+0x8100] ;  /* 0x00810000d674783b */ /* 0x000e680000000200 */
[----:B------:R-:W-:Y:S02]  /*5c40*/  @!P6 IADD3 R0, R159, R157, RZ ;  /* 0x0000009d9f00e210 */ /* 0x000fe40007ffe0ff */
[----:B------:R-:W-:Y:S02]  /*5c50*/  @!P6 MOV R157, R229 ;  /* 0x000000e5009de202 */ /* 0x000fe40000000f00 */
[----:B------:R-:W2:Y:S01]  /*5c60*/  LDSM.16.M88.4 R124, [R214+0x8900] ;  /* 0x00890000d67c783b */ /* 0x000ea20000000200 */
[----:B------:R-:W-:Y:S02]  /*5c70*/  @!P6 IMAD R0, R0, 0x60, RZ ;  /* 0x000000600000e824 */ /* 0x000fe400078e02ff */
[----:B------:R-:W-:Y:S05]  /*5c80*/  @!P6 IMAD.WIDE.U32 R156, R158, 0x60, R156 ;  /* 0x000000609e9ce825 */ /* 0x000fea00078e009c */
[----:B------:R-:W3:Y:S01]  /*5c90*/  LDSM.16.M88.4 R128, [R214+0x9100] ;  /* 0x00910000d680783b */ /* 0x000ee20000000200 */
[----:B------:R-:W-:Y:S02]  /*5ca0*/  @!P6 IADD3 R0, R157, R0, RZ ;  /* 0x000000009d00e210 */ /* 0x000fe40007ffe0ff */
[C---:B------:R-:W-:Y:S02]  /*5cb0*/  @!P6 SHF.L.U32 R158, R156.reuse, 0x1, RZ ;  /* 0x000000019c9ee819 */ /* 0x040fe400000006ff */
[----:B------:R-:W-:Y:S02]  /*5cc0*/  @!P6 SHF.L.U64.HI R0, R156, 0x1, R0 ;  /* 0x000000019c00e819 */ /* 0x000fe40000010200 */
[C---:B------:R-:W-:Y:S01]  /*5cd0*/  @!P6 IADD3 R156, P5, R158.reuse, 0x80, RZ ;  /* 0x000000809e9ce810 */ /* 0x040fe20007fbe0ff */
[----:B------:R-:W4:Y:S01]  /*5ce0*/  LDSM.16.M88.4 R132, [R214+0x9900] ;  /* 0x00990000d684783b */ /* 0x000f220000000200 */
[----:B------:R-:W-:Y:S02]  /*5cf0*/  @!P6 IADD3 R158, P0, R158, c[0x0][0x1f8], RZ ;  /* 0x00007e009e9eea10 */ /* 0x000fe40007f1e0ff */
[----:B------:R-:W-:Y:S02]  /*5d00*/  @!P6 IADD3 R156, P2, R156, c[0x0][0x1f8], RZ ;  /* 0x00007e009c9cea10 */ /* 0x000fe40007f5e0ff */
[----:B------:R-:W-:Y:S02]  /*5d10*/  @!P6 IADD3.X R159, R0, c[0x0][0x1fc], RZ, P0, !PT ;  /* 0x00007f00009fea10 */ /* 0x000fe400007fe4ff */
[----:B------:R-:W-:Y:S01]  /*5d20*/  @!P6 IADD3.X R157, RZ, c[0x0][0x1fc], R0, P2, P5 ;  /* 0x00007f00ff9dea10 */ /* 0x000fe200017ea400 */
[----:B------:R-:W5:Y:S01]  /*5d30*/  LDSM.16.M88.4 R136, [R214+0xa100] ;  /* 0x00a10000d688783b */ /* 0x000f620000000200 */
[----:B------:R-:W-:Y:S04]  /*5d40*/  @!P6 IADD3 R160, P1, R158, UR12, RZ ;  /* 0x0000000c9ea0ec10 */ /* 0x000fe8000ff3e0ff */
[----:B------:R-:W-:Y:S02]  /*5d50*/  @!P6 IADD3.X R161, R159, UR17, RZ, P1, !PT ;  /* 0x000000119fa1ec10 */ /* 0x000fe40008ffe4ff */
[----:B------:R-:W-:Y:S01]  /*5d60*/  @!P6 IADD3 R184, P0, R160, UR12, RZ ;  /* 0x0000000ca0b8ec10 */ /* 0x000fe2000ff1e0ff */
[C---:B-1----:R-:W-:Y:S01]  /*5d70*/  HMMA.16816.F32 R4, R120.reuse, R116, RZ ;  /* 0x000000747804723c */ /* 0x042fe200000018ff */
[----:B------:R-:W-:Y:S02]  /*5d80*/  LDSM.16.M88.4 R144, [R204] ;  /* 0x00000000cc90783b */ /* 0x000fe40000000200 */
[----:B------:R-:W-:Y:S05]  /*5d90*/  @!P6 IADD3.X R185, R161, UR17, RZ, P0, !PT ;  /* 0x00000011a1b9ec10 */ /* 0x000fea00087fe4ff */
[C---:B------:R-:W-:Y:S01]  /*5da0*/  HMMA.16816.F32 R8, R120.reuse, R118, RZ ;  /* 0x000000767808723c */ /* 0x040fe200000018ff */
[----:B------:R-:W1:Y:S07]  /*5db0*/  LDSM.16.M88.4 R116, [R214+0xa900] ;  /* 0x00a90000d674783b */ /* 0x000e6e0000000200 */
[C---:B--2---:R-:W-:Y:S01]  /*5dc0*/  HMMA.16816.F32 R12, R120.reuse, R124, RZ ;  /* 0x0000007c780c723c */ /* 0x044fe200000018ff */
[----:B------:R-:W-:Y:S07]  /*5dd0*/  LDSM.16.M88.4 R148, [R203] ;  /* 0x00000000cb94783b */ /* 0x000fee0000000200 */
[C---:B------:R-:W-:Y:S01]  /*5de0*/  HMMA.16816.F32 R16, R120.reuse, R126, RZ ;  /* 0x0000007e7810723c */ /* 0x040fe200000018ff */
[----:B------:R-:W2:Y:S07]  /*5df0*/  LDSM.16.M88.4 R124, [R213] ;  /* 0x00000000d57c783b */ /* 0x000eae0000000200 */
[C---:B---3--:R-:W-:Y:S08]  /*5e00*/  HMMA.16816.F32 R20, R120.reuse, R128, RZ ;  /* 0x000000807814723c */ /* 0x048ff000000018ff */
[C---:B------:R-:W-:Y:S01]  /*5e10*/  HMMA.16816.F32 R24, R120.reuse, R130, RZ ;  /* 0x000000827818723c */ /* 0x040fe200000018ff */
[----:B------:R-:W3:Y:S07]  /*5e20*/  LDSM.16.M88.4 R128, [R207] ;  /* 0x00000000cf80783b */ /* 0x000eee0000000200 */
[C---:B----4-:R-:W-:Y:S08]  /*5e30*/  HMMA.16816.F32 R28, R120.reuse, R132, RZ ;  /* 0x00000084781c723c */ /* 0x050ff000000018ff */
[C---:B------:R-:W-:Y:S01]  /*5e40*/  HMMA.16816.F32 R32, R120.reuse, R134, RZ ;  /* 0x000000867820723c */ /* 0x040fe200000018ff */
[----:B------:R-:W4:Y:S07]  /*5e50*/  LDSM.16.M88.4 R132, [R206] ;  /* 0x00000000ce84783b */ /* 0x000f2e0000000200 */
[C---:B-----5:R-:W-:Y:S08]  /*5e60*/  HMMA.16816.F32 R36, R120.reuse, R136, RZ ;  /* 0x000000887824723c */ /* 0x060ff000000018ff */
[C---:B------:R-:W-:Y:S01]  /*5e70*/  HMMA.16816.F32 R40, R120.reuse, R138, RZ ;  /* 0x0000008a7828723c */ /* 0x040fe200000018ff */
[----:B------:R-:W5:Y:S07]  /*5e80*/  LDSM.16.M88.4 R136, [R205] ;  /* 0x00000000cd88783b */ /* 0x000f6e0000000200 */
[C---:B-1----:R-:W-:Y:S01]  /*5e90*/  HMMA.16816.F32 R44, R120.reuse, R116, RZ ;  /* 0x00000074782c723c */ /* 0x042fe200000018ff */
[----:B------:R-:W-:Y:S01]  /*5ea0*/  @!PT LDS RZ, [RZ] ;  /* 0x00000000fffff984 */ /* 0x000fe20000000800 */
[----:B------:R-:W-:Y:S01]  /*5eb0*/  @!PT LDS RZ, [RZ] ;  /* 0x00000000fffff984 */ /* 0x000fe20000000800 */
[----:B------:R-:W-:Y:S01]  /*5ec0*/  @!PT LDS RZ, [RZ] ;  /* 0x00000000fffff984 */ /* 0x000fe20000000800 */
[----:B------:R1:W-:Y:S07]  /*5ed0*/  @!P6 LDGSTS.E.BYPASS.LTC128B.128 [R216+0x100], [R158.64], !P4 ;  /* 0x001000009ed8efae */ /* 0x0003ee000e101d4e */
[----:B------:R-:W-:Y:S01]  /*5ee0*/  HMMA.16816.F32 R48, R120, R118, RZ ;  /* 0x000000767830723c */ /* 0x000fe200000018ff */
[----:B------:R1:W-:Y:S07]  /*5ef0*/  @!P6 LDGSTS.E.BYPASS.LTC128B.128 [R216+0x3100], [R156.64], !P3 ;  /* 0x031000009cd8efae */ /* 0x0003ee000d901d4e */
[C---:B--2---:R-:W-:Y:S01]  /*5f00*/  HMMA.16816.F32 R4, R140.reuse, R124, R4 ;  /* 0x0000007c8c04723c */ /* 0x044fe20000001804 */
[----:B------:R2:W-:Y:S07]  /*5f10*/  @!P6 LDGSTS.E.BYPASS.LTC128B.128 [R216+0x1100], [R160.64], !P4 ;  /* 0x01100000a0d8efae */ /* 0x0005ee000e101d4e */
[C---:B------:R-:W-:Y:S01]  /*5f20*/  HMMA.16816.F32 R8, R140.reuse, R126, R8 ;  /* 0x0000007e8c08723c */ /* 0x040fe20000001808 */
[----:B------:R2:W-:Y:S07]  /*5f30*/  @!P6 LDGSTS.E.BYPASS.LTC128B.128 [R216+0x4100], [R160.64+0x80], !P3 ;  /* 0x04100080a0d8efae */ /* 0x0005ee000d901d4e */
[C---:B---3--:R-:W-:Y:S01]  /*5f40*/  HMMA.16816.F32 R12, R140.reuse, R128, R12 ;  /* 0x000000808c0c723c */ /* 0x048fe2000000180c */
[----:B------:R3:W-:Y:S07]  /*5f50*/  @!P6 LDGSTS.E.BYPASS.LTC128B.128 [R216+0x2100], [R184.64], !P4 ;  /* 0x02100000b8d8efae */ /* 0x0007ee000e101d4e */
[C---:B------:R-:W-:Y:S01]  /*5f60*/  HMMA.16816.F32 R16, R140.reuse, R130, R16 ;  /* 0x000000828c10723c */ /* 0x040fe20000001810 */
[----:B------:R3:W-:Y:S02]  /*5f70*/  @!P6 LDGSTS.E.BYPASS.LTC128B.128 [R216+0x5100], [R184.64+0x80], !P3 ;  /* 0x05100080b8d8efae */ /* 0x0007e4000d901d4e */
[C---:B------:R-:W-:Y:S05]  /*5f80*/  ISETP.GT.AND P6, PT, R230.reuse, R215, PT ;  /* 0x000000d7e600720c */ /* 0x040fea0003fc4270 */
[C---:B----4-:R-:W-:Y:S01]  /*5f90*/  HMMA.16816.F32 R20, R140.reuse, R132, R20 ;  /* 0x000000848c14723c */ /* 0x050fe20000001814 */
[----:B------:R-:W4:Y:S07]  /*5fa0*/  LDSM.16.M88.4 R116, [R211+0x8100] ;  /* 0x00810000d374783b */ /* 0x000f2e0000000200 */
[C---:B------:R-:W-:Y:S01]  /*5fb0*/  HMMA.16816.F32 R24, R140.reuse, R134, R24 ;  /* 0x000000868c18723c */ /* 0x040fe20000001818 */
[----:B------:R-:W0:Y:S03]  /*5fc0*/  LDGDEPBAR ;  /* 0x00000000000079af */ /* 0x000e260000000000 */
[----:B------:R-:W-:Y:S04]  /*5fd0*/  @P6 IADD3 R251, R230, -0x1, RZ ;  /* 0xffffffffe6fb6810 */ /* 0x000fe80007ffe0ff */
[C---:B-----5:R-:W-:Y:S01]  /*5fe0*/  HMMA.16816.F32 R28, R140.reuse, R136, R28 ;  /* 0x000000888c1c723c */ /* 0x060fe2000000181c */
[----:B------:R-:W5:Y:S03]  /*5ff0*/  LDSM.16.M88.4 R124, [R211+0x8900] ;  /* 0x00890000d37c783b */ /* 0x000f660000000200 */
[----:B------:R-:W-:Y:S04]  /*6000*/  @P6 SHF.R.S32.HI R250, RZ, 0x1f, R251 ;  /* 0x0000001ffffa6819 */ /* 0x000fe800000114fb */
[C---:B------:R-:W-:Y:S01]  /*6010*/  HMMA.16816.F32 R32, R140.reuse, R138, R32 ;  /* 0x0000008a8c20723c */ /* 0x040fe20000001820 */
[----:B------:R-:W3:Y:S03]  /*6020*/  LDSM.16.M88.4 R128, [R211+0x9100] ;  /* 0x00910000d380783b */ /* 0x000ee60000000200 */
[----:B------:R-:W-:Y:S04]  /*6030*/  @P6 IMAD R250, R250, c[0x0][0x1e0], RZ ;  /* 0x00007800fafa6a24 */ /* 0x000fe800078e02ff */
[C---:B------:R-:W-:Y:S01]  /*6040*/  HMMA.16816.F32 R36, R140.reuse, R144, R36 ;  /* 0x000000908c24723c */ /* 0x040fe20000001824 */
[----:B-1----:R-:W1:Y:S03]  /*6050*/  LDSM.16.M88.4 R156, [R211+0x9900] ;  /* 0x00990000d39c783b */ /* 0x002e660000000200 */
[----:B------:R-:W-:Y:S04]  /*6060*/  @P6 IMAD R250, R251, c[0x0][0x1e4], R250 ;  /* 0x00007900fbfa6a24 */ /* 0x000fe800078e02fa */
[C---:B------:R-:W-:Y:S01]  /*6070*/  HMMA.16816.F32 R40, R140.reuse, R146, R40 ;  /* 0x000000928c28723c */ /* 0x040fe20000001828 */
[----:B--2---:R-:W2:Y:S07]  /*6080*/  LDSM.16.M88.4 R160, [R211+0xa100] ;  /* 0x00a10000d3a0783b */ /* 0x004eae0000000200 */
[C---:B------:R-:W-:Y:S01]  /*6090*/  HMMA.16816.F32 R44, R140.reuse, R148, R44 ;  /* 0x000000948c2c723c */ /* 0x040fe2000000182c */
[----:B------:R-:W1:Y:S07]  /*60a0*/  LDSM.16.M88.4 R164, [R211+0xa900] ;  /* 0x00a90000d3a4783b */ /* 0x000e6e0000000200 */
[----:B------:R-:W-:Y:S01]  /*60b0*/  HMMA.16816.F32 R48, R140, R150, R48 ;  /* 0x000000968c30723c */ /* 0x000fe20000001830 */
[----:B------:R-:W-:Y:S07]  /*60c0*/  LDSM.16.M88.4 R132, [R202+0x800] ;  /* 0x00080000ca84783b */ /* 0x000fee0000000200 */
[C---:B----4-:R-:W-:Y:S01]  /*60d0*/  HMMA.16816.F32 R4, R152.reuse, R116, R4 ;  /* 0x000000749804723c */ /* 0x050fe20000001804 */
[----:B------:R-:W-:Y:S07]  /*60e0*/  LDSM.16.M88.4 R136, [R202+0x1000] ;  /* 0x00100000ca88783b */ /* 0x000fee0000000200 */
[C---:B------:R-:W-:Y:S01]  /*60f0*/  HMMA.16816.F32 R8, R152.reuse, R118, R8 ;  /* 0x000000769808723c */ /* 0x040fe20000001808 */
[----:B------:R-:W4:Y:S07]  /*6100*/  LDSM.16.M88.4 R116, [R202] ;  /* 0x00000000ca74783b */ /* 0x000f2e0000000200 */
[C---:B-----5:R-:W-:Y:S01]  /*6110*/  HMMA.16816.F32 R12, R152.reuse, R124, R12 ;  /* 0x0000007c980c723c */ /* 0x060fe2000000180c */
[----:B------:R-:W5:Y:S07]  /*6120*/  LDSM.16.M88.4 R144, [R202+0x1800] ;  /* 0x00180000ca90783b */ /* 0x000f6e0000000200 */
[C---:B------:R-:W-:Y:S01]  /*6130*/  HMMA.16816.F32 R16, R152.reuse, R126, R16 ;  /* 0x0000007e9810723c */ /* 0x040fe20000001810 */
[----:B------:R-:W4:Y:S07]  /*6140*/  LDSM.16.M88.4 R148, [R202+0x2000] ;  /* 0x00200000ca94783b */ /* 0x000f2e0000000200 */
[C---:B---3--:R-:W-:Y:S01]  /*6150*/  HMMA.16816.F32 R20, R152.reuse, R128, R20 ;  /* 0x000000809814723c */ /* 0x048fe20000001814 */
[----:B------:R-:W3:Y:S07]  /*6160*/  LDSM.16.M88.4 R124, [R202+0x2800] ;  /* 0x00280000ca7c783b */ /* 0x000eee0000000200 */
[C---:B------:R-:W-:Y:S01]  /*6170*/  HMMA.16816.F32 R24, R152.reuse, R130, R24 ;  /* 0x000000829818723c */ /* 0x040fe20000001818 */
[----:B------:R-:W3:Y:S07]  /*6180*/  LDSM.16.M88.4 R128, [R214+0xb100] ;  /* 0x00b10000d680783b */ /* 0x000eee0000000200 */
[C---:B-1----:R-:W-:Y:S01]  /*6190*/  HMMA.16816.F32 R28, R152.reuse, R156, R28 ;  /* 0x0000009c981c723c */ /* 0x042fe2000000181c */
[----:B------:R-:W-:Y:S07]  /*61a0*/  LDSM.16.M88.4 R184, [R211+0xd900] ;  /* 0x00d90000d3b8783b */ /* 0x000fee0000000200 */
[C---:B------:R-:W-:Y:S01]  /*61b0*/  HMMA.16816.F32 R32, R152.reuse, R158, R32 ;  /* 0x0000009e9820723c */ /* 0x040fe20000001820 */
[----:B------:R-:W1:Y:S07]  /*61c0*/  LDSM.16.M88.4 R156, [R214+0xb900] ;  /* 0x00b90000d69c783b */ /* 0x000e6e0000000200 */
[C---:B--2---:R-:W-:Y:S08]  /*61d0*/  HMMA.16816.F32 R36, R152.reuse, R160, R36 ;  /* 0x000000a09824723c */ /* 0x044ff00000001824 */
[C---:B------:R-:W-:Y:S01]  /*61e0*/  HMMA.16816.F32 R40, R152.reuse, R162, R40 ;  /* 0x000000a29828723c */ /* 0x040fe20000001828 */
[----:B------:R-:W2:Y:S07]  /*61f0*/  LDSM.16.M88.4 R160, [R214+0xc100] ;  /* 0x00c10000d6a0783b */ /* 0x000eae0000000200 */
[C---:B------:R-:W-:Y:S08]  /*6200*/  HMMA.16816.F32 R44, R152.reuse, R164, R44 ;  /* 0x000000a4982c723c */ /* 0x040ff0000000182c */
[----:B------:R-:W-:Y:S01]  /*6210*/  HMMA.16816.F32 R48, R152, R166, R48 ;  /* 0x000000a69830723c */ /* 0x000fe20000001830 */
[----:B------:R-:W1:Y:S07]  /*6220*/  LDSM.16.M88.4 R164, [R214+0xc900] ;  /* 0x00c90000d6a4783b */ /* 0x000e6e0000000200 */
[C---:B----4-:R-:W-:Y:S08]  /*6230*/  HMMA.16816.F32 R4, R168.reuse, R116, R4 ;  /* 0x00000074a804723c */ /* 0x050ff00000001804 */
[C---:B------:R-:W-:Y:S01]  /*6240*/  HMMA.16816.F32 R8, R168.reuse, R118, R8 ;  /* 0x00000076a808723c */ /* 0x040fe20000001808 */
[----:B------:R-:W4:Y:S07]  /*6250*/  LDSM.16.M88.4 R116, [R214+0xd100] ;  /* 0x00d10000d674783b */ /* 0x000f2e0000000200 */
[C---:B------:R-:W-:Y:S08]  /*6260*/  HMMA.16816.F32 R12, R168.reuse, R132, R12 ;  /* 0x00000084a80c723c */ /* 0x040ff0000000180c */
[C---:B------:R-:W-:Y:S01]  /*6270*/  HMMA.16816.F32 R16, R168.reuse, R134, R16 ;  /* 0x00000086a810723c */ /* 0x040fe20000001810 */
[----:B------:R-:W1:Y:S07]  /*6280*/  LDSM.16.M88.4 R132, [R214+0xd900] ;  /* 0x00d90000d684783b */ /* 0x000e6e0000000200 */
[C---:B------:R-:W-:Y:S08]  /*6290*/  HMMA.16816.F32 R20, R168.reuse, R136, R20 ;  /* 0x00000088a814723c */ /* 0x040ff00000001814 */
[C---:B------:R-:W-:Y:S01]  /*62a0*/  HMMA.16816.F32 R24, R168.reuse, R138, R24 ;  /* 0x0000008aa818723c */ /* 0x040fe20000001818 */
[----:B------:R-:W1:Y:S07]  /*62b0*/  LDSM.16.M88.4 R136, [R201] ;  /* 0x00000000c988783b */ /* 0x000e6e0000000200 */
[C---:B-----5:R-:W-:Y:S08]  /*62c0*/  HMMA.16816.F32 R28, R168.reuse, R144, R28 ;  /* 0x00000090a81c723c */ /* 0x060ff0000000181c */
[C---:B------:R-:W-:Y:S01]  /*62d0*/  HMMA.16816.F32 R32, R168.reuse, R146, R32 ;  /* 0x00000092a820723c */ /* 0x040fe20000001820 */
[----:B------:R-:W5:Y:S07]  /*62e0*/  LDSM.16.M88.4 R144, [R200] ;  /* 0x00000000c890783b */ /* 0x000f6e0000000200 */
[C---:B------:R-:W-:Y:S08]  /*62f0*/  HMMA.16816.F32 R36, R168.reuse, R148, R36 ;  /* 0x00000094a824723c */ /* 0x040ff00000001824 */
[C---:B------:R-:W-:Y:S01]  /*6300*/  HMMA.16816.F32 R40, R168.reuse, R150, R40 ;  /* 0x00000096a828723c */ /* 0x040fe20000001828 */
[----:B------:R-:W-:Y:S07]  /*6310*/  LDSM.16.M88.4 R148, [R197] ;  /* 0x00000000c594783b */ /* 0x000fee0000000200 */
[C---:B---3--:R-:W-:Y:S08]  /*6320*/  HMMA.16816.F32 R44, R168.reuse, R124, R44 ;  /* 0x0000007ca82c723c */ /* 0x048ff0000000182c */
[----:B------:R-:W-:Y:S01]  /*6330*/  HMMA.16816.F32 R48, R168, R126, R48 ;  /* 0x0000007ea830723c */ /* 0x000fe20000001830 */
[----:B------:R-:W3:Y:S07]  /*6340*/  LDSM.16.M88.4 R124, [R199] ;  /* 0x00000000c77c783b */ /* 0x000eee0000000200 */
[C---:B------:R-:W-:Y:S08]  /*6350*/  HMMA.16816.F32 R4, R172.reuse, R128, R4 ;  /* 0x00000080ac04723c */ /* 0x040ff00000001804 */
[C---:B------:R-:W-:Y:S01]  /*6360*/  HMMA.16816.F32 R8, R172.reuse, R130, R8 ;  /* 0x00000082ac08723c */ /* 0x040fe20000001808 */
[----:B------:R-:W3:Y:S07]  /*6370*/  LDSM.16.M88.4 R128, [R198] ;  /* 0x00000000c680783b */ /* 0x000eee0000000200 */
[C---:B-1----:R-:W-:Y:S08]  /*6380*/  HMMA.16816.F32 R12, R172.reuse, R156, R12 ;  /* 0x0000009cac0c723c */ /* 0x042ff0000000180c */
[C---:B------:R-:W-:Y:S01]  /*6390*/  HMMA.16816.F32 R16, R172.reuse, R158, R16 ;  /* 0x0000009eac10723c */ /* 0x040fe20000001810 */
[----:B------:R-:W1:Y:S07]  /*63a0*/  LDSM.16.M88.4 R156, [R196] ;  /* 0x00000000c49c783b */ /* 0x000e6e0000000200 */
[C---:B--2---:R-:W-:Y:S08]  /*63b0*/  HMMA.16816.F32 R20, R172.reuse, R160, R20 ;  /* 0x000000a0ac14723c */ /* 0x044ff00000001814 */
[C---:B------:R-:W-:Y:S01]  /*63c0*/  HMMA.16816.F32 R24, R172.reuse, R162, R24 ;  /* 0x000000a2ac18723c */ /* 0x040fe20000001818 */
[----:B------:R-:W2:Y:S07]  /*63d0*/  LDSM.16.M88.4 R160, [R211+0xb100] ;  /* 0x00b10000d3a0783b */ /* 0x000eae0000000200 */
[C---:B------:R-:W-:Y:S08]  /*63e0*/  HMMA.16816.F32 R28, R172.reuse, R164, R28 ;  /* 0x000000a4ac1c723c */ /* 0x040ff0000000181c */
[C---:B------:R-:W-:Y:S01]  /*63f0*/  HMMA.16816.F32 R32, R172.reuse, R166, R32 ;  /* 0x000000a6ac20723c */ /* 0x040fe20000001820 */
[----:B------:R-:W-:Y:S07]  /*6400*/  LDSM.16.M88.4 R164, [R211+0xd100] ;  /* 0x00d10000d3a4783b */ /* 0x000fee0000000200 */
[C---:B----4-:R-:W-:Y:S08]  /*6410*/  HMMA.16816.F32 R36, R172.reuse, R116, R36 ;  /* 0x00000074ac24723c */ /* 0x050ff00000001824 */
[C---:B------:R-:W-:Y:S01]  /*6420*/  HMMA.16816.F32 R40, R172.reuse, R118, R40 ;  /* 0x00000076ac28723c */ /* 0x040fe20000001828 */
[----:B------:R-:W4:Y:S07]  /*6430*/  LDSM.16.M88.4 R116, [R211+0xb900] ;  /* 0x00b90000d374783b */ /* 0x000f2e0000000200 */
[C---:B------:R-:W-:Y:S08]  /*6440*/  HMMA.16816.F32 R44, R172.reuse, R132, R44 ;  /* 0x00000084ac2c723c */ /* 0x040ff0000000182c */
[----:B------:R-:W-:Y:S01]  /*6450*/  HMMA.16816.F32 R48, R172, R134, R48 ;  /* 0x00000086ac30723c */ /* 0x000fe20000001830 */
[----:B------:R-:W1:Y:S07]  /*6460*/  LDSM.16.M88.4 R132, [R211+0xc100] ;  /* 0x00c10000d384783b */ /* 0x000e6e0000000200 */
[C---:B------:R-:W-:Y:S08]  /*6470*/  HMMA.16816.F32 R4, R176.reuse, R136, R4 ;  /* 0x00000088b004723c */ /* 0x040ff00000001804 */
[C---:B------:R-:W-:Y:S01]  /*6480*/  HMMA.16816.F32 R8, R176.reuse, R138, R8 ;  /* 0x0000008ab008723c */ /* 0x040fe20000001808 */
[----:B------:R-:W1:Y:S07]  /*6490*/  LDSM.16.M88.4 R136, [R211+0xc900] ;  /* 0x00c90000d388783b */ /* 0x000e6e0000000200 */
[C---:B-----5:R-:W-:Y:S08]  /*64a0*/  HMMA.16816.F32 R12, R176.reuse, R144, R12 ;  /* 0x00000090b00c723c */ /* 0x060ff0000000180c */
[C---:B------:R-:W-:Y:S01]  /*64b0*/  HMMA.16816.F32 R16, R176.reuse, R146, R16 ;  /* 0x00000092b010723c */ /* 0x040fe20000001810 */
[----:B------:R-:W5:Y:S07]  /*64c0*/  LDSM.16.M88.4 R144, [R202+0x3000] ;  /* 0x00300000ca90783b */ /* 0x000f6e0000000200 */
[C---:B---3--:R-:W-:Y:S08]  /*64d0*/  HMMA.16816.F32 R20, R176.reuse, R124, R20 ;  /* 0x0000007cb014723c */ /* 0x048ff00000001814 */
[C---:B------:R-:W-:Y:S01]  /*64e0*/  HMMA.16816.F32 R24, R176.reuse, R126, R24 ;  /* 0x0000007eb018723c */ /* 0x040fe20000001818 */
[----:B------:R-:W-:Y:S07]  /*64f0*/  LDSM.16.M88.4 R124, [R202+0x4000] ;  /* 0x00400000ca7c783b */ /* 0x000fee0000000200 */
[C---:B------:R-:W-:Y:S08]  /*6500*/  HMMA.16816.F32 R28, R176.reuse, R128, R28 ;  /* 0x00000080b01c723c */ /* 0x040ff0000000181c */
[C---:B------:R-:W-:Y:S08]  /*6510*/  HMMA.16816.F32 R32, R176.reuse, R130, R32 ;  /* 0x00000082b020723c */ /* 0x040ff00000001820 */
[C---:B------:R-:W-:Y:S08]  /*6520*/  HMMA.16816.F32 R36, R176.reuse, R148, R36 ;  /* 0x00000094b024723c */ /* 0x040ff00000001824 */
[C---:B------:R-:W-:Y:S08]  /*6530*/  HMMA.16816.F32 R40, R176.reuse, R150, R40 ;  /* 0x00000096b028723c */ /* 0x040ff00000001828 */
[C---:B-1----:R-:W-:Y:S08]  /*6540*/  HMMA.16816.F32 R44, R176.reuse, R156, R44 ;  /* 0x0000009cb02c723c */ /* 0x042ff0000000182c */
[----:B------:R-:W-:Y:S08]  /*6550*/  HMMA.16816.F32 R48, R176, R158, R48 ;  /* 0x0000009eb030723c */ /* 0x000ff00000001830 */
[C---:B--2---:R-:W-:Y:S08]  /*6560*/  HMMA.16816.F32 R4, R180.reuse, R160, R4 ;  /* 0x000000a0b404723c */ /* 0x044ff00000001804 */
[C---:B------:R-:W-:Y:S08]  /*6570*/  HMMA.16816.F32 R8, R180.reuse, R162, R8 ;  /* 0x000000a2b408723c */ /* 0x040ff00000001808 */
[C---:B----4-:R-:W-:Y:S08]  /*6580*/  HMMA.16816.F32 R12, R180.reuse, R116, R12 ;  /* 0x00000074b40c723c */ /* 0x050ff0000000180c */
[C---:B------:R-:W-:Y:S01]  /*6590*/  HMMA.16816.F32 R16, R180.reuse, R118, R16 ;  /* 0x00000076b410723c */ /* 0x040fe20000001810 */
[----:B------:R-:W1:Y:S07]  /*65a0*/  LDSM.16.M88.4 R116, [R202+0x3800] ;  /* 0x00380000ca74783b */ /* 0x000e6e0000000200 */
[C---:B------:R-:W-:Y:S08]  /*65b0*/  HMMA.16816.F32 R20, R180.reuse, R132, R20 ;  /* 0x00000084b414723c */ /* 0x040ff00000001814 */
[C---:B------:R-:W-:Y:S08]  /*65c0*/  HMMA.16816.F32 R24, R180.reuse, R134, R24 ;  /* 0x00000086b418723c */ /* 0x040ff00000001818 */
[C---:B------:R-:W-:Y:S08]  /*65d0*/  HMMA.16816.F32 R28, R180.reuse, R136, R28 ;  /* 0x00000088b41c723c */ /* 0x040ff0000000181c */
[C---:B------:R-:W-:Y:S08]  /*65e0*/  HMMA.16816.F32 R32, R180.reuse, R138, R32 ;  /* 0x0000008ab420723c */ /* 0x040ff00000001820 */
[C---:B------:R-:W-:Y:S08]  /*65f0*/  HMMA.16816.F32 R36, R180.reuse, R164, R36 ;  /* 0x000000a4b424723c */ /* 0x040ff00000001824 */
[C---:B------:R-:W-:Y:S08]  /*6600*/  HMMA.16816.F32 R40, R180.reuse, R166, R40 ;  /* 0x000000a6b428723c */ /* 0x040ff00000001828 */
[C---:B------:R-:W-:Y:S08]  /*6610*/  HMMA.16816.F32 R44, R180.reuse, R184, R44 ;  /* 0x000000b8b42c723c */ /* 0x040ff0000000182c */
[----:B------:R-:W-:Y:S08]  /*6620*/  HMMA.16816.F32 R48, R180, R186, R48 ;  /* 0x000000bab430723c */ /* 0x000ff00000001830 */
[C---:B-----5:R-:W-:Y:S08]  /*6630*/  HMMA.16816.F32 R4, R188.reuse, R144, R4 ;  /* 0x00000090bc04723c */ /* 0x060ff00000001804 */
[C---:B------:R-:W-:Y:S08]  /*6640*/  HMMA.16816.F32 R8, R188.reuse, R146, R8 ;  /* 0x00000092bc08723c */ /* 0x040ff00000001808 */
[C---:B-1----:R-:W-:Y:S08]  /*6650*/  HMMA.16816.F32 R12, R188.reuse, R116, R12 ;  /* 0x00000074bc0c723c */ /* 0x042ff0000000180c */
[C---:B------:R-:W-:Y:S01]  /*6660*/  HMMA.16816.F32 R16, R188.reuse, R118, R16 ;  /* 0x00000076bc10723c */ /* 0x040fe20000001810 */
[----:B------:R-:W1:Y:S03]  /*6670*/  LDSM.16.M88.4 R116, [R202+0x4800] ;  /* 0x00480000ca74783b */ /* 0x000e660000000200 */
[----:B------:R-:W-:Y:S02]  /*6680*/  FMUL.FTZ R156, R4, c[0x0][0x320] ;  /* 0x0000c800049c7a20 */ /* 0x000fe40000410000 */
[----:B------:R-:W-:Y:S02]  /*6690*/  FMUL.FTZ R160, R5, c[0x0][0x320] ;  /* 0x0000c80005a07a20 */ /* 0x000fe40000410000 */
[C---:B------:R-:W-:Y:S02]  /*66a0*/  HMMA.16816.F32 R20, R188.reuse, R124, R20 ;  /* 0x0000007cbc14723c */ /* 0x040fe40000001814 */
[----:B------:R-:W2:Y:S02]  /*66b0*/  MUFU.TANH R156, R156 ;  /* 0x0000009c009c7308 */ /* 0x000ea40000002400 */
[----:B------:R-:W-:Y:S02]  /*66c0*/  FMUL.FTZ R158, R10, c[0x0][0x320] ;  /* 0x0000c8000a9e7a20 */ /* 0x000fe40000410000 */
[----:B------:R-:W-:Y:S02]  /*66d0*/  FMUL.FTZ R164, R9, c[0x0][0x320] ;  /* 0x0000c80009a47a20 */ /* 0x000fe40000410000 */
[C---:B------:R-:W-:Y:S01]  /*66e0*/  HMMA.16816.F32 R24, R188.reuse, R126, R24 ;  /* 0x0000007ebc18723c */ /* 0x040fe20000001818 */
[----:B------:R-:W3:Y:S03]  /*66f0*/  LDSM.16.M88.4 R124, [R202+0x5000] ;  /* 0x00500000ca7c783b */ /* 0x000ee60000000200 */
[----:B------:R-:W4:Y:S01]  /*6700*/  MUFU.TANH R160, R160 ;  /* 0x000000a000a07308 */ /* 0x000f220000002400 */
[----:B------:R-:W-:Y:S02]  /*6710*/  FMUL.FTZ R167, R14, c[0x0][0x320] ;  /* 0x0000c8000ea77a20 */ /* 0x000fe40000410000 */
[----:B------:R-:W-:Y:S02]  /*6720*/  FMUL.FTZ R166, R13, c[0x0][0x320] ;  /* 0x0000c8000da67a20 */ /* 0x000fe40000410000 */
[----:B------:R-:W-:Y:S03]  /*6730*/  FMUL.FTZ R165, R18, c[0x0][0x320] ;  /* 0x0000c80012a57a20 */ /* 0x000fe60000410000 */
[----:B------:R-:W-:Y:S02]  /*6740*/  FMUL.FTZ R163, R19, c[0x0][0x320] ;  /* 0x0000c80013a37a20 */ /* 0x000fe40000410000 */
[----:B------:R-:W2:Y:S01]  /*6750*/  MUFU.TANH R164, R164 ;  /* 0x000000a400a47308 */ /* 0x000ea20000002400 */
[----:B------:R-:W-:Y:S04]  /*6760*/  @P6 IMAD.WIDE.U32 R18, R251, c[0x0][0x1e0], RZ ;  /* 0x00007800fb126a25 */ /* 0x000fe800078e00ff */
[----:B------:R-:W-:Y:S01]  /*6770*/  FMUL.FTZ R237, R22, c[0x0][0x320] ;  /* 0x0000c80016ed7a20 */ /* 0x000fe20000410000 */
[----:B------:R-:W-:Y:S01]  /*6780*/  @P6 MOV R22, R218 ;  /* 0x000000da00166202 */ /* 0x000fe20000000f00 */
[----:B------:R-:W-:Y:S01]  /*6790*/  FMUL.FTZ R187, R23, c[0x0][0x320] ;  /* 0x0000c80017bb7a20 */ /* 0x000fe20000410000 */
[----:B------:R-:W-:Y:S01]  /*67a0*/  @P6 MOV R23, R221 ;  /* 0x000000dd00176202 */ /* 0x000fe20000000f00 */
[----:B------:R-:W-:Y:S01]  /*67b0*/  FMUL.FTZ R159, R11, c[0x0][0x320] ;  /* 0x0000c8000b9f7a20 */ /* 0x000fe20000410000 */
[----:B------:R-:W2:Y:S01]  /*67c0*/  MUFU.TANH R158, R158 ;  /* 0x0000009e009e7308 */ /* 0x000ea20000002400 */
[C---:B-1----:R-:W-:Y:S03]  /*67d0*/  HMMA.16816.F32 R28, R188.reuse, R116, R28 ;  /* 0x00000074bc1c723c */ /* 0x042fe6000000181c */
[----:B------:R-:W-:Y:S01]  /*67e0*/  FMUL.FTZ R235, R26, c[0x0][0x320] ;  /* 0x0000c8001aeb7a20 */ /* 0x000fe20000410000 */
[----:B------:R-:W-:Y:S01]  /*67f0*/  @P6 IADD3 R250, R19, R250, RZ ;  /* 0x000000fa13fa6210 */ /* 0x000fe20007ffe0ff */
[----:B------:R-:W-:Y:S03]  /*6800*/  @P6 IMAD.WIDE.U32 R18, R18, 0x60, R22 ;  /* 0x0000006012126825 */ /* 0x000fe600078e0016 */
[C---:B------:R-:W-:Y:S01]  /*6810*/  HMMA.16816.F32 R32, R188.reuse, R118, R32 ;  /* 0x00000076bc20723c */ /* 0x040fe20000001820 */
[----:B------:R-:W1:Y:S01]  /*6820*/  MUFU.TANH R159, R159 ;  /* 0x0000009f009f7308 */ /* 0x000e620000002400 */
[----:B------:R-:W5:Y:S01]  /*6830*/  LDSM.16.M88.4 R116, [R202+0x5800] ;  /* 0x00580000ca74783b */ /* 0x000f620000000200 */
[----:B------:R-:W-:Y:S04]  /*6840*/  DEPBAR.LE SB0, 0x0 ;  /* 0x000080000000791a */ /* 0x000fe80000000000 */
[----:B------:R-:W-:Y:S01]  /*6850*/  FMUL.FTZ R233, R27, c[0x0][0x320] ;  /* 0x0000c8001be97a20 */ /* 0x000fe20000410000 */
[C---:B---3--:R-:W-:Y:S03]  /*6860*/  HMMA.16816.F32 R36, R188.reuse, R124, R36 ;  /* 0x0000007cbc24723c */ /* 0x048fe60000001824 */
[----:B------:R-:W3:Y:S01]  /*6870*/  MUFU.TANH R166, R166 ;  /* 0x000000a600a67308 */ /* 0x000ee20000002400 */
[----:B------:R-:W-:Y:S01]  /*6880*/  BAR.SYNC.DEFER_BLOCKING 0x0 ;  /* 0x0000000000007b1d */ /* 0x000fe20000010000 */
[----:B------:R-:W-:Y:S02]  /*6890*/  @P6 IMAD R10, R250, 0x60, RZ ;  /* 0x00000060fa0a6824 */ /* 0x000fe400078e02ff */
[----:B------:R-:W-:Y:S01]  /*68a0*/  FMUL.FTZ R0, R6, c[0x0][0x320] ;  /* 0x0000c80006007a20 */ /* 0x000fe20000410000 */
[C---:B------:R-:W-:Y:S04]  /*68b0*/  HMMA.16816.F32 R40, R188.reuse, R126, R40 ;  /* 0x0000007ebc28723c */ /* 0x040fe80000001828 */
[----:B------:R-:W-:Y:S01]  /*68c0*/  FMUL.FTZ R245, R30, c[0x0][0x320] ;  /* 0x0000c8001ef57a20 */ /* 0x000fe20000410000 */
[----:B------:R-:W1:Y:S01]  /*68d0*/  MUFU.TANH R0, R0 ;  /* 0x0000000000007308 */ /* 0x000e620000002400 */
[----:B------:R-:W-:Y:S01]  /*68e0*/  FMUL.FTZ R243, R31, c[0x0][0x320] ;  /* 0x0000c8001ff37a20 */ /* 0x000fe20000410000 */
[----:B------:R-:W-:Y:S01]  /*68f0*/  @P6 IADD3 R10, R19, R10, RZ ;  /* 0x0000000a130a6210 */ /* 0x000fe20007ffe0ff */
[----:B------:R-:W-:Y:S04]  /*6900*/  FMUL.FTZ R241, R34, c[0x0][0x320] ;  /* 0x0000c80022f17a20 */ /* 0x000fe80000410000 */
[----:B------:R-:W-:Y:S01]  /*6910*/  @P6 SHF.L.U64.HI R10, R18, 0x1, R10 ;  /* 0x00000001120a6819 */ /* 0x000fe2000001020a */
[----:B------:R-:W-:Y:S02]  /*6920*/  FMUL.FTZ R239, R35, c[0x0][0x320] ;  /* 0x0000c80023ef7a20 */ /* 0x000fe40000410000 */
[----:B------:R-:W1:Y:S01]  /*6930*/  MUFU.TANH R167, R167 ;  /* 0x000000a700a77308 */ /* 0x000e620000002400 */
[----:B------:R-:W-:Y:S02]  /*6940*/  FMUL.FTZ R248, R36, c[0x0][0x320] ;  /* 0x0000c80024f87a20 */ /* 0x000fe40000410000 */
[----:B------:R-:W-:Y:S02]  /*6950*/  FMUL.FTZ R247, R37, c[0x0][0x320] ;  /* 0x0000c80025f77a20 */ /* 0x000fe40000410000 */
[----:B------:R-:W-:Y:S02]  /*6960*/  FMUL.FTZ R157, R7, c[0x0][0x320] ;  /* 0x0000c800079d7a20 */ /* 0x000fe40000410000 */
[----:B------:R-:W-:Y:S02]  /*6970*/  FMUL.FTZ R162, R8, c[0x0][0x320] ;  /* 0x0000c80008a27a20 */ /* 0x000fe40000410000 */
[----:B------:R-:W-:Y:S01]  /*6980*/  FMUL.FTZ R252, R40, c[0x0][0x320] ;  /* 0x0000c80028fc7a20 */ /* 0x000fe20000410000 */
[----:B------:R-:W1:Y:S01]  /*6990*/  MUFU.TANH R11, R248 ;  /* 0x000000f8000b7308 */ /* 0x000e620000002400 */
[C---:B-----5:R-:W-:Y:S03]  /*69a0*/  HMMA.16816.F32 R44, R188.reuse, R116, R44 ;  /* 0x00000074bc2c723c */ /* 0x060fe6000000182c */
[----:B------:R-:W-:Y:S02]  /*69b0*/  FMUL.FTZ R184, R12, c[0x0][0x320] ;  /* 0x0000c8000cb87a20 */ /* 0x000fe40000410000 */
[----:B------:R-:W-:Y:S02]  /*69c0*/  FMUL.FTZ R161, R15, c[0x0][0x320] ;  /* 0x0000c8000fa17a20 */ /* 0x000fe40000410000 */
[----:B------:R-:W-:Y:S01]  /*69d0*/  FMUL.FTZ R185, R16, c[0x0][0x320] ;  /* 0x0000c80010b97a20 */ /* 0x000fe20000410000 */
[----:B------:R-:W-:Y:S01]  /*69e0*/  HMMA.16816.F32 R48, R188, R118, R48 ;  /* 0x00000076bc30723c */ /* 0x000fe20000001830 */
[----:B------:R5:W1:Y:S03]  /*69f0*/  MUFU.TANH R13, R252 ;  /* 0x000000fc000d7308 */ /* 0x000a660000002400 */
[----:B------:R-:W-:Y:S02]  /*6a00*/  FMUL.FTZ R186, R17, c[0x0][0x320] ;  /* 0x0000c80011ba7a20 */ /* 0x000fe40000410000 */
[----:B------:R-:W-:Y:S02]  /*6a10*/  FMUL.FTZ R232, R20, c[0x0][0x320] ;  /* 0x0000c80014e87a20 */ /* 0x000fe40000410000 */
[----:B------:R-:W-:Y:S03]  /*6a20*/  FMUL.FTZ R192, R21, c[0x0][0x320] ;  /* 0x0000c80015c07a20 */ /* 0x000fe60000410000 */
[----:B------:R1:W1:Y:S01]  /*6a30*/  MUFU.TANH R9, R247 ;  /* 0x000000f700097308 */ /* 0x0002620000002400 */
[----:B------:R-:W-:Y:S02]  /*6a40*/  FMUL.FTZ R234, R24, c[0x0][0x320] ;  /* 0x0000c80018ea7a20 */ /* 0x000fe40000410000 */
[----:B------:R-:W-:Y:S02]  /*6a50*/  FMUL.FTZ R236, R25, c[0x0][0x320] ;  /* 0x0000c80019ec7a20 */ /* 0x000fe40000410000 */
[----:B------:R-:W-:Y:S02]  /*6a60*/  FMUL.FTZ R238, R28, c[0x0][0x320] ;  /* 0x0000c8001cee7a20 */ /* 0x000fe40000410000 */
[----:B------:R-:W-:Y:S02]  /*6a70*/  FMUL.FTZ R240, R29, c[0x0][0x320] ;  /* 0x0000c8001df07a20 */ /* 0x000fe40000410000 */
[----:B------:R-:W-:Y:S01]  /*6a80*/  FMUL.FTZ R246, R32, c[0x0][0x320] ;  /* 0x0000c80020f67a20 */ /* 0x000fe20000410000 */
[----:B------:R-:W2:Y:S01]  /*6a90*/  MUFU.TANH R157, R157 ;  /* 0x0000009d009d7308 */ /* 0x000ea20000002400 */
[----:B------:R-:W-:Y:S02]  /*6aa0*/  FMUL.FTZ R249, R33, c[0x0][0x320] ;  /* 0x0000c80021f97a20 */ /* 0x000fe40000410000 */
[----:B------:R-:W-:Y:S02]  /*6ab0*/  FMUL.FTZ R244, R38, c[0x0][0x320] ;  /* 0x0000c80026f47a20 */ /* 0x000fe40000410000 */
[----:B-----5:R-:W-:Y:S02]  /*6ac0*/  FMUL.FTZ R252, R45, c[0x0][0x320] ;  /* 0x0000c8002dfc7a20 */ /* 0x020fe40000410000 */
[----:B------:R-:W-:Y:S02]  /*6ad0*/  FMUL.FTZ R242, R39, c[0x0][0x320] ;  /* 0x0000c80027f27a20 */ /* 0x000fe40000410000 */
[----:B------:R-:W-:Y:S01]  /*6ae0*/  FMUL.FTZ R15, R41, c[0x0][0x320] ;  /* 0x0000c800290f7a20 */ /* 0x000fe20000410000 */
[----:B------:R5:W2:Y:S01]  /*6af0*/  MUFU.TANH R150, R252 ;  /* 0x000000fc00967308 */ /* 0x000aa20000002400 */
[----:B------:R-:W-:Y:S02]  /*6b00*/  FMUL.FTZ R248, R42, c[0x0][0x320] ;  /* 0x0000c8002af87a20 */ /* 0x000fe40000410000 */
[----:B------:R-:W-:Y:S02]  /*6b10*/  FMUL.FTZ R17, R44, c[0x0][0x320] ;  /* 0x0000c8002c117a20 */ /* 0x000fe40000410000 */
[----:B-1----:R-:W-:Y:S02]  /*6b20*/  FMUL.FTZ R247, R43, c[0x0][0x320] ;  /* 0x0000c8002bf77a20 */ /* 0x002fe40000410000 */
[----:B------:R-:W-:Y:S02]  /*6b30*/  FMUL.FTZ R251, R46, c[0x0][0x320] ;  /* 0x0000c8002efb7a20 */ /* 0x000fe40000410000 */
[----:B------:R-:W-:Y:S01]  /*6b40*/  FMUL.FTZ R250, R47, c[0x0][0x320] ;  /* 0x0000c8002ffa7a20 */ /* 0x000fe20000410000 */
[----:B------:R-:W1:Y:S01]  /*6b50*/  MUFU.TANH R162, R162 ;  /* 0x000000a200a27308 */ /* 0x000e620000002400 */
[----:B------:R-:W-:Y:S02]  /*6b60*/  FMUL.FTZ R146, R48, c[0x0][0x320] ;  /* 0x0000c80030927a20 */ /* 0x000fe40000410000 */
[----:B------:R-:W-:Y:S02]  /*6b70*/  FMUL.FTZ R21, R49, c[0x0][0x320] ;  /* 0x0000c80031157a20 */ /* 0x000fe40000410000 */
[----:B------:R-:W-:Y:S05]  /*6b80*/  IMAD R19, R230, -0x60, RZ ;  /* 0xffffffa0e6137824 */ /* 0x000fea00078e02ff */
[----:B------:R-:W1:Y:S01]  /*6b90*/  MUFU.TANH R184, R184 ;  /* 0x000000b800b87308 */ /* 0x000e620000002400 */
[----:B-----5:R-:W-:Y:S02]  /*6ba0*/  @P6 SHF.L.U32 R252, R18, 0x1, RZ ;  /* 0x0000000112fc6819 */ /* 0x020fe400000006ff */
[----:B------:R-:W-:Y:S02]  /*6bb0*/  MOV R18, R217 ;  /* 0x000000d900127202 */ /* 0x000fe40000000f00 */
[C---:B------:R-:W-:Y:S05]  /*6bc0*/  @P6 IADD3 R22, P0, R252.reuse, c[0x0][0x1c8], RZ ;  /* 0x00007200fc166a10 */ /* 0x040fea0007f1e0ff */
[----:B------:R-:W1:Y:S01]  /*6bd0*/  MUFU.TANH R161, R161 ;  /* 0x000000a100a17308 */ /* 0x000e620000002400 */
[----:B------:R-:W-:Y:S02]  /*6be0*/  @P6 IADD3 R14, P5, R252, 0x80, RZ ;  /* 0x00000080fc0e6810 */ /* 0x000fe40007fbe0ff */
[----:B------:R-:W-:Y:S02]  /*6bf0*/  @P6 IADD3.X R23, R10, c[0x0][0x1cc], RZ, P0, !PT ;  /* 0x000073000a176a10 */ /* 0x000fe400007fe4ff */
[----:B------:R-:W-:Y:S01]  /*6c00*/  @P6 IADD3 R26, P2, R14, c[0x0][0x1c8], RZ ;  /* 0x000072000e1a6a10 */ /* 0x000fe20007f5e0ff */
[----:B------:R-:W-:Y:S01]  /*6c10*/  FMUL.FTZ R14, R50, c[0x0][0x320] ;  /* 0x0000c800320e7a20 */ /* 0x000fe20000410000 */
[C---:B------:R-:W-:Y:S01]  /*6c20*/  @P6 SHF.L.U32 R252, R195.reuse, 0x6, RZ ;  /* 0x00000006c3fc6819 */ /* 0x040fe200000006ff */
[----:B------:R-:W-:Y:S01]  /*6c30*/  @!PT LDS RZ, [RZ] ;  /* 0x00000000fffff984 */ /* 0x000fe20000000800 */
[----:B------:R-:W-:Y:S01]  /*6c40*/  @!PT LDS RZ, [RZ] ;  /* 0x00000000fffff984 */ /* 0x000fe20000000800 */
[----:B------:R-:W-:Y:S01]  /*6c50*/  @!PT LDS RZ, [RZ] ;  /* 0x00000000fffff984 */ /* 0x000fe20000000800 */
[----:B------:R5:W-:Y:S01]  /*6c60*/  @P6 LDGSTS.E.BYPASS.LTC128B.128 [R216+0x8100], [R22.64], !P4 ;  /* 0x0810000016d86fae */ /* 0x000be2000e101d4e */
[----:B------:R-:W-:Y:S01]  /*6c70*/  @P6 IADD3.X R27, RZ, c[0x0][0x1cc], R10, P2, P5 ;  /* 0x00007300ff1b6a10 */ /* 0x000fe200017ea40a */
[----:B------:R-:W1:Y:S01]  /*6c80*/  MUFU.TANH R185, R185 ;  /* 0x000000b900b97308 */ /* 0x000e620000002400 */
[-C--:B------:R-:W-:Y:S02]  /*6c90*/  @P6 IADD3 R30, P1, R22, R252.reuse, RZ ;  /* 0x000000fc161e6210 */ /* 0x080fe40007f3e0ff */
[----:B------:R-:W-:Y:S02]  /*6ca0*/  @P6 SHF.L.U64.HI R10, R195, 0x6, R194 ;  /* 0x00000006c30a6819 */ /* 0x000fe400000102c2 */
[----:B------:R-:W-:Y:S01]  /*6cb0*/  @P6 IADD3 R34, P2, R30, R252, RZ ;  /* 0x000000fc1e226210 */ /* 0x000fe20007f5e0ff */
[----:B------:R1:W-:Y:S01]  /*6cc0*/  @P6 LDGSTS.E.BYPASS.LTC128B.128 [R216+0xb100], [R26.64], !P3 ;  /* 0x0b1000001ad86fae */ /* 0x0003e2000d901d4e */
[-C--:B------:R-:W-:Y:S01]  /*6cd0*/  @P6 IADD3.X R31, R23, R10.reuse, RZ, P1, !PT ;  /* 0x0000000a171f6210 */ /* 0x080fe20000ffe4ff */
[----:B------:R-:W-:Y:S01]  /*6ce0*/  FMUL.FTZ R252, R51, c[0x0][0x320] ;  /* 0x0000c80033fc7a20 */ /* 0x000fe20000410000 */
[----:B------:R-:W-:Y:S01]  /*6cf0*/  PLOP3.LUT P0, PT, PT, PT, UP3, 0x80, 0x0 ;  /* 0x000000000000781c */ /* 0x000fe20003f0f038 */
[----:B------:R-:W1:Y:S01]  /*6d00*/  MUFU.TANH R186, R186 ;  /* 0x000000ba00ba7308 */ /* 0x000e620000002400 */
[----:B------:R-:W-:Y:S03]  /*6d10*/  @P6 IADD3.X R35, R31, R10, RZ, P2, !PT ;  /* 0x0000000a1f236210 */ /* 0x000fe600017fe4ff */
[----:B------:R1:W-:Y:S06]  /*6d20*/  @P6 LDGSTS.E.BYPASS.LTC128B.128 [R216+0x9100], [R30.64], !P4 ;  /* 0x091000001ed86fae */ /* 0x0003ec000e101d4e */
[----:B------:R-:W1:Y:S02]  /*6d30*/  MUFU.TANH R165, R165 ;  /* 0x000000a500a57308 */ /* 0x000e640000002400 */
[----:B------:R1:W-:Y:S01]  /*6d40*/  @P6 LDGSTS.E.BYPASS.LTC128B.128 [R216+0xc100], [R30.64+0x80], !P3 ;  /* 0x0c1000801ed86fae */ /* 0x0003e2000d901d4e */
[----:B------:R-:W-:Y:S02]  /*6d50*/  @P0 MOV R18, R193 ;  /* 0x000000c100120202 */ /* 0x000fe40000000f00 */
[----:B-----5:R-:W-:Y:S02]  /*6d60*/  IADD3 R22, -R222, 0x1, R19 ;  /* 0x00000001de167810 */ /* 0x020fe40007ffe113 */
[----:B------:R-:W-:Y:S02]  /*6d70*/  PLOP3.LUT P0, PT, PT, PT, UP2, 0x40, 0x0 ;  /* 0x000000000000781c */ /* 0x000fe40003f0e828 */
[----:B------:R-:W-:Y:S01]  /*6d80*/  IADD3 R22, R22, c[0x0][0x1d0], RZ ;  /* 0x0000740016167a10 */ /* 0x000fe20007ffe0ff */
[----:B------:R-:W1:Y:S01]  /*6d90*/  MUFU.TANH R163, R163 ;  /* 0x000000a300a37308 */ /* 0x000e620000002400 */
[----:B------:R1:W-:Y:S02]  /*6da0*/  @P6 LDGSTS.E.BYPASS.LTC128B.128 [R216+0xa100], [R34.64], !P4 ;  /* 0x0a10000022d86fae */ /* 0x0003e4000e101d4e */
[----:B------:R-:W-:Y:S04]  /*6db0*/  IADD3 R22, R22, -c[0x0][0x168], RZ ;  /* 0x80005a0016167a10 */ /* 0x000fe80007ffe0ff */
[C---:B------:R-:W-:Y:S02]  /*6dc0*/  IADD3 R23, R22.reuse, c[0x0][0x328], RZ ;  /* 0x0000ca0016177a10 */ /* 0x040fe40007ffe0ff */
[----:B------:R1:W-:Y:S01]  /*6dd0*/  @P6 LDGSTS.E.BYPASS.LTC128B.128 [R216+0xd100], [R34.64+0x80], !P3 ;  /* 0x0d10008022d86fae */ /* 0x0003e2000d901d4e */
[----:B------:R-:W1:Y:S01]  /*6de0*/  MUFU.TANH R232, R232 ;  /* 0x000000e800e87308 */ /* 0x000e620000002400 */
[----:B------:R-:W-:Y:S06]  /*6df0*/  IADD3 R22, R22, UR6, RZ ;  /* 0x0000000616167c10 */ /* 0x000fec000fffe0ff */
[----:B------:R-:W0:Y:S03]  /*6e00*/  LDGDEPBAR ;  /* 0x00000000000079af */ /* 0x000e260000000000 */
[----:B------:R-:W1:Y:S05]  /*6e10*/  MUFU.TANH R192, R192 ;  /* 0x000000c000c07308 */ /* 0x000e6a0000002400 */
[----:B------:R-:W1:Y:S05]  /*6e20*/  SHFL.IDX PT, R10, R18, RZ, 0x1c1f ;  /* 0x001c1fff120a7589 */ /* 0x000e6a00000e0000 */
[----:B------:R-:W2:Y:S10]  /*6e30*/  MUFU.TANH R237, R237 ;  /* 0x000000ed00ed7308 */ /* 0x000eb40000002400 */
[----:B------:R-:W2:Y:S01]  /*6e40*/  MUFU.TANH R187, R187 ;  /* 0x000000bb00bb7308 */ /* 0x000ea20000002400 */
[----:B-1----:R-:W-:Y:S09]  /*6e50*/  IADD3 R26, R23, R10, RZ ;  /* 0x0000000a171a7210 */ /* 0x002ff20007ffe0ff */
[----:B------:R-:W1:Y:S01]  /*6e60*/  MUFU.TANH R234, R234 ;  /* 0x000000ea00ea7308 */ /* 0x000e620000002400 */
[----:B------:R-:W-:Y:S09]  /*6e70*/  IADD3 R25, R10, R22, RZ ;  /* 0x000000160a197210 */ /* 0x000ff20007ffe0ff */
[----:B------:R-:W1:Y:S10]  /*6e80*/  MUFU.TANH R236, R236 ;  /* 0x000000ec00ec7308 */ /* 0x000e740000002400 */
        /* <DEDUP_REMOVED lines=21> */
[----:B------:R-:W1:Y:S01]  /*6fe0*/  MUFU.TANH R252, R252 ;  /* 0x000000fc00fc7308 */ /* 0x000e620000002400 */
[----:B------:R-:W-:-:S05]  /*6ff0*/  @P0 BRA `(.L_x_34) ;  /* 0x0000019000000947 */ /* 0x000fca0003800000 */
[----:B--234-:R-:W-:Y:S01]  /*7000*/  IADD3 R5, R10, c[0x0][0x1d0], RZ ;  /* 0x000074000a057a10 */ /* 0x01cfe20007ffe0ff */
[----:B------:R-:W-:Y:S03]  /*7010*/  BSSY B0, `(.L_x_35) ;  /* 0x0000012000007945 */ /* 0x000fe60003800000 */
[----:B------:R-:W-:Y:S04]  /*7020*/  IADD3 R5, R5, -c[0x0][0x168], RZ ;  /* 0x80005a0005057a10 */ /* 0x000fe80007ffe0ff */
[----:B------:R-:W-:Y:S11]  /*7030*/  ISETP.GT.AND P0, PT, R5, -0x1, PT ;  /* 0xffffffff0500780c */ /* 0x000ff60003f04270 */
[----:B------:R-:W-:Y:S02]  /*7040*/  @!UPT UIADD3 URZ, URZ, URZ, URZ ;  /* 0x0000003f3f3ff290 */ /* 0x000fe4000fffe03f */
[----:B------:R-:W-:-:S05]  /*7050*/  @P0 BRA `(.L_x_36) ;  /* 0x0000008000000947 */ /* 0x000fca0003800000 */
[----:B------:R-:W-:Y:S01]  /*7060*/  LOP3.LUT R5, RZ, R5, RZ, 0x33, !PT ;  /* 0x00000005ff057212 */ /* 0x000fe200078e33ff */
[----:B------:R-:W-:Y:S05]  /*7070*/  IMAD.MOV.U32 R4, RZ, RZ, c[0x0][0x32c] ;  /* 0x0000cb00ff047624 */ /* 0x000fea00078e00ff */
[----:B------:R-:W-:Y:S11]  /*7080*/  ISETP.NE.AND P0, PT, R4, 0x1, PT ;  /* 0x000000010400780c */ /* 0x000ff60003f05270 */
[----:B------:R-:W-:Y:S02]  /*7090*/  @!UPT UIADD3 URZ, URZ, URZ, URZ ;  /* 0x0000003f3f3ff290 */ /* 0x000fe4000fffe03f */
[----:B------:R-:W-:Y:S05]  /*70a0*/  @P0 IMAD.HI.U32 R4, R5, c[0x0][0x330], RZ ;  /* 0x0000cc0005040a27 */ /* 0x000fea00078e00ff */
[----:B------:R-:W-:Y:S04]  /*70b0*/  @P0 SHF.R.U32.HI R5, RZ, c[0x0][0x334], R4 ;  /* 0x0000cd00ff050a19 */ /* 0x000fe80000011604 */
[----:B------:R-:W-:Y:S01]  /*70c0*/  LOP3.LUT R5, RZ, R5, RZ, 0x33, !PT ;  /* 0x00000005ff057212 */ /* 0x000fe200078e33ff */
[----:B------:R-:W-:-:S05]  /*70d0*/  BRA `(.L_x_37) ;  /* 0x0000005000007947 */ /* 0x000fca0003800000 */
.L_x_36:
[----:B------:R-:W-:Y:S04]  /*70e0*/  MOV R4, c[0x0][0x32c] ;  /* 0x0000cb0000047a02 */ /* 0x000fe80000000f00 */
[----:B------:R-:W-:Y:S11]  /*70f0*/  ISETP.NE.AND P0, PT, R4, 0x1, PT ;  /* 0x000000010400780c */ /* 0x000ff60003f05270 */
[----:B------:R-:W-:Y:S02]  /*7100*/  @!UPT UIADD3 URZ, URZ, URZ, URZ ;  /* 0x0000003f3f3ff290 */ /* 0x000fe4000fffe03f */
[----:B------:R-:W-:Y:S05]  /*7110*/  @P0 IMAD.HI.U32 R4, R5, c[0x0][0x330], RZ ;  /* 0x0000cc0005040a27 */ /* 0x000fea00078e00ff */
[----:B------:R-:W-:Y:S02]  /*7120*/  @P0 SHF.R.U32.HI R5, RZ, c[0x0][0x334], R4 ;  /* 0x0000cd00ff050a19 */ /* 0x000fe40000011604 */
.L_x_37:
[----:B------:R-:W-:Y:S05]  /*7130*/  BSYNC B0 ;  /* 0x0000000000007941 */ /* 0x000fea0003800000 */
.L_x_35:
[----:B------:R-:W-:Y:S04]  /*7140*/  IMAD.IADD R4, R19, 0x1, -R222 ;  /* 0x0000000113047824 */ /* 0x000fe800078e0ade */
[----:B------:R-:W-:Y:S05]  /*7150*/  IMAD R4, R5, c[0x0][0x32c], R4 ;  /* 0x0000cb0005047a24 */ /* 0x000fea00078e0204 */
[----:B------:R-:W-:Y:S02]  /*7160*/  IADD3 R5, R4, c[0x0][0x32c], RZ ;  /* 0x0000cb0004057a10 */ /* 0x000fe40007ffe0ff */
[----:B------:R-:W-:Y:S02]  /*7170*/  IMNMX R25, R25, R4, !PT ;  /* 0x0000000419197217 */ /* 0x000fe40007800200 */
[----:B------:R-:W-:Y:S02]  /*7180*/  IMNMX R26, R26, R5, PT ;  /* 0x000000051a1a7217 */ /* 0x000fe40003800200 */
.L_x_34:
[C---:B--234-:R-:W-:Y:S01]  /*7190*/  ISETP.GE.AND P0, PT, R19.reuse, 0x1, PT ;  /* 0x000000011300780c */ /* 0x05cfe20003f06270 */
[----:B------:R-:W2:Y:S01]  /*71a0*/  SHFL.IDX PT, R4, R18, 0x1, 0x1c1f ;  /* 0x003c1f0012047f89 */ /* 0x000ea200000e0000 */
[----:B------:R-:W-:Y:S02]  /*71b0*/  ISETP.GE.AND P1, PT, R19, 0x2, PT ;  /* 0x000000021300780c */ /* 0x000fe40003f26270 */
[----:B------:R-:W-:Y:S02]  /*71c0*/  LOP3.LUT R223, R223, 0xfff7ffff, RZ, 0xc0, !PT ;  /* 0xfff7ffffdfdf7812 */ /* 0x000fe400078ec0ff */
[C---:B------:R-:W-:Y:S02]  /*71d0*/  ISETP.GE.AND P2, PT, R19.reuse, 0x9, PT ;  /* 0x000000091300780c */ /* 0x040fe40003f46270 */
[C---:B------:R-:W-:Y:S02]  /*71e0*/  ISETP.GE.AND P6, PT, R19.reuse, 0x51, PT ;  /* 0x000000511300780c */ /* 0x040fe40003fc6270 */
[----:B------:R-:W-:Y:S03]  /*71f0*/  ISETP.GE.AND P5, PT, R19, 0x52, PT ;  /* 0x000000521300780c */ /* 0x000fe60003fa6270 */
[----:B------:R-:W-:Y:S02]  /*7200*/  @P0 LOP3.LUT R223, R223, 0x80000, RZ, 0xfc, !PT ;  /* 0x00080000dfdf0812 */ /* 0x000fe400078efcff */
[----:B------:R-:W-:Y:S02]  /*7210*/  ISETP.GT.AND P0, PT, R25, RZ, !P0 ;  /* 0x000000ff1900720c */ /* 0x000fe40004704270 */
[----:B------:R-:W-:Y:S02]  /*7220*/  LOP3.LUT R223, R223, 0xfffbffff, RZ, 0xc0, !PT ;  /* 0xfffbffffdfdf7812 */ /* 0x000fe400078ec0ff */
[----:B------:R-:W-:Y:S02]  /*7230*/  ISETP.LT.OR P0, PT, R26, 0x1, P0 ;  /* 0x000000011a00780c */ /* 0x000fe40000701670 */
[----:B------:R-:W-:Y:S02]  /*7240*/  @P1 LOP3.LUT R223, R223, 0x40000, RZ, 0xfc, !PT ;  /* 0x00040000dfdf1812 */ /* 0x000fe400078efcff */
[----:B------:R-:W-:Y:S02]  /*7250*/  ISETP.GT.AND P1, PT, R25, 0x1, !P1 ;  /* 0x000000011900780c */ /* 0x000fe40004f24270 */
[----:B------:R-:W-:Y:S01]  /*7260*/  LOP3.LUT R223, R223, 0xfffdffff, RZ, 0xc0, !PT ;  /* 0xfffdffffdfdf7812 */ /* 0x000fe200078ec0ff */
[--C-:B--2---:R-:W-:Y:S01]  /*7270*/  IMAD.IADD R23, R23, 0x1, R4.reuse ;  /* 0x0000000117177824 */ /* 0x104fe200078e0204 */
[----:B------:R-:W-:Y:S01]  /*7280*/  FSEL R12, R156, -INF , !P0 ;  /* 0xff8000009c0c7808 */ /* 0x000fe20004000000 */
[----:B------:R-:W-:Y:S01]  /*7290*/  IMAD.IADD R22, R22, 0x1, R4 ;  /* 0x0000000116167824 */ /* 0x000fe200078e0204 */
[----:B------:R-:W-:Y:S02]  /*72a0*/  @P2 LOP3.LUT R223, R223, 0x20000, RZ, 0xfc, !PT ;  /* 0x00020000dfdf2812 */ /* 0x000fe400078efcff */
[----:B------:R-:W-:Y:S02]  /*72b0*/  ISETP.GT.AND P0, PT, R25, 0x8, !P2 ;  /* 0x000000081900780c */ /* 0x000fe40005704270 */
[C---:B------:R-:W-:Y:S02]  /*72c0*/  ISETP.GE.AND P2, PT, R19.reuse, 0xa, PT ;  /* 0x0000000a1300780c */ /* 0x040fe40003f46270 */
[C---:B------:R-:W-:Y:S02]  /*72d0*/  ISETP.LT.OR P1, PT, R26.reuse, 0x2, P1 ;  /* 0x000000021a00780c */ /* 0x040fe40000f21670 */
[----:B------:R-:W-:Y:S02]  /*72e0*/  ISETP.LT.OR P0, PT, R26, 0x9, P0 ;  /* 0x000000091a00780c */ /* 0x000fe40000701670 */
[----:B------:R-:W-:Y:S02]  /*72f0*/  FSEL R10, R160, -INF , !P1 ;  /* 0xff800000a00a7808 */ /* 0x000fe40004800000 */
[----:B------:R-:W-:Y:S02]  /*7300*/  ISETP.GE.AND P1, PT, R19, 0x11, PT ;  /* 0x000000111300780c */ /* 0x000fe40003f26270 */
[----:B------:R-:W-:Y:S02]  /*7310*/  LOP3.LUT R223, R223, 0xfffeffff, RZ, 0xc0, !PT ;  /* 0xfffeffffdfdf7812 */ /* 0x000fe400078ec0ff */
[----:B------:R-:W-:Y:S02]  /*7320*/  FSEL R6, R162, -INF , !P0 ;  /* 0xff800000a2067808 */ /* 0x000fe40004000000 */
[----:B------:R-:W-:Y:S02]  /*7330*/  @P2 LOP3.LUT R223, R223, 0x10000, RZ, 0xfc, !PT ;  /* 0x00010000dfdf2812 */ /* 0x000fe400078efcff */
[----:B------:R-:W-:Y:S02]  /*7340*/  ISETP.GT.AND P0, PT, R25, 0x9, !P2 ;  /* 0x000000091900780c */ /* 0x000fe40005704270 */
[----:B------:R-:W-:Y:S02]  /*7350*/  LOP3.LUT R223, R223, 0xffff7fff, RZ, 0xc0, !PT ;  /* 0xffff7fffdfdf7812 */ /* 0x000fe400078ec0ff */
[----:B------:R-:W-:Y:S02]  /*7360*/  ISETP.LT.OR P0, PT, R26, 0xa, P0 ;  /* 0x0000000a1a00780c */ /* 0x000fe40000701670 */
[----:B------:R-:W-:Y:S02]  /*7370*/  @P1 LOP3.LUT R223, R223, 0x8000, RZ, 0xfc, !PT ;  /* 0x00008000dfdf1812 */ /* 0x000fe400078efcff */
[----:B------:R-:W-:Y:S02]  /*7380*/  FSEL R8, R164, -INF , !P0 ;  /* 0xff800000a4087808 */ /* 0x000fe40004000000 */
[----:B------:R-:W-:Y:S02]  /*7390*/  ISETP.GT.AND P0, PT, R25, 0x10, !P1 ;  /* 0x000000101900780c */ /* 0x000fe40004f04270 */
[----:B------:R-:W-:Y:S02]  /*73a0*/  ISETP.GE.AND P1, PT, R19, 0x12, PT ;  /* 0x000000121300780c */ /* 0x000fe40003f26270 */
[----:B------:R-:W-:Y:S02]  /*73b0*/  ISETP.LT.OR P0, PT, R26, 0x11, P0 ;  /* 0x000000111a00780c */ /* 0x000fe40000701670 */
[----:B------:R-:W-:Y:S02]  /*73c0*/  LOP3.LUT R223, R223, 0xffffbfff, RZ, 0xc0, !PT ;  /* 0xffffbfffdfdf7812 */ /* 0x000fe400078ec0ff */
[----:B------:R-:W-:Y:S02]  /*73d0*/  FSEL R42, R184, -INF , !P0 ;  /* 0xff800000b82a7808 */ /* 0x000fe40004000000 */
[----:B------:R-:W-:Y:S02]  /*73e0*/  ISETP.GT.AND P0, PT, R25, 0x11, !P1 ;  /* 0x000000111900780c */ /* 0x000fe40004f04270 */
[----:B------:R-:W-:Y:S02]  /*73f0*/  ISETP.GE.AND P2, PT, R19, 0x59, PT ;  /* 0x000000591300780c */ /* 0x000fe40003f46270 */
[----:B------:R-:W-:Y:S02]  /*7400*/  ISETP.LT.OR P0, PT, R26, 0x12, P0 ;  /* 0x000000121a00780c */ /* 0x000fe40000701670 */
[----:B------:R-:W-:Y:S02]  /*7410*/  @P1 LOP3.LUT R223, R223, 0x4000, RZ, 0xfc, !PT ;  /* 0x00004000dfdf1812 */ /* 0x000fe400078efcff */
[----:B------:R-:W-:Y:S02]  /*7420*/  ISETP.GE.AND P1, PT, R19, 0x19, PT ;  /* 0x000000191300780c */ /* 0x000fe40003f26270 */
[----:B------:R-:W-:Y:S02]  /*7430*/  LOP3.LUT R223, R223, 0xffffdfff, RZ, 0xc0, !PT ;  /* 0xffffdfffdfdf7812 */ /* 0x000fe400078ec0ff */
[----:B------:R-:W-:Y:S02]  /*7440*/  FSEL R40, R166, -INF , !P0 ;  /* 0xff800000a6287808 */ /* 0x000fe40004000000 */
[----:B------:R-:W-:Y:S04]  /*7450*/  ISETP.GT.AND P0, PT, R25, 0x18, !P1 ;  /* 0x000000181900780c */ /* 0x000fe80004f04270 */
[C---:B------:R-:W-:Y:S03]  /*7460*/  ISETP.LT.OR P0, PT, R26.reuse, 0x19, P0 ;  /* 0x000000191a00780c */ /* 0x040fe60000701670 */
[----:B------:R-:W-:Y:S02]  /*7470*/  @P1 LOP3.LUT R223, R223, 0x2000, RZ, 0xfc, !PT ;  /* 0x00002000dfdf1812 */ /* 0x000fe400078efcff */
[----:B------:R-:W-:Y:S02]  /*7480*/  ISETP.GE.AND P1, PT, R19, 0x1a, PT ;  /* 0x0000001a1300780c */ /* 0x000fe40003f26270 */
[----:B------:R-:W-:Y:S02]  /*7490*/  LOP3.LUT R223, R223, 0xffffefff, RZ, 0xc0, !PT ;  /* 0xffffefffdfdf7812 */ /* 0x000fe400078ec0ff */
[----:B------:R-:W-:Y:S02]  /*74a0*/  FSEL R50, R185, -INF , !P0 ;  /* 0xff800000b9327808 */ /* 0x000fe40004000000 */
[----:B------:R-:W-:Y:S04]  /*74b0*/  ISETP.GT.AND P0, PT, R25, 0x19, !P1 ;  /* 0x000000191900780c */ /* 0x000fe80004f04270 */
[----:B------:R-:W-:Y:S03]  /*74c0*/  ISETP.LT.OR P0, PT, R26, 0x1a, P0 ;  /* 0x0000001a1a00780c */ /* 0x000fe60000701670 */
        /* <DEDUP_REMOVED lines=21> */
[----:B-1----:R-:W-:Y:S02]  /*7620*/  FSEL R162, R234, -INF , !P0 ;  /* 0xff800000eaa27808 */ /* 0x002fe40004000000 */
        /* <DEDUP_REMOVED lines=40> */
[----:B------:R-:W-:Y:S02]  /*78b0*/  FSEL R192, R9, -INF , !P0 ;  /* 0xff80000009c07808 */ /* 0x000fe40004000000 */
[----:B------:R-:W-:Y:S02]  /*78c0*/  LOP3.LUT R223, R223, 0xfffffffd, RZ, 0xc0, !PT ;  /* 0xfffffffddfdf7812 */ /* 0x000fe400078ec0ff */
[----:B------:R-:W-:Y:S04]  /*78d0*/  ISETP.GT.AND P0, PT, R25, 0x48, !P1 ;  /* 0x000000481900780c */ /* 0x000fe80004f04270 */
[C---:B------:R-:W-:Y:S03]  /*78e0*/  ISETP.LT.OR P0, PT, R26.reuse, 0x49, P0 ;  /* 0x000000491a00780c */ /* 0x040fe60000701670 */
[----:B------:R-:W-:Y:S02]  /*78f0*/  @P1 LOP3.LUT R223, R223, 0x2, RZ, 0xfc, !PT ;  /* 0x00000002dfdf1812 */ /* 0x000fe400078efcff */
[----:B------:R-:W-:Y:S02]  /*7900*/  ISETP.GE.AND P1, PT, R19, 0x4a, PT ;  /* 0x0000004a1300780c */ /* 0x000fe40003f26270 */
[----:B------:R-:W-:Y:S02]  /*7910*/  FSEL R184, R13, -INF , !P0 ;  /* 0xff8000000db87808 */ /* 0x000fe40004000000 */
[----:B------:R-:W-:Y:S02]  /*7920*/  ISETP.GT.AND P0, PT, R25, 0x49, !P1 ;  /* 0x000000491900780c */ /* 0x000fe40004f04270 */
[----:B------:R-:W-:Y:S02]  /*7930*/  LOP3.LUT R223, R223, 0xfffffffe, RZ, 0xc0, !PT ;  /* 0xfffffffedfdf7812 */ /* 0x000fe400078ec0ff */
[C---:B------:R-:W-:Y:S04]  /*7940*/  ISETP.LT.OR P0, PT, R26.reuse, 0x4a, P0 ;  /* 0x0000004a1a00780c */ /* 0x040fe80000701670 */
[----:B------:R-:W-:Y:S02]  /*7950*/  FSEL R166, R15, -INF , !P0 ;  /* 0xff8000000fa67808 */ /* 0x000fe40004000000 */
[----:B------:R-:W-:Y:S02]  /*7960*/  ISETP.GT.AND P0, PT, R25, 0x50, !P6 ;  /* 0x000000501900780c */ /* 0x000fe40007704270 */
[----:B------:R-:W-:Y:S02]  /*7970*/  @P1 LOP3.LUT R223, R223, 0x1, RZ, 0xfc, !PT ;  /* 0x00000001dfdf1812 */ /* 0x000fe400078efcff */
[C---:B------:R-:W-:Y:S02]  /*7980*/  ISETP.LT.OR P0, PT, R26.reuse, 0x51, P0 ;  /* 0x000000511a00780c */ /* 0x040fe40000701670 */
[----:B------:R-:W-:Y:S02]  /*7990*/  ISETP.GE.AND P1, PT, R19, 0x5a, PT ;  /* 0x0000005a1300780c */ /* 0x000fe40003f26270 */
[----:B------:R-:W-:Y:S02]  /*79a0*/  FSEL R156, R17, -INF , !P0 ;  /* 0xff800000119c7808 */ /* 0x000fe40004000000 */
[C---:B------:R-:W-:Y:S04]  /*79b0*/  ISETP.GT.AND P0, PT, R25.reuse, 0x51, !P5 ;  /* 0x000000511900780c */ /* 0x040fe80006f04270 */
[----:B------:R-:W-:Y:S04]  /*79c0*/  ISETP.LT.OR P0, PT, R26, 0x52, P0 ;  /* 0x000000521a00780c */ /* 0x000fe80000701670 */
[----:B------:R-:W-:Y:S02]  /*79d0*/  FSEL R150, R150, -INF , !P0 ;  /* 0xff80000096967808 */ /* 0x000fe40004000000 */
[C---:B------:R-:W-:Y:S04]  /*79e0*/  ISETP.GT.AND P0, PT, R25.reuse, 0x58, !P2 ;  /* 0x000000581900780c */ /* 0x040fe80005704270 */
[----:B------:R-:W-:Y:S04]  /*79f0*/  ISETP.LT.OR P0, PT, R26, 0x59, P0 ;  /* 0x000000591a00780c */ /* 0x000fe80000701670 */
[----:B------:R-:W-:Y:S02]  /*7a00*/  FSEL R146, R146, -INF , !P0 ;  /* 0xff80000092927808 */ /* 0x000fe40004000000 */
[----:B------:R-:W-:Y:S04]  /*7a10*/  ISETP.GT.AND P0, PT, R25, 0x59, !P1 ;  /* 0x000000591900780c */ /* 0x000fe80004f04270 */
[----:B------:R-:W-:Y:S04]  /*7a20*/  ISETP.LT.OR P0, PT, R26, 0x5a, P0 ;  /* 0x0000005a1a00780c */ /* 0x000fe80000701670 */
[----:B------:R-:W-:Y:S02]  /*7a30*/  FSEL R144, R21, -INF , !P0 ;  /* 0xff80000015907808 */ /* 0x000fe40004000000 */
[----:B------:R-:W-:Y:S11]  /*7a40*/  PLOP3.LUT P0, PT, PT, PT, UP2, 0x40, 0x0 ;  /* 0x000000000000781c */ /* 0x000ff60003f0e828 */
[----:B------:R-:W-:Y:S02]  /*7a50*/  @!UPT UIADD3 URZ, URZ, URZ, URZ ;  /* 0x0000003f3f3ff290 */ /* 0x000fe4000fffe03f */
[----:B------:R-:W-:-:S05]  /*7a60*/  @P0 BRA `(.L_x_38) ;  /* 0x0000019000000947 */ /* 0x000fca0003800000 */
[----:B------:R-:W-:Y:S01]  /*7a70*/  IADD3 R4, R4, c[0x0][0x1d0], RZ ;  /* 0x0000740004047a10 */ /* 0x000fe20007ffe0ff */
        /* <DEDUP_REMOVED lines=13> */
.L_x_40:
[----:B------:R-:W-:Y:S04]  /*7b50*/  MOV R4, c[0x0][0x32c] ;  /* 0x0000cb0000047a02 */ /* 0x000fe80000000f00 */
[----:B------:R-:W-:Y:S11]  /*7b60*/  ISETP.NE.AND P0, PT, R4, 0x1, PT ;  /* 0x000000010400780c */ /* 0x000ff60003f05270 */
[----:B------:R-:W-:Y:S02]  /*7b70*/  @!UPT UIADD3 URZ, URZ, URZ, URZ ;  /* 0x0000003f3f3ff290 */ /* 0x000fe4000fffe03f */
[----:B------:R-:W-:Y:S05]  /*7b80*/  @P0 IMAD.HI.U32 R4, R5, c[0x0][0x330], RZ ;  /* 0x0000cc0005040a27 */ /* 0x000fea00078e00ff */
[----:B------:R-:W-:Y:S02]  /*7b90*/  @P0 SHF.R.U32.HI R5, RZ, c[0x0][0x334], R4 ;  /* 0x0000cd00ff050a19 */ /* 0x000fe40000011604 */
.L_x_41:
[----:B------:R-:W-:Y:S05]  /*7ba0*/  BSYNC B0 ;  /* 0x0000000000007941 */ /* 0x000fea0003800000 */
.L_x_39:
[----:B------:R-:W-:Y:S04]  /*7bb0*/  IMAD.IADD R4, R19, 0x1, -R222 ;  /* 0x0000000113047824 */ /* 0x000fe800078e0ade */
[----:B------:R-:W-:Y:S05]  /*7bc0*/  IMAD R4, R5, c[0x0][0x32c], R4 ;  /* 0x0000cb0005047a24 */ /* 0x000fea00078e0204 */
[----:B------:R-:W-:Y:S02]  /*7bd0*/  IADD3 R16, R4, c[0x0][0x32c], RZ ;  /* 0x0000cb0004107a10 */ /* 0x000fe40007ffe0ff */
[----:B------:R-:W-:Y:S02]  /*7be0*/  IMNMX R22, R22, R4, !PT ;  /* 0x0000000416167217 */ /* 0x000fe40007800200 */
[----:B------:R-:W-:Y:S02]  /*7bf0*/  IMNMX R23, R23, R16, PT ;  /* 0x0000001017177217 */ /* 0x000fe40003800200 */
.L_x_38:
[----:B------:R-:W-:Y:S01]  /*7c00*/  LOP3.LUT P0, RZ, R223, 0x80000, RZ, 0xc0, !PT ;  /* 0x00080000dfff7812 */ /* 0x000fe2000780c0ff */
[----:B------:R-:W-:Y:S01]  /*7c10*/  LDSM.16.MT88.4 R28, [R209+0x100] ;  /* 0x00010000d11c783b */ /* 0x000fe20000004200 */
[----:B------:R-:W-:Y:S02]  /*7c20*/  FMNMX.FTZ R7, R12, R3, !PT ;  /* 0x000000030c077209 */ /* 0x000fe40007810000 */
[----:B------:R-:W-:Y:S02]  /*7c30*/  ISETP.GT.AND P0, PT, R22, RZ, !P0 ;  /* 0x000000ff1600720c */ /* 0x000fe40004704270 */
[----:B------:R-:W-:Y:S02]  /*7c40*/  FMNMX.FTZ R7, R10, R7, !PT ;  /* 0x000000070a077209 */ /* 0x000fe40007810000 */
[----:B------:R-:W-:Y:S01]  /*7c50*/  ISETP.LT.OR P0, PT, R23, 0x1, P0 ;  /* 0x000000011700780c */ /* 0x000fe20000701670 */
[----:B------:R-:W-:Y:S01]  /*7c60*/  LDSM.16.MT88.4 R36, [R208+0x100] ;  /* 0x00010000d024783b */ /* 0x000fe20000004200 */
[----:B------:R-:W-:Y:S02]  /*7c70*/  FMNMX.FTZ R7, R6, R7, !PT ;  /* 0x0000000706077209 */ /* 0x000fe40007810000 */
[----:B------:R-:W-:Y:S02]  /*7c80*/  FSEL R15, R0, -INF , !P0 ;  /* 0xff800000000f7808 */ /* 0x000fe40004000000 */
[----:B------:R-:W-:Y:S02]  /*7c90*/  LOP3.LUT P0, RZ, R223, 0x40000, RZ, 0xc0, !PT ;  /* 0x00040000dfff7812 */ /* 0x000fe4000780c0ff */
[----:B------:R-:W-:Y:S01]  /*7ca0*/  FMNMX.FTZ R7, R8, R7, !PT ;  /* 0x0000000708077209 */ /* 0x000fe20007810000 */
[----:B------:R-:W-:Y:S01]  /*7cb0*/  LDSM.16.MT88.4 R44, [R212+0x3100] ;  /* 0x00310000d42c783b */ /* 0x000fe20000004200 */
[----:B------:R-:W-:Y:S02]  /*7cc0*/  ISETP.GT.AND P0, PT, R22, 0x1, !P0 ;  /* 0x000000011600780c */ /* 0x000fe40004704270 */
[----:B------:R-:W-:Y:S02]  /*7cd0*/  FMNMX.FTZ R7, R42, R7, !PT ;  /* 0x000000072a077209 */ /* 0x000fe40007810000 */
[----:B------:R-:W-:Y:S02]  /*7ce0*/  ISETP.LT.OR P0, PT, R23, 0x2, P0 ;  /* 0x000000021700780c */ /* 0x000fe40000701670 */
[----:B------:R-:W-:Y:S02]  /*7cf0*/  FMNMX.FTZ R7, R40, R7, !PT ;  /* 0x0000000728077209 */ /* 0x000fe40007810000 */
[----:B------:R-:W-:Y:S02]  /*7d00*/  FSEL R13, R157, -INF , !P0 ;  /* 0xff8000009d0d7808 */ /* 0x000fe40004000000 */
[----:B------:R-:W-:Y:S02]  /*7d10*/  LOP3.LUT P0, RZ, R223, 0x20000, RZ, 0xc0, !PT ;  /* 0x00020000dfff7812 */ /* 0x000fe4000780c0ff */
[----:B------:R-:W-:Y:S02]  /*7d20*/  FMNMX.FTZ R7, R50, R7, !PT ;  /* 0x0000000732077209 */ /* 0x000fe40007810000 */
        /* <DEDUP_REMOVED lines=66> */
[C---:B------:R-:W-:Y:S01]  /*8150*/  ISETP.GT.AND P6, PT, R22.reuse, 0x50, !P6 ;  /* 0x000000501600780c */ /* 0x040fe200077c4270 */
[----:B------:R-:W1:Y:S01]  /*8160*/  SHFL.BFLY PT, R0, R5, 0x2, 0x1f ;  /* 0x0c401f0005007f89 */ /* 0x000e6200000e0000 */
[----:B------:R-:W-:Y:S02]  /*8170*/  FSEL R233, R233, -INF , !P0 ;  /* 0xff800000e9e97808 */ /* 0x000fe40004000000 */
[----:B------:R-:W-:Y:S02]  /*8180*/  LOP3.LUT P0, RZ, R223, 0x80, RZ, 0xc0, !PT ;  /* 0x00000080dfff7812 */ /* 0x000fe4000780c0ff */
[----:B------:R-:W-:Y:S02]  /*8190*/  FMNMX.FTZ R4, R233, R4, !PT ;  /* 0x00000004e9047209 */ /* 0x000fe40007810000 */
[C---:B------:R-:W-:Y:S02]  /*81a0*/  ISETP.GT.AND P0, PT, R22.reuse, 0x30, !P0 ;  /* 0x000000301600780c */ /* 0x040fe40004704270 */
[C---:B------:R-:W-:Y:S02]  /*81b0*/  ISETP.GT.AND P5, PT, R22.reuse, 0x51, !P5 ;  /* 0x000000511600780c */ /* 0x040fe40006fa4270 */
[C---:B------:R-:W-:Y:S02]  /*81c0*/  ISETP.LT.OR P0, PT, R23.reuse, 0x31, P0 ;  /* 0x000000311700780c */ /* 0x040fe40000701670 */
[----:B------:R-:W-:Y:S02]  /*81d0*/  ISETP.LT.OR P6, PT, R23, 0x51, P6 ;  /* 0x000000511700780c */ /* 0x000fe400037c1670 */
        /* <DEDUP_REMOVED lines=11> */
[----:B------:R-:W-:Y:S02]  /*8290*/  FSEL R147, R251, -INF , !P6 ;  /* 0xff800000fb937808 */ /* 0x000fe40007000000 */
[----:B------:R-:W-:Y:S02]  /*82a0*/  ISETP.LT.OR P0, PT, R23, 0x39, P0 ;  /* 0x000000391700780c */ /* 0x000fe40000701670 */
[C---:B------:R-:W-:Y:S02]  /*82b0*/  ISETP.GT.AND P1, PT, R22.reuse, 0x59, !P1 ;  /* 0x000000591600780c */ /* 0x040fe40004f24270 */
[----:B------:R-:W-:Y:S02]  /*82c0*/  FSEL R241, R241, -INF , !P0 ;  /* 0xff800000f1f17808 */ /* 0x000fe40004000000 */
[----:B------:R-:W-:Y:S02]  /*82d0*/  LOP3.LUT P0, RZ, R223, 0x10, RZ, 0xc0, !PT ;  /* 0x00000010dfff7812 */ /* 0x000fe4000780c0ff */
[----:B------:R-:W-:Y:S02]  /*82e0*/  FMNMX.FTZ R4, R241, R4, !PT ;  /* 0x00000004f1047209 */ /* 0x000fe40007810000 */
[----:B------:R-:W-:Y:S02]  /*82f0*/  ISETP.GT.AND P0, PT, R22, 0x39, !P0 ;  /* 0x000000391600780c */ /* 0x000fe40004704270 */
[C---:B------:R-:W-:Y:S02]  /*8300*/  ISETP.LT.OR P2, PT, R23.reuse, 0x59, P2 ;  /* 0x000000591700780c */ /* 0x040fe40001741670 */
[----:B------:R-:W-:Y:S02]  /*8310*/  ISETP.LT.OR P0, PT, R23, 0x3a, P0 ;  /* 0x0000003a1700780c */ /* 0x000fe40000701670 */
[----:B------:R-:W-:Y:S02]  /*8320*/  FSEL R139, R250, -INF , !P5 ;  /* 0xff800000fa8b7808 */ /* 0x000fe40006800000 */
        /* <DEDUP_REMOVED lines=11> */
[----:B-1----:R-:W-:Y:S02]  /*83e0*/  FMNMX.FTZ R16, R5, R0, !PT ;  /* 0x0000000005107209 */ /* 0x002fe40007810000 */
[----:B------:R-:W-:Y:S02]  /*83f0*/  ISETP.LT.OR P0, PT, R23, 0x42, P0 ;  /* 0x000000421700780c */ /* 0x000fe40000701670 */
[----:B------:R-:W-:Y:S01]  /*8400*/  FSEL R117, R252, -INF , !P1 ;  /* 0xff800000fc757808 */ /* 0x000fe20004800000 */
[----:B------:R-:W1:Y:S01]  /*8410*/  SHFL.BFLY PT, R17, R16, 0x1, 0x1f ;  /* 0x0c201f0010117f89 */ /* 0x000e6200000e0000 */
[----:B------:R-:W-:Y:S02]  /*8420*/  FSEL R165, R242, -INF , !P0 ;  /* 0xff800000f2a57808 */ /* 0x000fe40004000000 */
[----:B------:R-:W-:Y:S02]  /*8430*/  LOP3.LUT P0, RZ, R223, 0x2, RZ, 0xc0, !PT ;  /* 0x00000002dfff7812 */ /* 0x000fe4000780c0ff */
[----:B------:R-:W-:Y:S02]  /*8440*/  FMNMX.FTZ R4, R165, R4, !PT ;  /* 0x00000004a5047209 */ /* 0x000fe40007810000 */
[----:B------:R-:W-:Y:S04]  /*8450*/  ISETP.GT.AND P0, PT, R22, 0x48, !P0 ;  /* 0x000000481600780c */ /* 0x000fe80004704270 */
[----:B------:R-:W-:Y:S04]  /*8460*/  ISETP.LT.OR P0, PT, R23, 0x49, P0 ;  /* 0x000000491700780c */ /* 0x000fe80000701670 */
[----:B------:R-:W-:Y:S02]  /*8470*/  FSEL R161, R248, -INF , !P0 ;  /* 0xff800000f8a17808 */ /* 0x000fe40004000000 */
[----:B------:R-:W-:Y:S02]  /*8480*/  LOP3.LUT P0, RZ, R223, 0x1, RZ, 0xc0, !PT ;  /* 0x00000001dfff7812 */ /* 0x000fe4000780c0ff */
[----:B------:R-:W-:Y:S02]  /*8490*/  FMNMX.FTZ R4, R161, R4, !PT ;  /* 0x00000004a1047209 */ /* 0x000fe40007810000 */
[----:B------:R-:W-:Y:S04]  /*84a0*/  ISETP.GT.AND P0, PT, R22, 0x49, !P0 ;  /* 0x000000491600780c */ /* 0x000fe80004704270 */
[----:B------:R-:W-:Y:S02]  /*84b0*/  ISETP.LT.OR P0, PT, R23, 0x4a, P0 ;  /* 0x0000004a1700780c */ /* 0x000fe40000701670 */
[----:B------:R-:W-:Y:S02]  /*84c0*/  LDSM.16.MT88.4 R20, [R210+0x100] ;  /* 0x00010000d214783b */ /* 0x000fe40000004200 */
[----:B------:R-:W-:Y:S04]  /*84d0*/  FSEL R159, R247, -INF , !P0 ;  /* 0xff800000f79f7808 */ /* 0x000fe80004000000 */
[----:B------:R-:W-:Y:S04]  /*84e0*/  FMNMX.FTZ R4, R159, R4, !PT ;  /* 0x000000049f047209 */ /* 0x000fe80007810000 */
[----:B------:R-:W-:Y:S04]  /*84f0*/  FMNMX.FTZ R4, R147, R4, !PT ;  /* 0x0000000493047209 */ /* 0x000fe80007810000 */
[----:B------:R-:W-:Y:S04]  /*8500*/  FMNMX.FTZ R0, R139, R4, !PT ;  /* 0x000000048b007209 */ /* 0x000fe80007810000 */
[----:B------:R-:W-:Y:S04]  /*8510*/  FMNMX.FTZ R0, R135, R0, !PT ;  /* 0x0000000087007209 */ /* 0x000fe80007810000 */
[----:B------:R-:W-:Y:S02]  /*8520*/  FMNMX.FTZ R7, R117, R0, !PT ;  /* 0x0000000075077209 */ /* 0x000fe40007810000 */
[----:B-1----:R-:W-:Y:S03]  /*8530*/  FMNMX.FTZ R0, R16, R17, !PT ;  /* 0x0000001110007209 */ /* 0x002fe60007810000 */
[----:B------:R-:W1:Y:S01]  /*8540*/  SHFL.BFLY PT, R4, R7, 0x2, 0x1f ;  /* 0x0c401f0007047f89 */ /* 0x000e6200000e0000 */
[C---:B------:R-:W-:Y:S01]  /*8550*/  FSETP.NEU.FTZ.AND P0, PT, R0.reuse, -INF , PT ;  /* 0xff8000000000780b */ /* 0x040fe20003f1d000 */
[----:B------:R-:W-:Y:S05]  /*8560*/  FMUL.FTZ R149, R0, c[0x0][0x2d0] ;  /* 0x0000b40000957a20 */ /* 0x000fea0000410000 */
[----:B------:R-:W-:Y:S05]  /*8570*/  FSEL R149, R149, RZ, P0 ;  /* 0x000000ff95957208 */ /* 0x000fea0000000000 */
[--C-:B------:R-:W-:Y:S01]  /*8580*/  FFMA.FTZ R118, R6, c[0x0][0x2d0], -R149.reuse ;  /* 0x0000b40006767a23 */ /* 0x100fe20000010895 */
[----:B------:R-:W-:Y:S01]  /*8590*/  FSEL R6, R0, RZ, P0 ;  /* 0x000000ff00067208 */ /* 0x000fe20000000000 */
[--C-:B------:R-:W-:Y:S02]  /*85a0*/  FFMA.FTZ R128, R12, c[0x0][0x2d0], -R149.reuse ;  /* 0x0000b4000c807a23 */ /* 0x100fe40000010895 */
[----:B------:R-:W-:Y:S02]  /*85b0*/  FFMA.FTZ R119, R10, c[0x0][0x2d0], -R149 ;  /* 0x0000b4000a777a23 */ /* 0x000fe40000010895 */
[----:B------:R-:W-:Y:S01]  /*85c0*/  FADD.FTZ R3, -R6, R3 ;  /* 0x0000000306037221 */ /* 0x000fe20000010100 */
[----:B------:R-:W-:Y:S01]  /*85d0*/  MUFU.EX2 R118, R118 ;  /* 0x0000007600767308 */ /* 0x000fe20000000800 */
[--C-:B------:R-:W-:Y:S02]  /*85e0*/  FFMA.FTZ R129, R8, c[0x0][0x2d0], -R149.reuse ;  /* 0x0000b40008817a23 */ /* 0x100fe40000010895 */
[--C-:B------:R-:W-:Y:S01]  /*85f0*/  FFMA.FTZ R136, R42, c[0x0][0x2d0], -R149.reuse ;  /* 0x0000b4002a887a23 */ /* 0x100fe20000010895 */
[----:B-1----:R-:W-:Y:S01]  /*8600*/  FMNMX.FTZ R5, R7, R4, !PT ;  /* 0x0000000407057209 */ /* 0x002fe20007810000 */
[--C-:B------:R-:W-:Y:S02]  /*8610*/  FFMA.FTZ R137, R40, c[0x0][0x2d0], -R149.reuse ;  /* 0x0000b40028897a23 */ /* 0x100fe40000010895 */
[--C-:B------:R-:W-:Y:S02]  /*8620*/  FFMA.FTZ R138, R50, c[0x0][0x2d0], -R149.reuse ;  /* 0x0000b400328a7a23 */ /* 0x100fe40000010895 */
[----:B------:R-:W1:Y:S01]  /*8630*/  SHFL.BFLY PT, R4, R5, 0x1, 0x1f ;  /* 0x0c201f0005047f89 */ /* 0x000e6200000e0000 */
[----:B------:R-:W-:Y:S01]  /*8640*/  MUFU.EX2 R128, R128 ;  /* 0x0000008000807308 */ /* 0x000fe20000000800 */
[--C-:B------:R-:W-:Y:S02]  /*8650*/  FFMA.FTZ R145, R48, c[0x0][0x2d0], -R149.reuse ;  /* 0x0000b40030917a23 */ /* 0x100fe40000010895 */
[--C-:B------:R-:W-:Y:S02]  /*8660*/  FFMA.FTZ R232, R232, c[0x0][0x2d0], -R149.reuse ;  /* 0x0000b400e8e87a23 */ /* 0x100fe40000010895 */
[--C-:B------:R-:W-:Y:S02]  /*8670*/  FFMA.FTZ R184, R184, c[0x0][0x2d0], -R149.reuse ;  /* 0x0000b400b8b87a23 */ /* 0x100fe40000010895 */
[--C-:B------:R-:W-:Y:S02]  /*8680*/  FFMA.FTZ R160, R160, c[0x0][0x2d0], -R149.reuse ;  /* 0x0000b400a0a07a23 */ /* 0x100fe40000010895 */
[--C-:B------:R-:W-:Y:S01]  /*8690*/  FFMA.FTZ R162, R162, c[0x0][0x2d0], -R149.reuse ;  /* 0x0000b400a2a27a23 */ /* 0x100fe20000010895 */
[----:B------:R-:W2:Y:S01]  /*86a0*/  MUFU.EX2 R119, R119 ;  /* 0x0000007700777308 */ /* 0x000ea20000000800 */
[--C-:B------:R-:W-:Y:S02]  /*86b0*/  FFMA.FTZ R234, R234, c[0x0][0x2d0], -R149.reuse ;  /* 0x0000b400eaea7a23 */ /* 0x100fe40000010895 */
[--C-:B------:R-:W-:Y:S02]  /*86c0*/  FFMA.FTZ R236, R236, c[0x0][0x2d0], -R149.reuse ;  /* 0x0000b400ecec7a23 */ /* 0x100fe40000010895 */
[--C-:B------:R-:W-:Y:S02]  /*86d0*/  FFMA.FTZ R156, R156, c[0x0][0x2d0], -R149.reuse ;  /* 0x0000b4009c9c7a23 */ /* 0x100fe40000010895 */
[--C-:B------:R-:W-:Y:S03]  /*86e0*/  FFMA.FTZ R146, R146, c[0x0][0x2d0], -R149.reuse ;  /* 0x0000b40092927a23 */ /* 0x100fe60000010895 */
[----:B------:R-:W3:Y:S01]  /*86f0*/  MUFU.EX2 R129, R129 ;  /* 0x0000008100817308 */ /* 0x000ee20000000800 */
[----:B-1----:R-:W-:Y:S01]  /*8700*/  FMNMX.FTZ R116, R5, R4, !PT ;  /* 0x0000000405747209 */ /* 0x002fe20007810000 */
[----:B------:R-:W-:Y:S03]  /*8710*/  FMUL.FTZ R4, R3, c[0x0][0x2d0] ;  /* 0x0000b40003047a20 */ /* 0x000fe60000410000 */
[C---:B------:R-:W-:Y:S01]  /*8720*/  FSETP.NEU.FTZ.AND P0, PT, R116.reuse, -INF , PT ;  /* 0xff8000007400780b */ /* 0x040fe20003f1d000 */
[C---:B------:R-:W-:Y:S04]  /*8730*/  FMUL.FTZ R134, R116.reuse, c[0x0][0x2d0] ;  /* 0x0000b40074867a20 */ /* 0x040fe80000410000 */
[----:B------:R-:W1:Y:S01]  /*8740*/  MUFU.EX2 R3, R4 ;  /* 0x0000000400037308 */ /* 0x000e620000000800 */
[----:B------:R-:W-:Y:S02]  /*8750*/  FSEL R5, R116, RZ, P0 ;  /* 0x000000ff74057208 */ /* 0x000fe40000000000 */
[----:B------:R-:W-:Y:S02]  /*8760*/  FSEL R134, R134, RZ, P0 ;  /* 0x000000ff86867208 */ /* 0x000fe40000000000 */
[----:B--2---:R-:W-:Y:S01]  /*8770*/  F2FP.PACK_AB R124, R119, R128 ;  /* 0x00000080777c723e */ /* 0x004fe200000000ff */
[----:B------:R-:W-:Y:S01]  /*8780*/  FADD.FTZ R5, -R5, R2 ;  /* 0x0000000205057221 */ /* 0x000fe20000010100 */
[----:B------:R-:W-:Y:S01]  /*8790*/  ISETP.GT.AND P0, PT, R230, R231, PT ;  /* 0x000000e7e600720c */ /* 0x000fe20003f04270 */
[--C-:B------:R-:W-:Y:S02]  /*87a0*/  FFMA.FTZ R133, R15, c[0x0][0x2d0], -R134.reuse ;  /* 0x0000b4000f857a23 */ /* 0x100fe40000010886 */
[--C-:B------:R-:W-:Y:S01]  /*87b0*/  FFMA.FTZ R132, R13, c[0x0][0x2d0], -R134.reuse ;  /* 0x0000b4000d847a23 */ /* 0x100fe20000010886 */
[----:B------:R-:W-:Y:S01]  /*87c0*/  MUFU.EX2 R232, R232 ;  /* 0x000000e800e87308 */ /* 0x000fe20000000800 */
[----:B------:R-:W2:Y:S01]  /*87d0*/  LDSM.16.MT88.4 R12, [R212+0x100] ;  /* 0x00010000d40c783b */ /* 0x000ea20000004200 */
[--C-:B------:R-:W-:Y:S01]  /*87e0*/  FFMA.FTZ R131, R11, c[0x0][0x2d0], -R134.reuse ;  /* 0x0000b4000b837a23 */ /* 0x100fe20000010886 */
[----:B---3--:R-:W-:Y:S01]  /*87f0*/  F2FP.PACK_AB R126, R129, R118 ;  /* 0x00000076817e723e */ /* 0x008fe200000000ff */
[--C-:B------:R-:W-:Y:S02]  /*8800*/  FFMA.FTZ R130, R9, c[0x0][0x2d0], -R134.reuse ;  /* 0x0000b40009827a23 */ /* 0x100fe40000010886 */
[----:B------:R-:W-:Y:S02]  /*8810*/  FMUL.FTZ R2, R5, c[0x0][0x2d0] ;  /* 0x0000b40005027a20 */ /* 0x000fe40000410000 */
[--C-:B------:R-:W-:Y:S02]  /*8820*/  FFMA.FTZ R165, R165, c[0x0][0x2d0], -R134.reuse ;  /* 0x0000b400a5a57a23 */ /* 0x100fe40000010886 */
[----:B------:R-:W-:Y:S01]  /*8830*/  MUFU.EX2 R133, R133 ;  /* 0x0000008500857308 */ /* 0x000fe20000000800 */
[--C-:B------:R-:W-:Y:S02]  /*8840*/  FFMA.FTZ R161, R161, c[0x0][0x2d0], -R134.reuse ;  /* 0x0000b400a1a17a23 */ /* 0x100fe40000010886 */
[C---:B-1----:R-:W-:Y:S02]  /*8850*/  FMUL.FTZ R4, R3.reuse, R112 ;  /* 0x0000007003047220 */ /* 0x042fe40000410000 */
[C---:B------:R-:W-:Y:S02]  /*8860*/  FMUL.FTZ R5, R3.reuse, R113 ;  /* 0x0000007103057220 */ /* 0x040fe40000410000 */
[C---:B------:R-:W-:Y:S02]  /*8870*/  FMUL.FTZ R8, R3.reuse, R108 ;  /* 0x0000006c03087220 */ /* 0x040fe40000410000 */
[C---:B------:R-:W-:Y:S01]  /*8880*/  FMUL.FTZ R9, R3.reuse, R109 ;  /* 0x0000006d03097220 */ /* 0x040fe20000410000 */
[----:B------:R-:W1:Y:S01]  /*8890*/  MUFU.EX2 R2, R2 ;  /* 0x0000000200027308 */ /* 0x000e620000000800 */
[C---:B------:R-:W-:Y:S02]  /*88a0*/  FMUL.FTZ R16, R3.reuse, R100 ;  /* 0x0000006403107220 */ /* 0x040fe40000410000 */
[C---:B------:R-:W-:Y:S02]  /*88b0*/  FMUL.FTZ R17, R3.reuse, R101 ;  /* 0x0000006503117220 */ /* 0x040fe40000410000 */
[C---:B------:R-:W-:Y:S02]  /*88c0*/  FMUL.FTZ R24, R3.reuse, R92 ;  /* 0x0000005c03187220 */ /* 0x040fe40000410000 */
[C---:B------:R-:W-:Y:S02]  /*88d0*/  FMUL.FTZ R25, R3.reuse, R93 ;  /* 0x0000005d03197220 */ /* 0x040fe40000410000 */
[C---:B------:R-:W-:Y:S01]  /*88e0*/  FMUL.FTZ R32, R3.reuse, R84 ;  /* 0x0000005403207220 */ /* 0x040fe20000410000 */
[----:B------:R-:W3:Y:S01]  /*88f0*/  MUFU.EX2 R132, R132 ;  /* 0x0000008400847308 */ /* 0x000ee20000000800 */
[C---:B------:R-:W-:Y:S02]  /*8900*/  FMUL.FTZ R33, R3.reuse, R85 ;  /* 0x0000005503217220 */ /* 0x040fe40000410000 */
[C---:B------:R-:W-:Y:S02]  /*8910*/  FMUL.FTZ R40, R3.reuse, R76 ;  /* 0x0000004c03287220 */ /* 0x040fe40000410000 */
[C---:B------:R-:W-:Y:S02]  /*8920*/  FMUL.FTZ R41, R3.reuse, R77 ;  /* 0x0000004d03297220 */ /* 0x040fe40000410000 */
[C---:B------:R-:W-:Y:S02]  /*8930*/  FMUL.FTZ R48, R3.reuse, R68 ;  /* 0x0000004403307220 */ /* 0x040fe40000410000 */
[C---:B------:R-:W-:Y:S01]  /*8940*/  FMUL.FTZ R49, R3.reuse, R69 ;  /* 0x0000004503317220 */ /* 0x040fe20000410000 */
[----:B------:R-:W-:Y:S01]  /*8950*/  MUFU.EX2 R131, R131 ;  /* 0x0000008300837308 */ /* 0x000fe20000000800 */
[C---:B------:R-:W-:Y:S02]  /*8960*/  FMUL.FTZ R52, R3.reuse, R52 ;  /* 0x0000003403347220 */ /* 0x040fe40000410000 */
[C---:B------:R-:W-:Y:S02]  /*8970*/  FMUL.FTZ R53, R3.reuse, R53 ;  /* 0x0000003503357220 */ /* 0x040fe40000410000 */
[C---:B-1----:R-:W-:Y:S02]  /*8980*/  FMUL.FTZ R6, R2.reuse, R114 ;  /* 0x0000007202067220 */ /* 0x042fe40000410000 */
[C---:B------:R-:W-:Y:S02]  /*8990*/  FMUL.FTZ R7, R2.reuse, R115 ;  /* 0x0000007302077220 */ /* 0x040fe40000410000 */
[C---:B------:R-:W-:Y:S01]  /*89a0*/  FMUL.FTZ R10, R2.reuse, R110 ;  /* 0x0000006e020a7220 */ /* 0x040fe20000410000 */
[----:B------:R-:W1:Y:S01]  /*89b0*/  MUFU.EX2 R130, R130 ;  /* 0x0000008200827308 */ /* 0x000e620000000800 */
[C---:B------:R-:W-:Y:S02]  /*89c0*/  FMUL.FTZ R11, R2.reuse, R111 ;  /* 0x0000006f020b7220 */ /* 0x040fe40000410000 */
[----:B------:R-:W-:Y:S01]  /*89d0*/  FMUL.FTZ R18, R2, R102 ;  /* 0x0000006602127220 */ /* 0x000fe20000410000 */
[----:B---3--:R-:W-:Y:S01]  /*89e0*/  F2FP.PACK_AB R125, R132, R133 ;  /* 0x00000085847d723e */ /* 0x008fe200000000ff */
[C---:B------:R-:W-:Y:S01]  /*89f0*/  FMUL.FTZ R19, R2.reuse, R103 ;  /* 0x0000006702137220 */ /* 0x040fe20000410000 */
[----:B------:R-:W-:Y:S01]  /*8a00*/  LDSM.16.MT88.4 R108, [R212+0x2900] ;  /* 0x00290000d46c783b */ /* 0x000fe20000004200 */
[C---:B------:R-:W-:Y:S02]  /*8a10*/  FMUL.FTZ R26, R2.reuse, R94 ;  /* 0x0000005e021a7220 */ /* 0x040fe40000410000 */
[C---:B------:R-:W-:Y:S01]  /*8a20*/  FMUL.FTZ R27, R2.reuse, R95 ;  /* 0x0000005f021b7220 */ /* 0x040fe20000410000 */
[----:B------:R-:W-:Y:S01]  /*8a30*/  MUFU.EX2 R184, R184 ;  /* 0x000000b800b87308 */ /* 0x000fe20000000800 */
[C---:B------:R-:W-:Y:S02]  /*8a40*/  FMUL.FTZ R34, R2.reuse, R86 ;  /* 0x0000005602227220 */ /* 0x040fe40000410000 */
[C---:B------:R-:W-:Y:S01]  /*8a50*/  FMUL.FTZ R35, R2.reuse, R87 ;  /* 0x0000005702237220 */ /* 0x040fe20000410000 */
[----:B------:R-:W-:Y:S01]  /*8a60*/  LDSM.16.MT88.4 R92, [R208+0x4900] ;  /* 0x00490000d05c783b */ /* 0x000fe20000004200 */
[C---:B------:R-:W-:Y:S02]  /*8a70*/  FMUL.FTZ R42, R2.reuse, R78 ;  /* 0x0000004e022a7220 */ /* 0x040fe40000410000 */
[C---:B------:R-:W-:Y:S02]  /*8a80*/  FMUL.FTZ R43, R2.reuse, R79 ;  /* 0x0000004f022b7220 */ /* 0x040fe40000410000 */
[C---:B------:R-:W-:Y:S01]  /*8a90*/  FMUL.FTZ R50, R2.reuse, R70 ;  /* 0x0000004602327220 */ /* 0x040fe20000410000 */
[----:B------:R-:W-:Y:S01]  /*8aa0*/  MUFU.EX2 R165, R165 ;  /* 0x000000a500a57308 */ /* 0x000fe20000000800 */
[C---:B------:R-:W-:Y:S01]  /*8ab0*/  FMUL.FTZ R51, R2.reuse, R71 ;  /* 0x0000004702337220 */ /* 0x040fe20000410000 */
[----:B------:R-:W3:Y:S01]  /*8ac0*/  LDSM.16.MT88.4 R84, [R210+0x3100] ;  /* 0x00310000d254783b */ /* 0x000ee20000004200 */
[----:B------:R-:W-:Y:S01]  /*8ad0*/  FMUL.FTZ R54, R2, R54 ;  /* 0x0000003602367220 */ /* 0x000fe20000410000 */
[----:B-1----:R-:W-:Y:S01]  /*8ae0*/  F2FP.PACK_AB R127, R130, R131 ;  /* 0x00000083827f723e */ /* 0x002fe200000000ff */
[C---:B------:R-:W-:Y:S02]  /*8af0*/  FMUL.FTZ R55, R2.reuse, R55 ;  /* 0x0000003702377220 */ /* 0x040fe40000410000 */
[C---:B------:R-:W-:Y:S02]  /*8b00*/  FMUL.FTZ R56, R3.reuse, R56 ;  /* 0x0000003803387220 */ /* 0x040fe40000410000 */
[C---:B------:R-:W-:Y:S01]  /*8b10*/  FMUL.FTZ R57, R3.reuse, R57 ;  /* 0x0000003903397220 */ /* 0x040fe20000410000 */
[----:B------:R-:W1:Y:S01]  /*8b20*/  LDSM.16.MT88.4 R76, [R209+0x3100] ;  /* 0x00310000d14c783b */ /* 0x000e620000004200 */
[C---:B--2---:R-:W-:Y:S01]  /*8b30*/  HMMA.16816.F32 R4, R124.reuse, R12, R4 ;  /* 0x0000000c7c04723c */ /* 0x044fe20000001804 */
[----:B------:R-:W-:Y:S04]  /*8b40*/  MUFU.EX2 R161, R161 ;  /* 0x000000a100a17308 */ /* 0x000fe80000000800 */
[C---:B------:R-:W-:Y:S02]  /*8b50*/  FMUL.FTZ R58, R2.reuse, R58 ;  /* 0x0000003a023a7220 */ /* 0x040fe40000410000 */
[----:B------:R-:W2:Y:S01]  /*8b60*/  LDSM.16.MT88.4 R68, [R208+0x3100] ;  /* 0x00310000d044783b */ /* 0x000ea20000004200 */
[C---:B------:R-:W-:Y:S03]  /*8b70*/  HMMA.16816.F32 R8, R124.reuse, R14, R8 ;  /* 0x0000000e7c08723c */ /* 0x040fe60000001808 */
[----:B------:R-:W-:Y:S01]  /*8b80*/  MUFU.EX2 R136, R136 ;  /* 0x0000008800887308 */ /* 0x000fe20000000800 */
[C---:B------:R-:W-:Y:S02]  /*8b90*/  FMUL.FTZ R12, R3.reuse, R104 ;  /* 0x00000068030c7220 */ /* 0x040fe40000410000 */
[C---:B------:R-:W-:Y:S01]  /*8ba0*/  FMUL.FTZ R13, R3.reuse, R105 ;  /* 0x00000069030d7220 */ /* 0x040fe20000410000 */
[----:B------:R-:W-:Y:S01]  /*8bb0*/  LDSM.16.MT88.4 R100, [R210+0x2900] ;  /* 0x00290000d264783b */ /* 0x000fe20000004200 */
[C---:B------:R-:W-:Y:S04]  /*8bc0*/  FMUL.FTZ R14, R2.reuse, R106 ;  /* 0x0000006a020e7220 */ /* 0x040fe80000410000 */
[C---:B------:R-:W-:Y:S01]  /*8bd0*/  FMUL.FTZ R15, R2.reuse, R107 ;  /* 0x0000006b020f7220 */ /* 0x040fe20000410000 */
[----:B------:R-:W4:Y:S01]  /*8be0*/  MUFU.EX2 R137, R137 ;  /* 0x0000008900897308 */ /* 0x000f220000000800 */
[C---:B------:R-:W-:Y:S02]  /*8bf0*/  FMUL.FTZ R59, R2.reuse, R59 ;  /* 0x0000003b023b7220 */ /* 0x040fe40000410000 */
[C---:B------:R-:W-:Y:S02]  /*8c00*/  FMUL.FTZ R60, R3.reuse, R60 ;  /* 0x0000003c033c7220 */ /* 0x040fe40000410000 */
[C---:B------:R-:W-:Y:S01]  /*8c10*/  FMUL.FTZ R61, R3.reuse, R61 ;  /* 0x0000003d033d7220 */ /* 0x040fe20000410000 */
[C---:B------:R-:W-:Y:S03]  /*8c20*/  HMMA.16816.F32 R12, R124.reuse, R20, R12 ;  /* 0x000000147c0c723c */ /* 0x040fe6000000180c */
[C---:B------:R-:W-:Y:S01]  /*8c30*/  FMUL.FTZ R62, R2.reuse, R62 ;  /* 0x0000003e023e7220 */ /* 0x040fe20000410000 */
[----:B------:R-:W-:Y:S01]  /*8c40*/  MUFU.EX2 R138, R138 ;  /* 0x0000008a008a7308 */ /* 0x000fe20000000800 */
[C---:B------:R-:W-:Y:S02]  /*8c50*/  FMUL.FTZ R63, R2.reuse, R63 ;  /* 0x0000003f023f7220 */ /* 0x040fe40000410000 */
[C---:B------:R-:W-:Y:S01]  /*8c60*/  FMUL.FTZ R20, R3.reuse, R96 ;  /* 0x0000006003147220 */ /* 0x040fe20000410000 */
[C---:B------:R-:W-:Y:S04]  /*8c70*/  HMMA.16816.F32 R16, R124.reuse, R22, R16 ;  /* 0x000000167c10723c */ /* 0x040fe80000001810 */
[C---:B------:R-:W-:Y:S02]  /*8c80*/  FMUL.FTZ R21, R3.reuse, R97 ;  /* 0x0000006103157220 */ /* 0x040fe40000410000 */
[----:B------:R-:W-:Y:S01]  /*8c90*/  MUFU.EX2 R145, R145 ;  /* 0x0000009100917308 */ /* 0x000fe20000000800 */
[C---:B------:R-:W-:Y:S02]  /*8ca0*/  FMUL.FTZ R22, R2.reuse, R98 ;  /* 0x0000006202167220 */ /* 0x040fe40000410000 */
[C---:B------:R-:W-:Y:S03]  /*8cb0*/  FMUL.FTZ R23, R2.reuse, R99 ;  /* 0x0000006302177220 */ /* 0x040fe60000410000 */
[C---:B------:R-:W-:Y:S02]  /*8cc0*/  FMUL.FTZ R64, R3.reuse, R64 ;  /* 0x0000004003407220 */ /* 0x040fe40000410000 */
[C---:B------:R-:W-:Y:S02]  /*8cd0*/  FMUL.FTZ R65, R3.reuse, R65 ;  /* 0x0000004103417220 */ /* 0x040fe40000410000 */
[C---:B------:R-:W-:Y:S01]  /*8ce0*/  HMMA.16816.F32 R20, R124.reuse, R28, R20 ;  /* 0x0000001c7c14723c */ /* 0x040fe20000001814 */
[----:B------:R-:W-:Y:S02]  /*8cf0*/  MUFU.EX2 R160, R160 ;  /* 0x000000a000a07308 */ /* 0x000fe40000000800 */
[C---:B------:R-:W-:Y:S02]  /*8d00*/  FMUL.FTZ R66, R2.reuse, R66 ;  /* 0x0000004202427220 */ /* 0x040fe40000410000 */
[C---:B------:R-:W-:Y:S02]  /*8d10*/  FMUL.FTZ R67, R2.reuse, R67 ;  /* 0x0000004302437220 */ /* 0x040fe40000410000 */
[C---:B------:R-:W-:Y:S01]  /*8d20*/  FMUL.FTZ R28, R3.reuse, R88 ;  /* 0x00000058031c7220 */ /* 0x040fe20000410000 */
[C---:B------:R-:W-:Y:S03]  /*8d30*/  HMMA.16816.F32 R24, R124.reuse, R30, R24 ;  /* 0x0000001e7c18723c */ /* 0x040fe60000001818 */
[----:B------:R-:W-:Y:S01]  /*8d40*/  MUFU.EX2 R162, R162 ;  /* 0x000000a200a27308 */ /* 0x000fe20000000800 */
[----:B------:R-:W-:Y:S02]  /*8d50*/  FMUL.FTZ R29, R3, R89 ;  /* 0x00000059031d7220 */ /* 0x000fe40000410000 */
[--C-:B------:R-:W-:Y:S02]  /*8d60*/  FFMA.FTZ R148, R167, c[0x0][0x2d0], -R134.reuse ;  /* 0x0000b400a7947a23 */ /* 0x100fe40000010886 */
[C---:B------:R-:W-:Y:S04]  /*8d70*/  FMUL.FTZ R30, R2.reuse, R90 ;  /* 0x0000005a021e7220 */ /* 0x040fe80000410000 */
[----:B------:R-:W-:Y:S01]  /*8d80*/  FMUL.FTZ R31, R2, R91 ;  /* 0x0000005b021f7220 */ /* 0x000fe20000410000 */
[----:B------:R-:W-:Y:S01]  /*8d90*/  MUFU.EX2 R148, R148 ;  /* 0x0000009400947308 */ /* 0x000fe20000000800 */
[----:B------:R-:W-:Y:S01]  /*8da0*/  LDSM.16.MT88.4 R88, [R212+0x3900] ;  /* 0x00390000d458783b */ /* 0x000fe20000004200 */
[--C-:B------:R-:W-:Y:S02]  /*8db0*/  FFMA.FTZ R151, R151, c[0x0][0x2d0], -R134.reuse ;  /* 0x0000b40097977a23 */ /* 0x100fe40000010886 */
[--C-:B------:R-:W-:Y:S02]  /*8dc0*/  FFMA.FTZ R157, R157, c[0x0][0x2d0], -R134.reuse ;  /* 0x0000b4009d9d7a23 */ /* 0x100fe40000010886 */
[C---:B------:R-:W-:Y:S03]  /*8dd0*/  HMMA.16816.F32 R28, R124.reuse, R36, R28 ;  /* 0x000000247c1c723c */ /* 0x040fe6000000181c */
[--C-:B------:R-:W-:Y:S01]  /*8de0*/  FFMA.FTZ R158, R163, c[0x0][0x2d0], -R134.reuse ;  /* 0x0000b400a39e7a23 */ /* 0x100fe20000010886 */
[----:B------:R-:W5:Y:S01]  /*8df0*/  MUFU.EX2 R151, R151 ;  /* 0x0000009700977308 */ /* 0x000f620000000800 */
[--C-:B------:R-:W-:Y:S02]  /*8e00*/  FFMA.FTZ R163, R186, c[0x0][0x2d0], -R149.reuse ;  /* 0x0000b400baa37a23 */ /* 0x100fe40000010895 */
[C---:B------:R-:W-:Y:S01]  /*8e10*/  FMUL.FTZ R36, R3.reuse, R80 ;  /* 0x0000005003247220 */ /* 0x040fe20000410000 */
[C---:B------:R-:W-:Y:S04]  /*8e20*/  HMMA.16816.F32 R32, R124.reuse, R38, R32 ;  /* 0x000000267c20723c */ /* 0x040fe80000001820 */
[----:B------:R-:W-:Y:S02]  /*8e30*/  FMUL.FTZ R37, R3, R81 ;  /* 0x0000005103257220 */ /* 0x000fe40000410000 */
[----:B------:R-:W-:Y:S01]  /*8e40*/  MUFU.EX2 R157, R157 ;  /* 0x0000009d009d7308 */ /* 0x000fe20000000800 */
[C---:B------:R-:W-:Y:S02]  /*8e50*/  FMUL.FTZ R38, R2.reuse, R82 ;  /* 0x0000005202267220 */ /* 0x040fe40000410000 */
[----:B------:R-:W-:Y:S02]  /*8e60*/  FMUL.FTZ R39, R2, R83 ;  /* 0x0000005302277220 */ /* 0x000fe40000410000 */
[----:B------:R-:W-:Y:S01]  /*8e70*/  LDSM.16.MT88.4 R80, [R209+0x900] ;  /* 0x00090000d150783b */ /* 0x000fe20000004200 */
[--C-:B------:R-:W-:Y:S02]  /*8e80*/  FFMA.FTZ R167, R164, c[0x0][0x2d0], -R149.reuse ;  /* 0x0000b400a4a77a23 */ /* 0x100fe40000010895 */
[--C-:B------:R-:W-:Y:S02]  /*8e90*/  FFMA.FTZ R164, R237, c[0x0][0x2d0], -R134.reuse ;  /* 0x0000b400eda47a23 */ /* 0x100fe40000010886 */
[C---:B------:R-:W-:Y:S01]  /*8ea0*/  HMMA.16816.F32 R36, R124.reuse, R44, R36 ;  /* 0x0000002c7c24723c */ /* 0x040fe20000001824 */
[----:B------:R-:W1:Y:S02]  /*8eb0*/  MUFU.EX2 R158, R158 ;  /* 0x0000009e009e7308 */ /* 0x000e640000000800 */
[--C-:B------:R-:W-:Y:S02]  /*8ec0*/  FFMA.FTZ R187, R187, c[0x0][0x2d0], -R134.reuse ;  /* 0x0000b400bbbb7a23 */ /* 0x100fe40000010886 */
[--C-:B------:R-:W-:Y:S02]  /*8ed0*/  FFMA.FTZ R186, R235, c[0x0][0x2d0], -R134.reuse ;  /* 0x0000b400ebba7a23 */ /* 0x100fe40000010886 */
[C---:B------:R-:W-:Y:S01]  /*8ee0*/  FMUL.FTZ R44, R3.reuse, R72 ;  /* 0x00000048032c7220 */ /* 0x040fe20000410000 */
[C---:B------:R-:W-:Y:S03]  /*8ef0*/  HMMA.16816.F32 R40, R124.reuse, R46, R40 ;  /* 0x0000002e7c28723c */ /* 0x040fe60000001828 */
[----:B------:R-:W1:Y:S01]  /*8f00*/  MUFU.EX2 R163, R163 ;  /* 0x000000a300a37308 */ /* 0x000e620000000800 */
[----:B------:R-:W-:Y:S02]  /*8f10*/  FMUL.FTZ R45, R3, R73 ;  /* 0x00000049032d7220 */ /* 0x000fe40000410000 */
[--C-:B------:R-:W-:Y:S02]  /*8f20*/  FFMA.FTZ R233, R233, c[0x0][0x2d0], -R134.reuse ;  /* 0x0000b400e9e97a23 */ /* 0x100fe40000010886 */
[C---:B------:R-:W-:Y:S04]  /*8f30*/  FMUL.FTZ R46, R2.reuse, R74 ;  /* 0x0000004a022e7220 */ /* 0x040fe80000410000 */
[----:B------:R-:W-:Y:S01]  /*8f40*/  FMUL.FTZ R47, R2, R75 ;  /* 0x0000004b022f7220 */ /* 0x000fe20000410000 */
[----:B------:R-:W2:Y:S01]  /*8f50*/  MUFU.EX2 R167, R167 ;  /* 0x000000a700a77308 */ /* 0x000ea20000000800 */
[----:B------:R-:W4:Y:S01]  /*8f60*/  LDSM.16.MT88.4 R72, [R212+0x900] ;  /* 0x00090000d448783b */ /* 0x000f220000004200 */
[--C-:B------:R-:W-:Y:S02]  /*8f70*/  FFMA.FTZ R235, R240, c[0x0][0x2d0], -R149.reuse ;  /* 0x0000b400f0eb7a23 */ /* 0x100fe40000010895 */
[--C-:B------:R-:W-:Y:S02]  /*8f80*/  FFMA.FTZ R237, R238, c[0x0][0x2d0], -R149.reuse ;  /* 0x0000b400eeed7a23 */ /* 0x100fe40000010895 */
[C---:B---3--:R-:W-:Y:S03]  /*8f90*/  HMMA.16816.F32 R44, R124.reuse, R84, R44 ;  /* 0x000000547c2c723c */ /* 0x048fe6000000182c */
[--C-:B------:R-:W-:Y:S01]  /*8fa0*/  FFMA.FTZ R238, R245, c[0x0][0x2d0], -R134.reuse ;  /* 0x0000b400f5ee7a23 */ /* 0x100fe20000010886 */
[----:B------:R-:W-:Y:S01]  /*8fb0*/  MUFU.EX2 R164, R164 ;  /* 0x000000a400a47308 */ /* 0x000fe20000000800 */
[--C-:B------:R-:W-:Y:S02]  /*8fc0*/  FFMA.FTZ R245, R166, c[0x0][0x2d0], -R149.reuse ;  /* 0x0000b400a6f57a23 */ /* 0x100fe40000010895 */
[--C-:B------:R-:W-:Y:S01]  /*8fd0*/  FFMA.FTZ R166, R185, c[0x0][0x2d0], -R134.reuse ;  /* 0x0000b400b9a67a23 */ /* 0x100fe20000010886 */
[C---:B------:R-:W-:Y:S01]  /*8fe0*/  HMMA.16816.F32 R48, R124.reuse, R86, R48 ;  /* 0x000000567c30723c */ /* 0x040fe20000001830 */
[----:B------:R-:W-:Y:S03]  /*8ff0*/  LDSM.16.MT88.4 R84, [R208+0x900] ;  /* 0x00090000d054783b */ /* 0x000fe60000004200 */
[--C-:B------:R-:W-:Y:S02]  /*9000*/  FFMA.FTZ R243, R243, c[0x0][0x2d0], -R134.reuse ;  /* 0x0000b400f3f37a23 */ /* 0x100fe40000010886 */
[----:B------:R-:W-:Y:S01]  /*9010*/  MUFU.EX2 R245, R245 ;  /* 0x000000f500f57308 */ /* 0x000fe20000000800 */
[--C-:B------:R-:W-:Y:S01]  /*9020*/  FFMA.FTZ R240, R241, c[0x0][0x2d0], -R134.reuse ;  /* 0x0000b400f1f07a23 */ /* 0x100fe20000010886 */
[C---:B-1----:R-:W-:Y:S04]  /*9030*/  HMMA.16816.F32 R52, R124.reuse, R76, R52 ;  /* 0x0000004c7c34723c */ /* 0x042fe80000001834 */
[--C-:B------:R-:W-:Y:S02]  /*9040*/  FFMA.FTZ R241, R192, c[0x0][0x2d0], -R149.reuse ;  /* 0x0000b400c0f17a23 */ /* 0x100fe40000010895 */
[--C-:B------:R-:W-:Y:S02]  /*9050*/  FFMA.FTZ R192, R159, c[0x0][0x2d0], -R134.reuse ;  /* 0x0000b4009fc07a23 */ /* 0x100fe40000010886 */
[C---:B------:R-:W-:Y:S01]  /*9060*/  HMMA.16816.F32 R56, R124.reuse, R78, R56 ;  /* 0x0000004e7c38723c */ /* 0x040fe20000001838 */
[----:B------:R-:W1:Y:S01]  /*9070*/  LDSM.16.MT88.4 R76, [R210+0x900] ;  /* 0x00090000d24c783b */ /* 0x000e620000004200 */
[----:B------:R-:W-:Y:S02]  /*9080*/  MUFU.EX2 R241, R241 ;  /* 0x000000f100f17308 */ /* 0x000fe40000000800 */
[--C-:B------:R-:W-:Y:S02]  /*9090*/  FFMA.FTZ R239, R239, c[0x0][0x2d0], -R134.reuse ;  /* 0x0000b400efef7a23 */ /* 0x100fe40000010886 */
[--C-:B------:R-:W-:Y:S02]  /*90a0*/  FFMA.FTZ R159, R150, c[0x0][0x2d0], -R149.reuse ;  /* 0x0000b400969f7a23 */ /* 0x100fe40000010895 */
[C---:B--2---:R-:W-:Y:S04]  /*90b0*/  HMMA.16816.F32 R60, R124.reuse, R68, R60 ;  /* 0x000000447c3c723c */ /* 0x044fe8000000183c */
[----:B------:R-:W-:Y:S01]  /*90c0*/  MUFU.EX2 R166, R166 ;  /* 0x000000a600a67308 */ /* 0x000fe20000000800 */
[----:B------:R-:W-:Y:S02]  /*90d0*/  FFMA.FTZ R149, R144, c[0x0][0x2d0], -R149 ;  /* 0x0000b40090957a23 */ /* 0x000fe40000010895 */
[----:B----4-:R-:W-:Y:S01]  /*90e0*/  F2FP.PACK_AB R68, R137, R136 ;  /* 0x000000888944723e */ /* 0x010fe200000000ff */
[----:B------:R-:W-:Y:S04]  /*90f0*/  HMMA.16816.F32 R64, R124, R70, R64 ;  /* 0x000000467c40723c */ /* 0x000fe80000001840 */
[----:B-----5:R-:W-:Y:S01]  /*9100*/  F2FP.PACK_AB R69, R151, R148 ;  /* 0x000000949745723e */ /* 0x020fe200000000ff */
[--C-:B------:R-:W-:Y:S01]  /*9110*/  FFMA.FTZ R144, R147, c[0x0][0x2d0], -R134.reuse ;  /* 0x0000b40093907a23 */ /* 0x100fe20000010886 */
[----:B------:R-:W-:Y:S01]  /*9120*/  MUFU.EX2 R192, R192 ;  /* 0x000000c000c07308 */ /* 0x000fe20000000800 */
[----:B------:R-:W-:Y:S01]  /*9130*/  F2FP.PACK_AB R70, R145, R138 ;  /* 0x0000008a9146723e */ /* 0x000fe200000000ff */
[--C-:B------:R-:W-:Y:S01]  /*9140*/  FFMA.FTZ R139, R139, c[0x0][0x2d0], -R134.reuse ;  /* 0x0000b4008b8b7a23 */ /* 0x100fe20000010886 */
[----:B------:R-:W-:Y:S03]  /*9150*/  F2FP.PACK_AB R71, R158, R157 ;  /* 0x0000009d9e47723e */ /* 0x000fe600000000ff */
[--C-:B------:R-:W-:Y:S02]  /*9160*/  FFMA.FTZ R135, R135, c[0x0][0x2d0], -R134.reuse ;  /* 0x0000b40087877a23 */ /* 0x100fe40000010886 */
[----:B------:R-:W-:Y:S02]  /*9170*/  FFMA.FTZ R134, R117, c[0x0][0x2d0], -R134 ;  /* 0x0000b40075867a23 */ /* 0x000fe40000010886 */
[C---:B------:R-:W-:Y:S01]  /*9180*/  HMMA.16816.F32 R4, R68.reuse, R72, R4 ;  /* 0x000000484404723c */ /* 0x040fe20000001804 */
[----:B------:R-:W2:Y:S04]  /*9190*/  MUFU.EX2 R187, R187 ;  /* 0x000000bb00bb7308 */ /* 0x000ea80000000800 */
[----:B------:R-:W-:Y:S02]  /*91a0*/  FFMA.FTZ R128, R3, R224, R128 ;  /* 0x000000e003807223 */ /* 0x000fe40000010080 */
[----:B------:R-:W-:Y:S01]  /*91b0*/  FFMA.FTZ R133, R2, R225, R133 ;  /* 0x000000e102857223 */ /* 0x000fe20000010085 */
[C---:B------:R-:W-:Y:S01]  /*91c0*/  HMMA.16816.F32 R8, R68.reuse, R74, R8 ;  /* 0x0000004a4408723c */ /* 0x040fe20000001808 */
[----:B------:R-:W3:Y:S02]  /*91d0*/  LDSM.16.MT88.4 R72, [R210+0x3900] ;  /* 0x00390000d248783b */ /* 0x000ee40000004200 */
[----:B------:R-:W-:Y:S01]  /*91e0*/  MUFU.EX2 R186, R186 ;  /* 0x000000ba00ba7308 */ /* 0x000fe20000000800 */
[----:B------:R-:W-:Y:S02]  /*91f0*/  FADD.FTZ R119, R119, R128 ;  /* 0x0000008077777221 */ /* 0x000fe40000010000 */
[----:B------:R-:W-:Y:S02]  /*9200*/  FADD.FTZ R132, R132, R133 ;  /* 0x0000008584847221 */ /* 0x000fe40000010000 */
[C---:B-1----:R-:W-:Y:S04]  /*9210*/  HMMA.16816.F32 R12, R68.reuse, R76, R12 ;  /* 0x0000004c440c723c */ /* 0x042fe8000000180c */
[----:B------:R-:W-:Y:S01]  /*9220*/  FADD.FTZ R118, R118, R119 ;  /* 0x0000007776767221 */ /* 0x000fe20000010000 */
[----:B------:R-:W1:Y:S01]  /*9230*/  MUFU.EX2 R233, R233 ;  /* 0x000000e900e97308 */ /* 0x000e620000000800 */
[----:B------:R-:W-:Y:S02]  /*9240*/  FADD.FTZ R3, R131, R132 ;  /* 0x0000008483037221 */ /* 0x000fe40000010000 */
[C---:B------:R-:W-:Y:S01]  /*9250*/  HMMA.16816.F32 R16, R68.reuse, R78, R16 ;  /* 0x0000004e4410723c */ /* 0x040fe20000001810 */
[----:B------:R-:W4:Y:S03]  /*9260*/  LDSM.16.MT88.4 R76, [R209+0x3900] ;  /* 0x00390000d14c783b */ /* 0x000f260000004200 */
[----:B------:R-:W-:Y:S02]  /*9270*/  FADD.FTZ R129, R129, R118 ;  /* 0x0000007681817221 */ /* 0x000fe40000010000 */
[----:B------:R-:W-:Y:S01]  /*9280*/  FADD.FTZ R3, R130, R3 ;  /* 0x0000000382037221 */ /* 0x000fe20000010000 */
[----:B------:R-:W-:Y:S01]  /*9290*/  MUFU.EX2 R234, R234 ;  /* 0x000000ea00ea7308 */ /* 0x000fe20000000800 */
[C---:B------:R-:W-:Y:S04]  /*92a0*/  HMMA.16816.F32 R20, R68.reuse, R80, R20 ;  /* 0x000000504414723c */ /* 0x040fe80000001814 */
[----:B------:R-:W-:Y:S02]  /*92b0*/  FADD.FTZ R136, R136, R129 ;  /* 0x0000008188887221 */ /* 0x000fe40000010000 */
[----:B------:R-:W-:Y:S02]  /*92c0*/  FADD.FTZ R2, R148, R3 ;  /* 0x0000000394027221 */ /* 0x000fe40000010000 */
[C---:B------:R-:W-:Y:S01]  /*92d0*/  HMMA.16816.F32 R24, R68.reuse, R82, R24 ;  /* 0x000000524418723c */ /* 0x040fe20000001818 */
[----:B------:R-:W5:Y:S01]  /*92e0*/  LDSM.16.MT88.4 R80, [R208+0x3900] ;  /* 0x00390000d050783b */ /* 0x000f620000004200 */
[----:B------:R-:W-:Y:S02]  /*92f0*/  MUFU.EX2 R235, R235 ;  /* 0x000000eb00eb7308 */ /* 0x000fe40000000800 */
[----:B------:R-:W-:Y:S02]  /*9300*/  FADD.FTZ R137, R137, R136 ;  /* 0x0000008889897221 */ /* 0x000fe40000010000 */
[----:B------:R-:W-:Y:S02]  /*9310*/  FADD.FTZ R2, R151, R2 ;  /* 0x0000000297027221 */ /* 0x000fe40000010000 */
[C---:B------:R-:W-:Y:S04]  /*9320*/  HMMA.16816.F32 R28, R68.reuse, R84, R28 ;  /* 0x00000054441c723c */ /* 0x040fe8000000181c */
[----:B------:R-:W-:Y:S01]  /*9330*/  MUFU.EX2 R236, R236 ;  /* 0x000000ec00ec7308 */ /* 0x000fe20000000800 */
[----:B------:R-:W-:Y:S02]  /*9340*/  FADD.FTZ R138, R138, R137 ;  /* 0x000000898a8a7221 */ /* 0x000fe40000010000 */
[----:B------:R-:W-:Y:S01]  /*9350*/  FADD.FTZ R3, R157, R2 ;  /* 0x000000029d037221 */ /* 0x000fe20000010000 */
[C---:B------:R-:W-:Y:S01]  /*9360*/  HMMA.16816.F32 R32, R68.reuse, R86, R32 ;  /* 0x000000564420723c */ /* 0x040fe20000001820 */
[----:B------:R-:W-:Y:S03]  /*9370*/  LDSM.16.MT88.4 R84, [R210+0x1100] ;  /* 0x00110000d254783b */ /* 0x000fe60000004200 */
[----:B------:R-:W-:Y:S02]  /*9380*/  FADD.FTZ R138, R145, R138 ;  /* 0x0000008a918a7221 */ /* 0x000fe40000010000 */
[----:B------:R-:W-:Y:S01]  /*9390*/  MUFU.EX2 R237, R237 ;  /* 0x000000ed00ed7308 */ /* 0x000fe20000000800 */
[----:B------:R-:W-:Y:S01]  /*93a0*/  FADD.FTZ R3, R158, R3 ;  /* 0x000000039e037221 */ /* 0x000fe20000010000 */
[C---:B------:R-:W-:Y:S08]  /*93b0*/  HMMA.16816.F32 R36, R68.reuse, R88, R36 ;  /* 0x000000584424723c */ /* 0x040ff00000001824 */
[C---:B------:R-:W-:Y:S01]  /*93c0*/  HMMA.16816.F32 R40, R68.reuse, R90, R40 ;  /* 0x0000005a4428723c */ /* 0x040fe20000001828 */
[----:B------:R-:W-:Y:S01]  /*93d0*/  LDSM.16.MT88.4 R88, [R208+0x4100] ;  /* 0x00410000d058783b */ /* 0x000fe20000004200 */
[----:B------:R-:W-:Y:S06]  /*93e0*/  MUFU.EX2 R238, R238 ;  /* 0x000000ee00ee7308 */ /* 0x000fec0000000800 */
[C---:B---3--:R-:W-:Y:S04]  /*93f0*/  HMMA.16816.F32 R44, R68.reuse, R72, R44 ;  /* 0x00000048442c723c */ /* 0x048fe8000000182c */
[----:B------:R-:W-:Y:S04]  /*9400*/  MUFU.EX2 R243, R243 ;  /* 0x000000f300f37308 */ /* 0x000fe80000000800 */
[C---:B------:R-:W-:Y:S01]  /*9410*/  HMMA.16816.F32 R48, R68.reuse, R74, R48 ;  /* 0x0000004a4430723c */ /* 0x040fe20000001830 */
[----:B------:R-:W3:Y:S05]  /*9420*/  LDSM.16.MT88.4 R72, [R212+0x1100] ;  /* 0x00110000d448783b */ /* 0x000eea0000004200 */
[----:B------:R-:W-:Y:S02]  /*9430*/  MUFU.EX2 R240, R240 ;  /* 0x000000f000f07308 */ /* 0x000fe40000000800 */
[C---:B----4-:R-:W-:Y:S08]  /*9440*/  HMMA.16816.F32 R52, R68.reuse, R76, R52 ;  /* 0x0000004c4434723c */ /* 0x050ff00000001834 */
[C---:B------:R-:W-:Y:S01]  /*9450*/  HMMA.16816.F32 R56, R68.reuse, R78, R56 ;  /* 0x0000004e4438723c */ /* 0x040fe20000001838 */
[----:B------:R-:W4:Y:S01]  /*9460*/  LDSM.16.MT88.4 R76, [R209+0x1100] ;  /* 0x00110000d14c783b */ /* 0x000f220000004200 */
[----:B------:R-:W-:Y:S06]  /*9470*/  MUFU.EX2 R239, R239 ;  /* 0x000000ef00ef7308 */ /* 0x000fec0000000800 */
[C---:B-----5:R-:W-:Y:S04]  /*9480*/  HMMA.16816.F32 R60, R68.reuse, R80, R60 ;  /* 0x00000050443c723c */ /* 0x060fe8000000183c */
[----:B------:R-:W-:Y:S04]  /*9490*/  MUFU.EX2 R156, R156 ;  /* 0x0000009c009c7308 */ /* 0x000fe80000000800 */
[----:B------:R-:W-:Y:S01]  /*94a0*/  HMMA.16816.F32 R64, R68, R82, R64 ;  /* 0x000000524440723c */ /* 0x000fe20000001840 */
[----:B------:R-:W5:Y:S05]  /*94b0*/  LDSM.16.MT88.4 R80, [R208+0x1100] ;  /* 0x00110000d050783b */ /* 0x000f6a0000004200 */
[----:B------:R-:W4:Y:S01]  /*94c0*/  MUFU.EX2 R159, R159 ;  /* 0x0000009f009f7308 */ /* 0x000f220000000800 */
[----:B------:R-:W-:Y:S01]  /*94d0*/  F2FP.PACK_AB R68, R160, R163 ;  /* 0x000000a3a044723e */ /* 0x000fe200000000ff */
[----:B------:R-:W-:Y:S01]  /*94e0*/  FADD.FTZ R163, R163, R138 ;  /* 0x0000008aa3a37221 */ /* 0x000fe20000010000 */
[----:B------:R-:W-:Y:S03]  /*94f0*/  F2FP.PACK_AB R70, R167, R162 ;  /* 0x000000a2a746723e */ /* 0x000fe600000000ff */
[----:B--2---:R-:W-:Y:S01]  /*9500*/  F2FP.PACK_AB R69, R187, R164 ;  /* 0x000000a4bb45723e */ /* 0x004fe200000000ff */
[----:B------:R-:W-:Y:S01]  /*9510*/  FADD.FTZ R164, R164, R3 ;  /* 0x00000003a4a47221 */ /* 0x000fe20000010000 */
[----:B-1----:R-:W-:Y:S01]  /*9520*/  F2FP.PACK_AB R71, R233, R186 ;  /* 0x000000bae947723e */ /* 0x002fe200000000ff */
[----:B------:R-:W-:Y:S01]  /*9530*/  FADD.FTZ R163, R160, R163 ;  /* 0x000000a3a0a37221 */ /* 0x000fe20000010000 */
[----:B------:R-:W-:Y:S01]  /*9540*/  MUFU.EX2 R146, R146 ;  /* 0x0000009200927308 */ /* 0x000fe20000000800 */
[----:B------:R-:W-:Y:S02]  /*9550*/  FADD.FTZ R187, R187, R164 ;  /* 0x000000a4bbbb7221 */ /* 0x000fe40000010000 */
[----:B------:R-:W-:Y:S02]  /*9560*/  FADD.FTZ R162, R162, R163 ;  /* 0x000000a3a2a27221 */ /* 0x000fe40000010000 */
[C---:B---3--:R-:W-:Y:S03]  /*9570*/  HMMA.16816.F32 R4, R68.reuse, R72, R4 ;  /* 0x000000484404723c */ /* 0x048fe60000001804 */
[----:B------:R-:W-:Y:S02]  /*9580*/  FADD.FTZ R186, R186, R187 ;  /* 0x000000bbbaba7221 */ /* 0x000fe40000010000 */
[----:B------:R-:W1:Y:S01]  /*9590*/  MUFU.EX2 R149, R149 ;  /* 0x0000009500957308 */ /* 0x000e620000000800 */
[----:B------:R-:W-:Y:S02]  /*95a0*/  FADD.FTZ R167, R167, R162 ;  /* 0x000000a2a7a77221 */ /* 0x000fe40000010000 */
[C---:B------:R-:W-:Y:S01]  /*95b0*/  HMMA.16816.F32 R8, R68.reuse, R74, R8 ;  /* 0x0000004a4408723c */ /* 0x040fe20000001808 */
[----:B------:R-:W2:Y:S03]  /*95c0*/  LDSM.16.MT88.4 R72, [R212+0x4100] ;  /* 0x00410000d448783b */ /* 0x000ea60000004200 */
[----:B----4-:R-:W-:Y:S01]  /*95d0*/  F2FP.PACK_AB R124, R159, R156 ;  /* 0x0000009c9f7c723e */ /* 0x010fe200000000ff */
[----:B------:R-:W-:Y:S02]  /*95e0*/  FADD.FTZ R233, R233, R186 ;  /* 0x000000bae9e97221 */ /* 0x000fe40000010000 */
[----:B------:R-:W-:Y:S01]  /*95f0*/  MUFU.EX2 R144, R144 ;  /* 0x0000009000907308 */ /* 0x000fe20000000800 */
[C---:B------:R-:W-:Y:S08]  /*9600*/  HMMA.16816.F32 R12, R68.reuse, R84, R12 ;  /* 0x00000054440c723c */ /* 0x040ff0000000180c */
[C---:B------:R-:W-:Y:S01]  /*9610*/  HMMA.16816.F32 R16, R68.reuse, R86, R16 ;  /* 0x000000564410723c */ /* 0x040fe20000001810 */
[----:B------:R-:W3:Y:S01]  /*9620*/  LDSM.16.MT88.4 R84, [R210+0x4100] ;  /* 0x00410000d254783b */ /* 0x000ee20000004200 */
[----:B------:R-:W4:Y:S02]  /*9630*/  MUFU.EX2 R139, R139 ;  /* 0x0000008b008b7308 */ /* 0x000f240000000800 */
[----:B-1----:R-:W-:Y:S04]  /*9640*/  F2FP.PACK_AB R126, R149, R146 ;  /* 0x00000092957e723e */ /* 0x002fe800000000ff */
[C---:B------:R-:W-:Y:S04]  /*9650*/  HMMA.16816.F32 R20, R68.reuse, R76, R20 ;  /* 0x0000004c4414723c */ /* 0x040fe80000001814 */
[----:B------:R-:W-:Y:S04]  /*9660*/  MUFU.EX2 R135, R135 ;  /* 0x0000008700877308 */ /* 0x000fe80000000800 */
[C---:B------:R-:W-:Y:S01]  /*9670*/  HMMA.16816.F32 R24, R68.reuse, R78, R24 ;  /* 0x0000004e4418723c */ /* 0x040fe20000001818 */
[----:B------:R-:W1:Y:S05]  /*9680*/  LDSM.16.MT88.4 R76, [R209+0x4100] ;  /* 0x00410000d14c783b */ /* 0x000e6a0000004200 */
[----:B------:R-:W3:Y:S02]  /*9690*/  MUFU.EX2 R134, R134 ;  /* 0x0000008600867308 */ /* 0x000ee40000000800 */
[C---:B-----5:R-:W-:Y:S04]  /*96a0*/  HMMA.16816.F32 R28, R68.reuse, R80, R28 ;  /* 0x00000050441c723c */ /* 0x060fe8000000181c */
[----:B----4-:R-:W-:Y:S04]  /*96b0*/  F2FP.PACK_AB R125, R139, R144 ;  /* 0x000000908b7d723e */ /* 0x010fe800000000ff */
[C---:B------:R-:W-:Y:S01]  /*96c0*/  HMMA.16816.F32 R32, R68.reuse, R82, R32 ;  /* 0x000000524420723c */ /* 0x040fe20000001820 */
[----:B------:R-:W4:Y:S07]  /*96d0*/  LDSM.16.MT88.4 R80, [R212+0x1900] ;  /* 0x00190000d450783b */ /* 0x000f2e0000004200 */
[C---:B--2---:R-:W-:Y:S04]  /*96e0*/  HMMA.16816.F32 R36, R68.reuse, R72, R36 ;  /* 0x000000484424723c */ /* 0x044fe80000001824 */
[----:B---3--:R-:W-:Y:S04]  /*96f0*/  F2FP.PACK_AB R127, R134, R135 ;  /* 0x00000087867f723e */ /* 0x008fe800000000ff */
[C---:B------:R-:W-:Y:S01]  /*9700*/  HMMA.16816.F32 R40, R68.reuse, R74, R40 ;  /* 0x0000004a4428723c */ /* 0x040fe20000001828 */
[----:B------:R-:W2:Y:S07]  /*9710*/  LDSM.16.MT88.4 R72, [R210+0x1900] ;  /* 0x00190000d248783b */ /* 0x000eae0000004200 */
[C---:B------:R-:W-:Y:S08]  /*9720*/  HMMA.16816.F32 R44, R68.reuse, R84, R44 ;  /* 0x00000054442c723c */ /* 0x040ff0000000182c */
[C---:B------:R-:W-:Y:S01]  /*9730*/  HMMA.16816.F32 R48, R68.reuse, R86, R48 ;  /* 0x000000564430723c */ /* 0x040fe20000001830 */
[----:B------:R-:W-:Y:S07]  /*9740*/  LDSM.16.MT88.4 R84, [R208+0x1900] ;  /* 0x00190000d054783b */ /* 0x000fee0000004200 */
[C---:B-1----:R-:W-:Y:S08]  /*9750*/  HMMA.16816.F32 R52, R68.reuse, R76, R52 ;  /* 0x0000004c4434723c */ /* 0x042ff00000001834 */
[C---:B------:R-:W-:Y:S01]  /*9760*/  HMMA.16816.F32 R56, R68.reuse, R78, R56 ;  /* 0x0000004e4438723c */ /* 0x040fe20000001838 */
[----:B------:R-:W1:Y:S07]  /*9770*/  LDSM.16.MT88.4 R76, [R209+0x1900] ;  /* 0x00190000d14c783b */ /* 0x000e6e0000004200 */
[C---:B------:R-:W-:Y:S08]  /*9780*/  HMMA.16816.F32 R60, R68.reuse, R88, R60 ;  /* 0x00000058443c723c */ /* 0x040ff0000000183c */
[----:B------:R-:W-:Y:S01]  /*9790*/  HMMA.16816.F32 R64, R68, R90, R64 ;  /* 0x0000005a4440723c */ /* 0x000fe20000001840 */
[----:B------:R-:W-:Y:S06]  /*97a0*/  LDSM.16.MT88.4 R88, [R209+0x4900] ;  /* 0x00490000d158783b */ /* 0x000fec0000004200 */
[----:B------:R-:W-:Y:S01]  /*97b0*/  F2FP.PACK_AB R68, R235, R234 ;  /* 0x000000eaeb44723e */ /* 0x000fe200000000ff */
[----:B------:R-:W-:Y:S01]  /*97c0*/  FADD.FTZ R234, R234, R167 ;  /* 0x000000a7eaea7221 */ /* 0x000fe20000010000 */
[----:B------:R-:W-:Y:S03]  /*97d0*/  F2FP.PACK_AB R70, R237, R236 ;  /* 0x000000eced46723e */ /* 0x000fe600000000ff */
[----:B------:R-:W-:Y:S01]  /*97e0*/  F2FP.PACK_AB R69, R243, R238 ;  /* 0x000000eef345723e */ /* 0x000fe200000000ff */
[----:B------:R-:W-:Y:S01]  /*97f0*/  FADD.FTZ R238, R238, R233 ;  /* 0x000000e9eeee7221 */ /* 0x000fe20000010000 */
[----:B------:R-:W-:Y:S01]  /*9800*/  F2FP.PACK_AB R71, R239, R240 ;  /* 0x000000f0ef47723e */ /* 0x000fe200000000ff */
[----:B------:R-:W-:Y:S02]  /*9810*/  FADD.FTZ R235, R235, R234 ;  /* 0x000000eaebeb7221 */ /* 0x000fe40000010000 */
[----:B------:R-:W-:Y:S02]  /*9820*/  FADD.FTZ R243, R243, R238 ;  /* 0x000000eef3f37221 */ /* 0x000fe40000010000 */
[----:B------:R-:W-:Y:S02]  /*9830*/  FADD.FTZ R236, R236, R235 ;  /* 0x000000ebecec7221 */ /* 0x000fe40000010000 */
[C---:B----4-:R-:W-:Y:S03]  /*9840*/  HMMA.16816.F32 R4, R68.reuse, R80, R4 ;  /* 0x000000504404723c */ /* 0x050fe60000001804 */
[----:B------:R-:W-:Y:S02]  /*9850*/  FADD.FTZ R240, R240, R243 ;  /* 0x000000f3f0f07221 */ /* 0x000fe40000010000 */
[----:B------:R-:W-:Y:S02]  /*9860*/  FADD.FTZ R237, R237, R236 ;  /* 0x000000eceded7221 */ /* 0x000fe40000010000 */
[----:B------:R-:W-:Y:S01]  /*9870*/  FADD.FTZ R239, R239, R240 ;  /* 0x000000f0efef7221 */ /* 0x000fe20000010000 */
[C---:B------:R-:W-:Y:S01]  /*9880*/  HMMA.16816.F32 R8, R68.reuse, R82, R8 ;  /* 0x000000524408723c */ /* 0x040fe20000001808 */
[----:B------:R-:W3:Y:S03]  /*9890*/  LDSM.16.MT88.4 R80, [R212+0x4900] ;  /* 0x00490000d450783b */ /* 0x000ee60000004200 */
[----:B------:R-:W-:Y:S04]  /*98a0*/  FADD.FTZ R2, R166, R239 ;  /* 0x000000efa6027221 */ /* 0x000fe80000010000 */
[C---:B--2---:R-:W-:Y:S04]  /*98b0*/  HMMA.16816.F32 R12, R68.reuse, R72, R12 ;  /* 0x00000048440c723c */ /* 0x044fe8000000180c */
[----:B------:R-:W-:Y:S04]  /*98c0*/  FADD.FTZ R2, R165, R2 ;  /* 0x00000002a5027221 */ /* 0x000fe80000010000 */
[C---:B------:R-:W-:Y:S01]  /*98d0*/  HMMA.16816.F32 R16, R68.reuse, R74, R16 ;  /* 0x0000004a4410723c */ /* 0x040fe20000001810 */
[----:B------:R-:W2:Y:S03]  /*98e0*/  LDSM.16.MT88.4 R72, [R210+0x4900] ;  /* 0x00490000d248783b */ /* 0x000ea60000004200 */
[----:B------:R-:W-:Y:S02]  /*98f0*/  FADD.FTZ R3, R161, R2 ;  /* 0x00000002a1037221 */ /* 0x000fe40000010000 */
[----:B------:R-:W-:Y:S02]  /*9900*/  IMAD.MOV.U32 R2, RZ, RZ, R116 ;  /* 0x000000ffff027224 */ /* 0x000fe400078e0074 */
[C---:B-1----:R-:W-:Y:S04]  /*9910*/  HMMA.16816.F32 R20, R68.reuse, R76, R20 ;  /* 0x0000004c4414723c */ /* 0x042fe80000001814 */
[----:B------:R-:W-:Y:S04]  /*9920*/  FADD.FTZ R3, R192, R3 ;  /* 0x00000003c0037221 */ /* 0x000fe80000010000 */
[C---:B------:R-:W-:Y:S01]  /*9930*/  HMMA.16816.F32 R24, R68.reuse, R78, R24 ;  /* 0x0000004e4418723c */ /* 0x040fe20000001818 */
[----:B------:R-:W1:Y:S03]  /*9940*/  LDSM.16.MT88.4 R76, [R212+0x2100] ;  /* 0x00210000d44c783b */ /* 0x000e660000004200 */
[----:B------:R-:W-:Y:S02]  /*9950*/  FADD.FTZ R144, R144, R3 ;  /* 0x0000000390907221 */ /* 0x000fe40000010000 */
[----:B------:R-:W-:Y:S02]  /*9960*/  IMAD.MOV.U32 R3, RZ, RZ, R0 ;  /* 0x000000ffff037224 */ /* 0x000fe400078e0000 */
[C---:B------:R-:W-:Y:S04]  /*9970*/  HMMA.16816.F32 R28, R68.reuse, R84, R28 ;  /* 0x00000054441c723c */ /* 0x040fe8000000181c */
[----:B------:R-:W-:Y:S04]  /*9980*/  FADD.FTZ R144, R139, R144 ;  /* 0x000000908b907221 */ /* 0x000fe80000010000 */
[C---:B------:R-:W-:Y:S01]  /*9990*/  HMMA.16816.F32 R32, R68.reuse, R86, R32 ;  /* 0x000000564420723c */ /* 0x040fe20000001820 */
[----:B------:R-:W-:Y:S03]  /*99a0*/  LDSM.16.MT88.4 R84, [R208+0x2100] ;  /* 0x00210000d054783b */ /* 0x000fe60000004200 */
[----:B------:R-:W-:Y:S04]  /*99b0*/  FADD.FTZ R135, R135, R144 ;  /* 0x0000009087877221 */ /* 0x000fe80000010000 */
[C---:B---3--:R-:W-:Y:S04]  /*99c0*/  HMMA.16816.F32 R36, R68.reuse, R80, R36 ;  /* 0x000000504424723c */ /* 0x048fe80000001824 */
[----:B------:R-:W-:Y:S04]  /*99d0*/  FADD.FTZ R225, R134, R135 ;  /* 0x0000008786e17221 */ /* 0x000fe80000010000 */
[C---:B------:R-:W-:Y:S01]  /*99e0*/  HMMA.16816.F32 R40, R68.reuse, R82, R40 ;  /* 0x000000524428723c */ /* 0x040fe20000001828 */
[----:B------:R-:W3:Y:S07]  /*99f0*/  LDSM.16.MT88.4 R80, [R210+0x2100] ;  /* 0x00210000d250783b */ /* 0x000eee0000004200 */
[C---:B--2---:R-:W-:Y:S08]  /*9a00*/  HMMA.16816.F32 R44, R68.reuse, R72, R44 ;  /* 0x00000048442c723c */ /* 0x044ff0000000182c */
[C---:B------:R-:W-:Y:S01]  /*9a10*/  HMMA.16816.F32 R48, R68.reuse, R74, R48 ;  /* 0x0000004a4430723c */ /* 0x040fe20000001830 */
[----:B------:R-:W2:Y:S07]  /*9a20*/  LDSM.16.MT88.4 R72, [R209+0x2100] ;  /* 0x00210000d148783b */ /* 0x000eae0000004200 */
        /* <DEDUP_REMOVED lines=11> */
[----:B------:R-:W-:Y:S02]  /*9ae0*/  F2FP.PACK_AB R71, R192, R161 ;  /* 0x000000a1c047723e */ /* 0x000fe400000000ff */
[----:B------:R-:W-:Y:S01]  /*9af0*/  IADD3 R192, R230, -0x1, RZ ;  /* 0xffffffffe6c07810 */ /* 0x000fe20007ffe0ff */
[----:B------:R-:W-:Y:S04]  /*9b00*/  FADD.FTZ R184, R184, R241 ;  /* 0x000000f1b8b87221 */ /* 0x000fe80000010000 */
[C---:B-1----:R-:W-:Y:S03]  /*9b10*/  HMMA.16816.F32 R4, R68.reuse, R76, R4 ;  /* 0x0000004c4404723c */ /* 0x042fe60000001804 */
[----:B------:R-:W-:Y:S02]  /*9b20*/  FADD.FTZ R245, R245, R184 ;  /* 0x000000b8f5f57221 */ /* 0x000fe40000010000 */
[----:B------:R-:W-:Y:S02]  /*9b30*/  IMAD.MOV.U32 R230, RZ, RZ, R192 ;  /* 0x000000ffffe67224 */ /* 0x000fe400078e00c0 */
[----:B------:R-:W-:Y:S01]  /*9b40*/  FADD.FTZ R156, R156, R245 ;  /* 0x000000f59c9c7221 */ /* 0x000fe20000010000 */
[C---:B------:R-:W-:Y:S01]  /*9b50*/  HMMA.16816.F32 R8, R68.reuse, R78, R8 ;  /* 0x0000004e4408723c */ /* 0x040fe20000001808 */
[----:B------:R-:W1:Y:S03]  /*9b60*/  LDSM.16.MT88.4 R76, [R212+0x5100] ;  /* 0x00510000d44c783b */ /* 0x000e660000004200 */
[----:B------:R-:W-:Y:S04]  /*9b70*/  FADD.FTZ R159, R159, R156 ;  /* 0x0000009c9f9f7221 */ /* 0x000fe80000010000 */
[C---:B---3--:R-:W-:Y:S04]  /*9b80*/  HMMA.16816.F32 R12, R68.reuse, R80, R12 ;  /* 0x00000050440c723c */ /* 0x048fe8000000180c */
[----:B------:R-:W-:Y:S04]  /*9b90*/  FADD.FTZ R146, R146, R159 ;  /* 0x0000009f92927221 */ /* 0x000fe80000010000 */
[C---:B------:R-:W-:Y:S01]  /*9ba0*/  HMMA.16816.F32 R16, R68.reuse, R82, R16 ;  /* 0x000000524410723c */ /* 0x040fe20000001810 */
[----:B------:R-:W3:Y:S03]  /*9bb0*/  LDSM.16.MT88.4 R80, [R210+0x5100] ;  /* 0x00510000d250783b */ /* 0x000ee60000004200 */
[----:B------:R-:W-:Y:S04]  /*9bc0*/  FADD.FTZ R224, R149, R146 ;  /* 0x0000009295e07221 */ /* 0x000fe80000010000 */
[C---:B--2---:R-:W-:Y:S08]  /*9bd0*/  HMMA.16816.F32 R20, R68.reuse, R72, R20 ;  /* 0x000000484414723c */ /* 0x044ff00000001814 */
[C---:B------:R-:W-:Y:S01]  /*9be0*/  HMMA.16816.F32 R24, R68.reuse, R74, R24 ;  /* 0x0000004a4418723c */ /* 0x040fe20000001818 */
[----:B------:R-:W2:Y:S07]  /*9bf0*/  LDSM.16.MT88.4 R72, [R208+0x5100] ;  /* 0x00510000d048783b */ /* 0x000eae0000004200 */
[C---:B------:R-:W-:Y:S08]  /*9c00*/  HMMA.16816.F32 R28, R68.reuse, R84, R28 ;  /* 0x00000054441c723c */ /* 0x040ff0000000181c */
[C---:B------:R-:W-:Y:S01]  /*9c10*/  HMMA.16816.F32 R32, R68.reuse, R86, R32 ;  /* 0x000000564420723c */ /* 0x040fe20000001820 */
[----:B------:R-:W4:Y:S07]  /*9c20*/  LDSM.16.MT88.4 R84, [R208+0x2900] ;  /* 0x00290000d054783b */ /* 0x000f2e0000004200 */
[C---:B-1----:R-:W-:Y:S08]  /*9c30*/  HMMA.16816.F32 R36, R68.reuse, R76, R36 ;  /* 0x0000004c4424723c */ /* 0x042ff00000001824 */
[C---:B------:R-:W-:Y:S01]  /*9c40*/  HMMA.16816.F32 R40, R68.reuse, R78, R40 ;  /* 0x0000004e4428723c */ /* 0x040fe20000001828 */
[----:B------:R-:W1:Y:S07]  /*9c50*/  LDSM.16.MT88.4 R76, [R212+0x5900] ;  /* 0x00590000d44c783b */ /* 0x000e6e0000004200 */
[C---:B---3--:R-:W-:Y:S08]  /*9c60*/  HMMA.16816.F32 R44, R68.reuse, R80, R44 ;  /* 0x00000050442c723c */ /* 0x048ff0000000182c */
[C---:B------:R-:W-:Y:S08]  /*9c70*/  HMMA.16816.F32 R48, R68.reuse, R82, R48 ;  /* 0x000000524430723c */ /* 0x040ff00000001830 */
[C---:B------:R-:W-:Y:S08]  /*9c80*/  HMMA.16816.F32 R52, R68.reuse, R88, R52 ;  /* 0x000000584434723c */ /* 0x040ff00000001834 */
[C---:B------:R-:W-:Y:S08]  /*9c90*/  HMMA.16816.F32 R56, R68.reuse, R90, R56 ;  /* 0x0000005a4438723c */ /* 0x040ff00000001838 */
[C---:B--2---:R-:W-:Y:S08]  /*9ca0*/  HMMA.16816.F32 R60, R68.reuse, R72, R60 ;  /* 0x00000048443c723c */ /* 0x044ff0000000183c */
[----:B------:R-:W-:Y:S01]  /*9cb0*/  HMMA.16816.F32 R64, R68, R74, R64 ;  /* 0x0000004a4440723c */ /* 0x000fe20000001840 */
[----:B------:R-:W2:Y:S07]  /*9cc0*/  LDSM.16.MT88.4 R68, [R210+0x5900] ;  /* 0x00590000d244783b */ /* 0x000eae0000004200 */
[C---:B------:R-:W-:Y:S01]  /*9cd0*/  HMMA.16816.F32 R112, R124.reuse, R108, R4 ;  /* 0x0000006c7c70723c */ /* 0x040fe20000001804 */
[----:B------:R-:W3:Y:S07]  /*9ce0*/  LDSM.16.MT88.4 R4, [R209+0x5900] ;  /* 0x00590000d104783b */ /* 0x000eee0000004200 */
[C---:B------:R-:W-:Y:S01]  /*9cf0*/  HMMA.16816.F32 R108, R124.reuse, R110, R8 ;  /* 0x0000006e7c6c723c */ /* 0x040fe20000001808 */
[----:B------:R-:W5:Y:S07]  /*9d00*/  LDSM.16.MT88.4 R8, [R208+0x5900] ;  /* 0x00590000d008783b */ /* 0x000f6e0000004200 */
[C---:B------:R-:W-:Y:S08]  /*9d10*/  HMMA.16816.F32 R104, R124.reuse, R100, R12 ;  /* 0x000000647c68723c */ /* 0x040ff0000000180c */
[C---:B------:R-:W-:Y:S08]  /*9d20*/  HMMA.16816.F32 R100, R124.reuse, R102, R16 ;  /* 0x000000667c64723c */ /* 0x040ff00000001810 */
[C---:B------:R-:W-:Y:S08]  /*9d30*/  HMMA.16816.F32 R96, R124.reuse, R92, R20 ;  /* 0x0000005c7c60723c */ /* 0x040ff00000001814 */
[C---:B------:R-:W-:Y:S08]  /*9d40*/  HMMA.16816.F32 R92, R124.reuse, R94, R24 ;  /* 0x0000005e7c5c723c */ /* 0x040ff00000001818 */
[C---:B----4-:R-:W-:Y:S08]  /*9d50*/  HMMA.16816.F32 R88, R124.reuse, R84, R28 ;  /* 0x000000547c58723c */ /* 0x050ff0000000181c */
[C---:B------:R-:W-:Y:S08]  /*9d60*/  HMMA.16816.F32 R84, R124.reuse, R86, R32 ;  /* 0x000000567c54723c */ /* 0x040ff00000001820 */
[C---:B-1----:R-:W-:Y:S08]  /*9d70*/  HMMA.16816.F32 R80, R124.reuse, R76, R36 ;  /* 0x0000004c7c50723c */ /* 0x042ff00000001824 */
[C---:B------:R-:W-:Y:S08]  /*9d80*/  HMMA.16816.F32 R76, R124.reuse, R78, R40 ;  /* 0x0000004e7c4c723c */ /* 0x040ff00000001828 */
[C---:B--2---:R-:W-:Y:S08]  /*9d90*/  HMMA.16816.F32 R72, R124.reuse, R68, R44 ;  /* 0x000000447c48723c */ /* 0x044ff0000000182c */
[C---:B------:R-:W-:Y:S08]  /*9da0*/  HMMA.16816.F32 R68, R124.reuse, R70, R48 ;  /* 0x000000467c44723c */ /* 0x040ff00000001830 */
[C---:B---3--:R-:W-:Y:S08]  /*9db0*/  HMMA.16816.F32 R52, R124.reuse, R4, R52 ;  /* 0x000000047c34723c */ /* 0x048ff00000001834 */
[C---:B------:R-:W-:Y:S08]  /*9dc0*/  HMMA.16816.F32 R56, R124.reuse, R6, R56 ;  /* 0x000000067c38723c */ /* 0x040ff00000001838 */
[C---:B-----5:R-:W-:Y:S08]  /*9dd0*/  HMMA.16816.F32 R60, R124.reuse, R8, R60 ;  /* 0x000000087c3c723c */ /* 0x060ff0000000183c */
[----:B------:R-:W-:Y:S01]  /*9de0*/  HMMA.16816.F32 R64, R124, R10, R64 ;  /* 0x0000000a7c40723c */ /* 0x000fe20000001840 */
[----:B------:R-:W-:-:S07]  /*9df0*/  @P0 BRA `(.L_x_42) ;  /* 0xffffbda000000947 */ /* 0x000fce000383ffff */
.L_x_33:
[----:B------:R-:W1:Y:S01]  /*9e00*/  S2UR UR7, SR_CTAID.X ;  /* 0x00000000000779c3 */ /* 0x000e620000002500 */
[----:B------:R-:W-:Y:S01]  /*9e10*/  ULDC.64 UR4, c[0x0][0x2c8] ;  /* 0x0000b20000047ab9 */ /* 0x000fe20000000a00 */
[----:B------:R-:W-:Y:S01]  /*9e20*/  PLOP3.LUT P0, PT, PT, PT, UP2, 0x40, 0x0 ;  /* 0x000000000000781c */ /* 0x000fe20003f0e828 */
[----:B-1----:R-:W-:-:S04]  /*9e30*/  ULEA UR7, UR7, 0x7f, 0x7 ;  /* 0x0000007f07077891 */ /* 0x002fc8000f8e383f */
[----:B------:R-:W-:-:S03]  /*9e40*/  UIMAD.WIDE.U32 UR18, UR7, UR4, URZ ;  /* 0x00000004071272a5 */ /* 0x000fc6000f8e003f */
[----:B------:R-:W-:Y:S02]  /*9e50*/  ULDC UR4, c[0x0][0x168] ;  /* 0x00005a0000047ab9 */ /* 0x000fe40000000800 */
[----:B------:R-:W-:Y:S02]  /*9e60*/  UIADD3 UR4, -UR4, 0x1, URZ ;  /* 0x0000000104047890 */ /* 0x000fe4000fffe13f */
[----:B------:R-:W-:-:S03]  /*9e70*/  @UP3 USHF.R.U32.HI UR7, URZ, UR5, UR19 ;  /* 0x000000053f073299 */ /* 0x000fc60008011613 */
[----:B------:R-:W-:Y:S02]  /*9e80*/  ULDC UR5, c[0x0][0x1d0] ;  /* 0x0000740000057ab9 */ /* 0x000fe40000000800 */
[----:B------:R-:W-:-:S03]  /*9e90*/  UIADD3 UR5, UR7, UR5, UR4 ;  /* 0x0000000507057290 */ /* 0x000fc6000fffe004 */
[----:B------:R-:W-:Y:S02]  /*9ea0*/  ULDC UR4, c[0x0][0x324] ;  /* 0x0000c90000047ab9 */ /* 0x000fe40000000800 */
[----:B------:R-:W-:-:S06]  /*9eb0*/  UIADD3 UR4, UR5, -UR4, URZ ;  /* 0x8000000405047290 */ /* 0x000fcc000fffe03f */
        /* <DEDUP_REMOVED lines=12> */
.L_x_44:
[----:B------:R-:W-:-:S04]  /*9f80*/  MOV R2, c[0x0][0x32c] ;  /* 0x0000cb0000027a02 */ /* 0x000fc80000000f00 */
[----:B------:R-:W-:-:S13]  /*9f90*/  ISETP.NE.AND P0, PT, R2, 0x1, PT ;  /* 0x000000010200780c */ /* 0x000fda0003f05270 */
[----:B------:R-:W-:-:S05]  /*9fa0*/  @P0 IMAD.HI.U32 R2, R4, c[0x0][0x330], RZ ;  /* 0x0000cc0004020a27 */ /* 0x000fca00078e00ff */
[----:B------:R-:W-:-:S05]  /*9fb0*/  @P0 SHF.R.U32.HI R4, RZ, c[0x0][0x334], R2 ;  /* 0x0000cd00ff040a19 */ /* 0x000fca0000011602 */
.L_x_45:
[----:B------:R-:W-:-:S05]  /*9fc0*/  IMAD R4, R4, c[0x0][0x32c], RZ ;  /* 0x0000cb0004047a24 */ /* 0x000fca00078e02ff */
[----:B------:R-:W-:-:S04]  /*9fd0*/  IMNMX R3, R3, R4, !PT ;  /* 0x0000000403037217 */ /* 0x000fc80007800200 */
.L_x_43:
[----:B------:R-:W-:-:S05]  /*9fe0*/  IADD3 R3, R3, 0x5f, RZ ;  /* 0x0000005f03037810 */ /* 0x000fca0007ffe0ff */
[----:B------:R-:W-:-:S05]  /*9ff0*/  IMAD.HI R3, R3, 0x2aaaaaab, RZ ;  /* 0x2aaaaaab03037827 */ /* 0x000fca00078e02ff */
[----:B------:R-:W-:-:S04]  /*a000*/  SHF.R.U32.HI R2, RZ, 0x1f, R3 ;  /* 0x0000001fff027819 */ /* 0x000fc80000011603 */
[----:B------:R-:W-:-:S04]  /*a010*/  LEA.HI.SX32 R2, R3, R2, 0x1c ;  /* 0x0000000203027211 */ /* 0x000fc800078fe2ff */
[----:B------:R-:W-:-:S04]  /*a020*/  IMNMX R233, R215, R2, !PT ;  /* 0x00000002d7e97217 */ /* 0x000fc80007800200 */
[----:B------:R-:W-:-:S13]  /*a030*/  ISETP.GE.AND P0, PT, R192, R233, PT ;  /* 0x000000e9c000720c */ /* 0x000fda0003f06270 */
[----:B------:R-:W-:Y:S05]  /*a040*/  @!P0 BRA `(.L_x_46) ;  /* 0x00002f7000008947 */ /* 0x000fea0003800000 */
[----:B------:R-:W-:Y:S01]  /*a050*/  MOV R119, R116 ;  /* 0x0000007400777202 */ /* 0x000fe20000000f00 */
[----:B------:R-:W-:Y:S01]  /*a060*/  IMAD.MOV.U32 R232, RZ, RZ, R192 ;  /* 0x000000ffffe87224 */ /* 0x000fe200078e00c0 */
[----:B------:R-:W-:Y:S01]  /*a070*/  MOV R3, R0 ;  /* 0x0000000000037202 */ /* 0x000fe20000000f00 */
[----:B------:R-:W-:Y:S01]  /*a080*/  IMAD.MOV.U32 R230, RZ, RZ, c[0x0][0x1e4] ;  /* 0x00007900ffe67624 */ /* 0x000fe200078e00ff */
[----:B------:R-:W-:Y:S02]  /*a090*/  MOV R231, c[0x0][0x1e0] ;  /* 0x0000780000e77a02 */ /* 0x000fe40000000f00 */
.L_x_47:
[----:B------:R-:W-:Y:S04]  /*a0a0*/  DEPBAR.LE SB0, 0x0 ;  /* 0x000080000000791a */ /* 0x000fe80000000000 */
[----:B------:R-:W-:Y:S01]  /*a0b0*/  BAR.SYNC.DEFER_BLOCKING 0x0 ;  /* 0x0000000000007b1d */ /* 0x000fe20000010000 */
[----:B------:R-:W-:Y:S11]  /*a0c0*/  ISETP.GT.AND P6, PT, R215, R232, PT ;  /* 0x000000e8d700720c */ /* 0x000ff60003fc4270 */
[----:B------:R-:W-:Y:S02]  /*a0d0*/  @!UPT UIADD3 URZ, URZ, URZ, URZ ;  /* 0x0000003f3f3ff290 */ /* 0x000fe4000fffe03f */
[----:B------:R-:W-:Y:S01]  /*a0e0*/  @!P6 SHF.R.S32.HI R39, RZ, 0x1f, R232 ;  /* 0x0000001fff27e819 */ /* 0x000fe200000114e8 */
[C---:B------:R-:W-:Y:S01]  /*a0f0*/  @!P6 IMAD.WIDE.U32 R36, R232.reuse, c[0x0][0x208], RZ ;  /* 0x00008200e824ea25 */ /* 0x040fe200078e00ff */
[----:B------:R-:W-:Y:S02]  /*a100*/  @!P6 MOV R44, R226 ;  /* 0x000000e2002ce202 */ /* 0x000fe40000000f00 */
[----:B------:R-:W-:Y:S01]  /*a110*/  @!P6 MOV R45, R229 ;  /* 0x000000e5002de202 */ /* 0x000fe20000000f00 */
[----:B------:R-:W-:Y:S04]  /*a120*/  @!P6 IMAD R39, R39, c[0x0][0x208], RZ ;  /* 0x000082002727ea24 */ /* 0x000fe800078e02ff */
[----:B------:R-:W-:Y:S01]  /*a130*/  @!P6 IMAD R39, R232, c[0x0][0x20c], R39 ;  /* 0x00008300e827ea24 */ /* 0x000fe200078e0227 */
[----:B------:R-:W1:Y:S01]  /*a140*/  LDSM.16.M88.4 R8, [R214+0x8100] ;  /* 0x00810000d608783b */ /* 0x000e620000000200 */
[----:B------:R-:W-:Y:S03]  /*a150*/  @!P6 IMAD.WIDE.U32 R44, R36, 0x60, R44 ;  /* 0x00000060242ce825 */ /* 0x000fe600078e002c */
[----:B------:R-:W-:Y:S02]  /*a160*/  @!P6 IADD3 R0, R37, R39, RZ ;  /* 0x000000272500e210 */ /* 0x000fe40007ffe0ff */
[----:B------:R-:W-:Y:S02]  /*a170*/  @!P6 SHF.L.U32 R162, R44, 0x1, RZ ;  /* 0x000000012ca2e819 */ /* 0x000fe400000006ff */
[----:B------:R-:W2:Y:S01]  /*a180*/  LDSM.16.M88.4 R16, [R214+0x8900] ;  /* 0x00890000d610783b */ /* 0x000ea20000000200 */
[----:B------:R-:W-:Y:S01]  /*a190*/  @!P6 IMAD R0, R0, 0x60, RZ ;  /* 0x000000600000e824 */ /* 0x000fe200078e02ff */
[C---:B------:R-:W-:Y:S02]  /*a1a0*/  @!P6 IADD3 R160, P5, R162.reuse, 0x80, RZ ;  /* 0x00000080a2a0e810 */ /* 0x040fe40007fbe0ff */
[----:B------:R-:W-:Y:S02]  /*a1b0*/  @!P6 IADD3 R162, P0, R162, c[0x0][0x1f8], RZ ;  /* 0x00007e00a2a2ea10 */ /* 0x000fe40007f1e0ff */
[----:B------:R-:W-:Y:S02]  /*a1c0*/  @!P6 IADD3 R160, P2, R160, c[0x0][0x1f8], RZ ;  /* 0x00007e00a0a0ea10 */ /* 0x000fe40007f5e0ff */
[----:B------:R-:W3:Y:S01]  /*a1d0*/  LDSM.16.M88.4 R24, [R214+0x9100] ;  /* 0x00910000d618783b */ /* 0x000ee20000000200 */
[----:B------:R-:W-:Y:S02]  /*a1e0*/  @!P6 IADD3 R164, P1, R162, UR12, RZ ;  /* 0x0000000ca2a4ec10 */ /* 0x000fe4000ff3e0ff */
[----:B------:R-:W-:Y:S04]  /*a1f0*/  @!P6 IADD3 R0, R45, R0, RZ ;  /* 0x000000002d00e210 */ /* 0x000fe80007ffe0ff */
[----:B------:R-:W-:Y:S01]  /*a200*/  @!P6 SHF.L.U64.HI R0, R44, 0x1, R0 ;  /* 0x000000012c00e819 */ /* 0x000fe20000010200 */
[----:B------:R-:W4:Y:S03]  /*a210*/  LDSM.16.M88.4 R32, [R214+0x9900] ;  /* 0x00990000d620783b */ /* 0x000f260000000200 */
[----:B------:R-:W-:Y:S02]  /*a220*/  @!P6 IADD3.X R163, R0, c[0x0][0x1fc], RZ, P0, !PT ;  /* 0x00007f0000a3ea10 */ /* 0x000fe400007fe4ff */
[----:B------:R-:W-:Y:S02]  /*a230*/  @!P6 IADD3.X R161, RZ, c[0x0][0x1fc], R0, P2, P5 ;  /* 0x00007f00ffa1ea10 */ /* 0x000fe400017ea400 */
[----:B------:R-:W-:Y:S01]  /*a240*/  @!P6 IADD3.X R165, R163, UR17, RZ, P1, !PT ;  /* 0x00000011a3a5ec10 */ /* 0x000fe20008ffe4ff */
[----:B------:R-:W5:Y:S01]  /*a250*/  LDSM.16.M88.4 R40, [R214+0xa100] ;  /* 0x00a10000d628783b */ /* 0x000f620000000200 */
[----:B------:R-:W-:Y:S02]  /*a260*/  @!P6 IADD3 R116, P0, R164, UR12, RZ ;  /* 0x0000000ca474ec10 */ /* 0x000fe4000ff1e0ff */
[C---:B------:R-:W-:Y:S02]  /*a270*/  ISETP.GT.AND P5, PT, R232.reuse, R215, PT ;  /* 0x000000d7e800720c */ /* 0x040fe40003fa4270 */
[----:B------:R-:W-:Y:S01]  /*a280*/  @!P6 IADD3.X R117, R165, UR17, RZ, P0, !PT ;  /* 0x00000011a575ec10 */ /* 0x000fe200087fe4ff */
[C---:B-1----:R-:W-:Y:S02]  /*a290*/  HMMA.16816.F32 R4, R120.reuse, R8, RZ ;  /* 0x000000087804723c */ /* 0x042fe400000018ff */
[----:B------:R-:W1:Y:S06]  /*a2a0*/  LDSM.16.M88.4 R48, [R214+0xa900] ;  /* 0x00a90000d630783b */ /* 0x000e6c0000000200 */
[C---:B------:R-:W-:Y:S02]  /*a2b0*/  HMMA.16816.F32 R8, R120.reuse, R10, RZ ;  /* 0x0000000a7808723c */ /* 0x040fe400000018ff */
[----:B------:R-:W1:Y:S06]  /*a2c0*/  LDSM.16.M88.4 R124, [R213] ;  /* 0x00000000d57c783b */ /* 0x000e6c0000000200 */
[C---:B--2---:R-:W-:Y:S02]  /*a2d0*/  HMMA.16816.F32 R12, R120.reuse, R16, RZ ;  /* 0x00000010780c723c */ /* 0x044fe400000018ff */
[----:B------:R-:W2:Y:S06]  /*a2e0*/  LDSM.16.M88.4 R128, [R207] ;  /* 0x00000000cf80783b */ /* 0x000eac0000000200 */
[C---:B------:R-:W-:Y:S02]  /*a2f0*/  HMMA.16816.F32 R16, R120.reuse, R18, RZ ;  /* 0x000000127810723c */ /* 0x040fe400000018ff */
[----:B------:R-:W1:Y:S06]  /*a300*/  LDSM.16.M88.4 R132, [R206] ;  /* 0x00000000ce84783b */ /* 0x000e6c0000000200 */
[C---:B---3--:R-:W-:Y:S02]  /*a310*/  HMMA.16816.F32 R20, R120.reuse, R24, RZ ;  /* 0x000000187814723c */ /* 0x048fe400000018ff */
[----:B------:R-:W3:Y:S06]  /*a320*/  LDSM.16.M88.4 R136, [R205] ;  /* 0x00000000cd88783b */ /* 0x000eec0000000200 */
[C---:B------:R-:W-:Y:S02]  /*a330*/  HMMA.16816.F32 R24, R120.reuse, R26, RZ ;  /* 0x0000001a7818723c */ /* 0x040fe400000018ff */
[----:B------:R-:W2:Y:S06]  /*a340*/  LDSM.16.M88.4 R144, [R204] ;  /* 0x00000000cc90783b */ /* 0x000eac0000000200 */
[C---:B----4-:R-:W-:Y:S02]  /*a350*/  HMMA.16816.F32 R28, R120.reuse, R32, RZ ;  /* 0x00000020781c723c */ /* 0x050fe400000018ff */
[----:B------:R-:W4:Y:S06]  /*a360*/  LDSM.16.M88.4 R148, [R203] ;  /* 0x00000000cb94783b */ /* 0x000f2c0000000200 */
[C---:B------:R-:W-:Y:S02]  /*a370*/  HMMA.16816.F32 R32, R120.reuse, R34, RZ ;  /* 0x000000227820723c */ /* 0x040fe400000018ff */
[----:B------:R-:W-:Y:S01]  /*a380*/  @!PT LDS RZ, [RZ] ;  /* 0x00000000fffff984 */ /* 0x000fe20000000800 */
[----:B------:R-:W-:Y:S01]  /*a390*/  @!PT LDS RZ, [RZ] ;  /* 0x00000000fffff984 */ /* 0x000fe20000000800 */
[----:B------:R-:W-:Y:S01]  /*a3a0*/  @!PT LDS RZ, [RZ] ;  /* 0x00000000fffff984 */ /* 0x000fe20000000800 */
[----:B------:R2:W-:Y:S06]  /*a3b0*/  @!P6 LDGSTS.E.BYPASS.LTC128B.128 [R216+0x100], [R162.64], !P4 ;  /* 0x00100000a2d8efae */ /* 0x0005ec000e101d4e */
[C---:B-----5:R-:W-:Y:S02]  /*a3c0*/  HMMA.16816.F32 R36, R120.reuse, R40, RZ ;  /* 0x000000287824723c */ /* 0x060fe400000018ff */
[----:B------:R5:W-:Y:S06]  /*a3d0*/  @!P6 LDGSTS.E.BYPASS.LTC128B.128 [R216+0x3100], [R160.64], !P3 ;  /* 0x03100000a0d8efae */ /* 0x000bec000d901d4e */
[C---:B------:R-:W-:Y:S02]  /*a3e0*/  HMMA.16816.F32 R40, R120.reuse, R42, RZ ;  /* 0x0000002a7828723c */ /* 0x040fe400000018ff */
[----:B------:R2:W-:Y:S06]  /*a3f0*/  @!P6 LDGSTS.E.BYPASS.LTC128B.128 [R216+0x1100], [R164.64], !P4 ;  /* 0x01100000a4d8efae */ /* 0x0005ec000e101d4e */
[C---:B-1----:R-:W-:Y:S02]  /*a400*/  HMMA.16816.F32 R44, R120.reuse, R48, RZ ;  /* 0x00000030782c723c */ /* 0x042fe400000018ff */
[----:B------:R1:W-:Y:S06]  /*a410*/  @!P6 LDGSTS.E.BYPASS.LTC128B.128 [R216+0x4100], [R164.64+0x80], !P3 ;  /* 0x04100080a4d8efae */ /* 0x0003ec000d901d4e */
[----:B------:R-:W-:Y:S02]  /*a420*/  HMMA.16816.F32 R48, R120, R50, RZ ;  /* 0x000000327830723c */ /* 0x000fe400000018ff */
[----:B------:R1:W-:Y:S06]  /*a430*/  @!P6 LDGSTS.E.BYPASS.LTC128B.128 [R216+0x2100], [R116.64], !P4 ;  /* 0x0210000074d8efae */ /* 0x0003ec000e101d4e */
[C---:B------:R-:W-:Y:S02]  /*a440*/  HMMA.16816.F32 R4, R140.reuse, R124, R4 ;  /* 0x0000007c8c04723c */ /* 0x040fe40000001804 */
[----:B------:R1:W-:Y:S06]  /*a450*/  @!P6 LDGSTS.E.BYPASS.LTC128B.128 [R216+0x5100], [R116.64+0x80], !P3 ;  /* 0x0510008074d8efae */ /* 0x0003ec000d901d4e */
[C---:B------:R-:W-:Y:S02]  /*a460*/  HMMA.16816.F32 R8, R140.reuse, R126, R8 ;  /* 0x0000007e8c08723c */ /* 0x040fe40000001808 */
[----:B------:R-:W1:Y:S06]  /*a470*/  LDSM.16.M88.4 R156, [R211+0x8100] ;  /* 0x00810000d39c783b */ /* 0x000e6c0000000200 */
[C---:B--2---:R-:W-:Y:S02]  /*a480*/  HMMA.16816.F32 R12, R140.reuse, R128, R12 ;  /* 0x000000808c0c723c */ /* 0x044fe4000000180c */
[----:B------:R-:W0:Y:S06]  /*a490*/  LDGDEPBAR ;  /* 0x00000000000079af */ /* 0x000e2c0000000000 */
[C---:B------:R-:W-:Y:S02]  /*a4a0*/  HMMA.16816.F32 R16, R140.reuse, R130, R16 ;  /* 0x000000828c10723c */ /* 0x040fe40000001810 */
[----:B------:R-:W2:Y:S06]  /*a4b0*/  LDSM.16.M88.4 R124, [R211+0x8900] ;  /* 0x00890000d37c783b */ /* 0x000eac0000000200 */
[C---:B------:R-:W-:Y:S02]  /*a4c0*/  HMMA.16816.F32 R20, R140.reuse, R132, R20 ;  /* 0x000000848c14723c */ /* 0x040fe40000001814 */
[----:B------:R-:W2:Y:S06]  /*a4d0*/  LDSM.16.M88.4 R128, [R211+0x9100] ;  /* 0x00910000d380783b */ /* 0x000eac0000000200 */
[C---:B------:R-:W-:Y:S02]  /*a4e0*/  HMMA.16816.F32 R24, R140.reuse, R134, R24 ;  /* 0x000000868c18723c */ /* 0x040fe40000001818 */
[----:B-----5:R-:W5:Y:S06]  /*a4f0*/  LDSM.16.M88.4 R160, [R211+0x9900] ;  /* 0x00990000d3a0783b */ /* 0x020f6c0000000200 */
[C---:B---3--:R-:W-:Y:S02]  /*a500*/  HMMA.16816.F32 R28, R140.reuse, R136, R28 ;  /* 0x000000888c1c723c */ /* 0x048fe4000000181c */
[----:B-1----:R-:W1:Y:S06]  /*a510*/  LDSM.16.M88.4 R164, [R211+0xa100] ;  /* 0x00a10000d3a4783b */ /* 0x002e6c0000000200 */
[C---:B------:R-:W-:Y:S02]  /*a520*/  HMMA.16816.F32 R32, R140.reuse, R138, R32 ;  /* 0x0000008a8c20723c */ /* 0x040fe40000001820 */
[----:B------:R-:W3:Y:S06]  /*a530*/  LDSM.16.M88.4 R184, [R211+0xa900] ;  /* 0x00a90000d3b8783b */ /* 0x000eec0000000200 */
[C---:B------:R-:W-:Y:S02]  /*a540*/  HMMA.16816.F32 R36, R140.reuse, R144, R36 ;  /* 0x000000908c24723c */ /* 0x040fe40000001824 */
[----:B------:R-:W1:Y:S06]  /*a550*/  LDSM.16.M88.4 R132, [R202] ;  /* 0x00000000ca84783b */ /* 0x000e6c0000000200 */
[C---:B------:R-:W-:Y:S02]  /*a560*/  HMMA.16816.F32 R40, R140.reuse, R146, R40 ;  /* 0x000000928c28723c */ /* 0x040fe40000001828 */
[----:B------:R-:W1:Y:S06]  /*a570*/  LDSM.16.M88.4 R136, [R202+0x800] ;  /* 0x00080000ca88783b */ /* 0x000e6c0000000200 */
[C---:B----4-:R-:W-:Y:S02]  /*a580*/  HMMA.16816.F32 R44, R140.reuse, R148, R44 ;  /* 0x000000948c2c723c */ /* 0x050fe4000000182c */
[----:B------:R-:W4:Y:S06]  /*a590*/  LDSM.16.M88.4 R144, [R202+0x1000] ;  /* 0x00100000ca90783b */ /* 0x000f2c0000000200 */
[----:B------:R-:W-:Y:S02]  /*a5a0*/  HMMA.16816.F32 R48, R140, R150, R48 ;  /* 0x000000968c30723c */ /* 0x000fe40000001830 */
[----:B------:R-:W1:Y:S06]  /*a5b0*/  LDSM.16.M88.4 R148, [R202+0x1800] ;  /* 0x00180000ca94783b */ /* 0x000e6c0000000200 */
[C---:B------:R-:W-:Y:S02]  /*a5c0*/  HMMA.16816.F32 R4, R152.reuse, R156, R4 ;  /* 0x0000009c9804723c */ /* 0x040fe40000001804 */
[----:B------:R-:W-:Y:S06]  /*a5d0*/  LDSM.16.M88.4 R192, [R211+0xd900] ;  /* 0x00d90000d3c0783b */ /* 0x000fec0000000200 */
[C---:B------:R-:W-:Y:S02]  /*a5e0*/  HMMA.16816.F32 R8, R152.reuse, R158, R8 ;  /* 0x0000009e9808723c */ /* 0x040fe40000001808 */
[----:B------:R-:W1:Y:S06]  /*a5f0*/  LDSM.16.M88.4 R156, [R202+0x2000] ;  /* 0x00200000ca9c783b */ /* 0x000e6c0000000200 */
[C---:B--2---:R-:W-:Y:S08]  /*a600*/  HMMA.16816.F32 R12, R152.reuse, R124, R12 ;  /* 0x0000007c980c723c */ /* 0x044ff0000000180c */
[C---:B------:R-:W-:Y:S01]  /*a610*/  HMMA.16816.F32 R16, R152.reuse, R126, R16 ;  /* 0x0000007e9810723c */ /* 0x040fe20000001810 */
[----:B------:R-:W2:Y:S07]  /*a620*/  LDSM.16.M88.4 R124, [R202+0x2800] ;  /* 0x00280000ca7c783b */ /* 0x000eae0000000200 */
[C---:B------:R-:W-:Y:S08]  /*a630*/  HMMA.16816.F32 R20, R152.reuse, R128, R20 ;  /* 0x000000809814723c */ /* 0x040ff00000001814 */
[C---:B------:R-:W-:Y:S01]  /*a640*/  HMMA.16816.F32 R24, R152.reuse, R130, R24 ;  /* 0x000000829818723c */ /* 0x040fe20000001818 */
[----:B------:R-:W2:Y:S07]  /*a650*/  LDSM.16.M88.4 R128, [R214+0xb100] ;  /* 0x00b10000d680783b */ /* 0x000eae0000000200 */
[C---:B-----5:R-:W-:Y:S08]  /*a660*/  HMMA.16816.F32 R28, R152.reuse, R160, R28 ;  /* 0x000000a0981c723c */ /* 0x060ff0000000181c */
[C---:B------:R-:W-:Y:S01]  /*a670*/  HMMA.16816.F32 R32, R152.reuse, R162, R32 ;  /* 0x000000a29820723c */ /* 0x040fe20000001820 */
[----:B------:R-:W5:Y:S07]  /*a680*/  LDSM.16.M88.4 R160, [R214+0xb900] ;  /* 0x00b90000d6a0783b */ /* 0x000f6e0000000200 */
[C---:B-1----:R-:W-:Y:S08]  /*a690*/  HMMA.16816.F32 R36, R152.reuse, R164, R36 ;  /* 0x000000a49824723c */ /* 0x042ff00000001824 */
[C---:B------:R-:W-:Y:S01]  /*a6a0*/  HMMA.16816.F32 R40, R152.reuse, R166, R40 ;  /* 0x000000a69828723c */ /* 0x040fe20000001828 */
[----:B------:R-:W1:Y:S07]  /*a6b0*/  LDSM.16.M88.4 R164, [R214+0xc100] ;  /* 0x00c10000d6a4783b */ /* 0x000e6e0000000200 */
[C---:B---3--:R-:W-:Y:S08]  /*a6c0*/  HMMA.16816.F32 R44, R152.reuse, R184, R44 ;  /* 0x000000b8982c723c */ /* 0x048ff0000000182c */
[----:B------:R-:W-:Y:S01]  /*a6d0*/  HMMA.16816.F32 R48, R152, R186, R48 ;  /* 0x000000ba9830723c */ /* 0x000fe20000001830 */
[----:B------:R-:W3:Y:S07]  /*a6e0*/  LDSM.16.M88.4 R184, [R214+0xc900] ;  /* 0x00c90000d6b8783b */ /* 0x000eee0000000200 */
[C---:B------:R-:W-:Y:S08]  /*a6f0*/  HMMA.16816.F32 R4, R168.reuse, R132, R4 ;  /* 0x00000084a804723c */ /* 0x040ff00000001804 */
[C---:B------:R-:W-:Y:S01]  /*a700*/  HMMA.16816.F32 R8, R168.reuse, R134, R8 ;  /* 0x00000086a808723c */ /* 0x040fe20000001808 */
[----:B------:R-:W1:Y:S07]  /*a710*/  LDSM.16.M88.4 R132, [R214+0xd100] ;  /* 0x00d10000d684783b */ /* 0x000e6e0000000200 */
[C---:B------:R-:W-:Y:S08]  /*a720*/  HMMA.16816.F32 R12, R168.reuse, R136, R12 ;  /* 0x00000088a80c723c */ /* 0x040ff0000000180c */
[C---:B------:R-:W-:Y:S01]  /*a730*/  HMMA.16816.F32 R16, R168.reuse, R138, R16 ;  /* 0x0000008aa810723c */ /* 0x040fe20000001810 */
[----:B------:R-:W1:Y:S07]  /*a740*/  LDSM.16.M88.4 R136, [R214+0xd900] ;  /* 0x00d90000d688783b */ /* 0x000e6e0000000200 */
[C---:B----4-:R-:W-:Y:S08]  /*a750*/  HMMA.16816.F32 R20, R168.reuse, R144, R20 ;  /* 0x00000090a814723c */ /* 0x050ff00000001814 */
[C---:B------:R-:W-:Y:S01]  /*a760*/  HMMA.16816.F32 R24, R168.reuse, R146, R24 ;  /* 0x00000092a818723c */ /* 0x040fe20000001818 */
[----:B------:R-:W4:Y:S07]  /*a770*/  LDSM.16.M88.4 R144, [R201] ;  /* 0x00000000c990783b */ /* 0x000f2e0000000200 */
[C---:B------:R-:W-:Y:S08]  /*a780*/  HMMA.16816.F32 R28, R168.reuse, R148, R28 ;  /* 0x00000094a81c723c */ /* 0x040ff0000000181c */
[C---:B------:R-:W-:Y:S01]  /*a790*/  HMMA.16816.F32 R32, R168.reuse, R150, R32 ;  /* 0x00000096a820723c */ /* 0x040fe20000001820 */
[----:B------:R-:W1:Y:S07]  /*a7a0*/  LDSM.16.M88.4 R148, [R200] ;  /* 0x00000000c894783b */ /* 0x000e6e0000000200 */
[C---:B------:R-:W-:Y:S08]  /*a7b0*/  HMMA.16816.F32 R36, R168.reuse, R156, R36 ;  /* 0x0000009ca824723c */ /* 0x040ff00000001824 */
[C---:B------:R-:W-:Y:S01]  /*a7c0*/  HMMA.16816.F32 R40, R168.reuse, R158, R40 ;  /* 0x0000009ea828723c */ /* 0x040fe20000001828 */
[----:B------:R-:W-:Y:S07]  /*a7d0*/  LDSM.16.M88.4 R156, [R197] ;  /* 0x00000000c59c783b */ /* 0x000fee0000000200 */
[C---:B--2---:R-:W-:Y:S08]  /*a7e0*/  HMMA.16816.F32 R44, R168.reuse, R124, R44 ;  /* 0x0000007ca82c723c */ /* 0x044ff0000000182c */
[----:B------:R-:W-:Y:S01]  /*a7f0*/  HMMA.16816.F32 R48, R168, R126, R48 ;  /* 0x0000007ea830723c */ /* 0x000fe20000001830 */
[----:B------:R-:W2:Y:S07]  /*a800*/  LDSM.16.M88.4 R124, [R199] ;  /* 0x00000000c77c783b */ /* 0x000eae0000000200 */
[C---:B------:R-:W-:Y:S08]  /*a810*/  HMMA.16816.F32 R4, R172.reuse, R128, R4 ;  /* 0x00000080ac04723c */ /* 0x040ff00000001804 */
[C---:B------:R-:W-:Y:S01]  /*a820*/  HMMA.16816.F32 R8, R172.reuse, R130, R8 ;  /* 0x00000082ac08723c */ /* 0x040fe20000001808 */
[----:B------:R-:W2:Y:S07]  /*a830*/  LDSM.16.M88.4 R128, [R198] ;  /* 0x00000000c680783b */ /* 0x000eae0000000200 */
[C---:B-----5:R-:W-:Y:S08]  /*a840*/  HMMA.16816.F32 R12, R172.reuse, R160, R12 ;  /* 0x000000a0ac0c723c */ /* 0x060ff0000000180c */
[C---:B------:R-:W-:Y:S01]  /*a850*/  HMMA.16816.F32 R16, R172.reuse, R162, R16 ;  /* 0x000000a2ac10723c */ /* 0x040fe20000001810 */
[----:B------:R-:W5:Y:S07]  /*a860*/  LDSM.16.M88.4 R160, [R196] ;  /* 0x00000000c4a0783b */ /* 0x000f6e0000000200 */
[C---:B-1----:R-:W-:Y:S08]  /*a870*/  HMMA.16816.F32 R20, R172.reuse, R164, R20 ;  /* 0x000000a4ac14723c */ /* 0x042ff00000001814 */
[C---:B------:R-:W-:Y:S01]  /*a880*/  HMMA.16816.F32 R24, R172.reuse, R166, R24 ;  /* 0x000000a6ac18723c */ /* 0x040fe20000001818 */
[----:B------:R-:W1:Y:S07]  /*a890*/  LDSM.16.M88.4 R164, [R211+0xb100] ;  /* 0x00b10000d3a4783b */ /* 0x000e6e0000000200 */
[C---:B---3--:R-:W-:Y:S08]  /*a8a0*/  HMMA.16816.F32 R28, R172.reuse, R184, R28 ;  /* 0x000000b8ac1c723c */ /* 0x048ff0000000181c */
[C---:B------:R-:W-:Y:S01]  /*a8b0*/  HMMA.16816.F32 R32, R172.reuse, R186, R32 ;  /* 0x000000baac20723c */ /* 0x040fe20000001820 */
[----:B------:R-:W-:Y:S07]  /*a8c0*/  LDSM.16.M88.4 R184, [R211+0xd100] ;  /* 0x00d10000d3b8783b */ /* 0x000fee0000000200 */
[C---:B------:R-:W-:Y:S08]  /*a8d0*/  HMMA.16816.F32 R36, R172.reuse, R132, R36 ;  /* 0x00000084ac24723c */ /* 0x040ff00000001824 */
[C---:B------:R-:W-:Y:S01]  /*a8e0*/  HMMA.16816.F32 R40, R172.reuse, R134, R40 ;  /* 0x00000086ac28723c */ /* 0x040fe20000001828 */
[----:B------:R-:W3:Y:S07]  /*a8f0*/  LDSM.16.M88.4 R132, [R211+0xb900] ;  /* 0x00b90000d384783b */ /* 0x000eee0000000200 */
        /* <DEDUP_REMOVED lines=9> */
[C---:B--2---:R-:W-:Y:S08]  /*a990*/  HMMA.16816.F32 R20, R176.reuse, R124, R20 ;  /* 0x0000007cb014723c */ /* 0x044ff00000001814 */
[C---:B------:R-:W-:Y:S01]  /*a9a0*/  HMMA.16816.F32 R24, R176.reuse, R126, R24 ;  /* 0x0000007eb018723c */ /* 0x040fe20000001818 */
[----:B------:R-:W2:Y:S07]  /*a9b0*/  LDSM.16.M88.4 R124, [R202+0x3800] ;  /* 0x00380000ca7c783b */ /* 0x000eae0000000200 */
[C---:B------:R-:W-:Y:S08]  /*a9c0*/  HMMA.16816.F32 R28, R176.reuse, R128, R28 ;  /* 0x00000080b01c723c */ /* 0x040ff0000000181c */
[C---:B------:R-:W-:Y:S08]  /*a9d0*/  HMMA.16816.F32 R32, R176.reuse, R130, R32 ;  /* 0x00000082b020723c */ /* 0x040ff00000001820 */
[C---:B------:R-:W-:Y:S08]  /*a9e0*/  HMMA.16816.F32 R36, R176.reuse, R156, R36 ;  /* 0x0000009cb024723c */ /* 0x040ff00000001824 */
[C---:B------:R-:W-:Y:S08]  /*a9f0*/  HMMA.16816.F32 R40, R176.reuse, R158, R40 ;  /* 0x0000009eb028723c */ /* 0x040ff00000001828 */
[C---:B-----5:R-:W-:Y:S08]  /*aa00*/  HMMA.16816.F32 R44, R176.reuse, R160, R44 ;  /* 0x000000a0b02c723c */ /* 0x060ff0000000182c */
[----:B------:R-:W-:Y:S08]  /*aa10*/  HMMA.16816.F32 R48, R176, R162, R48 ;  /* 0x000000a2b030723c */ /* 0x000ff00000001830 */
[C---:B-1----:R-:W-:Y:S08]  /*aa20*/  HMMA.16816.F32 R4, R180.reuse, R164, R4 ;  /* 0x000000a4b404723c */ /* 0x042ff00000001804 */
[C---:B------:R-:W-:Y:S08]  /*aa30*/  HMMA.16816.F32 R8, R180.reuse, R166, R8 ;  /* 0x000000a6b408723c */ /* 0x040ff00000001808 */
[C---:B---3--:R-:W-:Y:S08]  /*aa40*/  HMMA.16816.F32 R12, R180.reuse, R132, R12 ;  /* 0x00000084b40c723c */ /* 0x048ff0000000180c */
[C---:B------:R-:W-:Y:S08]  /*aa50*/  HMMA.16816.F32 R16, R180.reuse, R134, R16 ;  /* 0x00000086b410723c */ /* 0x040ff00000001810 */
[C---:B------:R-:W-:Y:S08]  /*aa60*/  HMMA.16816.F32 R20, R180.reuse, R136, R20 ;  /* 0x00000088b414723c */ /* 0x040ff00000001814 */
[C---:B------:R-:W-:Y:S08]  /*aa70*/  HMMA.16816.F32 R24, R180.reuse, R138, R24 ;  /* 0x0000008ab418723c */ /* 0x040ff00000001818 */
[C---:B----4-:R-:W-:Y:S08]  /*aa80*/  HMMA.16816.F32 R28, R180.reuse, R144, R28 ;  /* 0x00000090b41c723c */ /* 0x050ff0000000181c */
[C---:B------:R-:W-:Y:S08]  /*aa90*/  HMMA.16816.F32 R32, R180.reuse, R146, R32 ;  /* 0x00000092b420723c */ /* 0x040ff00000001820 */
[C---:B------:R-:W-:Y:S08]  /*aaa0*/  HMMA.16816.F32 R36, R180.reuse, R184, R36 ;  /* 0x000000b8b424723c */ /* 0x040ff00000001824 */
[C---:B------:R-:W-:Y:S08]  /*aab0*/  HMMA.16816.F32 R40, R180.reuse, R186, R40 ;  /* 0x000000bab428723c */ /* 0x040ff00000001828 */
[C---:B------:R-:W-:Y:S07]  /*aac0*/  HMMA.16816.F32 R44, R180.reuse, R192, R44 ;  /* 0x000000c0b42c723c */ /* 0x040fee000000182c */
[----:B------:R-:W-:Y:S01]  /*aad0*/  IADD3 R192, R232, -0x1, RZ ;  /* 0xffffffffe8c07810 */ /* 0x000fe20007ffe0ff */
[----:B------:R-:W-:Y:S08]  /*aae0*/  HMMA.16816.F32 R48, R180, R194, R48 ;  /* 0x000000c2b430723c */ /* 0x000ff00000001830 */
[C---:B------:R-:W-:Y:S08]  /*aaf0*/  HMMA.16816.F32 R4, R188.reuse, R148, R4 ;  /* 0x00000094bc04723c */ /* 0x040ff00000001804 */
[C---:B------:R-:W-:Y:S08]  /*ab00*/  HMMA.16816.F32 R8, R188.reuse, R150, R8 ;  /* 0x00000096bc08723c */ /* 0x040ff00000001808 */
[C---:B--2---:R-:W-:Y:S08]  /*ab10*/  HMMA.16816.F32 R12, R188.reuse, R124, R12 ;  /* 0x0000007cbc0c723c */ /* 0x044ff0000000180c */
[----:B------:R-:W-:Y:S01]  /*ab20*/  FMUL.FTZ R130, R4, c[0x0][0x320] ;  /* 0x0000c80004827a20 */ /* 0x000fe20000410000 */
[C---:B------:R-:W-:Y:S03]  /*ab30*/  HMMA.16816.F32 R16, R188.reuse, R126, R16 ;  /* 0x0000007ebc10723c */ /* 0x040fe60000001810 */
[----:B------:R-:W-:Y:S02]  /*ab40*/  FMUL.FTZ R131, R5, c[0x0][0x320] ;  /* 0x0000c80005837a20 */ /* 0x000fe40000410000 */
[----:B------:R-:W1:Y:S01]  /*ab50*/  MUFU.TANH R130, R130 ;  /* 0x0000008200827308 */ /* 0x000e620000002400 */
[----:B------:R-:W-:Y:S02]  /*ab60*/  FMUL.FTZ R128, R6, c[0x0][0x320] ;  /* 0x0000c80006807a20 */ /* 0x000fe40000410000 */
[----:B------:R-:W-:Y:S02]  /*ab70*/  FMUL.FTZ R129, R7, c[0x0][0x320] ;  /* 0x0000c80007817a20 */ /* 0x000fe40000410000 */
[----:B------:R-:W2:Y:S02]  /*ab80*/  LDSM.16.M88.4 R4, [R202+0x4000] ;  /* 0x00400000ca04783b */ /* 0x000ea40000000200 */
[----:B------:R-:W-:Y:S02]  /*ab90*/  FMUL.FTZ R9, R9, c[0x0][0x320] ;  /* 0x0000c80009097a20 */ /* 0x000fe40000410000 */
[----:B------:R-:W-:Y:S01]  /*aba0*/  FMUL.FTZ R10, R10, c[0x0][0x320] ;  /* 0x0000c8000a0a7a20 */ /* 0x000fe20000410000 */
[----:B------:R-:W3:Y:S01]  /*abb0*/  MUFU.TANH R131, R131 ;  /* 0x0000008300837308 */ /* 0x000ee20000002400 */
[----:B------:R-:W-:Y:S02]  /*abc0*/  FMUL.FTZ R11, R11, c[0x0][0x320] ;  /* 0x0000c8000b0b7a20 */ /* 0x000fe40000410000 */
[----:B------:R-:W-:Y:S02]  /*abd0*/  FMUL.FTZ R134, R8, c[0x0][0x320] ;  /* 0x0000c80008867a20 */ /* 0x000fe40000410000 */
[----:B------:R-:W-:Y:S02]  /*abe0*/  FMUL.FTZ R14, R14, c[0x0][0x320] ;  /* 0x0000c8000e0e7a20 */ /* 0x000fe40000410000 */
[----:B------:R-:W-:Y:S02]  /*abf0*/  FMUL.FTZ R15, R15, c[0x0][0x320] ;  /* 0x0000c8000f0f7a20 */ /* 0x000fe40000410000 */
[----:B------:R-:W-:Y:S01]  /*ac00*/  FMUL.FTZ R137, R16, c[0x0][0x320] ;  /* 0x0000c80010897a20 */ /* 0x000fe20000410000 */
[----:B------:R-:W-:Y:S01]  /*ac10*/  MUFU.TANH R124, R9 ;  /* 0x00000009007c7308 */ /* 0x000fe20000002400 */
[----:B------:R-:W-:Y:S02]  /*ac20*/  FMUL.FTZ R18, R18, c[0x0][0x320] ;  /* 0x0000c80012127a20 */ /* 0x000fe40000410000 */
[----:B------:R-:W-:Y:S01]  /*ac30*/  FMUL.FTZ R17, R17, c[0x0][0x320] ;  /* 0x0000c80011117a20 */ /* 0x000fe20000410000 */
[----:B-1----:R-:W-:Y:S01]  /*ac40*/  FMNMX.FTZ R0, R130, R3, !PT ;  /* 0x0000000382007209 */ /* 0x002fe20007810000 */
[----:B------:R-:W-:Y:S02]  /*ac50*/  FMUL.FTZ R19, R19, c[0x0][0x320] ;  /* 0x0000c80013137a20 */ /* 0x000fe40000410000 */
[----:B------:R-:W-:Y:S02]  /*ac60*/  FMUL.FTZ R135, R12, c[0x0][0x320] ;  /* 0x0000c8000c877a20 */ /* 0x000fe40000410000 */
[----:B------:R-:W-:Y:S01]  /*ac70*/  FMUL.FTZ R13, R13, c[0x0][0x320] ;  /* 0x0000c8000d0d7a20 */ /* 0x000fe20000410000 */
[----:B------:R-:W-:Y:S10]  /*ac80*/  MUFU.TANH R138, R17 ;  /* 0x00000011008a7308 */ /* 0x000ff40000002400 */
[----:B------:R-:W-:Y:S01]  /*ac90*/  MUFU.TANH R166, R10 ;  /* 0x0000000a00a67308 */ /* 0x000fe20000002400 */
[C---:B--2---:R-:W-:Y:S09]  /*aca0*/  HMMA.16816.F32 R20, R188.reuse, R4, R20 ;  /* 0x00000004bc14723c */ /* 0x044ff20000001814 */
[----:B------:R-:W-:Y:S01]  /*acb0*/  MUFU.TANH R136, R13 ;  /* 0x0000000d00887308 */ /* 0x000fe20000002400 */
[C---:B------:R-:W-:Y:S01]  /*acc0*/  HMMA.16816.F32 R24, R188.reuse, R6, R24 ;  /* 0x00000006bc18723c */ /* 0x040fe20000001818 */
[----:B------:R-:W-:Y:S08]  /*acd0*/  LDSM.16.M88.4 R4, [R202+0x5000] ;  /* 0x00500000ca04783b */ /* 0x000ff00000000200 */
[----:B------:R1:W-:Y:S05]  /*ace0*/  MUFU.TANH R158, R11 ;  /* 0x0000000b009e7308 */ /* 0x0003ea0000002400 */
[----:B------:R-:W-:Y:S05]  /*acf0*/  FMUL.FTZ R187, R20, c[0x0][0x320] ;  /* 0x0000c80014bb7a20 */ /* 0x000fea0000410000 */
[----:B------:R-:W2:Y:S01]  /*ad00*/  MUFU.TANH R128, R128 ;  /* 0x0000008000807308 */ /* 0x000ea20000002400 */
        /* <DEDUP_REMOVED lines=8> */
[----:B-1----:R-:W1:Y:S06]  /*ad90*/  LDSM.16.M88.4 R8, [R202+0x4800] ;  /* 0x00480000ca08783b */ /* 0x002e6c0000000200 */
[----:B------:R-:W4:Y:S10]  /*ada0*/  MUFU.TANH R134, R134 ;  /* 0x0000008600867308 */ /* 0x000f340000002400 */
[----:B------:R-:W5:Y:S10]  /*adb0*/  MUFU.TANH R135, R135 ;  /* 0x0000008700877308 */ /* 0x000f740000002400 */
[----:B------:R-:W2:Y:S10]  /*adc0*/  MUFU.TANH R146, R14 ;  /* 0x0000000e00927308 */ /* 0x000eb40000002400 */
[----:B------:R-:W-:Y:S01]  /*add0*/  MUFU.TANH R147, R15 ;  /* 0x0000000f00937308 */ /* 0x000fe20000002400 */
[C---:B-1----:R-:W-:Y:S09]  /*ade0*/  HMMA.16816.F32 R28, R188.reuse, R8, R28 ;  /* 0x00000008bc1c723c */ /* 0x042ff2000000181c */
[----:B------:R-:W1:Y:S01]  /*adf0*/  MUFU.TANH R137, R137 ;  /* 0x0000008900897308 */ /* 0x000e620000002400 */
[C---:B------:R-:W-:Y:S01]  /*ae00*/  HMMA.16816.F32 R32, R188.reuse, R10, R32 ;  /* 0x0000000abc20723c */ /* 0x040fe20000001820 */
[----:B------:R-:W1:Y:S01]  /*ae10*/  LDSM.16.M88.4 R8, [R202+0x5800] ;  /* 0x00580000ca08783b */ /* 0x000e620000000200 */
[----:B------:R-:W-:Y:S07]  /*ae20*/  DEPBAR.LE SB0, 0x0 ;  /* 0x000080000000791a */ /* 0x000fee0000000000 */
[----:B------:R-:W1:Y:S01]  /*ae30*/  MUFU.TANH R149, R18 ;  /* 0x0000001200957308 */ /* 0x000e620000002400 */
[C---:B------:R-:W-:Y:S01]  /*ae40*/  HMMA.16816.F32 R36, R188.reuse, R4, R36 ;  /* 0x00000004bc24723c */ /* 0x040fe20000001824 */
[----:B------:R-:W-:Y:S04]  /*ae50*/  BAR.SYNC.DEFER_BLOCKING 0x0 ;  /* 0x0000000000007b1d */ /* 0x000fe80000010000 */
[----:B------:R-:W-:Y:S03]  /*ae60*/  FMUL.FTZ R251, R28, c[0x0][0x320] ;  /* 0x0000c8001cfb7a20 */ /* 0x000fe60000410000 */
[C---:B------:R-:W-:Y:S01]  /*ae70*/  HMMA.16816.F32 R40, R188.reuse, R6, R40 ;  /* 0x00000006bc28723c */ /* 0x040fe20000001828 */
[----:B------:R-:W-:Y:S03]  /*ae80*/  MUFU.TANH R150, R19 ;  /* 0x0000001300967308 */ /* 0x000fe60000002400 */
[----:B------:R-:W-:Y:S02]  /*ae90*/  FMUL.FTZ R29, R29, c[0x0][0x320] ;  /* 0x0000c8001d1d7a20 */ /* 0x000fe40000410000 */
[----:B------:R-:W-:Y:S01]  /*aea0*/  FMUL.FTZ R30, R30, c[0x0][0x320] ;  /* 0x0000c8001e1e7a20 */ /* 0x000fe20000410000 */
[----:B---3--:R-:W-:Y:S01]  /*aeb0*/  FMNMX.FTZ R7, R131, R0, !PT ;  /* 0x0000000083077209 */ /* 0x008fe20007810000 */
[----:B------:R-:W-:Y:S01]  /*aec0*/  FMUL.FTZ R31, R31, c[0x0][0x320] ;  /* 0x0000c8001f1f7a20 */ /* 0x000fe20000410000 */
[----:B--2---:R-:W-:Y:S02]  /*aed0*/  FMNMX.FTZ R0, R128, R119, !PT ;  /* 0x0000007780007209 */ /* 0x004fe40007810000 */
[----:B------:R-:W2:Y:S01]  /*aee0*/  MUFU.TANH R187, R187 ;  /* 0x000000bb00bb7308 */ /* 0x000ea20000002400 */
[----:B----4-:R-:W-:Y:S01]  /*aef0*/  FMNMX.FTZ R7, R134, R7, !PT ;  /* 0x0000000786077209 */ /* 0x010fe20007810000 */
[----:B------:R-:W-:Y:S01]  /*af00*/  FMUL.FTZ R32, R32, c[0x0][0x320] ;  /* 0x0000c80020207a20 */ /* 0x000fe20000410000 */
[----:B------:R-:W-:Y:S01]  /*af10*/  FMNMX.FTZ R5, R129, R0, !PT ;  /* 0x0000000081057209 */ /* 0x000fe20007810000 */
[----:B------:R-:W-:Y:S01]  /*af20*/  FMUL.FTZ R33, R33, c[0x0][0x320] ;  /* 0x0000c80021217a20 */ /* 0x000fe20000410000 */
[----:B------:R-:W-:Y:S01]  /*af30*/  FMNMX.FTZ R0, R124, R7, !PT ;  /* 0x000000077c007209 */ /* 0x000fe20007810000 */
[----:B------:R-:W-:Y:S01]  /*af40*/  FMUL.FTZ R36, R36, c[0x0][0x320] ;  /* 0x0000c80024247a20 */ /* 0x000fe20000410000 */
[----:B------:R-:W-:Y:S01]  /*af50*/  FMNMX.FTZ R5, R166, R5, !PT ;  /* 0x00000005a6057209 */ /* 0x000fe20007810000 */
[----:B------:R-:W-:Y:S01]  /*af60*/  FMUL.FTZ R37, R37, c[0x0][0x320] ;  /* 0x0000c80025257a20 */ /* 0x000fe20000410000 */
[----:B-----5:R-:W-:Y:S01]  /*af70*/  FMNMX.FTZ R7, R135, R0, !PT ;  /* 0x0000000087077209 */ /* 0x020fe20007810000 */
[----:B------:R-:W3:Y:S01]  /*af80*/  MUFU.TANH R156, R21 ;  /* 0x00000015009c7308 */ /* 0x000ee20000002400 */
[----:B------:R-:W-:Y:S01]  /*af90*/  FMUL.FTZ R38, R38, c[0x0][0x320] ;  /* 0x0000c80026267a20 */ /* 0x000fe20000410000 */
[----:B------:R-:W-:Y:S01]  /*afa0*/  FMNMX.FTZ R5, R158, R5, !PT ;  /* 0x000000059e057209 */ /* 0x000fe20007810000 */
[----:B------:R-:W-:Y:S01]  /*afb0*/  FMUL.FTZ R39, R39, c[0x0][0x320] ;  /* 0x0000c80027277a20 */ /* 0x000fe20000410000 */
[C---:B-1----:R-:W-:Y:S03]  /*afc0*/  HMMA.16816.F32 R44, R188.reuse, R8, R44 ;  /* 0x00000008bc2c723c */ /* 0x042fe6000000182c */
[----:B------:R-:W-:Y:S01]  /*afd0*/  FMUL.FTZ R34, R34, c[0x0][0x320] ;  /* 0x0000c80022227a20 */ /* 0x000fe20000410000 */
[----:B------:R-:W-:Y:S01]  /*afe0*/  FMNMX.FTZ R0, R136, R7, !PT ;  /* 0x0000000788007209 */ /* 0x000fe20007810000 */
[----:B------:R-:W-:Y:S01]  /*aff0*/  FMUL.FTZ R35, R35, c[0x0][0x320] ;  /* 0x0000c80023237a20 */ /* 0x000fe20000410000 */
[----:B------:R-:W1:Y:S01]  /*b000*/  MUFU.TANH R195, R22 ;  /* 0x0000001600c37308 */ /* 0x000e620000002400 */
[----:B------:R-:W-:Y:S01]  /*b010*/  FMUL.FTZ R40, R40, c[0x0][0x320] ;  /* 0x0000c80028287a20 */ /* 0x000fe20000410000 */
[----:B------:R-:W-:Y:S04]  /*b020*/  HMMA.16816.F32 R48, R188, R10, R48 ;  /* 0x0000000abc30723c */ /* 0x000fe80000001830 */
[----:B------:R-:W-:Y:S01]  /*b030*/  FMUL.FTZ R41, R41, c[0x0][0x320] ;  /* 0x0000c80029297a20 */ /* 0x000fe20000410000 */
[----:B------:R-:W-:Y:S01]  /*b040*/  FMNMX.FTZ R2, R146, R5, !PT ;  /* 0x0000000592027209 */ /* 0x000fe20007810000 */
[----:B------:R-:W-:Y:S01]  /*b050*/  FMUL.FTZ R42, R42, c[0x0][0x320] ;  /* 0x0000c8002a2a7a20 */ /* 0x000fe20000410000 */
[----:B------:R-:W-:Y:S01]  /*b060*/  FMNMX.FTZ R5, R137, R0, !PT ;  /* 0x0000000089057209 */ /* 0x000fe20007810000 */
[----:B------:R-:W4:Y:S01]  /*b070*/  MUFU.TANH R160, R23 ;  /* 0x0000001700a07308 */ /* 0x000f220000002400 */
[----:B------:R-:W-:Y:S03]  /*b080*/  FMUL.FTZ R43, R43, c[0x0][0x320] ;  /* 0x0000c8002b2b7a20 */ /* 0x000fe60000410000 */
[----:B------:R-:W-:Y:S02]  /*b090*/  FMNMX.FTZ R2, R147, R2, !PT ;  /* 0x0000000293027209 */ /* 0x000fe40007810000 */
[----:B------:R-:W-:Y:S02]  /*b0a0*/  FMNMX.FTZ R0, R138, R5, !PT ;  /* 0x000000058a007209 */ /* 0x000fe40007810000 */
[----:B------:R-:W-:Y:S01]  /*b0b0*/  FMUL.FTZ R44, R44, c[0x0][0x320] ;  /* 0x0000c8002c2c7a20 */ /* 0x000fe20000410000 */
[----:B------:R-:W-:Y:S01]  /*b0c0*/  FMNMX.FTZ R5, R149, R2, !PT ;  /* 0x0000000295057209 */ /* 0x000fe20007810000 */
[----:B------:R-:W5:Y:S01]  /*b0d0*/  MUFU.TANH R193, R193 ;  /* 0x000000c100c17308 */ /* 0x000f620000002400 */
[----:B------:R-:W-:Y:S01]  /*b0e0*/  FMUL.FTZ R45, R45, c[0x0][0x320] ;  /* 0x0000c8002d2d7a20 */ /* 0x000fe20000410000 */
[----:B--2---:R-:W-:Y:S01]  /*b0f0*/  FMNMX.FTZ R7, R187, R0, !PT ;  /* 0x00000000bb077209 */ /* 0x004fe20007810000 */
[----:B------:R-:W-:Y:S01]  /*b100*/  FMUL.FTZ R46, R46, c[0x0][0x320] ;  /* 0x0000c8002e2e7a20 */ /* 0x000fe20000410000 */
[----:B------:R-:W-:Y:S01]  /*b110*/  FMNMX.FTZ R0, R150, R5, !PT ;  /* 0x0000000596007209 */ /* 0x000fe20007810000 */
[----:B------:R-:W-:Y:S01]  /*b120*/  FMUL.FTZ R47, R47, c[0x0][0x320] ;  /* 0x0000c8002f2f7a20 */ /* 0x000fe20000410000 */
[----:B---3--:R-:W-:Y:S01]  /*b130*/  FMNMX.FTZ R2, R156, R7, !PT ;  /* 0x000000079c027209 */ /* 0x008fe20007810000 */
[----:B------:R-:W-:Y:S01]  /*b140*/  FMUL.FTZ R48, R48, c[0x0][0x320] ;  /* 0x0000c80030307a20 */ /* 0x000fe20000410000 */
[----:B-1----:R-:W-:Y:S01]  /*b150*/  FMNMX.FTZ R5, R195, R0, !PT ;  /* 0x00000000c3057209 */ /* 0x002fe20007810000 */
[----:B------:R-:W-:Y:S01]  /*b160*/  FMUL.FTZ R49, R49, c[0x0][0x320] ;  /* 0x0000c80031317a20 */ /* 0x000fe20000410000 */
[----:B------:R-:W1:Y:S01]  /*b170*/  MUFU.TANH R164, R25 ;  /* 0x0000001900a47308 */ /* 0x000e620000002400 */
[----:B------:R-:W-:Y:S01]  /*b180*/  FMUL.FTZ R50, R50, c[0x0][0x320] ;  /* 0x0000c80032327a20 */ /* 0x000fe20000410000 */
[----:B----4-:R-:W-:Y:S08]  /*b190*/  FMNMX.FTZ R5, R160, R5, !PT ;  /* 0x00000005a0057209 */ /* 0x010ff00007810000 */
[----:B------:R-:W2:Y:S01]  /*b1a0*/  MUFU.TANH R162, R26 ;  /* 0x0000001a00a27308 */ /* 0x000ea20000002400 */
[----:B-----5:R-:W-:Y:S09]  /*b1b0*/  FMNMX.FTZ R7, R193, R2, !PT ;  /* 0x00000002c1077209 */ /* 0x020ff20007810000 */
[----:B------:R-:W3:Y:S01]  /*b1c0*/  MUFU.TANH R235, R27 ;  /* 0x0000001b00eb7308 */ /* 0x000ee20000002400 */
[----:B-1----:R-:W-:Y:S09]  /*b1d0*/  FMNMX.FTZ R0, R164, R7, !PT ;  /* 0x00000007a4007209 */ /* 0x002ff20007810000 */
[----:B------:R-:W1:Y:S01]  /*b1e0*/  MUFU.TANH R251, R251 ;  /* 0x000000fb00fb7308 */ /* 0x000e620000002400 */
[----:B--2---:R-:W-:Y:S09]  /*b1f0*/  FMNMX.FTZ R2, R162, R5, !PT ;  /* 0x00000005a2027209 */ /* 0x004ff20007810000 */
[----:B------:R-:W2:Y:S01]  /*b200*/  MUFU.TANH R237, R29 ;  /* 0x0000001d00ed7308 */ /* 0x000ea20000002400 */
[----:B---3--:R-:W-:Y:S09]  /*b210*/  FMNMX.FTZ R2, R235, R2, !PT ;  /* 0x00000002eb027209 */ /* 0x008ff20007810000 */
        /* <DEDUP_REMOVED lines=9> */
[----:B--2---:R-:W-:Y:S01]  /*b2b0*/  FMNMX.FTZ R4, R249, R0, !PT ;  /* 0x00000000f9047209 */ /* 0x004fe20007810000 */
[----:B------:R-:W-:Y:S08]  /*b2c0*/  FMUL.FTZ R0, R51, c[0x0][0x320] ;  /* 0x0000c80033007a20 */ /* 0x000ff00000410000 */
        /* <DEDUP_REMOVED lines=38> */
[----:B-1----:R-:W-:Y:S01]  /*b530*/  FMNMX.FTZ R11, R6, R9, !PT ;  /* 0x00000009060b7209 */ /* 0x002fe20007810000 */
[C---:B------:R-:W-:Y:S06]  /*b540*/  @P5 IMAD.WIDE.U32 R8, R192.reuse, c[0x0][0x1e0], RZ ;  /* 0x00007800c0085a25 */ /* 0x040fec00078e00ff */
[----:B------:R-:W1:Y:S01]  /*b550*/  SHFL.BFLY PT, R2, R11, 0x1, 0x1f ;  /* 0x0c201f000b027f89 */ /* 0x000e6200000e0000 */
[----:B--2---:R-:W-:Y:S02]  /*b560*/  FMNMX.FTZ R5, R7, R0, !PT ;  /* 0x0000000007057209 */ /* 0x004fe40007810000 */
[----:B------:R-:W-:Y:S05]  /*b570*/  @P5 SHF.R.S32.HI R7, RZ, 0x1f, R192 ;  /* 0x0000001fff075819 */ /* 0x000fea00000114c0 */
[----:B------:R-:W2:Y:S01]  /*b580*/  SHFL.BFLY PT, R4, R5, 0x1, 0x1f ;  /* 0x0c201f0005047f89 */ /* 0x000ea200000e0000 */
[----:B------:R-:W-:Y:S04]  /*b590*/  @P5 IMAD R7, R7, c[0x0][0x1e0], RZ ;  /* 0x0000780007075a24 */ /* 0x000fe800078e02ff */
[----:B------:R-:W-:Y:S05]  /*b5a0*/  @P5 IMAD R7, R192, c[0x0][0x1e4], R7 ;  /* 0x00007900c0075a24 */ /* 0x000fea00078e0207 */
[----:B------:R-:W-:Y:S02]  /*b5b0*/  @P5 IADD3 R7, R9, R7, RZ ;  /* 0x0000000709075210 */ /* 0x000fe40007ffe0ff */
[----:B-1----:R-:W-:Y:S05]  /*b5c0*/  FMNMX.FTZ R0, R11, R2, !PT ;  /* 0x000000020b007209 */ /* 0x002fea0007810000 */
[C---:B------:R-:W-:Y:S02]  /*b5d0*/  FADD.FTZ R2, -R0.reuse, R3 ;  /* 0x0000000300027221 */ /* 0x040fe40000010100 */
[----:B------:R-:W-:Y:S01]  /*b5e0*/  FMUL.FTZ R148, R0, c[0x0][0x2d0] ;  /* 0x0000b40000947a20 */ /* 0x000fe20000410000 */
[----:B--2---:R-:W-:Y:S01]  /*b5f0*/  FMNMX.FTZ R116, R5, R4, !PT ;  /* 0x0000000405747209 */ /* 0x004fe20007810000 */
[----:B------:R-:W-:Y:S01]  /*b600*/  FMUL.FTZ R3, R2, c[0x0][0x2d0] ;  /* 0x0000b40002037a20 */ /* 0x000fe20000410000 */
[----:B------:R-:W-:Y:S01]  /*b610*/  @P5 MOV R4, R218 ;  /* 0x000000da00045202 */ /* 0x000fe20000000f00 */
[--C-:B------:R-:W-:Y:S01]  /*b620*/  FFMA.FTZ R133, R130, c[0x0][0x2d0], -R148.reuse ;  /* 0x0000b40082857a23 */ /* 0x100fe20000010894 */
[----:B------:R-:W-:Y:S01]  /*b630*/  @P5 MOV R5, R221 ;  /* 0x000000dd00055202 */ /* 0x000fe20000000f00 */
[----:B------:R-:W-:Y:S02]  /*b640*/  FADD.FTZ R2, -R116, R119 ;  /* 0x0000007774027221 */ /* 0x000fe40000010100 */
[----:B------:R-:W-:Y:S01]  /*b650*/  FFMA.FTZ R130, R124, c[0x0][0x2d0], -R148 ;  /* 0x0000b4007c827a23 */ /* 0x000fe20000010894 */
[----:B------:R-:W1:Y:S01]  /*b660*/  MUFU.EX2 R3, R3 ;  /* 0x0000000300037308 */ /* 0x000e620000000800 */
[----:B------:R-:W-:Y:S02]  /*b670*/  FMUL.FTZ R6, R2, c[0x0][0x2d0] ;  /* 0x0000b40002067a20 */ /* 0x000fe40000410000 */
[----:B------:R-:W-:Y:S04]  /*b680*/  @P5 IMAD.WIDE.U32 R4, R8, 0x60, R4 ;  /* 0x0000006008045825 */ /* 0x000fe800078e0004 */
[----:B------:R-:W-:Y:S01]  /*b690*/  FMUL.FTZ R124, R116, c[0x0][0x2d0] ;  /* 0x0000b400747c7a20 */ /* 0x000fe20000410000 */
[----:B------:R-:W-:Y:S01]  /*b6a0*/  @P5 SHF.L.U32 R12, R4, 0x1, RZ ;  /* 0x00000001040c5819 */ /* 0x000fe200000006ff */
[--C-:B------:R-:W-:Y:S01]  /*b6b0*/  FFMA.FTZ R132, R131, c[0x0][0x2d0], -R148.reuse ;  /* 0x0000b40083847a23 */ /* 0x100fe20000010894 */
[----:B------:R2:W3:Y:S01]  /*b6c0*/  MUFU.EX2 R2, R6 ;  /* 0x0000000600027308 */ /* 0x0004e20000000800 */
[----:B------:R-:W-:Y:S01]  /*b6d0*/  FFMA.FTZ R131, R134, c[0x0][0x2d0], -R148 ;  /* 0x0000b40086837a23 */ /* 0x000fe20000010894 */
[----:B------:R-:W-:Y:S01]  /*b6e0*/  @P5 IADD3 R8, P2, R12, 0x80, RZ ;  /* 0x000000800c085810 */ /* 0x000fe20007f5e0ff */
[--C-:B------:R-:W-:Y:S01]  /*b6f0*/  FFMA.FTZ R134, R128, c[0x0][0x2d0], -R124.reuse ;  /* 0x0000b40080867a23 */ /* 0x100fe2000001087c */
[----:B------:R-:W-:Y:S01]  /*b700*/  @P5 IADD3 R12, P0, R12, c[0x0][0x1c8], RZ ;  /* 0x000072000c0c5a10 */ /* 0x000fe20007f1e0ff */
[--C-:B------:R-:W-:Y:S01]  /*b710*/  FFMA.FTZ R129, R129, c[0x0][0x2d0], -R124.reuse ;  /* 0x0000b40081817a23 */ /* 0x100fe2000001087c */
[----:B------:R-:W-:Y:S01]  /*b720*/  @P5 IADD3 R8, P1, R8, c[0x0][0x1c8], RZ ;  /* 0x0000720008085a10 */ /* 0x000fe20007f3e0ff */
[--C-:B------:R-:W-:Y:S02]  /*b730*/  FFMA.FTZ R128, R166, c[0x0][0x2d0], -R124.reuse ;  /* 0x0000b400a6807a23 */ /* 0x100fe4000001087c */
[----:B------:R-:W-:Y:S01]  /*b740*/  FFMA.FTZ R119, R158, c[0x0][0x2d0], -R124 ;  /* 0x0000b4009e777a23 */ /* 0x000fe2000001087c */
[----:B------:R-:W-:Y:S01]  /*b750*/  MUFU.EX2 R133, R133 ;  /* 0x0000008500857308 */ /* 0x000fe20000000800 */
[--C-:B------:R-:W-:Y:S02]  /*b760*/  FFMA.FTZ R185, R185, c[0x0][0x2d0], -R148.reuse ;  /* 0x0000b400b9b97a23 */ /* 0x100fe40000010894 */
[----:B------:R-:W-:Y:S02]  /*b770*/  FFMA.FTZ R194, R165, c[0x0][0x2d0], -R148 ;  /* 0x0000b400a5c27a23 */ /* 0x000fe40000010894 */
[C---:B-1----:R-:W-:Y:S02]  /*b780*/  FMUL.FTZ R24, R3.reuse, R92 ;  /* 0x0000005c03187220 */ /* 0x042fe40000410000 */
[C---:B------:R-:W-:Y:S02]  /*b790*/  FMUL.FTZ R25, R3.reuse, R93 ;  /* 0x0000005d03197220 */ /* 0x040fe40000410000 */
[C---:B------:R-:W-:Y:S01]  /*b7a0*/  FMUL.FTZ R32, R3.reuse, R84 ;  /* 0x0000005403207220 */ /* 0x040fe20000410000 */
[----:B------:R-:W1:Y:S01]  /*b7b0*/  MUFU.EX2 R132, R132 ;  /* 0x0000008400847308 */ /* 0x000e620000000800 */
[C---:B------:R-:W-:Y:S02]  /*b7c0*/  FMUL.FTZ R33, R3.reuse, R85 ;  /* 0x0000005503217220 */ /* 0x040fe40000410000 */
[----:B------:R-:W-:Y:S02]  /*b7d0*/  FMUL.FTZ R40, R3, R76 ;  /* 0x0000004c03287220 */ /* 0x000fe40000410000 */
[----:B--2---:R-:W-:Y:S02]  /*b7e0*/  @P5 IMAD R6, R7, 0x60, RZ ;  /* 0x0000006007065824 */ /* 0x004fe400078e02ff */
[C---:B---3--:R-:W-:Y:S02]  /*b7f0*/  FMUL.FTZ R7, R2.reuse, R115 ;  /* 0x0000007302077220 */ /* 0x048fe40000410000 */
[C---:B------:R-:W-:Y:S01]  /*b800*/  FMUL.FTZ R18, R2.reuse, R102 ;  /* 0x0000006602127220 */ /* 0x040fe20000410000 */
[----:B------:R-:W-:Y:S01]  /*b810*/  @P5 IADD3 R6, R5, R6, RZ ;  /* 0x0000000605065210 */ /* 0x000fe20007ffe0ff */
[----:B------:R-:W-:Y:S01]  /*b820*/  MUFU.EX2 R131, R131 ;  /* 0x0000008300837308 */ /* 0x000fe20000000800 */
[C---:B------:R-:W-:Y:S01]  /*b830*/  @P5 SHF.L.U32 R5, R231.reuse, 0x6, RZ ;  /* 0x00000006e7055819 */ /* 0x040fe200000006ff */
[----:B------:R-:W-:Y:S01]  /*b840*/  FMUL.FTZ R19, R2, R103 ;  /* 0x0000006702137220 */ /* 0x000fe20000410000 */
[----:B------:R-:W-:Y:S01]  /*b850*/  @P5 SHF.L.U64.HI R6, R4, 0x1, R6 ;  /* 0x0000000104065819 */ /* 0x000fe20000010206 */
[C---:B------:R-:W-:Y:S01]  /*b860*/  FMUL.FTZ R26, R2.reuse, R94 ;  /* 0x0000005e021a7220 */ /* 0x040fe20000410000 */
[----:B------:R-:W-:Y:S01]  /*b870*/  @P5 SHF.L.U64.HI R4, R231, 0x6, R230 ;  /* 0x00000006e7045819 */ /* 0x000fe200000102e6 */
[----:B------:R-:W-:Y:S01]  /*b880*/  FMUL.FTZ R27, R2, R95 ;  /* 0x0000005f021b7220 */ /* 0x000fe20000410000 */
[----:B------:R-:W-:Y:S01]  /*b890*/  @P5 IADD3.X R13, R6, c[0x0][0x1cc], RZ, P0, !PT ;  /* 0x00007300060d5a10 */ /* 0x000fe200007fe4ff */
[----:B------:R-:W-:Y:S01]  /*b8a0*/  FMUL.FTZ R34, R2, R86 ;  /* 0x0000005602227220 */ /* 0x000fe20000410000 */
[----:B------:R-:W-:Y:S01]  /*b8b0*/  @P5 IADD3.X R9, RZ, c[0x0][0x1cc], R6, P1, P2 ;  /* 0x00007300ff095a10 */ /* 0x000fe20000fe4406 */
[----:B------:R-:W2:Y:S01]  /*b8c0*/  MUFU.EX2 R130, R130 ;  /* 0x0000008200827308 */ /* 0x000ea20000000800 */
[----:B------:R-:W-:Y:S01]  /*b8d0*/  @P5 IADD3 R10, P0, R12, R5, RZ ;  /* 0x000000050c0a5210 */ /* 0x000fe20007f1e0ff */
[----:B------:R3:W-:Y:S01]  /*b8e0*/  @P5 LDGSTS.E.BYPASS.LTC128B.128 [R216+0x8100], [R12.64], !P4 ;  /* 0x081000000cd85fae */ /* 0x0007e2000e101d4e */
[C---:B------:R-:W-:Y:S02]  /*b8f0*/  FMUL.FTZ R6, R2.reuse, R114 ;  /* 0x0000007202067220 */ /* 0x040fe40000410000 */
[-C--:B------:R-:W-:Y:S01]  /*b900*/  @P5 IADD3.X R11, R13, R4.reuse, RZ, P0, !PT ;  /* 0x000000040d0b5210 */ /* 0x080fe200007fe4ff */
[----:B------:R-:W-:Y:S01]  /*b910*/  FMUL.FTZ R35, R2, R87 ;  /* 0x0000005702237220 */ /* 0x000fe20000410000 */
[----:B------:R-:W-:Y:S01]  /*b920*/  @P5 IADD3 R16, P1, R10, R5, RZ ;  /* 0x000000050a105210 */ /* 0x000fe20007f3e0ff */
[----:B------:R-:W-:Y:S01]  /*b930*/  FMUL.FTZ R5, R3, R113 ;  /* 0x0000007103057220 */ /* 0x000fe20000410000 */
[----:B------:R-:W-:Y:S01]  /*b940*/  ISETP.GT.AND P0, PT, R232, R233, PT ;  /* 0x000000e9e800720c */ /* 0x000fe20003f04270 */
[----:B------:R4:W-:Y:S01]  /*b950*/  @P5 LDGSTS.E.BYPASS.LTC128B.128 [R216+0xb100], [R8.64], !P3 ;  /* 0x0b10000008d85fae */ /* 0x0009e2000d901d4e */
[----:B------:R-:W-:Y:S01]  /*b960*/  @P5 IADD3.X R17, R11, R4, RZ, P1, !PT ;  /* 0x000000040b115210 */ /* 0x000fe20000ffe4ff */
[----:B------:R-:W-:Y:S01]  /*b970*/  MUFU.EX2 R134, R134 ;  /* 0x0000008600867308 */ /* 0x000fe20000000800 */
[C---:B------:R-:W-:Y:S01]  /*b980*/  FMUL.FTZ R4, R3.reuse, R112 ;  /* 0x0000007003047220 */ /* 0x040fe20000410000 */
[----:B-1----:R-:W-:Y:S01]  /*b990*/  F2FP.PACK_AB R112, R132, R133 ;  /* 0x000000858470723e */ /* 0x002fe200000000ff */
[C---:B------:R-:W-:Y:S01]  /*b9a0*/  FMUL.FTZ R41, R3.reuse, R77 ;  /* 0x0000004d03297220 */ /* 0x040fe20000410000 */
[----:B------:R-:W-:Y:S01]  /*b9b0*/  MOV R232, R192 ;  /* 0x000000c000e87202 */ /* 0x000fe20000000f00 */
[C---:B------:R-:W-:Y:S01]  /*b9c0*/  FMUL.FTZ R42, R2.reuse, R78 ;  /* 0x0000004e022a7220 */ /* 0x040fe20000410000 */
[----:B------:R1:W-:Y:S01]  /*b9d0*/  @P5 LDGSTS.E.BYPASS.LTC128B.128 [R216+0x9100], [R10.64], !P4 ;  /* 0x091000000ad85fae */ /* 0x0003e2000e101d4e */
[----:B------:R-:W-:Y:S02]  /*b9e0*/  FMUL.FTZ R43, R2, R79 ;  /* 0x0000004f022b7220 */ /* 0x000fe40000410000 */
[C---:B------:R-:W-:Y:S01]  /*b9f0*/  FMUL.FTZ R48, R3.reuse, R68 ;  /* 0x0000004403307220 */ /* 0x040fe20000410000 */
[----:B------:R-:W5:Y:S01]  /*ba00*/  MUFU.EX2 R129, R129 ;  /* 0x0000008100817308 */ /* 0x000f620000000800 */
[C---:B------:R-:W-:Y:S01]  /*ba10*/  FMUL.FTZ R49, R3.reuse, R69 ;  /* 0x0000004503317220 */ /* 0x040fe20000410000 */
[----:B--2---:R-:W-:Y:S01]  /*ba20*/  F2FP.PACK_AB R114, R130, R131 ;  /* 0x000000838272723e */ /* 0x004fe200000000ff */
[C---:B------:R-:W-:Y:S01]  /*ba30*/  FMUL.FTZ R50, R2.reuse, R70 ;  /* 0x0000004602327220 */ /* 0x040fe20000410000 */
[----:B------:R1:W-:Y:S01]  /*ba40*/  @P5 LDGSTS.E.BYPASS.LTC128B.128 [R216+0xc100], [R10.64+0x80], !P3 ;  /* 0x0c1000800ad85fae */ /* 0x0003e2000d901d4e */
[C---:B------:R-:W-:Y:S02]  /*ba50*/  FMUL.FTZ R51, R2.reuse, R71 ;  /* 0x0000004702337220 */ /* 0x040fe40000410000 */
[C---:B------:R-:W-:Y:S02]  /*ba60*/  FMUL.FTZ R52, R3.reuse, R52 ;  /* 0x0000003403347220 */ /* 0x040fe40000410000 */
[C---:B------:R-:W-:Y:S01]  /*ba70*/  FMUL.FTZ R53, R3.reuse, R53 ;  /* 0x0000003503357220 */ /* 0x040fe20000410000 */
[----:B------:R-:W-:Y:S01]  /*ba80*/  MUFU.EX2 R128, R128 ;  /* 0x0000008000807308 */ /* 0x000fe20000000800 */
[C---:B------:R-:W-:Y:S01]  /*ba90*/  FMUL.FTZ R54, R2.reuse, R54 ;  /* 0x0000003602367220 */ /* 0x040fe20000410000 */
[----:B------:R2:W-:Y:S01]  /*baa0*/  @P5 LDGSTS.E.BYPASS.LTC128B.128 [R216+0xa100], [R16.64], !P4 ;  /* 0x0a10000010d85fae */ /* 0x0005e2000e101d4e */
[C---:B------:R-:W-:Y:S02]  /*bab0*/  FMUL.FTZ R55, R2.reuse, R55 ;  /* 0x0000003702377220 */ /* 0x040fe40000410000 */
[C---:B----4-:R-:W-:Y:S02]  /*bac0*/  FMUL.FTZ R8, R3.reuse, R108 ;  /* 0x0000006c03087220 */ /* 0x050fe40000410000 */
[C---:B------:R-:W-:Y:S02]  /*bad0*/  FMUL.FTZ R9, R3.reuse, R109 ;  /* 0x0000006d03097220 */ /* 0x040fe40000410000 */
[C---:B------:R-:W-:Y:S01]  /*bae0*/  FMUL.FTZ R56, R3.reuse, R56 ;  /* 0x0000003803387220 */ /* 0x040fe20000410000 */
[----:B------:R2:W-:Y:S01]  /*baf0*/  @P5 LDGSTS.E.BYPASS.LTC128B.128 [R216+0xd100], [R16.64+0x80], !P3 ;  /* 0x0d10008010d85fae */ /* 0x0005e2000d901d4e */
[----:B------:R-:W4:Y:S01]  /*bb00*/  MUFU.EX2 R119, R119 ;  /* 0x0000007700777308 */ /* 0x000f220000000800 */
[----:B------:R-:W-:Y:S01]  /*bb10*/  FMUL.FTZ R57, R3, R57 ;  /* 0x0000003903397220 */ /* 0x000fe20000410000 */
[----:B-----5:R-:W-:Y:S01]  /*bb20*/  F2FP.PACK_AB R113, R129, R134 ;  /* 0x000000868171723e */ /* 0x020fe200000000ff */
[C---:B------:R-:W-:Y:S02]  /*bb30*/  FMUL.FTZ R58, R2.reuse, R58 ;  /* 0x0000003a023a7220 */ /* 0x040fe40000410000 */
[C---:B------:R-:W-:Y:S02]  /*bb40*/  FMUL.FTZ R59, R2.reuse, R59 ;  /* 0x0000003b023b7220 */ /* 0x040fe40000410000 */
[----:B---3--:R-:W3:Y:S01]  /*bb50*/  LDSM.16.MT88.4 R12, [R212+0x100] ;  /* 0x00010000d40c783b */ /* 0x008ee20000004200 */
[C---:B------:R-:W-:Y:S02]  /*bb60*/  FMUL.FTZ R60, R3.reuse, R60 ;  /* 0x0000003c033c7220 */ /* 0x040fe40000410000 */
[C---:B-1----:R-:W-:Y:S01]  /*bb70*/  FMUL.FTZ R10, R2.reuse, R110 ;  /* 0x0000006e020a7220 */ /* 0x042fe20000410000 */
[----:B------:R-:W-:Y:S01]  /*bb80*/  MUFU.EX2 R185, R185 ;  /* 0x000000b900b97308 */ /* 0x000fe20000000800 */
[C---:B------:R-:W-:Y:S02]  /*bb90*/  FMUL.FTZ R11, R2.reuse, R111 ;  /* 0x0000006f020b7220 */ /* 0x040fe40000410000 */
[C---:B------:R-:W-:Y:S01]  /*bba0*/  FMUL.FTZ R61, R3.reuse, R61 ;  /* 0x0000003d033d7220 */ /* 0x040fe20000410000 */
[----:B------:R-:W1:Y:S01]  /*bbb0*/  LDSM.16.MT88.4 R20, [R210+0x100] ;  /* 0x00010000d214783b */ /* 0x000e620000004200 */
[C---:B------:R-:W-:Y:S02]  /*bbc0*/  FMUL.FTZ R62, R2.reuse, R62 ;  /* 0x0000003e023e7220 */ /* 0x040fe40000410000 */
[C---:B------:R-:W-:Y:S02]  /*bbd0*/  FMUL.FTZ R63, R2.reuse, R63 ;  /* 0x0000003f023f7220 */ /* 0x040fe40000410000 */
[C---:B------:R-:W-:Y:S01]  /*bbe0*/  FMUL.FTZ R64, R3.reuse, R64 ;  /* 0x0000004003407220 */ /* 0x040fe20000410000 */
[----:B------:R-:W-:Y:S01]  /*bbf0*/  MUFU.EX2 R194, R194 ;  /* 0x000000c200c27308 */ /* 0x000fe20000000800 */
[----:B------:R-:W-:Y:S01]  /*bc00*/  FMUL.FTZ R65, R3, R65 ;  /* 0x0000004103417220 */ /* 0x000fe20000410000 */
[----:B------:R-:W5:Y:S01]  /*bc10*/  LDSM.16.MT88.4 R28, [R209+0x100] ;  /* 0x00010000d11c783b */ /* 0x000f620000004200 */
[----:B----4-:R-:W-:Y:S01]  /*bc20*/  F2FP.PACK_AB R115, R119, R128 ;  /* 0x000000807773723e */ /* 0x010fe200000000ff */
[C---:B------:R-:W-:Y:S02]  /*bc30*/  FMUL.FTZ R66, R2.reuse, R66 ;  /* 0x0000004202427220 */ /* 0x040fe40000410000 */
[C---:B--2---:R-:W-:Y:S02]  /*bc40*/  FMUL.FTZ R16, R3.reuse, R100 ;  /* 0x0000006403107220 */ /* 0x044fe40000410000 */
[----:B------:R-:W-:Y:S02]  /*bc50*/  FMUL.FTZ R17, R3, R101 ;  /* 0x0000006503117220 */ /* 0x000fe40000410000 */
[----:B------:R-:W2:Y:S01]  /*bc60*/  LDSM.16.MT88.4 R36, [R208+0x100] ;  /* 0x00010000d024783b */ /* 0x000ea20000004200 */
[C---:B------:R-:W-:Y:S02]  /*bc70*/  FMUL.FTZ R67, R2.reuse, R67 ;  /* 0x0000004302437220 */ /* 0x040fe40000410000 */
[--C-:B------:R-:W-:Y:S02]  /*bc80*/  FFMA.FTZ R165, R167, c[0x0][0x2d0], -R148.reuse ;  /* 0x0000b400a7a57a23 */ /* 0x100fe40000010894 */
[----:B------:R-:W-:Y:S02]  /*bc90*/  FFMA.FTZ R234, R163, c[0x0][0x2d0], -R148 ;  /* 0x0000b400a3ea7a23 */ /* 0x000fe40000010894 */
[--C-:B------:R-:W-:Y:S01]  /*bca0*/  FFMA.FTZ R159, R159, c[0x0][0x2d0], -R124.reuse ;  /* 0x0000b4009f9f7a23 */ /* 0x100fe2000001087c */
[----:B------:R-:W4:Y:S01]  /*bcb0*/  LDSM.16.MT88.4 R44, [R212+0x3100] ;  /* 0x00310000d42c783b */ /* 0x000f220000004200 */
[----:B------:R-:W-:Y:S01]  /*bcc0*/  MUFU.EX2 R165, R165 ;  /* 0x000000a500a57308 */ /* 0x000fe20000000800 */
[--C-:B------:R-:W-:Y:S02]  /*bcd0*/  FFMA.FTZ R236, R157, c[0x0][0x2d0], -R124.reuse ;  /* 0x0000b4009dec7a23 */ /* 0x100fe4000001087c */
[--C-:B------:R-:W-:Y:S02]  /*bce0*/  FFMA.FTZ R157, R161, c[0x0][0x2d0], -R124.reuse ;  /* 0x0000b400a19d7a23 */ /* 0x100fe4000001087c */
[--C-:B------:R-:W-:Y:S01]  /*bcf0*/  FFMA.FTZ R238, R151, c[0x0][0x2d0], -R124.reuse ;  /* 0x0000b40097ee7a23 */ /* 0x100fe2000001087c */
[C---:B---3--:R-:W-:Y:S01]  /*bd00*/  HMMA.16816.F32 R4, R112.reuse, R12, R4 ;  /* 0x0000000c7004723c */ /* 0x048fe20000001804 */
[----:B------:R-:W3:Y:S03]  /*bd10*/  LDSM.16.MT88.4 R84, [R210+0x3100] ;  /* 0x00310000d254783b */ /* 0x000ee60000004200 */
[----:B------:R-:W-:Y:S01]  /*bd20*/  MUFU.EX2 R234, R234 ;  /* 0x000000ea00ea7308 */ /* 0x000fe20000000800 */
[--C-:B------:R-:W-:Y:S02]  /*bd30*/  FFMA.FTZ R151, R127, c[0x0][0x2d0], -R124.reuse ;  /* 0x0000b4007f977a23 */ /* 0x100fe4000001087c */
[C---:B------:R-:W-:Y:S01]  /*bd40*/  FMUL.FTZ R12, R3.reuse, R104 ;  /* 0x00000068030c7220 */ /* 0x040fe20000410000 */
[C---:B------:R-:W-:Y:S01]  /*bd50*/  HMMA.16816.F32 R8, R112.reuse, R14, R8 ;  /* 0x0000000e7008723c */ /* 0x040fe20000001808 */
[----:B------:R-:W2:Y:S03]  /*bd60*/  LDSM.16.MT88.4 R76, [R209+0x3100] ;  /* 0x00310000d14c783b */ /* 0x000ea60000004200 */
[----:B------:R-:W-:Y:S02]  /*bd70*/  FMUL.FTZ R13, R3, R105 ;  /* 0x00000069030d7220 */ /* 0x000fe40000410000 */
[----:B------:R-:W-:Y:S01]  /*bd80*/  MUFU.EX2 R159, R159 ;  /* 0x0000009f009f7308 */ /* 0x000fe20000000800 */
[----:B------:R-:W-:Y:S02]  /*bd90*/  FFMA.FTZ R240, R125, c[0x0][0x2d0], -R124 ;  /* 0x0000b4007df07a23 */ /* 0x000fe4000001087c */
[C---:B------:R-:W-:Y:S01]  /*bda0*/  FMUL.FTZ R14, R2.reuse, R106 ;  /* 0x0000006a020e7220 */ /* 0x040fe20000410000 */
[----:B------:R-:W2:Y:S02]  /*bdb0*/  LDSM.16.MT88.4 R68, [R208+0x3100] ;  /* 0x00310000d044783b */ /* 0x000ea40000004200 */
[----:B------:R-:W-:Y:S02]  /*bdc0*/  FMUL.FTZ R15, R2, R107 ;  /* 0x0000006b020f7220 */ /* 0x000fe40000410000 */
[--C-:B------:R-:W-:Y:S02]  /*bdd0*/  FFMA.FTZ R135, R135, c[0x0][0x2d0], -R148.reuse ;  /* 0x0000b40087877a23 */ /* 0x100fe40000010894 */
[----:B------:R-:W-:Y:S01]  /*bde0*/  MUFU.EX2 R236, R236 ;  /* 0x000000ec00ec7308 */ /* 0x000fe20000000800 */
[--C-:B------:R-:W-:Y:S01]  /*bdf0*/  FFMA.FTZ R136, R136, c[0x0][0x2d0], -R148.reuse ;  /* 0x0000b40088887a23 */ /* 0x100fe20000010894 */
[----:B------:R-:W-:Y:S01]  /*be00*/  LDSM.16.MT88.4 R92, [R209+0x4100] ;  /* 0x00410000d15c783b */ /* 0x000fe20000004200 */
[--C-:B------:R-:W-:Y:S01]  /*be10*/  FFMA.FTZ R137, R137, c[0x0][0x2d0], -R148.reuse ;  /* 0x0000b40089897a23 */ /* 0x100fe20000010894 */
[C---:B-1----:R-:W-:Y:S03]  /*be20*/  HMMA.16816.F32 R12, R112.reuse, R20, R12 ;  /* 0x00000014700c723c */ /* 0x042fe6000000180c */
[----:B------:R-:W-:Y:S02]  /*be30*/  FFMA.FTZ R138, R138, c[0x0][0x2d0], -R148 ;  /* 0x0000b4008a8a7a23 */ /* 0x000fe40000010894 */
[--C-:B------:R-:W-:Y:S01]  /*be40*/  FFMA.FTZ R146, R146, c[0x0][0x2d0], -R124.reuse ;  /* 0x0000b40092927a23 */ /* 0x100fe2000001087c */
[----:B------:R-:W-:Y:S01]  /*be50*/  LDSM.16.MT88.4 R100, [R210+0x1900] ;  /* 0x00190000d264783b */ /* 0x000fe20000004200 */
[C---:B------:R-:W-:Y:S01]  /*be60*/  FMUL.FTZ R20, R3.reuse, R96 ;  /* 0x0000006003147220 */ /* 0x040fe20000410000 */
[C---:B------:R-:W-:Y:S01]  /*be70*/  HMMA.16816.F32 R16, R112.reuse, R22, R16 ;  /* 0x000000167010723c */ /* 0x040fe20000001810 */
[----:B------:R-:W-:Y:S03]  /*be80*/  MUFU.EX2 R157, R157 ;  /* 0x0000009d009d7308 */ /* 0x000fe60000000800 */
[----:B------:R-:W-:Y:S02]  /*be90*/  FMUL.FTZ R21, R3, R97 ;  /* 0x0000006103157220 */ /* 0x000fe40000410000 */
[----:B------:R-:W-:Y:S01]  /*bea0*/  LDSM.16.MT88.4 R108, [R212+0x2900] ;  /* 0x00290000d46c783b */ /* 0x000fe20000004200 */
[C---:B------:R-:W-:Y:S02]  /*beb0*/  FMUL.FTZ R22, R2.reuse, R98 ;  /* 0x0000006202167220 */ /* 0x040fe40000410000 */
[----:B------:R-:W-:Y:S02]  /*bec0*/  FMUL.FTZ R23, R2, R99 ;  /* 0x0000006302177220 */ /* 0x000fe40000410000 */
[----:B------:R-:W-:Y:S01]  /*bed0*/  MUFU.EX2 R238, R238 ;  /* 0x000000ee00ee7308 */ /* 0x000fe20000000800 */
[--C-:B------:R-:W-:Y:S02]  /*bee0*/  FFMA.FTZ R147, R147, c[0x0][0x2d0], -R124.reuse ;  /* 0x0000b40093937a23 */ /* 0x100fe4000001087c */
[----:B------:R-:W-:Y:S01]  /*bef0*/  LDSM.16.MT88.4 R96, [R208+0x4100] ;  /* 0x00410000d060783b */ /* 0x000fe20000004200 */
[--C-:B------:R-:W-:Y:S01]  /*bf00*/  FFMA.FTZ R149, R149, c[0x0][0x2d0], -R124.reuse ;  /* 0x0000b40095957a23 */ /* 0x100fe2000001087c */
[C---:B-----5:R-:W-:Y:S03]  /*bf10*/  HMMA.16816.F32 R20, R112.reuse, R28, R20 ;  /* 0x0000001c7014723c */ /* 0x060fe60000001814 */
[----:B------:R-:W-:Y:S02]  /*bf20*/  FFMA.FTZ R150, R150, c[0x0][0x2d0], -R124 ;  /* 0x0000b40096967a23 */ /* 0x000fe4000001087c */
[----:B------:R-:W-:Y:S01]  /*bf30*/  MUFU.EX2 R135, R135 ;  /* 0x0000008700877308 */ /* 0x000fe20000000800 */
[----:B------:R-:W0:Y:S01]  /*bf40*/  LDGDEPBAR ;  /* 0x00000000000079af */ /* 0x000e220000000000 */
[C---:B------:R-:W-:Y:S01]  /*bf50*/  FMUL.FTZ R28, R3.reuse, R88 ;  /* 0x00000058031c7220 */ /* 0x040fe20000410000 */
[C---:B------:R-:W-:Y:S04]  /*bf60*/  HMMA.16816.F32 R24, R112.reuse, R30, R24 ;  /* 0x0000001e7018723c */ /* 0x040fe80000001818 */
[----:B------:R-:W-:Y:S02]  /*bf70*/  FMUL.FTZ R29, R3, R89 ;  /* 0x00000059031d7220 */ /* 0x000fe40000410000 */
[--C-:B------:R-:W-:Y:S01]  /*bf80*/  FFMA.FTZ R187, R187, c[0x0][0x2d0], -R148.reuse ;  /* 0x0000b400bbbb7a23 */ /* 0x100fe20000010894 */
[----:B------:R-:W1:Y:S01]  /*bf90*/  MUFU.EX2 R136, R136 ;  /* 0x0000008800887308 */ /* 0x000e620000000800 */
[C---:B------:R-:W-:Y:S04]  /*bfa0*/  FMUL.FTZ R30, R2.reuse, R90 ;  /* 0x0000005a021e7220 */ /* 0x040fe80000410000 */
[----:B------:R-:W-:Y:S02]  /*bfb0*/  FMUL.FTZ R31, R2, R91 ;  /* 0x0000005b021f7220 */ /* 0x000fe40000410000 */
[----:B------:R-:W-:Y:S01]  /*bfc0*/  LDSM.16.MT88.4 R88, [R212+0x3900] ;  /* 0x00390000d458783b */ /* 0x000fe20000004200 */
[--C-:B------:R-:W-:Y:S02]  /*bfd0*/  FFMA.FTZ R156, R156, c[0x0][0x2d0], -R148.reuse ;  /* 0x0000b4009c9c7a23 */ /* 0x100fe40000010894 */
[----:B------:R-:W-:Y:S01]  /*bfe0*/  MUFU.EX2 R137, R137 ;  /* 0x0000008900897308 */ /* 0x000fe20000000800 */
[--C-:B------:R-:W-:Y:S01]  /*bff0*/  FFMA.FTZ R158, R193, c[0x0][0x2d0], -R148.reuse ;  /* 0x0000b400c19e7a23 */ /* 0x100fe20000010894 */
[C---:B--2---:R-:W-:Y:S03]  /*c000*/  HMMA.16816.F32 R28, R112.reuse, R36, R28 ;  /* 0x00000024701c723c */ /* 0x044fe6000000181c */
[----:B------:R-:W-:Y:S02]  /*c010*/  FFMA.FTZ R193, R164, c[0x0][0x2d0], -R148 ;  /* 0x0000b400a4c17a23 */ /* 0x000fe40000010894 */
[--C-:B------:R-:W-:Y:S02]  /*c020*/  FFMA.FTZ R195, R195, c[0x0][0x2d0], -R124.reuse ;  /* 0x0000b400c3c37a23 */ /* 0x100fe4000001087c */
[C---:B------:R-:W-:Y:S01]  /*c030*/  FMUL.FTZ R36, R3.reuse, R80 ;  /* 0x0000005003247220 */ /* 0x040fe20000410000 */
[C---:B------:R-:W-:Y:S01]  /*c040*/  HMMA.16816.F32 R32, R112.reuse, R38, R32 ;  /* 0x000000267020723c */ /* 0x040fe20000001820 */
[----:B------:R-:W-:Y:S03]  /*c050*/  MUFU.EX2 R138, R138 ;  /* 0x0000008a008a7308 */ /* 0x000fe60000000800 */
[----:B------:R-:W-:Y:S02]  /*c060*/  FMUL.FTZ R37, R3, R81 ;  /* 0x0000005103257220 */ /* 0x000fe40000410000 */
[--C-:B------:R-:W-:Y:S02]  /*c070*/  FFMA.FTZ R160, R160, c[0x0][0x2d0], -R124.reuse ;  /* 0x0000b400a0a07a23 */ /* 0x100fe4000001087c */
[C---:B------:R-:W-:Y:S03]  /*c080*/  FMUL.FTZ R38, R2.reuse, R82 ;  /* 0x0000005202267220 */ /* 0x040fe60000410000 */
[----:B------:R-:W-:Y:S01]  /*c090*/  MUFU.EX2 R146, R146 ;  /* 0x0000009200927308 */ /* 0x000fe20000000800 */
[----:B------:R-:W-:Y:S02]  /*c0a0*/  FMUL.FTZ R39, R2, R83 ;  /* 0x0000005302277220 */ /* 0x000fe40000410000 */
[----:B------:R-:W-:Y:S01]  /*c0b0*/  LDSM.16.MT88.4 R80, [R209+0x900] ;  /* 0x00090000d150783b */ /* 0x000fe20000004200 */
[--C-:B------:R-:W-:Y:S02]  /*c0c0*/  FFMA.FTZ R162, R162, c[0x0][0x2d0], -R124.reuse ;  /* 0x0000b400a2a27a23 */ /* 0x100fe4000001087c */
[----:B------:R-:W-:Y:S02]  /*c0d0*/  FFMA.FTZ R235, R235, c[0x0][0x2d0], -R124 ;  /* 0x0000b400ebeb7a23 */ /* 0x000fe4000001087c */
[C---:B----4-:R-:W-:Y:S02]  /*c0e0*/  HMMA.16816.F32 R36, R112.reuse, R44, R36 ;  /* 0x0000002c7024723c */ /* 0x050fe40000001824 */
[----:B------:R-:W2:Y:S01]  /*c0f0*/  MUFU.EX2 R147, R147 ;  /* 0x0000009300937308 */ /* 0x000ea20000000800 */
[--C-:B------:R-:W-:Y:S02]  /*c100*/  FFMA.FTZ R164, R251, c[0x0][0x2d0], -R148.reuse ;  /* 0x0000b400fba47a23 */ /* 0x100fe40000010894 */
[--C-:B------:R-:W-:Y:S02]  /*c110*/  FFMA.FTZ R237, R237, c[0x0][0x2d0], -R148.reuse ;  /* 0x0000b400eded7a23 */ /* 0x100fe40000010894 */
[C---:B------:R-:W-:Y:S01]  /*c120*/  FMUL.FTZ R44, R3.reuse, R72 ;  /* 0x00000048032c7220 */ /* 0x040fe20000410000 */
[C---:B------:R-:W-:Y:S04]  /*c130*/  HMMA.16816.F32 R40, R112.reuse, R46, R40 ;  /* 0x0000002e7028723c */ /* 0x040fe80000001828 */
[----:B------:R-:W-:Y:S01]  /*c140*/  FMUL.FTZ R45, R3, R73 ;  /* 0x00000049032d7220 */ /* 0x000fe20000410000 */
[----:B------:R-:W-:Y:S01]  /*c150*/  MUFU.EX2 R149, R149 ;  /* 0x0000009500957308 */ /* 0x000fe20000000800 */
[--C-:B------:R-:W-:Y:S02]  /*c160*/  FFMA.FTZ R166, R249, c[0x0][0x2d0], -R148.reuse ;  /* 0x0000b400f9a67a23 */ /* 0x100fe40000010894 */
[C---:B------:R-:W-:Y:S04]  /*c170*/  FMUL.FTZ R46, R2.reuse, R74 ;  /* 0x0000004a022e7220 */ /* 0x040fe80000410000 */
[----:B------:R-:W-:Y:S02]  /*c180*/  FMUL.FTZ R47, R2, R75 ;  /* 0x0000004b022f7220 */ /* 0x000fe40000410000 */
[----:B------:R-:W4:Y:S01]  /*c190*/  LDSM.16.MT88.4 R72, [R212+0x900] ;  /* 0x00090000d448783b */ /* 0x000f220000004200 */
[----:B------:R-:W5:Y:S01]  /*c1a0*/  MUFU.EX2 R150, R150 ;  /* 0x0000009600967308 */ /* 0x000f620000000800 */
[----:B------:R-:W-:Y:S02]  /*c1b0*/  FFMA.FTZ R239, R239, c[0x0][0x2d0], -R148 ;  /* 0x0000b400efef7a23 */ /* 0x000fe40000010894 */
[--C-:B------:R-:W-:Y:S01]  /*c1c0*/  FFMA.FTZ R184, R247, c[0x0][0x2d0], -R124.reuse ;  /* 0x0000b400f7b87a23 */ /* 0x100fe2000001087c */
[C---:B---3--:R-:W-:Y:S03]  /*c1d0*/  HMMA.16816.F32 R44, R112.reuse, R84, R44 ;  /* 0x00000054702c723c */ /* 0x048fe6000000182c */
[--C-:B------:R-:W-:Y:S02]  /*c1e0*/  FFMA.FTZ R243, R243, c[0x0][0x2d0], -R124.reuse ;  /* 0x0000b400f3f37a23 */ /* 0x100fe4000001087c */
[--C-:B------:R-:W-:Y:S01]  /*c1f0*/  FFMA.FTZ R186, R245, c[0x0][0x2d0], -R124.reuse ;  /* 0x0000b400f5ba7a23 */ /* 0x100fe2000001087c */
[----:B------:R-:W-:Y:S01]  /*c200*/  MUFU.EX2 R187, R187 ;  /* 0x000000bb00bb7308 */ /* 0x000fe20000000800 */
[----:B------:R-:W-:Y:S01]  /*c210*/  FFMA.FTZ R241, R241, c[0x0][0x2d0], -R124 ;  /* 0x0000b400f1f17a23 */ /* 0x000fe2000001087c */
[C---:B------:R-:W-:Y:S01]  /*c220*/  HMMA.16816.F32 R48, R112.reuse, R86, R48 ;  /* 0x000000567030723c */ /* 0x040fe20000001830 */
[----:B------:R-:W-:Y:S03]  /*c230*/  LDSM.16.MT88.4 R84, [R208+0x900] ;  /* 0x00090000d054783b */ /* 0x000fe60000004200 */
[--C-:B------:R-:W-:Y:S02]  /*c240*/  FFMA.FTZ R145, R145, c[0x0][0x2d0], -R148.reuse ;  /* 0x0000b40091917a23 */ /* 0x100fe40000010894 */
[--C-:B------:R-:W-:Y:S02]  /*c250*/  FFMA.FTZ R144, R144, c[0x0][0x2d0], -R148.reuse ;  /* 0x0000b40090907a23 */ /* 0x100fe40000010894 */
[C---:B------:R-:W-:Y:S01]  /*c260*/  HMMA.16816.F32 R52, R112.reuse, R76, R52 ;  /* 0x0000004c7034723c */ /* 0x040fe20000001834 */
[----:B------:R-:W3:Y:S03]  /*c270*/  MUFU.EX2 R156, R156 ;  /* 0x0000009c009c7308 */ /* 0x000ee60000000800 */
[--C-:B------:R-:W-:Y:S02]  /*c280*/  FFMA.FTZ R139, R139, c[0x0][0x2d0], -R148.reuse ;  /* 0x0000b4008b8b7a23 */ /* 0x100fe40000010894 */
[----:B------:R-:W-:Y:S02]  /*c290*/  FFMA.FTZ R148, R126, c[0x0][0x2d0], -R148 ;  /* 0x0000b4007e947a23 */ /* 0x000fe40000010894 */
[C---:B------:R-:W-:Y:S01]  /*c2a0*/  HMMA.16816.F32 R56, R112.reuse, R78, R56 ;  /* 0x0000004e7038723c */ /* 0x040fe20000001838 */
[----:B------:R-:W3:Y:S02]  /*c2b0*/  LDSM.16.MT88.4 R76, [R210+0x900] ;  /* 0x00090000d24c783b */ /* 0x000ee40000004200 */
[----:B------:R-:W-:Y:S01]  /*c2c0*/  MUFU.EX2 R158, R158 ;  /* 0x0000009e009e7308 */ /* 0x000fe20000000800 */
[--C-:B------:R-:W-:Y:S02]  /*c2d0*/  FFMA.FTZ R118, R118, c[0x0][0x2d0], -R124.reuse ;  /* 0x0000b40076767a23 */ /* 0x100fe4000001087c */
[----:B------:R-:W-:Y:S02]  /*c2e0*/  FFMA.FTZ R124, R117, c[0x0][0x2d0], -R124 ;  /* 0x0000b400757c7a23 */ /* 0x000fe4000001087c */
[C---:B------:R-:W-:Y:S04]  /*c2f0*/  HMMA.16816.F32 R60, R112.reuse, R68, R60 ;  /* 0x00000044703c723c */ /* 0x040fe8000000183c */
[----:B------:R-:W-:Y:S01]  /*c300*/  FFMA.FTZ R133, R3, R224, R133 ;  /* 0x000000e003857223 */ /* 0x000fe20000010085 */
[----:B------:R-:W3:Y:S01]  /*c310*/  MUFU.EX2 R193, R193 ;  /* 0x000000c100c17308 */ /* 0x000ee20000000800 */
[----:B------:R-:W-:Y:S01]  /*c320*/  MOV R3, R0 ;  /* 0x0000000000037202 */ /* 0x000fe20000000f00 */
[----:B------:R-:W-:Y:S01]  /*c330*/  FFMA.FTZ R134, R2, R225, R134 ;  /* 0x000000e102867223 */ /* 0x000fe20000010086 */
[----:B------:R-:W-:Y:S04]  /*c340*/  HMMA.16816.F32 R64, R112, R70, R64 ;  /* 0x000000467040723c */ /* 0x000fe80000001840 */
[----:B-1----:R-:W-:Y:S01]  /*c350*/  F2FP.PACK_AB R68, R136, R135 ;  /* 0x000000878844723e */ /* 0x002fe200000000ff */
[----:B------:R-:W-:Y:S01]  /*c360*/  FADD.FTZ R132, R132, R133 ;  /* 0x0000008584847221 */ /* 0x000fe20000010000 */
[----:B--2---:R-:W-:Y:S01]  /*c370*/  F2FP.PACK_AB R69, R147, R146 ;  /* 0x000000929345723e */ /* 0x004fe200000000ff */
[----:B------:R-:W-:Y:S01]  /*c380*/  MUFU.EX2 R195, R195 ;  /* 0x000000c300c37308 */ /* 0x000fe20000000800 */
[----:B------:R-:W-:Y:S01]  /*c390*/  F2FP.PACK_AB R70, R138, R137 ;  /* 0x000000898a46723e */ /* 0x000fe200000000ff */
[----:B------:R-:W-:Y:S03]  /*c3a0*/  FADD.FTZ R129, R129, R134 ;  /* 0x0000008681817221 */ /* 0x000fe60000010000 */
[----:B-----5:R-:W-:Y:S01]  /*c3b0*/  F2FP.PACK_AB R71, R150, R149 ;  /* 0x000000959647723e */ /* 0x020fe200000000ff */
[----:B------:R-:W-:Y:S02]  /*c3c0*/  FADD.FTZ R131, R131, R132 ;  /* 0x0000008483837221 */ /* 0x000fe40000010000 */
[----:B------:R-:W-:Y:S02]  /*c3d0*/  FADD.FTZ R128, R128, R129 ;  /* 0x0000008180807221 */ /* 0x000fe40000010000 */
[----:B------:R-:W1:Y:S01]  /*c3e0*/  MUFU.EX2 R160, R160 ;  /* 0x000000a000a07308 */ /* 0x000e620000000800 */
[----:B------:R-:W-:Y:S01]  /*c3f0*/  FADD.FTZ R130, R130, R131 ;  /* 0x0000008382827221 */ /* 0x000fe20000010000 */
[C---:B----4-:R-:W-:Y:S05]  /*c400*/  HMMA.16816.F32 R4, R68.reuse, R72, R4 ;  /* 0x000000484404723c */ /* 0x050fea0000001804 */
[----:B------:R-:W-:Y:S02]  /*c410*/  FADD.FTZ R119, R119, R128 ;  /* 0x0000008077777221 */ /* 0x000fe40000010000 */
[----:B------:R-:W-:Y:S01]  /*c420*/  FADD.FTZ R135, R135, R130 ;  /* 0x0000008287877221 */ /* 0x000fe20000010000 */
[C---:B------:R-:W-:Y:S01]  /*c430*/  HMMA.16816.F32 R8, R68.reuse, R74, R8 ;  /* 0x0000004a4408723c */ /* 0x040fe20000001808 */
[----:B------:R-:W2:Y:S01]  /*c440*/  LDSM.16.MT88.4 R72, [R210+0x3900] ;  /* 0x00390000d248783b */ /* 0x000ea20000004200 */
[----:B------:R-:W-:Y:S02]  /*c450*/  MUFU.EX2 R162, R162 ;  /* 0x000000a200a27308 */ /* 0x000fe40000000800 */
[----:B------:R-:W-:Y:S01]  /*c460*/  FADD.FTZ R146, R146, R119 ;  /* 0x0000007792927221 */ /* 0x000fe20000010000 */
[----:B------:R-:W-:Y:S01]  /*c470*/  MOV R119, R116 ;  /* 0x0000007400777202 */ /* 0x000fe20000000f00 */
[----:B------:R-:W-:Y:S02]  /*c480*/  FADD.FTZ R136, R136, R135 ;  /* 0x0000008788887221 */ /* 0x000fe40000010000 */
[C---:B---3--:R-:W-:Y:S04]  /*c490*/  HMMA.16816.F32 R12, R68.reuse, R76, R12 ;  /* 0x0000004c440c723c */ /* 0x048fe8000000180c */
[----:B------:R-:W3:Y:S01]  /*c4a0*/  MUFU.EX2 R235, R235 ;  /* 0x000000eb00eb7308 */ /* 0x000ee20000000800 */
[----:B------:R-:W-:Y:S02]  /*c4b0*/  FADD.FTZ R146, R147, R146 ;  /* 0x0000009293927221 */ /* 0x000fe40000010000 */
[----:B------:R-:W-:Y:S01]  /*c4c0*/  FADD.FTZ R137, R137, R136 ;  /* 0x0000008889897221 */ /* 0x000fe20000010000 */
[C---:B------:R-:W-:Y:S01]  /*c4d0*/  HMMA.16816.F32 R16, R68.reuse, R78, R16 ;  /* 0x0000004e4410723c */ /* 0x040fe20000001810 */
[----:B------:R-:W4:Y:S03]  /*c4e0*/  LDSM.16.MT88.4 R76, [R209+0x3900] ;  /* 0x00390000d14c783b */ /* 0x000f260000004200 */
[----:B------:R-:W-:Y:S02]  /*c4f0*/  FADD.FTZ R149, R149, R146 ;  /* 0x0000009295957221 */ /* 0x000fe40000010000 */
[----:B------:R-:W-:Y:S01]  /*c500*/  MUFU.EX2 R164, R164 ;  /* 0x000000a400a47308 */ /* 0x000fe20000000800 */
[----:B------:R-:W-:Y:S01]  /*c510*/  FADD.FTZ R138, R138, R137 ;  /* 0x000000898a8a7221 */ /* 0x000fe20000010000 */
[C---:B------:R-:W-:Y:S04]  /*c520*/  HMMA.16816.F32 R20, R68.reuse, R80, R20 ;  /* 0x000000504414723c */ /* 0x040fe80000001814 */
[----:B------:R-:W-:Y:S04]  /*c530*/  FADD.FTZ R150, R150, R149 ;  /* 0x0000009596967221 */ /* 0x000fe80000010000 */
[C---:B------:R-:W-:Y:S01]  /*c540*/  HMMA.16816.F32 R24, R68.reuse, R82, R24 ;  /* 0x000000524418723c */ /* 0x040fe20000001818 */
[----:B------:R-:W5:Y:S01]  /*c550*/  LDSM.16.MT88.4 R80, [R208+0x3900] ;  /* 0x00390000d050783b */ /* 0x000f620000004200 */
[----:B------:R-:W-:Y:S06]  /*c560*/  MUFU.EX2 R237, R237 ;  /* 0x000000ed00ed7308 */ /* 0x000fec0000000800 */
[C---:B------:R-:W-:Y:S04]  /*c570*/  HMMA.16816.F32 R28, R68.reuse, R84, R28 ;  /* 0x00000054441c723c */ /* 0x040fe8000000181c */
[----:B------:R-:W-:Y:S04]  /*c580*/  MUFU.EX2 R166, R166 ;  /* 0x000000a600a67308 */ /* 0x000fe80000000800 */
[C---:B------:R-:W-:Y:S01]  /*c590*/  HMMA.16816.F32 R32, R68.reuse, R86, R32 ;  /* 0x000000564420723c */ /* 0x040fe20000001820 */
[----:B------:R-:W-:Y:S05]  /*c5a0*/  LDSM.16.MT88.4 R84, [R208+0x1100] ;  /* 0x00110000d054783b */ /* 0x000fea0000004200 */
[----:B------:R-:W-:Y:S02]  /*c5b0*/  MUFU.EX2 R239, R239 ;  /* 0x000000ef00ef7308 */ /* 0x000fe40000000800 */
[C---:B------:R-:W-:Y:S08]  /*c5c0*/  HMMA.16816.F32 R36, R68.reuse, R88, R36 ;  /* 0x000000584424723c */ /* 0x040ff00000001824 */
[C---:B------:R-:W-:Y:S01]  /*c5d0*/  HMMA.16816.F32 R40, R68.reuse, R90, R40 ;  /* 0x0000005a4428723c */ /* 0x040fe20000001828 */
[----:B------:R-:W-:Y:S01]  /*c5e0*/  LDSM.16.MT88.4 R88, [R210+0x4100] ;  /* 0x00410000d258783b */ /* 0x000fe20000004200 */
[----:B------:R-:W-:Y:S06]  /*c5f0*/  MUFU.EX2 R184, R184 ;  /* 0x000000b800b87308 */ /* 0x000fec0000000800 */
[C---:B--2---:R-:W-:Y:S04]  /*c600*/  HMMA.16816.F32 R44, R68.reuse, R72, R44 ;  /* 0x00000048442c723c */ /* 0x044fe8000000182c */
[----:B------:R-:W-:Y:S04]  /*c610*/  MUFU.EX2 R243, R243 ;  /* 0x000000f300f37308 */ /* 0x000fe80000000800 */
[C---:B------:R-:W-:Y:S01]  /*c620*/  HMMA.16816.F32 R48, R68.reuse, R74, R48 ;  /* 0x0000004a4430723c */ /* 0x040fe20000001830 */
[----:B------:R-:W2:Y:S05]  /*c630*/  LDSM.16.MT88.4 R72, [R212+0x1100] ;  /* 0x00110000d448783b */ /* 0x000eaa0000004200 */
        /* <DEDUP_REMOVED lines=9> */
[----:B------:R-:W-:Y:S01]  /*c6d0*/  MUFU.EX2 R144, R144 ;  /* 0x0000009000907308 */ /* 0x000fe20000000800 */
[----:B------:R-:W-:Y:S01]  /*c6e0*/  F2FP.PACK_AB R68, R156, R187 ;  /* 0x000000bb9c44723e */ /* 0x000fe200000000ff */
[----:B------:R-:W-:Y:S01]  /*c6f0*/  FADD.FTZ R187, R187, R138 ;  /* 0x0000008abbbb7221 */ /* 0x000fe20000010000 */
[----:B------:R-:W-:Y:S03]  /*c700*/  F2FP.PACK_AB R70, R193, R158 ;  /* 0x0000009ec146723e */ /* 0x000fe600000000ff */
[----:B-1----:R-:W-:Y:S01]  /*c710*/  F2FP.PACK_AB R69, R160, R195 ;  /* 0x000000c3a045723e */ /* 0x002fe200000000ff */
[----:B------:R-:W-:Y:S01]  /*c720*/  FADD.FTZ R195, R195, R150 ;  /* 0x00000096c3c37221 */ /* 0x000fe20000010000 */
[----:B---3--:R-:W-:Y:S01]  /*c730*/  F2FP.PACK_AB R71, R235, R162 ;  /* 0x000000a2eb47723e */ /* 0x008fe200000000ff */
[----:B------:R-:W-:Y:S01]  /*c740*/  FADD.FTZ R187, R156, R187 ;  /* 0x000000bb9cbb7221 */ /* 0x000fe20000010000 */
[----:B------:R-:W-:Y:S01]  /*c750*/  MUFU.EX2 R139, R139 ;  /* 0x0000008b008b7308 */ /* 0x000fe20000000800 */
[----:B------:R-:W-:Y:S02]  /*c760*/  FADD.FTZ R195, R160, R195 ;  /* 0x000000c3a0c37221 */ /* 0x000fe40000010000 */
[----:B------:R-:W-:Y:S02]  /*c770*/  FADD.FTZ R158, R158, R187 ;  /* 0x000000bb9e9e7221 */ /* 0x000fe40000010000 */
[C---:B--2---:R-:W-:Y:S03]  /*c780*/  HMMA.16816.F32 R4, R68.reuse, R72, R4 ;  /* 0x000000484404723c */ /* 0x044fe60000001804 */
[----:B------:R-:W-:Y:S02]  /*c790*/  FADD.FTZ R162, R162, R195 ;  /* 0x000000c3a2a27221 */ /* 0x000fe40000010000 */
[----:B------:R-:W1:Y:S01]  /*c7a0*/  MUFU.EX2 R148, R148 ;  /* 0x0000009400947308 */ /* 0x000e620000000800 */
[----:B------:R-:W-:Y:S02]  /*c7b0*/  FADD.FTZ R193, R193, R158 ;  /* 0x0000009ec1c17221 */ /* 0x000fe40000010000 */
[C---:B------:R-:W-:Y:S01]  /*c7c0*/  HMMA.16816.F32 R8, R68.reuse, R74, R8 ;  /* 0x0000004a4408723c */ /* 0x040fe20000001808 */
[----:B------:R-:W2:Y:S03]  /*c7d0*/  LDSM.16.MT88.4 R72, [R212+0x4100] ;  /* 0x00410000d448783b */ /* 0x000ea60000004200 */
[----:B------:R-:W-:Y:S03]  /*c7e0*/  FADD.FTZ R235, R235, R162 ;  /* 0x000000a2ebeb7221 */ /* 0x000fe60000010000 */
[----:B------:R-:W-:Y:S01]  /*c7f0*/  MUFU.EX2 R151, R151 ;  /* 0x0000009700977308 */ /* 0x000fe20000000800 */
[C---:B----4-:R-:W-:Y:S08]  /*c800*/  HMMA.16816.F32 R12, R68.reuse, R76, R12 ;  /* 0x0000004c440c723c */ /* 0x050ff0000000180c */
[C---:B------:R-:W-:Y:S01]  /*c810*/  HMMA.16816.F32 R16, R68.reuse, R78, R16 ;  /* 0x0000004e4410723c */ /* 0x040fe20000001810 */
[----:B------:R-:W3:Y:S01]  /*c820*/  LDSM.16.MT88.4 R76, [R212+0x1900] ;  /* 0x00190000d44c783b */ /* 0x000ee20000004200 */
[----:B------:R-:W4:Y:S02]  /*c830*/  MUFU.EX2 R240, R240 ;  /* 0x000000f000f07308 */ /* 0x000f240000000800 */
[----:B-1----:R-:W-:Y:S04]  /*c840*/  F2FP.PACK_AB R126, R148, R139 ;  /* 0x0000008b947e723e */ /* 0x002fe800000000ff */
[C---:B-----5:R-:W-:Y:S04]  /*c850*/  HMMA.16816.F32 R20, R68.reuse, R80, R20 ;  /* 0x000000504414723c */ /* 0x060fe80000001814 */
[----:B------:R-:W-:Y:S04]  /*c860*/  MUFU.EX2 R118, R118 ;  /* 0x0000007600767308 */ /* 0x000fe80000000800 */
[C---:B------:R-:W-:Y:S01]  /*c870*/  HMMA.16816.F32 R24, R68.reuse, R82, R24 ;  /* 0x000000524418723c */ /* 0x040fe20000001818 */
[----:B------:R-:W1:Y:S05]  /*c880*/  LDSM.16.MT88.4 R80, [R209+0x1900] ;  /* 0x00190000d150783b */ /* 0x000e6a0000004200 */
[----:B------:R5:W3:Y:S02]  /*c890*/  MUFU.EX2 R117, R124 ;  /* 0x0000007c00757308 */ /* 0x000ae40000000800 */
[C---:B------:R-:W-:Y:S04]  /*c8a0*/  HMMA.16816.F32 R28, R68.reuse, R84, R28 ;  /* 0x00000054441c723c */ /* 0x040fe8000000181c */
[----:B----4-:R-:W-:Y:S04]  /*c8b0*/  F2FP.PACK_AB R125, R240, R151 ;  /* 0x00000097f07d723e */ /* 0x010fe800000000ff */
[C---:B------:R-:W-:Y:S01]  /*c8c0*/  HMMA.16816.F32 R32, R68.reuse, R86, R32 ;  /* 0x000000564420723c */ /* 0x040fe20000001820 */
[----:B------:R-:W-:Y:S07]  /*c8d0*/  LDSM.16.MT88.4 R84, [R210+0x4900] ;  /* 0x00490000d254783b */ /* 0x000fee0000004200 */
[C---:B--2---:R-:W-:Y:S04]  /*c8e0*/  HMMA.16816.F32 R36, R68.reuse, R72, R36 ;  /* 0x000000484424723c */ /* 0x044fe80000001824 */
[----:B-----5:R-:W-:Y:S04]  /*c8f0*/  F2FP.PACK_AB R124, R144, R145 ;  /* 0x00000091907c723e */ /* 0x020fe800000000ff */
[C---:B------:R-:W-:Y:S01]  /*c900*/  HMMA.16816.F32 R40, R68.reuse, R74, R40 ;  /* 0x0000004a4428723c */ /* 0x040fe20000001828 */
[----:B------:R-:W2:Y:S03]  /*c910*/  LDSM.16.MT88.4 R72, [R208+0x1900] ;  /* 0x00190000d048783b */ /* 0x000ea60000004200 */
[----:B---3--:R-:W-:Y:S04]  /*c920*/  F2FP.PACK_AB R127, R117, R118 ;  /* 0x00000076757f723e */ /* 0x008fe800000000ff */
[C---:B------:R-:W-:Y:S08]  /*c930*/  HMMA.16816.F32 R44, R68.reuse, R88, R44 ;  /* 0x00000058442c723c */ /* 0x040ff0000000182c */
[C---:B------:R-:W-:Y:S01]  /*c940*/  HMMA.16816.F32 R48, R68.reuse, R90, R48 ;  /* 0x0000005a4430723c */ /* 0x040fe20000001830 */
[----:B------:R-:W-:Y:S07]  /*c950*/  LDSM.16.MT88.4 R88, [R208+0x5100] ;  /* 0x00510000d058783b */ /* 0x000fee0000004200 */
[C---:B------:R-:W-:Y:S08]  /*c960*/  HMMA.16816.F32 R52, R68.reuse, R92, R52 ;  /* 0x0000005c4434723c */ /* 0x040ff00000001834 */
[C---:B------:R-:W-:Y:S01]  /*c970*/  HMMA.16816.F32 R56, R68.reuse, R94, R56 ;  /* 0x0000005e4438723c */ /* 0x040fe20000001838 */
[----:B------:R-:W-:Y:S07]  /*c980*/  LDSM.16.MT88.4 R92, [R209+0x2900] ;  /* 0x00290000d15c783b */ /* 0x000fee0000004200 */
[C---:B------:R-:W-:Y:S08]  /*c990*/  HMMA.16816.F32 R60, R68.reuse, R96, R60 ;  /* 0x00000060443c723c */ /* 0x040ff0000000183c */
[----:B------:R-:W-:Y:S07]  /*c9a0*/  HMMA.16816.F32 R64, R68, R98, R64 ;  /* 0x000000624440723c */ /* 0x000fee0000001840 */
        /* <DEDUP_REMOVED lines=9> */
[C---:B------:R-:W-:Y:S03]  /*ca40*/  HMMA.16816.F32 R4, R68.reuse, R76, R4 ;  /* 0x0000004c4404723c */ /* 0x040fe60000001804 */
[----:B------:R-:W-:Y:S02]  /*ca50*/  FADD.FTZ R186, R186, R243 ;  /* 0x000000f3baba7221 */ /* 0x000fe40000010000 */
[----:B------:R-:W-:Y:S02]  /*ca60*/  FADD.FTZ R166, R239, R166 ;  /* 0x000000a6efa67221 */ /* 0x000fe40000010000 */
[----:B------:R-:W-:Y:S01]  /*ca70*/  FADD.FTZ R186, R241, R186 ;  /* 0x000000baf1ba7221 */ /* 0x000fe20000010000 */
[C---:B------:R-:W-:Y:S01]  /*ca80*/  HMMA.16816.F32 R8, R68.reuse, R78, R8 ;  /* 0x0000004e4408723c */ /* 0x040fe20000001808 */
[----:B------:R-:W3:Y:S07]  /*ca90*/  LDSM.16.MT88.4 R76, [R212+0x4900] ;  /* 0x00490000d44c783b */ /* 0x000eee0000004200 */
[C---:B------:R-:W-:Y:S08]  /*caa0*/  HMMA.16816.F32 R12, R68.reuse, R100, R12 ;  /* 0x00000064440c723c */ /* 0x040ff0000000180c */
[C---:B------:R-:W-:Y:S01]  /*cab0*/  HMMA.16816.F32 R16, R68.reuse, R102, R16 ;  /* 0x000000664410723c */ /* 0x040fe20000001810 */
[----:B------:R-:W-:Y:S07]  /*cac0*/  LDSM.16.MT88.4 R100, [R210+0x2900] ;  /* 0x00290000d264783b */ /* 0x000fee0000004200 */
[C---:B-1----:R-:W-:Y:S08]  /*cad0*/  HMMA.16816.F32 R20, R68.reuse, R80, R20 ;  /* 0x000000504414723c */ /* 0x042ff00000001814 */
        /* <DEDUP_REMOVED lines=14> */
[C---:B--2---:R-:W-:Y:S08]  /*cbc0*/  HMMA.16816.F32 R60, R68.reuse, R72, R60 ;  /* 0x00000048443c723c */ /* 0x044ff0000000183c */
[----:B------:R-:W-:Y:S01]  /*cbd0*/  HMMA.16816.F32 R64, R68, R74, R64 ;  /* 0x0000004a4440723c */ /* 0x000fe20000001840 */
[----:B------:R-:W2:Y:S06]  /*cbe0*/  LDSM.16.MT88.4 R72, [R208+0x2100] ;  /* 0x00210000d048783b */ /* 0x000eac0000004200 */
        /* <DEDUP_REMOVED lines=9> */
[C---:B---3--:R-:W-:Y:S03]  /*cc80*/  HMMA.16816.F32 R4, R68.reuse, R76, R4 ;  /* 0x0000004c4404723c */ /* 0x048fe60000001804 */
[----:B------:R-:W-:Y:S02]  /*cc90*/  FADD.FTZ R157, R157, R236 ;  /* 0x000000ec9d9d7221 */ /* 0x000fe40000010000 */
[----:B------:R-:W-:Y:S02]  /*cca0*/  FADD.FTZ R234, R234, R165 ;  /* 0x000000a5eaea7221 */ /* 0x000fe40000010000 */
[----:B------:R-:W-:Y:S01]  /*ccb0*/  FADD.FTZ R238, R238, R157 ;  /* 0x0000009deeee7221 */ /* 0x000fe20000010000 */
[C---:B------:R-:W-:Y:S01]  /*ccc0*/  HMMA.16816.F32 R8, R68.reuse, R78, R8 ;  /* 0x0000004e4408723c */ /* 0x040fe20000001808 */
[----:B------:R-:W3:Y:S03]  /*ccd0*/  LDSM.16.MT88.4 R76, [R212+0x5100] ;  /* 0x00510000d44c783b */ /* 0x000ee60000004200 */
[----:B------:R-:W-:Y:S02]  /*cce0*/  FADD.FTZ R145, R145, R234 ;  /* 0x000000ea91917221 */ /* 0x000fe40000010000 */
[----:B------:R-:W-:Y:S02]  /*ccf0*/  FADD.FTZ R151, R151, R238 ;  /* 0x000000ee97977221 */ /* 0x000fe40000010000 */
[C---:B----4-:R-:W-:Y:S04]  /*cd00*/  HMMA.16816.F32 R12, R68.reuse, R84, R12 ;  /* 0x00000054440c723c */ /* 0x050fe8000000180c */
[----:B------:R-:W-:Y:S02]  /*cd10*/  FADD.FTZ R144, R144, R145 ;  /* 0x0000009190907221 */ /* 0x000fe40000010000 */
[----:B------:R-:W-:Y:S02]  /*cd20*/  FADD.FTZ R151, R240, R151 ;  /* 0x00000097f0977221 */ /* 0x000fe40000010000 */
[C---:B------:R-:W-:Y:S01]  /*cd30*/  HMMA.16816.F32 R16, R68.reuse, R86, R16 ;  /* 0x000000564410723c */ /* 0x040fe20000001810 */
[----:B------:R-:W4:Y:S03]  /*cd40*/  LDSM.16.MT88.4 R84, [R210+0x5100] ;  /* 0x00510000d254783b */ /* 0x000f260000004200 */
[----:B------:R-:W-:Y:S02]  /*cd50*/  FADD.FTZ R139, R139, R144 ;  /* 0x000000908b8b7221 */ /* 0x000fe40000010000 */
[----:B------:R-:W-:Y:S02]  /*cd60*/  FADD.FTZ R118, R118, R151 ;  /* 0x0000009776767221 */ /* 0x000fe40000010000 */
[C---:B-1----:R-:W-:Y:S04]  /*cd70*/  HMMA.16816.F32 R20, R68.reuse, R80, R20 ;  /* 0x000000504414723c */ /* 0x042fe80000001814 */
[----:B------:R-:W-:Y:S02]  /*cd80*/  FADD.FTZ R224, R148, R139 ;  /* 0x0000008b94e07221 */ /* 0x000fe40000010000 */
[----:B------:R-:W-:Y:S02]  /*cd90*/  FADD.FTZ R225, R117, R118 ;  /* 0x0000007675e17221 */ /* 0x000fe40000010000 */
        /* <DEDUP_REMOVED lines=8> */
[C---:B----4-:R-:W-:Y:S08]  /*ce20*/  HMMA.16816.F32 R44, R68.reuse, R84, R44 ;  /* 0x00000054442c723c */ /* 0x050ff0000000182c */
[C---:B------:R-:W-:Y:S08]  /*ce30*/  HMMA.16816.F32 R48, R68.reuse, R86, R48 ;  /* 0x000000564430723c */ /* 0x040ff00000001830 */
[C---:B-1----:R-:W-:Y:S08]  /*ce40*/  HMMA.16816.F32 R52, R68.reuse, R80, R52 ;  /* 0x000000504434723c */ /* 0x042ff00000001834 */
[C---:B------:R-:W-:Y:S08]  /*ce50*/  HMMA.16816.F32 R56, R68.reuse, R82, R56 ;  /* 0x000000524438723c */ /* 0x040ff00000001838 */
[C---:B------:R-:W-:Y:S08]  /*ce60*/  HMMA.16816.F32 R60, R68.reuse, R88, R60 ;  /* 0x00000058443c723c */ /* 0x040ff0000000183c */
[----:B------:R-:W-:Y:S01]  /*ce70*/  HMMA.16816.F32 R64, R68, R90, R64 ;  /* 0x0000005a4440723c */ /* 0x000fe20000001840 */
[----:B------:R-:W1:Y:S07]  /*ce80*/  LDSM.16.MT88.4 R68, [R210+0x5900] ;  /* 0x00590000d244783b */ /* 0x000e6e0000004200 */
[C---:B------:R-:W-:Y:S01]  /*ce90*/  HMMA.16816.F32 R112, R124.reuse, R108, R4 ;  /* 0x0000006c7c70723c */ /* 0x040fe20000001804 */
[----:B------:R-:W4:Y:S07]  /*cea0*/  LDSM.16.MT88.4 R4, [R209+0x5900] ;  /* 0x00590000d104783b */ /* 0x000f2e0000004200 */
[C---:B------:R-:W-:Y:S01]  /*ceb0*/  HMMA.16816.F32 R108, R124.reuse, R110, R8 ;  /* 0x0000006e7c6c723c */ /* 0x040fe20000001808 */
[----:B------:R-:W5:Y:S07]  /*cec0*/  LDSM.16.MT88.4 R8, [R208+0x5900] ;  /* 0x00590000d008783b */ /* 0x000f6e0000004200 */
[C---:B------:R-:W-:Y:S08]  /*ced0*/  HMMA.16816.F32 R104, R124.reuse, R100, R12 ;  /* 0x000000647c68723c */ /* 0x040ff0000000180c */
[C---:B------:R-:W-:Y:S08]  /*cee0*/  HMMA.16816.F32 R100, R124.reuse, R102, R16 ;  /* 0x000000667c64723c */ /* 0x040ff00000001810 */
[C---:B------:R-:W-:Y:S08]  /*cef0*/  HMMA.16816.F32 R96, R124.reuse, R92, R20 ;  /* 0x0000005c7c60723c */ /* 0x040ff00000001814 */
[C---:B------:R-:W-:Y:S08]  /*cf00*/  HMMA.16816.F32 R92, R124.reuse, R94, R24 ;  /* 0x0000005e7c5c723c */ /* 0x040ff00000001818 */
[C---:B--2---:R-:W-:Y:S08]  /*cf10*/  HMMA.16816.F32 R88, R124.reuse, R72, R28 ;  /* 0x000000487c58723c */ /* 0x044ff0000000181c */
[C---:B------:R-:W-:Y:S08]  /*cf20*/  HMMA.16816.F32 R84, R124.reuse, R74, R32 ;  /* 0x0000004a7c54723c */ /* 0x040ff00000001820 */
[C---:B---3--:R-:W-:Y:S08]  /*cf30*/  HMMA.16816.F32 R80, R124.reuse, R76, R36 ;  /* 0x0000004c7c50723c */ /* 0x048ff00000001824 */
[C---:B------:R-:W-:Y:S08]  /*cf40*/  HMMA.16816.F32 R76, R124.reuse, R78, R40 ;  /* 0x0000004e7c4c723c */ /* 0x040ff00000001828 */
[C---:B-1----:R-:W-:Y:S08]  /*cf50*/  HMMA.16816.F32 R72, R124.reuse, R68, R44 ;  /* 0x000000447c48723c */ /* 0x042ff0000000182c */
[C---:B------:R-:W-:Y:S08]  /*cf60*/  HMMA.16816.F32 R68, R124.reuse, R70, R48 ;  /* 0x000000467c44723c */ /* 0x040ff00000001830 */
[C---:B----4-:R-:W-:Y:S08]  /*cf70*/  HMMA.16816.F32 R52, R124.reuse, R4, R52 ;  /* 0x000000047c34723c */ /* 0x050ff00000001834 */
[C---:B------:R-:W-:Y:S08]  /*cf80*/  HMMA.16816.F32 R56, R124.reuse, R6, R56 ;  /* 0x000000067c38723c */ /* 0x040ff00000001838 */
[C---:B-----5:R-:W-:Y:S08]  /*cf90*/  HMMA.16816.F32 R60, R124.reuse, R8, R60 ;  /* 0x000000087c3c723c */ /* 0x060ff0000000183c */
[----:B------:R-:W-:Y:S01]  /*cfa0*/  HMMA.16816.F32 R64, R124, R10, R64 ;  /* 0x0000000a7c40723c */ /* 0x000fe20000001840 */
[----:B------:R-:W-:-:S07]  /*cfb0*/  @P0 BRA `(.L_x_47) ;  /* 0xffffd0e000000947 */ /* 0x000fce000383ffff */
.L_x_46:
[----:B------:R-:W-:-:S13]  /*cfc0*/  ISETP.GE.AND P0, PT, R192, R215, PT ;  /* 0x000000d7c000720c */ /* 0x000fda0003f06270 */
[----:B------:R-:W-:Y:S05]  /*cfd0*/  @!P0 BRA `(.L_x_48) ;  /* 0x0000432000008947 */ /* 0x000fea0003800000 */
[----:B------:R-:W-:Y:S01]  /*cfe0*/  ULDC.64 UR4, c[0x0][0x1e0] ;  /* 0x0000780000047ab9 */ /* 0x000fe20000000a00 */
[----:B------:R-:W-:Y:S01]  /*cff0*/  IADD3 R194, P0, R226, 0x40, RZ ;  /* 0x00000040e2c27810 */ /* 0x000fe20007f1e0ff */
[----:B------:R-:W-:Y:S01]  /*d000*/  USHF.L.U64.HI UR7, UR4, 0x6, UR5 ;  /* 0x0000000604077899 */ /* 0x000fe20008010205 */
[----:B------:R-:W-:Y:S01]  /*d010*/  IMAD.MOV.U32 R2, RZ, RZ, R116 ;  /* 0x000000ffff027224 */ /* 0x000fe200078e0074 */
[----:B------:R-:W-:Y:S01]  /*d020*/  USHF.L.U32 UR13, UR4, 0x6, URZ ;  /* 0x00000006040d7899 */ /* 0x000fe2000800063f */
[----:B------:R-:W-:Y:S01]  /*d030*/  IMAD.MOV.U32 R3, RZ, RZ, R0 ;  /* 0x000000ffff037224 */ /* 0x000fe200078e0000 */
[----:B------:R-:W-:Y:S01]  /*d040*/  UMOV UR11, 0x60 ;  /* 0x00000060000b7882 */ /* 0x000fe20000000000 */
[-C--:B------:R-:W-:Y:S01]  /*d050*/  IADD3.X R195, RZ, R229.reuse, RZ, P0, !PT ;  /* 0x000000e5ffc37210 */ /* 0x080fe200007fe4ff */
[----:B------:R-:W-:Y:S01]  /*d060*/  ULDC.64 UR4, c[0x0][0x208] ;  /* 0x0000820000047ab9 */ /* 0x000fe20000000a00 */
[----:B------:R-:W-:Y:S01]  /*d070*/  MOV R227, R229 ;  /* 0x000000e500e37202 */ /* 0x000fe20000000f00 */
[----:B------:R-:W-:-:S02]  /*d080*/  UIADD3 UR10, UP1, UR10, 0x80, URZ ;  /* 0x000000800a0a7890 */ /* 0x000fc4000ff3e03f */
[----:B------:R-:W-:Y:S02]  /*d090*/  UIADD3 UR16, UP0, UR12, 0x80, URZ ;  /* 0x000000800c107890 */ /* 0x000fe4000ff1e03f */
[----:B------:R-:W-:Y:S02]  /*d0a0*/  UIMAD.WIDE.U32 UR18, UR11, UR4, URZ ;  /* 0x000000040b1272a5 */ /* 0x000fe4000f8e003f */
[----:B------:R-:W-:Y:S02]  /*d0b0*/  UIMAD UR5, UR11, UR5, URZ ;  /* 0x000000050b0572a4 */ /* 0x000fe4000f8e023f */
[----:B------:R-:W-:Y:S02]  /*d0c0*/  UIADD3.X UR8, URZ, UR8, URZ, UP1, !UPT ;  /* 0x000000083f087290 */ /* 0x000fe40008ffe43f */
[----:B------:R-:W-:Y:S02]  /*d0d0*/  UIADD3.X UR4, URZ, UR17, URZ, UP0, !UPT ;  /* 0x000000113f047290 */ /* 0x000fe400087fe43f */
[----:B------:R-:W-:-:S02]  /*d0e0*/  UIADD3 UR5, UR19, UR5, URZ ;  /* 0x0000000513057290 */ /* 0x000fc4000fffe03f */
.L_x_57:
[----:B------:R-:W-:Y:S04]  /*d0f0*/  DEPBAR.LE SB0, 0x0 ;  /* 0x000080000000791a */ /* 0x000fe80000000000 */
[----:B------:R-:W-:Y:S01]  /*d100*/  BAR.SYNC.DEFER_BLOCKING 0x0 ;  /* 0x0000000000007b1d */ /* 0x000fe20000010000 */
[----:B------:R-:W-:Y:S01]  /*d110*/  SHF.R.S32.HI R29, RZ, 0x1f, R192 ;  /* 0x0000001fff1d7819 */ /* 0x000fe200000114c0 */
[C---:B------:R-:W-:Y:S01]  /*d120*/  IMAD R0, R192.reuse, UR5, RZ ;  /* 0x00000005c0007c24 */ /* 0x040fe2000f8e02ff */
[C---:B------:R-:W-:Y:S01]  /*d130*/  ISETP.GT.AND P6, PT, R192.reuse, R215, PT ;  /* 0x000000d7c000720c */ /* 0x040fe20003fc4270 */
[----:B------:R-:W-:Y:S04]  /*d140*/  IMAD.WIDE.U32 R38, R192, UR18, R226 ;  /* 0x00000012c0267c25 */ /* 0x000fe8000f8e00e2 */
[----:B------:R-:W-:Y:S01]  /*d150*/  IMAD R0, R29, UR18, R0 ;  /* 0x000000121d007c24 */ /* 0x000fe2000f8e0200 */
[----:B------:R-:W-:Y:S01]  /*d160*/  LEA R44, P1, R38, c[0x0][0x1f8], 0x1 ;  /* 0x00007e00262c7a11 */ /* 0x000fe200078208ff */
[----:B------:R-:W-:Y:S03]  /*d170*/  IMAD.WIDE.U32 R46, R192, UR18, R194 ;  /* 0x00000012c02e7c25 */ /* 0x000fe6000f8e00c2 */
[----:B------:R-:W-:Y:S02]  /*d180*/  IADD3 R36, R39, R0, RZ ;  /* 0x0000000027247210 */ /* 0x000fe40007ffe0ff */
[----:B------:R-:W-:Y:S02]  /*d190*/  LEA R156, P0, R46, c[0x0][0x1f8], 0x1 ;  /* 0x00007e002e9c7a11 */ /* 0x000fe400078008ff */
[----:B------:R-:W-:Y:S02]  /*d1a0*/  LEA.HI.X R45, R38, c[0x0][0x1fc], R36, 0x1, P1 ;  /* 0x00007f00262d7a11 */ /* 0x000fe400008f0c24 */
[----:B------:R-:W-:Y:S04]  /*d1b0*/  IADD3 R0, R0, R47, RZ ;  /* 0x0000002f00007210 */ /* 0x000fe80007ffe0ff */
[----:B------:R-:W-:Y:S01]  /*d1c0*/  LEA.HI.X R157, R46, c[0x0][0x1fc], R0, 0x1, P0 ;  /* 0x00007f002e9d7a11 */ /* 0x000fe200000f0c00 */
[----:B------:R-:W1:Y:S01]  /*d1d0*/  LDSM.16.M88.4 R8, [R214+0x8100] ;  /* 0x00810000d608783b */ /* 0x000e620000000200 */
[----:B------:R-:W-:Y:S04]  /*d1e0*/  IADD3 R160, P0, R44, UR12, RZ ;  /* 0x0000000c2ca07c10 */ /* 0x000fe8000ff1e0ff */
[----:B------:R-:W-:Y:S02]  /*d1f0*/  IADD3.X R161, R45, UR17, RZ, P0, !PT ;  /* 0x000000112da17c10 */ /* 0x000fe400087fe4ff */
[C---:B------:R-:W-:Y:S01]  /*d200*/  IADD3 R164, P1, R160.reuse, UR12, RZ ;  /* 0x0000000ca0a47c10 */ /* 0x040fe2000ff3e0ff */
[----:B------:R-:W2:Y:S01]  /*d210*/  LDSM.16.M88.4 R16, [R214+0x8900] ;  /* 0x00890000d610783b */ /* 0x000ea20000000200 */
[----:B------:R-:W-:Y:S02]  /*d220*/  IADD3 R162, P0, R160, UR16, RZ ;  /* 0x00000010a0a27c10 */ /* 0x000fe4000ff1e0ff */
[C---:B------:R-:W-:Y:S02]  /*d230*/  IADD3.X R165, R161.reuse, UR17, RZ, P1, !PT ;  /* 0x00000011a1a57c10 */ /* 0x040fe40008ffe4ff */
[----:B------:R-:W-:Y:S02]  /*d240*/  IADD3.X R163, R161, UR4, RZ, P0, !PT ;  /* 0x00000004a1a37c10 */ /* 0x000fe400087fe4ff */
[----:B------:R-:W-:Y:S01]  /*d250*/  PLOP3.LUT P1, PT, PT, PT, UP3, 0x80, 0x0 ;  /* 0x000000000000781c */ /* 0x000fe20003f2f038 */
[----:B------:R-:W3:Y:S01]  /*d260*/  LDSM.16.M88.4 R24, [R214+0x9100] ;  /* 0x00910000d618783b */ /* 0x000ee20000000200 */
[----:B------:R-:W-:Y:S07]  /*d270*/  PLOP3.LUT P0, PT, PT, PT, UP3, 0x80, 0x0 ;  /* 0x000000000000781c */ /* 0x000fee0003f0f038 */
[----:B------:R-:W4:Y:S08]  /*d280*/  LDSM.16.M88.4 R32, [R214+0x9900] ;  /* 0x00990000d620783b */ /* 0x000f300000000200 */
[----:B------:R-:W5:Y:S01]  /*d290*/  LDSM.16.M88.4 R40, [R214+0xa100] ;  /* 0x00a10000d628783b */ /* 0x000f620000000200 */
[C---:B-1----:R-:W-:Y:S07]  /*d2a0*/  HMMA.16816.F32 R4, R120.reuse, R8, RZ ;  /* 0x000000087804723c */ /* 0x042fee00000018ff */
[----:B------:R-:W1:Y:S01]  /*d2b0*/  LDSM.16.M88.4 R48, [R214+0xa900] ;  /* 0x00a90000d630783b */ /* 0x000e620000000200 */
[C---:B------:R-:W-:Y:S07]  /*d2c0*/  HMMA.16816.F32 R8, R120.reuse, R10, RZ ;  /* 0x0000000a7808723c */ /* 0x040fee00000018ff */
[----:B------:R-:W1:Y:S01]  /*d2d0*/  LDSM.16.M88.4 R116, [R213] ;  /* 0x00000000d574783b */ /* 0x000e620000000200 */
[C---:B--2---:R-:W-:Y:S07]  /*d2e0*/  HMMA.16816.F32 R12, R120.reuse, R16, RZ ;  /* 0x00000010780c723c */ /* 0x044fee00000018ff */
[----:B------:R-:W2:Y:S01]  /*d2f0*/  LDSM.16.M88.4 R124, [R207] ;  /* 0x00000000cf7c783b */ /* 0x000ea20000000200 */
[C---:B------:R-:W-:Y:S07]  /*d300*/  HMMA.16816.F32 R16, R120.reuse, R18, RZ ;  /* 0x000000127810723c */ /* 0x040fee00000018ff */
[----:B------:R-:W1:Y:S01]  /*d310*/  LDSM.16.M88.4 R128, [R206] ;  /* 0x00000000ce80783b */ /* 0x000e620000000200 */
[C---:B---3--:R-:W-:Y:S07]  /*d320*/  HMMA.16816.F32 R20, R120.reuse, R24, RZ ;  /* 0x000000187814723c */ /* 0x048fee00000018ff */
[----:B------:R-:W3:Y:S01]  /*d330*/  LDSM.16.M88.4 R132, [R205] ;  /* 0x00000000cd84783b */ /* 0x000ee20000000200 */
[C---:B------:R-:W-:Y:S07]  /*d340*/  HMMA.16816.F32 R24, R120.reuse, R26, RZ ;  /* 0x0000001a7818723c */ /* 0x040fee00000018ff */
[----:B------:R-:W1:Y:S01]  /*d350*/  LDSM.16.M88.4 R136, [R204] ;  /* 0x00000000cc88783b */ /* 0x000e620000000200 */
[C---:B----4-:R-:W-:Y:S07]  /*d360*/  HMMA.16816.F32 R28, R120.reuse, R32, RZ ;  /* 0x00000020781c723c */ /* 0x050fee00000018ff */
[----:B------:R-:W4:Y:S01]  /*d370*/  LDSM.16.M88.4 R144, [R203] ;  /* 0x00000000cb90783b */ /* 0x000f220000000200 */
[C---:B------:R-:W-:Y:S07]  /*d380*/  HMMA.16816.F32 R32, R120.reuse, R34, RZ ;  /* 0x000000227820723c */ /* 0x040fee00000018ff */
[----:B------:R-:W-:Y:S01]  /*d390*/  @!PT LDS RZ, [RZ] ;  /* 0x00000000fffff984 */ /* 0x000fe20000000800 */
[----:B------:R-:W-:Y:S01]  /*d3a0*/  @!PT LDS RZ, [RZ] ;  /* 0x00000000fffff984 */ /* 0x000fe20000000800 */
[----:B------:R-:W-:Y:S01]  /*d3b0*/  @!PT LDS RZ, [RZ] ;  /* 0x00000000fffff984 */ /* 0x000fe20000000800 */
[----:B------:R1:W-:Y:S01]  /*d3c0*/  LDGSTS.E.BYPASS.LTC128B.128 [R216+0x100], [R44.64], !P4 ;  /* 0x001000002cd87fae */ /* 0x0003e2000e101d4e */
[C---:B-----5:R-:W-:Y:S07]  /*d3d0*/  HMMA.16816.F32 R36, R120.reuse, R40, RZ ;  /* 0x000000287824723c */ /* 0x060fee00000018ff */
[----:B------:R5:W-:Y:S01]  /*d3e0*/  LDGSTS.E.BYPASS.LTC128B.128 [R216+0x3100], [R156.64], !P3 ;  /* 0x031000009cd87fae */ /* 0x000be2000d901d4e */
[C---:B------:R-:W-:Y:S07]  /*d3f0*/  HMMA.16816.F32 R40, R120.reuse, R42, RZ ;  /* 0x0000002a7828723c */ /* 0x040fee00000018ff */
[----:B------:R2:W-:Y:S08]  /*d400*/  LDGSTS.E.BYPASS.LTC128B.128 [R216+0x1100], [R160.64], !P4 ;  /* 0x01100000a0d87fae */ /* 0x0005f0000e101d4e */
[----:B------:R2:W-:Y:S01]  /*d410*/  LDGSTS.E.BYPASS.LTC128B.128 [R216+0x4100], [R160.64+0x80], !P3 ;  /* 0x04100080a0d87fae */ /* 0x0005e2000d901d4e */
[C---:B-1----:R-:W-:Y:S07]  /*d420*/  HMMA.16816.F32 R44, R120.reuse, R48, RZ ;  /* 0x00000030782c723c */ /* 0x042fee00000018ff */
[----:B------:R1:W-:Y:S01]  /*d430*/  LDGSTS.E.BYPASS.LTC128B.128 [R216+0x2100], [R164.64], !P4 ;  /* 0x02100000a4d87fae */ /* 0x0003e2000e101d4e */
[----:B------:R-:W-:Y:S07]  /*d440*/  HMMA.16816.F32 R48, R120, R50, RZ ;  /* 0x000000327830723c */ /* 0x000fee00000018ff */
[----:B------:R1:W-:Y:S01]  /*d450*/  LDGSTS.E.BYPASS.LTC128B.128 [R216+0x5100], [R162.64], !P3 ;  /* 0x05100000a2d87fae */ /* 0x0003e2000d901d4e */
[C---:B------:R-:W-:Y:S07]  /*d460*/  HMMA.16816.F32 R4, R140.reuse, R116, R4 ;  /* 0x000000748c04723c */ /* 0x040fee0000001804 */
[----:B------:R-:W1:Y:S01]  /*d470*/  LDSM.16.M88.4 R148, [R211+0x8100] ;  /* 0x00810000d394783b */ /* 0x000e620000000200 */
[C---:B------:R-:W-:Y:S07]  /*d480*/  HMMA.16816.F32 R8, R140.reuse, R118, R8 ;  /* 0x000000768c08723c */ /* 0x040fee0000001808 */
[----:B------:R-:W0:Y:S01]  /*d490*/  LDGDEPBAR ;  /* 0x00000000000079af */ /* 0x000e220000000000 */
[C---:B--2---:R-:W-:Y:S07]  /*d4a0*/  HMMA.16816.F32 R12, R140.reuse, R124, R12 ;  /* 0x0000007c8c0c723c */ /* 0x044fee000000180c */
[----:B-----5:R-:W2:Y:S01]  /*d4b0*/  LDSM.16.M88.4 R156, [R211+0x8900] ;  /* 0x00890000d39c783b */ /* 0x020ea20000000200 */
[C---:B------:R-:W-:Y:S07]  /*d4c0*/  HMMA.16816.F32 R16, R140.reuse, R126, R16 ;  /* 0x0000007e8c10723c */ /* 0x040fee0000001810 */
[----:B------:R-:W5:Y:S01]  /*d4d0*/  LDSM.16.M88.4 R116, [R211+0x9100] ;  /* 0x00910000d374783b */ /* 0x000f620000000200 */
[C---:B------:R-:W-:Y:S07]  /*d4e0*/  HMMA.16816.F32 R20, R140.reuse, R128, R20 ;  /* 0x000000808c14723c */ /* 0x040fee0000001814 */
[----:B------:R-:W2:Y:S01]  /*d4f0*/  LDSM.16.M88.4 R124, [R211+0x9900] ;  /* 0x00990000d37c783b */ /* 0x000ea20000000200 */
[C---:B------:R-:W-:Y:S07]  /*d500*/  HMMA.16816.F32 R24, R140.reuse, R130, R24 ;  /* 0x000000828c18723c */ /* 0x040fee0000001818 */
[----:B-1----:R-:W1:Y:S01]  /*d510*/  LDSM.16.M88.4 R160, [R211+0xa100] ;  /* 0x00a10000d3a0783b */ /* 0x002e620000000200 */
[C---:B---3--:R-:W-:Y:S07]  /*d520*/  HMMA.16816.F32 R28, R140.reuse, R132, R28 ;  /* 0x000000848c1c723c */ /* 0x048fee000000181c */
[----:B------:R-:W3:Y:S01]  /*d530*/  LDSM.16.M88.4 R164, [R211+0xa900] ;  /* 0x00a90000d3a4783b */ /* 0x000ee20000000200 */
[C---:B------:R-:W-:Y:S07]  /*d540*/  HMMA.16816.F32 R32, R140.reuse, R134, R32 ;  /* 0x000000868c20723c */ /* 0x040fee0000001820 */
[----:B------:R-:W1:Y:S01]  /*d550*/  LDSM.16.M88.4 R128, [R202] ;  /* 0x00000000ca80783b */ /* 0x000e620000000200 */
[C---:B------:R-:W-:Y:S07]  /*d560*/  HMMA.16816.F32 R36, R140.reuse, R136, R36 ;  /* 0x000000888c24723c */ /* 0x040fee0000001824 */
[----:B------:R-:W1:Y:S01]  /*d570*/  LDSM.16.M88.4 R132, [R202+0x800] ;  /* 0x00080000ca84783b */ /* 0x000e620000000200 */
[C---:B------:R-:W-:Y:S07]  /*d580*/  HMMA.16816.F32 R40, R140.reuse, R138, R40 ;  /* 0x0000008a8c28723c */ /* 0x040fee0000001828 */
[----:B------:R-:W1:Y:S01]  /*d590*/  LDSM.16.M88.4 R136, [R202+0x1000] ;  /* 0x00100000ca88783b */ /* 0x000e620000000200 */
[C---:B----4-:R-:W-:Y:S07]  /*d5a0*/  HMMA.16816.F32 R44, R140.reuse, R144, R44 ;  /* 0x000000908c2c723c */ /* 0x050fee000000182c */
[----:B------:R-:W-:Y:S01]  /*d5b0*/  LDSM.16.M88.4 R184, [R211+0xd900] ;  /* 0x00d90000d3b8783b */ /* 0x000fe20000000200 */
[----:B------:R-:W-:Y:S07]  /*d5c0*/  HMMA.16816.F32 R48, R140, R146, R48 ;  /* 0x000000928c30723c */ /* 0x000fee0000001830 */
[----:B------:R-:W4:Y:S01]  /*d5d0*/  LDSM.16.M88.4 R144, [R202+0x1800] ;  /* 0x00180000ca90783b */ /* 0x000f220000000200 */
[C---:B------:R-:W-:Y:S08]  /*d5e0*/  HMMA.16816.F32 R4, R152.reuse, R148, R4 ;  /* 0x000000949804723c */ /* 0x040ff00000001804 */
[C---:B------:R-:W-:Y:S01]  /*d5f0*/  HMMA.16816.F32 R8, R152.reuse, R150, R8 ;  /* 0x000000969808723c */ /* 0x040fe20000001808 */
[----:B------:R-:W1:Y:S07]  /*d600*/  LDSM.16.M88.4 R148, [R202+0x2000] ;  /* 0x00200000ca94783b */ /* 0x000e6e0000000200 */
[C---:B--2---:R-:W-:Y:S08]  /*d610*/  HMMA.16816.F32 R12, R152.reuse, R156, R12 ;  /* 0x0000009c980c723c */ /* 0x044ff0000000180c */
[C---:B------:R-:W-:Y:S01]  /*d620*/  HMMA.16816.F32 R16, R152.reuse, R158, R16 ;  /* 0x0000009e9810723c */ /* 0x040fe20000001810 */
[----:B------:R-:W-:Y:S07]  /*d630*/  LDSM.16.M88.4 R156, [R214+0xb900] ;  /* 0x00b90000d69c783b */ /* 0x000fee0000000200 */
[C---:B-----5:R-:W-:Y:S08]  /*d640*/  HMMA.16816.F32 R20, R152.reuse, R116, R20 ;  /* 0x000000749814723c */ /* 0x060ff00000001814 */
[C---:B------:R-:W-:Y:S01]  /*d650*/  HMMA.16816.F32 R24, R152.reuse, R118, R24 ;  /* 0x000000769818723c */ /* 0x040fe20000001818 */
[----:B------:R-:W2:Y:S07]  /*d660*/  LDSM.16.M88.4 R116, [R202+0x2800] ;  /* 0x00280000ca74783b */ /* 0x000eae0000000200 */
[C---:B------:R-:W-:Y:S08]  /*d670*/  HMMA.16816.F32 R28, R152.reuse, R124, R28 ;  /* 0x0000007c981c723c */ /* 0x040ff0000000181c */
        /* <DEDUP_REMOVED lines=15> */
[C---:B------:R-:W-:Y:S01]  /*d770*/  HMMA.16816.F32 R24, R168.reuse, R138, R24 ;  /* 0x0000008aa818723c */ /* 0x040fe20000001818 */
[----:B------:R-:W1:Y:S07]  /*d780*/  LDSM.16.M88.4 R136, [R201] ;  /* 0x00000000c988783b */ /* 0x000e6e0000000200 */
[C---:B----4-:R-:W-:Y:S08]  /*d790*/  HMMA.16816.F32 R28, R168.reuse, R144, R28 ;  /* 0x00000090a81c723c */ /* 0x050ff0000000181c */
[C---:B------:R-:W-:Y:S01]  /*d7a0*/  HMMA.16816.F32 R32, R168.reuse, R146, R32 ;  /* 0x00000092a820723c */ /* 0x040fe20000001820 */
[----:B------:R-:W4:Y:S07]  /*d7b0*/  LDSM.16.M88.4 R144, [R200] ;  /* 0x00000000c890783b */ /* 0x000f2e0000000200 */
[C---:B------:R-:W-:Y:S08]  /*d7c0*/  HMMA.16816.F32 R36, R168.reuse, R148, R36 ;  /* 0x00000094a824723c */ /* 0x040ff00000001824 */
[C---:B------:R-:W-:Y:S01]  /*d7d0*/  HMMA.16816.F32 R40, R168.reuse, R150, R40 ;  /* 0x00000096a828723c */ /* 0x040fe20000001828 */
[----:B------:R-:W-:Y:S07]  /*d7e0*/  LDSM.16.M88.4 R148, [R197] ;  /* 0x00000000c594783b */ /* 0x000fee0000000200 */
[C---:B--2---:R-:W-:Y:S08]  /*d7f0*/  HMMA.16816.F32 R44, R168.reuse, R116, R44 ;  /* 0x00000074a82c723c */ /* 0x044ff0000000182c */
[----:B------:R-:W-:Y:S01]  /*d800*/  HMMA.16816.F32 R48, R168, R118, R48 ;  /* 0x00000076a830723c */ /* 0x000fe20000001830 */
[----:B------:R-:W2:Y:S07]  /*d810*/  LDSM.16.M88.4 R116, [R199] ;  /* 0x00000000c774783b */ /* 0x000eae0000000200 */
[C---:B-----5:R-:W-:Y:S08]  /*d820*/  HMMA.16816.F32 R4, R172.reuse, R124, R4 ;  /* 0x0000007cac04723c */ /* 0x060ff00000001804 */
[C---:B------:R-:W-:Y:S01]  /*d830*/  HMMA.16816.F32 R8, R172.reuse, R126, R8 ;  /* 0x0000007eac08723c */ /* 0x040fe20000001808 */
[----:B------:R-:W5:Y:S07]  /*d840*/  LDSM.16.M88.4 R124, [R198] ;  /* 0x00000000c67c783b */ /* 0x000f6e0000000200 */
[C---:B------:R-:W-:Y:S08]  /*d850*/  HMMA.16816.F32 R12, R172.reuse, R156, R12 ;  /* 0x0000009cac0c723c */ /* 0x040ff0000000180c */
[C---:B------:R-:W-:Y:S01]  /*d860*/  HMMA.16816.F32 R16, R172.reuse, R158, R16 ;  /* 0x0000009eac10723c */ /* 0x040fe20000001810 */
[----:B------:R-:W2:Y:S07]  /*d870*/  LDSM.16.M88.4 R156, [R196] ;  /* 0x00000000c49c783b */ /* 0x000eae0000000200 */
        /* <DEDUP_REMOVED lines=15> */
[C---:B----4-:R-:W-:Y:S08]  /*d970*/  HMMA.16816.F32 R12, R176.reuse, R144, R12 ;  /* 0x00000090b00c723c */ /* 0x050ff0000000180c */
[C---:B------:R-:W-:Y:S01]  /*d980*/  HMMA.16816.F32 R16, R176.reuse, R146, R16 ;  /* 0x00000092b010723c */ /* 0x040fe20000001810 */
[----:B------:R-:W4:Y:S07]  /*d990*/  LDSM.16.M88.4 R144, [R202+0x3000] ;  /* 0x00300000ca90783b */ /* 0x000f2e0000000200 */
[C---:B--2---:R-:W-:Y:S08]  /*d9a0*/  HMMA.16816.F32 R20, R176.reuse, R116, R20 ;  /* 0x00000074b014723c */ /* 0x044ff00000001814 */
[C---:B------:R-:W-:Y:S01]  /*d9b0*/  HMMA.16816.F32 R24, R176.reuse, R118, R24 ;  /* 0x00000076b018723c */ /* 0x040fe20000001818 */
[----:B------:R-:W2:Y:S07]  /*d9c0*/  LDSM.16.M88.4 R116, [R202+0x3800] ;  /* 0x00380000ca74783b */ /* 0x000eae0000000200 */
[C---:B-----5:R-:W-:Y:S08]  /*d9d0*/  HMMA.16816.F32 R28, R176.reuse, R124, R28 ;  /* 0x0000007cb01c723c */ /* 0x060ff0000000181c */
[C---:B------:R-:W-:Y:S08]  /*d9e0*/  HMMA.16816.F32 R32, R176.reuse, R126, R32 ;  /* 0x0000007eb020723c */ /* 0x040ff00000001820 */
[C---:B------:R-:W-:Y:S08]  /*d9f0*/  HMMA.16816.F32 R36, R176.reuse, R148, R36 ;  /* 0x00000094b024723c */ /* 0x040ff00000001824 */
[C---:B------:R-:W-:Y:S08]  /*da00*/  HMMA.16816.F32 R40, R176.reuse, R150, R40 ;  /* 0x00000096b028723c */ /* 0x040ff00000001828 */
[C---:B------:R-:W-:Y:S08]  /*da10*/  HMMA.16816.F32 R44, R176.reuse, R156, R44 ;  /* 0x0000009cb02c723c */ /* 0x040ff0000000182c */
[----:B------:R-:W-:Y:S08]  /*da20*/  HMMA.16816.F32 R48, R176, R158, R48 ;  /* 0x0000009eb030723c */ /* 0x000ff00000001830 */
[C---:B-1----:R-:W-:Y:S08]  /*da30*/  HMMA.16816.F32 R4, R180.reuse, R160, R4 ;  /* 0x000000a0b404723c */ /* 0x042ff00000001804 */
[C---:B------:R-:W-:Y:S08]  /*da40*/  HMMA.16816.F32 R8, R180.reuse, R162, R8 ;  /* 0x000000a2b408723c */ /* 0x040ff00000001808 */
[C---:B---3--:R-:W-:Y:S08]  /*da50*/  HMMA.16816.F32 R12, R180.reuse, R128, R12 ;  /* 0x00000080b40c723c */ /* 0x048ff0000000180c */
        /* <DEDUP_REMOVED lines=9> */
[C---:B----4-:R-:W-:Y:S08]  /*daf0*/  HMMA.16816.F32 R4, R188.reuse, R144, R4 ;  /* 0x00000090bc04723c */ /* 0x050ff00000001804 */
        /* <DEDUP_REMOVED lines=17> */
[----:B------:R-:W4:Y:S01]  /*dc10*/  MUFU.TANH R128, R9 ;  /* 0x0000000900807308 */ /* 0x000f220000002400 */
[----:B------:R-:W-:Y:S02]  /*dc20*/  FMUL.FTZ R18, R18, c[0x0][0x320] ;  /* 0x0000c80012127a20 */ /* 0x000fe40000410000 */
[----:B------:R-:W-:Y:S02]  /*dc30*/  FMUL.FTZ R19, R19, c[0x0][0x320] ;  /* 0x0000c80013137a20 */ /* 0x000fe40000410000 */
[----:B------:R-:W-:Y:S02]  /*dc40*/  FMUL.FTZ R12, R13, c[0x0][0x320] ;  /* 0x0000c8000d0c7a20 */ /* 0x000fe40000410000 */
[----:B------:R-:W-:Y:S02]  /*dc50*/  FMUL.FTZ R13, R16, c[0x0][0x320] ;  /* 0x0000c800100d7a20 */ /* 0x000fe40000410000 */
[----:B------:R-:W-:Y:S01]  /*dc60*/  FMUL.FTZ R15, R15, c[0x0][0x320] ;  /* 0x0000c8000f0f7a20 */ /* 0x000fe20000410000 */
[----:B------:R-:W1:Y:S10]  /*dc70*/  MUFU.TANH R116, R10 ;  /* 0x0000000a00747308 */ /* 0x000e740000002400 */
[----:B------:R5:W1:Y:S01]  /*dc80*/  MUFU.TANH R117, R11 ;  /* 0x0000000b00757308 */ /* 0x000a620000002400 */
[C---:B--2---:R-:W-:Y:S09]  /*dc90*/  HMMA.16816.F32 R20, R188.reuse, R4, R20 ;  /* 0x00000004bc14723c */ /* 0x044ff20000001814 */
[----:B------:R-:W2:Y:S01]  /*dca0*/  MUFU.TANH R157, R18 ;  /* 0x00000012009d7308 */ /* 0x000ea20000002400 */
[C---:B------:R-:W-:Y:S01]  /*dcb0*/  HMMA.16816.F32 R24, R188.reuse, R6, R24 ;  /* 0x00000006bc18723c */ /* 0x040fe20000001818 */
[----:B------:R-:W-:Y:S08]  /*dcc0*/  LDSM.16.M88.4 R4, [R202+0x5000] ;  /* 0x00500000ca04783b */ /* 0x000ff00000000200 */
[----:B------:R-:W1:Y:S01]  /*dcd0*/  MUFU.TANH R163, R19 ;  /* 0x0000001300a37308 */ /* 0x000e620000002400 */
[----:B-----5:R-:W5:Y:S04]  /*dce0*/  LDSM.16.M88.4 R8, [R202+0x4800] ;  /* 0x00480000ca08783b */ /* 0x020f680000000200 */
[----:B------:R-:W-:Y:S05]  /*dcf0*/  FMUL.FTZ R21, R21, c[0x0][0x320] ;  /* 0x0000c80015157a20 */ /* 0x000fea0000410000 */
[----:B------:R1:W1:Y:S01]  /*dd00*/  MUFU.TANH R151, R15 ;  /* 0x0000000f00977308 */ /* 0x0002620000002400 */
[----:B------:R-:W-:Y:S02]  /*dd10*/  FMUL.FTZ R186, R20, c[0x0][0x320] ;  /* 0x0000c80014ba7a20 */ /* 0x000fe40000410000 */
[----:B------:R-:W-:Y:S02]  /*dd20*/  FMUL.FTZ R22, R22, c[0x0][0x320] ;  /* 0x0000c80016167a20 */ /* 0x000fe40000410000 */
[----:B------:R-:W-:Y:S02]  /*dd30*/  FMUL.FTZ R23, R23, c[0x0][0x320] ;  /* 0x0000c80017177a20 */ /* 0x000fe40000410000 */
[----:B------:R-:W-:Y:S02]  /*dd40*/  FMUL.FTZ R162, R24, c[0x0][0x320] ;  /* 0x0000c80018a27a20 */ /* 0x000fe40000410000 */
[----:B------:R-:W-:Y:S01]  /*dd50*/  FMUL.FTZ R25, R25, c[0x0][0x320] ;  /* 0x0000c80019197a20 */ /* 0x000fe20000410000 */
[----:B------:R2:W2:Y:S01]  /*dd60*/  MUFU.TANH R160, R21 ;  /* 0x0000001500a07308 */ /* 0x0004a20000002400 */
[----:B------:R-:W-:Y:S02]  /*dd70*/  FMUL.FTZ R26, R26, c[0x0][0x320] ;  /* 0x0000c8001a1a7a20 */ /* 0x000fe40000410000 */
[----:B------:R-:W-:Y:S07]  /*dd80*/  FMUL.FTZ R27, R27, c[0x0][0x320] ;  /* 0x0000c8001b1b7a20 */ /* 0x000fee0000410000 */
[----:B------:R-:W2:Y:S01]  /*dd90*/  MUFU.TANH R124, R124 ;  /* 0x0000007c007c7308 */ /* 0x000ea20000002400 */
[----:B-1----:R-:W-:Y:S09]  /*dda0*/  IMAD R15, R192, -0x60, RZ ;  /* 0xffffffa0c00f7824 */ /* 0x002ff200078e02ff */
[----:B------:R-:W1:Y:S01]  /*ddb0*/  MUFU.TANH R125, R125 ;  /* 0x0000007d007d7308 */ /* 0x000e620000002400 */
[C---:B-----5:R-:W-:Y:S09]  /*ddc0*/  HMMA.16816.F32 R28, R188.reuse, R8, R28 ;  /* 0x00000008bc1c723c */ /* 0x060ff2000000181c */
[----:B------:R-:W1:Y:S01]  /*ddd0*/  MUFU.TANH R127, R127 ;  /* 0x0000007f007f7308 */ /* 0x000e620000002400 */
[C---:B------:R-:W-:Y:S01]  /*dde0*/  HMMA.16816.F32 R32, R188.reuse, R10, R32 ;  /* 0x0000000abc20723c */ /* 0x040fe20000001820 */
[----:B------:R-:W5:Y:S01]  /*ddf0*/  LDSM.16.M88.4 R8, [R202+0x5800] ;  /* 0x00580000ca08783b */ /* 0x000f620000000200 */
[----:B------:R-:W-:Y:S07]  /*de00*/  DEPBAR.LE SB0, 0x0 ;  /* 0x000080000000791a */ /* 0x000fee0000000000 */
[----:B------:R-:W1:Y:S01]  /*de10*/  MUFU.TANH R118, R118 ;  /* 0x0000007600767308 */ /* 0x000e620000002400 */
[----:B------:R-:W-:Y:S01]  /*de20*/  BAR.SYNC.DEFER_BLOCKING 0x0 ;  /* 0x0000000000007b1d */ /* 0x000fe20000010000 */
[C---:B------:R-:W-:Y:S05]  /*de30*/  HMMA.16816.F32 R36, R188.reuse, R4, R36 ;  /* 0x00000004bc24723c */ /* 0x040fea0000001824 */
[----:B------:R-:W-:Y:S03]  /*de40*/  FMUL.FTZ R238, R28, c[0x0][0x320] ;  /* 0x0000c8001cee7a20 */ /* 0x000fe60000410000 */
[----:B------:R-:W1:Y:S01]  /*de50*/  MUFU.TANH R12, R12 ;  /* 0x0000000c000c7308 */ /* 0x000e620000002400 */
[C---:B------:R-:W-:Y:S03]  /*de60*/  HMMA.16816.F32 R40, R188.reuse, R6, R40 ;  /* 0x00000006bc28723c */ /* 0x040fe60000001828 */
[----:B------:R-:W-:Y:S02]  /*de70*/  FMUL.FTZ R29, R29, c[0x0][0x320] ;  /* 0x0000c8001d1d7a20 */ /* 0x000fe40000410000 */
[----:B------:R-:W-:Y:S02]  /*de80*/  FMUL.FTZ R236, R32, c[0x0][0x320] ;  /* 0x0000c80020ec7a20 */ /* 0x000fe40000410000 */
[----:B------:R-:W-:Y:S01]  /*de90*/  @P6 IADD3 R6, R192, -0x1, RZ ;  /* 0xffffffffc0066810 */ /* 0x000fe20007ffe0ff */
[----:B------:R-:W-:Y:S01]  /*dea0*/  FMUL.FTZ R30, R30, c[0x0][0x320] ;  /* 0x0000c8001e1e7a20 */ /* 0x000fe20000410000 */
[----:B------:R-:W1:Y:S03]  /*deb0*/  MUFU.TANH R167, R167 ;  /* 0x000000a700a77308 */ /* 0x000e660000002400 */
[----:B------:R-:W-:Y:S01]  /*dec0*/  @P6 SHF.R.S32.HI R5, RZ, 0x1f, R6 ;  /* 0x0000001fff056819 */ /* 0x000fe20000011406 */
[----:B------:R-:W-:Y:S02]  /*ded0*/  FMUL.FTZ R31, R31, c[0x0][0x320] ;  /* 0x0000c8001f1f7a20 */ /* 0x000fe40000410000 */
[----:B------:R-:W-:Y:S02]  /*dee0*/  FMUL.FTZ R230, R36, c[0x0][0x320] ;  /* 0x0000c80024e67a20 */ /* 0x000fe40000410000 */
[----:B------:R-:W-:Y:S02]  /*def0*/  @P6 IMAD R5, R5, c[0x0][0x1e0], RZ ;  /* 0x0000780005056a24 */ /* 0x000fe400078e02ff */
[----:B------:R-:W1:Y:S01]  /*df00*/  MUFU.TANH R13, R13 ;  /* 0x0000000d000d7308 */ /* 0x000e620000002400 */
[----:B------:R-:W-:Y:S01]  /*df10*/  FMUL.FTZ R33, R33, c[0x0][0x320] ;  /* 0x0000c80021217a20 */ /* 0x000fe20000410000 */
[C---:B-----5:R-:W-:Y:S03]  /*df20*/  HMMA.16816.F32 R44, R188.reuse, R8, R44 ;  /* 0x00000008bc2c723c */ /* 0x060fe6000000182c */
[C---:B------:R-:W-:Y:S02]  /*df30*/  @P6 IMAD R5, R6.reuse, c[0x0][0x1e4], R5 ;  /* 0x0000790006056a24 */ /* 0x040fe400078e0205 */
[----:B------:R-:W-:Y:S03]  /*df40*/  @P6 IMAD.WIDE.U32 R6, R6, c[0x0][0x1e0], RZ ;  /* 0x0000780006066a25 */ /* 0x000fe600078e00ff */
[----:B------:R-:W1:Y:S01]  /*df50*/  MUFU.TANH R14, R14 ;  /* 0x0000000e000e7308 */ /* 0x000e620000002400 */
[----:B------:R-:W-:Y:S01]  /*df60*/  @P6 MOV R8, R218 ;  /* 0x000000da00086202 */ /* 0x000fe20000000f00 */
[----:B------:R-:W-:Y:S03]  /*df70*/  HMMA.16816.F32 R48, R188, R10, R48 ;  /* 0x0000000abc30723c */ /* 0x000fe60000001830 */
[----:B------:R-:W-:Y:S01]  /*df80*/  @P6 MOV R9, R221 ;  /* 0x000000dd00096202 */ /* 0x000fe20000000f00 */
[----:B------:R-:W-:Y:S01]  /*df90*/  FMUL.FTZ R184, R40, c[0x0][0x320] ;  /* 0x0000c80028b87a20 */ /* 0x000fe20000410000 */
[----:B------:R-:W-:Y:S01]  /*dfa0*/  @P6 IADD3 R4, R7, R5, RZ ;  /* 0x0000000507046210 */ /* 0x000fe20007ffe0ff */
[----:B------:R-:W-:Y:S01]  /*dfb0*/  FMUL.FTZ R34, R34, c[0x0][0x320] ;  /* 0x0000c80022227a20 */ /* 0x000fe20000410000 */
[----:B------:R-:W-:Y:S01]  /*dfc0*/  MOV R5, R217 ;  /* 0x000000d900057202 */ /* 0x000fe20000000f00 */
[----:B------:R-:W1:Y:S01]  /*dfd0*/  MUFU.TANH R186, R186 ;  /* 0x000000ba00ba7308 */ /* 0x000e620000002400 */
[----:B------:R-:W-:Y:S04]  /*dfe0*/  @P6 IMAD.WIDE.U32 R6, R6, 0x60, R8 ;  /* 0x0000006006066825 */ /* 0x000fe800078e0008 */
[----:B------:R-:W-:Y:S01]  /*dff0*/  @P6 IMAD R4, R4, 0x60, RZ ;  /* 0x0000006004046824 */ /* 0x000fe200078e02ff */
[----:B------:R-:W-:Y:S01]  /*e000*/  @P6 SHF.L.U32 R16, R6, 0x1, RZ ;  /* 0x0000000106106819 */ /* 0x000fe200000006ff */
[----:B------:R-:W-:Y:S02]  /*e010*/  FMUL.FTZ R35, R35, c[0x0][0x320] ;  /* 0x0000c80023237a20 */ /* 0x000fe40000410000 */
[----:B------:R-:W-:Y:S01]  /*e020*/  FMUL.FTZ R37, R37, c[0x0][0x320] ;  /* 0x0000c80025257a20 */ /* 0x000fe20000410000 */
[----:B------:R1:W1:Y:S01]  /*e030*/  MUFU.TANH R231, R22 ;  /* 0x0000001600e77308 */ /* 0x0002620000002400 */
[----:B------:R-:W-:Y:S01]  /*e040*/  @P6 IADD3 R10, P2, R16, 0x80, RZ ;  /* 0x00000080100a6810 */ /* 0x000fe20007f5e0ff */
[----:B------:R-:W-:Y:S01]  /*e050*/  FMUL.FTZ R38, R38, c[0x0][0x320] ;  /* 0x0000c80026267a20 */ /* 0x000fe20000410000 */
[----:B------:R-:W-:Y:S01]  /*e060*/  @P6 IADD3 R16, P5, R16, c[0x0][0x1c8], RZ ;  /* 0x0000720010106a10 */ /* 0x000fe20007fbe0ff */
[----:B------:R-:W-:Y:S01]  /*e070*/  FMUL.FTZ R39, R39, c[0x0][0x320] ;  /* 0x0000c80027277a20 */ /* 0x000fe20000410000 */
[----:B------:R-:W-:Y:S01]  /*e080*/  @P6 IADD3 R4, R7, R4, RZ ;  /* 0x0000000407046210 */ /* 0x000fe20007ffe0ff */
[----:B------:R-:W-:Y:S01]  /*e090*/  FMUL.FTZ R41, R41, c[0x0][0x320] ;  /* 0x0000c80029297a20 */ /* 0x000fe20000410000 */
[----:B------:R-:W-:Y:S01]  /*e0a0*/  IADD3 R7, -R222, R15, RZ ;  /* 0x0000000fde077210 */ /* 0x000fe20007ffe1ff */
[----:B------:R-:W-:Y:S01]  /*e0b0*/  FMUL.FTZ R42, R42, c[0x0][0x320] ;  /* 0x0000c8002a2a7a20 */ /* 0x000fe20000410000 */
[----:B------:R-:W-:Y:S01]  /*e0c0*/  @P6 SHF.L.U64.HI R4, R6, 0x1, R4 ;  /* 0x0000000106046819 */ /* 0x000fe20000010204 */
[----:B------:R1:W1:Y:S01]  /*e0d0*/  MUFU.TANH R187, R23 ;  /* 0x0000001700bb7308 */ /* 0x0002620000002400 */
[----:B------:R-:W-:Y:S01]  /*e0e0*/  @P1 IMAD.HI.U32 R6, R217, c[0x0][0x2c8], RZ ;  /* 0x0000b200d9061a27 */ /* 0x000fe200078e00ff */
[----:B------:R-:W-:Y:S02]  /*e0f0*/  @P6 IADD3 R10, P1, R10, c[0x0][0x1c8], RZ ;  /* 0x000072000a0a6a10 */ /* 0x000fe40007f3e0ff */
[----:B------:R-:W-:Y:S01]  /*e100*/  @P6 IADD3.X R17, R4, c[0x0][0x1cc], RZ, P5, !PT ;  /* 0x0000730004116a10 */ /* 0x000fe20002ffe4ff */
[----:B------:R-:W-:Y:S01]  /*e110*/  FMUL.FTZ R43, R43, c[0x0][0x320] ;  /* 0x0000c8002b2b7a20 */ /* 0x000fe20000410000 */
[----:B------:R-:W-:Y:S01]  /*e120*/  @P6 IADD3.X R11, RZ, c[0x0][0x1cc], R4, P1, P2 ;  /* 0x00007300ff0b6a10 */ /* 0x000fe20000fe4404 */
[----:B------:R-:W-:Y:S01]  /*e130*/  FMUL.FTZ R4, R51, c[0x0][0x320] ;  /* 0x0000c80033047a20 */ /* 0x000fe20000410000 */
[----:B------:R-:W-:Y:S01]  /*e140*/  @P0 SHF.R.U32.HI R5, RZ, c[0x0][0x2cc], R6 ;  /* 0x0000b300ff050a19 */ /* 0x000fe20000011606 */
[----:B------:R-:W-:Y:S01]  /*e150*/  @!PT LDS RZ, [RZ] ;  /* 0x00000000fffff984 */ /* 0x000fe20000000800 */
[----:B------:R-:W-:Y:S01]  /*e160*/  @!PT LDS RZ, [RZ] ;  /* 0x00000000fffff984 */ /* 0x000fe20000000800 */
[----:B------:R-:W-:Y:S01]  /*e170*/  @!PT LDS RZ, [RZ] ;  /* 0x00000000fffff984 */ /* 0x000fe20000000800 */
[----:B------:R5:W-:Y:S01]  /*e180*/  @P6 LDGSTS.E.BYPASS.LTC128B.128 [R216+0x8100], [R16.64], !P4 ;  /* 0x0810000010d86fae */ /* 0x000be2000e101d4e */
[----:B------:R-:W1:Y:S01]  /*e190*/  MUFU.TANH R162, R162 ;  /* 0x000000a200a27308 */ /* 0x000e620000002400 */
[----:B------:R-:W-:Y:S01]  /*e1a0*/  @P6 IADD3 R8, P0, R16, UR13, RZ ;  /* 0x0000000d10086c10 */ /* 0x000fe2000ff1e0ff */
[----:B------:R-:W-:Y:S02]  /*e1b0*/  FMUL.FTZ R44, R44, c[0x0][0x320] ;  /* 0x0000c8002c2c7a20 */ /* 0x000fe40000410000 */
[----:B------:R-:W-:Y:S01]  /*e1c0*/  FMUL.FTZ R45, R45, c[0x0][0x320] ;  /* 0x0000c8002d2d7a20 */ /* 0x000fe20000410000 */
[----:B------:R-:W-:Y:S01]  /*e1d0*/  @P6 IADD3.X R9, R17, UR7, RZ, P0, !PT ;  /* 0x0000000711096c10 */ /* 0x000fe200087fe4ff */
[----:B------:R-:W-:Y:S01]  /*e1e0*/  FMUL.FTZ R46, R46, c[0x0][0x320] ;  /* 0x0000c8002e2e7a20 */ /* 0x000fe20000410000 */
[----:B------:R1:W-:Y:S01]  /*e1f0*/  @P6 LDGSTS.E.BYPASS.LTC128B.128 [R216+0xb100], [R10.64], !P3 ;  /* 0x0b1000000ad86fae */ /* 0x0003e2000d901d4e */
[C---:B------:R-:W-:Y:S01]  /*e200*/  @P6 IADD3 R18, P1, R8.reuse, UR13, RZ ;  /* 0x0000000d08126c10 */ /* 0x040fe2000ff3e0ff */
[----:B------:R-:W-:Y:S01]  /*e210*/  FMUL.FTZ R47, R47, c[0x0][0x320] ;  /* 0x0000c8002f2f7a20 */ /* 0x000fe20000410000 */
[----:B------:R1:W1:Y:S01]  /*e220*/  MUFU.TANH R164, R25 ;  /* 0x0000001900a47308 */ /* 0x0002620000002400 */
[----:B------:R-:W-:Y:S01]  /*e230*/  @P6 IADD3 R20, P0, R8, UR10, RZ ;  /* 0x0000000a08146c10 */ /* 0x000fe2000ff1e0ff */
[----:B------:R-:W-:Y:S01]  /*e240*/  FMUL.FTZ R48, R48, c[0x0][0x320] ;  /* 0x0000c80030307a20 */ /* 0x000fe20000410000 */
[----:B------:R-:W-:Y:S01]  /*e250*/  @P6 IADD3.X R19, R9, UR7, RZ, P1, !PT ;  /* 0x0000000709136c10 */ /* 0x000fe20008ffe4ff */
[----:B------:R-:W-:Y:S01]  /*e260*/  FMUL.FTZ R49, R49, c[0x0][0x320] ;  /* 0x0000c80031317a20 */ /* 0x000fe20000410000 */
[----:B------:R1:W-:Y:S01]  /*e270*/  @P6 LDGSTS.E.BYPASS.LTC128B.128 [R216+0x9100], [R8.64], !P4 ;  /* 0x0910000008d86fae */ /* 0x0003e2000e101d4e */
[----:B--2---:R-:W-:Y:S01]  /*e280*/  @P6 IADD3.X R21, R9, UR8, RZ, P0, !PT ;  /* 0x0000000809156c10 */ /* 0x004fe200087fe4ff */
[----:B------:R-:W-:Y:S01]  /*e290*/  FMUL.FTZ R50, R50, c[0x0][0x320] ;  /* 0x0000c80032327a20 */ /* 0x000fe20000410000 */
[----:B------:R-:W-:Y:S02]  /*e2a0*/  PLOP3.LUT P0, PT, PT, PT, UP2, 0x40, 0x0 ;  /* 0x000000000000781c */ /* 0x000fe40003f0e828 */
[----:B------:R2:W1:Y:S03]  /*e2b0*/  MUFU.TANH R229, R26 ;  /* 0x0000001a00e57308 */ /* 0x0004660000002400 */
[----:B------:R1:W-:Y:S07]  /*e2c0*/  @P6 LDGSTS.E.BYPASS.LTC128B.128 [R216+0xc100], [R8.64+0x80], !P3 ;  /* 0x0c10008008d86fae */ /* 0x0003ee000d901d4e */
[----:B------:R2:W2:Y:S01]  /*e2d0*/  MUFU.TANH R193, R27 ;  /* 0x0000001b00c17308 */ /* 0x0004a20000002400 */
[----:B------:R2:W-:Y:S08]  /*e2e0*/  @P6 LDGSTS.E.BYPASS.LTC128B.128 [R216+0xa100], [R18.64], !P4 ;  /* 0x0a10000012d86fae */ /* 0x0005f0000e101d4e */
[----:B------:R2:W-:Y:S01]  /*e2f0*/  @P6 LDGSTS.E.BYPASS.LTC128B.128 [R216+0xd100], [R20.64], !P3 ;  /* 0x0d10000014d86fae */ /* 0x0005e2000d901d4e */
[----:B------:R-:W2:Y:S07]  /*e300*/  MUFU.TANH R238, R238 ;  /* 0x000000ee00ee7308 */ /* 0x000eae0000002400 */
[----:B------:R-:W0:Y:S03]  /*e310*/  LDGDEPBAR ;  /* 0x00000000000079af */ /* 0x000e260000000000 */
[----:B------:R2:W2:Y:S01]  /*e320*/  MUFU.TANH R232, R29 ;  /* 0x0000001d00e87308 */ /* 0x0004a20000002400 */
[----:B-1----:R-:W-:Y:S04]  /*e330*/  IADD3 R9, -R222, 0x1, R15 ;  /* 0x00000001de097810 */ /* 0x002fe80007ffe10f */
[----:B------:R-:W5:Y:S01]  /*e340*/  SHFL.IDX PT, R6, R5, RZ, 0x1c1f ;  /* 0x001c1fff05067589 */ /* 0x000f6200000e0000 */
[----:B------:R-:W-:Y:S04]  /*e350*/  IADD3 R9, R9, c[0x0][0x1d0], RZ ;  /* 0x0000740009097a10 */ /* 0x000fe80007ffe0ff */
[----:B------:R1:W1:Y:S01]  /*e360*/  MUFU.TANH R235, R30 ;  /* 0x0000001e00eb7308 */ /* 0x0002620000002400 */
[----:B------:R-:W-:Y:S04]  /*e370*/  IADD3 R9, R9, -c[0x0][0x168], RZ ;  /* 0x80005a0009097a10 */ /* 0x000fe80007ffe0ff */
[C---:B------:R-:W-:Y:S02]  /*e380*/  IADD3 R11, R9.reuse, c[0x0][0x328], RZ ;  /* 0x0000ca00090b7a10 */ /* 0x040fe40007ffe0ff */
[----:B------:R-:W-:Y:S03]  /*e390*/  IADD3 R9, R9, UR6, RZ ;  /* 0x0000000609097c10 */ /* 0x000fe6000fffe0ff */
[----:B------:R1:W1:Y:S01]  /*e3a0*/  MUFU.TANH R239, R31 ;  /* 0x0000001f00ef7308 */ /* 0x0002620000002400 */
[-C--:B-----5:R-:W-:Y:S09]  /*e3b0*/  IADD3 R17, R11, R6.reuse, RZ ;  /* 0x000000060b117210 */ /* 0x0a0ff20007ffe0ff */
[----:B------:R-:W1:Y:S01]  /*e3c0*/  MUFU.TANH R236, R236 ;  /* 0x000000ec00ec7308 */ /* 0x000e620000002400 */
[----:B------:R-:W-:Y:S09]  /*e3d0*/  IADD3 R16, R9, R6, RZ ;  /* 0x0000000609107210 */ /* 0x000ff20007ffe0ff */
[----:B------:R1:W1:Y:S10]  /*e3e0*/  MUFU.TANH R234, R33 ;  /* 0x0000002100ea7308 */ /* 0x0002740000002400 */
[----:B------:R1:W1:Y:S10]  /*e3f0*/  MUFU.TANH R237, R34 ;  /* 0x0000002200ed7308 */ /* 0x0002740000002400 */
[----:B------:R1:W1:Y:S10]  /*e400*/  MUFU.TANH R233, R35 ;  /* 0x0000002300e97308 */ /* 0x0002740000002400 */
[----:B------:R-:W1:Y:S10]  /*e410*/  MUFU.TANH R230, R230 ;  /* 0x000000e600e67308 */ /* 0x000e740000002400 */
[----:B------:R1:W1:Y:S10]  /*e420*/  MUFU.TANH R228, R37 ;  /* 0x0000002500e47308 */ /* 0x0002740000002400 */
[----:B------:R1:W1:Y:S10]  /*e430*/  MUFU.TANH R185, R38 ;  /* 0x0000002600b97308 */ /* 0x0002740000002400 */
[----:B------:R1:W1:Y:S10]  /*e440*/  MUFU.TANH R165, R39 ;  /* 0x0000002700a57308 */ /* 0x0002740000002400 */
[----:B------:R-:W1:Y:S10]  /*e450*/  MUFU.TANH R184, R184 ;  /* 0x000000b800b87308 */ /* 0x000e740000002400 */
[----:B------:R1:W1:Y:S10]  /*e460*/  MUFU.TANH R166, R41 ;  /* 0x0000002900a67308 */ /* 0x0002740000002400 */
        /* <DEDUP_REMOVED lines=25> */
.L_x_51:
[----:B------:R-:W-:Y:S04]  /*e600*/  MOV R6, c[0x0][0x32c] ;  /* 0x0000cb0000067a02 */ /* 0x000fe80000000f00 */
[----:B------:R-:W-:Y:S11]  /*e610*/  ISETP.NE.AND P0, PT, R6, 0x1, PT ;  /* 0x000000010600780c */ /* 0x000ff60003f05270 */
[----:B------:R-:W-:Y:S02]  /*e620*/  @!UPT UIADD3 URZ, URZ, URZ, URZ ;  /* 0x0000003f3f3ff290 */ /* 0x000fe4000fffe03f */
[----:B------:R-:W-:Y:S05]  /*e630*/  @P0 IMAD.HI.U32 R6, R8, c[0x0][0x330], RZ ;  /* 0x0000cc0008060a27 */ /* 0x000fea00078e00ff */
[----:B------:R-:W-:Y:S02]  /*e640*/  @P0 SHF.R.U32.HI R8, RZ, c[0x0][0x334], R6 ;  /* 0x0000cd00ff080a19 */ /* 0x000fe40000011606 */
.L_x_52:
[----:B------:R-:W-:Y:S05]  /*e650*/  BSYNC B0 ;  /* 0x0000000000007941 */ /* 0x000fea0003800000 */
.L_x_50:
[----:B------:R-:W-:Y:S05]  /*e660*/  IMAD R19, R8, c[0x0][0x32c], R7 ;  /* 0x0000cb0008137a24 */ /* 0x000fea00078e0207 */
[----:B------:R-:W-:Y:S02]  /*e670*/  IADD3 R6, R19, c[0x0][0x32c], RZ ;  /* 0x0000cb0013067a10 */ /* 0x000fe40007ffe0ff */
[----:B------:R-:W-:Y:S02]  /*e680*/  IMNMX R16, R16, R19, !PT ;  /* 0x0000001310107217 */ /* 0x000fe40007800200 */
[----:B------:R-:W-:Y:S02]  /*e690*/  IMNMX R17, R17, R6, PT ;  /* 0x0000000611117217 */ /* 0x000fe40003800200 */
.L_x_49:
[C---:B--234-:R-:W-:Y:S02]  /*e6a0*/  ISETP.GE.AND P0, PT, R15.reuse, 0x2, PT ;  /* 0x000000020f00780c */ /* 0x05cfe40003f06270 */
[----:B------:R-:W-:Y:S02]  /*e6b0*/  ISETP.GE.AND P1, PT, R15, 0x9, PT ;  /* 0x000000090f00780c */ /* 0x000fe40003f26270 */
[----:B------:R-:W-:Y:S02]  /*e6c0*/  LOP3.LUT R223, R223, 0xfffbffff, RZ, 0xc0, !PT ;  /* 0xfffbffffdfdf7812 */ /* 0x000fe400078ec0ff */
[C---:B------:R-:W-:Y:S02]  /*e6d0*/  ISETP.GE.AND P2, PT, R15.reuse, 0xa, PT ;  /* 0x0000000a0f00780c */ /* 0x040fe40003f46270 */
[C---:B------:R-:W-:Y:S02]  /*e6e0*/  ISETP.GE.AND P6, PT, R15.reuse, 0x51, PT ;  /* 0x000000510f00780c */ /* 0x040fe40003fc6270 */
[----:B------:R-:W-:Y:S03]  /*e6f0*/  ISETP.GE.AND P5, PT, R15, 0x52, PT ;  /* 0x000000520f00780c */ /* 0x000fe60003fa6270 */
[----:B------:R-:W-:Y:S02]  /*e700*/  @P0 LOP3.LUT R223, R223, 0x40000, RZ, 0xfc, !PT ;  /* 0x00040000dfdf0812 */ /* 0x000fe400078efcff */
[C---:B------:R-:W-:Y:S02]  /*e710*/  ISETP.GT.AND P0, PT, R16.reuse, 0x1, !P0 ;  /* 0x000000011000780c */ /* 0x040fe40004704270 */
[----:B------:R-:W-:Y:S02]  /*e720*/  LOP3.LUT R223, R223, 0xfffdffff, RZ, 0xc0, !PT ;  /* 0xfffdffffdfdf7812 */ /* 0x000fe400078ec0ff */
[----:B------:R-:W-:Y:S02]  /*e730*/  ISETP.LT.OR P0, PT, R17, 0x2, P0 ;  /* 0x000000021100780c */ /* 0x000fe40000701670 */
[----:B------:R-:W-:Y:S02]  /*e740*/  @P1 LOP3.LUT R223, R223, 0x20000, RZ, 0xfc, !PT ;  /* 0x00020000dfdf1812 */ /* 0x000fe400078efcff */
[----:B------:R-:W-:Y:S02]  /*e750*/  ISETP.GT.AND P1, PT, R16, 0x8, !P1 ;  /* 0x000000081000780c */ /* 0x000fe40004f24270 */
[----:B------:R-:W-:Y:S02]  /*e760*/  LOP3.LUT R223, R223, 0xfffeffff, RZ, 0xc0, !PT ;  /* 0xfffeffffdfdf7812 */ /* 0x000fe400078ec0ff */
[----:B------:R-:W-:Y:S02]  /*e770*/  FSEL R126, R126, -INF , !P0 ;  /* 0xff8000007e7e7808 */ /* 0x000fe40004000000 */
[----:B------:R-:W-:Y:S02]  /*e780*/  @P2 LOP3.LUT R223, R223, 0x10000, RZ, 0xfc, !PT ;  /* 0x00010000dfdf2812 */ /* 0x000fe400078efcff */
[----:B------:R-:W-:Y:S02]  /*e790*/  ISETP.GT.AND P0, PT, R16, 0x9, !P2 ;  /* 0x000000091000780c */ /* 0x000fe40005704270 */
[----:B------:R-:W-:Y:S02]  /*e7a0*/  ISETP.GE.AND P2, PT, R15, 0x11, PT ;  /* 0x000000110f00780c */ /* 0x000fe40003f46270 */
        /* <DEDUP_REMOVED lines=11> */
[----:B-1----:R-:W-:Y:S02]  /*e860*/  FSEL R42, R118, -INF , !P0 ;  /* 0xff800000762a7808 */ /* 0x002fe40004000000 */
[----:B------:R-:W-:Y:S02]  /*e870*/  ISETP.GT.AND P0, PT, R16, 0x11, !P1 ;  /* 0x000000111000780c */ /* 0x000fe40004f04270 */
[----:B------:R-:W-:Y:S02]  /*e880*/  ISETP.GE.AND P1, PT, R15, 0x19, PT ;  /* 0x000000190f00780c */ /* 0x000fe40003f26270 */
[----:B------:R-:W-:Y:S02]  /*e890*/  ISETP.LT.OR P0, PT, R17, 0x12, P0 ;  /* 0x000000121100780c */ /* 0x000fe40000701670 */
[----:B------:R-:W-:Y:S02]  /*e8a0*/  LOP3.LUT R223, R223, 0xffffdfff, RZ, 0xc0, !PT ;  /* 0xffffdfffdfdf7812 */ /* 0x000fe400078ec0ff */
[----:B------:R-:W-:Y:S02]  /*e8b0*/  FSEL R40, R12, -INF , !P0 ;  /* 0xff8000000c287808 */ /* 0x000fe40004000000 */
[C---:B------:R-:W-:Y:S02]  /*e8c0*/  ISETP.GT.AND P0, PT, R16.reuse, 0x18, !P1 ;  /* 0x000000181000780c */ /* 0x040fe40004f04270 */
[----:B------:R-:W-:Y:S02]  /*e8d0*/  ISETP.GE.AND P2, PT, R15, 0x59, PT ;  /* 0x000000590f00780c */ /* 0x000fe40003f46270 */
[----:B------:R-:W-:Y:S02]  /*e8e0*/  ISETP.LT.OR P0, PT, R17, 0x19, P0 ;  /* 0x000000191100780c */ /* 0x000fe40000701670 */
        /* <DEDUP_REMOVED lines=10> */
[----:B------:R-:W-:Y:S01]  /*e990*/  ISETP.GT.AND P0, PT, R16, 0x20, !P1 ;  /* 0x000000201000780c */ /* 0x000fe20004f04270 */
[----:B------:R-:W1:Y:S03]  /*e9a0*/  SHFL.IDX PT, R14, R5, 0x1, 0x1c1f ;  /* 0x003c1f00050e7f89 */ /* 0x000e6600000e0000 */
        /* <DEDUP_REMOVED lines=8> */
[----:B------:R-:W-:Y:S01]  /*ea30*/  ISETP.GE.AND P1, PT, R15, 0x29, PT ;  /* 0x000000290f00780c */ /* 0x000fe20003f26270 */
[--C-:B-1----:R-:W-:Y:S01]  /*ea40*/  IMAD.IADD R12, R9, 0x1, R14.reuse ;  /* 0x00000001090c7824 */ /* 0x102fe200078e020e */
        /* <DEDUP_REMOVED lines=48> */
[----:B------:R-:W-:Y:S02]  /*ed50*/  FSEL R228, R228, -INF , !P0 ;  /* 0xff800000e4e47808 */ /* 0x000fe40004000000 */
[----:B------:R-:W-:Y:S02]  /*ed60*/  LOP3.LUT R223, R223, 0xfffffffd, RZ, 0xc0, !PT ;  /* 0xfffffffddfdf7812 */ /* 0x000fe400078ec0ff */
[----:B------:R-:W-:Y:S04]  /*ed70*/  ISETP.GT.AND P0, PT, R16, 0x48, !P1 ;  /* 0x000000481000780c */ /* 0x000fe80004f04270 */
[----:B------:R-:W-:Y:S03]  /*ed80*/  ISETP.LT.OR P0, PT, R17, 0x49, P0 ;  /* 0x000000491100780c */ /* 0x000fe60000701670 */
[----:B------:R-:W-:Y:S02]  /*ed90*/  @P1 LOP3.LUT R223, R223, 0x2, RZ, 0xfc, !PT ;  /* 0x00000002dfdf1812 */ /* 0x000fe400078efcff */
[----:B------:R-:W-:Y:S02]  /*eda0*/  ISETP.GE.AND P1, PT, R15, 0x4a, PT ;  /* 0x0000004a0f00780c */ /* 0x000fe40003f26270 */
[----:B------:R-:W-:Y:S02]  /*edb0*/  FSEL R184, R184, -INF , !P0 ;  /* 0xff800000b8b87808 */ /* 0x000fe40004000000 */
[----:B------:R-:W-:Y:S02]  /*edc0*/  ISETP.GT.AND P0, PT, R16, 0x49, !P1 ;  /* 0x000000491000780c */ /* 0x000fe40004f04270 */
[----:B------:R-:W-:Y:S02]  /*edd0*/  LOP3.LUT R223, R223, 0xfffffffe, RZ, 0xc0, !PT ;  /* 0xfffffffedfdf7812 */ /* 0x000fe400078ec0ff */
[----:B------:R-:W-:Y:S04]  /*ede0*/  ISETP.LT.OR P0, PT, R17, 0x4a, P0 ;  /* 0x0000004a1100780c */ /* 0x000fe80000701670 */
[----:B------:R-:W-:Y:S02]  /*edf0*/  FSEL R166, R166, -INF , !P0 ;  /* 0xff800000a6a67808 */ /* 0x000fe40004000000 */
[----:B------:R-:W-:Y:S02]  /*ee00*/  ISETP.GT.AND P0, PT, R16, 0x50, !P6 ;  /* 0x000000501000780c */ /* 0x000fe40007704270 */
[----:B------:R-:W-:Y:S02]  /*ee10*/  @P1 LOP3.LUT R223, R223, 0x1, RZ, 0xfc, !PT ;  /* 0x00000001dfdf1812 */ /* 0x000fe400078efcff */
[----:B------:R-:W-:Y:S02]  /*ee20*/  ISETP.LT.OR P0, PT, R17, 0x51, P0 ;  /* 0x000000511100780c */ /* 0x000fe40000701670 */
        /* <DEDUP_REMOVED lines=8> */
[----:B------:R-:W-:Y:S04]  /*eeb0*/  ISETP.LT.OR P0, PT, R17, 0x59, P0 ;  /* 0x000000591100780c */ /* 0x000fe80000701670 */
[----:B------:R-:W-:Y:S02]  /*eec0*/  FSEL R146, R146, -INF , !P0 ;  /* 0xff80000092927808 */ /* 0x000fe40004000000 */
[----:B------:R-:W-:Y:S02]  /*eed0*/  ISETP.GT.AND P0, PT, R16, RZ, !P1 ;  /* 0x000000ff1000720c */ /* 0x000fe40004f04270 */
[----:B------:R-:W-:Y:S02]  /*eee0*/  ISETP.GE.AND P1, PT, R15, 0x5a, PT ;  /* 0x0000005a0f00780c */ /* 0x000fe40003f26270 */
[----:B------:R-:W-:Y:S04]  /*eef0*/  ISETP.LT.OR P0, PT, R17, 0x1, P0 ;  /* 0x000000011100780c */ /* 0x000fe80000701670 */
[----:B------:R-:W-:Y:S01]  /*ef00*/  FSEL R10, R0, -INF , !P0 ;  /* 0xff800000000a7808 */ /* 0x000fe20004000000 */
[----:B------:R-:W-:Y:S01]  /*ef10*/  IMAD.IADD R0, R11, 0x1, R14 ;  /* 0x000000010b007824 */ /* 0x000fe200078e020e */
        /* <DEDUP_REMOVED lines=20> */
.L_x_55:
[----:B------:R-:W-:Y:S04]  /*f060*/  MOV R5, c[0x0][0x32c] ;  /* 0x0000cb0000057a02 */ /* 0x000fe80000000f00 */
[----:B------:R-:W-:Y:S11]  /*f070*/  ISETP.NE.AND P0, PT, R5, 0x1, PT ;  /* 0x000000010500780c */ /* 0x000ff60003f05270 */
[----:B------:R-:W-:Y:S02]  /*f080*/  @!UPT UIADD3 URZ, URZ, URZ, URZ ;  /* 0x0000003f3f3ff290 */ /* 0x000fe4000fffe03f */
[----:B------:R-:W-:Y:S05]  /*f090*/  @P0 IMAD.HI.U32 R5, R14, c[0x0][0x330], RZ ;  /* 0x0000cc000e050a27 */ /* 0x000fea00078e00ff */
[----:B------:R-:W-:Y:S02]  /*f0a0*/  @P0 SHF.R.U32.HI R14, RZ, c[0x0][0x334], R5 ;  /* 0x0000cd00ff0e0a19 */ /* 0x000fe40000011605 */
.L_x_56:
[----:B------:R-:W-:Y:S05]  /*f0b0*/  BSYNC B0 ;  /* 0x0000000000007941 */ /* 0x000fea0003800000 */
.L_x_54:
[----:B------:R-:W-:Y:S05]  /*f0c0*/  IMAD R7, R14, c[0x0][0x32c], R7 ;  /* 0x0000cb000e077a24 */ /* 0x000fea00078e0207 */
[----:B------:R-:W-:Y:S02]  /*f0d0*/  IADD3 R5, R7, c[0x0][0x32c], RZ ;  /* 0x0000cb0007057a10 */ /* 0x000fe40007ffe0ff */
[----:B------:R-:W-:Y:S02]  /*f0e0*/  IMNMX R12, R12, R7, !PT ;  /* 0x000000070c0c7217 */ /* 0x000fe40007800200 */
[----:B------:R-:W-:Y:S02]  /*f0f0*/  IMNMX R0, R0, R5, PT ;  /* 0x0000000500007217 */ /* 0x000fe40003800200 */
.L_x_53:
[C---:B------:R-:W-:Y:S01]  /*f100*/  LOP3.LUT P0, RZ, R223.reuse, 0x80000, RZ, 0xc0, !PT ;  /* 0x00080000dfff7812 */ /* 0x040fe2000780c0ff */
        /* <DEDUP_REMOVED lines=14> */
[----:B------:R-:W-:Y:S01]  /*f1f0*/  FMNMX.FTZ R5, R42, R5, !PT ;  /* 0x000000052a057209 */ /* 0x000fe20007810000 */
[----:B------:R-:W-:Y:S01]  /*f200*/  LDSM.16.MT88.4 R44, [R212+0x3100] ;  /* 0x00310000d42c783b */ /* 0x000fe20000004200 */
        /* <DEDUP_REMOVED lines=55> */
[C---:B------:R-:W-:Y:S02]  /*f580*/  ISETP.GT.AND P6, PT, R12.reuse, 0x50, !P6 ;  /* 0x000000500c00780c */ /* 0x040fe400077c4270 */
        /* <DEDUP_REMOVED lines=13> */
[----:B------:R-:W-:Y:S02]  /*f660*/  FMNMX.FTZ R5, R150, R5, !PT ;  /* 0x0000000596057209 */ /* 0x000fe40007810000 */
[----:B------:R-:W-:Y:S02]  /*f670*/  FSEL R193, R193, -INF , !P0 ;  /* 0xff800000c1c17808 */ /* 0x000fe40004000000 */
[----:B------:R-:W-:Y:S02]  /*f680*/  LOP3.LUT P0, RZ, R223, 0x80, RZ, 0xc0, !PT ;  /* 0x00000080dfff7812 */ /* 0x000fe4000780c0ff */
[----:B------:R-:W-:Y:S02]  /*f690*/  FMNMX.FTZ R16, R193, R16, !PT ;  /* 0x00000010c1107209 */ /* 0x000fe40007810000 */
[C---:B------:R-:W-:Y:S02]  /*f6a0*/  ISETP.GT.AND P0, PT, R12.reuse, 0x30, !P0 ;  /* 0x000000300c00780c */ /* 0x040fe40004704270 */
[----:B------:R-:W-:Y:S02]  /*f6b0*/  ISETP.GT.AND P2, PT, R12, 0x58, !P2 ;  /* 0x000000580c00780c */ /* 0x000fe40005744270 */
[C---:B------:R-:W-:Y:S02]  /*f6c0*/  ISETP.LT.OR P0, PT, R0.reuse, 0x31, P0 ;  /* 0x000000310000780c */ /* 0x040fe40000701670 */
[----:B------:R-:W-:Y:S02]  /*f6d0*/  ISETP.LT.OR P5, PT, R0, 0x52, P5 ;  /* 0x000000520000780c */ /* 0x000fe40002fa1670 */
[----:B------:R-:W-:Y:S02]  /*f6e0*/  FSEL R235, R235, -INF , !P0 ;  /* 0xff800000ebeb7808 */ /* 0x000fe40004000000 */
[----:B------:R-:W-:Y:S02]  /*f6f0*/  LOP3.LUT P0, RZ, R223, 0x40, RZ, 0xc0, !PT ;  /* 0x00000040dfff7812 */ /* 0x000fe4000780c0ff */
[----:B------:R-:W-:Y:S02]  /*f700*/  FMNMX.FTZ R16, R235, R16, !PT ;  /* 0x00000010eb107209 */ /* 0x000fe40007810000 */
[----:B------:R-:W-:Y:S02]  /*f710*/  ISETP.GT.AND P0, PT, R12, 0x31, !P0 ;  /* 0x000000310c00780c */ /* 0x000fe40004704270 */
[----:B------:R-:W-:Y:S02]  /*f720*/  FSEL R147, R147, -INF , !P6 ;  /* 0xff80000093937808 */ /* 0x000fe40007000000 */
        /* <DEDUP_REMOVED lines=17> */
[----:B------:R-:W-:Y:S01]  /*f840*/  LOP3.LUT P0, RZ, R223, 0x8, RZ, 0xc0, !PT ;  /* 0x00000008dfff7812 */ /* 0x000fe2000780c0ff */
[----:B------:R-:W1:Y:S01]  /*f850*/  SHFL.BFLY PT, R5, R14, 0x2, 0x1f ;  /* 0x0c401f000e057f89 */ /* 0x000e6200000e0000 */
        /* <DEDUP_REMOVED lines=9> */
[----:B------:R-:W-:Y:S02]  /*f8f0*/  FSEL R117, R4, -INF , !P1 ;  /* 0xff80000004757808 */ /* 0x000fe40004800000 */
[----:B------:R-:W-:Y:S02]  /*f900*/  ISETP.LT.OR P0, PT, R0, 0x42, P0 ;  /* 0x000000420000780c */ /* 0x000fe40000701670 */
[----:B-1----:R-:W-:Y:S02]  /*f910*/  FMNMX.FTZ R14, R14, R5, !PT ;  /* 0x000000050e0e7209 */ /* 0x002fe40007810000 */
[----:B------:R-:W-:Y:S02]  /*f920*/  FSEL R165, R165, -INF , !P0 ;  /* 0xff800000a5a57808 */ /* 0x000fe40004000000 */
[----:B------:R-:W-:Y:S01]  /*f930*/  LOP3.LUT P0, RZ, R223, 0x2, RZ, 0xc0, !PT ;  /* 0x00000002dfff7812 */ /* 0x000fe2000780c0ff */
[----:B------:R-:W1:Y:S01]  /*f940*/  SHFL.BFLY PT, R15, R14, 0x1, 0x1f ;  /* 0x0c201f000e0f7f89 */ /* 0x000e6200000e0000 */
[----:B------:R-:W-:Y:S02]  /*f950*/  FMNMX.FTZ R16, R165, R16, !PT ;  /* 0x00000010a5107209 */ /* 0x000fe40007810000 */
[----:B------:R-:W-:Y:S04]  /*f960*/  ISETP.GT.AND P0, PT, R12, 0x48, !P0 ;  /* 0x000000480c00780c */ /* 0x000fe80004704270 */
[----:B------:R-:W-:Y:S04]  /*f970*/  ISETP.LT.OR P0, PT, R0, 0x49, P0 ;  /* 0x000000490000780c */ /* 0x000fe80000701670 */
[----:B------:R-:W-:Y:S02]  /*f980*/  FSEL R161, R161, -INF , !P0 ;  /* 0xff800000a1a17808 */ /* 0x000fe40004000000 */
[----:B------:R-:W-:Y:S02]  /*f990*/  LOP3.LUT P0, RZ, R223, 0x1, RZ, 0xc0, !PT ;  /* 0x00000001dfff7812 */ /* 0x000fe4000780c0ff */
[----:B------:R-:W-:Y:S02]  /*f9a0*/  FMNMX.FTZ R16, R161, R16, !PT ;  /* 0x00000010a1107209 */ /* 0x000fe40007810000 */
[----:B------:R-:W-:Y:S04]  /*f9b0*/  ISETP.GT.AND P0, PT, R12, 0x49, !P0 ;  /* 0x000000490c00780c */ /* 0x000fe80004704270 */
[----:B------:R-:W-:Y:S04]  /*f9c0*/  ISETP.LT.OR P0, PT, R0, 0x4a, P0 ;  /* 0x0000004a0000780c */ /* 0x000fe80000701670 */
        /* <DEDUP_REMOVED lines=46> */
[----:B------:R-:W2:Y:S01]  /*fcb0*/  LDSM.16.MT88.4 R12, [R212+0x100] ;  /* 0x00010000d40c783b */ /* 0x000ea20000004200 */
[--C-:B------:R-:W-:Y:S01]  /*fcc0*/  FFMA.FTZ R131, R11, c[0x0][0x2d0], -R134.reuse ;  /* 0x0000b4000b837a23 */ /* 0x100fe20000010886 */
[----:B------:R-:W-:Y:S01]  /*fcd0*/  MUFU.EX2 R230, R230 ;  /* 0x000000e600e67308 */ /* 0x000fe20000000800 */
[--C-:B------:R-:W-:Y:S01]  /*fce0*/  FFMA.FTZ R130, R9, c[0x0][0x2d0], -R134.reuse ;  /* 0x0000b40009827a23 */ /* 0x100fe20000010886 */
[----:B---3--:R-:W-:Y:S01]  /*fcf0*/  F2FP.PACK_AB R126, R129, R118 ;  /* 0x00000076817e723e */ /* 0x008fe200000000ff */
[--C-:B------:R-:W-:Y:S02]  /*fd00*/  FFMA.FTZ R132, R125, c[0x0][0x2d0], -R134.reuse ;  /* 0x0000b4007d847a23 */ /* 0x100fe40000010886 */
[----:B------:R-:W-:Y:S02]  /*fd10*/  FMUL.FTZ R2, R5, c[0x0][0x2d0] ;  /* 0x0000b40005027a20 */ /* 0x000fe40000410000 */
[--C-:B------:R-:W-:Y:S02]  /*fd20*/  FFMA.FTZ R165, R165, c[0x0][0x2d0], -R134.reuse ;  /* 0x0000b400a5a57a23 */ /* 0x100fe40000010886 */
[--C-:B------:R-:W-:Y:S01]  /*fd30*/  FFMA.FTZ R161, R161, c[0x0][0x2d0], -R134.reuse ;  /* 0x0000b400a1a17a23 */ /* 0x100fe20000010886 */
        /* <DEDUP_REMOVED lines=86> */
[----:B------:R-:W5:Y:S01]  /*102a0*/  MUFU.EX2 R151, R151 ;  /* 0x0000009700977308 */ /* 0x000f620000000800 */
[----:B------:R-:W-:Y:S01]  /*102b0*/  LDSM.16.MT88.4 R88, [R212+0x3900] ;  /* 0x00390000d458783b */ /* 0x000fe20000004200 */
[--C-:B------:R-:W-:Y:S02]  /*102c0*/  FFMA.FTZ R157, R157, c[0x0][0x2d0], -R134.reuse ;  /* 0x0000b4009d9d7a23 */ /* 0x100fe40000010886 */
[--C-:B------:R-:W-:Y:S02]  /*102d0*/  FFMA.FTZ R158, R163, c[0x0][0x2d0], -R134.reuse ;  /* 0x0000b400a39e7a23 */ /* 0x100fe40000010886 */
[C---:B------:R-:W-:Y:S03]  /*102e0*/  HMMA.16816.F32 R28, R124.reuse, R36, R28 ;  /* 0x000000247c1c723c */ /* 0x040fe6000000181c */
[--C-:B------:R-:W-:Y:S01]  /*102f0*/  FFMA.FTZ R163, R186, c[0x0][0x2d0], -R149.reuse ;  /* 0x0000b400baa37a23 */ /* 0x100fe20000010895 */
[----:B------:R-:W-:Y:S01]  /*10300*/  MUFU.EX2 R157, R157 ;  /* 0x0000009d009d7308 */ /* 0x000fe20000000800 */
[--C-:B------:R-:W-:Y:S02]  /*10310*/  FFMA.FTZ R167, R164, c[0x0][0x2d0], -R149.reuse ;  /* 0x0000b400a4a77a23 */ /* 0x100fe40000010895 */
[C---:B------:R-:W-:Y:S01]  /*10320*/  FMUL.FTZ R36, R3.reuse, R80 ;  /* 0x0000005003247220 */ /* 0x040fe20000410000 */
[C---:B------:R-:W-:Y:S04]  /*10330*/  HMMA.16816.F32 R32, R124.reuse, R38, R32 ;  /* 0x000000267c20723c */ /* 0x040fe80000001820 */
[----:B------:R-:W-:Y:S02]  /*10340*/  FMUL.FTZ R37, R3, R81 ;  /* 0x0000005103257220 */ /* 0x000fe40000410000 */
[----:B------:R-:W1:Y:S01]  /*10350*/  MUFU.EX2 R158, R158 ;  /* 0x0000009e009e7308 */ /* 0x000e620000000800 */
        /* <DEDUP_REMOVED lines=11> */
[----:B------:R-:W-:Y:S01]  /*10410*/  MUFU.EX2 R162, R162 ;  /* 0x000000a200a27308 */ /* 0x000fe20000000800 */
        /* <DEDUP_REMOVED lines=25> */
[----:B------:R-:W-:Y:S02]  /*105b0*/  FFMA.FTZ R149, R144, c[0x0][0x2d0], -R149 ;  /* 0x0000b40090957a23 */ /* 0x000fe40000010895 */
[C---:B--2---:R-:W-:Y:S04]  /*105c0*/  HMMA.16816.F32 R60, R124.reuse, R68, R60 ;  /* 0x000000447c3c723c */ /* 0x044fe8000000183c */
[----:B------:R-:W-:Y:S01]  /*105d0*/  MUFU.EX2 R166, R166 ;  /* 0x000000a600a67308 */ /* 0x000fe20000000800 */
[--C-:B------:R-:W-:Y:S02]  /*105e0*/  FFMA.FTZ R144, R147, c[0x0][0x2d0], -R134.reuse ;  /* 0x0000b40093907a23 */ /* 0x100fe40000010886 */
        /* <DEDUP_REMOVED lines=8> */
[----:B------:R-:W-:Y:S02]  /*10670*/  FFMA.FTZ R134, R117, c[0x0][0x2d0], -R134 ;  /* 0x0000b40075867a23 */ /* 0x000fe40000010886 */
[----:B------:R-:W-:Y:S02]  /*10680*/  FFMA.FTZ R128, R3, R224, R128 ;  /* 0x000000e003807223 */ /* 0x000fe40000010080 */
[C---:B------:R-:W-:Y:S01]  /*10690*/  HMMA.16816.F32 R4, R68.reuse, R72, R4 ;  /* 0x000000484404723c */ /* 0x040fe20000001804 */
[----:B------:R-:W2:Y:S04]  /*106a0*/  MUFU.EX2 R187, R187 ;  /* 0x000000bb00bb7308 */ /* 0x000ea80000000800 */
[----:B------:R-:W-:Y:S02]  /*106b0*/  FFMA.FTZ R133, R2, R225, R133 ;  /* 0x000000e102857223 */ /* 0x000fe40000010085 */
[----:B------:R-:W-:Y:S01]  /*106c0*/  FADD.FTZ R119, R119, R128 ;  /* 0x0000008077777221 */ /* 0x000fe20000010000 */
        /* <DEDUP_REMOVED lines=29> */
[----:B------:R-:W-:Y:S02]  /*108a0*/  MUFU.EX2 R234, R234 ;  /* 0x000000ea00ea7308 */ /* 0x000fe40000000800 */
        /* <DEDUP_REMOVED lines=84> */
[----:B------:R-:W-:Y:S01]  /*10df0*/  FADD.FTZ R3, R161, R2 ;  /* 0x00000002a1037221 */ /* 0x000fe20000010000 */
[----:B------:R-:W-:Y:S03]  /*10e00*/  IADD3 R2, R192, -0x1, RZ ;  /* 0xffffffffc0027810 */ /* 0x000fe60007ffe0ff */
[C---:B-1----:R-:W-:Y:S04]  /*10e10*/  HMMA.16816.F32 R20, R68.reuse, R76, R20 ;  /* 0x0000004c4414723c */ /* 0x042fe80000001814 */
[----:B------:R-:W-:Y:S02]  /*10e20*/  FADD.FTZ R3, R228, R3 ;  /* 0x00000003e4037221 */ /* 0x000fe40000010000 */
[----:B------:R-:W-:Y:S02]  /*10e30*/  IMAD.MOV.U32 R192, RZ, RZ, R2 ;  /* 0x000000ffffc07224 */ /* 0x000fe400078e0002 */
[C---:B------:R-:W-:Y:S01]  /*10e40*/  HMMA.16816.F32 R24, R68.reuse, R78, R24 ;  /* 0x0000004e4418723c */ /* 0x040fe20000001818 */
[----:B------:R-:W1:Y:S03]  /*10e50*/  LDSM.16.MT88.4 R76, [R212+0x2100] ;  /* 0x00210000d44c783b */ /* 0x000e660000004200 */
[----:B------:R-:W-:Y:S02]  /*10e60*/  FADD.FTZ R144, R144, R3 ;  /* 0x0000000390907221 */ /* 0x000fe40000010000 */
[----:B------:R-:W-:Y:S02]  /*10e70*/  IMAD.MOV.U32 R3, RZ, RZ, R0 ;  /* 0x000000ffff037224 */ /* 0x000fe400078e0000 */
[C---:B------:R-:W-:Y:S04]  /*10e80*/  HMMA.16816.F32 R28, R68.reuse, R84, R28 ;  /* 0x00000054441c723c */ /* 0x040fe8000000181c */
[----:B------:R-:W-:Y:S02]  /*10e90*/  FADD.FTZ R144, R139, R144 ;  /* 0x000000908b907221 */ /* 0x000fe40000010000 */
[----:B------:R-:W-:Y:S02]  /*10ea0*/  IMAD.MOV.U32 R2, RZ, RZ, R116 ;  /* 0x000000ffff027224 */ /* 0x000fe400078e0074 */
        /* <DEDUP_REMOVED lines=21> */
[----:B------:R-:W-:Y:S03]  /*11000*/  F2FP.PACK_AB R71, R228, R161 ;  /* 0x000000a1e447723e */ /* 0x000fe600000000ff */
[----:B------:R-:W-:Y:S04]  /*11010*/  FADD.FTZ R184, R184, R233 ;  /* 0x000000e9b8b87221 */ /* 0x000fe80000010000 */
[C---:B-1----:R-:W-:Y:S03]  /*11020*/  HMMA.16816.F32 R4, R68.reuse, R76, R4 ;  /* 0x0000004c4404723c */ /* 0x042fe60000001804 */
[----:B------:R-:W-:Y:S04]  /*11030*/  FADD.FTZ R239, R239, R184 ;  /* 0x000000b8efef7221 */ /* 0x000fe80000010000 */
        /* <DEDUP_REMOVED lines=44> */
.L_x_48:
[----:B------:R-:W1:Y:S01]  /*11300*/  SHFL.BFLY PT, R7, R224, 0x2, 0x1f ;  /* 0x0c401f00e0077f89 */ /* 0x000e6200000e0000 */
[----:B------:R-:W-:-:S02]  /*11310*/  MOV R5, RZ ;  /* 0x000000ff00057202 */ /* 0x000fc40000000f00 */
[----:B------:R-:W-:Y:S01]  /*11320*/  MOV R2, RZ ;  /* 0x000000ff00027202 */ /* 0x000fe20000000f00 */
[----:B------:R-:W2:Y:S01]  /*11330*/  SHFL.BFLY PT, R6, R225, 0x2, 0x1f ;  /* 0x0c401f00e1067f89 */ /* 0x000ea200000e0000 */
[----:B------:R-:W-:Y:S01]  /*11340*/  PLOP3.LUT P2, PT, PT, PT, PT, 0x8, 0x0 ;  /* 0x000000000000781c */ /* 0x000fe20003f4e170 */
        /* <DEDUP_REMOVED lines=11> */
[----:B------:R-:W2:Y:S01]  /*11400*/  @P1 MUFU.LG2 R4, R4 ;  /* 0x0000000400041308 */ /* 0x000ea20000000c00 */
[----:B------:R-:W-:-:S07]  /*11410*/  @P0 FMUL.FTZ R9, R9, c[0x0][0x2d0] ;  /* 0x0000b40009090a20 */ /* 0x000fce0000410000 */
[----:B------:R-:W3:Y:S01]  /*11420*/  @P0 MUFU.LG2 R6, R3 ;  /* 0x0000000300060308 */ /* 0x000ee20000000c00 */
[C---:B-1----:R-:W-:Y:S02]  /*11430*/  FMUL.FTZ R112, R5.reuse, R112 ;  /* 0x0000007005707220 */ /* 0x042fe40000410000 */
[C---:B------:R-:W-:Y:S02]  /*11440*/  FMUL.FTZ R113, R5.reuse, R113 ;  /* 0x0000007105717220 */ /* 0x040fe40000410000 */
[C---:B------:R-:W-:Y:S02]  /*11450*/  FMUL.FTZ R108, R5.reuse, R108 ;  /* 0x0000006c056c7220 */ /* 0x040fe40000410000 */
[----:B------:R-:W-:Y:S01]  /*11460*/  FMUL.FTZ R109, R5, R109 ;  /* 0x0000006d056d7220 */ /* 0x000fe20000410000 */
[----:B------:R1:W4:Y:S01]  /*11470*/  @P0 MUFU.RCP R2, R3 ;  /* 0x0000000300020308 */ /* 0x0003220000001000 */
[----:B--2---:R-:W-:Y:S02]  /*11480*/  @P1 FMUL.FTZ R7, R4, 0.69314718246459960938 ;  /* 0x3f31721804071820 */ /* 0x004fe40000410000 */
[----:B------:R-:W-:-:S02]  /*11490*/  @P1 FMUL.FTZ R4, R8, c[0x0][0x2d0] ;  /* 0x0000b40008041a20 */ /* 0x000fc40000410000 */
[C---:B------:R-:W-:Y:S02]  /*114a0*/  FMUL.FTZ R104, R5.reuse, R104 ;  /* 0x0000006805687220 */ /* 0x040fe40000410000 */
[C---:B------:R-:W-:Y:S02]  /*114b0*/  FMUL.FTZ R105, R5.reuse, R105 ;  /* 0x0000006905697220 */ /* 0x040fe40000410000 */
[----:B---3--:R-:W-:Y:S02]  /*114c0*/  @P0 FMUL.FTZ R6, R6, 0.69314718246459960938 ;  /* 0x3f31721806060820 */ /* 0x008fe40000410000 */
[C---:B------:R-:W-:Y:S02]  /*114d0*/  FMUL.FTZ R100, R5.reuse, R100 ;  /* 0x0000006405647220 */ /* 0x040fe40000410000 */
[C---:B------:R-:W-:Y:S02]  /*114e0*/  FMUL.FTZ R101, R5.reuse, R101 ;  /* 0x0000006505657220 */ /* 0x040fe40000410000 */
[C---:B------:R-:W-:Y:S01]  /*114f0*/  FMUL.FTZ R96, R5.reuse, R96 ;  /* 0x0000006005607220 */ /* 0x040fe20000410000 */
[----:B-1----:R-:W-:Y:S01]  /*11500*/  MOV R3, 0xff800000 ;  /* 0xff80000000037802 */ /* 0x002fe20000000f00 */
        /* <DEDUP_REMOVED lines=58> */
.L_x_20:
[----:B------:R-:W-:Y:S05]  /*118b0*/  @P2 BRA `(.L_x_58) ;  /* 0x0000137000002947 */ /* 0x000fea0003800000 */
[----:B------:R-:W1:Y:S01]  /*118c0*/  S2R R7, SR_CTAID.Y ;  /* 0x0000000000077919 */ /* 0x000e620000002600 */
[----:B------:R-:W-:Y:S01]  /*118d0*/  IMAD R6, RZ, RZ, -UR9 ;  /* 0x80000009ff067e24 */ /* 0x000fe2000f8e02ff */
[----:B------:R-:W-:Y:S01]  /*118e0*/  USHF.R.S32.HI UR6, URZ, 0x1f, UR9 ;  /* 0x0000001f3f067899 */ /* 0x000fe20008011409 */
[----:B------:R-:W-:Y:S01]  /*118f0*/  BSSY B0, `(.L_x_59) ;  /* 0x00000d1000007945 */ /* 0x000fe20003800000 */
[----:B------:R-:W2:Y:S01]  /*11900*/  S2R R2, SR_TID.X ;  /* 0x0000000000027919 */ /* 0x000ea20000002100 */
[----:B------:R-:W-:Y:S02]  /*11910*/  ULDC.64 UR4, c[0x0][0x4d0] ;  /* 0x0001340000047ab9 */ /* 0x000fe40000000a00 */
[----:B------:R-:W-:Y:S01]  /*11920*/  UIMAD UR7, UR6, UR4, URZ ;  /* 0x00000004060772a4 */ /* 0x000fe2000f8e023f */
[----:B------:R-:W3:Y:S01]  /*11930*/  S2R R9, SR_CTAID.Z ;  /* 0x0000000000097919 */ /* 0x000ee20000002700 */
[----:B------:R-:W-:-:S02]  /*11940*/  UIMAD.WIDE.U32 UR10, UR9, UR4, URZ ;  /* 0x00000004090a72a5 */ /* 0x000fc4000f8e003f */
[----:B------:R-:W-:Y:S01]  /*11950*/  UIMAD UR7, UR9, UR5, UR7 ;  /* 0x00000005090772a4 */ /* 0x000fe2000f8e0207 */
[----:B------:R-:W4:Y:S02]  /*11960*/  S2R R10, SR_CTAID.X ;  /* 0x00000000000a7919 */ /* 0x000f240000002500 */
[----:B------:R-:W-:Y:S01]  /*11970*/  ULDC.64 UR4, c[0x0][0x438] ;  /* 0x00010e0000047ab9 */ /* 0x000fe20000000a00 */
[----:B------:R-:W-:Y:S01]  /*11980*/  MOV R17, UR11 ;  /* 0x0000000b00117c02 */ /* 0x000fe20008000f00 */
[----:B------:R-:W-:Y:S01]  /*11990*/  UIMAD.WIDE.U32 UR12, UR9, UR4, URZ ;  /* 0x00000004090c72a5 */ /* 0x000fe2000f8e003f */
[----:B------:R-:W-:Y:S01]  /*119a0*/  IMAD.U32 R16, RZ, RZ, UR10 ;  /* 0x0000000aff107e24 */ /* 0x000fe2000f8e00ff */
[----:B------:R-:W-:Y:S02]  /*119b0*/  UIMAD UR4, UR6, UR4, URZ ;  /* 0x00000004060472a4 */ /* 0x000fe4000f8e023f */
[----:B------:R-:W-:Y:S02]  /*119c0*/  UIADD3 UR7, UR11, UR7, URZ ;  /* 0x000000070b077290 */ /* 0x000fe4000fffe03f */
[----:B------:R-:W-:Y:S01]  /*119d0*/  UIMAD UR4, UR9, UR5, UR4 ;  /* 0x00000005090472a4 */ /* 0x000fe2000f8e0204 */
[----:B------:R-:W-:Y:S01]  /*119e0*/  MOV R14, UR12 ;  /* 0x0000000c000e7c02 */ /* 0x000fe20008000f00 */
[----:B-1----:R-:W-:-:S02]  /*119f0*/  IMAD R6, R6, c[0x0][0x550], R7 ;  /* 0x0001540006067a24 */ /* 0x002fc400078e0207 */
[----:B------:R-:W-:Y:S01]  /*11a00*/  UIADD3 UR4, UR13, UR4, URZ ;  /* 0x000000040d047290 */ /* 0x000fe2000fffe03f */
[----:B------:R-:W-:Y:S01]  /*11a10*/  IMAD.U32 R15, RZ, RZ, UR13 ;  /* 0x0000000dff0f7e24 */ /* 0x000fe2000f8e00ff */
[----:B--2---:R-:W-:Y:S01]  /*11a20*/  SHF.R.S32.HI R7, RZ, 0x1f, R2 ;  /* 0x0000001fff077819 */ /* 0x004fe20000011402 */
[----:B------:R-:W-:-:S03]  /*11a30*/  IMAD.U32 R17, RZ, RZ, UR7 ;  /* 0x00000007ff117e24 */ /* 0x000fc6000f8e00ff */
[CC--:B------:R-:W-:Y:S01]  /*11a40*/  LEA.HI R0, R7.reuse, R2.reuse, RZ, 0x5 ;  /* 0x0000000207007211 */ /* 0x0c0fe200078f28ff */
[----:B------:R-:W-:Y:S01]  /*11a50*/  IMAD.U32 R15, RZ, RZ, UR4 ;  /* 0x00000004ff0f7e24 */ /* 0x000fe2000f8e00ff */
[-C--:B------:R-:W-:Y:S01]  /*11a60*/  LEA.HI R7, R7, R2.reuse, RZ, 0x2 ;  /* 0x0000000207077211 */ /* 0x080fe200078f10ff */
[C---:B---3--:R-:W-:Y:S01]  /*11a70*/  IMAD.WIDE.U32 R16, R9.reuse, c[0x0][0x4d8], R16 ;  /* 0x0001360009107a25 */ /* 0x048fe200078e0010 */
[----:B------:R-:W-:Y:S02]  /*11a80*/  LOP3.LUT R11, R0, 0xffffffe0, RZ, 0xc0, !PT ;  /* 0xffffffe0000b7812 */ /* 0x000fe400078ec0ff */
[----:B------:R-:W-:Y:S01]  /*11a90*/  SHF.R.S32.HI R13, RZ, 0x5, R0 ;  /* 0x00000005ff0d7819 */ /* 0x000fe20000011400 */
[----:B------:R-:W-:Y:S01]  /*11aa0*/  IMAD.WIDE.U32 R14, R9, c[0x0][0x440], R14 ;  /* 0x00011000090e7a25 */ /* 0x000fe200078e000e */
[----:B------:R-:W-:Y:S02]  /*11ab0*/  SHF.R.S32.HI R0, RZ, 0x1f, R0 ;  /* 0x0000001fff007819 */ /* 0x000fe40000011400 */
[----:B------:R-:W-:Y:S01]  /*11ac0*/  LOP3.LUT R7, R7, 0xfffffffc, RZ, 0xc0, !PT ;  /* 0xfffffffc07077812 */ /* 0x000fe200078ec0ff */
[----:B------:R-:W-:Y:S01]  /*11ad0*/  IMAD.IADD R4, R2, 0x1, -R11 ;  /* 0x0000000102047824 */ /* 0x000fe200078e0a0b */
[----:B------:R-:W-:Y:S01]  /*11ae0*/  LEA.HI R0, R0, R13, RZ, 0x3 ;  /* 0x0000000d00007211 */ /* 0x000fe200078f18ff */
[----:B------:R-:W-:Y:S01]  /*11af0*/  IMAD.MOV.U32 R18, RZ, RZ, R16 ;  /* 0x000000ffff127224 */ /* 0x000fe200078e0010 */
[----:B------:R-:W-:-:S02]  /*11b00*/  IADD3 R7, -R7, R2, RZ ;  /* 0x0000000207077210 */ /* 0x000fc40007ffe1ff */
[----:B------:R-:W-:Y:S02]  /*11b10*/  LOP3.LUT R0, R0, 0xffffff8, RZ, 0xc0, !PT ;  /* 0x0ffffff800007812 */ /* 0x000fe400078ec0ff */
[----:B------:R-:W-:Y:S02]  /*11b20*/  SHF.R.S32.HI R11, RZ, 0x1f, R4 ;  /* 0x0000001fff0b7819 */ /* 0x000fe40000011404 */
[----:B------:R-:W-:Y:S01]  /*11b30*/  SHF.R.S32.HI R8, RZ, 0x1f, R9 ;  /* 0x0000001fff087819 */ /* 0x000fe20000011409 */
[----:B------:R-:W-:Y:S01]  /*11b40*/  IMAD.IADD R13, R13, 0x1, -R0 ;  /* 0x000000010d0d7824 */ /* 0x000fe200078e0a00 */
[----:B------:R-:W-:Y:S02]  /*11b50*/  LEA.HI R0, R7, R7, RZ, 0x1 ;  /* 0x0000000707007211 */ /* 0x000fe400078f08ff */
[----:B------:R-:W-:Y:S01]  /*11b60*/  LEA.HI R2, R11, R4, RZ, 0x2 ;  /* 0x000000040b027211 */ /* 0x000fe200078f10ff */
[----:B------:R-:W-:Y:S01]  /*11b70*/  IMAD.MOV.U32 R11, RZ, RZ, c[0x0][0x4e8] ;  /* 0x00013a00ff0b7624 */ /* 0x000fe200078e00ff */
[----:B------:R-:W-:-:S02]  /*11b80*/  LOP3.LUT R0, R0, 0x1ffffffe, RZ, 0xc0, !PT ;  /* 0x1ffffffe00007812 */ /* 0x000fc400078ec0ff */
[----:B------:R-:W-:Y:S02]  /*11b90*/  SHF.R.S32.HI R12, RZ, 0x2, R2 ;  /* 0x00000002ff0c7819 */ /* 0x000fe40000011402 */
[----:B------:R-:W-:Y:S01]  /*11ba0*/  IADD3 R0, R7, -R0, RZ ;  /* 0x8000000007007210 */ /* 0x000fe20007ffe0ff */
[----:B------:R-:W-:Y:S01]  /*11bb0*/  BAR.SYNC.DEFER_BLOCKING 0x1, 0x100 ;  /* 0x0044000000007b1d */ /* 0x000fe20000010000 */
[----:B------:R-:W-:Y:S01]  /*11bc0*/  ISETP.NE.AND P1, PT, R11, 0x1, PT ;  /* 0x000000010b00780c */ /* 0x000fe20003f25270 */
[----:B------:R-:W-:Y:S01]  /*11bd0*/  IMAD R13, R13, 0x10, R12 ;  /* 0x000000100d0d7824 */ /* 0x000fe200078e020c */
[----:B------:R-:W-:Y:S01]  /*11be0*/  MOV R20, R14 ;  /* 0x0000000e00147202 */ /* 0x000fe20000000f00 */
[----:B------:R-:W-:Y:S02]  /*11bf0*/  IMAD R12, R8, c[0x0][0x4d8], RZ ;  /* 0x00013600080c7a24 */ /* 0x000fe400078e02ff */
[----:B------:R-:W-:Y:S01]  /*11c00*/  IMAD R7, R0, 0x8, R13 ;  /* 0x0000000800077824 */ /* 0x000fe200078e020d */
[----:B------:R-:W-:Y:S01]  /*11c10*/  SHF.R.S32.HI R0, RZ, 0x1f, R6 ;  /* 0x0000001fff007819 */ /* 0x000fe20000011406 */
[----:B------:R-:W-:-:S02]  /*11c20*/  IMAD R8, R8, c[0x0][0x440], RZ ;  /* 0x0001100008087a24 */ /* 0x000fc400078e02ff */
[C---:B------:R-:W-:Y:S01]  /*11c30*/  IMAD R12, R9.reuse, c[0x0][0x4dc], R12 ;  /* 0x00013700090c7a24 */ /* 0x040fe200078e020c */
[C---:B----4-:R-:W-:Y:S01]  /*11c40*/  LEA R7, R10.reuse, R7, 0x7 ;  /* 0x000000070a077211 */ /* 0x050fe200078e38ff */
[----:B------:R-:W-:Y:S01]  /*11c50*/  IMAD R8, R9, c[0x0][0x444], R8 ;  /* 0x0001110009087a24 */ /* 0x000fe200078e0208 */
[----:B------:R-:W-:Y:S01]  /*11c60*/  LEA R10, R10, R13, 0x7 ;  /* 0x0000000d0a0a7211 */ /* 0x000fe200078e38ff */
[----:B------:R-:W-:Y:S01]  /*11c70*/  IMAD.IADD R19, R17, 0x1, R12 ;  /* 0x0000000111137824 */ /* 0x000fe200078e020c */
[----:B------:R-:W-:Y:S01]  /*11c80*/  MOV R9, R7 ;  /* 0x0000000700097202 */ /* 0x000fe20000000f00 */
[----:B------:R-:W-:Y:S02]  /*11c90*/  IMAD.IADD R21, R15, 0x1, R8 ;  /* 0x000000010f157824 */ /* 0x000fe400078e0208 */
[----:B------:R-:W-:-:S04]  /*11ca0*/  @P1 IMAD.HI.U32 R8, R7, c[0x0][0x4ec], RZ ;  /* 0x00013b0007081a27 */ /* 0x000fc800078e00ff */
        /* <DEDUP_REMOVED lines=11> */
[----:B------:R-:W-:-:S03]  /*11d60*/  IADD3 R14, P0, R9, R18, RZ ;  /* 0x00000012090e7210 */ /* 0x000fc60007f1e0ff */
[----:B------:R-:W-:Y:S01]  /*11d70*/  IMAD R0, R0, c[0x0][0x4e8], R7 ;  /* 0x00013a0000007a24 */ /* 0x000fe200078e0207 */
[----:B------:R-:W-:Y:S01]  /*11d80*/  @P1 SHF.R.U32.HI R8, RZ, c[0x0][0x4f0], R6 ;  /* 0x00013c00ff081a19 */ /* 0x000fe20000011606 */
[----:B------:R-:W-:Y:S01]  /*11d90*/  IMAD.IADD R21, R21, 0x1, R17 ;  /* 0x0000000115157824 */ /* 0x000fe200078e0211 */
[----:B------:R-:W-:Y:S01]  /*11da0*/  IADD3.X R15, R12, R19, R15, P0, !PT ;  /* 0x000000130c0f7210 */ /* 0x000fe200007fe40f */
[----:B------:R-:W-:Y:S01]  /*11db0*/  IMAD R11, R11, c[0x0][0x388], RZ ;  /* 0x0000e2000b0b7a24 */ /* 0x000fe200078e02ff */
[----:B------:R-:W-:Y:S01]  /*11dc0*/  SHF.R.S32.HI R6, RZ, 0x1f, R0 ;  /* 0x0000001fff067819 */ /* 0x000fe20000011400 */
[C---:B------:R-:W-:Y:S01]  /*11dd0*/  IMAD.WIDE.U32 R20, R8.reuse, c[0x0][0x430], R20 ;  /* 0x00010c0008147a25 */ /* 0x040fe200078e0014 */
[----:B------:R-:W-:Y:S02]  /*11de0*/  IADD3 R12, -R8, RZ, RZ ;  /* 0x000000ff080c7210 */ /* 0x000fe40007ffe1ff */
        /* <DEDUP_REMOVED lines=10> */
[----:B------:R-:W-:Y:S01]  /*11e90*/  SHFL.IDX PT, R16, R0, 0x1, 0x1c1f ;  /* 0x003c1f0000107f89 */ /* 0x000fe200000e0000 */
[----:B------:R-:W-:Y:S02]  /*11ea0*/  SHF.R.S32.HI R6, RZ, 0x1f, R12 ;  /* 0x0000001fff067819 */ /* 0x000fe4000001140c */
[----:B------:R-:W-:Y:S01]  /*11eb0*/  LEA.HI.X R9, R14, c[0x0][0x4ac], R9, 0x2, P0 ;  /* 0x00012b000e097a11 */ /* 0x000fe200000f1409 */
[----:B------:R-:W-:Y:S01]  /*11ec0*/  IMAD R7, R8, c[0x0][0x434], R7 ;  /* 0x00010d0008077a24 */ /* 0x000fe200078e0207 */
[----:B------:R-:W-:Y:S03]  /*11ed0*/  SHFL.IDX PT, R14, R0, RZ, 0x1c1f ;  /* 0x001c1fff000e7589 */ /* 0x000fe600000e0000 */
[----:B------:R-:W-:Y:S01]  /*11ee0*/  IMAD.IADD R21, R21, 0x1, R7 ;  /* 0x0000000115157824 */ /* 0x000fe200078e0207 */
[----:B------:R-:W1:Y:S01]  /*11ef0*/  SHFL.IDX PT, R15, R9, RZ, 0x1c1f ;  /* 0x001c1fff090f7589 */ /* 0x000e6200000e0000 */
[----:B------:R-:W-:Y:S01]  /*11f00*/  IMAD R7, R6, c[0x0][0x428], RZ ;  /* 0x00010a0006077a24 */ /* 0x000fe200078e02ff */
[----:B------:R-:W-:-:S02]  /*11f10*/  IADD3 R6, R10, 0x8, RZ ;  /* 0x000000080a067810 */ /* 0x000fc40007ffe0ff */
[----:B------:R2:W3:Y:S01]  /*11f20*/  SHFL.IDX PT, R17, R9, 0x1, 0x1c1f ;  /* 0x003c1f0009117f89 */ /* 0x0004e200000e0000 */
[----:B------:R-:W-:Y:S01]  /*11f30*/  IMAD R7, R12, c[0x0][0x42c], R7 ;  /* 0x00010b000c077a24 */ /* 0x000fe200078e0207 */
[----:B------:R-:W-:Y:S01]  /*11f40*/  ISETP.GE.OR P1, PT, R6, R11, P1 ;  /* 0x0000000b0600720c */ /* 0x000fe20000f26670 */
[----:B------:R-:W-:-:S05]  /*11f50*/  IMAD.WIDE.U32 R12, R12, c[0x0][0x428], R20 ;  /* 0x00010a000c0c7a25 */ /* 0x000fca00078e0014 */
[----:B------:R-:W-:Y:S02]  /*11f60*/  IADD3 R8, R13, R7, RZ ;  /* 0x000000070d087210 */ /* 0x000fe40007ffe0ff */
[----:B------:R-:W-:-:S04]  /*11f70*/  LEA R7, P0, R12, c[0x0][0x400], 0x2 ;  /* 0x000100000c077a11 */ /* 0x000fc800078010ff */
[----:B------:R-:W-:Y:S02]  /*11f80*/  LEA.HI.X R8, R12, c[0x0][0x404], R8, 0x2, P0 ;  /* 0x000101000c087a11 */ /* 0x000fe400000f1408 */
[----:B------:R4:W4:Y:S01]  /*11f90*/  SHFL.IDX PT, R12, R7, RZ, 0x1c1f ;  /* 0x001c1fff070c7589 */ /* 0x00092200000e0000 */
[----:B------:R-:W-:-:S03]  /*11fa0*/  ISETP.GE.AND P0, PT, R6, R11, PT ;  /* 0x0000000b0600720c */ /* 0x000fc60003f06270 */
[----:B-1----:R1:W-:Y:S01]  /*11fb0*/  @!P2 ST.E [R14.64], R3 ;  /* 0x000000030e00a985 */ /* 0x0023e2000c10190e */
[----:B--2---:R-:W-:-:S03]  /*11fc0*/  LOP3.LUT R9, R2, 0x7ffffffc, RZ, 0xc0, !PT ;  /* 0x7ffffffc02097812 */ /* 0x004fc600078ec0ff */
[----:B---3--:R1:W-:Y:S01]  /*11fd0*/  @!P1 ST.E [R16.64], R5 ;  /* 0x0000000510009985 */ /* 0x0083e2000c10190e */
[----:B------:R-:W-:Y:S01]  /*11fe0*/  ISETP.GE.AND P1, PT, R10, R11, PT ;  /* 0x0000000b0a00720c */ /* 0x000fe20003f26270 */
[----:B------:R-:W-:Y:S02]  /*11ff0*/  IMAD.IADD R9, R4, 0x1, -R9 ;  /* 0x0000000104097824 */ /* 0x000fe400078e0a09 */
[----:B------:R1:W2:Y:S03]  /*12000*/  SHFL.IDX PT, R13, R8, RZ, 0x1c1f ;  /* 0x001c1fff080d7589 */ /* 0x0002a600000e0000 */
[----:B------:R-:W-:-:S07]  /*12010*/  SHF.L.U32 R9, R9, 0x1, RZ ;  /* 0x0000000109097819 */ /* 0x000fce00000006ff */
[----:B------:R-:W-:Y:S05]  /*12020*/  @P1 BRA `(.L_x_60) ;  /* 0x000005d000001947 */ /* 0x000fea0003800000 */
[C---:B-1----:R-:W-:Y:S02]  /*12030*/  IADD3 R5, R9.reuse, 0x8, RZ ;  /* 0x0000000809057810 */ /* 0x042fe40007ffe0ff */
[C---:B------:R-:W-:Y:S02]  /*12040*/  IADD3 R3, R9.reuse, 0x10, RZ ;  /* 0x0000001009037810 */ /* 0x040fe40007ffe0ff */
[----:B------:R-:W-:Y:S02]  /*12050*/  IADD3 R2, R9, 0x18, RZ ;  /* 0x0000001809027810 */ /* 0x000fe40007ffe0ff */
[----:B------:R-:W-:Y:S02]  /*12060*/  ISETP.GE.AND P3, PT, R5, c[0x0][0x3c8], PT ;  /* 0x0000f20005007a0c */ /* 0x000fe40003f66270 */
[----:B------:R-:W-:Y:S02]  /*12070*/  ISETP.GE.AND P2, PT, R3, c[0x0][0x3c8], PT ;  /* 0x0000f20003007a0c */ /* 0x000fe40003f46270 */
[----:B------:R-:W-:-:S02]  /*12080*/  ISETP.GE.AND P1, PT, R2, c[0x0][0x3c8], PT ;  /* 0x0000f20002007a0c */ /* 0x000fc40003f26270 */
[C---:B------:R-:W-:Y:S02]  /*12090*/  ISETP.GE.AND P4, PT, R9.reuse, c[0x0][0x3c8], PT ;  /* 0x0000f20009007a0c */ /* 0x040fe40003f86270 */
[C---:B------:R-:W-:Y:S02]  /*120a0*/  IADD3 R0, R9.reuse, 0x20, RZ ;  /* 0x0000002009007810 */ /* 0x040fe40007ffe0ff */
[----:B------:R-:W-:Y:S02]  /*120b0*/  IADD3 R16, R9, 0x28, RZ ;  /* 0x0000002809107810 */ /* 0x000fe40007ffe0ff */
[----:B------:R-:W-:Y:S02]  /*120c0*/  ISETP.GE.AND P6, PT, R0, c[0x0][0x3c8], PT ;  /* 0x0000f20000007a0c */ /* 0x000fe40003fc6270 */
[----:B------:R-:W-:Y:S02]  /*120d0*/  @!P3 LEA.HI R5, R5, R5, RZ, 0x1 ;  /* 0x000000050505b211 */ /* 0x000fe400078f08ff */
[----:B------:R-:W-:-:S02]  /*120e0*/  @!P2 LEA.HI R3, R3, R3, RZ, 0x1 ;  /* 0x000000030303a211 */ /* 0x000fc400078f08ff */
[----:B------:R-:W-:Y:S01]  /*120f0*/  @!P1 LEA.HI R2, R2, R2, RZ, 0x1 ;  /* 0x0000000202029211 */ /* 0x000fe200078f08ff */
[--C-:B--2-4-:R-:W-:Y:S01]  /*12100*/  @!P4 IMAD.WIDE R10, R9, 0x4, R12.reuse ;  /* 0x00000004090ac825 */ /* 0x114fe200078e020c */
[----:B------:R-:W-:Y:S02]  /*12110*/  @!P3 LOP3.LUT R5, R5, 0xfffffffe, RZ, 0xc0, !PT ;  /* 0xfffffffe0505b812 */ /* 0x000fe400078ec0ff */
        /* <DEDUP_REMOVED lines=28> */
[--C-:B------:R-:W-:Y:S01]  /*122e0*/  @!P6 IMAD.WIDE R4, R5, 0x4, R12.reuse ;  /* 0x000000040504e825 */ /* 0x100fe200078e020c */
[----:B------:R-:W-:Y:S02]  /*122f0*/  @!P2 LOP3.LUT R17, R17, 0xfffffffe, RZ, 0xc0, !PT ;  /* 0xfffffffe1111a812 */ /* 0x000fe400078ec0ff */
[----:B------:R-:W-:Y:S02]  /*12300*/  IADD3 R0, R9, 0x50, RZ ;  /* 0x0000005009007810 */ /* 0x000fe40007ffe0ff */
[----:B------:R2:W-:Y:S01]  /*12310*/  @!P6 ST.E.64 [R4.64], R96 ;  /* 0x000000600400e985 */ /* 0x0005e2000c101b0e */
[----:B------:R-:W-:Y:S01]  /*12320*/  @!P1 LEA.HI R2, R2, R2, RZ, 0x1 ;  /* 0x0000000202029211 */ /* 0x000fe200078f08ff */
[----:B------:R-:W-:Y:S01]  /*12330*/  @!P2 IMAD.WIDE R16, R17, 0x4, R12 ;  /* 0x000000041110a825 */ /* 0x000fe200078e020c */
[----:B------:R-:W-:-:S02]  /*12340*/  IADD3 R6, R9, 0x58, RZ ;  /* 0x0000005809067810 */ /* 0x000fc40007ffe0ff */
[----:B------:R-:W-:Y:S01]  /*12350*/  ISETP.GE.AND P6, PT, R0, c[0x0][0x3c8], PT ;  /* 0x0000f20000007a0c */ /* 0x000fe20003fc6270 */
[----:B-1----:R-:W-:-:S12]  /*12360*/  @!P5 IMAD.WIDE R10, R15, 0x4, R12 ;  /* 0x000000040f0ad825 */ /* 0x002fd800078e020c */
[----:B------:R-:W-:Y:S01]  /*12370*/  @!P6 LEA.HI R0, R0, R0, RZ, 0x1 ;  /* 0x000000000000e211 */ /* 0x000fe200078f08ff */
[----:B------:R-:W-:Y:S01]  /*12380*/  @!P4 IMAD.WIDE R14, R19, 0x4, R12 ;  /* 0x00000004130ec825 */ /* 0x000fe200078e020c */
[----:B------:R-:W-:Y:S01]  /*12390*/  IADD3 R19, R9, 0x60, RZ ;  /* 0x0000006009137810 */ /* 0x000fe20007ffe0ff */
[----:B------:R1:W-:Y:S01]  /*123a0*/  @!P5 ST.E.64 [R10.64], R92 ;  /* 0x0000005c0a00d985 */ /* 0x0003e2000c101b0e */
[----:B------:R-:W-:-:S03]  /*123b0*/  ISETP.GE.AND P5, PT, R6, c[0x0][0x3c8], PT ;  /* 0x0000f20006007a0c */ /* 0x000fc60003fa6270 */
[----:B------:R3:W-:Y:S01]  /*123c0*/  @!P4 ST.E.64 [R14.64], R88 ;  /* 0x000000580e00c985 */ /* 0x0007e2000c101b0e */
[----:B------:R-:W-:Y:S02]  /*123d0*/  ISETP.GE.AND P4, PT, R19, c[0x0][0x3c8], PT ;  /* 0x0000f20013007a0c */ /* 0x000fe40003f86270 */
[----:B--2---:R-:W-:Y:S01]  /*123e0*/  @!P1 LOP3.LUT R5, R2, 0xfffffffe, RZ, 0xc0, !PT ;  /* 0xfffffffe02059812 */ /* 0x004fe200078ec0ff */
[----:B------:R-:W-:-:S04]  /*123f0*/  @!P3 IMAD.WIDE R2, R3, 0x4, R12 ;  /* 0x000000040302b825 */ /* 0x000fc800078e020c */
[----:B------:R-:W-:Y:S01]  /*12400*/  @!P1 IMAD.WIDE R4, R5, 0x4, R12 ;  /* 0x0000000405049825 */ /* 0x000fe200078e020c */
[----:B------:R2:W-:Y:S01]  /*12410*/  @!P3 ST.E.64 [R2.64], R84 ;  /* 0x000000540200b985 */ /* 0x0005e2000c101b0e */
[----:B------:R-:W-:Y:S02]  /*12420*/  ISETP.GE.AND P3, PT, R18, c[0x0][0x3c8], PT ;  /* 0x0000f20012007a0c */ /* 0x000fe40003f66270 */
[----:B------:R-:W-:Y:S01]  /*12430*/  @!P5 LEA.HI R6, R6, R6, RZ, 0x1 ;  /* 0x000000060606d211 */ /* 0x000fe200078f08ff */
[----:B------:R-:W-:Y:S01]  /*12440*/  @!P2 ST.E.64 [R16.64], R80 ;  /* 0x000000501000a985 */ /* 0x000fe2000c101b0e */
[----:B------:R-:W-:-:S03]  /*12450*/  @!P4 LEA.HI R19, R19, R19, RZ, 0x1 ;  /* 0x000000131313c211 */ /* 0x000fc600078f08ff */
[----:B------:R4:W-:Y:S01]  /*12460*/  @!P1 ST.E.64 [R4.64], R76 ;  /* 0x0000004c04009985 */ /* 0x0009e2000c101b0e */
[----:B------:R-:W-:-:S05]  /*12470*/  @!P4 LOP3.LUT R19, R19, 0xfffffffe, RZ, 0xc0, !PT ;  /* 0xfffffffe1313c812 */ /* 0x000fca00078ec0ff */
[----:B------:R-:W-:Y:S02]  /*12480*/  @!P3 LEA.HI R18, R18, R18, RZ, 0x1 ;  /* 0x000000121212b211 */ /* 0x000fe400078f08ff */
[C---:B-1----:R-:W-:Y:S02]  /*12490*/  IADD3 R11, R9.reuse, 0x70, RZ ;  /* 0x00000070090b7810 */ /* 0x042fe40007ffe0ff */
[----:B------:R-:W-:Y:S02]  /*124a0*/  IADD3 R10, R9, 0x78, RZ ;  /* 0x00000078090a7810 */ /* 0x000fe40007ffe0ff */
[----:B------:R-:W-:Y:S02]  /*124b0*/  ISETP.GE.AND P2, PT, R11, c[0x0][0x3c8], PT ;  /* 0x0000f2000b007a0c */ /* 0x000fe40003f46270 */
[----:B------:R-:W-:Y:S02]  /*124c0*/  ISETP.GE.AND P1, PT, R10, c[0x0][0x3c8], PT ;  /* 0x0000f2000a007a0c */ /* 0x000fe40003f26270 */
[----:B---3--:R-:W-:Y:S01]  /*124d0*/  @!P3 LOP3.LUT R15, R18, 0xfffffffe, RZ, 0xc0, !PT ;  /* 0xfffffffe120fb812 */ /* 0x008fe200078ec0ff */
[----:B------:R-:W-:Y:S01]  /*124e0*/  @!P4 IMAD.WIDE R18, R19, 0x4, R12 ;  /* 0x000000041312c825 */ /* 0x000fe200078e020c */
[----:B--2---:R-:W-:-:S03]  /*124f0*/  @!P6 LOP3.LUT R3, R0, 0xfffffffe, RZ, 0xc0, !PT ;  /* 0xfffffffe0003e812 */ /* 0x004fc600078ec0ff */
[----:B------:R-:W-:-:S04]  /*12500*/  @!P3 IMAD.WIDE R14, R15, 0x4, R12 ;  /* 0x000000040f0eb825 */ /* 0x000fc800078e020c */
[----:B------:R-:W-:Y:S01]  /*12510*/  @!P2 LEA.HI R11, R11, R11, RZ, 0x1 ;  /* 0x0000000b0b0ba211 */ /* 0x000fe200078f08ff */
[--C-:B------:R-:W-:Y:S01]  /*12520*/  @!P6 IMAD.WIDE R2, R3, 0x4, R12.reuse ;  /* 0x000000040302e825 */ /* 0x100fe200078e020c */
[----:B------:R-:W-:Y:S02]  /*12530*/  @!P1 LEA.HI R10, R10, R10, RZ, 0x1 ;  /* 0x0000000a0a0a9211 */ /* 0x000fe400078f08ff */
[----:B----4-:R-:W-:Y:S02]  /*12540*/  @!P5 LOP3.LUT R5, R6, 0xfffffffe, RZ, 0xc0, !PT ;  /* 0xfffffffe0605d812 */ /* 0x010fe400078ec0ff */
[----:B------:R-:W-:Y:S01]  /*12550*/  @!P2 LOP3.LUT R11, R11, 0xfffffffe, RZ, 0xc0, !PT ;  /* 0xfffffffe0b0ba812 */ /* 0x000fe200078ec0ff */
[----:B------:R1:W-:Y:S01]  /*12560*/  @!P6 ST.E.64 [R2.64], R72 ;  /* 0x000000480200e985 */ /* 0x0003e2000c101b0e */
[----:B------:R-:W-:Y:S01]  /*12570*/  @!P1 LOP3.LUT R17, R10, 0xfffffffe, RZ, 0xc0, !PT ;  /* 0xfffffffe0a119812 */ /* 0x000fe200078ec0ff */
[----:B------:R-:W-:-:S04]  /*12580*/  @!P5 IMAD.WIDE R4, R5, 0x4, R12 ;  /* 0x000000040504d825 */ /* 0x000fc800078e020c */
[--C-:B------:R-:W-:Y:S01]  /*12590*/  @!P2 IMAD.WIDE R10, R11, 0x4, R12.reuse ;  /* 0x000000040b0aa825 */ /* 0x100fe200078e020c */
[----:B------:R1:W-:Y:S03]  /*125a0*/  @!P5 ST.E.64 [R4.64], R68 ;  /* 0x000000440400d985 */ /* 0x0003e6000c101b0e */
[----:B------:R-:W-:Y:S01]  /*125b0*/  @!P1 IMAD.WIDE R12, R17, 0x4, R12 ;  /* 0x00000004110c9825 */ /* 0x000fe200078e020c */
[----:B------:R1:W-:Y:S04]  /*125c0*/  @!P4 ST.E.64 [R18.64], R52 ;  /* 0x000000341200c985 */ /* 0x0003e8000c101b0e */
[----:B------:R1:W-:Y:S04]  /*125d0*/  @!P3 ST.E.64 [R14.64], R56 ;  /* 0x000000380e00b985 */ /* 0x0003e8000c101b0e */
[----:B------:R1:W-:Y:S04]  /*125e0*/  @!P2 ST.E.64 [R10.64], R60 ;  /* 0x0000003c0a00a985 */ /* 0x0003e8000c101b0e */
[----:B------:R1:W-:Y:S02]  /*125f0*/  @!P1 ST.E.64 [R12.64], R64 ;  /* 0x000000400c009985 */ /* 0x0003e4000c101b0e */
.L_x_60:
[----:B------:R-:W-:Y:S05]  /*12600*/  BSYNC B0 ;  /* 0x0000000000007941 */ /* 0x000fea0003800000 */
.L_x_59:
[----:B-1----:R1:W3:Y:S04]  /*12610*/  SHFL.IDX PT, R5, R8, 0x1, 0x1c1f ;  /* 0x003c1f0008057f89 */ /* 0x0022e800000e0000 */
[----:B------:R1:W4:Y:S01]  /*12620*/  SHFL.IDX PT, R4, R7, 0x1, 0x1c1f ;  /* 0x003c1f0007047f89 */ /* 0x00032200000e0000 */
[----:B------:R-:W-:Y:S05]  /*12630*/  @P0 EXIT ;  /* 0x000000000000094d */ /* 0x000fea0003800000 */
[C---:B------:R-:W-:Y:S02]  /*12640*/  ISETP.GE.AND P0, PT, R9.reuse, c[0x0][0x3c8], PT ;  /* 0x0000f20009007a0c */ /* 0x040fe40003f06270 */
[----:B------:R-:W-:-:S02]  /*12650*/  IADD3 R2, R9, 0x8, RZ ;  /* 0x0000000809027810 */ /* 0x000fc40007ffe0ff */
[C---:B------:R-:W-:Y:S02]  /*12660*/  IADD3 R0, R9.reuse, 0x10, RZ ;  /* 0x0000001009007810 */ /* 0x040fe40007ffe0ff */
[----:B------:R-:W-:Y:S02]  /*12670*/  ISETP.GE.AND P6, PT, R2, c[0x0][0x3c8], PT ;  /* 0x0000f20002007a0c */ /* 0x000fe40003fc6270 */
[----:B------:R-:W-:Y:S02]  /*12680*/  ISETP.GE.AND P5, PT, R0, c[0x0][0x3c8], PT ;  /* 0x0000f20000007a0c */ /* 0x000fe40003fa6270 */
[C---:B------:R-:W-:Y:S02]  /*12690*/  IADD3 R10, R9.reuse, 0x18, RZ ;  /* 0x00000018090a7810 */ /* 0x040fe40007ffe0ff */
[C---:B-1----:R-:W-:Y:S01]  /*126a0*/  IADD3 R8, R9.reuse, 0x20, RZ ;  /* 0x0000002009087810 */ /* 0x042fe20007ffe0ff */
[C---:B--234-:R-:W-:Y:S01]  /*126b0*/  @!P0 IMAD.WIDE R12, R9.reuse, 0x4, R4 ;  /* 0x00000004090c8825 */ /* 0x05cfe200078e0204 */
        /* <DEDUP_REMOVED lines=8> */
[----:B------:R-:W-:Y:S02]  /*12740*/  @!P6 LEA.HI R2, R2, R2, RZ, 0x1 ;  /* 0x000000020202e211 */ /* 0x000fe400078f08ff */
[----:B------:R-:W-:Y:S02]  /*12750*/  ISETP.GE.AND P0, PT, R3, c[0x0][0x3c8], PT ;  /* 0x0000f20003007a0c */ /* 0x000fe40003f06270 */
        /* <DEDUP_REMOVED lines=11> */
[----:B------:R-:W-:Y:S01]  /*12810*/  IADD3 R2, R9, 0x40, RZ ;  /* 0x0000004009027810 */ /* 0x000fe20007ffe0ff */
[----:B------:R-:W-:Y:S01]  /*12820*/  @!P4 IMAD.WIDE R10, R11, 0x4, R4 ;  /* 0x000000040b0ac825 */ /* 0x000fe200078e0204 */
[----:B------:R-:W-:-:S02]  /*12830*/  @!P3 LOP3.LUT R17, R8, 0xfffffffe, RZ, 0xc0, !PT ;  /* 0xfffffffe0811b812 */ /* 0x000fc400078ec0ff */
[----:B------:R-:W-:Y:S01]  /*12840*/  IADD3 R0, R9, 0x48, RZ ;  /* 0x0000004809007810 */ /* 0x000fe20007ffe0ff */
[----:B------:R-:W-:Y:S01]  /*12850*/  @!P5 IMAD.WIDE R12, R13, 0x4, R4 ;  /* 0x000000040d0cd825 */ /* 0x000fe200078e0204 */
[----:B------:R-:W-:Y:S02]  /*12860*/  @!P2 LOP3.LUT R7, R7, 0xfffffffe, RZ, 0xc0, !PT ;  /* 0xfffffffe0707a812 */ /* 0x000fe400078ec0ff */
[----:B------:R-:W-:Y:S02]  /*12870*/  @!P0 LOP3.LUT R3, R3, 0xfffffffe, RZ, 0xc0, !PT ;  /* 0xfffffffe03038812 */ /* 0x000fe400078ec0ff */
[----:B------:R1:W-:Y:S01]  /*12880*/  @!P5 ST.E.64 [R12.64], R106 ;  /* 0x0000006a0c00d985 */ /* 0x0003e2000c101b0e */
[----:B------:R-:W-:Y:S02]  /*12890*/  ISETP.GE.AND P6, PT, R2, c[0x0][0x3c8], PT ;  /* 0x0000f20002007a0c */ /* 0x000fe40003fc6270 */
[----:B------:R-:W-:Y:S01]  /*128a0*/  ISETP.GE.AND P5, PT, R0, c[0x0][0x3c8], PT ;  /* 0x0000f20000007a0c */ /* 0x000fe20003fa6270 */
[----:B------:R3:W-:Y:S01]  /*128b0*/  @!P4 ST.E.64 [R10.64], R102 ;  /* 0x000000660a00c985 */ /* 0x0007e2000c101b0e */
[----:B------:R-:W-:-:S02]  /*128c0*/  IADD3 R20, R9, 0x50, RZ ;  /* 0x0000005009147810 */ /* 0x000fc40007ffe0ff */
[C---:B------:R-:W-:Y:S02]  /*128d0*/  IADD3 R19, R9.reuse, 0x58, RZ ;  /* 0x0000005809137810 */ /* 0x040fe40007ffe0ff */
[C---:B------:R-:W-:Y:S02]  /*128e0*/  IADD3 R18, R9.reuse, 0x60, RZ ;  /* 0x0000006009127810 */ /* 0x040fe40007ffe0ff */
[----:B------:R-:W-:Y:S02]  /*128f0*/  IADD3 R8, R9, 0x68, RZ ;  /* 0x0000006809087810 */ /* 0x000fe40007ffe0ff */
[----:B------:R-:W-:Y:S01]  /*12900*/  ISETP.GE.AND P4, PT, R20, c[0x0][0x3c8], PT ;  /* 0x0000f20014007a0c */ /* 0x000fe20003f86270 */
[--C-:B--2---:R-:W-:Y:S01]  /*12910*/  @!P3 IMAD.WIDE R14, R17, 0x4, R4.reuse ;  /* 0x00000004110eb825 */ /* 0x104fe200078e0204 */
[----:B------:R-:W-:Y:S02]  /*12920*/  @!P6 LEA.HI R2, R2, R2, RZ, 0x1 ;  /* 0x000000020202e211 */ /* 0x000fe400078f08ff */
[----:B------:R-:W-:Y:S01]  /*12930*/  @!P5 LEA.HI R0, R0, R0, RZ, 0x1 ;  /* 0x000000000000d211 */ /* 0x000fe200078f08ff */
[----:B------:R-:W-:Y:S01]  /*12940*/  @!P0 IMAD.WIDE R16, R3, 0x4, R4 ;  /* 0x0000000403108825 */ /* 0x000fe200078e0204 */
[----:B------:R2:W-:Y:S01]  /*12950*/  @!P3 ST.E.64 [R14.64], R98 ;  /* 0x000000620e00b985 */ /* 0x0005e2000c101b0e */
[----:B------:R-:W-:-:S02]  /*12960*/  IADD3 R3, R9, 0x70, RZ ;  /* 0x0000007009037810 */ /* 0x000fc40007ffe0ff */
[----:B------:R-:W-:Y:S02]  /*12970*/  ISETP.GE.AND P3, PT, R19, c[0x0][0x3c8], PT ;  /* 0x0000f20013007a0c */ /* 0x000fe40003f66270 */
[----:B------:R-:W-:Y:S02]  /*12980*/  IADD3 R9, R9, 0x78, RZ ;  /* 0x0000007809097810 */ /* 0x000fe40007ffe0ff */
[----:B------:R-:W-:Y:S02]  /*12990*/  @!P4 LEA.HI R20, R20, R20, RZ, 0x1 ;  /* 0x000000141414c211 */ /* 0x000fe400078f08ff */
[----:B-1----:R-:W-:Y:S01]  /*129a0*/  @!P1 LOP3.LUT R13, R6, 0xfffffffe, RZ, 0xc0, !PT ;  /* 0xfffffffe060d9812 */ /* 0x002fe200078ec0ff */
[----:B------:R-:W-:Y:S01]  /*129b0*/  @!P2 IMAD.WIDE R6, R7, 0x4, R4 ;  /* 0x000000040706a825 */ /* 0x000fe200078e0204 */
[----:B---3--:R-:W-:-:S03]  /*129c0*/  @!P5 LOP3.LUT R11, R0, 0xfffffffe, RZ, 0xc0, !PT ;  /* 0xfffffffe000bd812 */ /* 0x008fc600078ec0ff */
[--C-:B------:R-:W-:Y:S01]  /*129d0*/  @!P1 IMAD.WIDE R12, R13, 0x4, R4.reuse ;  /* 0x000000040d0c9825 */ /* 0x100fe200078e0204 */
[----:B------:R1:W-:Y:S01]  /*129e0*/  @!P2 ST.E.64 [R6.64], R94 ;  /* 0x0000005e0600a985 */ /* 0x0003e2000c101b0e */
[----:B------:R-:W-:Y:S02]  /*129f0*/  ISETP.GE.AND P2, PT, R18, c[0x0][0x3c8], PT ;  /* 0x0000f20012007a0c */ /* 0x000fe40003f46270 */
[----:B------:R-:W-:Y:S01]  /*12a00*/  @!P3 LEA.HI R19, R19, R19, RZ, 0x1 ;  /* 0x000000131313b211 */ /* 0x000fe200078f08ff */
[----:B------:R3:W-:Y:S01]  /*12a10*/  @!P1 ST.E.64 [R12.64], R90 ;  /* 0x0000005a0c009985 */ /* 0x0007e2000c101b0e */
[----:B------:R-:W-:Y:S01]  /*12a20*/  ISETP.GE.AND P1, PT, R8, c[0x0][0x3c8], PT ;  /* 0x0000f20008007a0c */ /* 0x000fe20003f26270 */
[----:B------:R-:W-:Y:S01]  /*12a30*/  @!P5 IMAD.WIDE R10, R11, 0x4, R4 ;  /* 0x000000040b0ad825 */ /* 0x000fe200078e0204 */
[----:B------:R-:W-:Y:S01]  /*12a40*/  @!P3 LOP3.LUT R19, R19, 0xfffffffe, RZ, 0xc0, !PT ;  /* 0xfffffffe1313b812 */ /* 0x000fe200078ec0ff */
[----:B------:R4:W-:Y:S01]  /*12a50*/  @!P0 ST.E.64 [R16.64], R86 ;  /* 0x0000005610008985 */ /* 0x0009e2000c101b0e */
[----:B------:R-:W-:-:S05]  /*12a60*/  ISETP.GE.AND P0, PT, R3, c[0x0][0x3c8], PT ;  /* 0x0000f20003007a0c */ /* 0x000fca0003f06270 */
[----:B------:R-:W-:-:S04]  /*12a70*/  @!P2 LEA.HI R18, R18, R18, RZ, 0x1 ;  /* 0x000000121212a211 */ /* 0x000fc800078f08ff */
[----:B------:R-:W-:Y:S02]  /*12a80*/  @!P1 LEA.HI R8, R8, R8, RZ, 0x1 ;  /* 0x0000000808089211 */ /* 0x000fe400078f08ff */
[----:B--2---:R-:W-:Y:S02]  /*12a90*/  @!P2 LOP3.LUT R15, R18, 0xfffffffe, RZ, 0xc0, !PT ;  /* 0xfffffffe120fa812 */ /* 0x004fe400078ec0ff */
[----:B------:R-:W-:-:S04]  /*12aa0*/  @!P0 LEA.HI R3, R3, R3, RZ, 0x1 ;  /* 0x0000000303038211 */ /* 0x000fc800078f08ff */
[----:B------:R-:W-:Y:S02]  /*12ab0*/  @!P0 LOP3.LUT R3, R3, 0xfffffffe, RZ, 0xc0, !PT ;  /* 0xfffffffe03038812 */ /* 0x000fe400078ec0ff */
[----:B-1----:R-:W-:-:S03]  /*12ac0*/  @!P6 LOP3.LUT R7, R2, 0xfffffffe, RZ, 0xc0, !PT ;  /* 0xfffffffe0207e812 */ /* 0x002fc600078ec0ff */
        /* <DEDUP_REMOVED lines=22> */
.L_x_58:
        /* <DEDUP_REMOVED lines=50> */
.L_x_61:
        /* <DEDUP_REMOVED lines=11> */
.L_x_2673:


//--------------------- .text._ZN7cutlass13device_kernelIN5flash19enable_sm80_to_sm89INS1_16FlashAttnFwdSm80INS1_25CollectiveMainloopFwdSm80ILi8ELi1ELb1EN4cute5tupleIJNS5_1CILi128EEES8_S8_EEELi128ENS_6half_tEfNS_4arch4Sm80ELb1ELb0ELb1ELb0ELb0ELb0ELb1ELb1EEENS1_21CollectiveEpilogueFwdIS9_NS6_IJNS7_ILi1EEESF_SF_EEESA_SC_Li256ELb0ELb1ELb1ELb0EEENS1_30DynamicPersistentTileSchedulerILi256ELi256ELb1ELb1ELb0EEEEEEEEEvNT_6ParamsE --------------------------
	.section	.text._ZN7cutlass13device_kernelIN5flash19enable_sm80_to_sm89INS1_16FlashAttnFwdSm80INS1_25CollectiveMainloopFwdSm80ILi8ELi1ELb1EN4cute5tupleIJNS5_1CILi128EEES8_S8_EEELi128ENS_6half_tEfNS_4arch4Sm80ELb1ELb0ELb1ELb0ELb0ELb0ELb1ELb1EEENS1_21CollectiveEpilogueFwdIS9_NS6_IJNS7_ILi1EEESF_SF_EEESA_SC_Li256ELb0ELb1ELb1ELb0EEENS1_30DynamicPersistentTileSchedulerILi256ELi256ELb1ELb1ELb0EEEEEEEEEvNT_6ParamsE,"ax",@progbits
	.sectioninfo	@"SHI_REGISTERS=255"
	.align	128
.text._ZN7cutlass13device_kernelIN5flash19enable_sm80_to_sm89INS1_16FlashAttnFwdSm80INS1_25CollectiveMainloopFwdSm80ILi8ELi1ELb1EN4cute5tupleIJNS5_1CILi128EEES8_S8_EEELi128ENS_6half_tEfNS_4arch4Sm80ELb1ELb0ELb1ELb0ELb0ELb0ELb1ELb1EEENS1_21CollectiveEpilogueFwdIS9_NS6_IJNS7_ILi1EEESF_SF_EEESA_SC_Li256ELb0ELb1ELb1ELb0EEENS1_30DynamicPersistentTileSchedulerILi256ELi256ELb1ELb1ELb0EEEEEEEEEvNT_6ParamsE:
        .type           _ZN7cutlass13device_kernelIN5flash19enable_sm80_to_sm89INS1_16FlashAttnFwdSm80INS1_25CollectiveMainloopFwdSm80ILi8ELi1ELb1EN4cute5tupleIJNS5_1CILi128EEES8_S8_EEELi128ENS_6half_tEfNS_4arch4Sm80ELb1ELb0ELb1ELb0ELb0ELb0ELb1ELb1EEENS1_21CollectiveEpilogueFwdIS9_NS6_IJNS7_ILi1EEESF_SF_EEESA_SC_Li256ELb0ELb1ELb1ELb0EEENS1_30DynamicPersistentTileSchedulerILi256ELi256ELb1ELb1ELb0EEEEEEEEEvNT_6ParamsE,@function
        .size           _ZN7cutlass13device_kernelIN5flash19enable_sm80_to_sm89INS1_16FlashAttnFwdSm80INS1_25CollectiveMainloopFwdSm80ILi8ELi1ELb1EN4cute5tupleIJNS5_1CILi128EEES8_S8_EEELi128ENS_6half_tEfNS_4arch4Sm80ELb1ELb0ELb1ELb0ELb0ELb0ELb1ELb1EEENS1_21CollectiveEpilogueFwdIS9_NS6_IJNS7_ILi1EEESF_SF_EEESA_SC_Li256ELb0ELb1ELb1ELb0EEENS1_30DynamicPersistentTileSchedulerILi256ELi256ELb1ELb1ELb0EEEEEEEEEvNT_6ParamsE,(.L_x_2674 - _ZN7cutlass13device_kernelIN5flash19enable_sm80_to_sm89INS1_16FlashAttnFwdSm80INS1_25CollectiveMainloopFwdSm80ILi8ELi1ELb1EN4cute5tupleIJNS5_1CILi128EEES8_S8_EEELi128ENS_6half_tEfNS_4arch4Sm80ELb1ELb0ELb1ELb0ELb0ELb0ELb1ELb1EEENS1_21CollectiveEpilogueFwdIS9_NS6_IJNS7_ILi1EEESF_SF_EEESA_SC_Li256ELb0ELb1ELb1ELb0EEENS1_30DynamicPersistentTileSchedulerILi256ELi256ELb1ELb1ELb0EEEEEEEEEvNT_6ParamsE)
        .other          _ZN7cutlass13device_kernelIN5flash19enable_sm80_to_sm89INS1_16FlashAttnFwdSm80INS1_25CollectiveMainloopFwdSm80ILi8ELi1ELb1EN4cute5tupleIJNS5_1CILi128EEES8_S8_EEELi128ENS_6half_tEfNS_4arch4Sm80ELb1ELb0ELb1ELb0ELb0ELb0ELb1ELb1EEENS1_21CollectiveEpilogueFwdIS9_NS6_IJNS7_ILi1EEESF_SF_EEESA_SC_Li256ELb0ELb1ELb1ELb0EEENS1_30DynamicPersistentTileSchedulerILi256ELi256ELb1ELb1ELb0EEEEEEEEEvNT_6ParamsE,@"STO_CUDA_ENTRY STV_DEFAULT"
_ZN7cutlass13device_kernelIN5flash19enable_sm80_to_sm89INS1_16FlashAttnFwdSm80INS1_25CollectiveMainloopFwdSm80ILi8ELi1ELb1EN4cute5tupleIJNS5_1CILi128EEES8_S8_EEELi128ENS_6half_tEfNS_4arch4Sm80ELb1ELb0ELb1ELb0ELb0ELb0ELb1ELb1EEENS1_21CollectiveEpilogueFwdIS9_NS6_IJNS7_ILi1EEESF_SF_EEESA_SC_Li256ELb0ELb1ELb1ELb0EEENS1_30DynamicPersistentTileSchedulerILi256ELi256ELb1ELb1ELb0EEEEEEEEEvNT_6ParamsE:
[----:B------:R-:W-:-:S03]  /*0000*/  MOV R1, c[0x0][0x28] ;  /* 0x00000a0000017a02 */ /* 0x000fc60000000f00 */
[----:B------:R-:W1:Y:S01]  /*0010*/  S2R R17, SR_TID.X ;  /* 0x0000000000117919 */ /* 0x000e620000002100 */
[----:B------:R-:W-:-:S03]  /*0020*/  IADD3 R1, R1, -0x68, RZ ;  /* 0xffffff9801017810 */ /* 0x000fc60007ffe0ff */
[----:B------:R-:W2:Y:S01]  /*0030*/  S2R R13, SR_CTAID.X ;  /* 0x00000000000d7919 */ /* 0x000ea20000002500 */
[----:B-1----:R-:W-:-:S05]  /*0040*/  SHF.R.U32.HI R2, RZ, 0x5, R17 ;  /* 0x00000005ff027819 */ /* 0x002fca0000011611 */
[----:B------:R-:W1:Y:S02]  /*0050*/  SHFL.IDX PT, R0, R2, RZ, 0x1f ;  /* 0x00001fff02007589 */ /* 0x000e6400000e0000 */
[----:B-1----:R-:W-:Y:S02]  /*0060*/  ISETP.GE.AND P0, PT, R0, 0x1, PT ;  /* 0x000000010000780c */ /* 0x002fe40003f06270 */
[----:B------:R1:W-:Y:S11]  /*0070*/  STL [R1+0x58], R0 ;  /* 0x0000580001007387 */ /* 0x0003f60000100800 */
[----:B------:R-:W-:Y:S06]  /*0080*/  @P0 BAR.ARV 0x4, 0x100 ;  /* 0x0104000000000b1d */ /* 0x000fec0000002000 */
[----:B--2---:R-:W-:-:S13]  /*0090*/  ISETP.GE.AND P0, PT, R13, c[0x0][0x538], PT ;  /* 0x00014e000d007a0c */ /* 0x004fda0003f06270 */
[----:B------:R-:W-:Y:S05]  /*00a0*/  @P0 EXIT ;  /* 0x000000000000094d */ /* 0x000fea0003800000 */
[----:B-1----:R-:W-:Y:S01]  /*00b0*/  SHF.R.S32.HI R11, RZ, 0x1f, R17 ;  /* 0x0000001fff0b7819 */ /* 0x002fe20000011411 */
[----:B------:R-:W-:Y:S01]  /*00c0*/  IMAD.MOV.U32 R206, RZ, RZ, 0x20 ;  /* 0x00000020ffce7424 */ /* 0x000fe200078e00ff */
[----:B------:R-:W-:Y:S01]  /*00d0*/  ULDC.64 UR6, c[0x0][0x118] ;  /* 0x0000460000067ab9 */ /* 0x000fe20000000a00 */
[----:B------:R-:W-:Y:S01]  /*00e0*/  IMAD.MOV.U32 R223, RZ, RZ, 0x10 ;  /* 0x00000010ffdf7424 */ /* 0x000fe200078e00ff */
[CC--:B------:R-:W-:Y:S02]  /*00f0*/  LEA.HI R2, R11.reuse, R17.reuse, RZ, 0x4 ;  /* 0x000000110b027211 */ /* 0x0c0fe400078f20ff */
[CC--:B------:R-:W-:Y:S02]  /*0100*/  LEA.HI R0, R11.reuse, R17.reuse, RZ, 0x2 ;  /* 0x000000110b007211 */ /* 0x0c0fe400078f10ff */
[----:B------:R-:W-:Y:S02]  /*0110*/  SHF.R.S32.HI R3, RZ, 0x4, R2 ;  /* 0x00000004ff037819 */ /* 0x000fe40000011402 */
[----:B------:R-:W-:-:S02]  /*0120*/  LEA.HI R10, R11, R17, RZ, 0x3 ;  /* 0x000000110b0a7211 */ /* 0x000fc400078f18ff */
[----:B------:R-:W-:Y:S02]  /*0130*/  LOP3.LUT R4, R0, 0xfffffffc, RZ, 0xc0, !PT ;  /* 0xfffffffc00047812 */ /* 0x000fe400078ec0ff */
[C---:B------:R-:W-:Y:S02]  /*0140*/  LOP3.LUT R0, R2.reuse, 0xfffffff0, RZ, 0xc0, !PT ;  /* 0xfffffff002007812 */ /* 0x040fe400078ec0ff */
[----:B------:R-:W-:Y:S01]  /*0150*/  LEA.HI R2, R2, R3, RZ, 0x1 ;  /* 0x0000000302027211 */ /* 0x000fe200078f08ff */
[C---:B------:R-:W-:Y:S01]  /*0160*/  IMAD.IADD R4, R17.reuse, 0x1, -R4 ;  /* 0x0000000111047824 */ /* 0x040fe200078e0a04 */
[----:B------:R-:W-:Y:S01]  /*0170*/  SHF.R.S32.HI R16, RZ, 0x3, R10 ;  /* 0x00000003ff107819 */ /* 0x000fe2000001140a */
[----:B------:R-:W-:Y:S01]  /*0180*/  IMAD.IADD R5, R17, 0x1, -R0 ;  /* 0x0000000111057824 */ /* 0x000fe200078e0a00 */
[----:B------:R-:W-:Y:S02]  /*0190*/  LOP3.LUT R6, R10, 0xfffffff8, RZ, 0xc0, !PT ;  /* 0xfffffff80a067812 */ /* 0x000fe400078ec0ff */
[----:B------:R-:W-:Y:S01]  /*01a0*/  LOP3.LUT R0, R2, 0xfffffffe, RZ, 0xc0, !PT ;  /* 0xfffffffe02007812 */ /* 0x000fe200078ec0ff */
[----:B------:R-:W-:-:S02]  /*01b0*/  IMAD.SHL.U32 R7, R16, 0x40, RZ ;  /* 0x0000004010077824 */ /* 0x000fc400078e00ff */
[----:B------:R-:W-:Y:S02]  /*01c0*/  IMAD.IADD R6, R17, 0x1, -R6 ;  /* 0x0000000111067824 */ /* 0x000fe400078e0a06 */
[----:B------:R-:W-:Y:S01]  /*01d0*/  IMAD.IADD R9, R3, 0x1, -R0 ;  /* 0x0000000103097824 */ /* 0x000fe200078e0a00 */
[----:B------:R-:W-:Y:S01]  /*01e0*/  LEA.HI R0, R4, R4, RZ, 0x1 ;  /* 0x0000000404007211 */ /* 0x000fe200078f08ff */
[C---:B------:R-:W-:Y:S01]  /*01f0*/  IMAD.SHL.U32 R14, R6.reuse, 0x8, RZ ;  /* 0x00000008060e7824 */ /* 0x040fe200078e00ff */
[----:B------:R-:W-:Y:S01]  /*0200*/  LOP3.LUT R2, R7, 0x1c0, RZ, 0xc0, !PT ;  /* 0x000001c007027812 */ /* 0x000fe200078ec0ff */
[----:B------:R-:W-:Y:S01]  /*0210*/  IMAD.SHL.U32 R8, R6, 0x40, RZ ;  /* 0x0000004006087824 */ /* 0x000fe200078e00ff */
[----:B------:R-:W-:Y:S02]  /*0220*/  SHF.R.S32.HI R7, RZ, 0x1f, R5 ;  /* 0x0000001fff077819 */ /* 0x000fe40000011405 */
[----:B------:R-:W-:Y:S01]  /*0230*/  LOP3.LUT R0, R0, 0x1ffffffe, RZ, 0xc0, !PT ;  /* 0x1ffffffe00007812 */ /* 0x000fe200078ec0ff */
[----:B------:R-:W-:Y:S01]  /*0240*/  STL [R1+0x40], R14 ;  /* 0x0000400e01007387 */ /* 0x000fe20000100800 */
[----:B------:R-:W-:-:S02]  /*0250*/  LOP3.LUT R3, R2, 0x38, R14, 0xf8, !PT ;  /* 0x0000003802037812 */ /* 0x000fc400078ef80e */
[----:B------:R-:W-:Y:S01]  /*0260*/  SHF.R.U32.HI R2, RZ, 0x3, R2 ;  /* 0x00000003ff027819 */ /* 0x000fe20000011602 */
[----:B------:R-:W-:Y:S01]  /*0270*/  IMAD.IADD R12, R4, 0x1, -R0 ;  /* 0x00000001040c7824 */ /* 0x000fe200078e0a00 */
[----:B------:R-:W-:Y:S02]  /*0280*/  LEA.HI R200, R7, R5, RZ, 0x3 ;  /* 0x0000000507c87211 */ /* 0x000fe400078f18ff */
[----:B------:R-:W-:Y:S02]  /*0290*/  LOP3.LUT R7, R3, R2, RZ, 0x3c, !PT ;  /* 0x0000000203077212 */ /* 0x000fe400078e3cff */
[C---:B------:R-:W-:Y:S01]  /*02a0*/  LOP3.LUT R0, R200.reuse, 0xfffffff8, RZ, 0xc0, !PT ;  /* 0xfffffff8c8007812 */ /* 0x040fe200078ec0ff */
[----:B------:R-:W-:Y:S01]  /*02b0*/  IMAD.SHL.U32 R200, R200, 0x40, RZ ;  /* 0x00000040c8c87824 */ /* 0x000fe200078e00ff */
[----:B------:R-:W-:Y:S02]  /*02c0*/  LOP3.LUT R2, R8, 0x1c0, RZ, 0xc0, !PT ;  /* 0x000001c008027812 */ /* 0x000fe400078ec0ff */
[----:B------:R-:W-:Y:S01]  /*02d0*/  LEA.HI R4, R11, R17, RZ, 0x6 ;  /* 0x000000110b047211 */ /* 0x000fe200078f30ff */
[----:B------:R-:W-:Y:S01]  /*02e0*/  IMAD.IADD R5, R5, 0x1, -R0 ;  /* 0x0000000105057824 */ /* 0x000fe200078e0a00 */
[----:B------:R-:W-:-:S02]  /*02f0*/  LOP3.LUT R3, R2, 0x8, R10, 0xf8, !PT ;  /* 0x0000000802037812 */ /* 0x000fc400078ef80a */
[----:B------:R-:W-:Y:S01]  /*0300*/  SHF.R.U32.HI R2, RZ, 0x3, R2 ;  /* 0x00000003ff027819 */ /* 0x000fe20000011602 */
[----:B------:R-:W-:Y:S01]  /*0310*/  IMAD.SHL.U32 R0, R4, 0x8, RZ ;  /* 0x0000000804007824 */ /* 0x000fe200078e00ff */
[----:B------:R-:W-:Y:S01]  /*0320*/  LEA.HI R8, R11, R17, RZ, 0x5 ;  /* 0x000000110b087211 */ /* 0x000fe200078f28ff */
[----:B------:R-:W-:Y:S01]  /*0330*/  IMAD.SHL.U32 R4, R5, 0x40, RZ ;  /* 0x0000004005047824 */ /* 0x000fe200078e00ff */
[----:B------:R-:W-:Y:S01]  /*0340*/  LOP3.LUT R201, R3, R2, RZ, 0x3c, !PT ;  /* 0x0000000203c97212 */ /* 0x000fe200078e3cff */
[----:B------:R-:W-:Y:S01]  /*0350*/  IMAD.SHL.U32 R3, R9, 0x8, RZ ;  /* 0x0000000809037824 */ /* 0x000fe200078e00ff */
[----:B------:R-:W-:Y:S02]  /*0360*/  LOP3.LUT R2, R8, 0xffffffe0, RZ, 0xc0, !PT ;  /* 0xffffffe008027812 */ /* 0x000fe400078ec0ff */
[----:B------:R-:W-:Y:S01]  /*0370*/  LOP3.LUT R228, R7, 0x7ffffe00, R0, 0xf8, !PT ;  /* 0x7ffffe0007e47812 */ /* 0x000fe200078ef800 */
[----:B------:R-:W-:Y:S01]  /*0380*/  IMAD R201, R9, 0x200, R201 ;  /* 0x0000020009c97824 */ /* 0x000fe200078e02c9 */
[----:B------:R-:W-:Y:S01]  /*0390*/  LOP3.LUT R0, R4, 0x1c0, RZ, 0xc0, !PT ;  /* 0x000001c004007812 */ /* 0x000fe200078ec0ff */
[----:B------:R-:W-:Y:S01]  /*03a0*/  IMAD.IADD R10, R17, 0x1, -R2 ;  /* 0x00000001110a7824 */ /* 0x000fe200078e0a02 */
[--C-:B------:R-:W-:Y:S01]  /*03b0*/  SHF.R.S32.HI R224, RZ, 0x5, R8.reuse ;  /* 0x00000005ffe07819 */ /* 0x100fe20000011408 */
[----:B------:R-:W-:Y:S01]  /*03c0*/  IMAD.SHL.U32 R228, R228, 0x2, RZ ;  /* 0x00000002e4e47824 */ /* 0x000fe200078e00ff */
[----:B------:R-:W-:-:S02]  /*03d0*/  SHF.R.S32.HI R4, RZ, 0x1f, R8 ;  /* 0x0000001fff047819 */ /* 0x000fc40000011408 */
[----:B------:R-:W-:Y:S02]  /*03e0*/  LOP3.LUT R3, R0, 0x8, R3, 0xf8, !PT ;  /* 0x0000000800037812 */ /* 0x000fe400078ef803 */
[----:B------:R-:W-:Y:S02]  /*03f0*/  SHF.R.U32.HI R2, RZ, 0x3, R0 ;  /* 0x00000003ff027819 */ /* 0x000fe40000011600 */
[----:B------:R-:W-:Y:S02]  /*0400*/  LEA.HI R0, R4, R224, RZ, 0x3 ;  /* 0x000000e004007211 */ /* 0x000fe400078f18ff */
[----:B------:R-:W-:Y:S02]  /*0410*/  SHF.R.S32.HI R7, RZ, 0x1f, R10 ;  /* 0x0000001fff077819 */ /* 0x000fe4000001140a */
[----:B------:R-:W-:Y:S02]  /*0420*/  LOP3.LUT R0, R0, 0xffffff8, RZ, 0xc0, !PT ;  /* 0x0ffffff800007812 */ /* 0x000fe400078ec0ff */
[----:B------:R-:W-:-:S02]  /*0430*/  LOP3.LUT R4, R3, R2, RZ, 0x3c, !PT ;  /* 0x0000000203047212 */ /* 0x000fc400078e3cff */
[----:B------:R-:W-:Y:S01]  /*0440*/  LEA.HI R3, R7, R10, RZ, 0x2 ;  /* 0x0000000a07037211 */ /* 0x000fe200078f10ff */
[----:B------:R-:W-:Y:S01]  /*0450*/  IMAD.IADD R2, R224, 0x1, -R0 ;  /* 0x00000001e0027824 */ /* 0x000fe200078e0a00 */
[----:B------:R-:W-:Y:S02]  /*0460*/  R2P PR, R5, 0x6 ;  /* 0x0000000605007804 */ /* 0x000fe40000000000 */
[----:B------:R-:W-:Y:S02]  /*0470*/  SHF.R.S32.HI R0, RZ, 0x2, R3 ;  /* 0x00000002ff007819 */ /* 0x000fe40000011403 */
[----:B------:R-:W-:Y:S02]  /*0480*/  LOP3.LUT R3, R3, 0x7ffffffc, RZ, 0xc0, !PT ;  /* 0x7ffffffc03037812 */ /* 0x000fe400078ec0ff */
[----:B------:R-:W-:Y:S01]  /*0490*/  LOP3.LUT R200, R4, 0x7ffffe00, R200, 0xf8, !PT ;  /* 0x7ffffe0004c87812 */ /* 0x000fe200078ef8c8 */
[----:B------:R-:W-:Y:S01]  /*04a0*/  IMAD R8, R2, 0x10, R0 ;  /* 0x0000001002087824 */ /* 0x000fe200078e0200 */
[----:B------:R-:W-:Y:S01]  /*04b0*/  IADD3 R0, R14, 0x40, RZ ;  /* 0x000000400e007810 */ /* 0x000fe20007ffe0ff */
[C---:B------:R-:W-:Y:S01]  /*04c0*/  IMAD R4, R6.reuse, 0x20, R16 ;  /* 0x0000002006047824 */ /* 0x040fe200078e0210 */
[----:B------:R-:W-:Y:S01]  /*04d0*/  LOP3.LUT P3, RZ, R6, 0x2, RZ, 0xc0, !PT ;  /* 0x0000000206ff7812 */ /* 0x000fe2000786c0ff */
[----:B------:R-:W-:Y:S01]  /*04e0*/  IMAD.IADD R3, R10, 0x1, -R3 ;  /* 0x000000010a037824 */ /* 0x000fe200078e0a03 */
[----:B------:R-:W-:Y:S01]  /*04f0*/  SHF.R.S32.HI R0, RZ, 0x1f, R0 ;  /* 0x0000001fff007819 */ /* 0x000fe20000011400 */
[----:B------:R-:W-:Y:S01]  /*0500*/  STL [R1+0x5c], R8 ;  /* 0x00005c0801007387 */ /* 0x000fe20000100800 */
[----:B------:R-:W-:Y:S01]  /*0510*/  LEA R200, R200, 0x100, 0x1 ;  /* 0x00000100c8c87811 */ /* 0x000fe200078e08ff */
[----:B------:R-:W-:Y:S01]  /*0520*/  IMAD.SHL.U32 R3, R3, 0x2, RZ ;  /* 0x0000000203037824 */ /* 0x000fe200078e00ff */
[----:B------:R-:W-:Y:S01]  /*0530*/  SEL R5, R206, 0xffffffe0, !P2 ;  /* 0xffffffe0ce057807 */ /* 0x000fe20005000000 */
[----:B------:R-:W-:Y:S01]  /*0540*/  STL [R1+0x4c], R13 ;  /* 0x00004c0d01007387 */ /* 0x000fe20000100800 */
[----:B------:R-:W-:Y:S01]  /*0550*/  IMAD.MOV.U32 R2, RZ, RZ, 0x40 ;  /* 0x00000040ff027424 */ /* 0x000fe200078e00ff */
[----:B------:R-:W-:Y:S01]  /*0560*/  LOP3.LUT P0, RZ, R6, 0x4, RZ, 0xc0, !PT ;  /* 0x0000000406ff7812 */ /* 0x000fe2000780c0ff */
[----:B------:R-:W-:Y:S01]  /*0570*/  IMAD R224, R224, 0x800, R200 ;  /* 0x00000800e0e07824 */ /* 0x000fe200078e02c8 */
[----:B------:R-:W-:Y:S01]  /*0580*/  STL [R1+0x60], R4 ;  /* 0x0000600401007387 */ /* 0x000fe20000100800 */
[----:B------:R-:W-:-:S02]  /*0590*/  LEA R201, R201, 0x8100, 0x1 ;  /* 0x00008100c9c97811 */ /* 0x000fc400078e08ff */
[----:B------:R-:W-:Y:S01]  /*05a0*/  SEL R223, R223, 0xfffffff0, !P1 ;  /* 0xfffffff0dfdf7807 */ /* 0x000fe20004800000 */
[----:B------:R1:W-:Y:S01]  /*05b0*/  STL [R1+0x50], R0 ;  /* 0x0000500001007387 */ /* 0x0003e20000100800 */
[----:B------:R-:W-:Y:S02]  /*05c0*/  SEL R206, R206, 0xffffffe0, !P1 ;  /* 0xffffffe0cece7807 */ /* 0x000fe40004800000 */
[----:B------:R-:W-:Y:S01]  /*05d0*/  SEL R202, R2, 0xffffffc0, !P0 ;  /* 0xffffffc002ca7807 */ /* 0x000fe20004000000 */
[----:B------:R-:W-:Y:S01]  /*05e0*/  STL [R1+0x30], R3 ;  /* 0x0000300301007387 */ /* 0x000fe20000100800 */
[----:B------:R-:W-:Y:S01]  /*05f0*/  IADD3 R207, R201, 0x20, RZ ;  /* 0x00000020c9cf7810 */ /* 0x000fe20007ffe0ff */
[----:B------:R-:W-:Y:S01]  /*0600*/  IMAD.IADD R223, R223, 0x1, R5 ;  /* 0x00000001dfdf7824 */ /* 0x000fe200078e0205 */
[C---:B------:R-:W-:Y:S01]  /*0610*/  @P3 IADD3 R207, R201.reuse, -0x20, RZ ;  /* 0xffffffe0c9cf3810 */ /* 0x040fe20007ffe0ff */
[----:B------:R-:W-:Y:S02]  /*0620*/  IMAD.IADD R225, R206, 0x1, R224 ;  /* 0x00000001cee17824 */ /* 0x000fe400078e02e0 */
[----:B------:R-:W-:Y:S01]  /*0630*/  IMAD.IADD R205, R201, 0x1, R202 ;  /* 0x00000001c9cd7824 */ /* 0x000fe200078e02ca */
[C---:B------:R-:W-:Y:S01]  /*0640*/  IADD3 R222, R207.reuse, 0x800, RZ ;  /* 0x00000800cfde7810 */ /* 0x040fe20007ffe0ff */
[----:B------:R-:W-:Y:S01]  /*0650*/  IMAD.IADD R204, R200, 0x1, R206 ;  /* 0x00000001c8cc7824 */ /* 0x000fe200078e02ce */
[C---:B------:R-:W-:Y:S01]  /*0660*/  IADD3 R221, R207.reuse, 0x1000, RZ ;  /* 0x00001000cfdd7810 */ /* 0x040fe20007ffe0ff */
[----:B------:R-:W-:Y:S01]  /*0670*/  IMAD.IADD R202, R202, 0x1, R207 ;  /* 0x00000001caca7824 */ /* 0x000fe200078e02cf */
[----:B------:R-:W-:Y:S01]  /*0680*/  IADD3 R220, R207, 0x1800, RZ ;  /* 0x00001800cfdc7810 */ /* 0x000fe20007ffe0ff */
[----:B------:R-:W-:Y:S01]  /*0690*/  IMAD R223, R223, 0x2, R200 ;  /* 0x00000002dfdf7824 */ /* 0x000fe200078e02c8 */
[----:B------:R-:W-:-:S02]  /*06a0*/  IADD3 R219, R207, 0x2000, RZ ;  /* 0x00002000cfdb7810 */ /* 0x000fc40007ffe0ff */
[C---:B------:R-:W-:Y:S02]  /*06b0*/  IADD3 R218, R207.reuse, 0x2800, RZ ;  /* 0x00002800cfda7810 */ /* 0x040fe40007ffe0ff */
[C---:B------:R-:W-:Y:S02]  /*06c0*/  IADD3 R217, R207.reuse, 0x3000, RZ ;  /* 0x00003000cfd97810 */ /* 0x040fe40007ffe0ff */
[C---:B------:R-:W-:Y:S01]  /*06d0*/  IADD3 R216, R207.reuse, 0x3800, RZ ;  /* 0x00003800cfd87810 */ /* 0x040fe20007ffe0ff */
[----:B-1----:R-:W-:Y:S01]  /*06e0*/  IMAD R0, R12, 0x8, R8 ;  /* 0x000000080c007824 */ /* 0x002fe200078e0208 */
[C---:B------:R-:W-:Y:S02]  /*06f0*/  IADD3 R215, R207.reuse, 0x4000, RZ ;  /* 0x00004000cfd77810 */ /* 0x040fe40007ffe0ff */
[C---:B------:R-:W-:Y:S02]  /*0700*/  IADD3 R214, R207.reuse, 0x4800, RZ ;  /* 0x00004800cfd67810 */ /* 0x040fe40007ffe0ff */
[----:B------:R1:W-:Y:S01]  /*0710*/  STL [R1+0x54], R0 ;  /* 0x0000540001007387 */ /* 0x0003e20000100800 */
[----:B------:R-:W-:-:S02]  /*0720*/  IADD3 R213, R207, 0x5000, RZ ;  /* 0x00005000cfd57810 */ /* 0x000fc40007ffe0ff */
[C---:B------:R-:W-:Y:S02]  /*0730*/  IADD3 R212, R207.reuse, 0x5800, RZ ;  /* 0x00005800cfd47810 */ /* 0x040fe40007ffe0ff */
[C---:B------:R-:W-:Y:S02]  /*0740*/  IADD3 R211, R207.reuse, 0x6000, RZ ;  /* 0x00006000cfd37810 */ /* 0x040fe40007ffe0ff */
[C---:B------:R-:W-:Y:S02]  /*0750*/  IADD3 R210, R207.reuse, 0x6800, RZ ;  /* 0x00006800cfd27810 */ /* 0x040fe40007ffe0ff */
[C---:B------:R-:W-:Y:S02]  /*0760*/  IADD3 R209, R207.reuse, 0x7000, RZ ;  /* 0x00007000cfd17810 */ /* 0x040fe40007ffe0ff */
[----:B------:R-:W-:Y:S02]  /*0770*/  IADD3 R208, R207, 0x7800, RZ ;  /* 0x00007800cfd07810 */ /* 0x000fe40007ffe0ff */
[----:B-1----:R-:W-:-:S04]  /*0780*/  SEL R0, R2, 0xffffffc0, !P2 ;  /* 0xffffffc002007807 */ /* 0x002fc80005000000 */
[----:B------:R-:W-:Y:S01]  /*0790*/  IADD3 R206, R0, R200, R206 ;  /* 0x000000c800ce7210 */ /* 0x000fe20007ffe0ce */
[----:B------:R-:W-:Y:S02]  /*07a0*/  IMAD.IADD R203, R200, 0x1, R0 ;  /* 0x00000001c8cb7824 */ /* 0x000fe400078e0200 */
[C---:B------:R-:W-:Y:S02]  /*07b0*/  IMAD.IADD R227, R0.reuse, 0x1, R224 ;  /* 0x0000000100e37824 */ /* 0x040fe400078e02e0 */
[----:B------:R-:W-:Y:S02]  /*07c0*/  IMAD.IADD R226, R0, 0x1, R225 ;  /* 0x0000000100e27824 */ /* 0x000fe400078e02e1 */
.L_x_87:
[----:B------:R-:W2:Y:S01]  /*07d0*/  LDL R4, [R1+0x4c] ;  /* 0x00004c0001047983 */ /* 0x000ea20000100800 */
[----:B------:R-:W-:Y:S01]  /*07e0*/  IMAD.MOV.U32 R0, RZ, RZ, c[0x0][0x560] ;  /* 0x00015800ff007624 */ /* 0x000fe200078e00ff */
[----:B------:R-:W-:Y:S01]  /*07f0*/  YIELD ;  /* 0x0000000000007946 */ /* 0x000fe20003800000 */
[----:B------:R-:W-:Y:S03]  /*0800*/  BSSY B0, `(.L_x_62) ;  /* 0x0000016000007945 */ /* 0x000fe60003800000 */
[----:B------:R-:W-:-:S13]  /*0810*/  ISETP.NE.AND P0, PT, R0, 0x1, PT ;  /* 0x000000010000780c */ /* 0x000fda0003f05270 */
[----:B--2---:R-:W-:Y:S01]  /*0820*/  @P0 IMAD.HI.U32 R0, R4, c[0x0][0x564], RZ ;  /* 0x0001590004000a27 */ /* 0x004fe200078e00ff */
[----:B------:R-:W-:-:S04]  /*0830*/  MOV R3, R4 ;  /* 0x0000000400037202 */ /* 0x000fc80000000f00 */
[----:B------:R-:W-:-:S04]  /*0840*/  @P0 SHF.R.U32.HI R3, RZ, c[0x0][0x568], R0 ;  /* 0x00015a00ff030a19 */ /* 0x000fc80000011600 */
[----:B------:R-:W-:Y:S01]  /*0850*/  ISETP.GE.AND P0, PT, R3, c[0x0][0x578], PT ;  /* 0x00015e0003007a0c */ /* 0x000fe20003f06270 */
[----:B------:R-:W-:-:S04]  /*0860*/  IMAD.MOV R2, RZ, RZ, -R3 ;  /* 0x000000ffff027224 */ /* 0x000fc800078e0a03 */
[----:B------:R-:W-:-:S08]  /*0870*/  IMAD R2, R2, c[0x0][0x560], R4 ;  /* 0x0001580002027a24 */ /* 0x000fd000078e0204 */
[----:B------:R-:W-:Y:S05]  /*0880*/  @!P0 BRA `(.L_x_63) ;  /* 0x0000007000008947 */ /* 0x000fea0003800000 */
[----:B------:R-:W-:-:S04]  /*0890*/  MOV R0, c[0x0][0x56c] ;  /* 0x00015b0000007a02 */ /* 0x000fc80000000f00 */
[----:B------:R-:W-:Y:S02]  /*08a0*/  ISETP.NE.AND P0, PT, R0, 0x1, PT ;  /* 0x000000010000780c */ /* 0x000fe40003f05270 */
[----:B------:R-:W-:-:S11]  /*08b0*/  MOV R0, R2 ;  /* 0x0000000200007202 */ /* 0x000fd60000000f00 */
[----:B------:R-:W-:-:S05]  /*08c0*/  @P0 IMAD.HI.U32 R4, R2, c[0x0][0x570], RZ ;  /* 0x00015c0002040a27 */ /* 0x000fca00078e00ff */
[----:B------:R-:W-:-:S05]  /*08d0*/  @P0 SHF.R.U32.HI R0, RZ, c[0x0][0x574], R4 ;  /* 0x00015d00ff000a19 */ /* 0x000fca0000011604 */
[----:B------:R-:W-:Y:S01]  /*08e0*/  IMAD R4, R0, c[0x0][0x56c], RZ ;  /* 0x00015b0000047a24 */ /* 0x000fe200078e02ff */
[----:B------:R-:W-:Y:S05]  /*08f0*/  BRA `(.L_x_64) ;  /* 0x0000006000007947 */ /* 0x000fea0003800000 */
.L_x_63:
[----:B------:R-:W-:-:S04]  /*0900*/  MOV R0, c[0x0][0x554] ;  /* 0x0001550000007a02 */ /* 0x000fc80000000f00 */
[----:B------:R-:W-:Y:S02]  /*0910*/  ISETP.NE.AND P0, PT, R0, 0x1, PT ;  /* 0x000000010000780c */ /* 0x000fe40003f05270 */
[----:B------:R-:W-:-:S11]  /*0920*/  MOV R0, R2 ;  /* 0x0000000200007202 */ /* 0x000fd60000000f00 */
[----:B------:R-:W-:-:S05]  /*0930*/  @P0 IMAD.HI.U32 R4, R2, c[0x0][0x558], RZ ;  /* 0x0001560002040a27 */ /* 0x000fca00078e00ff */
[----:B------:R-:W-:-:S05]  /*0940*/  @P0 SHF.R.U32.HI R0, RZ, c[0x0][0x55c], R4 ;  /* 0x00015700ff000a19 */ /* 0x000fca0000011604 */
[----:B------:R-:W-:Y:S02]  /*0950*/  IMAD R4, R0, c[0x0][0x554], RZ ;  /* 0x0001550000047a24 */ /* 0x000fe400078e02ff */
.L_x_64:
[----:B------:R-:W-:Y:S05]  /*0960*/  BSYNC B0 ;  /* 0x0000000000007941 */ /* 0x000fea0003800000 */
.L_x_62:
[----:B------:R-:W-:Y:S01]  /*0970*/  IMAD.MOV.U32 R5, RZ, RZ, c[0x0][0x53c] ;  /* 0x00014f00ff057624 */ /* 0x000fe200078e00ff */
[----:B------:R-:W-:Y:S01]  /*0980*/  ULDC UR5, c[0x0][0x1d0] ;  /* 0x0000740000057ab9 */ /* 0x000fe20000000800 */
[----:B------:R-:W-:Y:S01]  /*0990*/  IMAD.MOV.U32 R11, RZ, RZ, R0 ;  /* 0x000000ffff0b7224 */ /* 0x000fe200078e0000 */
[----:B------:R-:W-:Y:S01]  /*09a0*/  UIADD3 UR5, UR5, 0x7f, URZ ;  /* 0x0000007f05057890 */ /* 0x000fe2000fffe03f */
[----:B------:R-:W-:Y:S01]  /*09b0*/  IMAD.MOV.U32 R17, RZ, RZ, c[0x0][0x2c4] ;  /* 0x0000b100ff117624 */ /* 0x000fe200078e00ff */
[----:B------:R-:W-:Y:S01]  /*09c0*/  ISETP.NE.AND P0, PT, R5, 0x1, PT ;  /* 0x000000010500780c */ /* 0x000fe20003f05270 */
[----:B------:R-:W-:Y:S01]  /*09d0*/  IMAD.MOV.U32 R7, RZ, RZ, c[0x0][0x548] ;  /* 0x00015200ff077624 */ /* 0x000fe200078e00ff */
[----:B------:R-:W-:Y:S01]  /*09e0*/  LOP3.LUT R5, RZ, R0, RZ, 0x33, !PT ;  /* 0x00000000ff057212 */ /* 0x000fe200078e33ff */
[----:B------:R-:W-:Y:S01]  /*09f0*/  IMAD.IADD R4, R2, 0x1, -R4 ;  /* 0x0000000102047824 */ /* 0x000fe200078e0a04 */
[----:B------:R-:W-:Y:S01]  /*0a00*/  ISETP.NE.AND P3, PT, R17, 0x1, PT ;  /* 0x000000011100780c */ /* 0x000fe20003f65270 */
[----:B------:R-:W-:Y:S01]  /*0a10*/  USHF.R.S32.HI UR4, URZ, 0x1f, UR5 ;  /* 0x0000001f3f047899 */ /* 0x000fe20008011405 */
[----:B------:R-:W-:Y:S01]  /*0a20*/  BSSY B0, `(.L_x_65) ;  /* 0x000003f000007945 */ /* 0x000fe20003800000 */
[----:B------:R-:W-:-:S02]  /*0a30*/  IMAD R3, R3, c[0x0][0x554], R4 ;  /* 0x0001550003037a24 */ /* 0x000fc400078e0204 */
[----:B------:R-:W-:Y:S01]  /*0a40*/  ULEA.HI UR4, UR4, UR5, URZ, 0x7 ;  /* 0x0000000504047291 */ /* 0x000fe2000f8f383f */
[----:B------:R-:W-:Y:S02]  /*0a50*/  IMAD.MOV.U32 R2, RZ, RZ, RZ ;  /* 0x000000ffff027224 */ /* 0x000fe400078e00ff */
[----:B------:R-:W-:Y:S01]  /*0a60*/  IMAD.MOV.U32 R20, RZ, RZ, R3 ;  /* 0x000000ffff147224 */ /* 0x000fe200078e0003 */
[----:B------:R-:W-:Y:S01]  /*0a70*/  USHF.R.S32.HI UR4, URZ, 0x7, UR4 ;  /* 0x000000073f047899 */ /* 0x000fe20008011404 */
[----:B------:R-:W-:Y:S01]  /*0a80*/  @P0 IMAD.HI.U32 R6, R0, c[0x0][0x540], RZ ;  /* 0x0001500000060a27 */ /* 0x000fe200078e00ff */
[----:B------:R-:W-:-:S04]  /*0a90*/  IADD3 R0, R5, c[0x0][0x53c], RZ ;  /* 0x00014f0005007a10 */ /* 0x000fc80007ffe0ff */
[----:B------:R-:W-:Y:S01]  /*0aa0*/  @P0 SHF.R.U32.HI R11, RZ, c[0x0][0x544], R6 ;  /* 0x00015100ff0b0a19 */ /* 0x000fe20000011606 */
[----:B------:R-:W-:Y:S01]  /*0ab0*/  IMAD.MOV.U32 R6, RZ, RZ, 0x80 ;  /* 0x00000080ff067424 */ /* 0x000fe200078e00ff */
[----:B------:R-:W-:-:S03]  /*0ac0*/  ISETP.NE.AND P0, PT, R7, 0x1, PT ;  /* 0x000000010700780c */ /* 0x000fc60003f05270 */
[----:B------:R-:W-:Y:S01]  /*0ad0*/  IMAD R0, R11, c[0x0][0x53c], R0 ;  /* 0x00014f000b007a24 */ /* 0x000fe200078e0200 */
[----:B------:R1:W-:Y:S03]  /*0ae0*/  STL [R1+0x3c], R11 ;  /* 0x00003c0b01007387 */ /* 0x0003e60000100800 */
[----:B------:R-:W-:-:S05]  /*0af0*/  IMAD.SHL.U32 R155, R0, 0x80, RZ ;  /* 0x00000080009b7824 */ /* 0x000fca00078e00ff */
[----:B------:R-:W-:Y:S01]  /*0b00*/  IADD3 R0, R155, 0x7f, RZ ;  /* 0x0000007f9b007810 */ /* 0x000fe20007ffe0ff */
[----:B------:R1:W-:Y:S04]  /*0b10*/  STL [R1+0x48], R155 ;  /* 0x0000489b01007387 */ /* 0x0003e80000100800 */
[----:B------:R-:W-:-:S05]  /*0b20*/  @P3 IMAD.HI.U32 R5, R0, c[0x0][0x2c8], RZ ;  /* 0x0000b20000053a27 */ /* 0x000fca00078e00ff */
[----:B------:R-:W-:Y:S02]  /*0b30*/  @P3 SHF.R.U32.HI R0, RZ, c[0x0][0x2cc], R5 ;  /* 0x0000b300ff003a19 */ /* 0x000fe40000011605 */
[----:B------:R-:W-:-:S04]  /*0b40*/  IADD3 R5, R6, -c[0x0][0x168], RZ ;  /* 0x80005a0006057a10 */ /* 0x000fc80007ffe0ff */
[----:B------:R-:W-:-:S04]  /*0b50*/  IADD3 R0, R0, c[0x0][0x1d0], R5 ;  /* 0x0000740000007a10 */ /* 0x000fc80007ffe005 */
[----:B------:R-:W-:-:S04]  /*0b60*/  SHF.R.S32.HI R6, RZ, 0x1f, R0 ;  /* 0x0000001fff067819 */ /* 0x000fc80000011400 */
[----:B------:R-:W-:Y:S01]  /*0b70*/  LEA.HI R6, R6, R0, RZ, 0x7 ;  /* 0x0000000006067211 */ /* 0x000fe200078f38ff */
[----:B------:R-:W-:-:S03]  /*0b80*/  @P0 IMAD.HI.U32 R0, R3, c[0x0][0x54c], RZ ;  /* 0x0001530003000a27 */ /* 0x000fc600078e00ff */
[----:B------:R-:W-:Y:S02]  /*0b90*/  SHF.R.S32.HI R6, RZ, 0x7, R6 ;  /* 0x00000007ff067819 */ /* 0x000fe40000011406 */
[----:B------:R-:W-:Y:S02]  /*0ba0*/  @P0 SHF.R.U32.HI R20, RZ, c[0x0][0x550], R0 ;  /* 0x00015400ff140a19 */ /* 0x000fe40000011600 */
[----:B------:R-:W-:-:S03]  /*0bb0*/  IMNMX R6, R6, UR4, PT ;  /* 0x0000000406067c17 */ /* 0x000fc6000b800200 */
[----:B------:R-:W-:Y:S01]  /*0bc0*/  IMAD.MOV R0, RZ, RZ, -R20 ;  /* 0x000000ffff007224 */ /* 0x000fe200078e0a14 */
[----:B------:R1:W-:Y:S01]  /*0bd0*/  STL [R1+0x38], R20 ;  /* 0x0000381401007387 */ /* 0x0003e20000100800 */
[----:B------:R-:W-:Y:S02]  /*0be0*/  ISETP.GE.AND P0, PT, R6, 0x1, PT ;  /* 0x000000010600780c */ /* 0x000fe40003f06270 */
[----:B------:R-:W-:-:S05]  /*0bf0*/  IMAD R12, R0, c[0x0][0x548], R3 ;  /* 0x00015200000c7a24 */ /* 0x000fca00078e0203 */
[----:B------:R1:W-:Y:S06]  /*0c00*/  STL [R1+0x34], R12 ;  /* 0x0000340c01007387 */ /* 0x0003ec0000100800 */
[----:B------:R-:W-:Y:S05]  /*0c10*/  @!P0 BRA `(.L_x_66) ;  /* 0x000001f000008947 */ /* 0x000fea0003800000 */
[----:B------:R-:W-:-:S04]  /*0c20*/  SHF.R.U32.HI R0, RZ, 0x10, R11 ;  /* 0x00000010ff007819 */ /* 0x000fc8000001160b */
[----:B------:R-:W-:-:S04]  /*0c30*/  ISETP.NE.AND P0, PT, R0, RZ, PT ;  /* 0x000000ff0000720c */ /* 0x000fc80003f05270 */
[----:B------:R-:W-:-:S04]  /*0c40*/  SEL R0, R0, c[0x0][0x338], P0 ;  /* 0x0000ce0000007a07 */ /* 0x000fc80000000000 */
[-C--:B------:R-:W-:Y:S02]  /*0c50*/  IABS R3, R0.reuse ;  /* 0x0000000000037213 */ /* 0x080fe40000000000 */
[----:B------:R-:W-:Y:S02]  /*0c60*/  IADD3 R7, R0, -0x1, R6 ;  /* 0xffffffff00077810 */ /* 0x000fe40007ffe006 */
[----:B------:R-:W2:Y:S02]  /*0c70*/  I2F.RP R4, R3 ;  /* 0x0000000300047306 */ /* 0x000ea40000209400 */
[----:B------:R-:W-:Y:S02]  /*0c80*/  IABS R10, R7 ;  /* 0x00000007000a7213 */ /* 0x000fe40000000000 */
[----:B------:R-:W-:-:S04]  /*0c90*/  LOP3.LUT R7, R7, R0, RZ, 0x3c, !PT ;  /* 0x0000000007077212 */ /* 0x000fc800078e3cff */
[----:B------:R-:W-:Y:S01]  /*0ca0*/  ISETP.GE.AND P0, PT, R7, RZ, PT ;  /* 0x000000ff0700720c */ /* 0x000fe20003f06270 */
[----:B--2---:R-:W2:Y:S02]  /*0cb0*/  MUFU.RCP R4, R4 ;  /* 0x0000000400047308 */ /* 0x004ea40000001000 */
[----:B--2---:R-:W-:-:S06]  /*0cc0*/  IADD3 R4, R4, 0xffffffe, RZ ;  /* 0x0ffffffe04047810 */ /* 0x004fcc0007ffe0ff */
[----:B------:R-:W2:Y:S02]  /*0cd0*/  F2I.FTZ.U32.TRUNC.NTZ R5, R4 ;  /* 0x0000000400057305 */ /* 0x000ea4000021f000 */
[----:B--2---:R-:W-:Y:S02]  /*0ce0*/  IMAD.MOV R2, RZ, RZ, -R5 ;  /* 0x000000ffff027224 */ /* 0x004fe400078e0a05 */
[----:B------:R-:W-:Y:S02]  /*0cf0*/  IMAD.MOV.U32 R4, RZ, RZ, RZ ;  /* 0x000000ffff047224 */ /* 0x000fe400078e00ff */
[----:B------:R-:W-:Y:S01]  /*0d00*/  IMAD.MOV.U32 R8, RZ, RZ, R2 ;  /* 0x000000ffff087224 */ /* 0x000fe200078e0002 */
[----:B------:R-:W-:-:S03]  /*0d10*/  IABS R2, R0 ;  /* 0x0000000000027213 */ /* 0x000fc60000000000 */
[----:B------:R-:W-:Y:S02]  /*0d20*/  IMAD R8, R8, R3, RZ ;  /* 0x0000000308087224 */ /* 0x000fe400078e02ff */
[----:B------:R-:W-:Y:S02]  /*0d30*/  IMAD.MOV R9, RZ, RZ, -R2 ;  /* 0x000000ffff097224 */ /* 0x000fe400078e0a02 */
[----:B------:R-:W-:-:S04]  /*0d40*/  IMAD.HI.U32 R2, R5, R8, R4 ;  /* 0x0000000805027227 */ /* 0x000fc800078e0004 */
[----:B------:R-:W-:Y:S02]  /*0d50*/  IMAD.MOV.U32 R4, RZ, RZ, R10 ;  /* 0x000000ffff047224 */ /* 0x000fe400078e000a */
[----:B------:R-:W-:Y:S02]  /*0d60*/  IMAD.MOV.U32 R5, RZ, RZ, R9 ;  /* 0x000000ffff057224 */ /* 0x000fe400078e0009 */
[----:B------:R-:W-:-:S04]  /*0d70*/  IMAD.HI.U32 R2, R2, R4, RZ ;  /* 0x0000000402027227 */ /* 0x000fc800078e00ff */
[----:B------:R-:W-:-:S05]  /*0d80*/  IMAD R4, R2, R5, R4 ;  /* 0x0000000502047224 */ /* 0x000fca00078e0204 */
[----:B------:R-:W-:-:S13]  /*0d90*/  ISETP.GT.U32.AND P1, PT, R3, R4, PT ;  /* 0x000000040300720c */ /* 0x000fda0003f24070 */
[----:B------:R-:W-:Y:S01]  /*0da0*/  @!P1 IMAD.IADD R4, R4, 0x1, -R3 ;  /* 0x0000000104049824 */ /* 0x000fe200078e0a03 */
[----:B------:R-:W-:Y:S02]  /*0db0*/  @!P1 IADD3 R2, R2, 0x1, RZ ;  /* 0x0000000102029810 */ /* 0x000fe40007ffe0ff */
[----:B------:R-:W-:Y:S02]  /*0dc0*/  ISETP.NE.AND P1, PT, R0, RZ, PT ;  /* 0x000000ff0000720c */ /* 0x000fe40003f25270 */
[----:B------:R-:W-:-:S13]  /*0dd0*/  ISETP.GE.U32.AND P2, PT, R4, R3, PT ;  /* 0x000000030400720c */ /* 0x000fda0003f46070 */
[----:B------:R-:W-:-:S05]  /*0de0*/  @P2 IADD3 R2, R2, 0x1, RZ ;  /* 0x0000000102022810 */ /* 0x000fca0007ffe0ff */
[----:B------:R-:W-:Y:S01]  /*0df0*/  @!P0 IMAD.MOV R2, RZ, RZ, -R2 ;  /* 0x000000ffff028224 */ /* 0x000fe200078e0a02 */
[----:B------:R-:W-:Y:S02]  /*0e00*/  @!P1 LOP3.LUT R2, RZ, R0, RZ, 0x33, !PT ;  /* 0x00000000ff029212 */ /* 0x000fe400078e33ff */
.L_x_66:
[----:B------:R-:W-:Y:S05]  /*0e10*/  BSYNC B0 ;  /* 0x0000000000007941 */ /* 0x000fea0003800000 */
.L_x_65:
[----:B------:R-:W-:Y:S01]  /*0e20*/  LOP3.LUT R0, R11, 0xffff, RZ, 0xc0, !PT ;  /* 0x0000ffff0b007812 */ /* 0x000fe200078ec0ff */
[----:B------:R-:W-:Y:S01]  /*0e30*/  IMAD.MOV.U32 R15, RZ, RZ, RZ ;  /* 0x000000ffff0f7224 */ /* 0x000fe200078e00ff */
[----:B------:R-:W-:Y:S01]  /*0e40*/  CS2R R134, SRZ ;  /* 0x0000000000867805 */ /* 0x000fe2000001ff00 */
[----:B------:R-:W-:Y:S01]  /*0e50*/  IMAD.MOV.U32 R16, RZ, RZ, RZ ;  /* 0x000000ffff107224 */ /* 0x000fe200078e00ff */
[----:B------:R-:W-:Y:S01]  /*0e60*/  CS2R R132, SRZ ;  /* 0x0000000000847805 */ /* 0x000fe2000001ff00 */
[----:B------:R-:W-:Y:S01]  /*0e70*/  IMAD R161, R0, R2, RZ ;  /* 0x0000000200a17224 */ /* 0x000fe200078e02ff */
[----:B------:R-:W-:Y:S01]  /*0e80*/  PRMT R0, RZ, 0x7610, R0 ;  /* 0x00007610ff007816 */ /* 0x000fe20000000000 */
[----:B------:R-:W-:Y:S01]  /*0e90*/  CS2R R130, SRZ ;  /* 0x0000000000827805 */ /* 0x000fe2000001ff00 */
[----:B------:R-:W-:Y:S01]  /*0ea0*/  CS2R R128, SRZ ;  /* 0x0000000000807805 */ /* 0x000fe2000001ff00 */
[----:B------:R-:W-:Y:S01]  /*0eb0*/  IMAD.IADD R2, R161, 0x1, R2 ;  /* 0x00000001a1027824 */ /* 0x000fe200078e0202 */
[----:B------:R2:W-:Y:S01]  /*0ec0*/  STL [R1+0x8], R161 ;  /* 0x000008a101007387 */ /* 0x0005e20000100800 */
[----:B------:R-:W-:Y:S01]  /*0ed0*/  CS2R R126, SRZ ;  /* 0x00000000007e7805 */ /* 0x000fe2000001ff00 */
[----:B------:R-:W-:Y:S01]  /*0ee0*/  CS2R R124, SRZ ;  /* 0x00000000007c7805 */ /* 0x000fe2000001ff00 */
[----:B------:R-:W-:Y:S01]  /*0ef0*/  CS2R R122, SRZ ;  /* 0x00000000007a7805 */ /* 0x000fe2000001ff00 */
[----:B------:R-:W-:Y:S01]  /*0f00*/  IMNMX R160, R6, R2, PT ;  /* 0x0000000206a07217 */ /* 0x000fe20003800200 */
        /* <DEDUP_REMOVED lines=27> */
[----:B--2---:R-:W2:Y:S01]  /*10c0*/  S2R R3, SR_TID.X ;  /* 0x0000000000037919 */ /* 0x004ea20000002100 */
[----:B------:R-:W-:-:S03]  /*10d0*/  ISETP.NE.U32.AND P0, PT, RZ, c[0x0][0x340], PT ;  /* 0x0000d000ff007a0c */ /* 0x000fc60003f05070 */
[----:B------:R-:W3:Y:S01]  /*10e0*/  LDL.64 R4, [R1+0x40] ;  /* 0x0000400001047983 */ /* 0x000ee20000100a00 */
[----:B------:R-:W-:-:S03]  /*10f0*/  ISETP.NE.AND.EX P0, PT, RZ, c[0x0][0x344], PT, P0 ;  /* 0x0000d100ff007a0c */ /* 0x000fc60003f05300 */
[----:B------:R4:W3:Y:S10]  /*1100*/  LDL.64 R18, [R1+0x40] ;  /* 0x0000400001127983 */ /* 0x0008f40000100a00 */
[----:B------:R-:W-:-:S02]  /*1110*/  @P0 MOV R2, 0x4 ;  /* 0x0000000400020802 */ /* 0x000fc40000000f00 */
[----:B--2---:R-:W-:-:S04]  /*1120*/  SHF.R.S32.HI R41, RZ, 0x1f, R3 ;  /* 0x0000001fff297819 */ /* 0x004fc80000011403 */
[----:B------:R-:W-:Y:S01]  /*1130*/  LEA.HI R41, R41, R3, RZ, 0x3 ;  /* 0x0000000329297211 */ /* 0x000fe200078f18ff */
[----:B------:R-:W-:-:S03]  /*1140*/  @P0 IMAD.WIDE R2, R20, R2, c[0x0][0x340] ;  /* 0x0000d00014020625 */ /* 0x000fc600078e0202 */
[----:B------:R-:W-:Y:S02]  /*1150*/  SHF.R.S32.HI R41, RZ, 0x3, R41 ;  /* 0x00000003ff297819 */ /* 0x000fe40000011429 */
[----:B-1----:R1:W2:Y:S01]  /*1160*/  @P0 LDG.E R11, [R2.64] ;  /* 0x00000006020b0981 */ /* 0x0022a2000c1e1900 */
[----:B------:R-:W-:Y:S01]  /*1170*/  SHF.R.S32.HI R10, RZ, 0x1f, R20 ;  /* 0x0000001fff0a7819 */ /* 0x000fe20000011414 */
[----:B------:R-:W-:Y:S01]  /*1180*/  WARPSYNC 0xffffffff ;  /* 0xffffffff00007948 */ /* 0x000fe20003800000 */
[----:B------:R-:W-:Y:S02]  /*1190*/  SHF.R.S32.HI R0, RZ, 0x1f, R41 ;  /* 0x0000001fff007819 */ /* 0x000fe40000011429 */
[----:B------:R-:W-:-:S03]  /*11a0*/  IADD3 R64, R160, -0x1, RZ ;  /* 0xffffffffa0407810 */ /* 0x000fc60007ffe0ff */
[C---:B-1----:R-:W-:Y:S02]  /*11b0*/  IMAD R2, R0.reuse, c[0x0][0x1e0], RZ ;  /* 0x0000780000027a24 */ /* 0x042fe400078e02ff */
[----:B------:R-:W-:Y:S02]  /*11c0*/  IMAD R0, R0, c[0x0][0x208], RZ ;  /* 0x0000820000007a24 */ /* 0x000fe400078e02ff */
[C---:B------:R-:W-:Y:S02]  /*11d0*/  IMAD R6, R41.reuse, c[0x0][0x1e4], R2 ;  /* 0x0000790029067a24 */ /* 0x040fe400078e0202 */
[----:B------:R-:W-:Y:S01]  /*11e0*/  IMAD R7, R41, c[0x0][0x20c], R0 ;  /* 0x0000830029077a24 */ /* 0x000fe200078e0200 */
[----:B------:R-:W-:-:S05]  /*11f0*/  SHF.R.S32.HI R0, RZ, 0x1f, R12 ;  /* 0x0000001fff007819 */ /* 0x000fca000001140c */
[C---:B------:R-:W-:Y:S02]  /*1200*/  IMAD R8, R0.reuse, c[0x0][0x210], RZ ;  /* 0x0000840000087a24 */ /* 0x040fe400078e02ff */
[----:B------:R-:W-:Y:S02]  /*1210*/  IMAD R13, R0, c[0x0][0x1b8], RZ ;  /* 0x00006e00000d7a24 */ /* 0x000fe400078e02ff */
[C---:B------:R-:W-:Y:S02]  /*1220*/  IMAD R8, R12.reuse, c[0x0][0x214], R8 ;  /* 0x000085000c087a24 */ /* 0x040fe400078e0208 */
[----:B------:R-:W-:Y:S01]  /*1230*/  IMAD R13, R12, c[0x0][0x1bc], R13 ;  /* 0x00006f000c0d7a24 */ /* 0x000fe200078e020d */
[----:B---3--:R-:W-:-:S04]  /*1240*/  MOV R18, R4 ;  /* 0x0000000400127202 */ /* 0x008fc80000000f00 */
[--C-:B------:R-:W-:Y:S02]  /*1250*/  SHF.R.S32.HI R19, RZ, 0x1f, R18.reuse ;  /* 0x0000001fff137819 */ /* 0x100fe40000011412 */
[C---:B------:R-:W-:Y:S02]  /*1260*/  IADD3 R15, R18.reuse, 0x40, RZ ;  /* 0x00000040120f7810 */ /* 0x040fe40007ffe0ff */
[----:B------:R-:W-:Y:S01]  /*1270*/  ISETP.GE.AND P6, PT, R18, c[0x0][0x1d4], PT ;  /* 0x0000750012007a0c */ /* 0x000fe20003fc6270 */
[--C-:B------:R-:W-:Y:S01]  /*1280*/  IMAD.WIDE.U32 R2, R41, c[0x0][0x208], R18.reuse ;  /* 0x0000820029027a25 */ /* 0x100fe200078e0012 */
[----:B------:R-:W-:Y:S01]  /*1290*/  ISETP.GE.AND P5, PT, R15, c[0x0][0x1d4], PT ;  /* 0x000075000f007a0c */ /* 0x000fe20003fa6270 */
[----:B------:R4:W-:Y:S01]  /*12a0*/  STL [R1+0x44], R19 ;  /* 0x0000441301007387 */ /* 0x0009e20000100800 */
[----:B------:R-:W-:Y:S01]  /*12b0*/  SEL R14, RZ, 0x1, P6 ;  /* 0x00000001ff0e7807 */ /* 0x000fe20003000000 */
[----:B------:R-:W-:Y:S01]  /*12c0*/  IMAD.WIDE.U32 R4, R41, c[0x0][0x1e0], R18 ;  /* 0x0000780029047a25 */ /* 0x000fe200078e0012 */
[----:B------:R-:W-:-:S03]  /*12d0*/  IADD3 R3, R3, R7, RZ ;  /* 0x0000000703037210 */ /* 0x000fc60007ffe0ff */
[----:B------:R-:W-:Y:S02]  /*12e0*/  IMAD.IADD R5, R5, 0x1, R6 ;  /* 0x0000000105057824 */ /* 0x000fe400078e0206 */
[----:B------:R-:W-:Y:S01]  /*12f0*/  IMAD R6, R0, c[0x0][0x1e8], RZ ;  /* 0x00007a0000067a24 */ /* 0x000fe200078e02ff */
[----:B------:R-:W-:Y:S01]  /*1300*/  SEL R0, RZ, 0xffffffff, P5 ;  /* 0xffffffffff007807 */ /* 0x000fe20002800000 */
[----:B------:R-:W-:-:S04]  /*1310*/  IMAD.WIDE.U32 R4, R12, c[0x0][0x1e8], R4 ;  /* 0x00007a000c047a25 */ /* 0x000fc800078e0004 */
[C---:B------:R-:W-:Y:S02]  /*1320*/  IMAD R6, R12.reuse, c[0x0][0x1ec], R6 ;  /* 0x00007b000c067a24 */ /* 0x040fe400078e0206 */
[----:B------:R-:W-:-:S04]  /*1330*/  IMAD.WIDE.U32 R2, R12, c[0x0][0x210], R2 ;  /* 0x000084000c027a25 */ /* 0x000fc800078e0002 */
[----:B------:R-:W-:Y:S01]  /*1340*/  IMAD.IADD R7, R5, 0x1, R6 ;  /* 0x0000000105077824 */ /* 0x000fe200078e0206 */
[----:B------:R-:W-:Y:S01]  /*1350*/  IADD3 R5, R3, R8, RZ ;  /* 0x0000000803057210 */ /* 0x000fe20007ffe0ff */
[----:B------:R-:W-:Y:S01]  /*1360*/  IMAD.MOV.U32 R6, RZ, RZ, R4 ;  /* 0x000000ffff067224 */ /* 0x000fe200078e0004 */
[--C-:B--2---:R-:W-:Y:S01]  /*1370*/  @P0 SHF.R.S32.HI R3, RZ, 0x1f, R11.reuse ;  /* 0x0000001fff030819 */ /* 0x104fe2000001140b */
[----:B------:R-:W-:Y:S01]  /*1380*/  IMAD.WIDE.U32 R8, R12, c[0x0][0x1b8], RZ ;  /* 0x00006e000c087a25 */ /* 0x000fe200078e00ff */
[----:B------:R-:W-:Y:S02]  /*1390*/  @!P0 MOV R3, R10 ;  /* 0x0000000a00038202 */ /* 0x000fe40000000f00 */
[----:B------:R-:W-:Y:S01]  /*13a0*/  MOV R4, R2 ;  /* 0x0000000200047202 */ /* 0x000fe20000000f00 */
[----:B------:R-:W-:Y:S01]  /*13b0*/  @P0 IMAD.MOV.U32 R2, RZ, RZ, R11 ;  /* 0x000000ffff020224 */ /* 0x000fe200078e000b */
[----:B------:R-:W-:Y:S01]  /*13c0*/  SHF.L.U32 R12, R0, 0x1, RZ ;  /* 0x00000001000c7819 */ /* 0x000fe200000006ff */
[C---:B------:R-:W-:Y:S01]  /*13d0*/  IMAD R0, R3.reuse, c[0x0][0x1f0], RZ ;  /* 0x00007c0003007a24 */ /* 0x040fe200078e02ff */
[----:B------:R-:W-:Y:S01]  /*13e0*/  @!P0 MOV R2, R20 ;  /* 0x0000001400028202 */ /* 0x000fe20000000f00 */
[----:B------:R-:W-:Y:S01]  /*13f0*/  IMAD R3, R3, c[0x0][0x218], RZ ;  /* 0x0000860003037a24 */ /* 0x000fe200078e02ff */
[----:B------:R-:W-:-:S03]  /*1400*/  LOP3.LUT R40, R12, 0x2, R14, 0xe2, !PT ;  /* 0x000000020c287812 */ /* 0x000fc600078ee20e */
[----:B------:R-:W-:-:S04]  /*1410*/  IMAD.WIDE.U32 R136, R2, c[0x0][0x1f0], R6 ;  /* 0x00007c0002887a25 */ /* 0x000fc800078e0006 */
[C---:B------:R-:W-:Y:S01]  /*1420*/  IMAD.WIDE.U32 R30, R2.reuse, c[0x0][0x218], R4 ;  /* 0x00008600021e7a25 */ /* 0x040fe200078e0004 */
[----:B------:R4:W-:Y:S03]  /*1430*/  STL.64 [R1+0x18], R136 ;  /* 0x0000188801007387 */ /* 0x0009e60000100a00 */
[C---:B------:R-:W-:Y:S01]  /*1440*/  IMAD R0, R2.reuse, c[0x0][0x1f4], R0 ;  /* 0x00007d0002007a24 */ /* 0x040fe200078e0200 */
[----:B------:R4:W-:Y:S01]  /*1450*/  STL.64 [R1+0x20], R30 ;  /* 0x0000201e01007387 */ /* 0x0009e20000100a00 */
[----:B------:R-:W-:Y:S02]  /*1460*/  IMAD R2, R2, c[0x0][0x21c], R3 ;  /* 0x0000870002027a24 */ /* 0x000fe400078e0203 */
[----:B------:R-:W-:Y:S01]  /*1470*/  IMAD.IADD R6, R9, 0x1, R13 ;  /* 0x0000000109067824 */ /* 0x000fe200078e020d */
[----:B------:R-:W-:Y:S02]  /*1480*/  IADD3 R134, R137, R0, RZ ;  /* 0x0000000089867210 */ /* 0x000fe40007ffe0ff */
[----:B------:R-:W-:-:S03]  /*1490*/  IADD3 R28, R31, R2, RZ ;  /* 0x000000021f1c7210 */ /* 0x000fc60007ffe0ff */
[----:B------:R4:W-:Y:S04]  /*14a0*/  STL [R1+0x28], R134 ;  /* 0x0000288601007387 */ /* 0x0009e80000100800 */
[----:B------:R4:W-:Y:S02]  /*14b0*/  STL [R1+0x2c], R28 ;  /* 0x00002c1c01007387 */ /* 0x0009e40000100800 */
[----:B------:R-:W2:Y:S04]  /*14c0*/  LDL R16, [R1+0x60] ;  /* 0x0000600001107983 */ /* 0x000ea80000100800 */
[----:B------:R-:W3:Y:S01]  /*14d0*/  LDL R13, [R1+0x50] ;  /* 0x00005000010d7983 */ /* 0x000ee20000100800 */
[----:B------:R-:W-:Y:S01]  /*14e0*/  MOV R7, R6 ;  /* 0x0000000600077202 */ /* 0x000fe20000000f00 */
[----:B------:R-:W-:Y:S01]  /*14f0*/  IMAD R3, R10, c[0x0][0x1c0], RZ ;  /* 0x000070000a037a24 */ /* 0x000fe200078e02ff */
[----:B------:R-:W-:-:S03]  /*1500*/  MOV R6, R8 ;  /* 0x0000000800067202 */ /* 0x000fc60000000f00 */
[C---:B------:R-:W-:Y:S02]  /*1510*/  IMAD R3, R20.reuse, c[0x0][0x1c4], R3 ;  /* 0x0000710014037a24 */ /* 0x040fe400078e0203 */
[----:B------:R-:W-:-:S05]  /*1520*/  IMAD.WIDE.U32 R6, R20, c[0x0][0x1c0], R6 ;  /* 0x0000700014067a25 */ /* 0x000fca00078e0006 */
[----:B------:R-:W-:Y:S01]  /*1530*/  IADD3 R3, R7, R3, RZ ;  /* 0x0000000307037210 */ /* 0x000fe20007ffe0ff */
[----:B------:R-:W-:Y:S01]  /*1540*/  IMAD R12, R17, c[0x0][0x168], RZ ;  /* 0x00005a00110c7a24 */ /* 0x000fe200078e02ff */
[----:B------:R-:W-:-:S04]  /*1550*/  IADD3 R9, R41, R155, RZ ;  /* 0x0000009b29097210 */ /* 0x000fc80007ffe0ff */
[----:B------:R-:W-:Y:S01]  /*1560*/  ISETP.GE.AND P1, PT, R9, R12, PT ;  /* 0x0000000c0900720c */ /* 0x000fe20003f26270 */
[----:B------:R-:W-:Y:S01]  /*1570*/  BAR.SYNC.DEFER_BLOCKING 0x0 ;  /* 0x0000000000007b1d */ /* 0x000fe20000010000 */
[----:B------:R-:W-:Y:S02]  /*1580*/  ISETP.GE.AND P4, PT, R18, c[0x0][0x198], PT ;  /* 0x0000660012007a0c */ /* 0x000fe40003f86270 */
[----:B------:R-:W-:Y:S02]  /*1590*/  ISETP.GE.AND P2, PT, R15, c[0x0][0x198], PT ;  /* 0x000066000f007a0c */ /* 0x000fe40003f46270 */
[----:B------:R-:W-:Y:S02]  /*15a0*/  MOV R131, c[0x0][0x1e0] ;  /* 0x0000780000837a02 */ /* 0x000fe40000000f00 */
[----:B------:R-:W-:Y:S02]  /*15b0*/  MOV R132, c[0x0][0x1e4] ;  /* 0x0000790000847a02 */ /* 0x000fe40000000f00 */
[----:B--2---:R-:W-:-:S05]  /*15c0*/  IADD3 R2, R16, R155, RZ ;  /* 0x0000009b10027210 */ /* 0x004fca0007ffe0ff */
[----:B------:R-:W-:Y:S01]  /*15d0*/  @P3 IMAD.HI.U32 R4, R2, c[0x0][0x2c8], RZ ;  /* 0x0000b20002043a27 */ /* 0x000fe200078e00ff */
[----:B------:R-:W-:-:S04]  /*15e0*/  MOV R0, R2 ;  /* 0x0000000200007202 */ /* 0x000fc80000000f00 */
[----:B------:R-:W-:-:S04]  /*15f0*/  @P3 SHF.R.U32.HI R0, RZ, c[0x0][0x2cc], R4 ;  /* 0x0000b300ff003a19 */ /* 0x000fc80000011604 */
[----:B------:R-:W-:Y:S02]  /*1600*/  IADD3 R4, -R0, RZ, RZ ;  /* 0x000000ff00047210 */ /* 0x000fe40007ffe1ff */
[----:B------:R-:W-:-:S03]  /*1610*/  SHF.R.S32.HI R5, RZ, 0x1f, R0 ;  /* 0x0000001fff057819 */ /* 0x000fc60000011400 */
[----:B------:R-:W-:Y:S01]  /*1620*/  IMAD R4, R4, c[0x0][0x2c4], R2 ;  /* 0x0000b10004047a24 */ /* 0x000fe200078e0202 */
[----:B------:R-:W-:Y:S01]  /*1630*/  MOV R2, R6 ;  /* 0x0000000600027202 */ /* 0x000fe20000000f00 */
[----:B------:R-:W-:-:S04]  /*1640*/  IMAD R5, R5, c[0x0][0x1b0], RZ ;  /* 0x00006c0005057a24 */ /* 0x000fc800078e02ff */
[----:B------:R-:W-:-:S04]  /*1650*/  IMAD.WIDE.U32 R2, R0, c[0x0][0x1b0], R2 ;  /* 0x00006c0000027a25 */ /* 0x000fc800078e0002 */
[----:B------:R-:W-:Y:S01]  /*1660*/  IMAD R0, R0, c[0x0][0x1b4], R5 ;  /* 0x00006d0000007a24 */ /* 0x000fe200078e0205 */
[----:B------:R-:W-:-:S04]  /*1670*/  SHF.R.S32.HI R5, RZ, 0x1f, R4 ;  /* 0x0000001fff057819 */ /* 0x000fc80000011404 */
[----:B------:R-:W-:Y:S01]  /*1680*/  IADD3 R3, R3, R0, RZ ;  /* 0x0000000003037210 */ /* 0x000fe20007ffe0ff */
[----:B------:R-:W-:-:S04]  /*1690*/  IMAD R0, R5, c[0x0][0x1a8], RZ ;  /* 0x00006a0005007a24 */ /* 0x000fc800078e02ff */
[C---:B------:R-:W-:Y:S02]  /*16a0*/  IMAD R0, R4.reuse, c[0x0][0x1ac], R0 ;  /* 0x00006b0004007a24 */ /* 0x040fe400078e0200 */
[----:B------:R-:W-:-:S05]  /*16b0*/  IMAD.WIDE.U32 R2, R4, c[0x0][0x1a8], R2 ;  /* 0x00006a0004027a25 */ /* 0x000fca00078e0002 */
[----:B------:R-:W-:Y:S02]  /*16c0*/  IADD3 R0, R3, R0, RZ ;  /* 0x0000000003007210 */ /* 0x000fe40007ffe0ff */
[----:B------:R-:W-:-:S04]  /*16d0*/  LEA R8, P0, R2, c[0x0][0x160], 0x1 ;  /* 0x0000580002087a11 */ /* 0x000fc800078008ff */
[----:B------:R-:W-:Y:S02]  /*16e0*/  LEA.HI.X R0, R2, c[0x0][0x164], R0, 0x1, P0 ;  /* 0x0000590002007a11 */ /* 0x000fe400000f0c00 */
[----:B------:R-:W1:Y:S04]  /*16f0*/  SHFL.IDX PT, R2, R8, RZ, 0x181f ;  /* 0x00181fff08027589 */ /* 0x000e6800000e0000 */
[----:B------:R-:W3:Y:S04]  /*1700*/  SHFL.IDX PT, R3, R0, RZ, 0x181f ;  /* 0x00181fff00037589 */ /* 0x000ee800000e0000 */
[----:B------:R-:W2:Y:S01]  /*1710*/  SHFL.IDX PT, R6, R8, 0x1, 0x181f ;  /* 0x00381f0008067f89 */ /* 0x000ea200000e0000 */
[----:B------:R-:W-:-:S03]  /*1720*/  IADD3 R4, R9, 0x20, RZ ;  /* 0x0000002009047810 */ /* 0x000fc60007ffe0ff */
[----:B------:R-:W5:Y:S01]  /*1730*/  SHFL.IDX PT, R7, R0, 0x1, 0x181f ;  /* 0x00381f0000077f89 */ /* 0x000f6200000e0000 */
[----:B-1----:R-:W-:-:S04]  /*1740*/  @!P1 LEA R10, P0, R15, R2, 0x1 ;  /* 0x000000020f0a9211 */ /* 0x002fc800078008ff */
[----:B---3--:R-:W-:Y:S02]  /*1750*/  @!P1 LEA.HI.X R11, R15, R3, R13, 0x1, P0 ;  /* 0x000000030f0b9211 */ /* 0x008fe400000f0c0d */
[----:B------:R-:W-:Y:S01]  /*1760*/  ISETP.GE.AND P0, PT, R4, R12, PT ;  /* 0x0000000c0400720c */ /* 0x000fe20003f06270 */
[----:B------:R-:W-:Y:S01]  /*1770*/  @!P1 IMAD.WIDE R2, R18, 0x2, R2 ;  /* 0x0000000212029825 */ /* 0x000fe200078e0202 */
[----:B------:R-:W1:Y:S04]  /*1780*/  SHFL.IDX PT, R4, R8, 0x2, 0x181f ;  /* 0x00581f0008047f89 */ /* 0x000e6800000e0000 */
[----:B------:R3:W-:Y:S04]  /*1790*/  @!P1 LDGSTS.E.BYPASS.LTC128B.128 [R228+0x100], [R2.64], !P4 ;  /* 0x0010000002e49fae */ /* 0x0007e8000e101d46 */
[----:B------:R-:W4:Y:S04]  /*17a0*/  SHFL.IDX PT, R5, R0, 0x2, 0x181f ;  /* 0x00581f0000057f89 */ /* 0x000f2800000e0000 */
[----:B------:R2:W-:Y:S01]  /*17b0*/  @!P1 LDGSTS.E.BYPASS.LTC128B.128 [R228+0x4100], [R10.64], !P2 ;  /* 0x041000000ae49fae */ /* 0x0005e2000d101d46 */
[----:B---3--:R-:W-:-:S02]  /*17c0*/  IADD3 R2, R9, 0x40, RZ ;  /* 0x0000004009027810 */ /* 0x008fc40007ffe0ff */
[----:B--2---:R-:W-:-:S04]  /*17d0*/  @!P0 LEA R10, P1, R15, R6, 0x1 ;  /* 0x000000060f0a8211 */ /* 0x004fc800078208ff */
[----:B-----5:R-:W-:Y:S02]  /*17e0*/  @!P0 LEA.HI.X R11, R15, R7, R13, 0x1, P1 ;  /* 0x000000070f0b8211 */ /* 0x020fe400008f0c0d */
[----:B------:R-:W-:Y:S01]  /*17f0*/  ISETP.GE.AND P1, PT, R2, R12, PT ;  /* 0x0000000c0200720c */ /* 0x000fe20003f26270 */
[----:B------:R-:W-:Y:S01]  /*1800*/  @!P0 IMAD.WIDE R6, R18, 0x2, R6 ;  /* 0x0000000212068825 */ /* 0x000fe200078e0206 */
[----:B------:R-:W-:Y:S04]  /*1810*/  SHFL.IDX PT, R2, R8, 0x3, 0x181f ;  /* 0x00781f0008027f89 */ /* 0x000fe800000e0000 */
[----:B------:R2:W3:Y:S01]  /*1820*/  SHFL.IDX PT, R3, R0, 0x3, 0x181f ;  /* 0x00781f0000037f89 */ /* 0x0004e200000e0000 */
[----:B------:R-:W-:-:S03]  /*1830*/  IADD3 R9, R9, 0x60, RZ ;  /* 0x0000006009097810 */ /* 0x000fc60007ffe0ff */
[----:B------:R1:W-:Y:S04]  /*1840*/  @!P0 LDGSTS.E.BYPASS.LTC128B.128 [R228+0x1100], [R6.64], !P4 ;  /* 0x0110000006e48fae */ /* 0x0003e8000e101d46 */
[----:B------:R5:W-:Y:S01]  /*1850*/  @!P0 LDGSTS.E.BYPASS.LTC128B.128 [R228+0x5100], [R10.64], !P2 ;  /* 0x051000000ae48fae */ /* 0x000be2000d101d46 */
[----:B-1----:R-:W-:-:S04]  /*1860*/  @!P1 LEA R6, P0, R15, R4, 0x1 ;  /* 0x000000040f069211 */ /* 0x002fc800078008ff */
[----:B----4-:R-:W-:Y:S02]  /*1870*/  @!P1 LEA.HI.X R7, R15, R5, R13, 0x1, P0 ;  /* 0x000000050f079211 */ /* 0x010fe400000f0c0d */
[----:B------:R-:W-:Y:S01]  /*1880*/  ISETP.GE.AND P0, PT, R9, R12, PT ;  /* 0x0000000c0900720c */ /* 0x000fe20003f06270 */
[----:B------:R-:W-:Y:S01]  /*1890*/  @!P1 IMAD.WIDE R4, R18, 0x2, R4 ;  /* 0x0000000212049825 */ /* 0x000fe200078e0204 */
[----:B--2---:R-:W-:Y:S02]  /*18a0*/  IADD3 R0, -R41, c[0x0][0x1d0], RZ ;  /* 0x0000740029007a10 */ /* 0x004fe40007ffe1ff */
[----:B-----5:R-:W-:Y:S02]  /*18b0*/  SHF.R.S32.HI R10, RZ, 0x1f, R64 ;  /* 0x0000001fff0a7819 */ /* 0x020fe40000011440 */
[----:B------:R3:W-:Y:S01]  /*18c0*/  @!P1 LDGSTS.E.BYPASS.LTC128B.128 [R228+0x2100], [R4.64], !P4 ;  /* 0x0210000004e49fae */ /* 0x0007e2000e101d46 */
[----:B------:R-:W-:Y:S02]  /*18d0*/  IMAD R0, R64, -0x80, R0 ;  /* 0xffffff8040007824 */ /* 0x000fe400078e0200 */
[----:B------:R-:W-:Y:S01]  /*18e0*/  IMAD R8, R10, c[0x0][0x1e0], RZ ;  /* 0x000078000a087a24 */ /* 0x000fe200078e02ff */
[----:B------:R1:W-:Y:S02]  /*18f0*/  @!P1 LDGSTS.E.BYPASS.LTC128B.128 [R228+0x6100], [R6.64], !P2 ;  /* 0x0610000006e49fae */ /* 0x0003e4000d101d46 */
[----:B------:R-:W-:Y:S01]  /*1900*/  ISETP.GE.AND P1, PT, R0, 0x1, PT ;  /* 0x000000010000780c */ /* 0x000fe20003f26270 */
[----:B------:R-:W-:-:S02]  /*1910*/  IMAD R8, R64, c[0x0][0x1e4], R8 ;  /* 0x0000790040087a24 */ /* 0x000fc400078e0208 */
[----:B---3--:R-:W-:-:S05]  /*1920*/  @!P0 IMAD.WIDE R4, R18, 0x2, R2 ;  /* 0x0000000212048825 */ /* 0x008fca00078e0202 */
[----:B------:R2:W-:Y:S01]  /*1930*/  @!P0 LDGSTS.E.BYPASS.LTC128B.128 [R228+0x3100], [R4.64], !P4 ;  /* 0x0310000004e48fae */ /* 0x0005e2000e101d46 */
[----:B-1----:R-:W-:-:S04]  /*1940*/  @!P0 LEA R6, P4, R15, R2, 0x1 ;  /* 0x000000020f068211 */ /* 0x002fc800078808ff */
[----:B------:R-:W-:-:S05]  /*1950*/  @!P0 LEA.HI.X R7, R15, R3, R13, 0x1, P4 ;  /* 0x000000030f078211 */ /* 0x000fca00020f0c0d */
[----:B------:R1:W-:Y:S01]  /*1960*/  @!P0 LDGSTS.E.BYPASS.LTC128B.128 [R228+0x7100], [R6.64], !P2 ;  /* 0x0710000006e48fae */ /* 0x0003e2000d101d46 */
[----:B--2---:R-:W-:Y:S01]  /*1970*/  IMAD.WIDE.U32 R4, R64, c[0x0][0x1e0], RZ ;  /* 0x0000780040047a25 */ /* 0x004fe200078e00ff */
[----:B------:R-:W-:Y:S02]  /*1980*/  ISETP.GE.AND P2, PT, R0, 0x41, PT ;  /* 0x000000410000780c */ /* 0x000fe40003f46270 */
[----:B------:R-:W0:Y:S02]  /*1990*/  LDGDEPBAR ;  /* 0x00000000000079af */ /* 0x000e240000000000 */
[----:B------:R-:W-:Y:S02]  /*19a0*/  LEA R2, P4, R4, R136, 0x7 ;  /* 0x0000008804027211 */ /* 0x000fe400078838ff */
[----:B------:R-:W-:-:S04]  /*19b0*/  IADD3 R8, R5, R8, RZ ;  /* 0x0000000805087210 */ /* 0x000fc80007ffe0ff */
[----:B------:R-:W-:Y:S02]  /*19c0*/  LEA.HI.X R3, R4, R134, R8, 0x7, P4 ;  /* 0x0000008604037211 */ /* 0x000fe400020f3c08 */
[----:B------:R-:W-:-:S04]  /*19d0*/  @P1 LEA R4, P4, R2, c[0x0][0x1c8], 0x1 ;  /* 0x0000720002041a11 */ /* 0x000fc800078808ff */
[----:B------:R-:W-:Y:S02]  /*19e0*/  @P1 LEA.HI.X R5, R2, c[0x0][0x1cc], R3, 0x1, P4 ;  /* 0x0000730002051a11 */ /* 0x000fe400020f0c03 */
[----:B------:R-:W-:-:S03]  /*19f0*/  ISETP.GE.AND P4, PT, R0, 0x21, PT ;  /* 0x000000210000780c */ /* 0x000fc60003f86270 */
[----:B------:R2:W-:Y:S04]  /*1a00*/  @P1 LDGSTS.E.BYPASS.LTC128B.128 [R228+0x8100], [R4.64], !P6 ;  /* 0x0810000004e41fae */ /* 0x0005e8000f101d46 */
[----:B------:R2:W-:Y:S01]  /*1a10*/  @P1 LDGSTS.E.BYPASS.LTC128B.128 [R228+0xc100], [R4.64+0x80], !P5 ;  /* 0x0c10008004e41fae */ /* 0x0005e2000e901d46 */
[----:B------:R-:W-:-:S05]  /*1a20*/  ISETP.GE.AND P1, PT, R0, 0x61, PT ;  /* 0x000000610000780c */ /* 0x000fca0003f26270 */
[----:B-1----:R-:W-:-:S04]  /*1a30*/  @P4 LEA R6, P0, R131, R2, 0x5 ;  /* 0x0000000283064211 */ /* 0x002fc800078028ff */
[----:B------:R-:W-:Y:S02]  /*1a40*/  @P4 LEA.HI.X R0, R131, R3, R132, 0x5, P0 ;  /* 0x0000000383004211 */ /* 0x000fe400000f2c84 */
[----:B------:R-:W-:-:S04]  /*1a50*/  @P4 LEA R8, P0, R6, c[0x0][0x1c8], 0x1 ;  /* 0x0000720006084a11 */ /* 0x000fc800078008ff */
[----:B------:R-:W-:Y:S02]  /*1a60*/  @P4 LEA.HI.X R9, R6, c[0x0][0x1cc], R0, 0x1, P0 ;  /* 0x0000730006094a11 */ /* 0x000fe400000f0c00 */
[----:B------:R-:W-:-:S03]  /*1a70*/  SHF.L.U32 R6, R132, 0x6, RZ ;  /* 0x0000000684067819 */ /* 0x000fc600000006ff */
[----:B------:R1:W-:Y:S04]  /*1a80*/  @P4 LDGSTS.E.BYPASS.LTC128B.128 [R228+0x9100], [R8.64], !P6 ;  /* 0x0910000008e44fae */ /* 0x0003e8000f101d46 */
[----:B------:R1:W-:Y:S01]  /*1a90*/  @P4 LDGSTS.E.BYPASS.LTC128B.128 [R228+0xd100], [R8.64+0x80], !P5 ;  /* 0x0d10008008e44fae */ /* 0x0003e2000e901d46 */
[----:B--2---:R-:W-:-:S05]  /*1aa0*/  IMAD.WIDE.U32 R4, R131, 0x40, RZ ;  /* 0x0000004083047825 */ /* 0x004fca00078e00ff */
[----:B------:R-:W-:Y:S01]  /*1ab0*/  @P2 IADD3 R0, P0, R2, R4, RZ ;  /* 0x0000000402002210 */ /* 0x000fe20007f1e0ff */
[----:B------:R-:W-:-:S03]  /*1ac0*/  @P1 IMAD R4, R132, 0x60, RZ ;  /* 0x0000006084041824 */ /* 0x000fc600078e02ff */
[----:B------:R-:W-:Y:S01]  /*1ad0*/  @P2 IADD3.X R5, R3, R5, R6, P0, !PT ;  /* 0x0000000503052210 */ /* 0x000fe200007fe406 */
[----:B------:R-:W-:Y:S01]  /*1ae0*/  @P1 IMAD.WIDE.U32 R2, R131, 0x60, R2 ;  /* 0x0000006083021825 */ /* 0x000fe200078e0002 */
[----:B------:R-:W-:-:S04]  /*1af0*/  @P2 LEA R6, P0, R0, c[0x0][0x1c8], 0x1 ;  /* 0x0000720000062a11 */ /* 0x000fc800078008ff */
[----:B------:R-:W-:Y:S02]  /*1b00*/  @P2 LEA.HI.X R7, R0, c[0x0][0x1cc], R5, 0x1, P0 ;  /* 0x0000730000072a11 */ /* 0x000fe400000f0c05 */
[----:B------:R-:W-:Y:S02]  /*1b10*/  @P1 IADD3 R0, R3, R4, RZ ;  /* 0x0000000403001210 */ /* 0x000fe40007ffe0ff */
[C---:B------:R-:W-:Y:S01]  /*1b20*/  @P1 LEA R4, P0, R2.reuse, c[0x0][0x1c8], 0x1 ;  /* 0x0000720002041a11 */ /* 0x040fe200078008ff */
[----:B------:R2:W-:Y:S03]  /*1b30*/  @P2 LDGSTS.E.BYPASS.LTC128B.128 [R228+0xa100], [R6.64], !P6 ;  /* 0x0a10000006e42fae */ /* 0x0005e6000f101d46 */
[----:B------:R-:W-:Y:S01]  /*1b40*/  @P1 LEA.HI.X R5, R2, c[0x0][0x1cc], R0, 0x1, P0 ;  /* 0x0000730002051a11 */ /* 0x000fe200000f0c00 */
[----:B------:R2:W-:Y:S04]  /*1b50*/  @P2 LDGSTS.E.BYPASS.LTC128B.128 [R228+0xe100], [R6.64+0x80], !P5 ;  /* 0x0e10008006e42fae */ /* 0x0005e8000e901d46 */
[----:B------:R2:W-:Y:S04]  /*1b60*/  @P1 LDGSTS.E.BYPASS.LTC128B.128 [R228+0xb100], [R4.64], !P6 ;  /* 0x0b10000004e41fae */ /* 0x0005e8000f101d46 */
[----:B------:R2:W-:Y:S04]  /*1b70*/  @P1 LDGSTS.E.BYPASS.LTC128B.128 [R228+0xf100], [R4.64+0x80], !P5 ;  /* 0x0f10008004e41fae */ /* 0x0005e8000e901d46 */
[----:B------:R-:W0:Y:S01]  /*1b80*/  LDGDEPBAR ;  /* 0x00000000000079af */ /* 0x000e220000000000 */
[----:B------:R-:W-:-:S04]  /*1b90*/  DEPBAR.LE SB0, 0x1 ;  /* 0x000080400000791a */ /* 0x000fc80000000000 */
[----:B------:R-:W-:Y:S06]  /*1ba0*/  BAR.SYNC.DEFER_BLOCKING 0x0 ;  /* 0x0000000000007b1d */ /* 0x000fec0000010000 */
[----:B------:R-:W-:Y:S04]  /*1bb0*/  LDSM.16.M88.4 R140, [R224] ;  /* 0x00000000e08c783b */ /* 0x000fe80000000200 */
[----:B------:R-:W-:Y:S04]  /*1bc0*/  LDSM.16.M88.4 R144, [R225] ;  /* 0x00000000e190783b */ /* 0x000fe80000000200 */
[----:B------:R-:W-:Y:S04]  /*1bd0*/  LDSM.16.M88.4 R168, [R227] ;  /* 0x00000000e3a8783b */ /* 0x000fe80000000200 */
[----:B------:R-:W-:Y:S04]  /*1be0*/  LDSM.16.M88.4 R172, [R226] ;  /* 0x00000000e2ac783b */ /* 0x000fe80000000200 */
[----:B------:R-:W-:Y:S04]  /*1bf0*/  LDSM.16.M88.4 R176, [R224+0x4000] ;  /* 0x00400000e0b0783b */ /* 0x000fe80000000200 */
[----:B------:R-:W-:Y:S04]  /*1c00*/  LDSM.16.M88.4 R184, [R225+0x4000] ;  /* 0x00400000e1b8783b */ /* 0x000fe80000000200 */
[----:B------:R-:W-:Y:S04]  /*1c10*/  LDSM.16.M88.4 R192, [R227+0x4000] ;  /* 0x00400000e3c0783b */ /* 0x000fe80000000200 */
[----:B------:R-:W-:Y:S04]  /*1c20*/  LDSM.16.M88.4 R196, [R226+0x4000] ;  /* 0x00400000e2c4783b */ /* 0x000fe80000000200 */
[----:B------:R-:W-:Y:S06]  /*1c30*/  BAR.SYNC.DEFER_BLOCKING 0x0 ;  /* 0x0000000000007b1d */ /* 0x000fec0000010000 */
[----:B------:R-:W-:-:S04]  /*1c40*/  DEPBAR.LE SB0, 0x0 ;  /* 0x000080000000791a */ /* 0x000fc80000000000 */
[----:B------:R-:W-:Y:S06]  /*1c50*/  BAR.SYNC.DEFER_BLOCKING 0x0 ;  /* 0x0000000000007b1d */ /* 0x000fec0000010000 */
[----:B------:R-:W2:Y:S04]  /*1c60*/  LDSM.16.M88.4 R12, [R201] ;  /* 0x00000000c90c783b */ /* 0x000ea80000000200 */
[----:B------:R-:W3:Y:S04]  /*1c70*/  LDSM.16.M88.4 R16, [R207] ;  /* 0x00000000cf10783b */ /* 0x000ee80000000200 */
[----:B------:R-:W4:Y:S04]  /*1c80*/  LDSM.16.M88.4 R24, [R201+0x800] ;  /* 0x00080000c918783b */ /* 0x000f280000000200 */
[----:B------:R-:W5:Y:S01]  /*1c90*/  LDSM.16.M88.4 R32, [R201+0x1000] ;  /* 0x00100000c920783b */ /* 0x000f620000000200 */
[----:B------:R-:W-:-:S03]  /*1ca0*/  IMAD R0, R10, c[0x0][0x208], RZ ;  /* 0x000082000a007a24 */ /* 0x000fc600078e02ff */
[----:B------:R-:W1:Y:S01]  /*1cb0*/  LDSM.16.M88.4 R36, [R222] ;  /* 0x00000000de24783b */ /* 0x000e620000000200 */
[----:B------:R-:W-:Y:S01]  /*1cc0*/  IMAD.WIDE.U32 R2, R64, c[0x0][0x208], RZ ;  /* 0x0000820040027a25 */ /* 0x000fe200078e00ff */
[----:B------:R-:W-:Y:S02]  /*1cd0*/  MOV R11, c[0x0][0x208] ;  /* 0x00008200000b7a02 */ /* 0x000fe40000000f00 */
[----:B------:R-:W-:Y:S01]  /*1ce0*/  MOV R133, 0xffffff80 ;  /* 0xffffff8000857802 */ /* 0x000fe20000000f00 */
[----:B------:R-:W-:Y:S04]  /*1cf0*/  LDSM.16.M88.4 R52, [R201+0x3000] ;  /* 0x00300000c934783b */ /* 0x000fe80000000200 */
[----:B------:R-:W-:Y:S04]  /*1d00*/  LDSM.16.M88.4 R48, [R201+0x2800] ;  /* 0x00280000c930783b */ /* 0x000fe80000000200 */
[----:B------:R-:W-:Y:S04]  /*1d10*/  LDSM.16.M88.4 R56, [R201+0x3800] ;  /* 0x00380000c938783b */ /* 0x000fe80000000200 */
[----:B------:R-:W-:Y:S04]  /*1d20*/  LDSM.16.M88.4 R76, [R220] ;  /* 0x00000000dc4c783b */ /* 0x000fe80000000200 */
[----:B------:R-:W-:Y:S01]  /*1d30*/  LDSM.16.M88.4 R60, [R219] ;  /* 0x00000000db3c783b */ /* 0x000fe20000000200 */
[C---:B--2---:R-:W-:Y:S03]  /*1d40*/  HMMA.16816.F32 R4, R140.reuse, R12, RZ ;  /* 0x0000000c8c04723c */ /* 0x044fe600000018ff */
[----:B------:R-:W-:Y:S04]  /*1d50*/  LDSM.16.M88.4 R80, [R218] ;  /* 0x00000000da50783b */ /* 0x000fe80000000200 */
[----:B------:R-:W-:Y:S01]  /*1d60*/  LDSM.16.M88.4 R96, [R217] ;  /* 0x00000000d960783b */ /* 0x000fe20000000200 */
[----:B------:R-:W-:Y:S01]  /*1d70*/  HMMA.16816.F32 R12, R140, R14, RZ ;  /* 0x0000000e8c0c723c */ /* 0x000fe200000018ff */
[----:B------:R-:W-:-:S02]  /*1d80*/  MOV R10, 0x6 ;  /* 0x00000006000a7802 */ /* 0x000fc40000000f00 */
[----:B------:R-:W-:Y:S02]  /*1d90*/  LDSM.16.M88.4 R100, [R216] ;  /* 0x00000000d864783b */ /* 0x000fe40000000200 */
[----:B------:R-:W-:-:S11]  /*1da0*/  SHF.L.U64.HI R10, R11, R10, c[0x0][0x20c] ;  /* 0x000083000b0a7619 */ /* 0x000fd6000001020a */
[----:B---3--:R-:W-:Y:S07]  /*1db0*/  HMMA.16816.F32 R124, R144, R16, R4 ;  /* 0x00000010907c723c */ /* 0x008fee0000001804 */
[----:B------:R-:W-:Y:S01]  /*1dc0*/  IMAD R4, R64, c[0x0][0x20c], R0 ;  /* 0x0000830040047a24 */ /* 0x000fe200078e0200 */
[----:B------:R-:W-:-:S04]  /*1dd0*/  LEA R0, P0, R2, R30, 0x7 ;  /* 0x0000001e02007211 */ /* 0x000fc800078038ff */
[----:B------:R-:W-:Y:S01]  /*1de0*/  IADD3 R3, R3, R4, RZ ;  /* 0x0000000403037210 */ /* 0x000fe20007ffe0ff */
[----:B----4-:R-:W-:Y:S01]  /*1df0*/  HMMA.16816.F32 R20, R140, R24, RZ ;  /* 0x000000188c14723c */ /* 0x010fe200000018ff */
[----:B------:R-:W-:Y:S02]  /*1e00*/  SHF.L.U32 R11, R11, 0x6, RZ ;  /* 0x000000060b0b7819 */ /* 0x000fe400000006ff */
[----:B------:R-:W-:Y:S02]  /*1e10*/  LEA.HI.X R3, R2, R28, R3, 0x7, P0 ;  /* 0x0000001c02037211 */ /* 0x000fe400000f3c03 */
[----:B------:R-:W-:Y:S01]  /*1e20*/  LEA R2, P0, R0, c[0x0][0x1f8], 0x1 ;  /* 0x00007e0000027a11 */ /* 0x000fe200078008ff */
[----:B------:R-:W-:Y:S01]  /*1e30*/  IMAD R130, R64, R133, c[0x0][0x1d0] ;  /* 0x0000740040827624 */ /* 0x000fe200078e0285 */
[----:B------:R-:W2:Y:S01]  /*1e40*/  LDSM.16.M88.4 R28, [R221] ;  /* 0x00000000dd1c783b */ /* 0x000ea20000000200 */
[----:B------:R-:W-:Y:S01]  /*1e50*/  HMMA.16816.F32 R120, R144, R18, R12 ;  /* 0x000000129078723c */ /* 0x000fe2000000180c */
[----:B------:R-:W-:-:S02]  /*1e60*/  LEA.HI.X R3, R0, c[0x0][0x1fc], R3, 0x1, P0 ;  /* 0x00007f0000037a11 */ /* 0x000fc400000f0c03 */
[----:B-1----:R-:W-:Y:S02]  /*1e70*/  IADD3 R8, P1, P0, R11, 0x80, R2 ;  /* 0x000000800b087810 */ /* 0x002fe4000783e002 */
[----:B------:R-:W-:-:S03]  /*1e80*/  LOP3.LUT R4, R40, 0x1, RZ, 0xc0, !PT ;  /* 0x0000000128047812 */ /* 0x000fc600078ec0ff */
[----:B------:R-:W-:Y:S01]  /*1e90*/  HMMA.16816.F32 R16, R140, R26, RZ ;  /* 0x0000001a8c10723c */ /* 0x000fe200000018ff */
[----:B------:R-:W1:Y:S01]  /*1ea0*/  LDSM.16.M88.4 R24, [R201+0x1800] ;  /* 0x00180000c918783b */ /* 0x000e620000000200 */
[----:B------:R-:W-:Y:S02]  /*1eb0*/  IADD3 R6, P4, R11, R2, RZ ;  /* 0x000000020b067210 */ /* 0x000fe40007f9e0ff */
[----:B------:R-:W-:Y:S02]  /*1ec0*/  IADD3.X R9, R10, RZ, R3, P1, P0 ;  /* 0x000000ff0a097210 */ /* 0x000fe40000fe0403 */
[----:B------:R-:W-:Y:S02]  /*1ed0*/  IADD3 R0, -R41, R130, RZ ;  /* 0x0000008229007210 */ /* 0x000fe40007ffe1ff */
[----:B------:R-:W-:Y:S02]  /*1ee0*/  LOP3.LUT P1, RZ, R40, 0x2, RZ, 0xc0, !PT ;  /* 0x0000000228ff7812 */ /* 0x000fe4000782c0ff */
[----:B------:R-:W-:Y:S01]  /*1ef0*/  ISETP.NE.U32.AND P2, PT, R4, 0x1, PT ;  /* 0x000000010400780c */ /* 0x000fe20003f45070 */
[----:B------:R-:W3:Y:S01]  /*1f00*/  LDSM.16.M88.4 R40, [R201+0x2000] ;  /* 0x00200000c928783b */ /* 0x000ee20000000200 */
[----:B------:R-:W-:-:S02]  /*1f10*/  IADD3.X R7, R10, R3, RZ, P4, !PT ;  /* 0x000000030a077210 */ /* 0x000fc400027fe4ff */
[----:B------:R-:W-:Y:S02]  /*1f20*/  IADD3 R4, P4, R6, R11, RZ ;  /* 0x0000000b06047210 */ /* 0x000fe40007f9e0ff */
[C---:B------:R-:W-:Y:S02]  /*1f30*/  ISETP.LT.OR P0, PT, R0.reuse, 0x1, P2 ;  /* 0x000000010000780c */ /* 0x040fe40001701670 */
[----:B------:R-:W-:Y:S02]  /*1f40*/  IADD3.X R5, R7, R10, RZ, P4, !PT ;  /* 0x0000000a07057210 */ /* 0x000fe400027fe4ff */
[C---:B------:R-:W-:Y:S01]  /*1f50*/  ISETP.LT.OR P4, PT, R0.reuse, 0x1, !P1 ;  /* 0x000000010000780c */ /* 0x040fe20004f81670 */
[----:B-----5:R-:W-:Y:S08]  /*1f60*/  HMMA.16816.F32 R12, R140, R32, RZ ;  /* 0x000000208c0c723c */ /* 0x020ff000000018ff */
[----:B------:R-:W-:Y:S01]  /*1f70*/  HMMA.16816.F32 R116, R144, R36, R20 ;  /* 0x000000249074723c */ /* 0x000fe20000001814 */
[----:B------:R-:W-:Y:S01]  /*1f80*/  @!PT LDS RZ, [RZ] ;  /* 0x00000000fffff984 */ /* 0x000fe20000000800 */
[----:B------:R-:W-:Y:S01]  /*1f90*/  @!PT LDS RZ, [RZ] ;  /* 0x00000000fffff984 */ /* 0x000fe20000000800 */
[----:B------:R-:W-:Y:S01]  /*1fa0*/  @!PT LDS RZ, [RZ] ;  /* 0x00000000fffff984 */ /* 0x000fe20000000800 */
[----:B------:R4:W-:Y:S01]  /*1fb0*/  LDGSTS.E.BYPASS.LTC128B.128 [R228+0x100], [R2.64], !P0 ;  /* 0x0010000002e47fae */ /* 0x0009e2000c101d46 */
[----:B------:R-:W-:-:S03]  /*1fc0*/  ISETP.LT.OR P0, PT, R0, 0x21, P2 ;  /* 0x000000210000780c */ /* 0x000fc60001701670 */
[----:B------:R4:W-:Y:S03]  /*1fd0*/  LDGSTS.E.BYPASS.LTC128B.128 [R228+0x4100], [R2.64+0x80], !P4 ;  /* 0x0410008002e47fae */ /* 0x0009e6000e101d46 */
[----:B------:R-:W-:Y:S01]  /*1fe0*/  HMMA.16816.F32 R20, R140, R34, RZ ;  /* 0x000000228c14723c */ /* 0x000fe200000018ff */
[----:B------:R-:W-:-:S06]  /*1ff0*/  ISETP.LT.OR P4, PT, R0, 0x21, !P1 ;  /* 0x000000210000780c */ /* 0x000fcc0004f81670 */
[----:B------:R5:W-:Y:S01]  /*2000*/  LDGSTS.E.BYPASS.LTC128B.128 [R228+0x1100], [R6.64], !P0 ;  /* 0x0110000006e47fae */ /* 0x000be2000c101d46 */
[----:B--2---:R-:W-:Y:S06]  /*2010*/  HMMA.16816.F32 R108, R144, R28, R12 ;  /* 0x0000001c906c723c */ /* 0x004fec000000180c */
[----:B------:R2:W-:Y:S02]  /*2020*/  LDGSTS.E.BYPASS.LTC128B.128 [R228+0x5100], [R8.64], !P4 ;  /* 0x0510000008e47fae */ /* 0x0005e4000e101d46 */
[----:B-1----:R-:W-:Y:S01]  /*2030*/  HMMA.16816.F32 R44, R140, R24, RZ ;  /* 0x000000188c2c723c */ /* 0x002fe200000018ff */
[----:B------:R-:W-:-:S02]  /*2040*/  ISETP.LT.OR P4, PT, R0, 0x41, P2 ;  /* 0x000000410000780c */ /* 0x000fc40001781670 */
[----:B----4-:R-:W-:-:S05]  /*2050*/  IADD3 R2, P0, R4, R11, RZ ;  /* 0x0000000b04027210 */ /* 0x010fca0007f1e0ff */
[----:B------:R-:W-:Y:S01]  /*2060*/  HMMA.16816.F32 R12, R140, R54, RZ ;  /* 0x000000368c0c723c */ /* 0x000fe200000018ff */
[C---:B------:R-:W-:Y:S02]  /*2070*/  ISETP.LT.OR P2, PT, R0.reuse, 0x61, P2 ;  /* 0x000000610000780c */ /* 0x040fe40001741670 */
[----:B------:R-:W-:Y:S02]  /*2080*/  IADD3.X R3, R5, R10, RZ, P0, !PT ;  /* 0x0000000a05037210 */ /* 0x000fe400007fe4ff */
[C---:B------:R-:W-:Y:S01]  /*2090*/  ISETP.LT.OR P0, PT, R0.reuse, 0x41, !P1 ;  /* 0x000000410000780c */ /* 0x040fe20004f01670 */
[----:B------:R5:W-:Y:S01]  /*20a0*/  LDGSTS.E.BYPASS.LTC128B.128 [R228+0x2100], [R4.64], !P4 ;  /* 0x0210000004e47fae */ /* 0x000be2000e101d46 */
[----:B------:R-:W-:Y:S01]  /*20b0*/  ISETP.LT.OR P1, PT, R0, 0x61, !P1 ;  /* 0x000000610000780c */ /* 0x000fe20004f21670 */
[----:B------:R-:W-:Y:S08]  /*20c0*/  HMMA.16816.F32 R104, R144, R38, R16 ;  /* 0x000000269068723c */ /* 0x000ff00000001810 */
[----:B------:R-:W-:Y:S02]  /*20d0*/  HMMA.16816.F32 R36, R140, R26, RZ ;  /* 0x0000001a8c24723c */ /* 0x000fe400000018ff */
[----:B------:R5:W-:Y:S04]  /*20e0*/  LDGSTS.E.BYPASS.LTC128B.128 [R228+0x6100], [R4.64+0x80], !P0 ;  /* 0x0610008004e47fae */ /* 0x000be8000c101d46 */
[----:B------:R1:W-:Y:S02]  /*20f0*/  LDGSTS.E.BYPASS.LTC128B.128 [R228+0x3100], [R2.64], !P2 ;  /* 0x0310000002e47fae */ /* 0x0003e4000d101d46 */
[----:B------:R-:W-:Y:S02]  /*2100*/  HMMA.16816.F32 R112, R144, R30, R20 ;  /* 0x0000001e9070723c */ /* 0x000fe40000001814 */
[----:B------:R1:W-:Y:S04]  /*2110*/  LDGSTS.E.BYPASS.LTC128B.128 [R228+0x7100], [R2.64+0x80], !P1 ;  /* 0x0710008002e47fae */ /* 0x0003e8000c901d46 */
[----:B------:R-:W4:Y:S02]  /*2120*/  LDSM.16.M88.4 R72, [R205] ;  /* 0x00000000cd48783b */ /* 0x000f240000000200 */
[C---:B---3--:R-:W-:Y:S02]  /*2130*/  HMMA.16816.F32 R32, R140.reuse, R40, RZ ;  /* 0x000000288c20723c */ /* 0x048fe400000018ff */
[----:B------:R-:W-:Y:S04]  /*2140*/  LDSM.16.M88.4 R68, [R205+0x800] ;  /* 0x00080000cd44783b */ /* 0x000fe80000000200 */
[----:B------:R-:W-:Y:S02]  /*2150*/  LDSM.16.M88.4 R88, [R205+0x1000] ;  /* 0x00100000cd58783b */ /* 0x000fe40000000200 */
[C---:B------:R-:W-:Y:S02]  /*2160*/  HMMA.16816.F32 R28, R140.reuse, R42, RZ ;  /* 0x0000002a8c1c723c */ /* 0x040fe400000018ff */
[----:B------:R-:W0:Y:S06]  /*2170*/  LDGDEPBAR ;  /* 0x00000000000079af */ /* 0x000e2c0000000000 */
[C---:B------:R-:W-:Y:S08]  /*2180*/  HMMA.16816.F32 R24, R140.reuse, R48, RZ ;  /* 0x000000308c18723c */ /* 0x040ff000000018ff */
[C---:B------:R-:W-:Y:S08]  /*2190*/  HMMA.16816.F32 R16, R140.reuse, R52, RZ ;  /* 0x000000348c10723c */ /* 0x040ff000000018ff */
[C---:B--2---:R-:W-:Y:S08]  /*21a0*/  HMMA.16816.F32 R8, R140.reuse, R56, RZ ;  /* 0x000000388c08723c */ /* 0x044ff000000018ff */
[----:B-----5:R-:W-:Y:S08]  /*21b0*/  HMMA.16816.F32 R4, R140, R58, RZ ;  /* 0x0000003a8c04723c */ /* 0x020ff000000018ff */
[----:B------:R-:W-:Y:S08]  /*21c0*/  HMMA.16816.F32 R92, R144, R76, R44 ;  /* 0x0000004c905c723c */ /* 0x000ff0000000182c */
[----:B------:R-:W-:Y:S08]  /*21d0*/  HMMA.16816.F32 R20, R140, R50, RZ ;  /* 0x000000328c14723c */ /* 0x000ff000000018ff */
[C---:B------:R-:W-:Y:S01]  /*21e0*/  HMMA.16816.F32 R44, R144.reuse, R98, R12 ;  /* 0x00000062902c723c */ /* 0x040fe2000000180c */
[----:B------:R-:W2:Y:S07]  /*21f0*/  LDSM.16.M88.4 R12, [R205+0x3800] ;  /* 0x00380000cd0c783b */ /* 0x000eae0000000200 */
[C---:B------:R-:W-:Y:S08]  /*2200*/  HMMA.16816.F32 R84, R144.reuse, R78, R36 ;  /* 0x0000004e9054723c */ /* 0x040ff00000001824 */
[C---:B------:R-:W-:Y:S01]  /*2210*/  HMMA.16816.F32 R76, R144.reuse, R60, R32 ;  /* 0x0000003c904c723c */ /* 0x040fe20000001820 */
[----:B------:R-:W-:Y:S07]  /*2220*/  LDSM.16.M88.4 R32, [R202] ;  /* 0x00000000ca20783b */ /* 0x000fee0000000200 */
[C---:B------:R-:W-:Y:S01]  /*2230*/  HMMA.16816.F32 R60, R144.reuse, R62, R28 ;  /* 0x0000003e903c723c */ /* 0x040fe2000000181c */
[----:B------:R-:W3:Y:S07]  /*2240*/  LDSM.16.M88.4 R28, [R205+0x1800] ;  /* 0x00180000cd1c783b */ /* 0x000eee0000000200 */
[C---:B------:R-:W-:Y:S01]  /*2250*/  HMMA.16816.F32 R56, R144.reuse, R80, R24 ;  /* 0x000000509038723c */ /* 0x040fe20000001818 */
[----:B------:R-:W5:Y:S07]  /*2260*/  LDSM.16.M88.4 R24, [R205+0x2000] ;  /* 0x00200000cd18783b */ /* 0x000f6e0000000200 */
[C---:B------:R-:W-:Y:S01]  /*2270*/  HMMA.16816.F32 R48, R144.reuse, R96, R16 ;  /* 0x000000609030723c */ /* 0x040fe20000001810 */
[----:B------:R-:W1:Y:S07]  /*2280*/  LDSM.16.M88.4 R16, [R205+0x3000] ;  /* 0x00300000cd10783b */ /* 0x000e6e0000000200 */
[C---:B------:R-:W-:Y:S08]  /*2290*/  HMMA.16816.F32 R40, R144.reuse, R100, R8 ;  /* 0x000000649028723c */ /* 0x040ff00000001808 */
[C---:B------:R-:W-:Y:S08]  /*22a0*/  HMMA.16816.F32 R8, R144.reuse, R102, R4 ;  /* 0x000000669008723c */ /* 0x040ff00000001804 */
[----:B------:R-:W-:Y:S01]  /*22b0*/  HMMA.16816.F32 R52, R144, R82, R20 ;  /* 0x000000529034723c */ /* 0x000fe20000001814 */
[----:B------:R-:W1:Y:S04]  /*22c0*/  LDSM.16.M88.4 R20, [R205+0x2800] ;  /* 0x00280000cd14783b */ /* 0x000e680000000200 */
[----:B------:R-:W-:Y:S03]  /*22d0*/  LDSM.16.M88.4 R80, [R202+0x1000] ;  /* 0x00100000ca50783b */ /* 0x000fe60000000200 */
[C---:B----4-:R-:W-:Y:S08]  /*22e0*/  HMMA.16816.F32 R4, R168.reuse, R72, R124 ;  /* 0x00000048a804723c */ /* 0x050ff0000000187c */
[C---:B------:R-:W-:Y:S08]  /*22f0*/  HMMA.16816.F32 R36, R168.reuse, R74, R120 ;  /* 0x0000004aa824723c */ /* 0x040ff00000001878 */
[C---:B--2---:R-:W-:Y:S01]  /*2300*/  HMMA.16816.F32 R120, R168.reuse, R14, R8 ;  /* 0x0000000ea878723c */ /* 0x044fe20000001808 */
[----:B------:R-:W2:Y:S07]  /*2310*/  LDSM.16.M88.4 R8, [R201+0x4000] ;  /* 0x00400000c908783b */ /* 0x000eae0000000200 */
[C---:B------:R-:W-:Y:S08]  /*2320*/  HMMA.16816.F32 R100, R168.reuse, R70, R104 ;  /* 0x00000046a864723c */ /* 0x040ff00000001868 */
[C---:B---3--:R-:W-:Y:S01]  /*2330*/  HMMA.16816.F32 R104, R168.reuse, R28, R92 ;  /* 0x0000001ca868723c */ /* 0x048fe2000000185c */
[----:B------:R-:W3:Y:S07]  /*2340*/  LDSM.16.M88.4 R92, [R202+0x1800] ;  /* 0x00180000ca5c783b */ /* 0x000eee0000000200 */
[C---:B-----5:R-:W-:Y:S08]  /*2350*/  HMMA.16816.F32 R76, R168.reuse, R24, R76 ;  /* 0x00000018a84c723c */ /* 0x060ff0000000184c */
[C---:B------:R-:W-:Y:S08]  /*2360*/  HMMA.16816.F32 R60, R168.reuse, R26, R60 ;  /* 0x0000001aa83c723c */ /* 0x040ff0000000183c */
[C---:B-1----:R-:W-:Y:S08]  /*2370*/  HMMA.16816.F32 R48, R168.reuse, R16, R48 ;  /* 0x00000010a830723c */ /* 0x042ff00000001830 */
[----:B------:R-:W-:Y:S01]  /*2380*/  HMMA.16816.F32 R24, R168, R18, R44 ;  /* 0x00000012a818723c */ /* 0x000fe2000000182c */
[----:B------:R-:W1:Y:S07]  /*2390*/  LDSM.16.M88.4 R16, [R202+0x3000] ;  /* 0x00300000ca10783b */ /* 0x000e6e0000000200 */
[----:B------:R-:W-:Y:S08]  /*23a0*/  HMMA.16816.F32 R4, R172, R32, R4 ;  /* 0x00000020ac04723c */ /* 0x000ff00000001804 */
[C---:B------:R-:W-:Y:S08]  /*23b0*/  HMMA.16816.F32 R96, R168.reuse, R30, R84 ;  /* 0x0000001ea860723c */ /* 0x040ff00000001854 */
[C---:B------:R-:W-:Y:S08]  /*23c0*/  HMMA.16816.F32 R56, R168.reuse, R20, R56 ;  /* 0x00000014a838723c */ /* 0x040ff00000001838 */
[C---:B------:R-:W-:Y:S01]  /*23d0*/  HMMA.16816.F32 R28, R168.reuse, R22, R52 ;  /* 0x00000016a81c723c */ /* 0x040fe20000001834 */
[----:B------:R-:W4:Y:S07]  /*23e0*/  LDSM.16.M88.4 R20, [R215] ;  /* 0x00000000d714783b */ /* 0x000f2e0000000200 */
[C---:B------:R-:W-:Y:S01]  /*23f0*/  HMMA.16816.F32 R44, R168.reuse, R12, R40 ;  /* 0x0000000ca82c723c */ /* 0x040fe20000001828 */
[----:B------:R-:W-:Y:S07]  /*2400*/  LDSM.16.M88.4 R40, [R202+0x3800] ;  /* 0x00380000ca28783b */ /* 0x000fee0000000200 */
[----:B------:R-:W-:Y:S01]  /*2410*/  HMMA.16816.F32 R72, R168, R68, R116 ;  /* 0x00000044a848723c */ /* 0x000fe20000001874 */
[----:B------:R-:W5:Y:S04]  /*2420*/  LDSM.16.M88.4 R68, [R202+0x800] ;  /* 0x00080000ca44783b */ /* 0x000f680000000200 */
[----:B------:R-:W-:Y:S03]  /*2430*/  LDSM.16.M88.4 R116, [R202+0x2000] ;  /* 0x00200000ca74783b */ /* 0x000fe60000000200 */
[----:B------:R-:W-:Y:S01]  /*2440*/  HMMA.16816.F32 R12, R172, R34, R36 ;  /* 0x00000022ac0c723c */ /* 0x000fe20000001824 */
[----:B------:R-:W-:Y:S04]  /*2450*/  LDSM.16.M88.4 R36, [R214] ;  /* 0x00000000d624783b */ /* 0x000fe80000000200 */
[----:B------:R-:W-:Y:S03]  /*2460*/  LDSM.16.M88.4 R32, [R201+0x5800] ;  /* 0x00580000c920783b */ /* 0x000fe60000000200 */
[----:B--2---:R-:W-:Y:S08]  /*2470*/  HMMA.16816.F32 R4, R176, R8, R4 ;  /* 0x00000008b004723c */ /* 0x004ff00000001804 */
[C---:B------:R-:W-:Y:S08]  /*2480*/  HMMA.16816.F32 R108, R168.reuse, R88, R108 ;  /* 0x00000058a86c723c */ /* 0x040ff0000000186c */
[----:B------:R-:W-:Y:S01]  /*2490*/  HMMA.16816.F32 R112, R168, R90, R112 ;  /* 0x0000005aa870723c */ /* 0x000fe20000001870 */
[----:B------:R-:W2:Y:S07]  /*24a0*/  LDSM.16.M88.4 R88, [R202+0x2800] ;  /* 0x00280000ca58783b */ /* 0x000eae0000000200 */
[C---:B---3--:R-:W-:Y:S08]  /*24b0*/  HMMA.16816.F32 R84, R172.reuse, R92, R104 ;  /* 0x0000005cac54723c */ /* 0x048ff00000001868 */
[----:B-1----:R-:W-:Y:S01]  /*24c0*/  HMMA.16816.F32 R104, R172, R18, R24 ;  /* 0x00000012ac68723c */ /* 0x002fe20000001818 */
[----:B------:R-:W1:Y:S07]  /*24d0*/  LDSM.16.M88.4 R24, [R205+0x4000] ;  /* 0x00400000cd18783b */ /* 0x000e6e0000000200 */
[----:B------:R-:W-:Y:S01]  /*24e0*/  HMMA.16816.F32 R8, R176, R10, R12 ;  /* 0x0000000ab008723c */ /* 0x000fe2000000180c */
[----:B------:R-:W3:Y:S07]  /*24f0*/  LDSM.16.M88.4 R12, [R201+0x4800] ;  /* 0x00480000c90c783b */ /* 0x000eee0000000200 */
[----:B----4-:R-:W-:Y:S08]  /*2500*/  HMMA.16816.F32 R4, R184, R20, R4 ;  /* 0x00000014b804723c */ /* 0x010ff00000001804 */
[C---:B-----5:R-:W-:Y:S08]  /*2510*/  HMMA.16816.F32 R52, R172.reuse, R68, R72 ;  /* 0x00000044ac34723c */ /* 0x060ff00000001848 */
[C---:B------:R-:W-:Y:S08]  /*2520*/  HMMA.16816.F32 R72, R172.reuse, R80, R108 ;  /* 0x00000050ac48723c */ /* 0x040ff0000000186c */
[C---:B------:R-:W-:Y:S01]  /*2530*/  HMMA.16816.F32 R108, R172.reuse, R40, R44 ;  /* 0x00000028ac6c723c */ /* 0x040fe2000000182c */
[----:B------:R-:W4:Y:S07]  /*2540*/  LDSM.16.M88.4 R44, [R202+0x4000] ;  /* 0x00400000ca2c783b */ /* 0x000f2e0000000200 */
[----:B------:R-:W-:Y:S08]  /*2550*/  HMMA.16816.F32 R68, R172, R70, R100 ;  /* 0x00000046ac44723c */ /* 0x000ff00000001864 */
[----:B------:R-:W-:Y:S08]  /*2560*/  HMMA.16816.F32 R8, R184, R22, R8 ;  /* 0x00000016b808723c */ /* 0x000ff00000001808 */
[C---:B------:R-:W-:Y:S08]  /*2570*/  HMMA.16816.F32 R96, R172.reuse, R94, R96 ;  /* 0x0000005eac60723c */ /* 0x040ff00000001860 */
[C---:B--2---:R-:W-:Y:S01]  /*2580*/  HMMA.16816.F32 R92, R172.reuse, R88, R56 ;  /* 0x00000058ac5c723c */ /* 0x044fe20000001838 */
[----:B------:R-:W-:Y:S07]  /*2590*/  LDSM.16.M88.4 R56, [R201+0x6000] ;  /* 0x00600000c938783b */ /* 0x000fee0000000200 */
[C---:B------:R-:W-:Y:S01]  /*25a0*/  HMMA.16816.F32 R88, R172.reuse, R90, R28 ;  /* 0x0000005aac58723c */ /* 0x040fe2000000181c */
[----:B------:R-:W2:Y:S07]  /*25b0*/  LDSM.16.M88.4 R28, [R201+0x5000] ;  /* 0x00500000c91c783b */ /* 0x000eae0000000200 */
[----:B------:R-:W-:Y:S01]  /*25c0*/  HMMA.16816.F32 R100, R172, R16, R48 ;  /* 0x00000010ac64723c */ /* 0x000fe20000001830 */
[----:B------:R-:W-:Y:S07]  /*25d0*/  LDSM.16.M88.4 R48, [R205+0x5000] ;  /* 0x00500000cd30783b */ /* 0x000fee0000000200 */
[----:B-1----:R-:W-:Y:S08]  /*25e0*/  HMMA.16816.F32 R4, R192, R24, R4 ;  /* 0x00000018c004723c */ /* 0x002ff00000001804 */
[C---:B---3--:R-:W-:Y:S08]  /*25f0*/  HMMA.16816.F32 R16, R176.reuse, R12, R52 ;  /* 0x0000000cb010723c */ /* 0x048ff00000001834 */
[----:B------:R-:W-:Y:S08]  /*2600*/  HMMA.16816.F32 R20, R176, R14, R68 ;  /* 0x0000000eb014723c */ /* 0x000ff00000001844 */
[----:B------:R-:W-:Y:S01]  /*2610*/  HMMA.16816.F32 R8, R192, R26, R8 ;  /* 0x0000001ac008723c */ /* 0x000fe20000001808 */
[----:B------:R-:W1:Y:S07]  /*2620*/  LDSM.16.M88.4 R24, [R205+0x4800] ;  /* 0x00480000cd18783b */ /* 0x000e6e0000000200 */
[----:B------:R-:W-:Y:S01]  /*2630*/  HMMA.16816.F32 R120, R172, R42, R120 ;  /* 0x0000002aac78723c */ /* 0x000fe20000001878 */
[----:B------:R-:W3:Y:S07]  /*2640*/  LDSM.16.M88.4 R40, [R213] ;  /* 0x00000000d528783b */ /* 0x000eee0000000200 */
[----:B----4-:R-:W-:Y:S08]  /*2650*/  HMMA.16816.F32 R12, R196, R44, R4 ;  /* 0x0000002cc40c723c */ /* 0x010ff00000001804 */
[----:B------:R-:W-:Y:S08]  /*2660*/  HMMA.16816.F32 R4, R184, R36, R16 ;  /* 0x00000024b804723c */ /* 0x000ff00000001810 */
[----:B------:R-:W-:Y:S08]  /*2670*/  HMMA.16816.F32 R80, R172, R82, R112 ;  /* 0x00000052ac50723c */ /* 0x000ff00000001870 */
[----:B------:R-:W-:Y:S01]  /*2680*/  HMMA.16816.F32 R16, R184, R38, R20 ;  /* 0x00000026b810723c */ /* 0x000fe20000001814 */
[----:B------:R-:W4:Y:S07]  /*2690*/  LDSM.16.M88.4 R36, [R202+0x4800] ;  /* 0x00480000ca24783b */ /* 0x000f2e0000000200 */
[----:B--2---:R-:W-:Y:S01]  /*26a0*/  HMMA.16816.F32 R52, R176, R28, R72 ;  /* 0x0000001cb034723c */ /* 0x004fe20000001848 */
[----:B------:R-:W-:Y:S01]  /*26b0*/  FMUL.FTZ R0, R12, c[0x0][0x320] ;  /* 0x0000c8000c007a20 */ /* 0x000fe20000410000 */
[----:B------:R-:W2:Y:S06]  /*26c0*/  LDSM.16.M88.4 R20, [R212] ;  /* 0x00000000d414783b */ /* 0x000eac0000000200 */
[----:B-1----:R-:W-:Y:S08]  /*26d0*/  HMMA.16816.F32 R4, R192, R24, R4 ;  /* 0x00000018c004723c */ /* 0x002ff00000001804 */
[C---:B------:R-:W-:Y:S01]  /*26e0*/  HMMA.16816.F32 R76, R172.reuse, R116, R76 ;  /* 0x00000074ac4c723c */ /* 0x040fe2000000184c */
[----:B------:R1:W1:Y:S07]  /*26f0*/  MUFU.TANH R127, R0 ;  /* 0x00000000007f7308 */ /* 0x00026e0000002400 */
[----:B------:R-:W-:Y:S08]  /*2700*/  HMMA.16816.F32 R116, R172, R118, R60 ;  /* 0x00000076ac74723c */ /* 0x000ff0000000183c */
[----:B------:R-:W-:Y:S01]  /*2710*/  HMMA.16816.F32 R60, R176, R30, R80 ;  /* 0x0000001eb03c723c */ /* 0x000fe20000001850 */
[----:B-1----:R-:W-:-:S07]  /*2720*/  FMUL.FTZ R0, R13, c[0x0][0x320] ;  /* 0x0000c8000d007a20 */ /* 0x002fce0000410000 */
[----:B------:R-:W-:Y:S01]  /*2730*/  HMMA.16816.F32 R28, R196, R46, R8 ;  /* 0x0000002ec41c723c */ /* 0x000fe20000001808 */
[----:B------:R1:W1:Y:S01]  /*2740*/  MUFU.TANH R126, R0 ;  /* 0x00000000007e7308 */ /* 0x0002620000002400 */
[----:B------:R-:W-:Y:S06]  /*2750*/  LDSM.16.M88.4 R44, [R201+0x6800] ;  /* 0x00680000c92c783b */ /* 0x000fec0000000200 */
[----:B---3--:R-:W-:Y:S01]  /*2760*/  HMMA.16816.F32 R8, R184, R40, R52 ;  /* 0x00000028b808723c */ /* 0x008fe20000001834 */
[----:B------:R-:W-:Y:S01]  /*2770*/  LDSM.16.M88.4 R52, [R205+0x5800] ;  /* 0x00580000cd34783b */ /* 0x000fe20000000200 */
[----:B-1----:R-:W-:-:S04]  /*2780*/  FMUL.FTZ R0, R14, c[0x0][0x320] ;  /* 0x0000c8000e007a20 */ /* 0x002fc80000410000 */
[----:B------:R1:W3:Y:S02]  /*2790*/  MUFU.TANH R129, R0 ;  /* 0x0000000000817308 */ /* 0x0002e40000002400 */
[C---:B------:R-:W-:Y:S08]  /*27a0*/  HMMA.16816.F32 R84, R176.reuse, R32, R84 ;  /* 0x00000020b054723c */ /* 0x040ff00000001854 */
[----:B------:R-:W-:Y:S01]  /*27b0*/  HMMA.16816.F32 R68, R176, R34, R96 ;  /* 0x00000022b044723c */ /* 0x000fe20000001860 */
[----:B------:R-:W5:Y:S01]  /*27c0*/  LDSM.16.M88.4 R32, [R202+0x5000] ;  /* 0x00500000ca20783b */ /* 0x000f620000000200 */
[----:B-1----:R-:W-:-:S06]  /*27d0*/  FMUL.FTZ R0, R15, c[0x0][0x320] ;  /* 0x0000c8000f007a20 */ /* 0x002fcc0000410000 */
[----:B------:R-:W-:Y:S01]  /*27e0*/  HMMA.16816.F32 R12, R192, R26, R16 ;  /* 0x0000001ac00c723c */ /* 0x000fe20000001810 */
[----:B------:R1:W1:Y:S07]  /*27f0*/  MUFU.TANH R128, R0 ;  /* 0x0000000000807308 */ /* 0x00026e0000002400 */
[----:B----4-:R-:W-:Y:S01]  /*2800*/  HMMA.16816.F32 R16, R196, R36, R4 ;  /* 0x00000024c410723c */ /* 0x010fe20000001804 */
[----:B-1----:R-:W-:-:S04]  /*2810*/  FMUL.FTZ R0, R28, c[0x0][0x320] ;  /* 0x0000c8001c007a20 */ /* 0x002fc80000410000 */
[----:B------:R1:W4:Y:S03]  /*2820*/  MUFU.TANH R115, R0 ;  /* 0x0000000000737308 */ /* 0x0003260000002400 */
[----:B------:R-:W-:Y:S01]  /*2830*/  HMMA.16816.F32 R4, R192, R48, R8 ;  /* 0x00000030c004723c */ /* 0x000fe20000001808 */
[----:B-1----:R-:W-:-:S04]  /*2840*/  FMUL.FTZ R0, R29, c[0x0][0x320] ;  /* 0x0000c8001d007a20 */ /* 0x002fc80000410000 */
[----:B------:R1:W1:Y:S03]  /*2850*/  MUFU.TANH R114, R0 ;  /* 0x0000000000727308 */ /* 0x0002660000002400 */
[----:B------:R-:W-:Y:S01]  /*2860*/  HMMA.16816.F32 R24, R184, R42, R60 ;  /* 0x0000002ab818723c */ /* 0x000fe2000000183c */
[----:B------:R-:W-:Y:S07]  /*2870*/  LDSM.16.M88.4 R40, [R202+0x5800] ;  /* 0x00580000ca28783b */ /* 0x000fee0000000200 */
[----:B------:R-:W-:Y:S01]  /*2880*/  HMMA.16816.F32 R8, R196, R38, R12 ;  /* 0x00000026c408723c */ /* 0x000fe2000000180c */
[----:B------:R-:W-:Y:S01]  /*2890*/  LDSM.16.M88.4 R36, [R210] ;  /* 0x00000000d224783b */ /* 0x000fe20000000200 */
[----:B-1----:R-:W-:-:S04]  /*28a0*/  FMUL.FTZ R0, R30, c[0x0][0x320] ;  /* 0x0000c8001e007a20 */ /* 0x002fc80000410000 */
[----:B------:R1:W1:Y:S02]  /*28b0*/  MUFU.TANH R125, R0 ;  /* 0x00000000007d7308 */ /* 0x0002640000002400 */
[----:B-1----:R-:W-:Y:S01]  /*28c0*/  FMUL.FTZ R0, R31, c[0x0][0x320] ;  /* 0x0000c8001f007a20 */ /* 0x002fe20000410000 */
[----:B--2---:R-:W-:Y:S01]  /*28d0*/  HMMA.16816.F32 R12, R184, R20, R84 ;  /* 0x00000014b80c723c */ /* 0x004fe20000001854 */
[----:B------:R-:W1:Y:S04]  /*28e0*/  LDSM.16.M88.4 R28, [R211] ;  /* 0x00000000d31c783b */ /* 0x000e680000000200 */
[----:B------:R2:W1:Y:S02]  /*28f0*/  MUFU.TANH R124, R0 ;  /* 0x00000000007c7308 */ /* 0x0004640000002400 */
[----:B--2---:R-:W-:-:S06]  /*2900*/  FMUL.FTZ R0, R16, c[0x0][0x320] ;  /* 0x0000c80010007a20 */ /* 0x004fcc0000410000 */
[----:B------:R2:W1:Y:S02]  /*2910*/  MUFU.TANH R99, R0 ;  /* 0x0000000000637308 */ /* 0x0004640000002400 */
[----:B--2---:R-:W-:-:S06]  /*2920*/  FMUL.FTZ R0, R17, c[0x0][0x320] ;  /* 0x0000c80011007a20 */ /* 0x004fcc0000410000 */
[----:B------:R2:W1:Y:S02]  /*2930*/  MUFU.TANH R98, R0 ;  /* 0x0000000000627308 */ /* 0x0004640000002400 */
[----:B--2---:R-:W-:-:S06]  /*2940*/  FMUL.FTZ R0, R18, c[0x0][0x320] ;  /* 0x0000c80012007a20 */ /* 0x004fcc0000410000 */
[----:B------:R2:W1:Y:S02]  /*2950*/  MUFU.TANH R113, R0 ;  /* 0x0000000000717308 */ /* 0x0004640000002400 */
[----:B--2---:R-:W-:Y:S02]  /*2960*/  FMUL.FTZ R0, R19, c[0x0][0x320] ;  /* 0x0000c80013007a20 */ /* 0x004fe40000410000 */
[----:B-----5:R-:W-:Y:S04]  /*2970*/  HMMA.16816.F32 R16, R196, R32, R4 ;  /* 0x00000020c410723c */ /* 0x020fe80000001804 */
[----:B------:R2:W1:Y:S04]  /*2980*/  MUFU.TANH R112, R0 ;  /* 0x0000000000707308 */ /* 0x0004680000002400 */
[----:B------:R-:W-:Y:S01]  /*2990*/  HMMA.16816.F32 R4, R192, R50, R24 ;  /* 0x00000032c004723c */ /* 0x000fe20000001818 */
[----:B------:R-:W-:Y:S01]  /*29a0*/  LDSM.16.M88.4 R48, [R202+0x6000] ;  /* 0x00600000ca30783b */ /* 0x000fe20000000200 */
[----:B--2---:R-:W-:-:S04]  /*29b0*/  FMUL.FTZ R0, R8, c[0x0][0x320] ;  /* 0x0000c80008007a20 */ /* 0x004fc80000410000 */
[----:B------:R2:W1:Y:S02]  /*29c0*/  MUFU.TANH R97, R0 ;  /* 0x0000000000617308 */ /* 0x0004640000002400 */
[----:B------:R-:W-:Y:S01]  /*29d0*/  HMMA.16816.F32 R76, R176, R56, R76 ;  /* 0x00000038b04c723c */ /* 0x000fe2000000184c */
[----:B--2---:R-:W-:-:S05]  /*29e0*/  FMUL.FTZ R0, R9, c[0x0][0x320] ;  /* 0x0000c80009007a20 */ /* 0x004fca0000410000 */
[----:B------:R2:W1:Y:S02]  /*29f0*/  MUFU.TANH R96, R0 ;  /* 0x0000000000607308 */ /* 0x0004640000002400 */
[----:B------:R-:W-:Y:S08]  /*2a00*/  HMMA.16816.F32 R60, R176, R44, R92 ;  /* 0x0000002cb03c723c */ /* 0x000ff0000000185c */
[----:B------:R-:W-:Y:S01]  /*2a10*/  HMMA.16816.F32 R20, R184, R22, R68 ;  /* 0x00000016b814723c */ /* 0x000fe20000001844 */
[----:B--2---:R-:W-:-:S04]  /*2a20*/  FMUL.FTZ R0, R10, c[0x0][0x320] ;  /* 0x0000c8000a007a20 */ /* 0x004fc80000410000 */
[----:B------:R2:W1:Y:S03]  /*2a30*/  MUFU.TANH R93, R0 ;  /* 0x00000000005d7308 */ /* 0x0004660000002400 */
[----:B------:R-:W-:Y:S01]  /*2a40*/  HMMA.16816.F32 R4, R196, R34, R4 ;  /* 0x00000022c404723c */ /* 0x000fe20000001804 */
[----:B------:R-:W5:Y:S01]  /*2a50*/  LDSM.16.M88.4 R32, [R205+0x6000] ;  /* 0x00600000cd20783b */ /* 0x000f620000000200 */
[----:B--2---:R-:W-:-:S06]  /*2a60*/  FMUL.FTZ R0, R11, c[0x0][0x320] ;  /* 0x0000c8000b007a20 */ /* 0x004fcc0000410000 */
[----:B------:R-:W-:Y:S01]  /*2a70*/  HMMA.16816.F32 R8, R192, R52, R12 ;  /* 0x00000034c008723c */ /* 0x000fe2000000180c */
[----:B------:R2:W1:Y:S07]  /*2a80*/  MUFU.TANH R92, R0 ;  /* 0x00000000005c7308 */ /* 0x00046e0000002400 */
[----:B------:R-:W-:Y:S01]  /*2a90*/  HMMA.16816.F32 R72, R176, R58, R116 ;  /* 0x0000003ab048723c */ /* 0x000fe20000001874 */
[----:B------:R-:W3:Y:S01]  /*2aa0*/  LDSM.16.M88.4 R56, [R201+0x7000] ;  /* 0x00700000c938783b */ /* 0x000ee20000000200 */
[----:B--2---:R-:W-:-:S04]  /*2ab0*/  FMUL.FTZ R0, R16, c[0x0][0x320] ;  /* 0x0000c80010007a20 */ /* 0x004fc80000410000 */
[----:B------:R2:W2:Y:S02]  /*2ac0*/  MUFU.TANH R85, R0 ;  /* 0x0000000000557308 */ /* 0x0004a40000002400 */
[----:B-1----:R-:W-:Y:S08]  /*2ad0*/  HMMA.16816.F32 R12, R184, R28, R76 ;  /* 0x0000001cb80c723c */ /* 0x002ff0000000184c */
[----:B------:R-:W-:Y:S01]  /*2ae0*/  HMMA.16816.F32 R24, R196, R40, R8 ;  /* 0x00000028c418723c */ /* 0x000fe20000001808 */
[----:B--2---:R-:W-:-:S07]  /*2af0*/  FMUL.FTZ R0, R17, c[0x0][0x320] ;  /* 0x0000c80011007a20 */ /* 0x004fce0000410000 */
[----:B------:R-:W-:Y:S01]  /*2b00*/  HMMA.16816.F32 R8, R192, R54, R20 ;  /* 0x00000036c008723c */ /* 0x000fe20000001814 */
[----:B------:R1:W2:Y:S02]  /*2b10*/  MUFU.TANH R83, R0 ;  /* 0x0000000000537308 */ /* 0x0002a40000002400 */
[----:B-1----:R-:W-:-:S06]  /*2b20*/  FMUL.FTZ R0, R18, c[0x0][0x320] ;  /* 0x0000c80012007a20 */ /* 0x002fcc0000410000 */
[----:B------:R1:W1:Y:S01]  /*2b30*/  MUFU.TANH R87, R0 ;  /* 0x0000000000577308 */ /* 0x0002620000002400 */
[----:B------:R-:W-:Y:S01]  /*2b40*/  HMMA.16816.F32 R20, R184, R30, R72 ;  /* 0x0000001eb814723c */ /* 0x000fe20000001848 */
[----:B------:R-:W-:Y:S01]  /*2b50*/  LDSM.16.M88.4 R28, [R209] ;  /* 0x00000000d11c783b */ /* 0x000fe20000000200 */
[----:B-1----:R-:W-:-:S05]  /*2b60*/  FMUL.FTZ R0, R19, c[0x0][0x320] ;  /* 0x0000c80013007a20 */ /* 0x002fca0000410000 */
[----:B------:R1:W1:Y:S01]  /*2b70*/  MUFU.TANH R86, R0 ;  /* 0x0000000000567308 */ /* 0x0002620000002400 */
[----:B-----5:R-:W-:Y:S01]  /*2b80*/  HMMA.16816.F32 R16, R192, R32, R12 ;  /* 0x00000020c010723c */ /* 0x020fe2000000180c */
[----:B-1----:R-:W-:-:S06]  /*2b90*/  FMUL.FTZ R0, R4, c[0x0][0x320] ;  /* 0x0000c80004007a20 */ /* 0x002fcc0000410000 */
[----:B------:R1:W1:Y:S02]  /*2ba0*/  MUFU.TANH R81, R0 ;  /* 0x0000000000517308 */ /* 0x0002640000002400 */
[----:B-1----:R-:W-:-:S06]  /*2bb0*/  FMUL.FTZ R0, R5, c[0x0][0x320] ;  /* 0x0000c80005007a20 */ /* 0x002fcc0000410000 */
[----:B------:R1:W1:Y:S02]  /*2bc0*/  MUFU.TANH R80, R0 ;  /* 0x0000000000507308 */ /* 0x0002640000002400 */
[----:B-1----:R-:W-:-:S06]  /*2bd0*/  FMUL.FTZ R0, R6, c[0x0][0x320] ;  /* 0x0000c80006007a20 */ /* 0x002fcc0000410000 */
[----:B------:R1:W1:Y:S02]  /*2be0*/  MUFU.TANH R84, R0 ;  /* 0x0000000000547308 */ /* 0x0002640000002400 */
[----:B-1----:R-:W-:Y:S02]  /*2bf0*/  FMUL.FTZ R0, R7, c[0x0][0x320] ;  /* 0x0000c80007007a20 */ /* 0x002fe40000410000 */
[----:B------:R-:W-:Y:S04]  /*2c00*/  HMMA.16816.F32 R4, R196, R42, R8 ;  /* 0x0000002ac404723c */ /* 0x000fe80000001808 */
[----:B------:R1:W1:Y:S02]  /*2c10*/  MUFU.TANH R82, R0 ;  /* 0x0000000000527308 */ /* 0x0002640000002400 */
[----:B-1----:R-:W-:-:S06]  /*2c20*/  FMUL.FTZ R0, R24, c[0x0][0x320] ;  /* 0x0000c80018007a20 */ /* 0x002fcc0000410000 */
[----:B------:R1:W1:Y:S01]  /*2c30*/  MUFU.TANH R72, R0 ;  /* 0x0000000000487308 */ /* 0x0002620000002400 */
[----:B------:R-:W-:Y:S01]  /*2c40*/  HMMA.16816.F32 R68, R176, R46, R88 ;  /* 0x0000002eb044723c */ /* 0x000fe20000001858 */
[----:B------:R-:W-:Y:S07]  /*2c50*/  LDSM.16.M88.4 R44, [R205+0x6800] ;  /* 0x00680000cd2c783b */ /* 0x000fee0000000200 */
[----:B------:R-:W-:Y:S01]  /*2c60*/  HMMA.16816.F32 R12, R184, R36, R60 ;  /* 0x00000024b80c723c */ /* 0x000fe2000000183c */
[----:B------:R-:W5:Y:S01]  /*2c70*/  LDSM.16.M88.4 R60, [R201+0x7800] ;  /* 0x00780000c93c783b */ /* 0x000f620000000200 */
[----:B-1----:R-:W-:-:S06]  /*2c80*/  FMUL.FTZ R0, R25, c[0x0][0x320] ;  /* 0x0000c80019007a20 */ /* 0x002fcc0000410000 */
[----:B------:R-:W-:Y:S01]  /*2c90*/  HMMA.16816.F32 R8, R192, R34, R20 ;  /* 0x00000022c008723c */ /* 0x000fe20000001814 */
[----:B------:R-:W1:Y:S01]  /*2ca0*/  LDSM.16.M88.4 R32, [R202+0x6800] ;  /* 0x00680000ca20783b */ /* 0x000e620000000200 */
[----:B------:R2:W1:Y:S02]  /*2cb0*/  MUFU.TANH R67, R0 ;  /* 0x0000000000437308 */ /* 0x0004640000002400 */
[----:B--2---:R-:W-:-:S06]  /*2cc0*/  FMUL.FTZ R0, R26, c[0x0][0x320] ;  /* 0x0000c8001a007a20 */ /* 0x004fcc0000410000 */
[----:B------:R2:W1:Y:S02]  /*2cd0*/  MUFU.TANH R75, R0 ;  /* 0x00000000004b7308 */ /* 0x0004640000002400 */
[----:B--2---:R-:W-:Y:S02]  /*2ce0*/  FMUL.FTZ R0, R27, c[0x0][0x320] ;  /* 0x0000c8001b007a20 */ /* 0x004fe40000410000 */
[----:B------:R-:W-:Y:S04]  /*2cf0*/  HMMA.16816.F32 R24, R196, R48, R16 ;  /* 0x00000030c418723c */ /* 0x000fe80000001810 */
[----:B------:R2:W1:Y:S02]  /*2d00*/  MUFU.TANH R74, R0 ;  /* 0x00000000004a7308 */ /* 0x0004640000002400 */
[----:B--2---:R-:W-:-:S06]  /*2d10*/  FMUL.FTZ R0, R4, c[0x0][0x320] ;  /* 0x0000c80004007a20 */ /* 0x004fcc0000410000 */
[----:B------:R2:W1:Y:S01]  /*2d20*/  MUFU.TANH R66, R0 ;  /* 0x0000000000427308 */ /* 0x0004620000002400 */
[----:B------:R-:W-:Y:S01]  /*2d30*/  HMMA.16816.F32 R20, R184, R38, R68 ;  /* 0x00000026b814723c */ /* 0x000fe20000001844 */
[----:B------:R-:W-:Y:S01]  /*2d40*/  LDSM.16.M88.4 R36, [R202+0x7000] ;  /* 0x00700000ca24783b */ /* 0x000fe20000000200 */
[----:B--2---:R-:W-:-:S05]  /*2d50*/  FMUL.FTZ R0, R5, c[0x0][0x320] ;  /* 0x0000c80005007a20 */ /* 0x004fca0000410000 */
[----:B------:R2:W1:Y:S01]  /*2d60*/  MUFU.TANH R65, R0 ;  /* 0x0000000000417308 */ /* 0x0004620000002400 */
[----:B---3--:R-:W-:Y:S01]  /*2d70*/  HMMA.16816.F32 R40, R176, R58, R104 ;  /* 0x0000003ab028723c */ /* 0x008fe20000001868 */
[----:B--2---:R-:W-:-:S06]  /*2d80*/  FMUL.FTZ R0, R6, c[0x0][0x320] ;  /* 0x0000c80006007a20 */ /* 0x004fcc0000410000 */
[----:B------:R2:W3:Y:S01]  /*2d90*/  MUFU.TANH R73, R0 ;  /* 0x0000000000497308 */ /* 0x0004e20000002400 */
[----:B------:R-:W-:Y:S01]  /*2da0*/  HMMA.16816.F32 R76, R176, R56, R100 ;  /* 0x00000038b04c723c */ /* 0x000fe20000001864 */
[----:B--2---:R-:W-:-:S07]  /*2db0*/  FMUL.FTZ R0, R7, c[0x0][0x320] ;  /* 0x0000c80007007a20 */ /* 0x004fce0000410000 */
[----:B------:R-:W-:Y:S01]  /*2dc0*/  HMMA.16816.F32 R4, R196, R50, R8 ;  /* 0x00000032c404723c */ /* 0x000fe20000001808 */
[----:B------:R-:W2:Y:S01]  /*2dd0*/  LDSM.16.M88.4 R48, [R205+0x7000] ;  /* 0x00700000cd30783b */ /* 0x000ea20000000200 */
[----:B------:R1:W1:Y:S02]  /*2de0*/  MUFU.TANH R68, R0 ;  /* 0x0000000000447308 */ /* 0x0002640000002400 */
[----:B-1----:R-:W-:-:S06]  /*2df0*/  FMUL.FTZ R0, R24, c[0x0][0x320] ;  /* 0x0000c80018007a20 */ /* 0x002fcc0000410000 */
[----:B------:R1:W1:Y:S01]  /*2e00*/  MUFU.TANH R58, R0 ;  /* 0x00000000003a7308 */ /* 0x0002620000002400 */
[----:B-----5:R-:W-:Y:S01]  /*2e10*/  HMMA.16816.F32 R52, R176, R60, R108 ;  /* 0x0000003cb034723c */ /* 0x020fe2000000186c */
[----:B-1----:R-:W-:-:S06]  /*2e20*/  FMUL.FTZ R0, R25, c[0x0][0x320] ;  /* 0x0000c80019007a20 */ /* 0x002fcc0000410000 */
[----:B------:R1:W1:Y:S01]  /*2e30*/  MUFU.TANH R57, R0 ;  /* 0x0000000000397308 */ /* 0x0002620000002400 */
[----:B------:R-:W-:Y:S01]  /*2e40*/  HMMA.16816.F32 R16, R192, R44, R12 ;  /* 0x0000002cc010723c */ /* 0x000fe2000000180c */
[----:B-1----:R-:W-:-:S06]  /*2e50*/  FMUL.FTZ R0, R26, c[0x0][0x320] ;  /* 0x0000c8001a007a20 */ /* 0x002fcc0000410000 */
[----:B------:R1:W1:Y:S01]  /*2e60*/  MUFU.TANH R61, R0 ;  /* 0x00000000003d7308 */ /* 0x0002620000002400 */
[----:B------:R-:W-:Y:S01]  /*2e70*/  HMMA.16816.F32 R8, R192, R46, R20 ;  /* 0x0000002ec008723c */ /* 0x000fe20000001814 */
[----:B------:R-:W5:Y:S01]  /*2e80*/  LDSM.16.M88.4 R44, [R208] ;  /* 0x00000000d02c783b */ /* 0x000f620000000200 */
[----:B-1----:R-:W-:-:S05]  /*2e90*/  FMUL.FTZ R0, R27, c[0x0][0x320] ;  /* 0x0000c8001b007a20 */ /* 0x002fca0000410000 */
[----:B------:R1:W1:Y:S01]  /*2ea0*/  MUFU.TANH R60, R0 ;  /* 0x00000000003c7308 */ /* 0x0002620000002400 */
[----:B------:R-:W-:Y:S01]  /*2eb0*/  HMMA.16816.F32 R24, R184, R30, R40 ;  /* 0x0000001eb818723c */ /* 0x000fe20000001828 */
[----:B-1----:R-:W-:-:S06]  /*2ec0*/  FMUL.FTZ R0, R4, c[0x0][0x320] ;  /* 0x0000c80004007a20 */ /* 0x002fcc0000410000 */
[----:B------:R1:W1:Y:S01]  /*2ed0*/  MUFU.TANH R56, R0 ;  /* 0x0000000000387308 */ /* 0x0002620000002400 */
[----:B------:R-:W-:Y:S01]  /*2ee0*/  HMMA.16816.F32 R12, R184, R28, R76 ;  /* 0x0000001cb80c723c */ /* 0x000fe2000000184c */
[----:B------:R-:W-:Y:S01]  /*2ef0*/  LDSM.16.M88.4 R28, [R202+0x7800] ;  /* 0x00780000ca1c783b */ /* 0x000fe20000000200 */
[----:B-1----:R-:W-:-:S05]  /*2f00*/  FMUL.FTZ R0, R5, c[0x0][0x320] ;  /* 0x0000c80005007a20 */ /* 0x002fca0000410000 */
[----:B------:R1:W1:Y:S01]  /*2f10*/  MUFU.TANH R43, R0 ;  /* 0x00000000002b7308 */ /* 0x0002620000002400 */
[----:B------:R-:W-:Y:S01]  /*2f20*/  HMMA.16816.F32 R20, R196, R32, R16 ;  /* 0x00000020c414723c */ /* 0x000fe20000001810 */
[----:B-1----:R-:W-:-:S06]  /*2f30*/  FMUL.FTZ R0, R6, c[0x0][0x320] ;  /* 0x0000c80006007a20 */ /* 0x002fcc0000410000 */
[----:B------:R1:W1:Y:S01]  /*2f40*/  MUFU.TANH R59, R0 ;  /* 0x00000000003b7308 */ /* 0x0002620000002400 */
[----:B------:R-:W-:Y:S01]  /*2f50*/  HMMA.16816.F32 R8, R196, R34, R8 ;  /* 0x00000022c408723c */ /* 0x000fe20000001808 */
[----:B------:R-:W3:Y:S01]  /*2f60*/  LDSM.16.M88.4 R32, [R205+0x7800] ;  /* 0x00780000cd20783b */ /* 0x000ee20000000200 */
[----:B------:R-:W-:Y:S01]  /*2f70*/  ISETP.GT.AND P0, PT, R64, R161, PT ;  /* 0x000000a14000720c */ /* 0x000fe20003f04270 */
[----:B------:R-:W-:-:S04]  /*2f80*/  DEPBAR.LE SB0, 0x0 ;  /* 0x000080000000791a */ /* 0x000fc80000000000 */
[----:B-1----:R-:W-:Y:S02]  /*2f90*/  FMUL.FTZ R0, R7, c[0x0][0x320] ;  /* 0x0000c80007007a20 */ /* 0x002fe40000410000 */
[----:B------:R-:W-:Y:S08]  /*2fa0*/  HMMA.16816.F32 R4, R176, R62, R120 ;  /* 0x0000003eb004723c */ /* 0x000ff00000001878 */
[----:B--2---:R-:W-:Y:S08]  /*2fb0*/  HMMA.16816.F32 R16, R192, R48, R12 ;  /* 0x00000030c010723c */ /* 0x004ff0000000180c */
[C---:B-----5:R-:W-:Y:S08]  /*2fc0*/  HMMA.16816.F32 R12, R184.reuse, R44, R52 ;  /* 0x0000002cb80c723c */ /* 0x060ff00000001834 */
[----:B------:R-:W-:Y:S08]  /*2fd0*/  HMMA.16816.F32 R4, R184, R46, R4 ;  /* 0x0000002eb804723c */ /* 0x000ff00000001804 */
[C---:B------:R-:W-:Y:S08]  /*2fe0*/  HMMA.16816.F32 R24, R192.reuse, R50, R24 ;  /* 0x00000032c018723c */ /* 0x040ff00000001818 */
[C---:B---3--:R-:W-:Y:S08]  /*2ff0*/  HMMA.16816.F32 R12, R192.reuse, R32, R12 ;  /* 0x00000020c00c723c */ /* 0x048ff0000000180c */
[----:B------:R-:W-:Y:S01]  /*3000*/  HMMA.16816.F32 R4, R192, R34, R4 ;  /* 0x00000022c004723c */ /* 0x000fe20000001804 */
[----:B------:R-:W-:-:S02]  /*3010*/  FMUL.FTZ R21, R21, c[0x0][0x320] ;  /* 0x0000c80015157a20 */ /* 0x000fc40000410000 */
[----:B------:R-:W-:Y:S02]  /*3020*/  FMUL.FTZ R22, R22, c[0x0][0x320] ;  /* 0x0000c80016167a20 */ /* 0x000fe40000410000 */
[----:B------:R-:W-:Y:S01]  /*3030*/  FMUL.FTZ R23, R23, c[0x0][0x320] ;  /* 0x0000c80017177a20 */ /* 0x000fe20000410000 */
[----:B------:R1:W2:Y:S01]  /*3040*/  MUFU.TANH R49, R0 ;  /* 0x0000000000317308 */ /* 0x0002a20000002400 */
[----:B------:R-:W-:Y:S02]  /*3050*/  FMUL.FTZ R8, R8, c[0x0][0x320] ;  /* 0x0000c80008087a20 */ /* 0x000fe40000410000 */
[----:B------:R-:W-:Y:S02]  /*3060*/  FMUL.FTZ R9, R9, c[0x0][0x320] ;  /* 0x0000c80009097a20 */ /* 0x000fe40000410000 */
[----:B------:R-:W-:Y:S02]  /*3070*/  FMUL.FTZ R10, R10, c[0x0][0x320] ;  /* 0x0000c8000a0a7a20 */ /* 0x000fe40000410000 */
[----:B------:R-:W-:Y:S01]  /*3080*/  FMUL.FTZ R11, R11, c[0x0][0x320] ;  /* 0x0000c8000b0b7a20 */ /* 0x000fe20000410000 */
[----:B------:R-:W3:Y:S01]  /*3090*/  MUFU.TANH R40, R21 ;  /* 0x0000001500287308 */ /* 0x000ee20000002400 */
[----:B-1----:R-:W-:-:S07]  /*30a0*/  FMUL.FTZ R0, R20, c[0x0][0x320] ;  /* 0x0000c80014007a20 */ /* 0x002fce0000410000 */
[----:B------:R-:W1:Y:S02]  /*30b0*/  MUFU.TANH R48, R22 ;  /* 0x0000001600307308 */ /* 0x000e640000002400 */
[C---:B------:R-:W-:Y:S06]  /*30c0*/  HMMA.16816.F32 R4, R196.reuse, R30, R4 ;  /* 0x0000001ec404723c */ /* 0x040fec0000001804 */
[----:B------:R5:W1:Y:S08]  /*30d0*/  MUFU.TANH R45, R23 ;  /* 0x00000017002d7308 */ /* 0x000a700000002400 */
[----:B------:R-:W1:Y:S01]  /*30e0*/  MUFU.TANH R44, R10 ;  /* 0x0000000a002c7308 */ /* 0x000e620000002400 */
[C---:B-----5:R-:W-:Y:S07]  /*30f0*/  HMMA.16816.F32 R20, R196.reuse, R36, R16 ;  /* 0x00000024c414723c */ /* 0x060fee0000001810 */
[----:B------:R-:W1:Y:S01]  /*3100*/  MUFU.TANH R37, R8 ;  /* 0x0000000800257308 */ /* 0x000e620000002400 */
[C---:B------:R-:W-:Y:S07]  /*3110*/  HMMA.16816.F32 R16, R196.reuse, R38, R24 ;  /* 0x00000026c410723c */ /* 0x040fee0000001818 */
[----:B------:R-:W1:Y:S08]  /*3120*/  MUFU.TANH R36, R9 ;  /* 0x0000000900247308 */ /* 0x000e700000002400 */
[----:B------:R5:W1:Y:S02]  /*3130*/  MUFU.TANH R42, R11 ;  /* 0x0000000b002a7308 */ /* 0x000a640000002400 */
[----:B-----5:R-:W-:Y:S01]  /*3140*/  HMMA.16816.F32 R8, R196, R28, R12 ;  /* 0x0000001cc408723c */ /* 0x020fe2000000180c */
[----:B------:R-:W-:-:S02]  /*3150*/  FMUL.FTZ R20, R20, c[0x0][0x320] ;  /* 0x0000c80014147a20 */ /* 0x000fc40000410000 */
[----:B------:R-:W-:Y:S02]  /*3160*/  FMUL.FTZ R21, R21, c[0x0][0x320] ;  /* 0x0000c80015157a20 */ /* 0x000fe40000410000 */
[----:B------:R-:W-:Y:S02]  /*3170*/  FMUL.FTZ R22, R22, c[0x0][0x320] ;  /* 0x0000c80016167a20 */ /* 0x000fe40000410000 */
[----:B------:R-:W-:Y:S02]  /*3180*/  FMUL.FTZ R23, R23, c[0x0][0x320] ;  /* 0x0000c80017177a20 */ /* 0x000fe40000410000 */
[----:B------:R-:W-:Y:S02]  /*3190*/  FMUL.FTZ R16, R16, c[0x0][0x320] ;  /* 0x0000c80010107a20 */ /* 0x000fe40000410000 */
[----:B------:R-:W-:Y:S02]  /*31a0*/  FMUL.FTZ R15, R17, c[0x0][0x320] ;  /* 0x0000c800110f7a20 */ /* 0x000fe40000410000 */
        /* <DEDUP_REMOVED lines=9> */
[----:B------:R-:W-:Y:S01]  /*3240*/  FMUL.FTZ R11, R11, c[0x0][0x320] ;  /* 0x0000c8000b0b7a20 */ /* 0x000fe20000410000 */
[----:B------:R1:W1:Y:S08]  /*3250*/  MUFU.TANH R27, R22 ;  /* 0x00000016001b7308 */ /* 0x0002700000002400 */
[----:B------:R1:W1:Y:S08]  /*3260*/  MUFU.TANH R26, R23 ;  /* 0x00000017001a7308 */ /* 0x0002700000002400 */
[----:B------:R1:W1:Y:S08]  /*3270*/  MUFU.TANH R25, R18 ;  /* 0x0000001200197308 */ /* 0x0002700000002400 */
[----:B------:R1:W1:Y:S08]  /*3280*/  MUFU.TANH R24, R19 ;  /* 0x0000001300187308 */ /* 0x0002700000002400 */
[----:B------:R1:W1:Y:S08]  /*3290*/  MUFU.TANH R41, R0 ;  /* 0x0000000000297308 */ /* 0x0002700000002400 */
[----:B------:R-:W1:Y:S08]  /*32a0*/  MUFU.TANH R20, R20 ;  /* 0x0000001400147308 */ /* 0x000e700000002400 */
[----:B------:R-:W1:Y:S08]  /*32b0*/  MUFU.TANH R21, R21 ;  /* 0x0000001500157308 */ /* 0x000e700000002400 */
[----:B------:R-:W1:Y:S08]  /*32c0*/  MUFU.TANH R16, R16 ;  /* 0x0000001000107308 */ /* 0x000e700000002400 */
[----:B------:R-:W1:Y:S08]  /*32d0*/  MUFU.TANH R15, R15 ;  /* 0x0000000f000f7308 */ /* 0x000e700000002400 */
[----:B------:R1:W1:Y:S08]  /*32e0*/  MUFU.TANH R14, R8 ;  /* 0x00000008000e7308 */ /* 0x0002700000002400 */
[----:B------:R1:W1:Y:S08]  /*32f0*/  MUFU.TANH R13, R9 ;  /* 0x00000009000d7308 */ /* 0x0002700000002400 */
[----:B------:R1:W1:Y:S08]  /*3300*/  MUFU.TANH R23, R10 ;  /* 0x0000000a00177308 */ /* 0x0002700000002400 */
[----:B------:R1:W1:Y:S08]  /*3310*/  MUFU.TANH R22, R11 ;  /* 0x0000000b00167308 */ /* 0x0002700000002400 */
[----:B------:R1:W1:Y:S08]  /*3320*/  MUFU.TANH R12, R4 ;  /* 0x00000004000c7308 */ /* 0x0002700000002400 */
[----:B------:R1:W1:Y:S08]  /*3330*/  MUFU.TANH R17, R5 ;  /* 0x0000000500117308 */ /* 0x0002700000002400 */
[----:B------:R1:W1:Y:S08]  /*3340*/  MUFU.TANH R19, R6 ;  /* 0x0000000600137308 */ /* 0x0002700000002400 */
[----:B------:R1:W1:Y:S01]  /*3350*/  MUFU.TANH R18, R7 ;  /* 0x0000000700127308 */ /* 0x0002620000002400 */
[----:B------:R-:W-:Y:S01]  /*3360*/  BSSY B0, `(.L_x_68) ;  /* 0x0000022000007945 */ /* 0x000fe20003800000 */
[----:B------:R-:W-:Y:S06]  /*3370*/  BAR.SYNC.DEFER_BLOCKING 0x0 ;  /* 0x0000000000007b1d */ /* 0x000fec0000010000 */
[----:B------:R-:W-:Y:S05]  /*3380*/  @!P0 BRA `(.L_x_69) ;  /* 0x000001f000008947 */ /* 0x000fea0003800000 */
[----:B-1234-:R-:W-:Y:S01]  /*3390*/  IADD3 R0, R160, -0x2, RZ ;  /* 0xfffffffea0007810 */ /* 0x01efe20007ffe0ff */
[C---:B------:R-:W-:Y:S01]  /*33a0*/  IMAD.SHL.U32 R8, R131.reuse, 0x40, RZ ;  /* 0x0000004083087824 */ /* 0x040fe200078e00ff */
[----:B------:R-:W-:-:S02]  /*33b0*/  SHF.L.U64.HI R9, R131, 0x6, R132 ;  /* 0x0000000683097819 */ /* 0x000fc40000010284 */
[----:B------:R-:W-:Y:S01]  /*33c0*/  SHF.R.S32.HI R2, RZ, 0x1f, R0 ;  /* 0x0000001fff027819 */ /* 0x000fe20000011400 */
[----:B------:R-:W-:-:S04]  /*33d0*/  IMAD.WIDE.U32 R4, R0, c[0x0][0x1e0], RZ ;  /* 0x0000780000047a25 */ /* 0x000fc800078e00ff */
[----:B------:R-:W-:-:S04]  /*33e0*/  IMAD R2, R2, c[0x0][0x1e0], RZ ;  /* 0x0000780002027a24 */ /* 0x000fc800078e02ff */
[----:B------:R-:W-:Y:S01]  /*33f0*/  IMAD R2, R0, c[0x0][0x1e4], R2 ;  /* 0x0000790000027a24 */ /* 0x000fe200078e0202 */
[----:B------:R-:W-:-:S03]  /*3400*/  LEA R0, P1, R4, R136, 0x7 ;  /* 0x0000008804007211 */ /* 0x000fc600078238ff */
[----:B------:R-:W-:Y:S01]  /*3410*/  IMAD.IADD R3, R5, 0x1, R2 ;  /* 0x0000000105037824 */ /* 0x000fe200078e0202 */
[----:B------:R-:W-:-:S04]  /*3420*/  LEA R2, P0, R0, c[0x0][0x1c8], 0x1 ;  /* 0x0000720000027a11 */ /* 0x000fc800078008ff */
[----:B------:R-:W-:Y:S02]  /*3430*/  LEA.HI.X R3, R4, R134, R3, 0x7, P1 ;  /* 0x0000008604037211 */ /* 0x000fe400008f3c03 */
[----:B------:R-:W-:Y:S02]  /*3440*/  IADD3 R6, P4, R8, R2, RZ ;  /* 0x0000000208067210 */ /* 0x000fe40007f9e0ff */
[----:B------:R-:W-:Y:S02]  /*3450*/  LEA.HI.X R3, R0, c[0x0][0x1cc], R3, 0x1, P0 ;  /* 0x0000730000037a11 */ /* 0x000fe400000f0c03 */
[----:B------:R-:W-:Y:S02]  /*3460*/  IADD3 R10, P2, P1, R8, 0x80, R2 ;  /* 0x00000080080a7810 */ /* 0x000fe4000795e002 */
[-C--:B------:R-:W-:Y:S01]  /*3470*/  IADD3 R4, P0, R6, R8.reuse, RZ ;  /* 0x0000000806047210 */ /* 0x080fe20007f1e0ff */
[C-C-:B------:R-:W-:Y:S01]  /*3480*/  IMAD.X R7, R9.reuse, 0x1, R3.reuse, P4 ;  /* 0x0000000109077824 */ /* 0x140fe200020e0603 */
[----:B------:R-:W-:Y:S01]  /*3490*/  IADD3.X R11, R9, RZ, R3, P2, P1 ;  /* 0x000000ff090b7210 */ /* 0x000fe200017e2403 */
[----:B------:R-:W-:Y:S01]  /*34a0*/  @!PT LDS RZ, [RZ] ;  /* 0x00000000fffff984 */ /* 0x000fe20000000800 */
[----:B------:R-:W-:Y:S01]  /*34b0*/  @!PT LDS RZ, [RZ] ;  /* 0x00000000fffff984 */ /* 0x000fe20000000800 */
[----:B------:R-:W-:Y:S01]  /*34c0*/  @!PT LDS RZ, [RZ] ;  /* 0x00000000fffff984 */ /* 0x000fe20000000800 */
[----:B------:R1:W-:Y:S01]  /*34d0*/  LDGSTS.E.BYPASS.LTC128B.128 [R228+0x8100], [R2.64], !P6 ;  /* 0x0810000002e47fae */ /* 0x0003e2000f101d46 */
[----:B------:R-:W-:Y:S01]  /*34e0*/  IADD3 R8, P1, R4, R8, RZ ;  /* 0x0000000804087210 */ /* 0x000fe20007f3e0ff */
[----:B------:R-:W-:-:S02]  /*34f0*/  IMAD.X R5, R7, 0x1, R9, P0 ;  /* 0x0000000107057824 */ /* 0x000fc400000e0609 */
[----:B------:R1:W-:Y:S02]  /*3500*/  LDGSTS.E.BYPASS.LTC128B.128 [R228+0xc100], [R2.64+0x80], !P5 ;  /* 0x0c10008002e47fae */ /* 0x0003e4000e901d46 */
[----:B------:R-:W-:Y:S02]  /*3510*/  IMAD.X R9, R5, 0x1, R9, P1 ;  /* 0x0000000105097824 */ /* 0x000fe400008e0609 */
[----:B------:R1:W-:Y:S04]  /*3520*/  LDGSTS.E.BYPASS.LTC128B.128 [R228+0x9100], [R6.64], !P6 ;  /* 0x0910000006e47fae */ /* 0x0003e8000f101d46 */
[----:B------:R1:W-:Y:S04]  /*3530*/  LDGSTS.E.BYPASS.LTC128B.128 [R228+0xd100], [R10.64], !P5 ;  /* 0x0d1000000ae47fae */ /* 0x0003e8000e901d46 */
[----:B------:R1:W-:Y:S04]  /*3540*/  LDGSTS.E.BYPASS.LTC128B.128 [R228+0xa100], [R4.64], !P6 ;  /* 0x0a10000004e47fae */ /* 0x0003e8000f101d46 */
[----:B------:R1:W-:Y:S04]  /*3550*/  LDGSTS.E.BYPASS.LTC128B.128 [R228+0xe100], [R4.64+0x80], !P5 ;  /* 0x0e10008004e47fae */ /* 0x0003e8000e901d46 */
[----:B------:R1:W-:Y:S04]  /*3560*/  LDGSTS.E.BYPASS.LTC128B.128 [R228+0xb100], [R8.64], !P6 ;  /* 0x0b10000008e47fae */ /* 0x0003e8000f101d46 */
[----:B------:R1:W-:Y:S02]  /*3570*/  LDGSTS.E.BYPASS.LTC128B.128 [R228+0xf100], [R8.64+0x80], !P5 ;  /* 0x0f10008008e47fae */ /* 0x0003e4000e901d46 */
.L_x_69:
[----:B--234-:R-:W-:Y:S05]  /*3580*/  BSYNC B0 ;  /* 0x0000000000007941 */ /* 0x01cfea0003800000 */
.L_x_68:
[----:B-1----:R-:W2:Y:S04]  /*3590*/  LDL R0, [R1+0x54] ;  /* 0x0000540001007983 */ /* 0x002ea80000100800 */
[----:B------:R-:W3:Y:S04]  /*35a0*/  LDL R3, [R1+0x30] ;  /* 0x0000300001037983 */ /* 0x000ee80000100800 */
[----:B------:R-:W0:Y:S01]  /*35b0*/  LDGDEPBAR ;  /* 0x00000000000079af */ /* 0x000e220000000000 */
[----:B--2---:R-:W-:-:S04]  /*35c0*/  IMAD.IADD R0, R0, 0x1, R155 ;  /* 0x0000000100007824 */ /* 0x004fc800078e029b */
[----:B------:R-:W-:Y:S01]  /*35d0*/  @P3 IMAD.HI.U32 R2, R0, c[0x0][0x2c8], RZ ;  /* 0x0000b20000023a27 */ /* 0x000fe200078e00ff */
[----:B------:R1:W-:Y:S04]  /*35e0*/  STL [R1], R0 ;  /* 0x0000000001007387 */ /* 0x0003e80000100800 */
[----:B-1----:R-:W-:-:S05]  /*35f0*/  @P3 SHF.R.U32.HI R0, RZ, c[0x0][0x2cc], R2 ;  /* 0x0000b300ff003a19 */ /* 0x002fca0000011602 */
[----:B------:R-:W1:Y:S04]  /*3600*/  SHFL.IDX PT, R2, R0, RZ, 0x1c1f ;  /* 0x001c1fff00027589 */ /* 0x000e6800000e0000 */
[----:B------:R2:W4:Y:S02]  /*3610*/  SHFL.IDX PT, R4, R0, 0x1, 0x1c1f ;  /* 0x003c1f0000047f89 */ /* 0x00052400000e0000 */
[----:B--2---:R-:W-:-:S05]  /*3620*/  IMAD R0, R64, R133, 0x1 ;  /* 0x0000000140007424 */ /* 0x004fca00078e0285 */
[----:B---3--:R-:W-:Y:S01]  /*3630*/  IADD3 R0, -R3, c[0x0][0x1d0], R0 ;  /* 0x0000740003007a10 */ /* 0x008fe20007ffe100 */
[----:B------:R-:W-:-:S03]  /*3640*/  IMAD.IADD R3, R130, 0x1, -R3 ;  /* 0x0000000182037824 */ /* 0x000fc600078e0a03 */
[----:B------:R-:W-:-:S05]  /*3650*/  IADD3 R0, R0, -c[0x0][0x168], RZ ;  /* 0x80005a0000007a10 */ /* 0x000fca0007ffe0ff */
[C---:B-1----:R-:W-:Y:S02]  /*3660*/  IMAD.IADD R2, R0.reuse, 0x1, R2 ;  /* 0x0000000100027824 */ /* 0x042fe400078e0202 */
[----:B----4-:R-:W-:-:S03]  /*3670*/  IMAD.IADD R0, R0, 0x1, R4 ;  /* 0x0000000100007824 */ /* 0x010fc600078e0204 */
[C---:B------:R-:W-:Y:S02]  /*3680*/  IMNMX R2, R3.reuse, R2, PT ;  /* 0x0000000203027217 */ /* 0x040fe40003800200 */
[----:B------:R-:W-:Y:S02]  /*3690*/  IMNMX R0, R3, R0, PT ;  /* 0x0000000003007217 */ /* 0x000fe40003800200 */
[C---:B------:R-:W-:Y:S02]  /*36a0*/  ISETP.GT.AND P0, PT, R2.reuse, RZ, PT ;  /* 0x000000ff0200720c */ /* 0x040fe40003f04270 */
[C---:B------:R-:W-:Y:S02]  /*36b0*/  ISETP.GT.AND P2, PT, R2.reuse, 0x1, PT ;  /* 0x000000010200780c */ /* 0x040fe40003f44270 */
[----:B------:R-:W-:Y:S02]  /*36c0*/  ISETP.GT.AND P1, PT, R2, 0x8, PT ;  /* 0x000000080200780c */ /* 0x000fe40003f24270 */
[----:B------:R-:W-:-:S02]  /*36d0*/  FSEL R4, R127, -INF , P0 ;  /* 0xff8000007f047808 */ /* 0x000fc40000000000 */
[----:B------:R-:W-:Y:S02]  /*36e0*/  FSEL R5, R126, -INF , P2 ;  /* 0xff8000007e057808 */ /* 0x000fe40001000000 */
[C---:B------:R-:W-:Y:S02]  /*36f0*/  ISETP.GT.AND P0, PT, R2.reuse, 0x10, PT ;  /* 0x000000100200780c */ /* 0x040fe40003f04270 */
[C---:B------:R-:W-:Y:S02]  /*3700*/  ISETP.GT.AND P2, PT, R2.reuse, 0x11, PT ;  /* 0x000000110200780c */ /* 0x040fe40003f44270 */
[----:B------:R-:W-:Y:S02]  /*3710*/  FSEL R7, R115, -INF , P1 ;  /* 0xff80000073077808 */ /* 0x000fe40000800000 */
[----:B------:R-:W-:Y:S02]  /*3720*/  ISETP.GT.AND P1, PT, R2, 0x18, PT ;  /* 0x000000180200780c */ /* 0x000fe40003f24270 */
[----:B------:R-:W-:-:S02]  /*3730*/  FSEL R28, R99, -INF , P0 ;  /* 0xff800000631c7808 */ /* 0x000fc40000000000 */
[----:B------:R-:W-:Y:S02]  /*3740*/  FSEL R33, R98, -INF , P2 ;  /* 0xff80000062217808 */ /* 0x000fe40001000000 */
[C---:B------:R-:W-:Y:S02]  /*3750*/  ISETP.GT.AND P0, PT, R2.reuse, 0x20, PT ;  /* 0x000000200200780c */ /* 0x040fe40003f04270 */
[C---:B------:R-:W-:Y:S02]  /*3760*/  ISETP.GT.AND P2, PT, R2.reuse, 0x21, PT ;  /* 0x000000210200780c */ /* 0x040fe40003f44270 */
[C---:B------:R-:W-:Y:S02]  /*3770*/  ISETP.GT.AND P4, PT, R2.reuse, 0x9, PT ;  /* 0x000000090200780c */ /* 0x040fe40003f84270 */
[----:B------:R-:W-:Y:S02]  /*3780*/  FSEL R34, R97, -INF , P1 ;  /* 0xff80000061227808 */ /* 0x000fe40000800000 */
[----:B------:R-:W-:-:S02]  /*3790*/  ISETP.GT.AND P1, PT, R2, 0x28, PT ;  /* 0x000000280200780c */ /* 0x000fc40003f24270 */
[----:B------:R-:W-:Y:S02]  /*37a0*/  FSEL R71, R85, -INF , P0 ;  /* 0xff80000055477808 */ /* 0x000fe40000000000 */
[----:B------:R-:W-:Y:S02]  /*37b0*/  FSEL R99, R83, -INF , P2 ;  /* 0xff80000053637808 */ /* 0x000fe40001000000 */
[C---:B------:R-:W-:Y:S02]  /*37c0*/  ISETP.GT.AND P0, PT, R2.reuse, 0x30, PT ;  /* 0x000000300200780c */ /* 0x040fe40003f04270 */
[----:B------:R-:W-:Y:S02]  /*37d0*/  ISETP.GT.AND P2, PT, R2, 0x31, PT ;  /* 0x000000310200780c */ /* 0x000fe40003f44270 */
[----:B------:R-:W-:Y:S02]  /*37e0*/  FSEL R8, R114, -INF , P4 ;  /* 0xff80000072087808 */ /* 0x000fe40002000000 */
[----:B------:R-:W-:-:S02]  /*37f0*/  ISETP.GT.AND P4, PT, R2, 0x19, PT ;  /* 0x000000190200780c */ /* 0x000fc40003f84270 */
[----:B------:R-:W-:Y:S02]  /*3800*/  FSEL R104, R81, -INF , P1 ;  /* 0xff80000051687808 */ /* 0x000fe40000800000 */
[----:B------:R-:W-:Y:S02]  /*3810*/  ISETP.GT.AND P1, PT, R2, 0x38, PT ;  /* 0x000000380200780c */ /* 0x000fe40003f24270 */
[----:B------:R-:W-:Y:S02]  /*3820*/  FSEL R132, R72, -INF , P0 ;  /* 0xff80000048847808 */ /* 0x000fe40000000000 */
[----:B------:R-:W-:Y:S02]  /*3830*/  FSEL R134, R67, -INF , P2 ;  /* 0xff80000043867808 */ /* 0x000fe40001000000 */
[C---:B------:R-:W-:Y:S02]  /*3840*/  ISETP.GT.AND P0, PT, R2.reuse, 0x40, PT ;  /* 0x000000400200780c */ /* 0x040fe40003f04270 */
[----:B------:R-:W-:-:S02]  /*3850*/  ISETP.GT.AND P2, PT, R2, 0x41, PT ;  /* 0x000000410200780c */ /* 0x000fc40003f44270 */
[----:B------:R-:W-:Y:S02]  /*3860*/  FSEL R35, R96, -INF , P4 ;  /* 0xff80000060237808 */ /* 0x000fe40002000000 */
[----:B------:R-:W-:Y:S02]  /*3870*/  ISETP.GT.AND P4, PT, R2, 0x29, PT ;  /* 0x000000290200780c */ /* 0x000fe40003f84270 */
[----:B------:R-:W-:Y:S02]  /*3880*/  FSEL R133, R66, -INF , P1 ;  /* 0xff80000042857808 */ /* 0x000fe40000800000 */
[----:B------:R-:W-:Y:S02]  /*3890*/  ISETP.GT.AND P1, PT, R2, 0x48, PT ;  /* 0x000000480200780c */ /* 0x000fe40003f24270 */
[----:B------:R-:W-:Y:S02]  /*38a0*/  FSEL R148, R58, -INF , P0 ;  /* 0xff8000003a947808 */ /* 0x000fe40000000000 */
[----:B------:R-:W-:-:S02]  /*38b0*/  FSEL R150, R57, -INF , P2 ;  /* 0xff80000039967808 */ /* 0x000fc40001000000 */
[C---:B------:R-:W-:Y:S02]  /*38c0*/  ISETP.GT.AND P0, PT, R2.reuse, 0x50, PT ;  /* 0x000000500200780c */ /* 0x040fe40003f04270 */
[----:B------:R-:W-:Y:S02]  /*38d0*/  ISETP.GT.AND P2, PT, R2, 0x51, PT ;  /* 0x000000510200780c */ /* 0x000fe40003f44270 */
[----:B------:R-:W-:Y:S02]  /*38e0*/  FSEL R105, R80, -INF , P4 ;  /* 0xff80000050697808 */ /* 0x000fe40002000000 */
[----:B------:R-:W-:Y:S02]  /*38f0*/  ISETP.GT.AND P4, PT, R2, 0x39, PT ;  /* 0x000000390200780c */ /* 0x000fe40003f84270 */
[----:B------:R-:W-:Y:S02]  /*3900*/  FSEL R149, R56, -INF , P1 ;  /* 0xff80000038957808 */ /* 0x000fe40000800000 */
[----:B------:R-:W-:-:S02]  /*3910*/  ISETP.GT.AND P1, PT, R2, 0x58, PT ;  /* 0x000000580200780c */ /* 0x000fc40003f24270 */
[----:B------:R-:W-:Y:S02]  /*3920*/  FSEL R162, R41, -INF , P0 ;  /* 0xff80000029a27808 */ /* 0x000fe40000000000 */
[----:B------:R-:W-:Y:S02]  /*3930*/  FSEL R164, R40, -INF , P2 ;  /* 0xff80000028a47808 */ /* 0x000fe40001000000 */
[C---:B------:R-:W-:Y:S02]  /*3940*/  ISETP.GT.AND P0, PT, R2.reuse, 0x60, PT ;  /* 0x000000600200780c */ /* 0x040fe40003f04270 */
[C---:B------:R-:W-:Y:S02]  /*3950*/  ISETP.GT.AND P2, PT, R2.reuse, 0x61, PT ;  /* 0x000000610200780c */ /* 0x040fe40003f44270 */
[----:B------:R-:W-:Y:S02]  /*3960*/  FSEL R135, R65, -INF , P4 ;  /* 0xff80000041877808 */ /* 0x000fe40002000000 */
[----:B------:R-:W-:-:S02]  /*3970*/  ISETP.GT.AND P4, PT, R2, 0x49, PT ;  /* 0x000000490200780c */ /* 0x000fc40003f84270 */
[----:B------:R-:W-:Y:S02]  /*3980*/  FSEL R165, R37, -INF , P1 ;  /* 0xff80000025a57808 */ /* 0x000fe40000800000 */
[----:B------:R-:W-:Y:S02]  /*3990*/  ISETP.GT.AND P1, PT, R2, 0x68, PT ;  /* 0x000000680200780c */ /* 0x000fe40003f24270 */
[----:B------:R-:W-:Y:S02]  /*39a0*/  FSEL R234, R20, -INF , P0 ;  /* 0xff80000014ea7808 */ /* 0x000fe40000000000 */
[----:B------:R-:W-:Y:S02]  /*39b0*/  FSEL R236, R21, -INF , P2 ;  /* 0xff80000015ec7808 */ /* 0x000fe40001000000 */
[----:B------:R-:W-:Y:S02]  /*39c0*/  FMNMX.FTZ R69, R4, R5, !PT ;  /* 0x0000000504457209 */ /* 0x000fe40007810000 */
[----:B------:R-:W-:-:S02]  /*39d0*/  ISETP.GT.AND P0, PT, R2, 0x70, PT ;  /* 0x000000700200780c */ /* 0x000fc40003f04270 */
[C---:B------:R-:W-:Y:S02]  /*39e0*/  ISETP.GT.AND P2, PT, R2.reuse, 0x71, PT ;  /* 0x000000710200780c */ /* 0x040fe40003f44270 */
[----:B------:R-:W-:Y:S02]  /*39f0*/  FSEL R151, R43, -INF , P4 ;  /* 0xff8000002b977808 */ /* 0x000fe40002000000 */
[----:B------:R-:W-:Y:S02]  /*3a00*/  ISETP.GT.AND P4, PT, R2, 0x59, PT ;  /* 0x000000590200780c */ /* 0x000fe40003f84270 */
[----:B------:R-:W-:Y:S02]  /*3a10*/  FSEL R239, R16, -INF , P1 ;  /* 0xff80000010ef7808 */ /* 0x000fe40000800000 */
[----:B------:R-:W-:Y:S02]  /*3a20*/  FMNMX.FTZ R69, R7, R69, !PT ;  /* 0x0000004507457209 */ /* 0x000fe40007810000 */
[----:B------:R-:W-:-:S02]  /*3a30*/  ISETP.GT.AND P1, PT, R2, 0x78, PT ;  /* 0x000000780200780c */ /* 0x000fc40003f24270 */
[----:B------:R-:W-:Y:S02]  /*3a40*/  FSEL R152, R14, -INF , P0 ;  /* 0xff8000000e987808 */ /* 0x000fe40000000000 */
[----:B------:R-:W-:Y:S02]  /*3a50*/  FSEL R153, R13, -INF , P2 ;  /* 0xff8000000d997808 */ /* 0x000fe40001000000 */
[C---:B------:R-:W-:Y:S02]  /*3a60*/  ISETP.GT.AND P0, PT, R0.reuse, RZ, PT ;  /* 0x000000ff0000720c */ /* 0x040fe40003f04270 */
[----:B------:R-:W-:Y:S02]  /*3a70*/  ISETP.GT.AND P2, PT, R0, 0x1, PT ;  /* 0x000000010000780c */ /* 0x000fe40003f44270 */
[----:B------:R-:W-:Y:S02]  /*3a80*/  FSEL R167, R36, -INF , P4 ;  /* 0xff80000024a77808 */ /* 0x000fe40002000000 */
[----:B------:R-:W-:-:S02]  /*3a90*/  ISETP.GT.AND P4, PT, R2, 0x69, PT ;  /* 0x000000690200780c */ /* 0x000fc40003f84270 */
[----:B------:R-:W-:Y:S02]  /*3aa0*/  FMNMX.FTZ R69, R8, R69, !PT ;  /* 0x0000004508457209 */ /* 0x000fe40007810000 */
[----:B------:R-:W-:Y:S02]  /*3ab0*/  FSEL R154, R12, -INF , P1 ;  /* 0xff8000000c9a7808 */ /* 0x000fe40000800000 */
[----:B------:R-:W-:Y:S02]  /*3ac0*/  ISETP.GT.AND P1, PT, R0, 0x8, PT ;  /* 0x000000080000780c */ /* 0x000fe40003f24270 */
[----:B------:R-:W-:Y:S02]  /*3ad0*/  FSEL R6, R129, -INF , P0 ;  /* 0xff80000081067808 */ /* 0x000fe40000000000 */
[----:B------:R-:W-:Y:S02]  /*3ae0*/  FSEL R9, R128, -INF , P2 ;  /* 0xff80000080097808 */ /* 0x000fe40001000000 */
[----:B------:R-:W-:-:S02]  /*3af0*/  FSEL R240, R15, -INF , P4 ;  /* 0xff8000000ff07808 */ /* 0x000fc40002000000 */
[----:B------:R-:W-:Y:S01]  /*3b00*/  FMNMX.FTZ R69, R28, R69, !PT ;  /* 0x000000451c457209 */ /* 0x000fe20007810000 */
[----:B------:R-:W-:Y:S01]  /*3b10*/  LDSM.16.MT88.4 R12, [R204] ;  /* 0x00000000cc0c783b */ /* 0x000fe20000004200 */
[----:B------:R-:W-:Y:S02]  /*3b20*/  ISETP.GT.AND P4, PT, R2, 0x79, PT ;  /* 0x000000790200780c */ /* 0x000fe40003f84270 */
[----:B------:R-:W-:Y:S02]  /*3b30*/  ISETP.GT.AND P0, PT, R0, 0x9, PT ;  /* 0x000000090000780c */ /* 0x000fe40003f04270 */
[----:B------:R-:W-:Y:S02]  /*3b40*/  FSEL R21, R125, -INF , P1 ;  /* 0xff8000007d157808 */ /* 0x000fe40000800000 */
[----:B------:R-:W-:Y:S02]  /*3b50*/  FMNMX.FTZ R2, R6, R9, !PT ;  /* 0x0000000906027209 */ /* 0x000fe40007810000 */
[----:B------:R-:W-:-:S02]  /*3b60*/  FMNMX.FTZ R69, R33, R69, !PT ;  /* 0x0000004521457209 */ /* 0x000fc40007810000 */
[----:B------:R-:W-:Y:S02]  /*3b70*/  ISETP.GT.AND P2, PT, R0, 0x10, PT ;  /* 0x000000100000780c */ /* 0x000fe40003f44270 */
[----:B------:R-:W-:Y:S02]  /*3b80*/  FSEL R20, R124, -INF , P0 ;  /* 0xff8000007c147808 */ /* 0x000fe40000000000 */
[----:B------:R-:W-:Y:S02]  /*3b90*/  FMNMX.FTZ R2, R21, R2, !PT ;  /* 0x0000000215027209 */ /* 0x000fe40007810000 */
[----:B------:R-:W-:Y:S02]  /*3ba0*/  FMNMX.FTZ R69, R34, R69, !PT ;  /* 0x0000004522457209 */ /* 0x000fe40007810000 */
[----:B------:R-:W-:Y:S02]  /*3bb0*/  ISETP.GT.AND P1, PT, R0, 0x11, PT ;  /* 0x000000110000780c */ /* 0x000fe40003f24270 */
[----:B------:R-:W-:-:S02]  /*3bc0*/  FSEL R29, R113, -INF , P2 ;  /* 0xff800000711d7808 */ /* 0x000fc40001000000 */
[----:B------:R-:W-:Y:S02]  /*3bd0*/  FMNMX.FTZ R2, R20, R2, !PT ;  /* 0x0000000214027209 */ /* 0x000fe40007810000 */
[----:B------:R-:W-:Y:S02]  /*3be0*/  FMNMX.FTZ R69, R35, R69, !PT ;  /* 0x0000004523457209 */ /* 0x000fe40007810000 */
        /* <DEDUP_REMOVED lines=28> */
[C---:B------:R-:W-:Y:S02]  /*3db0*/  ISETP.GT.AND P2, PT, R0.reuse, 0x31, PT ;  /* 0x000000310000780c */ /* 0x040fe40003f44270 */
        /* <DEDUP_REMOVED lines=61> */
[----:B------:R-:W-:Y:S01]  /*4190*/  FMNMX.FTZ R2, R191, R2, !PT ;  /* 0x00000002bf027209 */ /* 0x000fe20007810000 */
[----:B------:R-:W-:Y:S01]  /*41a0*/  LDSM.16.MT88.4 R24, [R200+0x4000] ;  /* 0x00400000c818783b */ /* 0x000fe20000004200 */
[----:B------:R-:W-:Y:S02]  /*41b0*/  FSEL R242, R17, -INF , P4 ;  /* 0xff80000011f27808 */ /* 0x000fe40002000000 */
[----:B------:R-:W-:Y:S02]  /*41c0*/  FMNMX.FTZ R69, R154, R69, !PT ;  /* 0x000000459a457209 */ /* 0x000fe40007810000 */
[----:B------:R-:W-:-:S02]  /*41d0*/  ISETP.GT.AND P0, PT, R0, 0x71, PT ;  /* 0x000000710000780c */ /* 0x000fc40003f04270 */
[----:B------:R-:W-:Y:S02]  /*41e0*/  FSEL R241, R23, -INF , P1 ;  /* 0xff80000017f17808 */ /* 0x000fe40000800000 */
[----:B------:R-:W-:Y:S02]  /*41f0*/  FMNMX.FTZ R2, R190, R2, !PT ;  /* 0x00000002be027209 */ /* 0x000fe40007810000 */
[----:B------:R-:W-:Y:S02]  /*4200*/  FMNMX.FTZ R69, R242, R69, !PT ;  /* 0x00000045f2457209 */ /* 0x000fe40007810000 */
[----:B------:R-:W-:Y:S02]  /*4210*/  ISETP.GT.AND P1, PT, R0, 0x78, PT ;  /* 0x000000780000780c */ /* 0x000fe40003f24270 */
[----:B------:R-:W-:Y:S01]  /*4220*/  FSEL R244, R22, -INF , P0 ;  /* 0xff80000016f47808 */ /* 0x000fe20000000000 */
[----:B------:R-:W1:Y:S01]  /*4230*/  SHFL.BFLY PT, R3, R69, 0x2, 0x1f ;  /* 0x0c401f0045037f89 */ /* 0x000e6200000e0000 */
[----:B------:R-:W-:-:S02]  /*4240*/  FMNMX.FTZ R2, R241, R2, !PT ;  /* 0x00000002f1027209 */ /* 0x000fc40007810000 */
[----:B------:R-:W-:Y:S02]  /*4250*/  ISETP.GT.AND P0, PT, R0, 0x79, PT ;  /* 0x000000790000780c */ /* 0x000fe40003f04270 */
[----:B------:R-:W-:Y:S02]  /*4260*/  FSEL R243, R19, -INF , P1 ;  /* 0xff80000013f37808 */ /* 0x000fe40000800000 */
[----:B------:R-:W-:Y:S02]  /*4270*/  FMNMX.FTZ R0, R244, R2, !PT ;  /* 0x00000002f4007209 */ /* 0x000fe40007810000 */
[----:B------:R-:W-:Y:S02]  /*4280*/  FSEL R248, R18, -INF , P0 ;  /* 0xff80000012f87808 */ /* 0x000fe40000000000 */
[----:B------:R-:W-:Y:S01]  /*4290*/  FMNMX.FTZ R0, R243, R0, !PT ;  /* 0x00000000f3007209 */ /* 0x000fe20007810000 */
[----:B------:R-:W-:Y:S03]  /*42a0*/  LDSM.16.MT88.4 R16, [R200] ;  /* 0x00000000c810783b */ /* 0x000fe60000004200 */
[----:B------:R-:W-:-:S05]  /*42b0*/  FMNMX.FTZ R0, R248, R0, !PT ;  /* 0x00000000f8007209 */ /* 0x000fca0007810000 */
[----:B------:R-:W2:Y:S01]  /*42c0*/  SHFL.BFLY PT, R2, R0, 0x2, 0x1f ;  /* 0x0c401f0000027f89 */ /* 0x000ea200000e0000 */
[----:B-1----:R-:W-:-:S05]  /*42d0*/  FMNMX.FTZ R69, R69, R3, !PT ;  /* 0x0000000345457209 */ /* 0x002fca0007810000 */
[----:B------:R-:W1:Y:S01]  /*42e0*/  SHFL.BFLY PT, R3, R69, 0x1, 0x1f ;  /* 0x0c201f0045037f89 */ /* 0x000e6200000e0000 */
[----:B--2---:R-:W-:-:S05]  /*42f0*/  FMNMX.FTZ R0, R0, R2, !PT ;  /* 0x0000000200007209 */ /* 0x004fca0007810000 */
[----:B------:R-:W2:Y:S01]  /*4300*/  SHFL.BFLY PT, R68, R0, 0x1, 0x1f ;  /* 0x0c201f0000447f89 */ /* 0x000ea200000e0000 */
[----:B-1----:R-:W-:-:S04]  /*4310*/  FMNMX.FTZ R69, R69, R3, !PT ;  /* 0x0000000345457209 */ /* 0x002fc80007810000 */
[C---:B------:R-:W-:Y:S01]  /*4320*/  FSETP.NEU.FTZ.AND P0, PT, R69.reuse, -INF , PT ;  /* 0xff8000004500780b */ /* 0x040fe20003f1d000 */
[----:B------:R-:W-:-:S05]  /*4330*/  FMUL.FTZ R2, R69, c[0x0][0x2d0] ;  /* 0x0000b40045027a20 */ /* 0x000fca0000410000 */
[----:B------:R-:W-:-:S05]  /*4340*/  FSEL R2, R2, RZ, P0 ;  /* 0x000000ff02027208 */ /* 0x000fca0000000000 */
[----:B------:R-:W-:-:S04]  /*4350*/  FFMA.FTZ R3, R4, c[0x0][0x2d0], -R2 ;  /* 0x0000b40004037a23 */ /* 0x000fc80000010802 */
[----:B------:R1:W-:Y:S01]  /*4360*/  MUFU.EX2 R183, R3 ;  /* 0x0000000300b77308 */ /* 0x0003e20000000800 */
[----:B--2---:R-:W-:Y:S01]  /*4370*/  FMNMX.FTZ R68, R0, R68, !PT ;  /* 0x0000004400447209 */ /* 0x004fe20007810000 */
[----:B------:R-:W-:-:S03]  /*4380*/  FFMA.FTZ R0, R5, c[0x0][0x2d0], -R2 ;  /* 0x0000b40005007a23 */ /* 0x000fc60000010802 */
[----:B------:R-:W-:-:S03]  /*4390*/  FSETP.NEU.FTZ.AND P0, PT, R68, -INF , PT ;  /* 0xff8000004400780b */ /* 0x000fc60003f1d000 */
[----:B------:R2:W3:Y:S01]  /*43a0*/  MUFU.EX2 R229, R0 ;  /* 0x0000000000e57308 */ /* 0x0004e20000000800 */
[----:B-1----:R-:W-:-:S07]  /*43b0*/  FFMA.FTZ R3, R7, c[0x0][0x2d0], -R2 ;  /* 0x0000b40007037a23 */ /* 0x002fce0000010802 */
[----:B------:R1:W-:Y:S01]  /*43c0*/  MUFU.EX2 R180, R3 ;  /* 0x0000000300b47308 */ /* 0x0003e20000000800 */
[----:B--2---:R-:W-:Y:S01]  /*43d0*/  FMUL.FTZ R0, R68, c[0x0][0x2d0] ;  /* 0x0000b40044007a20 */ /* 0x004fe20000410000 */
[----:B---3--:R-:W-:-:S04]  /*43e0*/  F2FP.PACK_AB R4, R229, R183 ;  /* 0x000000b7e504723e */ /* 0x008fc800000000ff */
[----:B------:R-:W-:Y:S01]  /*43f0*/  FSEL R0, R0, RZ, P0 ;  /* 0x000000ff00007208 */ /* 0x000fe20000000000 */
[----:B-1----:R-:W-:-:S04]  /*4400*/  FFMA.FTZ R3, R8, c[0x0][0x2d0], -R2 ;  /* 0x0000b40008037a23 */ /* 0x002fc80000010802 */
[----:B------:R1:W2:Y:S02]  /*4410*/  MUFU.EX2 R107, R3 ;  /* 0x00000003006b7308 */ /* 0x0002a40000000800 */
[----:B-1----:R-:W-:Y:S01]  /*4420*/  FFMA.FTZ R3, R6, c[0x0][0x2d0], -R0 ;  /* 0x0000b40006037a23 */ /* 0x002fe20000010800 */
[----:B--2---:R-:W-:-:S05]  /*4430*/  F2FP.PACK_AB R6, R107, R180 ;  /* 0x000000b46b06723e */ /* 0x004fca00000000ff */
[----:B------:R1:W-:Y:S02]  /*4440*/  MUFU.EX2 R181, R3 ;  /* 0x0000000300b57308 */ /* 0x0003e40000000800 */
[--C-:B-1----:R-:W-:Y:S02]  /*4450*/  FFMA.FTZ R3, R9, c[0x0][0x2d0], -R0.reuse ;  /* 0x0000b40009037a23 */ /* 0x102fe40000010800 */
[----:B------:R-:W1:Y:S04]  /*4460*/  LDSM.16.MT88.4 R8, [R203] ;  /* 0x00000000cb08783b */ /* 0x000e680000004200 */
[----:B------:R2:W3:Y:S02]  /*4470*/  MUFU.EX2 R182, R3 ;  /* 0x0000000300b67308 */ /* 0x0004e40000000800 */
[----:B--2---:R-:W-:Y:S01]  /*4480*/  FFMA.FTZ R3, R21, c[0x0][0x2d0], -R0 ;  /* 0x0000b40015037a23 */ /* 0x004fe20000010800 */
[----:B---3--:R-:W-:-:S05]  /*4490*/  F2FP.PACK_AB R5, R182, R181 ;  /* 0x000000b5b605723e */ /* 0x008fca00000000ff */
[----:B------:R2:W-:Y:S02]  /*44a0*/  MUFU.EX2 R166, R3 ;  /* 0x0000000300a67308 */ /* 0x0005e40000000800 */
[----:B--2---:R-:W-:Y:S02]  /*44b0*/  FFMA.FTZ R3, R20, c[0x0][0x2d0], -R0 ;  /* 0x0000b40014037a23 */ /* 0x004fe40000010800 */
[----:B------:R-:W2:Y:S04]  /*44c0*/  LDSM.16.MT88.4 R20, [R223] ;  /* 0x00000000df14783b */ /* 0x000ea80000004200 */
[----:B------:R-:W3:Y:S02]  /*44d0*/  MUFU.EX2 R106, R3 ;  /* 0x00000003006a7308 */ /* 0x000ee40000000800 */
[----:B---3--:R-:W-:Y:S01]  /*44e0*/  F2FP.PACK_AB R7, R106, R166 ;  /* 0x000000a66a07723e */ /* 0x008fe200000000ff */
[----:B------:R-:W-:-:S05]  /*44f0*/  FFMA.FTZ R3, R28, c[0x0][0x2d0], -R2 ;  /* 0x0000b4001c037a23 */ /* 0x000fca0000010802 */
[----:B------:R3:W-:Y:S01]  /*4500*/  MUFU.EX2 R251, R3 ;  /* 0x0000000300fb7308 */ /* 0x0007e20000000800 */
[C---:B-1----:R-:W-:Y:S08]  /*4510*/  HMMA.16816.F32 R36, R4.reuse, R8, RZ ;  /* 0x000000080424723c */ /* 0x042ff000000018ff */
[----:B------:R-:W-:Y:S01]  /*4520*/  HMMA.16816.F32 R64, R4, R10, RZ ;  /* 0x0000000a0440723c */ /* 0x000fe200000018ff */
[----:B------:R-:W1:Y:S01]  /*4530*/  LDSM.16.MT88.4 R8, [R206+0x4000] ;  /* 0x00400000ce08783b */ /* 0x000e620000004200 */
[----:B---3--:R-:W-:-:S06]  /*4540*/  FFMA.FTZ R3, R33, c[0x0][0x2d0], -R2 ;  /* 0x0000b40021037a23 */ /* 0x008fcc0000010802 */
[C---:B------:R-:W-:Y:S01]  /*4550*/  HMMA.16816.F32 R40, R4.reuse, R16, RZ ;  /* 0x000000100428723c */ /* 0x040fe200000018ff */
[----:B------:R3:W4:Y:S07]  /*4560*/  MUFU.EX2 R252, R3 ;  /* 0x0000000300fc7308 */ /* 0x00072e0000000800 */
[C---:B------:R-:W-:Y:S01]  /*4570*/  HMMA.16816.F32 R48, R4.reuse, R18, RZ ;  /* 0x000000120430723c */ /* 0x040fe200000018ff */
[----:B------:R-:W5:Y:S07]  /*4580*/  LDSM.16.MT88.4 R16, [R204+0x4000] ;  /* 0x00400000cc10783b */ /* 0x000f6e0000004200 */
[----:B------:R-:W-:Y:S01]  /*4590*/  HMMA.16816.F32 R52, R4, R12, RZ ;  /* 0x0000000c0434723c */ /* 0x000fe200000018ff */
[----:B---3--:R-:W-:-:S04]  /*45a0*/  FFMA.FTZ R3, R34, c[0x0][0x2d0], -R2 ;  /* 0x0000b40022037a23 */ /* 0x008fc80000010802 */
[----:B------:R3:W-:Y:S03]  /*45b0*/  MUFU.EX2 R250, R3 ;  /* 0x0000000300fa7308 */ /* 0x0007e60000000800 */
[C---:B------:R-:W-:Y:S01]  /*45c0*/  HMMA.16816.F32 R44, R4.reuse, R14, RZ ;  /* 0x0000000e042c723c */ /* 0x040fe200000018ff */
[----:B------:R-:W4:Y:S07]  /*45d0*/  LDSM.16.MT88.4 R12, [R203+0x4000] ;  /* 0x00400000cb0c783b */ /* 0x000f2e0000004200 */
[----:B--2---:R-:W-:Y:S01]  /*45e0*/  HMMA.16816.F32 R60, R4, R20, RZ ;  /* 0x00000014043c723c */ /* 0x004fe200000018ff */
[----:B---3--:R-:W-:-:S07]  /*45f0*/  FFMA.FTZ R3, R35, c[0x0][0x2d0], -R2 ;  /* 0x0000b40023037a23 */ /* 0x008fce0000010802 */
[C---:B------:R-:W-:Y:S01]  /*4600*/  HMMA.16816.F32 R56, R4.reuse, R22, RZ ;  /* 0x000000160438723c */ /* 0x040fe200000018ff */
[----:B------:R-:W2:Y:S01]  /*4610*/  LDSM.16.MT88.4 R20, [R204+0x800] ;  /* 0x00080000cc14783b */ /* 0x000ea20000004200 */
[----:B------:R3:W-:Y:S06]  /*4620*/  MUFU.EX2 R163, R3 ;  /* 0x0000000300a37308 */ /* 0x0007ec0000000800 */
[C---:B-1----:R-:W-:Y:S08]  /*4630*/  HMMA.16816.F32 R100, R4.reuse, R8, RZ ;  /* 0x000000080464723c */ /* 0x042ff000000018ff */
[----:B------:R-:W-:Y:S01]  /*4640*/  HMMA.16816.F32 R108, R4, R10, RZ ;  /* 0x0000000a046c723c */ /* 0x000fe200000018ff */
[----:B------:R-:W1:Y:S01]  /*4650*/  LDSM.16.MT88.4 R8, [R206+0x800] ;  /* 0x00080000ce08783b */ /* 0x000e620000004200 */
[----:B---3--:R-:W-:-:S04]  /*4660*/  FFMA.FTZ R3, R29, c[0x0][0x2d0], -R0 ;  /* 0x0000b4001d037a23 */ /* 0x008fc80000010800 */
[----:B------:R3:W-:Y:S02]  /*4670*/  MUFU.EX2 R247, R3 ;  /* 0x0000000300f77308 */ /* 0x0007e40000000800 */
[C---:B------:R-:W-:Y:S08]  /*4680*/  HMMA.16816.F32 R72, R4.reuse, R24, RZ ;  /* 0x000000180448723c */ /* 0x040ff000000018ff */
[----:B------:R-:W-:Y:S01]  /*4690*/  HMMA.16816.F32 R76, R4, R26, RZ ;  /* 0x0000001a044c723c */ /* 0x000fe200000018ff */
[----:B------:R-:W1:Y:S01]  /*46a0*/  LDSM.16.MT88.4 R24, [R200+0x800] ;  /* 0x00080000c818783b */ /* 0x000e620000004200 */
[----:B---3--:R-:W-:-:S06]  /*46b0*/  FFMA.FTZ R3, R32, c[0x0][0x2d0], -R0 ;  /* 0x0000b40020037a23 */ /* 0x008fcc0000010800 */
[C---:B-----5:R-:W-:Y:S01]  /*46c0*/  HMMA.16816.F32 R80, R4.reuse, R16, RZ ;  /* 0x000000100450723c */ /* 0x060fe200000018ff */
[----:B------:R3:W5:Y:S07]  /*46d0*/  MUFU.EX2 R245, R3 ;  /* 0x0000000300f57308 */ /* 0x00076e0000000800 */
[C---:B------:R-:W-:Y:S01]  /*46e0*/  HMMA.16816.F32 R84, R4.reuse, R18, RZ ;  /* 0x000000120454723c */ /* 0x040fe200000018ff */
[----:B------:R-:W1:Y:S07]  /*46f0*/  LDSM.16.MT88.4 R16, [R203+0x800] ;  /* 0x00080000cb10783b */ /* 0x000e6e0000004200 */
[----:B----4-:R-:W-:Y:S01]  /*4700*/  HMMA.16816.F32 R88, R4, R12, RZ ;  /* 0x0000000c0458723c */ /* 0x010fe200000018ff */
[----:B---3--:R-:W-:-:S04]  /*4710*/  FFMA.FTZ R3, R31, c[0x0][0x2d0], -R0 ;  /* 0x0000b4001f037a23 */ /* 0x008fc80000010800 */
[----:B------:R3:W-:Y:S03]  /*4720*/  MUFU.EX2 R246, R3 ;  /* 0x0000000300f67308 */ /* 0x0007e60000000800 */
[----:B------:R-:W-:Y:S01]  /*4730*/  HMMA.16816.F32 R92, R4, R14, RZ ;  /* 0x0000000e045c723c */ /* 0x000fe200000018ff */
[----:B------:R-:W-:Y:S06]  /*4740*/  LDSM.16.MT88.4 R12, [R200+0x4800] ;  /* 0x00480000c80c783b */ /* 0x000fec0000004200 */
[----:B------:R-:W-:-:S02]  /*4750*/  F2FP.PACK_AB R4, R252, R251 ;  /* 0x000000fbfc04723e */ /* 0x000fc400000000ff */
[----:B-----5:R-:W-:Y:S02]  /*4760*/  F2FP.PACK_AB R5, R245, R247 ;  /* 0x000000f7f505723e */ /* 0x020fe400000000ff */
[----:B------:R-:W-:Y:S01]  /*4770*/  F2FP.PACK_AB R6, R163, R250 ;  /* 0x000000faa306723e */ /* 0x000fe200000000ff */
[----:B---3--:R-:W-:-:S04]  /*4780*/  FFMA.FTZ R3, R30, c[0x0][0x2d0], -R0 ;  /* 0x0000b4001e037a23 */ /* 0x008fc80000010800 */
[----:B------:R-:W3:Y:S02]  /*4790*/  MUFU.EX2 R249, R3 ;  /* 0x0000000300f97308 */ /* 0x000ee40000000800 */
[----:B---3--:R-:W-:Y:S01]  /*47a0*/  F2FP.PACK_AB R7, R249, R246 ;  /* 0x000000f6f907723e */ /* 0x008fe200000000ff */
[----:B------:R-:W-:Y:S02]  /*47b0*/  FFMA.FTZ R3, R71, c[0x0][0x2d0], -R2 ;  /* 0x0000b40047037a23 */ /* 0x000fe40000010802 */
[----:B------:R-:W-:-:S03]  /*47c0*/  IMAD.MOV.U32 R71, RZ, RZ, R229 ;  /* 0x000000ffff477224 */ /* 0x000fc600078e00e5 */
[----:B------:R3:W-:Y:S01]  /*47d0*/  MUFU.EX2 R238, R3 ;  /* 0x0000000300ee7308 */ /* 0x0007e20000000800 */
[C---:B--2---:R-:W-:Y:S08]  /*47e0*/  HMMA.16816.F32 R124, R4.reuse, R20, R52 ;  /* 0x00000014047c723c */ /* 0x044ff00000001834 */
[----:B------:R-:W-:Y:S01]  /*47f0*/  HMMA.16816.F32 R112, R4, R22, R44 ;  /* 0x000000160470723c */ /* 0x000fe2000000182c */
[----:B------:R-:W2:Y:S01]  /*4800*/  LDSM.16.MT88.4 R20, [R204+0x4800] ;  /* 0x00480000cc14783b */ /* 0x000ea20000004200 */
[----:B---3--:R-:W-:-:S06]  /*4810*/  FFMA.FTZ R3, R99, c[0x0][0x2d0], -R2 ;  /* 0x0000b40063037a23 */ /* 0x008fcc0000010802 */
[C---:B-1----:R-:W-:Y:S01]  /*4820*/  HMMA.16816.F32 R32, R4.reuse, R8, R60 ;  /* 0x000000080420723c */ /* 0x042fe2000000183c */
[----:B------:R1:W3:Y:S07]  /*4830*/  MUFU.EX2 R235, R3 ;  /* 0x0000000300eb7308 */ /* 0x0002ee0000000800 */
[C---:B------:R-:W-:Y:S01]  /*4840*/  HMMA.16816.F32 R28, R4.reuse, R10, R56 ;  /* 0x0000000a041c723c */ /* 0x040fe20000001838 */
[----:B------:R-:W4:Y:S07]  /*4850*/  LDSM.16.MT88.4 R8, [R206+0x4800] ;  /* 0x00480000ce08783b */ /* 0x000f2e0000004200 */
[----:B------:R-:W-:Y:S01]  /*4860*/  HMMA.16816.F32 R116, R4, R24, R40 ;  /* 0x000000180474723c */ /* 0x000fe20000001828 */
[----:B-1----:R-:W-:-:S04]  /*4870*/  FFMA.FTZ R3, R104, c[0x0][0x2d0], -R2 ;  /* 0x0000b40068037a23 */ /* 0x002fc80000010802 */
[----:B------:R1:W-:Y:S03]  /*4880*/  MUFU.EX2 R233, R3 ;  /* 0x0000000300e97308 */ /* 0x0003e60000000800 */
[C---:B------:R-:W-:Y:S08]  /*4890*/  HMMA.16816.F32 R36, R4.reuse, R16, R36 ;  /* 0x000000100424723c */ /* 0x040ff00000001824 */
[----:B------:R-:W-:Y:S01]  /*48a0*/  HMMA.16816.F32 R40, R4, R18, R64 ;  /* 0x000000120428723c */ /* 0x000fe20000001840 */
[----:B------:R-:W5:Y:S01]  /*48b0*/  LDSM.16.MT88.4 R16, [R203+0x4800] ;  /* 0x00480000cb10783b */ /* 0x000f620000004200 */
[----:B-1----:R-:W-:-:S06]  /*48c0*/  FFMA.FTZ R3, R105, c[0x0][0x2d0], -R2 ;  /* 0x0000b40069037a23 */ /* 0x002fcc0000010802 */
[C---:B------:R-:W-:Y:S01]  /*48d0*/  HMMA.16816.F32 R120, R4.reuse, R26, R48 ;  /* 0x0000001a0478723c */ /* 0x040fe20000001830 */
[----:B------:R-:W1:Y:S01]  /*48e0*/  LDSM.16.MT88.4 R24, [R200+0x1000] ;  /* 0x00100000c818783b */ /* 0x000e620000004200 */
[----:B------:R3:W-:Y:S06]  /*48f0*/  MUFU.EX2 R237, R3 ;  /* 0x0000000300ed7308 */ /* 0x0007ec0000000800 */
[C---:B--2---:R-:W-:Y:S08]  /*4900*/  HMMA.16816.F32 R52, R4.reuse, R20, R80 ;  /* 0x000000140434723c */ /* 0x044ff00000001850 */
[----:B------:R-:W-:Y:S01]  /*4910*/  HMMA.16816.F32 R56, R4, R22, R84 ;  /* 0x000000160438723c */ /* 0x000fe20000001854 */
[----:B------:R-:W2:Y:S01]  /*4920*/  LDSM.16.MT88.4 R20, [R204+0x1000] ;  /* 0x00100000cc14783b */ /* 0x000ea20000004200 */
[----:B---3--:R-:W-:-:S04]  /*4930*/  FFMA.FTZ R3, R70, c[0x0][0x2d0], -R0 ;  /* 0x0000b40046037a23 */ /* 0x008fc80000010800 */
[----:B------:R3:W-:Y:S02]  /*4940*/  MUFU.EX2 R232, R3 ;  /* 0x0000000300e87308 */ /* 0x0007e40000000800 */
[C---:B------:R-:W-:Y:S08]  /*4950*/  HMMA.16816.F32 R44, R4.reuse, R12, R72 ;  /* 0x0000000c042c723c */ /* 0x040ff00000001848 */
[----:B------:R-:W-:Y:S01]  /*4960*/  HMMA.16816.F32 R48, R4, R14, R76 ;  /* 0x0000000e0430723c */ /* 0x000fe2000000184c */
[----:B------:R-:W1:Y:S01]  /*4970*/  LDSM.16.MT88.4 R12, [R203+0x1000] ;  /* 0x00100000cb0c783b */ /* 0x000e620000004200 */
[----:B---3--:R-:W-:-:S06]  /*4980*/  FFMA.FTZ R3, R96, c[0x0][0x2d0], -R0 ;  /* 0x0000b40060037a23 */ /* 0x008fcc0000010800 */
[C---:B----4-:R-:W-:Y:S01]  /*4990*/  HMMA.16816.F32 R76, R4.reuse, R8, R100 ;  /* 0x00000008044c723c */ /* 0x050fe20000001864 */
[----:B------:R3:W4:Y:S07]  /*49a0*/  MUFU.EX2 R231, R3 ;  /* 0x0000000300e77308 */ /* 0x00072e0000000800 */
[C---:B------:R-:W-:Y:S01]  /*49b0*/  HMMA.16816.F32 R80, R4.reuse, R10, R108 ;  /* 0x0000000a0450723c */ /* 0x040fe2000000186c */
[----:B------:R-:W1:Y:S06]  /*49c0*/  LDSM.16.MT88.4 R8, [R206+0x1000] ;  /* 0x00100000ce08783b */ /* 0x000e6c0000004200 */
[----:B------:R-:W-:Y:S01]  /*49d0*/  IMAD.MOV.U32 R108, RZ, RZ, R182 ;  /* 0x000000ffff6c7224 */ /* 0x000fe200078e00b6 */
[----:B-----5:R-:W-:Y:S01]  /*49e0*/  HMMA.16816.F32 R60, R4, R16, R88 ;  /* 0x00000010043c723c */ /* 0x020fe20000001858 */
[----:B------:R-:W-:-:S02]  /*49f0*/  IMAD.MOV.U32 R110, RZ, RZ, R180 ;  /* 0x000000ffff6e7224 */ /* 0x000fc400078e00b4 */
[----:B---3--:R-:W-:Y:S02]  /*4a00*/  FFMA.FTZ R3, R98, c[0x0][0x2d0], -R0 ;  /* 0x0000b40062037a23 */ /* 0x008fe40000010800 */
[----:B------:R-:W-:Y:S02]  /*4a10*/  IMAD.MOV.U32 R109, RZ, RZ, R181 ;  /* 0x000000ffff6d7224 */ /* 0x000fe400078e00b5 */
[----:B------:R3:W-:Y:S01]  /*4a20*/  MUFU.EX2 R230, R3 ;  /* 0x0000000300e67308 */ /* 0x0007e20000000800 */
[----:B------:R-:W-:Y:S01]  /*4a30*/  HMMA.16816.F32 R64, R4, R18, R92 ;  /* 0x000000120440723c */ /* 0x000fe2000000185c */
[----:B------:R-:W5:Y:S01]  /*4a40*/  LDSM.16.MT88.4 R16, [R200+0x5000] ;  /* 0x00500000c810783b */ /* 0x000f620000004200 */
[----:B------:R-:W-:-:S05]  /*4a50*/  IMAD.MOV.U32 R111, RZ, RZ, R166 ;  /* 0x000000ffff6f7224 */ /* 0x000fca00078e00a6 */
[----:B------:R-:W-:Y:S02]  /*4a60*/  F2FP.PACK_AB R4, R235, R238 ;  /* 0x000000eeeb04723e */ /* 0x000fe400000000ff */
[----:B----4-:R-:W-:Y:S02]  /*4a70*/  F2FP.PACK_AB R5, R231, R232 ;  /* 0x000000e8e705723e */ /* 0x010fe400000000ff */
[----:B------:R-:W-:Y:S01]  /*4a80*/  F2FP.PACK_AB R6, R237, R233 ;  /* 0x000000e9ed06723e */ /* 0x000fe200000000ff */
[----:B---3--:R-:W-:-:S04]  /*4a90*/  FFMA.FTZ R3, R97, c[0x0][0x2d0], -R0 ;  /* 0x0000b40061037a23 */ /* 0x008fc80000010800 */
[----:B------:R-:W3:Y:S02]  /*4aa0*/  MUFU.EX2 R229, R3 ;  /* 0x0000000300e57308 */ /* 0x000ee40000000800 */
[----:B---3--:R-:W-:Y:S01]  /*4ab0*/  F2FP.PACK_AB R7, R229, R230 ;  /* 0x000000e6e507723e */ /* 0x008fe200000000ff */
[----:B------:R-:W-:Y:S02]  /*4ac0*/  FFMA.FTZ R3, R132, c[0x0][0x2d0], -R2 ;  /* 0x0000b40084037a23 */ /* 0x000fe40000010802 */
[----:B------:R-:W-:-:S04]  /*4ad0*/  IMAD.MOV.U32 R132, RZ, RZ, R154 ;  /* 0x000000ffff847224 */ /* 0x000fc800078e009a */
[C---:B-1----:R-:W-:Y:S07]  /*4ae0*/  HMMA.16816.F32 R84, R4.reuse, R24, R116 ;  /* 0x000000180454723c */ /* 0x042fee0000001874 */
[----:B------:R-:W-:Y:S01]  /*4af0*/  IMAD.MOV.U32 R118, RZ, RZ, R107 ;  /* 0x000000ffff767224 */ /* 0x000fe200078e006b */
[----:B--2---:R-:W-:Y:S01]  /*4b00*/  HMMA.16816.F32 R100, R4, R22, R112 ;  /* 0x000000160464723c */ /* 0x004fe20000001870 */
[----:B------:R-:W-:Y:S02]  /*4b10*/  IMAD.MOV.U32 R119, RZ, RZ, R106 ;  /* 0x000000ffff777224 */ /* 0x000fe400078e006a */
[----:B------:R-:W-:-:S02]  /*4b20*/  IMAD.MOV.U32 R117, RZ, RZ, R183 ;  /* 0x000000ffff757224 */ /* 0x000fc400078e00b7 */
[----:B------:R1:W-:Y:S01]  /*4b30*/  MUFU.EX2 R183, R3 ;  /* 0x0000000300b77308 */ /* 0x0003e20000000800 */
[----:B------:R-:W-:Y:S02]  /*4b40*/  IMAD.MOV.U32 R116, RZ, RZ, R71 ;  /* 0x000000ffff747224 */ /* 0x000fe400078e0047 */
[----:B------:R-:W-:Y:S01]  /*4b50*/  HMMA.16816.F32 R104, R4, R20, R124 ;  /* 0x000000140468723c */ /* 0x000fe2000000187c */
[----:B------:R-:W2:Y:S01]  /*4b60*/  LDSM.16.MT88.4 R20, [R204+0x5000] ;  /* 0x00500000cc14783b */ /* 0x000ea20000004200 */
[----:B------:R-:W-:-:S05]  /*4b70*/  IMAD.MOV.U32 R115, RZ, RZ, R152 ;  /* 0x000000ffff737224 */ /* 0x000fca00078e0098 */
[----:B------:R-:W-:Y:S01]  /*4b80*/  IMAD.MOV.U32 R124, RZ, RZ, R163 ;  /* 0x000000ffff7c7224 */ /* 0x000fe200078e00a3 */
[C---:B------:R-:W-:Y:S01]  /*4b90*/  HMMA.16816.F32 R88, R4.reuse, R12, R36 ;  /* 0x0000000c0458723c */ /* 0x040fe20000001824 */
[----:B------:R-:W-:Y:S02]  /*4ba0*/  IMAD.MOV.U32 R125, RZ, RZ, R161 ;  /* 0x000000ffff7d7224 */ /* 0x000fe400078e00a1 */
[----:B------:R-:W-:Y:S02]  /*4bb0*/  IMAD.MOV.U32 R126, RZ, RZ, R160 ;  /* 0x000000ffff7e7224 */ /* 0x000fe400078e00a0 */
[----:B-1----:R-:W-:Y:S02]  /*4bc0*/  FFMA.FTZ R3, R134, c[0x0][0x2d0], -R2 ;  /* 0x0000b40086037a23 */ /* 0x002fe40000010802 */
[----:B------:R-:W-:Y:S01]  /*4bd0*/  IMAD.MOV.U32 R127, RZ, RZ, R155 ;  /* 0x000000ffff7f7224 */ /* 0x000fe200078e009b */
[----:B------:R-:W-:Y:S01]  /*4be0*/  HMMA.16816.F32 R92, R4, R14, R40 ;  /* 0x0000000e045c723c */ /* 0x000fe20000001828 */
[----:B------:R-:W1:Y:S01]  /*4bf0*/  LDSM.16.MT88.4 R12, [R203+0x5000] ;  /* 0x00500000cb0c783b */ /* 0x000e620000004200 */
[----:B------:R3:W4:Y:S01]  /*4c00*/  MUFU.EX2 R182, R3 ;  /* 0x0000000300b67308 */ /* 0x0007220000000800 */
[----:B------:R-:W-:-:S05]  /*4c10*/  IMAD.MOV.U32 R134, RZ, RZ, R153 ;  /* 0x000000ffff867224 */ /* 0x000fca00078e0099 */
[C---:B------:R-:W-:Y:S08]  /*4c20*/  HMMA.16816.F32 R72, R4.reuse, R8, R32 ;  /* 0x000000080448723c */ /* 0x040ff00000001820 */
[----:B------:R-:W-:Y:S01]  /*4c30*/  HMMA.16816.F32 R28, R4, R10, R28 ;  /* 0x0000000a041c723c */ /* 0x000fe2000000181c */
[----:B------:R-:W1:Y:S01]  /*4c40*/  LDSM.16.MT88.4 R8, [R206+0x5000] ;  /* 0x00500000ce08783b */ /* 0x000e620000004200 */
[----:B---3--:R-:W-:-:S04]  /*4c50*/  FFMA.FTZ R3, R133, c[0x0][0x2d0], -R2 ;  /* 0x0000b40085037a23 */ /* 0x008fc80000010802 */
[----:B------:R3:W-:Y:S02]  /*4c60*/  MUFU.EX2 R180, R3 ;  /* 0x0000000300b47308 */ /* 0x0007e40000000800 */
[C---:B-----5:R-:W-:Y:S08]  /*4c70*/  HMMA.16816.F32 R40, R4.reuse, R16, R44 ;  /* 0x000000100428723c */ /* 0x060ff0000000182c */
[----:B------:R-:W-:Y:S01]  /*4c80*/  HMMA.16816.F32 R32, R4, R18, R48 ;  /* 0x000000120420723c */ /* 0x000fe20000001830 */
[----:B------:R-:W5:Y:S01]  /*4c90*/  LDSM.16.MT88.4 R16, [R200+0x1800] ;  /* 0x00180000c810783b */ /* 0x000f620000004200 */
[----:B---3--:R-:W-:-:S06]  /*4ca0*/  FFMA.FTZ R3, R135, c[0x0][0x2d0], -R2 ;  /* 0x0000b40087037a23 */ /* 0x008fcc0000010802 */
[C---:B------:R-:W-:Y:S01]  /*4cb0*/  HMMA.16816.F32 R96, R4.reuse, R26, R120 ;  /* 0x0000001a0460723c */ /* 0x040fe20000001878 */
[----:B------:R3:W1:Y:S07]  /*4cc0*/  MUFU.EX2 R181, R3 ;  /* 0x0000000300b57308 */ /* 0x00066e0000000800 */
[C---:B--2---:R-:W-:Y:S08]  /*4cd0*/  HMMA.16816.F32 R36, R4.reuse, R20, R52 ;  /* 0x000000140424723c */ /* 0x044ff00000001834 */
[----:B------:R-:W-:Y:S01]  /*4ce0*/  HMMA.16816.F32 R24, R4, R22, R56 ;  /* 0x000000160418723c */ /* 0x000fe20000001838 */
[----:B------:R-:W2:Y:S01]  /*4cf0*/  LDSM.16.MT88.4 R20, [R204+0x1800] ;  /* 0x00180000cc14783b */ /* 0x000ea20000004200 */
[----:B---3--:R-:W-:-:S04]  /*4d00*/  FFMA.FTZ R3, R128, c[0x0][0x2d0], -R0 ;  /* 0x0000b40080037a23 */ /* 0x008fc80000010800 */
[----:B------:R3:W-:Y:S02]  /*4d10*/  MUFU.EX2 R166, R3 ;  /* 0x0000000300a67308 */ /* 0x0007e40000000800 */
[C---:B-1----:R-:W-:Y:S08]  /*4d20*/  HMMA.16816.F32 R48, R4.reuse, R12, R60 ;  /* 0x0000000c0430723c */ /* 0x042ff0000000183c */
[----:B------:R-:W-:Y:S01]  /*4d30*/  HMMA.16816.F32 R56, R4, R14, R64 ;  /* 0x0000000e0438723c */ /* 0x000fe20000001840 */
[----:B------:R-:W1:Y:S01]  /*4d40*/  LDSM.16.MT88.4 R12, [R203+0x1800] ;  /* 0x00180000cb0c783b */ /* 0x000e620000004200 */
[----:B---3--:R-:W-:-:S06]  /*4d50*/  FFMA.FTZ R3, R129, c[0x0][0x2d0], -R0 ;  /* 0x0000b40081037a23 */ /* 0x008fcc0000010800 */
[C---:B------:R-:W-:Y:S01]  /*4d60*/  HMMA.16816.F32 R60, R4.reuse, R8, R76 ;  /* 0x00000008043c723c */ /* 0x040fe2000000184c */
[----:B------:R3:W2:Y:S07]  /*4d70*/  MUFU.EX2 R163, R3 ;  /* 0x0000000300a37308 */ /* 0x0006ae0000000800 */
[----:B------:R-:W-:Y:S01]  /*4d80*/  HMMA.16816.F32 R64, R4, R10, R80 ;  /* 0x0000000a0440723c */ /* 0x000fe20000001850 */
[----:B------:R-:W1:Y:S06]  /*4d90*/  LDSM.16.MT88.4 R8, [R206+0x1800] ;  /* 0x00180000ce08783b */ /* 0x000e6c0000004200 */
[----:B----4-:R-:W-:-:S02]  /*4da0*/  F2FP.PACK_AB R4, R182, R183 ;  /* 0x000000b7b604723e */ /* 0x010fc400000000ff */
[----:B------:R-:W-:Y:S01]  /*4db0*/  F2FP.PACK_AB R6, R181, R180 ;  /* 0x000000b4b506723e */ /* 0x000fe200000000ff */
[----:B---3--:R-:W-:Y:S01]  /*4dc0*/  FFMA.FTZ R3, R131, c[0x0][0x2d0], -R0 ;  /* 0x0000b40083037a23 */ /* 0x008fe20000010800 */
[----:B--2---:R-:W-:-:S03]  /*4dd0*/  F2FP.PACK_AB R5, R163, R166 ;  /* 0x000000a6a305723e */ /* 0x004fc600000000ff */
[----:B------:R2:W-:Y:S02]  /*4de0*/  MUFU.EX2 R161, R3 ;  /* 0x0000000300a17308 */ /* 0x0005e40000000800 */
[----:B--2---:R-:W-:-:S06]  /*4df0*/  FFMA.FTZ R3, R130, c[0x0][0x2d0], -R0 ;  /* 0x0000b40082037a23 */ /* 0x004fcc0000010800 */
[----:B------:R-:W2:Y:S02]  /*4e00*/  MUFU.EX2 R160, R3 ;  /* 0x0000000300a07308 */ /* 0x000ea40000000800 */
[----:B--2---:R-:W-:Y:S01]  /*4e10*/  F2FP.PACK_AB R7, R160, R161 ;  /* 0x000000a1a007723e */ /* 0x004fe200000000ff */
[----:B------:R-:W-:-:S05]  /*4e20*/  FFMA.FTZ R3, R148, c[0x0][0x2d0], -R2 ;  /* 0x0000b40094037a23 */ /* 0x000fca0000010802 */
[----:B------:R2:W-:Y:S01]  /*4e30*/  MUFU.EX2 R155, R3 ;  /* 0x00000003009b7308 */ /* 0x0005e20000000800 */
[C---:B-----5:R-:W-:Y:S08]  /*4e40*/  HMMA.16816.F32 R84, R4.reuse, R16, R84 ;  /* 0x000000100454723c */ /* 0x060ff00000001854 */
[----:B------:R-:W-:Y:S01]  /*4e50*/  HMMA.16816.F32 R96, R4, R18, R96 ;  /* 0x000000120460723c */ /* 0x000fe20000001860 */
[----:B------:R-:W3:Y:S01]  /*4e60*/  LDSM.16.MT88.4 R16, [R200+0x5800] ;  /* 0x00580000c810783b */ /* 0x000ee20000004200 */
[----:B--2---:R-:W-:-:S06]  /*4e70*/  FFMA.FTZ R3, R150, c[0x0][0x2d0], -R2 ;  /* 0x0000b40096037a23 */ /* 0x004fcc0000010802 */
[C---:B------:R-:W-:Y:S01]  /*4e80*/  HMMA.16816.F32 R104, R4.reuse, R20, R104 ;  /* 0x000000140468723c */ /* 0x040fe20000001868 */
[----:B------:R2:W4:Y:S07]  /*4e90*/  MUFU.EX2 R154, R3 ;  /* 0x00000003009a7308 */ /* 0x00052e0000000800 */
[C---:B------:R-:W-:Y:S01]  /*4ea0*/  HMMA.16816.F32 R100, R4.reuse, R22, R100 ;  /* 0x000000160464723c */ /* 0x040fe20000001864 */
[----:B------:R-:W5:Y:S07]  /*4eb0*/  LDSM.16.MT88.4 R20, [R204+0x5800] ;  /* 0x00580000cc14783b */ /* 0x000f6e0000004200 */
[----:B-1----:R-:W-:Y:S01]  /*4ec0*/  HMMA.16816.F32 R88, R4, R12, R88 ;  /* 0x0000000c0458723c */ /* 0x002fe20000001858 */
[----:B--2---:R-:W-:-:S04]  /*4ed0*/  FFMA.FTZ R3, R149, c[0x0][0x2d0], -R2 ;  /* 0x0000b40095037a23 */ /* 0x004fc80000010802 */
[----:B------:R1:W-:Y:S03]  /*4ee0*/  MUFU.EX2 R152, R3 ;  /* 0x0000000300987308 */ /* 0x0003e60000000800 */
[C---:B------:R-:W-:Y:S01]  /*4ef0*/  HMMA.16816.F32 R92, R4.reuse, R14, R92 ;  /* 0x0000000e045c723c */ /* 0x040fe2000000185c */
[----:B------:R-:W2:Y:S07]  /*4f00*/  LDSM.16.MT88.4 R12, [R203+0x5800] ;  /* 0x00580000cb0c783b */ /* 0x000eae0000004200 */
[----:B------:R-:W-:Y:S01]  /*4f10*/  HMMA.16816.F32 R80, R4, R8, R72 ;  /* 0x000000080450723c */ /* 0x000fe20000001848 */
[----:B-1----:R-:W-:-:S07]  /*4f20*/  FFMA.FTZ R3, R151, c[0x0][0x2d0], -R2 ;  /* 0x0000b40097037a23 */ /* 0x002fce0000010802 */
[C---:B------:R-:W-:Y:S01]  /*4f30*/  HMMA.16816.F32 R76, R4.reuse, R10, R28 ;  /* 0x0000000a044c723c */ /* 0x040fe2000000181c */
[----:B------:R-:W1:Y:S01]  /*4f40*/  LDSM.16.MT88.4 R8, [R206+0x5800] ;  /* 0x00580000ce08783b */ /* 0x000e620000004200 */
[----:B------:R4:W-:Y:S06]  /*4f50*/  MUFU.EX2 R153, R3 ;  /* 0x0000000300997308 */ /* 0x0009ec0000000800 */
[C---:B---3--:R-:W-:Y:S08]  /*4f60*/  HMMA.16816.F32 R72, R4.reuse, R16, R40 ;  /* 0x000000100448723c */ /* 0x048ff00000001828 */
[----:B------:R-:W-:Y:S01]  /*4f70*/  HMMA.16816.F32 R52, R4, R18, R32 ;  /* 0x000000120434723c */ /* 0x000fe20000001820 */
[----:B------:R-:W3:Y:S01]  /*4f80*/  LDSM.16.MT88.4 R16, [R200+0x2000] ;  /* 0x00200000c810783b */ /* 0x000ee20000004200 */
[----:B----4-:R-:W-:-:S04]  /*4f90*/  FFMA.FTZ R3, R136, c[0x0][0x2d0], -R0 ;  /* 0x0000b40088037a23 */ /* 0x010fc80000010800 */
[----:B------:R4:W-:Y:S02]  /*4fa0*/  MUFU.EX2 R151, R3 ;  /* 0x0000000300977308 */ /* 0x0009e40000000800 */
[C---:B-----5:R-:W-:Y:S08]  /*4fb0*/  HMMA.16816.F32 R44, R4.reuse, R20, R36 ;  /* 0x00000014042c723c */ /* 0x060ff00000001824 */
[----:B------:R-:W-:Y:S01]  /*4fc0*/  HMMA.16816.F32 R32, R4, R22, R24 ;  /* 0x000000160420723c */ /* 0x000fe20000001818 */
[----:B------:R-:W5:Y:S01]  /*4fd0*/  LDSM.16.MT88.4 R20, [R204+0x2000] ;  /* 0x00200000cc14783b */ /* 0x000f620000004200 */
[----:B----4-:R-:W-:-:S06]  /*4fe0*/  FFMA.FTZ R3, R138, c[0x0][0x2d0], -R0 ;  /* 0x0000b4008a037a23 */ /* 0x010fcc0000010800 */
[C---:B--2---:R-:W-:Y:S01]  /*4ff0*/  HMMA.16816.F32 R40, R4.reuse, R12, R48 ;  /* 0x0000000c0428723c */ /* 0x044fe20000001830 */
[----:B------:R2:W4:Y:S07]  /*5000*/  MUFU.EX2 R123, R3 ;  /* 0x00000003007b7308 */ /* 0x00052e0000000800 */
[C---:B------:R-:W-:Y:S01]  /*5010*/  HMMA.16816.F32 R36, R4.reuse, R14, R56 ;  /* 0x0000000e0424723c */ /* 0x040fe20000001838 */
[----:B------:R-:W3:Y:S07]  /*5020*/  LDSM.16.MT88.4 R12, [R203+0x2000] ;  /* 0x00200000cb0c783b */ /* 0x000eee0000004200 */
[----:B-1----:R-:W-:Y:S01]  /*5030*/  HMMA.16816.F32 R28, R4, R8, R60 ;  /* 0x00000008041c723c */ /* 0x002fe2000000183c */
[----:B--2---:R-:W-:-:S04]  /*5040*/  FFMA.FTZ R3, R139, c[0x0][0x2d0], -R0 ;  /* 0x0000b4008b037a23 */ /* 0x004fc80000010800 */
[----:B------:R1:W-:Y:S03]  /*5050*/  MUFU.EX2 R122, R3 ;  /* 0x00000003007a7308 */ /* 0x0003e60000000800 */
[----:B------:R-:W-:Y:S01]  /*5060*/  HMMA.16816.F32 R24, R4, R10, R64 ;  /* 0x0000000a0418723c */ /* 0x000fe20000001840 */
[----:B------:R-:W2:Y:S06]  /*5070*/  LDSM.16.MT88.4 R8, [R206+0x2000] ;  /* 0x00200000ce08783b */ /* 0x000eac0000004200 */
[----:B------:R-:W-:-:S02]  /*5080*/  F2FP.PACK_AB R4, R154, R155 ;  /* 0x0000009b9a04723e */ /* 0x000fc400000000ff */
[----:B----4-:R-:W-:Y:S02]  /*5090*/  F2FP.PACK_AB R5, R123, R151 ;  /* 0x000000977b05723e */ /* 0x010fe400000000ff */
[----:B------:R-:W-:Y:S01]  /*50a0*/  F2FP.PACK_AB R6, R153, R152 ;  /* 0x000000989906723e */ /* 0x000fe200000000ff */
[----:B-1----:R-:W-:-:S04]  /*50b0*/  FFMA.FTZ R3, R137, c[0x0][0x2d0], -R0 ;  /* 0x0000b40089037a23 */ /* 0x002fc80000010800 */
[----:B------:R-:W1:Y:S02]  /*50c0*/  MUFU.EX2 R121, R3 ;  /* 0x0000000300797308 */ /* 0x000e640000000800 */
[----:B-1----:R-:W-:Y:S01]  /*50d0*/  F2FP.PACK_AB R7, R121, R122 ;  /* 0x0000007a7907723e */ /* 0x002fe200000000ff */
[----:B------:R-:W-:Y:S02]  /*50e0*/  FFMA.FTZ R3, R162, c[0x0][0x2d0], -R2 ;  /* 0x0000b400a2037a23 */ /* 0x000fe40000010802 */
[----:B------:R-:W-:-:S03]  /*50f0*/  IMAD.MOV.U32 R162, RZ, RZ, R125 ;  /* 0x000000ffffa27224 */ /* 0x000fc600078e007d */
[----:B------:R1:W-:Y:S01]  /*5100*/  MUFU.EX2 R120, R3 ;  /* 0x0000000300787308 */ /* 0x0003e20000000800 */
[C---:B---3--:R-:W-:Y:S08]  /*5110*/  HMMA.16816.F32 R56, R4.reuse, R16, R84 ;  /* 0x000000100438723c */ /* 0x048ff00000001854 */
[----:B------:R-:W-:Y:S01]  /*5120*/  HMMA.16816.F32 R64, R4, R18, R96 ;  /* 0x000000120440723c */ /* 0x000fe20000001860 */
[----:B------:R-:W3:Y:S01]  /*5130*/  LDSM.16.MT88.4 R16, [R200+0x6000] ;  /* 0x00600000c810783b */ /* 0x000ee20000004200 */
[----:B-1----:R-:W-:-:S06]  /*5140*/  FFMA.FTZ R3, R164, c[0x0][0x2d0], -R2 ;  /* 0x0000b400a4037a23 */ /* 0x002fcc0000010802 */
[C---:B-----5:R-:W-:Y:S01]  /*5150*/  HMMA.16816.F32 R104, R4.reuse, R20, R104 ;  /* 0x000000140468723c */ /* 0x060fe20000001868 */
[----:B------:R-:W-:Y:S01]  /*5160*/  IMAD.MOV.U32 R164, RZ, RZ, R126 ;  /* 0x000000ffffa47224 */ /* 0x000fe200078e007e */
[----:B------:R1:W4:Y:S06]  /*5170*/  MUFU.EX2 R149, R3 ;  /* 0x0000000300957308 */ /* 0x00032c0000000800 */
[C---:B------:R-:W-:Y:S01]  /*5180*/  HMMA.16816.F32 R84, R4.reuse, R22, R100 ;  /* 0x000000160454723c */ /* 0x040fe20000001864 */
[----:B------:R-:W5:Y:S07]  /*5190*/  LDSM.16.MT88.4 R20, [R204+0x6000] ;  /* 0x00600000cc14783b */ /* 0x000f6e0000004200 */
[----:B------:R-:W-:Y:S01]  /*51a0*/  HMMA.16816.F32 R88, R4, R12, R88 ;  /* 0x0000000c0458723c */ /* 0x000fe20000001858 */
[----:B-1----:R-:W-:-:S02]  /*51b0*/  FFMA.FTZ R3, R165, c[0x0][0x2d0], -R2 ;  /* 0x0000b400a5037a23 */ /* 0x002fc40000010802 */
[----:B------:R-:W-:Y:S02]  /*51c0*/  IMAD.MOV.U32 R165, RZ, RZ, R127 ;  /* 0x000000ffffa57224 */ /* 0x000fe400078e007f */
[----:B------:R1:W-:Y:S03]  /*51d0*/  MUFU.EX2 R148, R3 ;  /* 0x0000000300947308 */ /* 0x0003e60000000800 */
[C---:B------:R-:W-:Y:S01]  /*51e0*/  HMMA.16816.F32 R60, R4.reuse, R14, R92 ;  /* 0x0000000e043c723c */ /* 0x040fe2000000185c */
[----:B------:R-:W4:Y:S07]  /*51f0*/  LDSM.16.MT88.4 R12, [R203+0x6000] ;  /* 0x00600000cb0c783b */ /* 0x000f2e0000004200 */
[----:B--2---:R-:W-:Y:S01]  /*5200*/  HMMA.16816.F32 R80, R4, R8, R80 ;  /* 0x000000080450723c */ /* 0x004fe20000001850 */
[----:B-1----:R-:W-:-:S07]  /*5210*/  FFMA.FTZ R3, R167, c[0x0][0x2d0], -R2 ;  /* 0x0000b400a7037a23 */ /* 0x002fce0000010802 */
[C---:B------:R-:W-:Y:S01]  /*5220*/  HMMA.16816.F32 R76, R4.reuse, R10, R76 ;  /* 0x0000000a044c723c */ /* 0x040fe2000000184c */
[----:B------:R-:W1:Y:S01]  /*5230*/  LDSM.16.MT88.4 R8, [R206+0x6000] ;  /* 0x00600000ce08783b */ /* 0x000e620000004200 */
[----:B------:R2:W-:Y:S06]  /*5240*/  MUFU.EX2 R150, R3 ;  /* 0x0000000300967308 */ /* 0x0005ec0000000800 */
[C---:B---3--:R-:W-:Y:S08]  /*5250*/  HMMA.16816.F32 R48, R4.reuse, R16, R72 ;  /* 0x000000100430723c */ /* 0x048ff00000001848 */
[----:B------:R-:W-:Y:S01]  /*5260*/  HMMA.16816.F32 R52, R4, R18, R52 ;  /* 0x000000120434723c */ /* 0x000fe20000001834 */
[----:B------:R-:W3:Y:S01]  /*5270*/  LDSM.16.MT88.4 R16, [R200+0x2800] ;  /* 0x00280000c810783b */ /* 0x000ee20000004200 */
[----:B--2---:R-:W-:-:S04]  /*5280*/  FFMA.FTZ R3, R156, c[0x0][0x2d0], -R0 ;  /* 0x0000b4009c037a23 */ /* 0x004fc80000010800 */
[----:B------:R2:W-:Y:S02]  /*5290*/  MUFU.EX2 R139, R3 ;  /* 0x00000003008b7308 */ /* 0x0005e40000000800 */
[C---:B-----5:R-:W-:Y:S08]  /*52a0*/  HMMA.16816.F32 R44, R4.reuse, R20, R44 ;  /* 0x00000014042c723c */ /* 0x060ff0000000182c */
[----:B------:R-:W-:Y:S01]  /*52b0*/  HMMA.16816.F32 R32, R4, R22, R32 ;  /* 0x000000160420723c */ /* 0x000fe20000001820 */
[----:B------:R-:W5:Y:S01]  /*52c0*/  LDSM.16.MT88.4 R20, [R204+0x2800] ;  /* 0x00280000cc14783b */ /* 0x000f620000004200 */
[----:B--2---:R-:W-:-:S06]  /*52d0*/  FFMA.FTZ R3, R157, c[0x0][0x2d0], -R0 ;  /* 0x0000b4009d037a23 */ /* 0x004fcc0000010800 */
[C---:B----4-:R-:W-:Y:S01]  /*52e0*/  HMMA.16816.F32 R40, R4.reuse, R12, R40 ;  /* 0x0000000c0428723c */ /* 0x050fe20000001828 */
        /* <DEDUP_REMOVED lines=14> */
[----:B------:R-:W-:-:S05]  /*53d0*/  FFMA.FTZ R3, R234, c[0x0][0x2d0], -R2 ;  /* 0x0000b400ea037a23 */ /* 0x000fca0000010802 */
[----:B------:R1:W-:Y:S01]  /*53e0*/  MUFU.EX2 R128, R3 ;  /* 0x0000000300807308 */ /* 0x0003e20000000800 */
[C---:B---3--:R-:W-:Y:S08]  /*53f0*/  HMMA.16816.F32 R72, R4.reuse, R16, R56 ;  /* 0x000000100448723c */ /* 0x048ff00000001838 */
[----:B------:R-:W-:Y:S01]  /*5400*/  HMMA.16816.F32 R56, R4, R18, R64 ;  /* 0x000000120438723c */ /* 0x000fe20000001840 */
[----:B------:R-:W3:Y:S01]  /*5410*/  LDSM.16.MT88.4 R16, [R200+0x6800] ;  /* 0x00680000c810783b */ /* 0x000ee20000004200 */
[----:B-1----:R-:W-:-:S06]  /*5420*/  FFMA.FTZ R3, R236, c[0x0][0x2d0], -R2 ;  /* 0x0000b400ec037a23 */ /* 0x002fcc0000010802 */
[C---:B-----5:R-:W-:Y:S01]  /*5430*/  HMMA.16816.F32 R104, R4.reuse, R20, R104 ;  /* 0x000000140468723c */ /* 0x060fe20000001868 */
[----:B------:R1:W4:Y:S07]  /*5440*/  MUFU.EX2 R137, R3 ;  /* 0x0000000300897308 */ /* 0x00032e0000000800 */
[C---:B------:R-:W-:Y:S01]  /*5450*/  HMMA.16816.F32 R100, R4.reuse, R22, R84 ;  /* 0x000000160464723c */ /* 0x040fe20000001854 */
[----:B------:R-:W5:Y:S07]  /*5460*/  LDSM.16.MT88.4 R20, [R204+0x6800] ;  /* 0x00680000cc14783b */ /* 0x000f6e0000004200 */
[----:B------:R-:W-:Y:S01]  /*5470*/  HMMA.16816.F32 R88, R4, R12, R88 ;  /* 0x0000000c0458723c */ /* 0x000fe20000001858 */
[----:B-1----:R-:W-:-:S04]  /*5480*/  FFMA.FTZ R3, R239, c[0x0][0x2d0], -R2 ;  /* 0x0000b400ef037a23 */ /* 0x002fc80000010802 */
        /* <DEDUP_REMOVED lines=14> */
[----:B----4-:R-:W-:Y:S01]  /*5570*/  HMMA.16816.F32 R44, R4, R12, R40 ;  /* 0x0000000c042c723c */ /* 0x010fe20000001828 */
[----:B--2---:R-:W-:-:S07]  /*5580*/  FFMA.FTZ R3, R189, c[0x0][0x2d0], -R0 ;  /* 0x0000b400bd037a23 */ /* 0x004fce0000010800 */
[C---:B------:R-:W-:Y:S01]  /*5590*/  HMMA.16816.F32 R40, R4.reuse, R14, R36 ;  /* 0x0000000e0428723c */ /* 0x040fe20000001824 */
[----:B------:R-:W2:Y:S01]  /*55a0*/  LDSM.16.MT88.4 R12, [R203+0x3000] ;  /* 0x00300000cb0c783b */ /* 0x000ea20000004200 */
[----:B------:R4:W5:Y:S06]  /*55b0*/  MUFU.EX2 R70, R3 ;  /* 0x0000000300467308 */ /* 0x00096c0000000800 */
[C---:B------:R-:W-:Y:S01]  /*55c0*/  HMMA.16816.F32 R48, R4.reuse, R22, R32 ;  /* 0x000000160430723c */ /* 0x040fe20000001820 */
[----:B------:R-:W2:Y:S07]  /*55d0*/  LDSM.16.MT88.4 R20, [R204+0x3000] ;  /* 0x00300000cc14783b */ /* 0x000eae0000004200 */
[----:B-1----:R-:W-:Y:S01]  /*55e0*/  HMMA.16816.F32 R32, R4, R8, R28 ;  /* 0x000000080420723c */ /* 0x002fe2000000181c */
[----:B----4-:R-:W-:-:S04]  /*55f0*/  FFMA.FTZ R3, R191, c[0x0][0x2d0], -R0 ;  /* 0x0000b400bf037a23 */ /* 0x010fc80000010800 */
[----:B------:R1:W-:Y:S03]  /*5600*/  MUFU.EX2 R55, R3 ;  /* 0x0000000300377308 */ /* 0x0003e60000000800 */
[----:B------:R-:W-:Y:S01]  /*5610*/  HMMA.16816.F32 R24, R4, R10, R24 ;  /* 0x0000000a0418723c */ /* 0x000fe20000001818 */
[----:B------:R-:W4:Y:S06]  /*5620*/  LDSM.16.MT88.4 R8, [R206+0x3000] ;  /* 0x00300000ce08783b */ /* 0x000f2c0000004200 */
[----:B------:R-:W-:-:S02]  /*5630*/  F2FP.PACK_AB R4, R137, R128 ;  /* 0x000000808904723e */ /* 0x000fc400000000ff */
[----:B-----5:R-:W-:Y:S02]  /*5640*/  F2FP.PACK_AB R5, R70, R71 ;  /* 0x000000474605723e */ /* 0x020fe400000000ff */
        /* <DEDUP_REMOVED lines=10> */
[C---:B--2---:R-:W-:Y:S01]  /*56f0*/  HMMA.16816.F32 R88, R4.reuse, R12, R88 ;  /* 0x0000000c0458723c */ /* 0x044fe20000001858 */
[----:B------:R1:W2:Y:S07]  /*5700*/  MUFU.EX2 R52, R3 ;  /* 0x0000000300347308 */ /* 0x0002ae0000000800 */
[C---:B------:R-:W-:Y:S01]  /*5710*/  HMMA.16816.F32 R56, R4.reuse, R14, R96 ;  /* 0x0000000e0438723c */ /* 0x040fe20000001860 */
[----:B------:R-:W5:Y:S07]  /*5720*/  LDSM.16.MT88.4 R12, [R203+0x7000] ;  /* 0x00700000cb0c783b */ /* 0x000f6e0000004200 */
[----:B------:R-:W-:Y:S01]  /*5730*/  HMMA.16816.F32 R80, R4, R20, R104 ;  /* 0x000000140450723c */ /* 0x000fe20000001868 */
[--C-:B-1----:R-:W-:Y:S01]  /*5740*/  FFMA.FTZ R3, R132, c[0x0][0x2d0], -R2.reuse ;  /* 0x0000b40084037a23 */ /* 0x102fe20000010802 */
[----:B--2---:R-:W-:Y:S01]  /*5750*/  F2FP.PACK_AB R132, R52, R53 ;  /* 0x000000353484723e */ /* 0x004fe200000000ff */
[----:B------:R-:W-:-:S05]  /*5760*/  FFMA.FTZ R2, R242, c[0x0][0x2d0], -R2 ;  /* 0x0000b400f2027a23 */ /* 0x000fca0000010802 */
[C---:B------:R-:W-:Y:S01]  /*5770*/  HMMA.16816.F32 R36, R4.reuse, R22, R100 ;  /* 0x000000160424723c */ /* 0x040fe20000001864 */
[----:B------:R-:W1:Y:S04]  /*5780*/  LDSM.16.MT88.4 R20, [R204+0x7000] ;  /* 0x00700000cc14783b */ /* 0x000e680000004200 */
[----:B------:R-:W-:Y:S03]  /*5790*/  LDSM.16.MT88.4 R100, [R206+0x3800] ;  /* 0x00380000ce64783b */ /* 0x000fe60000004200 */
[C---:B----4-:R-:W-:Y:S01]  /*57a0*/  HMMA.16816.F32 R96, R4.reuse, R8, R92 ;  /* 0x000000080460723c */ /* 0x050fe2000000185c */
[----:B------:R-:W-:Y:S07]  /*57b0*/  LDSM.16.MT88.4 R92, [R203+0x3800] ;  /* 0x00380000cb5c783b */ /* 0x000fee0000004200 */
[C---:B---3--:R-:W-:Y:S01]  /*57c0*/  HMMA.16816.F32 R64, R4.reuse, R18, R64 ;  /* 0x000000120440723c */ /* 0x048fe20000001840 */
[----:B------:R2:W-:Y:S07]  /*57d0*/  MUFU.EX2 R18, R2 ;  /* 0x0000000200127308 */ /* 0x0005ee0000000800 */
[C---:B------:R-:W-:Y:S01]  /*57e0*/  HMMA.16816.F32 R112, R4.reuse, R16, R76 ;  /* 0x000000100470723c */ /* 0x040fe2000000184c */
[----:B------:R-:W3:Y:S01]  /*57f0*/  MUFU.EX2 R19, R3 ;  /* 0x0000000300137308 */ /* 0x000ee20000000800 */
[----:B------:R-:W-:Y:S06]  /*5800*/  LDSM.16.MT88.4 R76, [R200+0x3800] ;  /* 0x00380000c84c783b */ /* 0x000fec0000004200 */
[----:B-----5:R-:W-:Y:S01]  /*5810*/  HMMA.16816.F32 R44, R4, R12, R44 ;  /* 0x0000000c042c723c */ /* 0x020fe2000000182c */
[----:B--2---:R-:W-:-:S04]  /*5820*/  FFMA.FTZ R2, R241, c[0x0][0x2d0], -R0 ;  /* 0x0000b400f1027a23 */ /* 0x004fc80000010800 */
[----:B------:R2:W-:Y:S03]  /*5830*/  MUFU.EX2 R17, R2 ;  /* 0x0000000200117308 */ /* 0x0005e60000000800 */
[----:B------:R-:W-:Y:S01]  /*5840*/  HMMA.16816.F32 R104, R4, R10, R84 ;  /* 0x0000000a0468723c */ /* 0x000fe20000001854 */
[----:B------:R-:W4:Y:S01]  /*5850*/  LDSM.16.MT88.4 R8, [R206+0x7000] ;  /* 0x00700000ce08783b */ /* 0x000f220000004200 */
[----:B---3--:R-:W-:-:S03]  /*5860*/  F2FP.PACK_AB R134, R18, R19 ;  /* 0x000000131286723e */ /* 0x008fc600000000ff */
[----:B------:R-:W3:Y:S03]  /*5870*/  LDSM.16.MT88.4 R84, [R204+0x3800] ;  /* 0x00380000cc54783b */ /* 0x000ee60000004200 */
[----:B-1----:R-:W-:Y:S01]  /*5880*/  HMMA.16816.F32 R60, R4, R20, R60 ;  /* 0x00000014043c723c */ /* 0x002fe2000000183c */
[----:B--2---:R-:W-:-:S07]  /*5890*/  FFMA.FTZ R2, R244, c[0x0][0x2d0], -R0 ;  /* 0x0000b400f4027a23 */ /* 0x004fce0000010800 */
[C---:B------:R-:W-:Y:S01]  /*58a0*/  HMMA.16816.F32 R48, R4.reuse, R22, R48 ;  /* 0x000000160430723c */ /* 0x040fe20000001830 */
[----:B------:R1:W2:Y:S07]  /*58b0*/  MUFU.EX2 R16, R2 ;  /* 0x0000000200107308 */ /* 0x0002ae0000000800 */
[----:B------:R-:W-:Y:S01]  /*58c0*/  HMMA.16816.F32 R40, R4, R14, R40 ;  /* 0x0000000e0428723c */ /* 0x000fe20000001828 */
[--C-:B-1----:R-:W-:Y:S01]  /*58d0*/  FFMA.FTZ R2, R243, c[0x0][0x2d0], -R0.reuse ;  /* 0x0000b400f3027a23 */ /* 0x102fe20000010800 */
[----:B--2---:R-:W-:Y:S01]  /*58e0*/  F2FP.PACK_AB R133, R16, R17 ;  /* 0x000000111085723e */ /* 0x004fe200000000ff */
[----:B------:R-:W-:-:S02]  /*58f0*/  FFMA.FTZ R0, R248, c[0x0][0x2d0], -R0 ;  /* 0x0000b400f8007a23 */ /* 0x000fc40000010800 */
[----:B------:R1:W-:Y:S03]  /*5900*/  MUFU.EX2 R13, R2 ;  /* 0x00000002000d7308 */ /* 0x0003e60000000800 */
[C---:B----4-:R-:W-:Y:S05]  /*5910*/  HMMA.16816.F32 R32, R4.reuse, R8, R32 ;  /* 0x000000080420723c */ /* 0x050fea0000001820 */
[----:B------:R2:W4:Y:S03]  /*5920*/  MUFU.EX2 R12, R0 ;  /* 0x00000000000c7308 */ /* 0x0005260000000800 */
[----:B------:R-:W-:Y:S01]  /*5930*/  HMMA.16816.F32 R24, R4, R10, R24 ;  /* 0x0000000a0418723c */ /* 0x000fe20000001818 */
[----:B------:R-:W-:Y:S01]  /*5940*/  LDSM.16.MT88.4 R8, [R206+0x7800] ;  /* 0x00780000ce08783b */ /* 0x000fe20000004200 */
[----:B-1----:R-:W-:-:S05]  /*5950*/  FADD.FTZ R2, R117, R116 ;  /* 0x0000007475027221 */ /* 0x002fca0000010000 */
[----:B------:R-:W-:Y:S02]  /*5960*/  IMAD.MOV.U32 R5, RZ, RZ, c[0x0][0x168] ;  /* 0x00005a00ff057624 */ /* 0x000fe400078e00ff */
[----:B------:R-:W-:Y:S02]  /*5970*/  FADD.FTZ R3, R110, R2 ;  /* 0x000000026e037221 */ /* 0x000fe40000010000 */
[----:B--2---:R-:W-:Y:S01]  /*5980*/  FADD.FTZ R0, R109, R108 ;  /* 0x0000006c6d007221 */ /* 0x004fe20000010000 */
[----:B----4-:R-:W-:-:S03]  /*5990*/  F2FP.PACK_AB R135, R12, R13 ;  /* 0x0000000d0c87723e */ /* 0x010fc600000000ff */
[----:B------:R-:W-:Y:S02]  /*59a0*/  FADD.FTZ R2, R111, R0 ;  /* 0x000000006f027221 */ /* 0x000fe40000010000 */
[----:B------:R-:W-:Y:S01]  /*59b0*/  FADD.FTZ R0, R118, R3 ;  /* 0x0000000376007221 */ /* 0x000fe20000010000 */
[----:B------:R-:W1:Y:S01]  /*59c0*/  LDSM.16.MT88.4 R108, [R200+0x7800] ;  /* 0x00780000c86c783b */ /* 0x000e620000004200 */
[----:B------:R-:W-:Y:S01]  /*59d0*/  FADD.FTZ R2, R119, R2 ;  /* 0x0000000277027221 */ /* 0x000fe20000010000 */
[----:B------:R-:W-:Y:S01]  /*59e0*/  HMMA.16816.F32 R96, R132, R100, R96 ;  /* 0x000000648460723c */ /* 0x000fe20000001860 */
[----:B------:R-:W-:Y:S01]  /*59f0*/  FADD.FTZ R0, R251, R0 ;  /* 0x00000000fb007221 */ /* 0x000fe20000010000 */
[----:B------:R-:W2:Y:S01]  /*5a00*/  LDSM.16.MT88.4 R116, [R204+0x7800] ;  /* 0x00780000cc74783b */ /* 0x000ea20000004200 */
[----:B------:R-:W-:Y:S02]  /*5a10*/  FADD.FTZ R2, R247, R2 ;  /* 0x00000002f7027221 */ /* 0x000fe40000010000 */
[----:B------:R-:W-:-:S02]  /*5a20*/  FADD.FTZ R0, R252, R0 ;  /* 0x00000000fc007221 */ /* 0x000fc40000010000 */
[----:B------:R-:W-:Y:S01]  /*5a30*/  FADD.FTZ R2, R245, R2 ;  /* 0x00000002f5027221 */ /* 0x000fe20000010000 */
[C---:B------:R-:W-:Y:S01]  /*5a40*/  HMMA.16816.F32 R100, R132.reuse, R102, R104 ;  /* 0x000000668464723c */ /* 0x040fe20000001868 */
[----:B------:R-:W-:Y:S02]  /*5a50*/  FADD.FTZ R0, R250, R0 ;  /* 0x00000000fa007221 */ /* 0x000fe40000010000 */
[----:B------:R-:W-:Y:S02]  /*5a60*/  FADD.FTZ R2, R246, R2 ;  /* 0x00000002f6027221 */ /* 0x000fe40000010000 */
[----:B------:R-:W-:Y:S02]  /*5a70*/  FADD.FTZ R0, R124, R0 ;  /* 0x000000007c007221 */ /* 0x000fe40000010000 */
[----:B------:R-:W-:Y:S01]  /*5a80*/  FADD.FTZ R2, R249, R2 ;  /* 0x00000002f9027221 */ /* 0x000fe20000010000 */
[----:B------:R-:W4:Y:S01]  /*5a90*/  LDSM.16.MT88.4 R124, [R203+0x7800] ;  /* 0x00780000cb7c783b */ /* 0x000f220000004200 */
[----:B------:R-:W-:Y:S01]  /*5aa0*/  FADD.FTZ R0, R238, R0 ;  /* 0x00000000ee007221 */ /* 0x000fe20000010000 */
[----:B------:R-:W-:Y:S01]  /*5ab0*/  HMMA.16816.F32 R72, R132, R76, R72 ;  /* 0x0000004c8448723c */ /* 0x000fe20000001848 */
[----:B------:R-:W-:-:S02]  /*5ac0*/  FADD.FTZ R2, R232, R2 ;  /* 0x00000002e8027221 */ /* 0x000fc40000010000 */
[----:B------:R-:W-:Y:S02]  /*5ad0*/  FADD.FTZ R0, R235, R0 ;  /* 0x00000000eb007221 */ /* 0x000fe40000010000 */
[----:B------:R-:W-:Y:S02]  /*5ae0*/  FADD.FTZ R2, R231, R2 ;  /* 0x00000002e7027221 */ /* 0x000fe40000010000 */
[----:B------:R-:W-:Y:S01]  /*5af0*/  FADD.FTZ R0, R233, R0 ;  /* 0x00000000e9007221 */ /* 0x000fe20000010000 */
[----:B---3--:R-:W-:Y:S01]  /*5b00*/  HMMA.16816.F32 R80, R132, R84, R80 ;  /* 0x000000548450723c */ /* 0x008fe20000001850 */
[----:B------:R-:W-:Y:S01]  /*5b10*/  FADD.FTZ R2, R230, R2 ;  /* 0x00000002e6027221 */ /* 0x000fe20000010000 */
[----:B------:R-:W-:Y:S01]  /*5b20*/  IADD3 R230, R164, -0x2, RZ ;  /* 0xfffffffea4e67810 */ /* 0x000fe20007ffe0ff */
        /* <DEDUP_REMOVED lines=8> */
[----:B-1----:R-:W-:Y:S01]  /*5bb0*/  HMMA.16816.F32 R104, R132, R108, R112 ;  /* 0x0000006c8468723c */ /* 0x002fe20000001870 */
[----:B------:R-:W-:-:S02]  /*5bc0*/  FADD.FTZ R2, R161, R2 ;  /* 0x00000002a1027221 */ /* 0x000fc40000010000 */
[----:B------:R-:W-:Y:S02]  /*5bd0*/  FADD.FTZ R0, R181, R0 ;  /* 0x00000000b5007221 */ /* 0x000fe40000010000 */
[----:B------:R-:W-:Y:S02]  /*5be0*/  FADD.FTZ R2, R160, R2 ;  /* 0x00000002a0027221 */ /* 0x000fe40000010000 */
[----:B------:R-:W-:Y:S01]  /*5bf0*/  FADD.FTZ R0, R155, R0 ;  /* 0x000000009b007221 */ /* 0x000fe20000010000 */
[----:B--2---:R-:W-:Y:S01]  /*5c00*/  HMMA.16816.F32 R112, R132, R116, R60 ;  /* 0x000000748470723c */ /* 0x004fe2000000183c */
[----:B------:R-:W-:Y:S02]  /*5c10*/  FADD.FTZ R2, R151, R2 ;  /* 0x0000000297027221 */ /* 0x000fe40000010000 */
        /* <DEDUP_REMOVED lines=8> */
[----:B------:R-:W-:Y:S01]  /*5ca0*/  HMMA.16816.F32 R84, R132, R86, R36 ;  /* 0x000000568454723c */ /* 0x000fe20000001824 */
[----:B------:R-:W-:-:S02]  /*5cb0*/  FADD.FTZ R3, R139, R2 ;  /* 0x000000028b037221 */ /* 0x000fc40000010000 */
[----:B------:R-:W-:Y:S02]  /*5cc0*/  FADD.FTZ R4, R149, R0 ;  /* 0x0000000095047221 */ /* 0x000fe40000010000 */
[----:B------:R-:W-:-:S03]  /*5cd0*/  @P3 IMAD.HI.U32 R2, R165, c[0x0][0x2c8], RZ ;  /* 0x0000b200a5023a27 */ /* 0x000fc600078e00ff */
[C---:B----4-:R-:W-:Y:S01]  /*5ce0*/  HMMA.16816.F32 R120, R132.reuse, R124, R44 ;  /* 0x0000007c8478723c */ /* 0x050fe2000000182c */
[----:B------:R-:W-:Y:S02]  /*5cf0*/  FADD.FTZ R3, R131, R3 ;  /* 0x0000000383037221 */ /* 0x000fe40000010000 */
[----:B------:R-:W-:Y:S02]  /*5d00*/  FADD.FTZ R4, R148, R4 ;  /* 0x0000000494047221 */ /* 0x000fe40000010000 */
[----:B------:R-:W-:Y:S01]  /*5d10*/  IMAD.MOV.U32 R0, RZ, RZ, R165 ;  /* 0x000000ffff007224 */ /* 0x000fe200078e00a5 */
[----:B------:R-:W-:Y:S01]  /*5d20*/  @P3 SHF.R.U32.HI R0, RZ, c[0x0][0x2cc], R2 ;  /* 0x0000b300ff003a19 */ /* 0x000fe20000011602 */
[----:B------:R-:W-:Y:S01]  /*5d30*/  FADD.FTZ R3, R130, R3 ;  /* 0x0000000382037221 */ /* 0x000fe20000010000 */
[----:B------:R-:W-:Y:S01]  /*5d40*/  HMMA.16816.F32 R92, R132, R94, R56 ;  /* 0x0000005e845c723c */ /* 0x000fe20000001838 */
[----:B------:R-:W-:Y:S01]  /*5d50*/  FADD.FTZ R2, R150, R4 ;  /* 0x0000000496027221 */ /* 0x000fe20000010000 */
[----:B------:R-:W-:Y:S01]  /*5d60*/  IADD3 R0, R0, c[0x0][0x1d0], -R5 ;  /* 0x0000740000007a10 */ /* 0x000fe20007ffe805 */
[----:B------:R-:W-:-:S02]  /*5d70*/  FADD.FTZ R3, R129, R3 ;  /* 0x0000000381037221 */ /* 0x000fc40000010000 */
[----:B------:R-:W-:Y:S02]  /*5d80*/  FADD.FTZ R4, R128, R2 ;  /* 0x0000000280047221 */ /* 0x000fe40000010000 */
[----:B------:R-:W-:Y:S01]  /*5d90*/  FADD.FTZ R2, R71, R3 ;  /* 0x0000000347027221 */ /* 0x000fe20000010000 */
[C---:B------:R-:W-:Y:S01]  /*5da0*/  HMMA.16816.F32 R108, R132.reuse, R110, R64 ;  /* 0x0000006e846c723c */ /* 0x040fe20000001840 */
[----:B------:R-:W-:Y:S01]  /*5db0*/  FADD.FTZ R3, R137, R4 ;  /* 0x0000000489037221 */ /* 0x000fe20000010000 */
[----:B------:R-:W-:Y:S01]  /*5dc0*/  SHF.R.S32.HI R4, RZ, 0x1f, R0 ;  /* 0x0000001fff047819 */ /* 0x000fe20000011400 */
[----:B------:R-:W-:Y:S02]  /*5dd0*/  FADD.FTZ R2, R70, R2 ;  /* 0x0000000246027221 */ /* 0x000fe40000010000 */
[----:B------:R-:W-:Y:S01]  /*5de0*/  FADD.FTZ R3, R136, R3 ;  /* 0x0000000388037221 */ /* 0x000fe20000010000 */
[----:B------:R-:W-:Y:S01]  /*5df0*/  LEA.HI R4, R4, R0, RZ, 0x7 ;  /* 0x0000000004047211 */ /* 0x000fe200078f38ff */
[----:B------:R-:W-:Y:S01]  /*5e00*/  FADD.FTZ R0, R55, R2 ;  /* 0x0000000237007221 */ /* 0x000fe20000010000 */
[----:B------:R-:W-:Y:S01]  /*5e10*/  HMMA.16816.F32 R116, R132, R118, R48 ;  /* 0x000000768474723c */ /* 0x000fe20000001830 */
[----:B------:R-:W-:Y:S01]  /*5e20*/  FADD.FTZ R2, R138, R3 ;  /* 0x000000038a027221 */ /* 0x000fe20000010000 */
[----:B------:R-:W-:Y:S01]  /*5e30*/  SHF.R.S32.HI R3, RZ, 0x7, R4 ;  /* 0x00000007ff037819 */ /* 0x000fe20000011404 */
[----:B------:R-:W-:-:S02]  /*5e40*/  FADD.FTZ R0, R54, R0 ;  /* 0x0000000036007221 */ /* 0x000fc40000010000 */
[----:B------:R-:W-:Y:S01]  /*5e50*/  FADD.FTZ R2, R53, R2 ;  /* 0x0000000235027221 */ /* 0x000fe20000010000 */
[----:B------:R-:W-:Y:S01]  /*5e60*/  IMNMX R3, R162, R3, !PT ;  /* 0x00000003a2037217 */ /* 0x000fe20007800200 */
[----:B------:R-:W-:Y:S01]  /*5e70*/  FADD.FTZ R0, R17, R0 ;  /* 0x0000000011007221 */ /* 0x000fe20000010000 */
[C---:B------:R-:W-:Y:S01]  /*5e80*/  HMMA.16816.F32 R124, R132.reuse, R126, R40 ;  /* 0x0000007e847c723c */ /* 0x040fe20000001828 */
[----:B------:R-:W-:Y:S01]  /*5e90*/  FADD.FTZ R2, R52, R2 ;  /* 0x0000000234027221 */ /* 0x000fe20000010000 */
[----:B------:R-:W-:Y:S01]  /*5ea0*/  ISETP.GE.AND P0, PT, R230, R3, PT ;  /* 0x00000003e600720c */ /* 0x000fe20003f06270 */
[----:B------:R-:W-:Y:S01]  /*5eb0*/  FADD.FTZ R0, R16, R0 ;  /* 0x0000000010007221 */ /* 0x000fe20000010000 */
[----:B------:R1:W-:Y:S01]  /*5ec0*/  STL [R1+0x4], R3 ;  /* 0x0000040301007387 */ /* 0x0003e20000100800 */
[----:B------:R-:W-:Y:S02]  /*5ed0*/  FADD.FTZ R2, R19, R2 ;  /* 0x0000000213027221 */ /* 0x000fe40000010000 */
[----:B------:R-:W-:Y:S01]  /*5ee0*/  FADD.FTZ R0, R13, R0 ;  /* 0x000000000d007221 */ /* 0x000fe20000010000 */
[----:B------:R-:W-:Y:S01]  /*5ef0*/  HMMA.16816.F32 R128, R132, R8, R32 ;  /* 0x000000088480723c */ /* 0x000fe20000001820 */
[----:B------:R-:W-:-:S02]  /*5f00*/  FADD.FTZ R2, R18, R2 ;  /* 0x0000000212027221 */ /* 0x000fc40000010000 */
[----:B------:R-:W-:-:S05]  /*5f10*/  FADD.FTZ R0, R12, R0 ;  /* 0x000000000c007221 */ /* 0x000fca0000010000 */
[----:B------:R1:W-:Y:S01]  /*5f20*/  STL [R1+0x10], R0 ;  /* 0x0000100001007387 */ /* 0x0003e20000100800 */
[----:B------:R-:W-:Y:S03]  /*5f30*/  HMMA.16816.F32 R132, R132, R10, R24 ;  /* 0x0000000a8484723c */ /* 0x000fe60000001818 */
[----:B------:R1:W-:Y:S01]  /*5f40*/  STL [R1+0xc], R2 ;  /* 0x00000c0201007387 */ /* 0x0003e20000100800 */
[----:B------:R-:W-:Y:S09]  /*5f50*/  @!P0 BRA `(.L_x_70) ;  /* 0x000048c000008947 */ /* 0x000ff20003800000 */
[----:B------:R-:W-:Y:S02]  /*5f60*/  MOV R70, R68 ;  /* 0x0000004400467202 */ /* 0x000fe40000000f00 */
[----:B-1----:R-:W-:Y:S02]  /*5f70*/  MOV R3, R69 ;  /* 0x0000004500037202 */ /* 0x002fe40000000f00 */
[----:B------:R-:W-:-:S07]  /*5f80*/  MOV R229, R230 ;  /* 0x000000e600e57202 */ /* 0x000fce0000000f00 */
.L_x_71:
[----:B------:R-:W2:Y:S01]  /*5f90*/  LDL R230, [R1+0x8] ;  /* 0x0000080001e67983 */ /* 0x000ea20000100800 */
[----:B------:R-:W-:Y:S04]  /*5fa0*/  DEPBAR.LE SB0, 0x0 ;  /* 0x000080000000791a */ /* 0x000fe80000000000 */
[----:B------:R-:W3:Y:S01]  /*5fb0*/  LDL.64 R182, [R1+0x20] ;  /* 0x0000200001b67983 */ /* 0x000ee20000100a00 */
[----:B------:R-:W-:Y:S05]  /*5fc0*/  WARPSYNC 0xffffffff ;  /* 0xffffffff00007948 */ /* 0x000fea0003800000 */
[----:B------:R-:W4:Y:S04]  /*5fd0*/  LDL R180, [R1+0x2c] ;  /* 0x00002c0001b47983 */ /* 0x000f280000100800 */
[----:B------:R-:W-:Y:S08]  /*5fe0*/  BAR.SYNC.DEFER_BLOCKING 0x0 ;  /* 0x0000000000007b1d */ /* 0x000ff00000010000 */
[----:B------:R-:W1:Y:S08]  /*5ff0*/  LDSM.16.M88.4 R8, [R201] ;  /* 0x00000000c908783b */ /* 0x000e700000000200 */
[----:B------:R-:W5:Y:S08]  /*6000*/  LDSM.16.M88.4 R16, [R201+0x800] ;  /* 0x00080000c910783b */ /* 0x000f700000000200 */
[----:B------:R-:W5:Y:S08]  /*6010*/  LDSM.16.M88.4 R24, [R201+0x1000] ;  /* 0x00100000c918783b */ /* 0x000f700000000200 */
[----:B------:R-:W5:Y:S08]  /*6020*/  LDSM.16.M88.4 R32, [R201+0x1800] ;  /* 0x00180000c920783b */ /* 0x000f700000000200 */
[----:B------:R-:W5:Y:S01]  /*6030*/  LDSM.16.M88.4 R40, [R201+0x2000] ;  /* 0x00200000c928783b */ /* 0x000f620000000200 */
[C---:B-1----:R-:W-:Y:S07]  /*6040*/  HMMA.16816.F32 R4, R140.reuse, R8, RZ ;  /* 0x000000088c04723c */ /* 0x042fee00000018ff */
[----:B------:R-:W1:Y:S01]  /*6050*/  LDSM.16.M88.4 R48, [R201+0x2800] ;  /* 0x00280000c930783b */ /* 0x000e620000000200 */
[C---:B------:R-:W-:Y:S07]  /*6060*/  HMMA.16816.F32 R8, R140.reuse, R10, RZ ;  /* 0x0000000a8c08723c */ /* 0x040fee00000018ff */
[----:B------:R-:W1:Y:S01]  /*6070*/  LDSM.16.M88.4 R56, [R201+0x3000] ;  /* 0x00300000c938783b */ /* 0x000e620000000200 */
[C---:B-----5:R-:W-:Y:S07]  /*6080*/  HMMA.16816.F32 R12, R140.reuse, R16, RZ ;  /* 0x000000108c0c723c */ /* 0x060fee00000018ff */
[----:B------:R-:W5:Y:S01]  /*6090*/  LDSM.16.M88.4 R64, [R201+0x3800] ;  /* 0x00380000c940783b */ /* 0x000f620000000200 */
[C---:B------:R-:W-:Y:S07]  /*60a0*/  HMMA.16816.F32 R16, R140.reuse, R18, RZ ;  /* 0x000000128c10723c */ /* 0x040fee00000018ff */
[----:B------:R-:W1:Y:S01]  /*60b0*/  LDSM.16.M88.4 R136, [R207] ;  /* 0x00000000cf88783b */ /* 0x000e620000000200 */
[C---:B------:R-:W-:Y:S07]  /*60c0*/  HMMA.16816.F32 R20, R140.reuse, R24, RZ ;  /* 0x000000188c14723c */ /* 0x040fee00000018ff */
[----:B------:R-:W1:Y:S01]  /*60d0*/  LDSM.16.M88.4 R148, [R222] ;  /* 0x00000000de94783b */ /* 0x000e620000000200 */
[C---:B------:R-:W-:Y:S07]  /*60e0*/  HMMA.16816.F32 R24, R140.reuse, R26, RZ ;  /* 0x0000001a8c18723c */ /* 0x040fee00000018ff */
[----:B------:R-:W-:Y:S01]  /*60f0*/  LDSM.16.M88.4 R152, [R219] ;  /* 0x00000000db98783b */ /* 0x000fe20000000200 */
[C---:B------:R-:W-:Y:S07]  /*6100*/  HMMA.16816.F32 R28, R140.reuse, R32, RZ ;  /* 0x000000208c1c723c */ /* 0x040fee00000018ff */
[----:B------:R-:W-:Y:S01]  /*6110*/  LDSM.16.M88.4 R156, [R218] ;  /* 0x00000000da9c783b */ /* 0x000fe20000000200 */
[C---:B------:R-:W-:Y:S07]  /*6120*/  HMMA.16816.F32 R32, R140.reuse, R34, RZ ;  /* 0x000000228c20723c */ /* 0x040fee00000018ff */
[----:B------:R-:W-:Y:S01]  /*6130*/  LDSM.16.M88.4 R160, [R217] ;  /* 0x00000000d9a0783b */ /* 0x000fe20000000200 */
[C---:B------:R-:W-:Y:S07]  /*6140*/  HMMA.16816.F32 R36, R140.reuse, R40, RZ ;  /* 0x000000288c24723c */ /* 0x040fee00000018ff */
[----:B------:R-:W-:Y:S01]  /*6150*/  LDSM.16.M88.4 R164, [R216] ;  /* 0x00000000d8a4783b */ /* 0x000fe20000000200 */
[C---:B------:R-:W-:Y:S07]  /*6160*/  HMMA.16816.F32 R40, R140.reuse, R42, RZ ;  /* 0x0000002a8c28723c */ /* 0x040fee00000018ff */
[----:B------:R-:W4:Y:S04]  /*6170*/  LDL R232, [R1] ;  /* 0x0000000001e87983 */ /* 0x000f280000100800 */
[----:B------:R-:W4:Y:S01]  /*6180*/  LDL R231, [R1+0x30] ;  /* 0x0000300001e77983 */ /* 0x000f220000100800 */
[C---:B-1----:R-:W-:Y:S08]  /*6190*/  HMMA.16816.F32 R44, R140.reuse, R48, RZ ;  /* 0x000000308c2c723c */ /* 0x042ff000000018ff */
[C---:B------:R-:W-:Y:S08]  /*61a0*/  HMMA.16816.F32 R48, R140.reuse, R50, RZ ;  /* 0x000000328c30723c */ /* 0x040ff000000018ff */
[C---:B------:R-:W-:Y:S08]  /*61b0*/  HMMA.16816.F32 R52, R140.reuse, R56, RZ ;  /* 0x000000388c34723c */ /* 0x040ff000000018ff */
[C---:B------:R-:W-:Y:S08]  /*61c0*/  HMMA.16816.F32 R56, R140.reuse, R58, RZ ;  /* 0x0000003a8c38723c */ /* 0x040ff000000018ff */
[C---:B-----5:R-:W-:Y:S08]  /*61d0*/  HMMA.16816.F32 R60, R140.reuse, R64, RZ ;  /* 0x000000408c3c723c */ /* 0x060ff000000018ff */
[----:B------:R-:W-:Y:S08]  /*61e0*/  HMMA.16816.F32 R64, R140, R66, RZ ;  /* 0x000000428c40723c */ /* 0x000ff000000018ff */
[C---:B------:R-:W-:Y:S08]  /*61f0*/  HMMA.16816.F32 R4, R144.reuse, R136, R4 ;  /* 0x000000889004723c */ /* 0x040ff00000001804 */
[C---:B------:R-:W-:Y:S01]  /*6200*/  HMMA.16816.F32 R8, R144.reuse, R138, R8 ;  /* 0x0000008a9008723c */ /* 0x040fe20000001808 */
[----:B------:R-:W1:Y:S07]  /*6210*/  LDSM.16.M88.4 R136, [R221] ;  /* 0x00000000dd88783b */ /* 0x000e6e0000000200 */
[C---:B------:R-:W-:Y:S08]  /*6220*/  HMMA.16816.F32 R12, R144.reuse, R148, R12 ;  /* 0x00000094900c723c */ /* 0x040ff0000000180c */
[C---:B------:R-:W-:Y:S01]  /*6230*/  HMMA.16816.F32 R16, R144.reuse, R150, R16 ;  /* 0x000000969010723c */ /* 0x040fe20000001810 */
[----:B------:R-:W5:Y:S07]  /*6240*/  LDSM.16.M88.4 R148, [R220] ;  /* 0x00000000dc94783b */ /* 0x000f6e0000000200 */
[C---:B-1----:R-:W-:Y:S08]  /*6250*/  HMMA.16816.F32 R20, R144.reuse, R136, R20 ;  /* 0x000000889014723c */ /* 0x042ff00000001814 */
[C---:B------:R-:W-:Y:S08]  /*6260*/  HMMA.16816.F32 R24, R144.reuse, R138, R24 ;  /* 0x0000008a9018723c */ /* 0x040ff00000001818 */
[C---:B-----5:R-:W-:Y:S08]  /*6270*/  HMMA.16816.F32 R28, R144.reuse, R148, R28 ;  /* 0x00000094901c723c */ /* 0x060ff0000000181c */
[C---:B------:R-:W-:Y:S08]  /*6280*/  HMMA.16816.F32 R32, R144.reuse, R150, R32 ;  /* 0x000000969020723c */ /* 0x040ff00000001820 */
[C---:B------:R-:W-:Y:S08]  /*6290*/  HMMA.16816.F32 R36, R144.reuse, R152, R36 ;  /* 0x000000989024723c */ /* 0x040ff00000001824 */
[C---:B------:R-:W-:Y:S03]  /*62a0*/  HMMA.16816.F32 R40, R144.reuse, R154, R40 ;  /* 0x0000009a9028723c */ /* 0x040fe60000001828 */
[----:B--2---:R-:W-:Y:S05]  /*62b0*/  ISETP.GT.AND P4, PT, R230, R229, PT ;  /* 0x000000e5e600720c */ /* 0x004fea0003f84270 */
[C---:B------:R-:W-:Y:S08]  /*62c0*/  HMMA.16816.F32 R44, R144.reuse, R156, R44 ;  /* 0x0000009c902c723c */ /* 0x040ff0000000182c */
[C---:B------:R-:W-:Y:S01]  /*62d0*/  HMMA.16816.F32 R48, R144.reuse, R158, R48 ;  /* 0x0000009e9030723c */ /* 0x040fe20000001830 */
[----:B------:R-:W-:Y:S03]  /*62e0*/  @!P4 IMAD.MOV.U32 R188, RZ, RZ, c[0x0][0x208] ;  /* 0x00008200ffbcc624 */ /* 0x000fe600078e00ff */
[----:B------:R-:W-:Y:S01]  /*62f0*/  @!P4 SHF.R.S32.HI R0, RZ, 0x1f, R229 ;  /* 0x0000001fff00c819 */ /* 0x000fe200000114e5 */
[C---:B------:R-:W-:Y:S03]  /*6300*/  @!P4 IMAD.WIDE.U32 R68, R229.reuse, c[0x0][0x208], RZ ;  /* 0x00008200e544ca25 */ /* 0x040fe600078e00ff */
[C---:B------:R-:W-:Y:S04]  /*6310*/  HMMA.16816.F32 R52, R144.reuse, R160, R52 ;  /* 0x000000a09034723c */ /* 0x040fe80000001834 */
[----:B------:R-:W-:Y:S01]  /*6320*/  @!P4 IMAD R0, R0, c[0x0][0x208], RZ ;  /* 0x000082000000ca24 */ /* 0x000fe200078e02ff */
[----:B------:R-:W-:Y:S03]  /*6330*/  @!P4 SHF.L.U32 R2, R68, 0x7, RZ ;  /* 0x000000074402c819 */ /* 0x000fe600000006ff */
[C---:B------:R-:W-:Y:S04]  /*6340*/  HMMA.16816.F32 R56, R144.reuse, R162, R56 ;  /* 0x000000a29038723c */ /* 0x040fe80000001838 */
[----:B------:R-:W-:Y:S04]  /*6350*/  @!P4 IMAD R0, R229, c[0x0][0x20c], R0 ;  /* 0x00008300e500ca24 */ /* 0x000fe800078e0200 */
[C---:B------:R-:W-:Y:S04]  /*6360*/  HMMA.16816.F32 R60, R144.reuse, R164, R60 ;  /* 0x000000a4903c723c */ /* 0x040fe8000000183c */
[----:B------:R-:W-:Y:S01]  /*6370*/  @!P4 IMAD.IADD R71, R69, 0x1, R0 ;  /* 0x000000014547c824 */ /* 0x000fe200078e0200 */
[----:B---3--:R-:W-:Y:S03]  /*6380*/  @!P4 IADD3 R0, P1, R2, R182, RZ ;  /* 0x000000b60200c210 */ /* 0x008fe60007f3e0ff */
[----:B------:R-:W-:Y:S04]  /*6390*/  HMMA.16816.F32 R64, R144, R166, R64 ;  /* 0x000000a69040723c */ /* 0x000fe80000001840 */
[----:B------:R-:W-:Y:S02]  /*63a0*/  @!P4 SHF.L.U64.HI R71, R68, 0x7, R71 ;  /* 0x000000074447c819 */ /* 0x000fe40000010247 */
[C---:B------:R-:W-:Y:S02]  /*63b0*/  @!P4 LEA R68, P0, R0.reuse, c[0x0][0x1f8], 0x1 ;  /* 0x00007e000044ca11 */ /* 0x040fe400078008ff */
[C---:B----4-:R-:W-:Y:S04]  /*63c0*/  @!P4 IADD3.X R69, R71.reuse, R180, RZ, P1, !PT ;  /* 0x000000b44745c210 */ /* 0x050fe80000ffe4ff */
[----:B------:R-:W-:Y:S02]  /*63d0*/  @!P4 LEA.HI.X R69, R0, c[0x0][0x1fc], R69, 0x1, P0 ;  /* 0x00007f000045ca11 */ /* 0x000fe400000f0c45 */
[----:B------:R-:W-:Y:S02]  /*63e0*/  @!P4 IADD3 R2, P2, P1, R2, 0x40, R182 ;  /* 0x000000400202c810 */ /* 0x000fe4000795e0b6 */
[----:B------:R-:W-:Y:S01]  /*63f0*/  @!P4 MOV R0, 0x6 ;  /* 0x000000060000c802 */ /* 0x000fe20000000f00 */
[----:B------:R-:W-:Y:S01]  /*6400*/  @!PT LDS RZ, [RZ] ;  /* 0x00000000fffff984 */ /* 0x000fe20000000800 */
[----:B------:R-:W-:Y:S01]  /*6410*/  @!PT LDS RZ, [RZ] ;  /* 0x00000000fffff984 */ /* 0x000fe20000000800 */
[----:B------:R-:W-:Y:S01]  /*6420*/  @!PT LDS RZ, [RZ] ;  /* 0x00000000fffff984 */ /* 0x000fe20000000800 */
[----:B------:R1:W-:Y:S01]  /*6430*/  @!P4 LDGSTS.E.BYPASS.LTC128B.128 [R228+0x100], [R68.64], !P6 ;  /* 0x0010000044e4cfae */ /* 0x0003e2000f101d46 */
[----:B------:R-:W-:Y:S02]  /*6440*/  @!P4 LEA R182, P0, R2, c[0x0][0x1f8], 0x1 ;  /* 0x00007e0002b6ca11 */ /* 0x000fe400078008ff */
[----:B------:R-:W-:Y:S02]  /*6450*/  @!P4 IADD3.X R71, R71, RZ, R180, P2, P1 ;  /* 0x000000ff4747c210 */ /* 0x000fe400017e24b4 */
[C---:B------:R-:W-:Y:S01]  /*6460*/  @!P4 SHF.L.U64.HI R0, R188.reuse, R0, c[0x0][0x20c] ;  /* 0x00008300bc00c619 */ /* 0x040fe20000010200 */
[----:B------:R-:W-:Y:S01]  /*6470*/  @!P4 IMAD.SHL.U32 R188, R188, 0x40, RZ ;  /* 0x00000040bcbcc824 */ /* 0x000fe200078e00ff */
[----:B------:R-:W-:Y:S04]  /*6480*/  @!P4 LEA.HI.X R183, R2, c[0x0][0x1fc], R71, 0x1, P0 ;  /* 0x00007f0002b7ca11 */ /* 0x000fe800000f0c47 */
[----:B------:R-:W-:Y:S01]  /*6490*/  @!P4 IADD3 R180, P1, R68, R188, RZ ;  /* 0x000000bc44b4c210 */ /* 0x000fe20007f3e0ff */
[----:B------:R2:W-:Y:S03]  /*64a0*/  @!P4 LDGSTS.E.BYPASS.LTC128B.128 [R228+0x4100], [R182.64], !P5 ;  /* 0x04100000b6e4cfae */ /* 0x0005e6000e901d46 */
[----:B------:R-:W-:Y:S05]  /*64b0*/  @!P4 IADD3.X R181, R69, R0, RZ, P1, !PT ;  /* 0x0000000045b5c210 */ /* 0x000fea0000ffe4ff */
[----:B------:R3:W-:Y:S01]  /*64c0*/  @!P4 LDGSTS.E.BYPASS.LTC128B.128 [R228+0x1100], [R180.64], !P6 ;  /* 0x01100000b4e4cfae */ /* 0x0007e2000f101d46 */
[-C--:B-1----:R-:W-:Y:S07]  /*64d0*/  @!P4 IADD3 R68, P0, R180, R188.reuse, RZ ;  /* 0x000000bcb444c210 */ /* 0x082fee0007f1e0ff */
[----:B------:R3:W-:Y:S01]  /*64e0*/  @!P4 LDGSTS.E.BYPASS.LTC128B.128 [R228+0x5100], [R180.64+0x80], !P5 ;  /* 0x05100080b4e4cfae */ /* 0x0007e2000e901d46 */
[----:B------:R-:W-:Y:S07]  /*64f0*/  @!P4 IMAD.X R69, R181, 0x1, R0, P0 ;  /* 0x00000001b545c824 */ /* 0x000fee00000e0600 */
[----:B------:R1:W-:Y:S01]  /*6500*/  @!P4 LDGSTS.E.BYPASS.LTC128B.128 [R228+0x2100], [R68.64], !P6 ;  /* 0x0210000044e4cfae */ /* 0x0003e2000f101d46 */
[----:B--2---:R-:W-:Y:S04]  /*6510*/  @!P4 IADD3 R182, P1, R68, R188, RZ ;  /* 0x000000bc44b6c210 */ /* 0x004fe80007f3e0ff */
[----:B------:R-:W-:Y:S03]  /*6520*/  @!P4 IADD3.X R183, R69, R0, RZ, P1, !PT ;  /* 0x0000000045b7c210 */ /* 0x000fe60000ffe4ff */
[----:B------:R1:W-:Y:S08]  /*6530*/  @!P4 LDGSTS.E.BYPASS.LTC128B.128 [R228+0x6100], [R68.64+0x80], !P5 ;  /* 0x0610008044e4cfae */ /* 0x0003f0000e901d46 */
[----:B------:R3:W-:Y:S08]  /*6540*/  @!P4 LDGSTS.E.BYPASS.LTC128B.128 [R228+0x3100], [R182.64], !P6 ;  /* 0x03100000b6e4cfae */ /* 0x0007f0000f101d46 */
[----:B------:R3:W-:Y:S08]  /*6550*/  @!P4 LDGSTS.E.BYPASS.LTC128B.128 [R228+0x7100], [R182.64+0x80], !P5 ;  /* 0x07100080b6e4cfae */ /* 0x0007f0000e901d46 */
[----:B------:R-:W2:Y:S08]  /*6560*/  LDSM.16.M88.4 R136, [R205] ;  /* 0x00000000cd88783b */ /* 0x000eb00000000200 */
[----:B------:R-:W4:Y:S08]  /*6570*/  LDSM.16.M88.4 R148, [R205+0x800] ;  /* 0x00080000cd94783b */ /* 0x000f300000000200 */
[----:B------:R-:W5:Y:S01]  /*6580*/  LDSM.16.M88.4 R152, [R205+0x1000] ;  /* 0x00100000cd98783b */ /* 0x000f620000000200 */
[----:B------:R-:W-:Y:S07]  /*6590*/  @P3 IMAD.HI.U32 R2, R232, c[0x0][0x2c8], RZ ;  /* 0x0000b200e8023a27 */ /* 0x000fee00078e00ff */
[----:B------:R-:W0:Y:S01]  /*65a0*/  LDGDEPBAR ;  /* 0x00000000000079af */ /* 0x000e220000000000 */
[----:B------:R-:W-:Y:S01]  /*65b0*/  IMAD.MOV.U32 R0, RZ, RZ, R232 ;  /* 0x000000ffff007224 */ /* 0x000fe200078e00e8 */
[----:B------:R-:W-:Y:S06]  /*65c0*/  @P3 SHF.R.U32.HI R0, RZ, c[0x0][0x2cc], R2 ;  /* 0x0000b300ff003a19 */ /* 0x000fec0000011602 */
[----:B------:R-:W1:Y:S01]  /*65d0*/  LDSM.16.M88.4 R156, [R205+0x1800] ;  /* 0x00180000cd9c783b */ /* 0x000e620000000200 */
[C---:B--2---:R-:W-:Y:S07]  /*65e0*/  HMMA.16816.F32 R4, R168.reuse, R136, R4 ;  /* 0x00000088a804723c */ /* 0x044fee0000001804 */
[----:B------:R-:W2:Y:S01]  /*65f0*/  LDSM.16.M88.4 R160, [R205+0x2000] ;  /* 0x00200000cda0783b */ /* 0x000ea20000000200 */
[C---:B------:R-:W-:Y:S07]  /*6600*/  HMMA.16816.F32 R8, R168.reuse, R138, R8 ;  /* 0x0000008aa808723c */ /* 0x040fee0000001808 */
[----:B------:R-:W2:Y:S01]  /*6610*/  LDSM.16.M88.4 R136, [R205+0x2800] ;  /* 0x00280000cd88783b */ /* 0x000ea20000000200 */
[C---:B----4-:R-:W-:Y:S07]  /*6620*/  HMMA.16816.F32 R12, R168.reuse, R148, R12 ;  /* 0x00000094a80c723c */ /* 0x050fee000000180c */
[----:B------:R-:W-:Y:S01]  /*6630*/  LDSM.16.M88.4 R164, [R201+0x4800] ;  /* 0x00480000c9a4783b */ /* 0x000fe20000000200 */
[C---:B------:R-:W-:Y:S07]  /*6640*/  HMMA.16816.F32 R16, R168.reuse, R150, R16 ;  /* 0x00000096a810723c */ /* 0x040fee0000001810 */
[----:B------:R-:W4:Y:S01]  /*6650*/  LDSM.16.M88.4 R148, [R205+0x3000] ;  /* 0x00300000cd94783b */ /* 0x000f220000000200 */
[C---:B-----5:R-:W-:Y:S07]  /*6660*/  HMMA.16816.F32 R20, R168.reuse, R152, R20 ;  /* 0x00000098a814723c */ /* 0x060fee0000001814 */
[----:B---3--:R-:W-:Y:S01]  /*6670*/  LDSM.16.M88.4 R180, [R201+0x7800] ;  /* 0x00780000c9b4783b */ /* 0x008fe20000000200 */
[C---:B------:R-:W-:Y:S07]  /*6680*/  HMMA.16816.F32 R24, R168.reuse, R154, R24 ;  /* 0x0000009aa818723c */ /* 0x040fee0000001818 */
[----:B------:R-:W3:Y:S01]  /*6690*/  LDSM.16.M88.4 R152, [R205+0x3800] ;  /* 0x00380000cd98783b */ /* 0x000ee20000000200 */
[C---:B-1----:R-:W-:Y:S07]  /*66a0*/  HMMA.16816.F32 R28, R168.reuse, R156, R28 ;  /* 0x0000009ca81c723c */ /* 0x042fee000000181c */
[----:B------:R-:W-:Y:S01]  /*66b0*/  LDSM.16.M88.4 R188, [R215] ;  /* 0x00000000d7bc783b */ /* 0x000fe20000000200 */
[C---:B------:R-:W-:Y:S07]  /*66c0*/  HMMA.16816.F32 R32, R168.reuse, R158, R32 ;  /* 0x0000009ea820723c */ /* 0x040fee0000001820 */
[----:B------:R-:W1:Y:S01]  /*66d0*/  LDSM.16.M88.4 R156, [R202] ;  /* 0x00000000ca9c783b */ /* 0x000e620000000200 */
[C---:B--2---:R-:W-:Y:S07]  /*66e0*/  HMMA.16816.F32 R36, R168.reuse, R160, R36 ;  /* 0x000000a0a824723c */ /* 0x044fee0000001824 */
[----:B------:R-:W-:Y:S01]  /*66f0*/  SHFL.IDX PT, R2, R0, RZ, 0x1c1f ;  /* 0x001c1fff00027589 */ /* 0x000fe200000e0000 */
[C---:B------:R-:W-:Y:S07]  /*6700*/  HMMA.16816.F32 R40, R168.reuse, R162, R40 ;  /* 0x000000a2a828723c */ /* 0x040fee0000001828 */
[----:B------:R-:W2:Y:S01]  /*6710*/  LDSM.16.M88.4 R160, [R202+0x800] ;  /* 0x00080000caa0783b */ /* 0x000ea20000000200 */
[C---:B------:R-:W-:Y:S08]  /*6720*/  HMMA.16816.F32 R44, R168.reuse, R136, R44 ;  /* 0x00000088a82c723c */ /* 0x040ff0000000182c */
[C---:B------:R-:W-:Y:S01]  /*6730*/  HMMA.16816.F32 R48, R168.reuse, R138, R48 ;  /* 0x0000008aa830723c */ /* 0x040fe20000001830 */
[----:B------:R-:W5:Y:S07]  /*6740*/  LDSM.16.M88.4 R136, [R202+0x1000] ;  /* 0x00100000ca88783b */ /* 0x000f6e0000000200 */
[C---:B----4-:R-:W-:Y:S08]  /*6750*/  HMMA.16816.F32 R52, R168.reuse, R148, R52 ;  /* 0x00000094a834723c */ /* 0x050ff00000001834 */
[C---:B------:R-:W-:Y:S01]  /*6760*/  HMMA.16816.F32 R56, R168.reuse, R150, R56 ;  /* 0x00000096a838723c */ /* 0x040fe20000001838 */
[----:B------:R-:W4:Y:S07]  /*6770*/  LDSM.16.M88.4 R148, [R202+0x1800] ;  /* 0x00180000ca94783b */ /* 0x000f2e0000000200 */
[C---:B---3--:R-:W-:Y:S08]  /*6780*/  HMMA.16816.F32 R60, R168.reuse, R152, R60 ;  /* 0x00000098a83c723c */ /* 0x048ff0000000183c */
[----:B------:R-:W-:Y:S01]  /*6790*/  HMMA.16816.F32 R64, R168, R154, R64 ;  /* 0x0000009aa840723c */ /* 0x000fe20000001840 */
        /* <DEDUP_REMOVED lines=10> */
[C---:B----4-:R-:W-:Y:S08]  /*6840*/  HMMA.16816.F32 R28, R172.reuse, R148, R28 ;  /* 0x00000094ac1c723c */ /* 0x050ff0000000181c */
[C---:B------:R-:W-:Y:S01]  /*6850*/  HMMA.16816.F32 R32, R172.reuse, R150, R32 ;  /* 0x00000096ac20723c */ /* 0x040fe20000001820 */
[----:B------:R-:W4:Y:S07]  /*6860*/  LDSM.16.M88.4 R148, [R201+0x4000] ;  /* 0x00400000c994783b */ /* 0x000f2e0000000200 */
[C---:B---3--:R-:W-:Y:S08]  /*6870*/  HMMA.16816.F32 R36, R172.reuse, R152, R36 ;  /* 0x00000098ac24723c */ /* 0x048ff00000001824 */
[C---:B------:R-:W-:Y:S01]  /*6880*/  HMMA.16816.F32 R40, R172.reuse, R154, R40 ;  /* 0x0000009aac28723c */ /* 0x040fe20000001828 */
[----:B------:R-:W3:Y:S07]  /*6890*/  LDSM.16.M88.4 R152, [R201+0x5000] ;  /* 0x00500000c998783b */ /* 0x000eee0000000200 */
[C---:B-1----:R-:W-:Y:S08]  /*68a0*/  HMMA.16816.F32 R44, R172.reuse, R156, R44 ;  /* 0x0000009cac2c723c */ /* 0x042ff0000000182c */
[C---:B------:R-:W-:Y:S01]  /*68b0*/  HMMA.16816.F32 R48, R172.reuse, R158, R48 ;  /* 0x0000009eac30723c */ /* 0x040fe20000001830 */
[----:B------:R-:W1:Y:S07]  /*68c0*/  LDSM.16.M88.4 R156, [R201+0x5800] ;  /* 0x00580000c99c783b */ /* 0x000e6e0000000200 */
[C---:B--2---:R-:W-:Y:S08]  /*68d0*/  HMMA.16816.F32 R52, R172.reuse, R160, R52 ;  /* 0x000000a0ac34723c */ /* 0x044ff00000001834 */
[C---:B------:R-:W-:Y:S01]  /*68e0*/  HMMA.16816.F32 R56, R172.reuse, R162, R56 ;  /* 0x000000a2ac38723c */ /* 0x040fe20000001838 */
[----:B------:R-:W-:Y:S07]  /*68f0*/  LDSM.16.M88.4 R160, [R201+0x7000] ;  /* 0x00700000c9a0783b */ /* 0x000fee0000000200 */
[C---:B-----5:R-:W-:Y:S08]  /*6900*/  HMMA.16816.F32 R60, R172.reuse, R136, R60 ;  /* 0x00000088ac3c723c */ /* 0x060ff0000000183c */
[----:B------:R-:W-:Y:S01]  /*6910*/  HMMA.16816.F32 R64, R172, R138, R64 ;  /* 0x0000008aac40723c */ /* 0x000fe20000001840 */
[----:B------:R-:W2:Y:S07]  /*6920*/  LDSM.16.M88.4 R136, [R201+0x6000] ;  /* 0x00600000c988783b */ /* 0x000eae0000000200 */
[C---:B----4-:R-:W-:Y:S08]  /*6930*/  HMMA.16816.F32 R4, R176.reuse, R148, R4 ;  /* 0x00000094b004723c */ /* 0x050ff00000001804 */
[C---:B------:R-:W-:Y:S01]  /*6940*/  HMMA.16816.F32 R8, R176.reuse, R150, R8 ;  /* 0x00000096b008723c */ /* 0x040fe20000001808 */
[----:B------:R-:W4:Y:S07]  /*6950*/  LDSM.16.M88.4 R148, [R201+0x6800] ;  /* 0x00680000c994783b */ /* 0x000f2e0000000200 */
[C---:B------:R-:W-:Y:S08]  /*6960*/  HMMA.16816.F32 R12, R176.reuse, R164, R12 ;  /* 0x000000a4b00c723c */ /* 0x040ff0000000180c */
[C---:B------:R-:W-:Y:S01]  /*6970*/  HMMA.16816.F32 R16, R176.reuse, R166, R16 ;  /* 0x000000a6b010723c */ /* 0x040fe20000001810 */
[----:B------:R-:W5:Y:S07]  /*6980*/  LDSM.16.M88.4 R164, [R214] ;  /* 0x00000000d6a4783b */ /* 0x000f6e0000000200 */
[C---:B---3--:R-:W-:Y:S08]  /*6990*/  HMMA.16816.F32 R20, R176.reuse, R152, R20 ;  /* 0x00000098b014723c */ /* 0x048ff00000001814 */
[C---:B------:R-:W-:Y:S01]  /*69a0*/  HMMA.16816.F32 R24, R176.reuse, R154, R24 ;  /* 0x0000009ab018723c */ /* 0x040fe20000001818 */
[----:B------:R-:W3:Y:S07]  /*69b0*/  LDSM.16.M88.4 R152, [R213] ;  /* 0x00000000d598783b */ /* 0x000eee0000000200 */
[C---:B-1----:R-:W-:Y:S08]  /*69c0*/  HMMA.16816.F32 R28, R176.reuse, R156, R28 ;  /* 0x0000009cb01c723c */ /* 0x042ff0000000181c */
[C---:B------:R-:W-:Y:S01]  /*69d0*/  HMMA.16816.F32 R32, R176.reuse, R158, R32 ;  /* 0x0000009eb020723c */ /* 0x040fe20000001820 */
[----:B------:R-:W-:Y:S07]  /*69e0*/  LDSM.16.M88.4 R156, [R210] ;  /* 0x00000000d29c783b */ /* 0x000fee0000000200 */
[C---:B--2---:R-:W-:Y:S08]  /*69f0*/  HMMA.16816.F32 R36, R176.reuse, R136, R36 ;  /* 0x00000088b024723c */ /* 0x044ff00000001824 */
[C---:B------:R-:W-:Y:S01]  /*6a00*/  HMMA.16816.F32 R40, R176.reuse, R138, R40 ;  /* 0x0000008ab028723c */ /* 0x040fe20000001828 */
[----:B------:R-:W1:Y:S07]  /*6a10*/  LDSM.16.M88.4 R136, [R212] ;  /* 0x00000000d488783b */ /* 0x000e6e0000000200 */
[C---:B----4-:R-:W-:Y:S08]  /*6a20*/  HMMA.16816.F32 R44, R176.reuse, R148, R44 ;  /* 0x00000094b02c723c */ /* 0x050ff0000000182c */
[C---:B------:R-:W-:Y:S01]  /*6a30*/  HMMA.16816.F32 R48, R176.reuse, R150, R48 ;  /* 0x00000096b030723c */ /* 0x040fe20000001830 */
[----:B------:R-:W2:Y:S07]  /*6a40*/  LDSM.16.M88.4 R148, [R211] ;  /* 0x00000000d394783b */ /* 0x000eae0000000200 */
[C---:B------:R-:W-:Y:S08]  /*6a50*/  HMMA.16816.F32 R52, R176.reuse, R160, R52 ;  /* 0x000000a0b034723c */ /* 0x040ff00000001834 */
[C---:B------:R-:W-:Y:S01]  /*6a60*/  HMMA.16816.F32 R56, R176.reuse, R162, R56 ;  /* 0x000000a2b038723c */ /* 0x040fe20000001838 */
[----:B------:R-:W4:Y:S07]  /*6a70*/  LDSM.16.M88.4 R160, [R209] ;  /* 0x00000000d1a0783b */ /* 0x000f2e0000000200 */
[C---:B------:R-:W-:Y:S08]  /*6a80*/  HMMA.16816.F32 R60, R176.reuse, R180, R60 ;  /* 0x000000b4b03c723c */ /* 0x040ff0000000183c */
[----:B------:R-:W-:Y:S01]  /*6a90*/  HMMA.16816.F32 R64, R176, R182, R64 ;  /* 0x000000b6b040723c */ /* 0x000fe20000001840 */
[----:B------:R-:W1:Y:S07]  /*6aa0*/  LDSM.16.M88.4 R180, [R208] ;  /* 0x00000000d0b4783b */ /* 0x000e6e0000000200 */
[C---:B------:R-:W-:Y:S08]  /*6ab0*/  HMMA.16816.F32 R4, R184.reuse, R188, R4 ;  /* 0x000000bcb804723c */ /* 0x040ff00000001804 */
[C---:B------:R-:W-:Y:S01]  /*6ac0*/  HMMA.16816.F32 R8, R184.reuse, R190, R8 ;  /* 0x000000beb808723c */ /* 0x040fe20000001808 */
[----:B------:R-:W2:Y:S07]  /*6ad0*/  LDSM.16.M88.4 R188, [R205+0x4000] ;  /* 0x00400000cdbc783b */ /* 0x000eae0000000200 */
[C---:B-----5:R-:W-:Y:S08]  /*6ae0*/  HMMA.16816.F32 R12, R184.reuse, R164, R12 ;  /* 0x000000a4b80c723c */ /* 0x060ff0000000180c */
[C---:B------:R-:W-:Y:S01]  /*6af0*/  HMMA.16816.F32 R16, R184.reuse, R166, R16 ;  /* 0x000000a6b810723c */ /* 0x040fe20000001810 */
[----:B------:R-:W5:Y:S07]  /*6b00*/  LDSM.16.M88.4 R164, [R205+0x4800] ;  /* 0x00480000cda4783b */ /* 0x000f6e0000000200 */
[C---:B---3--:R-:W-:Y:S08]  /*6b10*/  HMMA.16816.F32 R20, R184.reuse, R152, R20 ;  /* 0x00000098b814723c */ /* 0x048ff00000001814 */
[C---:B------:R-:W-:Y:S01]  /*6b20*/  HMMA.16816.F32 R24, R184.reuse, R154, R24 ;  /* 0x0000009ab818723c */ /* 0x040fe20000001818 */
[----:B------:R-:W-:Y:S07]  /*6b30*/  LDSM.16.M88.4 R152, [R205+0x6000] ;  /* 0x00600000cd98783b */ /* 0x000fee0000000200 */
[C---:B-1----:R-:W-:Y:S08]  /*6b40*/  HMMA.16816.F32 R28, R184.reuse, R136, R28 ;  /* 0x00000088b81c723c */ /* 0x042ff0000000181c */
[C---:B------:R-:W-:Y:S01]  /*6b50*/  HMMA.16816.F32 R32, R184.reuse, R138, R32 ;  /* 0x0000008ab820723c */ /* 0x040fe20000001820 */
[----:B------:R-:W1:Y:S07]  /*6b60*/  LDSM.16.M88.4 R136, [R205+0x5000] ;  /* 0x00500000cd88783b */ /* 0x000e6e0000000200 */
[C---:B--2---:R-:W-:Y:S08]  /*6b70*/  HMMA.16816.F32 R36, R184.reuse, R148, R36 ;  /* 0x00000094b824723c */ /* 0x044ff00000001824 */
[C---:B------:R-:W-:Y:S01]  /*6b80*/  HMMA.16816.F32 R40, R184.reuse, R150, R40 ;  /* 0x00000096b828723c */ /* 0x040fe20000001828 */
[----:B------:R-:W2:Y:S07]  /*6b90*/  LDSM.16.M88.4 R148, [R205+0x5800] ;  /* 0x00580000cd94783b */ /* 0x000eae0000000200 */
[C---:B------:R-:W-:Y:S08]  /*6ba0*/  HMMA.16816.F32 R44, R184.reuse, R156, R44 ;  /* 0x0000009cb82c723c */ /* 0x040ff0000000182c */
[C---:B------:R-:W-:Y:S01]  /*6bb0*/  HMMA.16816.F32 R48, R184.reuse, R158, R48 ;  /* 0x0000009eb830723c */ /* 0x040fe20000001830 */
[----:B------:R-:W3:Y:S07]  /*6bc0*/  LDSM.16.M88.4 R156, [R205+0x6800] ;  /* 0x00680000cd9c783b */ /* 0x000eee0000000200 */
[C---:B----4-:R-:W-:Y:S08]  /*6bd0*/  HMMA.16816.F32 R52, R184.reuse, R160, R52 ;  /* 0x000000a0b834723c */ /* 0x050ff00000001834 */
[C---:B------:R-:W-:Y:S01]  /*6be0*/  HMMA.16816.F32 R56, R184.reuse, R162, R56 ;  /* 0x000000a2b838723c */ /* 0x040fe20000001838 */
[----:B------:R-:W4:Y:S07]  /*6bf0*/  LDSM.16.M88.4 R160, [R205+0x7000] ;  /* 0x00700000cda0783b */ /* 0x000f2e0000000200 */
[C---:B------:R-:W-:Y:S08]  /*6c00*/  HMMA.16816.F32 R60, R184.reuse, R180, R60 ;  /* 0x000000b4b83c723c */ /* 0x040ff0000000183c */
[----:B------:R-:W-:Y:S01]  /*6c10*/  HMMA.16816.F32 R64, R184, R182, R64 ;  /* 0x000000b6b840723c */ /* 0x000fe20000001840 */
[----:B------:R-:W2:Y:S07]  /*6c20*/  LDSM.16.M88.4 R180, [R205+0x7800] ;  /* 0x00780000cdb4783b */ /* 0x000eae0000000200 */
[C---:B------:R-:W-:Y:S08]  /*6c30*/  HMMA.16816.F32 R4, R192.reuse, R188, R4 ;  /* 0x000000bcc004723c */ /* 0x040ff00000001804 */
[C---:B------:R-:W-:Y:S01]  /*6c40*/  HMMA.16816.F32 R8, R192.reuse, R190, R8 ;  /* 0x000000bec008723c */ /* 0x040fe20000001808 */
[----:B------:R-:W3:Y:S07]  /*6c50*/  LDSM.16.M88.4 R188, [R202+0x4000] ;  /* 0x00400000cabc783b */ /* 0x000eee0000000200 */
[C---:B-----5:R-:W-:Y:S08]  /*6c60*/  HMMA.16816.F32 R12, R192.reuse, R164, R12 ;  /* 0x000000a4c00c723c */ /* 0x060ff0000000180c */
[C---:B------:R-:W-:Y:S08]  /*6c70*/  HMMA.16816.F32 R16, R192.reuse, R166, R16 ;  /* 0x000000a6c010723c */ /* 0x040ff00000001810 */
[C---:B-1----:R-:W-:Y:S08]  /*6c80*/  HMMA.16816.F32 R20, R192.reuse, R136, R20 ;  /* 0x00000088c014723c */ /* 0x042ff00000001814 */
[C---:B------:R-:W-:Y:S01]  /*6c90*/  HMMA.16816.F32 R24, R192.reuse, R138, R24 ;  /* 0x0000008ac018723c */ /* 0x040fe20000001818 */
[----:B------:R-:W1:Y:S07]  /*6ca0*/  LDSM.16.M88.4 R136, [R202+0x4800] ;  /* 0x00480000ca88783b */ /* 0x000e6e0000000200 */
[C---:B--2---:R-:W-:Y:S08]  /*6cb0*/  HMMA.16816.F32 R28, R192.reuse, R148, R28 ;  /* 0x00000094c01c723c */ /* 0x044ff0000000181c */
[C---:B------:R-:W-:Y:S08]  /*6cc0*/  HMMA.16816.F32 R32, R192.reuse, R150, R32 ;  /* 0x00000096c020723c */ /* 0x040ff00000001820 */
[C---:B------:R-:W-:Y:S08]  /*6cd0*/  HMMA.16816.F32 R36, R192.reuse, R152, R36 ;  /* 0x00000098c024723c */ /* 0x040ff00000001824 */
[C---:B------:R-:W-:Y:S08]  /*6ce0*/  HMMA.16816.F32 R40, R192.reuse, R154, R40 ;  /* 0x0000009ac028723c */ /* 0x040ff00000001828 */
[C---:B---3--:R-:W-:Y:S08]  /*6cf0*/  HMMA.16816.F32 R44, R192.reuse, R156, R44 ;  /* 0x0000009cc02c723c */ /* 0x048ff0000000182c */
[C---:B------:R-:W-:Y:S08]  /*6d00*/  HMMA.16816.F32 R48, R192.reuse, R158, R48 ;  /* 0x0000009ec030723c */ /* 0x040ff00000001830 */
[C---:B----4-:R-:W-:Y:S08]  /*6d10*/  HMMA.16816.F32 R52, R192.reuse, R160, R52 ;  /* 0x000000a0c034723c */ /* 0x050ff00000001834 */
[C---:B------:R-:W-:Y:S08]  /*6d20*/  HMMA.16816.F32 R56, R192.reuse, R162, R56 ;  /* 0x000000a2c038723c */ /* 0x040ff00000001838 */
[C---:B------:R-:W-:Y:S08]  /*6d30*/  HMMA.16816.F32 R60, R192.reuse, R180, R60 ;  /* 0x000000b4c03c723c */ /* 0x040ff0000000183c */
[----:B------:R-:W-:Y:S08]  /*6d40*/  HMMA.16816.F32 R64, R192, R182, R64 ;  /* 0x000000b6c040723c */ /* 0x000ff00000001840 */
[C---:B------:R-:W-:Y:S08]  /*6d50*/  HMMA.16816.F32 R4, R196.reuse, R188, R4 ;  /* 0x000000bcc404723c */ /* 0x040ff00000001804 */
[C---:B------:R-:W-:Y:S08]  /*6d60*/  HMMA.16816.F32 R8, R196.reuse, R190, R8 ;  /* 0x000000bec408723c */ /* 0x040ff00000001808 */
[C---:B-1----:R-:W-:Y:S08]  /*6d70*/  HMMA.16816.F32 R12, R196.reuse, R136, R12 ;  /* 0x00000088c40c723c */ /* 0x042ff0000000180c */
[----:B------:R-:W-:Y:S01]  /*6d80*/  FMUL.FTZ R4, R4, c[0x0][0x320] ;  /* 0x0000c80004047a20 */ /* 0x000fe20000410000 */
[C---:B------:R-:W-:Y:S01]  /*6d90*/  HMMA.16816.F32 R16, R196.reuse, R138, R16 ;  /* 0x0000008ac410723c */ /* 0x040fe20000001810 */
[----:B------:R-:W2:Y:S02]  /*6da0*/  LDL R139, [R1+0x28] ;  /* 0x00002800018b7983 */ /* 0x000ea40000100800 */
[----:B------:R-:W-:Y:S01]  /*6db0*/  MUFU.TANH R156, R4 ;  /* 0x00000004009c7308 */ /* 0x000fe20000002400 */
[----:B------:R-:W-:Y:S02]  /*6dc0*/  FMUL.FTZ R5, R5, c[0x0][0x320] ;  /* 0x0000c80005057a20 */ /* 0x000fe40000410000 */
[----:B------:R-:W-:Y:S02]  /*6dd0*/  FMUL.FTZ R6, R6, c[0x0][0x320] ;  /* 0x0000c80006067a20 */ /* 0x000fe40000410000 */
[----:B------:R-:W-:Y:S04]  /*6de0*/  FMUL.FTZ R7, R7, c[0x0][0x320] ;  /* 0x0000c80007077a20 */ /* 0x000fe80000410000 */
[----:B------:R-:W-:Y:S01]  /*6df0*/  FMUL.FTZ R8, R8, c[0x0][0x320] ;  /* 0x0000c80008087a20 */ /* 0x000fe20000410000 */
[----:B------:R-:W-:Y:S01]  /*6e00*/  MUFU.TANH R155, R5 ;  /* 0x00000005009b7308 */ /* 0x000fe20000002400 */
[----:B------:R-:W-:Y:S02]  /*6e10*/  FMUL.FTZ R9, R9, c[0x0][0x320] ;  /* 0x0000c80009097a20 */ /* 0x000fe40000410000 */
[----:B------:R-:W-:Y:S02]  /*6e20*/  FMUL.FTZ R10, R10, c[0x0][0x320] ;  /* 0x0000c8000a0a7a20 */ /* 0x000fe40000410000 */
[----:B------:R-:W-:Y:S02]  /*6e30*/  FMUL.FTZ R11, R11, c[0x0][0x320] ;  /* 0x0000c8000b0b7a20 */ /* 0x000fe40000410000 */
[----:B------:R-:W-:Y:S02]  /*6e40*/  FMUL.FTZ R12, R12, c[0x0][0x320] ;  /* 0x0000c8000c0c7a20 */ /* 0x000fe40000410000 */
[----:B------:R-:W-:Y:S01]  /*6e50*/  FMUL.FTZ R13, R13, c[0x0][0x320] ;  /* 0x0000c8000d0d7a20 */ /* 0x000fe20000410000 */
[----:B------:R-:W1:Y:S01]  /*6e60*/  MUFU.TANH R154, R6 ;  /* 0x00000006009a7308 */ /* 0x000e620000002400 */
[----:B------:R-:W-:Y:S02]  /*6e70*/  FMUL.FTZ R14, R14, c[0x0][0x320] ;  /* 0x0000c8000e0e7a20 */ /* 0x000fe40000410000 */
[----:B------:R-:W-:Y:S02]  /*6e80*/  FMUL.FTZ R15, R15, c[0x0][0x320] ;  /* 0x0000c8000f0f7a20 */ /* 0x000fe40000410000 */
[----:B------:R-:W-:Y:S02]  /*6e90*/  FMUL.FTZ R18, R18, c[0x0][0x320] ;  /* 0x0000c80012127a20 */ /* 0x000fe40000410000 */
[----:B------:R-:W-:Y:S02]  /*6ea0*/  FMUL.FTZ R19, R19, c[0x0][0x320] ;  /* 0x0000c80013137a20 */ /* 0x000fe40000410000 */
[----:B------:R-:W-:Y:S01]  /*6eb0*/  FMUL.FTZ R17, R17, c[0x0][0x320] ;  /* 0x0000c80011117a20 */ /* 0x000fe20000410000 */
[----:B------:R3:W-:Y:S01]  /*6ec0*/  MUFU.TANH R153, R7 ;  /* 0x0000000700997308 */ /* 0x0007e20000002400 */
[----:B------:R-:W-:Y:S09]  /*6ed0*/  FMUL.FTZ R16, R16, c[0x0][0x320] ;  /* 0x0000c80010107a20 */ /* 0x000ff20000410000 */
[----:B------:R-:W-:Y:S10]  /*6ee0*/  MUFU.TANH R152, R8 ;  /* 0x0000000800987308 */ /* 0x000ff40000002400 */
[----:B------:R-:W-:Y:S01]  /*6ef0*/  MUFU.TANH R151, R9 ;  /* 0x0000000900977308 */ /* 0x000fe20000002400 */
[----:B---3--:R-:W3:Y:S09]  /*6f00*/  LDSM.16.M88.4 R4, [R202+0x5000] ;  /* 0x00500000ca04783b */ /* 0x008ef20000000200 */
[----:B------:R-:W4:Y:S10]  /*6f10*/  MUFU.TANH R149, R10 ;  /* 0x0000000a00957308 */ /* 0x000f340000002400 */
[----:B------:R5:W-:Y:S10]  /*6f20*/  MUFU.TANH R148, R11 ;  /* 0x0000000b00947308 */ /* 0x000bf40000002400 */
[----:B------:R-:W-:Y:S10]  /*6f30*/  MUFU.TANH R138, R12 ;  /* 0x0000000c008a7308 */ /* 0x000ff40000002400 */
[----:B------:R-:W1:Y:S01]  /*6f40*/  MUFU.TANH R137, R13 ;  /* 0x0000000d00897308 */ /* 0x000e620000002400 */
[----:B-----5:R-:W5:Y:S01]  /*6f50*/  LDSM.16.M88.4 R8, [R202+0x5800] ;  /* 0x00580000ca08783b */ /* 0x020f620000000200 */
[C---:B---3--:R-:W-:Y:S08]  /*6f60*/  HMMA.16816.F32 R20, R196.reuse, R4, R20 ;  /* 0x00000004c414723c */ /* 0x048ff00000001814 */
[----:B------:R-:W3:Y:S01]  /*6f70*/  MUFU.TANH R136, R14 ;  /* 0x0000000e00887308 */ /* 0x000ee20000002400 */
[C---:B------:R-:W-:Y:S01]  /*6f80*/  HMMA.16816.F32 R24, R196.reuse, R6, R24 ;  /* 0x00000006c418723c */ /* 0x040fe20000001818 */
[----:B------:R-:W1:Y:S08]  /*6f90*/  LDSM.16.M88.4 R4, [R202+0x6000] ;  /* 0x00600000ca04783b */ /* 0x000e700000000200 */
[----:B------:R3:W-:Y:S06]  /*6fa0*/  MUFU.TANH R71, R15 ;  /* 0x0000000f00477308 */ /* 0x0007ec0000002400 */
[----:B------:R-:W-:Y:S04]  /*6fb0*/  FMUL.FTZ R20, R20, c[0x0][0x320] ;  /* 0x0000c80014147a20 */ /* 0x000fe80000410000 */
[----:B------:R-:W-:Y:S01]  /*6fc0*/  MUFU.TANH R68, R17 ;  /* 0x0000001100447308 */ /* 0x000fe20000002400 */
[----:B------:R-:W-:Y:S02]  /*6fd0*/  FMUL.FTZ R21, R21, c[0x0][0x320] ;  /* 0x0000c80015157a20 */ /* 0x000fe40000410000 */
[----:B------:R-:W-:Y:S02]  /*6fe0*/  FMUL.FTZ R22, R22, c[0x0][0x320] ;  /* 0x0000c80016167a20 */ /* 0x000fe40000410000 */
[----:B------:R-:W-:Y:S02]  /*6ff0*/  FMUL.FTZ R23, R23, c[0x0][0x320] ;  /* 0x0000c80017177a20 */ /* 0x000fe40000410000 */
[----:B------:R-:W-:Y:S02]  /*7000*/  FMUL.FTZ R24, R24, c[0x0][0x320] ;  /* 0x0000c80018187a20 */ /* 0x000fe40000410000 */
[----:B------:R-:W-:Y:S01]  /*7010*/  FMUL.FTZ R25, R25, c[0x0][0x320] ;  /* 0x0000c80019197a20 */ /* 0x000fe20000410000 */
[----:B------:R-:W4:Y:S01]  /*7020*/  MUFU.TANH R17, R18 ;  /* 0x0000001200117308 */ /* 0x000f220000002400 */
[----:B------:R-:W-:Y:S02]  /*7030*/  FMUL.FTZ R26, R26, c[0x0][0x320] ;  /* 0x0000c8001a1a7a20 */ /* 0x000fe40000410000 */
[----:B------:R-:W-:Y:S01]  /*7040*/  FMUL.FTZ R27, R27, c[0x0][0x320] ;  /* 0x0000c8001b1b7a20 */ /* 0x000fe20000410000 */
[C---:B-----5:R-:W-:Y:S01]  /*7050*/  HMMA.16816.F32 R28, R196.reuse, R8, R28 ;  /* 0x00000008c41c723c */ /* 0x060fe2000000181c */
[----:B---3--:R-:W-:Y:S05]  /*7060*/  LDSM.16.M88.4 R12, [R202+0x7800] ;  /* 0x00780000ca0c783b */ /* 0x008fea0000000200 */
[----:B------:R-:W-:Y:S02]  /*7070*/  MUFU.TANH R150, R19 ;  /* 0x0000001300967308 */ /* 0x000fe40000002400 */
[C---:B------:R-:W-:Y:S01]  /*7080*/  HMMA.16816.F32 R32, R196.reuse, R10, R32 ;  /* 0x0000000ac420723c */ /* 0x040fe20000001820 */
[----:B------:R-:W3:Y:S07]  /*7090*/  LDSM.16.M88.4 R8, [R202+0x6800] ;  /* 0x00680000ca08783b */ /* 0x000eee0000000200 */
[----:B------:R5:W3:Y:S01]  /*70a0*/  MUFU.TANH R69, R16 ;  /* 0x0000001000457308 */ /* 0x000ae20000002400 */
[C---:B-1----:R-:W-:Y:S07]  /*70b0*/  HMMA.16816.F32 R36, R196.reuse, R4, R36 ;  /* 0x00000004c424723c */ /* 0x042fee0000001824 */
[----:B------:R-:W-:Y:S01]  /*70c0*/  FMUL.FTZ R28, R28, c[0x0][0x320] ;  /* 0x0000c8001c1c7a20 */ /* 0x000fe20000410000 */
[C---:B------:R-:W-:Y:S01]  /*70d0*/  HMMA.16816.F32 R40, R196.reuse, R6, R40 ;  /* 0x00000006c428723c */ /* 0x040fe20000001828 */
[----:B------:R-:W1:Y:S01]  /*70e0*/  MUFU.TANH R20, R20 ;  /* 0x0000001400147308 */ /* 0x000e620000002400 */
[----:B------:R-:W1:Y:S01]  /*70f0*/  LDSM.16.M88.4 R4, [R202+0x7000] ;  /* 0x00700000ca04783b */ /* 0x000e620000000200 */
[----:B------:R-:W-:Y:S04]  /*7100*/  DEPBAR.LE SB0, 0x0 ;  /* 0x000080000000791a */ /* 0x000fe80000000000 */
[----:B------:R-:W-:Y:S02]  /*7110*/  FMUL.FTZ R32, R32, c[0x0][0x320] ;  /* 0x0000c80020207a20 */ /* 0x000fe40000410000 */
[----:B------:R-:W-:Y:S02]  /*7120*/  FMUL.FTZ R29, R29, c[0x0][0x320] ;  /* 0x0000c8001d1d7a20 */ /* 0x000fe40000410000 */
[----:B------:R-:W-:Y:S01]  /*7130*/  MUFU.TANH R163, R32 ;  /* 0x0000002000a37308 */ /* 0x000fe20000002400 */
[----:B------:R-:W-:Y:S01]  /*7140*/  BAR.SYNC.DEFER_BLOCKING 0x0 ;  /* 0x0000000000007b1d */ /* 0x000fe20000010000 */
[----:B------:R-:W-:Y:S02]  /*7150*/  FMUL.FTZ R30, R30, c[0x0][0x320] ;  /* 0x0000c8001e1e7a20 */ /* 0x000fe40000410000 */
[----:B------:R-:W-:Y:S02]  /*7160*/  FMUL.FTZ R31, R31, c[0x0][0x320] ;  /* 0x0000c8001f1f7a20 */ /* 0x000fe40000410000 */
[----:B------:R-:W-:Y:S02]  /*7170*/  FMUL.FTZ R36, R36, c[0x0][0x320] ;  /* 0x0000c80024247a20 */ /* 0x000fe40000410000 */
[----:B------:R-:W-:Y:S02]  /*7180*/  FMUL.FTZ R37, R37, c[0x0][0x320] ;  /* 0x0000c80025257a20 */ /* 0x000fe40000410000 */
[----:B------:R-:W2:Y:S01]  /*7190*/  MUFU.TANH R21, R21 ;  /* 0x0000001500157308 */ /* 0x000ea20000002400 */
[----:B------:R-:W-:Y:S01]  /*71a0*/  FMUL.FTZ R38, R38, c[0x0][0x320] ;  /* 0x0000c80026267a20 */ /* 0x000fe20000410000 */
[C---:B---3--:R-:W-:Y:S01]  /*71b0*/  HMMA.16816.F32 R44, R196.reuse, R8, R44 ;  /* 0x00000008c42c723c */ /* 0x048fe2000000182c */
[----:B------:R3:W4:Y:S04]  /*71c0*/  SHFL.IDX PT, R8, R0, 0x1, 0x1c1f ;  /* 0x003c1f0000087f89 */ /* 0x00072800000e0000 */
[----:B------:R-:W-:Y:S03]  /*71d0*/  FMUL.FTZ R40, R40, c[0x0][0x320] ;  /* 0x0000c80028287a20 */ /* 0x000fe60000410000 */
[----:B------:R-:W2:Y:S01]  /*71e0*/  MUFU.TANH R24, R24 ;  /* 0x0000001800187308 */ /* 0x000ea20000002400 */
[C---:B------:R-:W-:Y:S03]  /*71f0*/  HMMA.16816.F32 R48, R196.reuse, R10, R48 ;  /* 0x0000000ac430723c */ /* 0x040fe60000001830 */
[----:B------:R-:W-:Y:S02]  /*7200*/  FMUL.FTZ R41, R41, c[0x0][0x320] ;  /* 0x0000c80029297a20 */ /* 0x000fe40000410000 */
[----:B------:R-:W-:Y:S02]  /*7210*/  FMUL.FTZ R39, R39, c[0x0][0x320] ;  /* 0x0000c80027277a20 */ /* 0x000fe40000410000 */
[----:B------:R-:W-:Y:S02]  /*7220*/  FMUL.FTZ R42, R42, c[0x0][0x320] ;  /* 0x0000c8002a2a7a20 */ /* 0x000fe40000410000 */
[----:B------:R4:W-:Y:S01]  /*7230*/  MUFU.TANH R18, R40 ;  /* 0x0000002800127308 */ /* 0x0009e20000002400 */
[C---:B-1----:R-:W-:Y:S03]  /*7240*/  HMMA.16816.F32 R52, R196.reuse, R4, R52 ;  /* 0x00000004c434723c */ /* 0x042fe60000001834 */
[----:B------:R-:W-:Y:S02]  /*7250*/  FMUL.FTZ R33, R33, c[0x0][0x320] ;  /* 0x0000c80021217a20 */ /* 0x000fe40000410000 */
[----:B------:R-:W-:Y:S01]  /*7260*/  FMUL.FTZ R35, R35, c[0x0][0x320] ;  /* 0x0000c80023237a20 */ /* 0x000fe20000410000 */
[----:B---3--:R-:W-:Y:S01]  /*7270*/  MOV R0, 0xffffff80 ;  /* 0xffffff8000007802 */ /* 0x008fe20000000f00 */
[----:B------:R-:W-:Y:S01]  /*7280*/  FMUL.FTZ R44, R44, c[0x0][0x320] ;  /* 0x0000c8002c2c7a20 */ /* 0x000fe20000410000 */
[C---:B------:R-:W-:Y:S01]  /*7290*/  HMMA.16816.F32 R56, R196.reuse, R6, R56 ;  /* 0x00000006c438723c */ /* 0x040fe20000001838 */
[----:B------:R-:W-:Y:S03]  /*72a0*/  MUFU.TANH R42, R42 ;  /* 0x0000002a002a7308 */ /* 0x000fe60000002400 */
[----:B------:R-:W-:Y:S02]  /*72b0*/  IMAD R0, R229, R0, 0x1 ;  /* 0x00000001e5007424 */ /* 0x000fe400078e0200 */
[----:B------:R-:W-:Y:S02]  /*72c0*/  FMUL.FTZ R49, R49, c[0x0][0x320] ;  /* 0x0000c80031317a20 */ /* 0x000fe40000410000 */
[C---:B------:R-:W-:Y:S03]  /*72d0*/  HMMA.16816.F32 R60, R196.reuse, R12, R60 ;  /* 0x0000000cc43c723c */ /* 0x040fe6000000183c */
[----:B------:R1:W-:Y:S01]  /*72e0*/  MUFU.TANH R19, R41 ;  /* 0x0000002900137308 */ /* 0x0003e20000002400 */
[----:B------:R-:W-:Y:S01]  /*72f0*/  IADD3 R0, R0, c[0x0][0x1d0], -R231 ;  /* 0x0000740000007a10 */ /* 0x000fe20007ffe8e7 */
[----:B------:R-:W-:Y:S02]  /*7300*/  FMUL.FTZ R45, R45, c[0x0][0x320] ;  /* 0x0000c8002d2d7a20 */ /* 0x000fe40000410000 */
[----:B------:R-:W-:Y:S01]  /*7310*/  FMUL.FTZ R46, R46, c[0x0][0x320] ;  /* 0x0000c8002e2e7a20 */ /* 0x000fe20000410000 */
[----:B------:R-:W-:Y:S01]  /*7320*/  IADD3 R0, R0, -c[0x0][0x168], RZ ;  /* 0x80005a0000007a10 */ /* 0x000fe20007ffe0ff */
[----:B------:R-:W-:Y:S03]  /*7330*/  HMMA.16816.F32 R64, R196, R14, R64 ;  /* 0x0000000ec440723c */ /* 0x000fe60000001840 */
[----:B------:R-:W-:Y:S01]  /*7340*/  FMUL.FTZ R47, R47, c[0x0][0x320] ;  /* 0x0000c8002f2f7a20 */ /* 0x000fe20000410000 */
[----:B------:R3:W-:Y:S01]  /*7350*/  MUFU.TANH R15, R49 ;  /* 0x00000031000f7308 */ /* 0x0007e20000002400 */
[C---:B------:R-:W-:Y:S01]  /*7360*/  IMAD.IADD R2, R0.reuse, 0x1, R2 ;  /* 0x0000000100027824 */ /* 0x040fe200078e0202 */
[----:B----4-:R-:W-:Y:S01]  /*7370*/  IADD3 R0, R0, R8, RZ ;  /* 0x0000000800007210 */ /* 0x010fe20007ffe0ff */
[----:B------:R-:W-:Y:S02]  /*7380*/  FMUL.FTZ R5, R56, c[0x0][0x320] ;  /* 0x0000c80038057a20 */ /* 0x000fe40000410000 */
[----:B-----5:R-:W-:Y:S01]  /*7390*/  FMUL.FTZ R16, R57, c[0x0][0x320] ;  /* 0x0000c80039107a20 */ /* 0x020fe20000410000 */
[----:B------:R-:W-:Y:S02]  /*73a0*/  ISETP.GT.AND P4, PT, R0, RZ, PT ;  /* 0x000000ff0000720c */ /* 0x000fe40003f84270 */
[----:B------:R-:W-:Y:S01]  /*73b0*/  ISETP.GT.AND P0, PT, R2, 0x1, PT ;  /* 0x000000010200780c */ /* 0x000fe20003f04270 */
[----:B------:R-:W-:Y:S01]  /*73c0*/  FMUL.FTZ R52, R52, c[0x0][0x320] ;  /* 0x0000c80034347a20 */ /* 0x000fe20000410000 */
[----:B------:R-:W4:Y:S01]  /*73d0*/  MUFU.TANH R25, R25 ;  /* 0x0000001900197308 */ /* 0x000f220000002400 */
[----:B------:R-:W-:Y:S01]  /*73e0*/  FSEL R11, R154, -INF , P4 ;  /* 0xff8000009a0b7808 */ /* 0x000fe20002000000 */
[----:B------:R-:W-:Y:S01]  /*73f0*/  FMUL.FTZ R48, R48, c[0x0][0x320] ;  /* 0x0000c80030307a20 */ /* 0x000fe20000410000 */
[----:B------:R-:W-:Y:S01]  /*7400*/  FSEL R8, R155, -INF , P0 ;  /* 0xff8000009b087808 */ /* 0x000fe20000000000 */
[----:B------:R-:W-:Y:S01]  /*7410*/  FMUL.FTZ R53, R53, c[0x0][0x320] ;  /* 0x0000c80035357a20 */ /* 0x000fe20000410000 */
[----:B------:R-:W-:Y:S01]  /*7420*/  ISETP.GT.AND P4, PT, R0, 0x8, PT ;  /* 0x000000080000780c */ /* 0x000fe20003f84270 */
[----:B------:R-:W-:Y:S01]  /*7430*/  FMUL.FTZ R54, R54, c[0x0][0x320] ;  /* 0x0000c80036367a20 */ /* 0x000fe20000410000 */
[----:B------:R-:W-:Y:S01]  /*7440*/  ISETP.GT.AND P0, PT, R2, 0x9, PT ;  /* 0x000000090200780c */ /* 0x000fe20003f04270 */
[----:B------:R-:W-:Y:S01]  /*7450*/  FMUL.FTZ R55, R55, c[0x0][0x320] ;  /* 0x0000c80037377a20 */ /* 0x000fe20000410000 */
[----:B------:R-:W-:Y:S01]  /*7460*/  FSEL R13, R149, -INF , P4 ;  /* 0xff800000950d7808 */ /* 0x000fe20002000000 */
[----:B------:R-:W2:Y:S01]  /*7470*/  MUFU.TANH R28, R28 ;  /* 0x0000001c001c7308 */ /* 0x000ea20000002400 */
[----:B------:R-:W-:Y:S01]  /*7480*/  FSEL R10, R151, -INF , P0 ;  /* 0xff800000970a7808 */ /* 0x000fe20000000000 */
[----:B------:R-:W-:Y:S01]  /*7490*/  FMUL.FTZ R60, R60, c[0x0][0x320] ;  /* 0x0000c8003c3c7a20 */ /* 0x000fe20000410000 */
[----:B------:R-:W-:Y:S01]  /*74a0*/  ISETP.GT.AND P0, PT, R2, 0x11, PT ;  /* 0x000000110200780c */ /* 0x000fe20003f04270 */
[----:B------:R-:W-:Y:S01]  /*74b0*/  FMUL.FTZ R61, R61, c[0x0][0x320] ;  /* 0x0000c8003d3d7a20 */ /* 0x000fe20000410000 */
[----:B------:R-:W-:Y:S01]  /*74c0*/  ISETP.GT.AND P4, PT, R0, 0x10, PT ;  /* 0x000000100000780c */ /* 0x000fe20003f84270 */
[----:B------:R-:W-:Y:S01]  /*74d0*/  FMUL.FTZ R62, R62, c[0x0][0x320] ;  /* 0x0000c8003e3e7a20 */ /* 0x000fe20000410000 */
[----:B------:R-:W-:Y:S01]  /*74e0*/  FSEL R40, R137, -INF , P0 ;  /* 0xff80000089287808 */ /* 0x000fe20000000000 */
[----:B------:R-:W-:Y:S01]  /*74f0*/  FMUL.FTZ R63, R63, c[0x0][0x320] ;  /* 0x0000c8003f3f7a20 */ /* 0x000fe20000410000 */
[----:B-1----:R-:W-:Y:S01]  /*7500*/  FSEL R41, R136, -INF , P4 ;  /* 0xff80000088297808 */ /* 0x002fe20002000000 */
[----:B------:R-:W-:Y:S01]  /*7510*/  MUFU.TANH R6, R48 ;  /* 0x0000003000067308 */ /* 0x000fe20000002400 */
[----:B------:R-:W5:Y:S01]  /*7520*/  LDL.64 R136, [R1+0x18] ;  /* 0x0000180001887983 */ /* 0x000f620000100a00 */
[----:B------:R-:W-:Y:S01]  /*7530*/  ISETP.GT.AND P1, PT, R2, RZ, PT ;  /* 0x000000ff0200720c */ /* 0x000fe20003f24270 */
[----:B------:R-:W-:Y:S01]  /*7540*/  FMUL.FTZ R65, R65, c[0x0][0x320] ;  /* 0x0000c80041417a20 */ /* 0x000fe20000410000 */
[----:B------:R-:W-:Y:S01]  /*7550*/  ISETP.GT.AND P4, PT, R0, 0x18, PT ;  /* 0x000000180000780c */ /* 0x000fe20003f84270 */
[----:B------:R-:W-:Y:S01]  /*7560*/  FMUL.FTZ R43, R43, c[0x0][0x320] ;  /* 0x0000c8002b2b7a20 */ /* 0x000fe20000410000 */
[----:B------:R-:W-:Y:S01]  /*7570*/  FSEL R7, R156, -INF , P1 ;  /* 0xff8000009c077808 */ /* 0x000fe20000800000 */
[----:B------:R-:W-:Y:S01]  /*7580*/  FMUL.FTZ R59, R59, c[0x0][0x320] ;  /* 0x0000c8003b3b7a20 */ /* 0x000fe20000410000 */
[----:B------:R-:W-:Y:S01]  /*7590*/  ISETP.GT.AND P1, PT, R2, 0x8, PT ;  /* 0x000000080200780c */ /* 0x000fe20003f24270 */
[----:B------:R-:W-:Y:S01]  /*75a0*/  FMUL.FTZ R50, R50, c[0x0][0x320] ;  /* 0x0000c80032327a20 */ /* 0x000fe20000410000 */
[----:B------:R-:W-:Y:S01]  /*75b0*/  MUFU.TANH R65, R65 ;  /* 0x0000004100417308 */ /* 0x000fe20000002400 */
[----:B------:R-:W-:Y:S01]  /*75c0*/  FMNMX.FTZ R4, R7, R3, !PT ;  /* 0x0000000307047209 */ /* 0x000fe20007810000 */
[----:B------:R-:W-:Y:S01]  /*75d0*/  FMUL.FTZ R34, R34, c[0x0][0x320] ;  /* 0x0000c80022227a20 */ /* 0x000fe20000410000 */
[----:B------:R-:W-:Y:S01]  /*75e0*/  FSEL R57, R17, -INF , P4 ;  /* 0xff80000011397808 */ /* 0x000fe20002000000 */
[----:B------:R-:W-:Y:S01]  /*75f0*/  FMUL.FTZ R51, R51, c[0x0][0x320] ;  /* 0x0000c80033337a20 */ /* 0x000fe20000410000 */
[----:B------:R-:W-:Y:S01]  /*7600*/  FMNMX.FTZ R4, R8, R4, !PT ;  /* 0x0000000408047209 */ /* 0x000fe20007810000 */
[----:B------:R-:W-:Y:S01]  /*7610*/  FMUL.FTZ R64, R64, c[0x0][0x320] ;  /* 0x0000c80040407a20 */ /* 0x000fe20000410000 */
[----:B------:R-:W-:Y:S01]  /*7620*/  FSEL R9, R152, -INF , P1 ;  /* 0xff80000098097808 */ /* 0x000fe20000800000 */
[----:B------:R-:W-:Y:S01]  /*7630*/  FMUL.FTZ R58, R58, c[0x0][0x320] ;  /* 0x0000c8003a3a7a20 */ /* 0x000fe20000410000 */
[----:B------:R-:W-:Y:S01]  /*7640*/  ISETP.GT.AND P1, PT, R2, 0x10, PT ;  /* 0x000000100200780c */ /* 0x000fe20003f24270 */
[----:B------:R1:W-:Y:S01]  /*7650*/  MUFU.TANH R17, R5 ;  /* 0x0000000500117308 */ /* 0x0003e20000002400 */
[----:B------:R-:W-:Y:S01]  /*7660*/  FMNMX.FTZ R4, R9, R4, !PT ;  /* 0x0000000409047209 */ /* 0x000fe20007810000 */
[----:B------:R-:W-:Y:S01]  /*7670*/  FMUL.FTZ R67, R67, c[0x0][0x320] ;  /* 0x0000c80043437a20 */ /* 0x000fe20000410000 */
[----:B------:R-:W-:Y:S02]  /*7680*/  FSEL R32, R138, -INF , P1 ;  /* 0xff8000008a207808 */ /* 0x000fe40000800000 */
[----:B------:R-:W-:Y:S02]  /*7690*/  FMNMX.FTZ R4, R10, R4, !PT ;  /* 0x000000040a047209 */ /* 0x000fe40007810000 */
[----:B------:R-:W-:Y:S02]  /*76a0*/  ISETP.GT.AND P1, PT, R2, 0x18, PT ;  /* 0x000000180200780c */ /* 0x000fe40003f24270 */
[----:B------:R-:W-:Y:S01]  /*76b0*/  FMNMX.FTZ R4, R32, R4, !PT ;  /* 0x0000000420047209 */ /* 0x000fe20007810000 */
[----:B------:R-:W2:Y:S01]  /*76c0*/  MUFU.TANH R29, R29 ;  /* 0x0000001d001d7308 */ /* 0x000ea20000002400 */
[----:B------:R-:W-:Y:S02]  /*76d0*/  ISETP.GT.AND P0, PT, R2, 0x19, PT ;  /* 0x000000190200780c */ /* 0x000fe40003f04270 */
[----:B---3--:R-:W-:Y:S02]  /*76e0*/  FSEL R49, R69, -INF , P1 ;  /* 0xff80000045317808 */ /* 0x008fe40000800000 */
[----:B------:R-:W-:Y:S02]  /*76f0*/  FMNMX.FTZ R4, R40, R4, !PT ;  /* 0x0000000428047209 */ /* 0x000fe40007810000 */
[----:B------:R-:W-:Y:S02]  /*7700*/  ISETP.GT.AND P2, PT, R0, 0x1, PT ;  /* 0x000000010000780c */ /* 0x000fe40003f44270 */
[----:B------:R-:W-:Y:S01]  /*7710*/  ISETP.GT.AND P1, PT, R2, 0x20, PT ;  /* 0x000000200200780c */ /* 0x000fe20003f24270 */
[----:B------:R-:W3:Y:S01]  /*7720*/  MUFU.TANH R22, R22 ;  /* 0x0000001600167308 */ /* 0x000ee20000002400 */
[----:B------:R-:W-:Y:S02]  /*7730*/  FSEL R56, R68, -INF , P0 ;  /* 0xff80000044387808 */ /* 0x000fe40000000000 */
[----:B------:R-:W-:Y:S02]  /*7740*/  FMNMX.FTZ R4, R49, R4, !PT ;  /* 0x0000000431047209 */ /* 0x000fe40007810000 */
[----:B------:R-:W-:Y:S02]  /*7750*/  FSEL R12, R153, -INF , P2 ;  /* 0xff800000990c7808 */ /* 0x000fe40001000000 */
[----:B------:R-:W-:Y:S02]  /*7760*/  FSEL R151, R20, -INF , P1 ;  /* 0xff80000014977808 */ /* 0x000fe40000800000 */
[----:B------:R-:W-:Y:S01]  /*7770*/  ISETP.GT.AND P0, PT, R2, 0x21, PT ;  /* 0x000000210200780c */ /* 0x000fe20003f04270 */
[----:B------:R-:W3:Y:S01]  /*7780*/  MUFU.TANH R36, R36 ;  /* 0x0000002400247308 */ /* 0x000ee20000002400 */
[----:B-1----:R-:W-:Y:S02]  /*7790*/  FMNMX.FTZ R5, R11, R70, !PT ;  /* 0x000000460b057209 */ /* 0x002fe40007810000 */
[----:B------:R-:W-:Y:S02]  /*77a0*/  FMNMX.FTZ R4, R56, R4, !PT ;  /* 0x0000000438047209 */ /* 0x000fe40007810000 */
[----:B--2---:R-:W-:Y:S02]  /*77b0*/  FSEL R152, R21, -INF , P0 ;  /* 0xff80000015987808 */ /* 0x004fe40000000000 */
[----:B------:R-:W-:Y:S02]  /*77c0*/  FMNMX.FTZ R5, R12, R5, !PT ;  /* 0x000000050c057209 */ /* 0x000fe40007810000 */
[----:B------:R-:W-:Y:S01]  /*77d0*/  ISETP.GT.AND P2, PT, R0, 0x9, PT ;  /* 0x000000090000780c */ /* 0x000fe20003f44270 */
[----:B------:R-:W1:Y:S01]  /*77e0*/  MUFU.TANH R33, R33 ;  /* 0x0000002100217308 */ /* 0x000e620000002400 */
[----:B------:R-:W-:Y:S02]  /*77f0*/  ISETP.GT.AND P1, PT, R2, 0x28, PT ;  /* 0x000000280200780c */ /* 0x000fe40003f24270 */
[----:B------:R-:W-:Y:S02]  /*7800*/  FMNMX.FTZ R4, R151, R4, !PT ;  /* 0x0000000497047209 */ /* 0x000fe40007810000 */
[----:B------:R-:W-:Y:S02]  /*7810*/  FSEL R14, R148, -INF , P2 ;  /* 0xff800000940e7808 */ /* 0x000fe40001000000 */
[----:B------:R-:W-:Y:S02]  /*7820*/  FMNMX.FTZ R5, R13, R5, !PT ;  /* 0x000000050d057209 */ /* 0x000fe40007810000 */
[----:B------:R-:W-:Y:S01]  /*7830*/  ISETP.GT.AND P0, PT, R2, 0x29, PT ;  /* 0x000000290200780c */ /* 0x000fe20003f04270 */
[----:B------:R-:W2:Y:S01]  /*7840*/  MUFU.TANH R23, R23 ;  /* 0x0000001700177308 */ /* 0x000ea20000002400 */
[----:B------:R-:W-:Y:S02]  /*7850*/  FSEL R155, R24, -INF , P1 ;  /* 0xff800000189b7808 */ /* 0x000fe40000800000 */
[----:B------:R-:W-:Y:S02]  /*7860*/  FMNMX.FTZ R4, R152, R4, !PT ;  /* 0x0000000498047209 */ /* 0x000fe40007810000 */
[----:B------:R-:W-:Y:S02]  /*7870*/  FMNMX.FTZ R5, R14, R5, !PT ;  /* 0x000000050e057209 */ /* 0x000fe40007810000 */
[----:B------:R-:W-:Y:S02]  /*7880*/  ISETP.GT.AND P1, PT, R2, 0x30, PT ;  /* 0x000000300200780c */ /* 0x000fe40003f24270 */
[----:B----4-:R-:W-:Y:S01]  /*7890*/  FSEL R156, R25, -INF , P0 ;  /* 0xff800000199c7808 */ /* 0x010fe20000000000 */
[----:B------:R-:W4:Y:S01]  /*78a0*/  MUFU.TANH R37, R37 ;  /* 0x0000002500257308 */ /* 0x000f220000002400 */
[----:B------:R-:W-:Y:S02]  /*78b0*/  ISETP.GT.AND P2, PT, R0, 0x11, PT ;  /* 0x000000110000780c */ /* 0x000fe40003f44270 */
[----:B------:R-:W-:Y:S02]  /*78c0*/  FMNMX.FTZ R4, R155, R4, !PT ;  /* 0x000000049b047209 */ /* 0x000fe40007810000 */
[----:B------:R-:W-:Y:S02]  /*78d0*/  FSEL R159, R28, -INF , P1 ;  /* 0xff8000001c9f7808 */ /* 0x000fe40000800000 */
[----:B------:R-:W-:Y:S02]  /*78e0*/  ISETP.GT.AND P0, PT, R2, 0x31, PT ;  /* 0x000000310200780c */ /* 0x000fe40003f04270 */
[----:B------:R-:W-:Y:S01]  /*78f0*/  FSEL R48, R71, -INF , P2 ;  /* 0xff80000047307808 */ /* 0x000fe20001000000 */
[----:B------:R-:W1:Y:S01]  /*7900*/  MUFU.TANH R44, R44 ;  /* 0x0000002c002c7308 */ /* 0x000e620000002400 */
[----:B------:R-:W-:Y:S02]  /*7910*/  FMNMX.FTZ R5, R41, R5, !PT ;  /* 0x0000000529057209 */ /* 0x000fe40007810000 */
[----:B------:R-:W-:Y:S02]  /*7920*/  FMNMX.FTZ R4, R156, R4, !PT ;  /* 0x000000049c047209 */ /* 0x000fe40007810000 */
[----:B------:R-:W-:Y:S02]  /*7930*/  FSEL R160, R29, -INF , P0 ;  /* 0xff8000001da07808 */ /* 0x000fe40000000000 */
[----:B------:R-:W-:Y:S02]  /*7940*/  ISETP.GT.AND P2, PT, R0, 0x19, PT ;  /* 0x000000190000780c */ /* 0x000fe40003f44270 */
[----:B------:R-:W-:Y:S01]  /*7950*/  ISETP.GT.AND P1, PT, R2, 0x38, PT ;  /* 0x000000380200780c */ /* 0x000fe20003f24270 */
[----:B------:R-:W1:Y:S01]  /*7960*/  MUFU.TANH R26, R26 ;  /* 0x0000001a001a7308 */ /* 0x000e620000002400 */
[----:B------:R-:W-:Y:S02]  /*7970*/  FMNMX.FTZ R5, R48, R5, !PT ;  /* 0x0000000530057209 */ /* 0x000fe40007810000 */
[----:B------:R-:W-:Y:S02]  /*7980*/  FMNMX.FTZ R4, R159, R4, !PT ;  /* 0x000000049f047209 */ /* 0x000fe40007810000 */
[----:B------:R-:W-:Y:S02]  /*7990*/  ISETP.GT.AND P4, PT, R0, 0x20, PT ;  /* 0x000000200000780c */ /* 0x000fe40003f84270 */
[----:B------:R-:W-:Y:S02]  /*79a0*/  FSEL R150, R150, -INF , P2 ;  /* 0xff80000096967808 */ /* 0x000fe40001000000 */
[C---:B------:R-:W-:Y:S01]  /*79b0*/  ISETP.GT.AND P0, PT, R2.reuse, 0x39, PT ;  /* 0x000000390200780c */ /* 0x040fe20003f04270 */
[----:B------:R-:W4:Y:S01]  /*79c0*/  MUFU.TANH R27, R27 ;  /* 0x0000001b001b7308 */ /* 0x000f220000002400 */
[----:B------:R-:W-:Y:S02]  /*79d0*/  FSEL R163, R163, -INF , P1 ;  /* 0xff800000a3a37808 */ /* 0x000fe40000800000 */
[----:B------:R-:W-:Y:S02]  /*79e0*/  ISETP.GT.AND P1, PT, R2, 0x40, PT ;  /* 0x000000400200780c */ /* 0x000fe40003f24270 */
[----:B------:R-:W-:Y:S02]  /*79f0*/  FMNMX.FTZ R5, R57, R5, !PT ;  /* 0x0000000539057209 */ /* 0x000fe40007810000 */
[----:B------:R-:W-:Y:S02]  /*7a00*/  FMNMX.FTZ R4, R160, R4, !PT ;  /* 0x00000004a0047209 */ /* 0x000fe40007810000 */
[----:B---3--:R-:W-:Y:S01]  /*7a10*/  FSEL R153, R22, -INF , P4 ;  /* 0xff80000016997808 */ /* 0x008fe20002000000 */
[----:B------:R-:W3:Y:S01]  /*7a20*/  MUFU.TANH R30, R30 ;  /* 0x0000001e001e7308 */ /* 0x000ee20000002400 */
[----:B------:R-:W-:Y:S02]  /*7a30*/  FSEL R167, R36, -INF , P1 ;  /* 0xff80000024a77808 */ /* 0x000fe40000800000 */
[----:B------:R-:W-:Y:S02]  /*7a40*/  ISETP.GT.AND P2, PT, R0, 0x21, PT ;  /* 0x000000210000780c */ /* 0x000fe40003f44270 */
[----:B-1----:R-:W-:Y:S02]  /*7a50*/  FSEL R164, R33, -INF , P0 ;  /* 0xff80000021a47808 */ /* 0x002fe40000000000 */
[----:B------:R-:W-:Y:S02]  /*7a60*/  FMNMX.FTZ R5, R150, R5, !PT ;  /* 0x0000000596057209 */ /* 0x000fe40007810000 */
[C---:B------:R-:W-:Y:S01]  /*7a70*/  ISETP.GT.AND P1, PT, R2.reuse, 0x48, PT ;  /* 0x000000480200780c */ /* 0x040fe20003f24270 */
[----:B------:R-:W1:Y:S01]  /*7a80*/  MUFU.TANH R31, R31 ;  /* 0x0000001f001f7308 */ /* 0x000e620000002400 */
[----:B------:R-:W-:Y:S02]  /*7a90*/  FMNMX.FTZ R4, R163, R4, !PT ;  /* 0x00000004a3047209 */ /* 0x000fe40007810000 */
[----:B--2---:R-:W-:Y:S02]  /*7aa0*/  FSEL R154, R23, -INF , P2 ;  /* 0xff800000179a7808 */ /* 0x004fe40001000000 */
[----:B------:R-:W-:Y:S02]  /*7ab0*/  ISETP.GT.AND P0, PT, R2, 0x41, PT ;  /* 0x000000410200780c */ /* 0x000fe40003f04270 */
[----:B------:R-:W-:Y:S02]  /*7ac0*/  FSEL R189, R18, -INF , P1 ;  /* 0xff80000012bd7808 */ /* 0x000fe40000800000 */
[----:B------:R-:W-:Y:S01]  /*7ad0*/  ISETP.GT.AND P1, PT, R2, 0x50, PT ;  /* 0x000000500200780c */ /* 0x000fe20003f24270 */
[----:B------:R-:W-:Y:S01]  /*7ae0*/  MUFU.TANH R35, R35 ;  /* 0x0000002300237308 */ /* 0x000fe20000002400 */
[----:B------:R-:W-:Y:S02]  /*7af0*/  FMNMX.FTZ R4, R164, R4, !PT ;  /* 0x00000004a4047209 */ /* 0x000fe40007810000 */
[----:B------:R-:W-:Y:S02]  /*7b00*/  ISETP.GT.AND P4, PT, R0, 0x28, PT ;  /* 0x000000280000780c */ /* 0x000fe40003f84270 */
[----:B------:R-:W-:Y:S02]  /*7b10*/  FMNMX.FTZ R5, R153, R5, !PT ;  /* 0x0000000599057209 */ /* 0x000fe40007810000 */
[----:B----4-:R-:W-:Y:S02]  /*7b20*/  FSEL R180, R37, -INF , P0 ;  /* 0xff80000025b47808 */ /* 0x010fe40000000000 */
[----:B------:R-:W-:Y:S01]  /*7b30*/  FSEL R233, R44, -INF , P1 ;  /* 0xff8000002ce97808 */ /* 0x000fe20000800000 */
[----:B------:R-:W2:Y:S01]  /*7b40*/  MUFU.TANH R34, R34 ;  /* 0x0000002200227308 */ /* 0x000ea20000002400 */
[----:B------:R-:W-:Y:S02]  /*7b50*/  ISETP.GT.AND P2, PT, R0, 0x29, PT ;  /* 0x000000290000780c */ /* 0x000fe40003f44270 */
[----:B------:R-:W-:Y:S02]  /*7b60*/  FSEL R157, R26, -INF , P4 ;  /* 0xff8000001a9d7808 */ /* 0x000fe40002000000 */
[----:B------:R-:W-:Y:S02]  /*7b70*/  ISETP.GT.AND P1, PT, R2, 0x58, PT ;  /* 0x000000580200780c */ /* 0x000fe40003f24270 */
[----:B------:R-:W-:Y:S02]  /*7b80*/  FMNMX.FTZ R5, R154, R5, !PT ;  /* 0x000000059a057209 */ /* 0x000fe40007810000 */
[----:B------:R-:W-:Y:S01]  /*7b90*/  FMNMX.FTZ R4, R167, R4, !PT ;  /* 0x00000004a7047209 */ /* 0x000fe20007810000 */
[----:B------:R-:W4:Y:S01]  /*7ba0*/  MUFU.TANH R45, R45 ;  /* 0x0000002d002d7308 */ /* 0x000f220000002400 */
[----:B------:R-:W-:Y:S02]  /*7bb0*/  ISETP.GT.AND P4, PT, R0, 0x30, PT ;  /* 0x000000300000780c */ /* 0x000fe40003f84270 */
[----:B------:R-:W-:Y:S02]  /*7bc0*/  FSEL R158, R27, -INF , P2 ;  /* 0xff8000001b9e7808 */ /* 0x000fe40001000000 */
[----:B------:R-:W-:Y:S02]  /*7bd0*/  ISETP.GT.AND P0, PT, R2, 0x49, PT ;  /* 0x000000490200780c */ /* 0x000fe40003f04270 */
[----:B------:R-:W-:Y:S02]  /*7be0*/  FSEL R240, R6, -INF , P1 ;  /* 0xff80000006f07808 */ /* 0x000fe40000800000 */
[----:B------:R-:W-:Y:S01]  /*7bf0*/  FMNMX.FTZ R6, R157, R5, !PT ;  /* 0x000000059d067209 */ /* 0x000fe20007810000 */
[----:B------:R-:W2:Y:S01]  /*7c00*/  MUFU.TANH R38, R38 ;  /* 0x0000002600267308 */ /* 0x000ea20000002400 */
[----:B------:R-:W-:Y:S02]  /*7c10*/  FMNMX.FTZ R4, R180, R4, !PT ;  /* 0x00000004b4047209 */ /* 0x000fe40007810000 */
[----:B------:R-:W-:Y:S02]  /*7c20*/  ISETP.GT.AND P2, PT, R0, 0x31, PT ;  /* 0x000000310000780c */ /* 0x000fe40003f44270 */
[----:B---3--:R-:W-:Y:S02]  /*7c30*/  FSEL R161, R30, -INF , P4 ;  /* 0xff8000001ea17808 */ /* 0x008fe40002000000 */
[----:B------:R-:W-:Y:S02]  /*7c40*/  FSEL R190, R19, -INF , P0 ;  /* 0xff80000013be7808 */ /* 0x000fe40000000000 */
[----:B------:R-:W-:Y:S01]  /*7c50*/  FMNMX.FTZ R6, R158, R6, !PT ;  /* 0x000000069e067209 */ /* 0x000fe20007810000 */
[----:B------:R-:W3:Y:S01]  /*7c60*/  MUFU.TANH R39, R39 ;  /* 0x0000002700277308 */ /* 0x000ee20000002400 */
[----:B------:R-:W-:Y:S02]  /*7c70*/  FMNMX.FTZ R4, R189, R4, !PT ;  /* 0x00000004bd047209 */ /* 0x000fe40007810000 */
[----:B-1----:R-:W-:Y:S02]  /*7c80*/  FSEL R162, R31, -INF , P2 ;  /* 0xff8000001fa27808 */ /* 0x002fe40001000000 */
[C---:B------:R-:W-:Y:S02]  /*7c90*/  ISETP.GT.AND P4, PT, R0.reuse, 0x38, PT ;  /* 0x000000380000780c */ /* 0x040fe40003f84270 */
[----:B------:R-:W-:Y:S02]  /*7ca0*/  ISETP.GT.AND P2, PT, R0, 0x39, PT ;  /* 0x000000390000780c */ /* 0x000fe40003f44270 */
[----:B------:R-:W-:Y:S01]  /*7cb0*/  ISETP.GT.AND P0, PT, R2, 0x51, PT ;  /* 0x000000510200780c */ /* 0x000fe20003f04270 */
[----:B------:R-:W1:Y:S01]  /*7cc0*/  MUFU.TANH R43, R43 ;  /* 0x0000002b002b7308 */ /* 0x000e620000002400 */
[----:B------:R-:W-:Y:S02]  /*7cd0*/  FMNMX.FTZ R6, R161, R6, !PT ;  /* 0x00000006a1067209 */ /* 0x000fe40007810000 */
[----:B------:R-:W-:Y:S02]  /*7ce0*/  FMNMX.FTZ R4, R190, R4, !PT ;  /* 0x00000004be047209 */ /* 0x000fe40007810000 */
[----:B--2---:R-:W-:Y:S02]  /*7cf0*/  FSEL R165, R34, -INF , P4 ;  /* 0xff80000022a57808 */ /* 0x004fe40002000000 */
[C---:B------:R-:W-:Y:S02]  /*7d00*/  ISETP.GT.AND P4, PT, R0.reuse, 0x40, PT ;  /* 0x000000400000780c */ /* 0x040fe40003f84270 */
[----:B------:R-:W-:Y:S01]  /*7d10*/  FSEL R166, R35, -INF , P2 ;  /* 0xff80000023a67808 */ /* 0x000fe20001000000 */
[----:B------:R-:W2:Y:S01]  /*7d20*/  MUFU.TANH R46, R46 ;  /* 0x0000002e002e7308 */ /* 0x000ea20000002400 */
[----:B------:R-:W-:Y:S02]  /*7d30*/  ISETP.GT.AND P2, PT, R0, 0x41, PT ;  /* 0x000000410000780c */ /* 0x000fe40003f44270 */
[----:B----4-:R-:W-:Y:S02]  /*7d40*/  FSEL R235, R45, -INF , P0 ;  /* 0xff8000002deb7808 */ /* 0x010fe40000000000 */
[----:B------:R-:W-:Y:S02]  /*7d50*/  FMNMX.FTZ R6, R162, R6, !PT ;  /* 0x00000006a2067209 */ /* 0x000fe40007810000 */
[----:B------:R-:W-:Y:S02]  /*7d60*/  FMNMX.FTZ R4, R233, R4, !PT ;  /* 0x00000004e9047209 */ /* 0x000fe40007810000 */
[----:B------:R-:W-:Y:S01]  /*7d70*/  FSEL R182, R38, -INF , P4 ;  /* 0xff80000026b67808 */ /* 0x000fe20002000000 */
[----:B------:R-:W4:Y:S01]  /*7d80*/  MUFU.TANH R47, R47 ;  /* 0x0000002f002f7308 */ /* 0x000f220000002400 */
[----:B---3--:R-:W-:Y:S02]  /*7d90*/  FSEL R183, R39, -INF , P2 ;  /* 0xff80000027b77808 */ /* 0x008fe40001000000 */
[C---:B------:R-:W-:Y:S02]  /*7da0*/  ISETP.GT.AND P4, PT, R0.reuse, 0x48, PT ;  /* 0x000000480000780c */ /* 0x040fe40003f84270 */
[----:B------:R-:W-:Y:S02]  /*7db0*/  ISETP.GT.AND P2, PT, R0, 0x49, PT ;  /* 0x000000490000780c */ /* 0x000fe40003f44270 */
[----:B------:R-:W-:Y:S02]  /*7dc0*/  ISETP.GT.AND P0, PT, R2, 0x59, PT ;  /* 0x000000590200780c */ /* 0x000fe40003f04270 */
[----:B------:R-:W-:Y:S01]  /*7dd0*/  FMNMX.FTZ R6, R165, R6, !PT ;  /* 0x00000006a5067209 */ /* 0x000fe20007810000 */
[----:B------:R-:W3:Y:S01]  /*7de0*/  MUFU.TANH R52, R52 ;  /* 0x0000003400347308 */ /* 0x000ee20000002400 */
[----:B------:R-:W-:Y:S02]  /*7df0*/  FMNMX.FTZ R4, R235, R4, !PT ;  /* 0x00000004eb047209 */ /* 0x000fe40007810000 */
[----:B------:R-:W-:Y:S02]  /*7e00*/  FSEL R191, R42, -INF , P4 ;  /* 0xff8000002abf7808 */ /* 0x000fe40002000000 */
[C---:B------:R-:W-:Y:S02]  /*7e10*/  ISETP.GT.AND P4, PT, R0.reuse, 0x50, PT ;  /* 0x000000500000780c */ /* 0x040fe40003f84270 */
[----:B-1----:R-:W-:Y:S02]  /*7e20*/  FSEL R231, R43, -INF , P2 ;  /* 0xff8000002be77808 */ /* 0x002fe40001000000 */
[----:B------:R-:W-:Y:S01]  /*7e30*/  ISETP.GT.AND P2, PT, R0, 0x51, PT ;  /* 0x000000510000780c */ /* 0x000fe20003f44270 */
[----:B------:R-:W1:Y:S01]  /*7e40*/  MUFU.TANH R50, R50 ;  /* 0x0000003200327308 */ /* 0x000e620000002400 */
[----:B------:R-:W-:Y:S02]  /*7e50*/  FSEL R239, R15, -INF , P0 ;  /* 0xff8000000fef7808 */ /* 0x000fe40000000000 */
[----:B------:R-:W-:Y:S02]  /*7e60*/  FMNMX.FTZ R6, R166, R6, !PT ;  /* 0x00000006a6067209 */ /* 0x000fe40007810000 */
[----:B------:R-:W-:Y:S02]  /*7e70*/  FMNMX.FTZ R4, R240, R4, !PT ;  /* 0x00000004f0047209 */ /* 0x000fe40007810000 */
[----:B--2---:R-:W-:Y:S02]  /*7e80*/  FSEL R238, R46, -INF , P4 ;  /* 0xff8000002eee7808 */ /* 0x004fe40002000000 */
[----:B----4-:R-:W-:Y:S01]  /*7e90*/  FSEL R237, R47, -INF , P2 ;  /* 0xff8000002fed7808 */ /* 0x010fe20001000000 */
[----:B------:R-:W2:Y:S01]  /*7ea0*/  MUFU.TANH R53, R53 ;  /* 0x0000003500357308 */ /* 0x000ea20000002400 */
[----:B------:R-:W-:Y:S02]  /*7eb0*/  ISETP.GT.AND P2, PT, R2, 0x60, PT ;  /* 0x000000600200780c */ /* 0x000fe40003f44270 */
[----:B------:R-:W-:Y:S02]  /*7ec0*/  ISETP.GT.AND P4, PT, R0, 0x58, PT ;  /* 0x000000580000780c */ /* 0x000fe40003f84270 */
[----:B------:R-:W-:Y:S02]  /*7ed0*/  FMNMX.FTZ R5, R239, R4, !PT ;  /* 0x00000004ef057209 */ /* 0x000fe40007810000 */
[----:B------:R-:W-:Y:S02]  /*7ee0*/  FMNMX.FTZ R4, R182, R6, !PT ;  /* 0x00000006b6047209 */ /* 0x000fe40007810000 */
[----:B---3--:R-:W-:Y:S01]  /*7ef0*/  FSEL R251, R52, -INF , P2 ;  /* 0xff80000034fb7808 */ /* 0x008fe20001000000 */
[----:B------:R-:W3:Y:S01]  /*7f00*/  MUFU.TANH R16, R16 ;  /* 0x0000001000107308 */ /* 0x000ee20000002400 */
[C---:B------:R-:W-:Y:S02]  /*7f10*/  ISETP.GT.AND P1, PT, R2.reuse, 0x61, PT ;  /* 0x000000610200780c */ /* 0x040fe40003f24270 */
[----:B------:R-:W-:Y:S02]  /*7f20*/  ISETP.GT.AND P0, PT, R2, 0x68, PT ;  /* 0x000000680200780c */ /* 0x000fe40003f04270 */
[----:B-1----:R-:W-:Y:S02]  /*7f30*/  FSEL R241, R50, -INF , P4 ;  /* 0xff80000032f17808 */ /* 0x002fe40002000000 */
[C---:B------:R-:W-:Y:S02]  /*7f40*/  ISETP.GT.AND P4, PT, R2.reuse, 0x69, PT ;  /* 0x000000690200780c */ /* 0x040fe40003f84270 */
[----:B------:R-:W-:Y:S01]  /*7f50*/  FMNMX.FTZ R4, R183, R4, !PT ;  /* 0x00000004b7047209 */ /* 0x000fe20007810000 */
[----:B------:R-:W1:Y:S01]  /*7f60*/  MUFU.TANH R60, R60 ;  /* 0x0000003c003c7308 */ /* 0x000e620000002400 */
[----:B------:R-:W-:Y:S02]  /*7f70*/  FSEL R181, R17, -INF , P0 ;  /* 0xff80000011b57808 */ /* 0x000fe40000000000 */
[C---:B------:R-:W-:Y:S02]  /*7f80*/  ISETP.GT.AND P2, PT, R2.reuse, 0x70, PT ;  /* 0x000000700200780c */ /* 0x040fe40003f44270 */
[----:B--2---:R-:W-:Y:S02]  /*7f90*/  FSEL R252, R53, -INF , P1 ;  /* 0xff80000035fc7808 */ /* 0x004fe40000800000 */
[C---:B------:R-:W-:Y:S02]  /*7fa0*/  ISETP.GT.AND P1, PT, R2.reuse, 0x71, PT ;  /* 0x000000710200780c */ /* 0x040fe40003f24270 */
[----:B------:R-:W-:Y:S01]  /*7fb0*/  ISETP.GT.AND P0, PT, R2, 0x78, PT ;  /* 0x000000780200780c */ /* 0x000fe20003f04270 */
[----:B------:R-:W2:Y:S01]  /*7fc0*/  MUFU.TANH R61, R61 ;  /* 0x0000003d003d7308 */ /* 0x000ea20000002400 */
[----:B------:R-:W-:Y:S02]  /*7fd0*/  FMNMX.FTZ R4, R191, R4, !PT ;  /* 0x00000004bf047209 */ /* 0x000fe40007810000 */
[----:B---3--:R-:W-:Y:S02]  /*7fe0*/  FSEL R245, R16, -INF , P4 ;  /* 0xff80000010f57808 */ /* 0x008fe40002000000 */
[----:B------:R-:W-:Y:S02]  /*7ff0*/  ISETP.GT.AND P4, PT, R2, 0x79, PT ;  /* 0x000000790200780c */ /* 0x000fe40003f84270 */
[----:B------:R-:W-:Y:S01]  /*8000*/  FMNMX.FTZ R2, R251, R5, !PT ;  /* 0x00000005fb027209 */ /* 0x000fe20007810000 */
[----:B------:R-:W-:Y:S02]  /*8010*/  FMUL.FTZ R5, R66, c[0x0][0x320] ;  /* 0x0000c80042057a20 */ /* 0x000fe40000410000 */
[----:B------:R-:W3:Y:S01]  /*8020*/  MUFU.TANH R51, R51 ;  /* 0x0000003300337308 */ /* 0x000ee20000002400 */
[----:B------:R-:W-:Y:S02]  /*8030*/  FMNMX.FTZ R4, R231, R4, !PT ;  /* 0x00000004e7047209 */ /* 0x000fe40007810000 */
[----:B------:R-:W-:Y:S02]  /*8040*/  FMNMX.FTZ R2, R252, R2, !PT ;  /* 0x00000002fc027209 */ /* 0x000fe40007810000 */
[----:B------:R-:W-:Y:S02]  /*8050*/  FMNMX.FTZ R4, R238, R4, !PT ;  /* 0x00000004ee047209 */ /* 0x000fe40007810000 */
[----:B------:R-:W-:Y:S02]  /*8060*/  FMNMX.FTZ R2, R181, R2, !PT ;  /* 0x00000002b5027209 */ /* 0x000fe40007810000 */
[----:B-1----:R-:W-:Y:S01]  /*8070*/  FSEL R188, R60, -INF , P2 ;  /* 0xff8000003cbc7808 */ /* 0x002fe20001000000 */
[----:B------:R-:W1:Y:S01]  /*8080*/  MUFU.TANH R64, R64 ;  /* 0x0000004000407308 */ /* 0x000e620000002400 */
[----:B------:R-:W-:Y:S02]  /*8090*/  FMNMX.FTZ R2, R245, R2, !PT ;  /* 0x00000002f5027209 */ /* 0x000fe40007810000 */
[----:B------:R-:W-:Y:S02]  /*80a0*/  ISETP.GT.AND P2, PT, R0, 0x59, PT ;  /* 0x000000590000780c */ /* 0x000fe40003f44270 */
[----:B------:R-:W-:Y:S02]  /*80b0*/  FMNMX.FTZ R4, R237, R4, !PT ;  /* 0x00000004ed047209 */ /* 0x000fe40007810000 */
[----:B--2---:R-:W-:Y:S02]  /*80c0*/  FSEL R234, R61, -INF , P1 ;  /* 0xff8000003dea7808 */ /* 0x004fe40000800000 */
[----:B------:R-:W-:Y:S01]  /*80d0*/  FMNMX.FTZ R2, R188, R2, !PT ;  /* 0x00000002bc027209 */ /* 0x000fe20007810000 */
[----:B------:R-:W2:Y:S01]  /*80e0*/  MUFU.TANH R54, R54 ;  /* 0x0000003600367308 */ /* 0x000ea20000002400 */
[----:B------:R-:W-:Y:S02]  /*80f0*/  ISETP.GT.AND P1, PT, R0, 0x60, PT ;  /* 0x000000600000780c */ /* 0x000fe40003f24270 */
[----:B------:R-:W-:Y:S02]  /*8100*/  FMNMX.FTZ R4, R241, R4, !PT ;  /* 0x00000004f1047209 */ /* 0x000fe40007810000 */
[----:B---3--:R-:W-:Y:S02]  /*8110*/  FSEL R232, R51, -INF , P2 ;  /* 0xff80000033e87808 */ /* 0x008fe40001000000 */
[----:B------:R-:W-:Y:S02]  /*8120*/  FMNMX.FTZ R2, R234, R2, !PT ;  /* 0x00000002ea027209 */ /* 0x000fe40007810000 */
[----:B------:R-:W-:Y:S01]  /*8130*/  FMNMX.FTZ R4, R232, R4, !PT ;  /* 0x00000004e8047209 */ /* 0x000fe20007810000 */
[----:B------:R-:W3:Y:S01]  /*8140*/  MUFU.TANH R55, R55 ;  /* 0x0000003700377308 */ /* 0x000ee20000002400 */
[----:B------:R-:W-:Y:S02]  /*8150*/  FSEL R242, R65, -INF , P4 ;  /* 0xff80000041f27808 */ /* 0x000fe40002000000 */
[----:B------:R-:W-:Y:S02]  /*8160*/  ISETP.GT.AND P2, PT, R0, 0x68, PT ;  /* 0x000000680000780c */ /* 0x000fe40003f44270 */
[----:B-1----:R-:W-:Y:S02]  /*8170*/  FSEL R236, R64, -INF , P0 ;  /* 0xff80000040ec7808 */ /* 0x002fe40000000000 */
[----:B------:R-:W-:Y:S02]  /*8180*/  ISETP.GT.AND P0, PT, R0, 0x61, PT ;  /* 0x000000610000780c */ /* 0x000fe40003f04270 */
[----:B------:R-:W-:Y:S01]  /*8190*/  FMNMX.FTZ R2, R236, R2, !PT ;  /* 0x00000002ec027209 */ /* 0x000fe20007810000 */
[----:B------:R-:W1:Y:S01]  /*81a0*/  MUFU.TANH R58, R58 ;  /* 0x0000003a003a7308 */ /* 0x000e620000002400 */
[----:B------:R-:W-:Y:S02]  /*81b0*/  ISETP.GT.AND P4, PT, R229, R230, PT ;  /* 0x000000e6e500720c */ /* 0x000fe40003f84270 */
[----:B------:R-:W-:Y:S02]  /*81c0*/  FMNMX.FTZ R2, R242, R2, !PT ;  /* 0x00000002f2027209 */ /* 0x000fe40007810000 */
[----:B--2---:R-:W-:Y:S02]  /*81d0*/  FSEL R243, R54, -INF , P1 ;  /* 0xff80000036f37808 */ /* 0x004fe40000800000 */
[C---:B------:R-:W-:Y:S01]  /*81e0*/  ISETP.GT.AND P1, PT, R0.reuse, 0x70, PT ;  /* 0x000000700000780c */ /* 0x040fe20003f24270 */
[----:B------:R-:W2:Y:S01]  /*81f0*/  SHFL.BFLY PT, R69, R2, 0x2, 0x1f ;  /* 0x0c401f0002457f89 */ /* 0x000ea200000e0000 */
[----:B------:R-:W-:Y:S01]  /*8200*/  FMNMX.FTZ R4, R243, R4, !PT ;  /* 0x00000004f3047209 */ /* 0x000fe20007810000 */
[----:B------:R-:W4:Y:S01]  /*8210*/  MUFU.TANH R59, R59 ;  /* 0x0000003b003b7308 */ /* 0x000f220000002400 */
[----:B------:R-:W-:Y:S02]  /*8220*/  IADD3 R230, R229, -0x1, RZ ;  /* 0xffffffffe5e67810 */ /* 0x000fe40007ffe0ff */
[----:B---3--:R-:W-:Y:S02]  /*8230*/  FSEL R244, R55, -INF , P0 ;  /* 0xff80000037f47808 */ /* 0x008fe40000000000 */
[----:B------:R-:W-:Y:S02]  /*8240*/  ISETP.GT.AND P0, PT, R0, 0x69, PT ;  /* 0x000000690000780c */ /* 0x000fe40003f04270 */
[----:B------:R-:W-:Y:S03]  /*8250*/  FMNMX.FTZ R4, R244, R4, !PT ;  /* 0x00000004f4047209 */ /* 0x000fe60007810000 */
[----:B------:R-:W3:Y:S01]  /*8260*/  MUFU.TANH R62, R62 ;  /* 0x0000003e003e7308 */ /* 0x000ee20000002400 */
[----:B------:R-:W-:Y:S02]  /*8270*/  @P4 SHF.R.S32.HI R6, RZ, 0x1f, R230 ;  /* 0x0000001fff064819 */ /* 0x000fe400000114e6 */
[----:B-1----:R-:W-:Y:S03]  /*8280*/  FSEL R247, R58, -INF , P2 ;  /* 0xff8000003af77808 */ /* 0x002fe60001000000 */
[----:B------:R-:W-:Y:S01]  /*8290*/  @P4 IMAD R6, R6, c[0x0][0x1e0], RZ ;  /* 0x0000780006064a24 */ /* 0x000fe200078e02ff */
[----:B------:R-:W-:Y:S03]  /*82a0*/  FMNMX.FTZ R4, R247, R4, !PT ;  /* 0x00000004f7047209 */ /* 0x000fe60007810000 */
[----:B------:R-:W1:Y:S01]  /*82b0*/  MUFU.TANH R63, R63 ;  /* 0x0000003f003f7308 */ /* 0x000e620000002400 */
[----:B------:R-:W-:Y:S01]  /*82c0*/  @P4 IMAD R6, R230, c[0x0][0x1e4], R6 ;  /* 0x00007900e6064a24 */ /* 0x000fe200078e0206 */
[----:B--2---:R-:W-:Y:S02]  /*82d0*/  FMNMX.FTZ R69, R2, R69, !PT ;  /* 0x0000004502457209 */ /* 0x004fe40007810000 */
[----:B----4-:R-:W-:Y:S02]  /*82e0*/  FSEL R250, R59, -INF , P0 ;  /* 0xff8000003bfa7808 */ /* 0x010fe40000000000 */
[----:B------:R-:W-:Y:S02]  /*82f0*/  ISETP.GT.AND P0, PT, R0, 0x71, PT ;  /* 0x000000710000780c */ /* 0x000fe40003f04270 */
[----:B------:R-:W-:Y:S02]  /*8300*/  FMNMX.FTZ R4, R250, R4, !PT ;  /* 0x00000004fa047209 */ /* 0x000fe40007810000 */
[----:B------:R-:W2:Y:S01]  /*8310*/  MUFU.TANH R5, R5 ;  /* 0x0000000500057308 */ /* 0x000ea20000002400 */
[----:B---3--:R-:W-:Y:S02]  /*8320*/  FSEL R62, R62, -INF , P1 ;  /* 0xff8000003e3e7808 */ /* 0x008fe40000800000 */
[----:B------:R-:W-:Y:S02]  /*8330*/  ISETP.GT.AND P1, PT, R0, 0x78, PT ;  /* 0x000000780000780c */ /* 0x000fe40003f24270 */
[----:B------:R-:W-:Y:S05]  /*8340*/  FMNMX.FTZ R4, R62, R4, !PT ;  /* 0x000000043e047209 */ /* 0x000fea0007810000 */
[----:B------:R-:W3:Y:S01]  /*8350*/  MUFU.TANH R71, R67 ;  /* 0x0000004300477308 */ /* 0x000ee20000002400 */
[----:B-1----:R-:W-:Y:S02]  /*8360*/  FSEL R248, R63, -INF , P0 ;  /* 0xff8000003ff87808 */ /* 0x002fe40000000000 */
[----:B------:R-:W-:Y:S02]  /*8370*/  ISETP.GT.AND P0, PT, R0, 0x79, PT ;  /* 0x000000790000780c */ /* 0x000fe40003f04270 */
[----:B------:R-:W-:Y:S02]  /*8380*/  FMNMX.FTZ R0, R248, R4, !PT ;  /* 0x00000004f8007209 */ /* 0x000fe40007810000 */
[----:B------:R-:W1:Y:S01]  /*8390*/  SHFL.BFLY PT, R4, R69, 0x1, 0x1f ;  /* 0x0c201f0045047f89 */ /* 0x000e6200000e0000 */
[----:B--2---:R-:W-:Y:S04]  /*83a0*/  FSEL R246, R5, -INF , P1 ;  /* 0xff80000005f67808 */ /* 0x004fe80000800000 */
[----:B------:R-:W-:Y:S02]  /*83b0*/  FMNMX.FTZ R0, R246, R0, !PT ;  /* 0x00000000f6007209 */ /* 0x000fe40007810000 */
[----:B---3--:R-:W-:Y:S04]  /*83c0*/  FSEL R71, R71, -INF , P0 ;  /* 0xff80000047477808 */ /* 0x008fe80000000000 */
[----:B------:R-:W-:Y:S05]  /*83d0*/  FMNMX.FTZ R0, R71, R0, !PT ;  /* 0x0000000047007209 */ /* 0x000fea0007810000 */
[----:B------:R-:W2:Y:S01]  /*83e0*/  SHFL.BFLY PT, R2, R0, 0x2, 0x1f ;  /* 0x0c401f0000027f89 */ /* 0x000ea200000e0000 */
[----:B-1----:R-:W-:Y:S04]  /*83f0*/  FMNMX.FTZ R69, R69, R4, !PT ;  /* 0x0000000445457209 */ /* 0x002fe80007810000 */
[C---:B------:R-:W-:Y:S01]  /*8400*/  FSETP.NEU.FTZ.AND P1, PT, R69.reuse, -INF , PT ;  /* 0xff8000004500780b */ /* 0x040fe20003f3d000 */
[----:B------:R-:W-:Y:S05]  /*8410*/  FMUL.FTZ R149, R69, c[0x0][0x2d0] ;  /* 0x0000b40045957a20 */ /* 0x000fea0000410000 */
[----:B------:R-:W-:Y:S05]  /*8420*/  FSEL R149, R149, RZ, P1 ;  /* 0x000000ff95957208 */ /* 0x000fea0000800000 */
[--C-:B------:R-:W-:Y:S02]  /*8430*/  FFMA.FTZ R4, R7, c[0x0][0x2d0], -R149.reuse ;  /* 0x0000b40007047a23 */ /* 0x100fe40000010895 */
[--C-:B------:R-:W-:Y:S02]  /*8440*/  FFMA.FTZ R7, R8, c[0x0][0x2d0], -R149.reuse ;  /* 0x0000b40008077a23 */ /* 0x100fe40000010895 */
[----:B------:R1:W-:Y:S01]  /*8450*/  MUFU.EX2 R61, R4 ;  /* 0x00000004003d7308 */ /* 0x0003e20000000800 */
[----:B--2---:R-:W-:Y:S05]  /*8460*/  FMNMX.FTZ R0, R0, R2, !PT ;  /* 0x0000000200007209 */ /* 0x004fea0007810000 */
[----:B------:R-:W2:Y:S04]  /*8470*/  SHFL.BFLY PT, R2, R0, 0x1, 0x1f ;  /* 0x0c201f0000027f89 */ /* 0x000ea800000e0000 */
[----:B------:R-:W3:Y:S01]  /*8480*/  MUFU.EX2 R42, R7 ;  /* 0x00000007002a7308 */ /* 0x000ee20000000800 */
[----:B-1----:R-:W-:Y:S04]  /*8490*/  @P4 IMAD.WIDE.U32 R4, R230, c[0x0][0x1e0], RZ ;  /* 0x00007800e6044a25 */ /* 0x002fe800078e00ff */
[----:B------:R-:W-:Y:S01]  /*84a0*/  @P4 IMAD.IADD R5, R5, 0x1, R6 ;  /* 0x0000000105054824 */ /* 0x000fe200078e0206 */
[----:B------:R-:W-:Y:S02]  /*84b0*/  @P4 SHF.L.U32 R6, R4, 0x7, RZ ;  /* 0x0000000704064819 */ /* 0x000fe400000006ff */
[----:B--2---:R-:W-:Y:S01]  /*84c0*/  FMNMX.FTZ R68, R0, R2, !PT ;  /* 0x0000000200447209 */ /* 0x004fe20007810000 */
[----:B------:R-:W-:Y:S01]  /*84d0*/  FFMA.FTZ R0, R9, c[0x0][0x2d0], -R149 ;  /* 0x0000b40009007a23 */ /* 0x000fe20000010895 */
[----:B------:R-:W-:Y:S02]  /*84e0*/  @P4 SHF.L.U64.HI R4, R4, 0x7, R5 ;  /* 0x0000000704044819 */ /* 0x000fe40000010205 */
[----:B-----5:R-:W-:Y:S01]  /*84f0*/  @P4 IADD3 R5, P2, P0, R6, 0x40, R136 ;  /* 0x0000004006054810 */ /* 0x020fe2000785e088 */
[----:B------:R1:W-:Y:S01]  /*8500*/  MUFU.EX2 R50, R0 ;  /* 0x0000000000327308 */ /* 0x0003e20000000800 */
[----:B------:R-:W-:Y:S02]  /*8510*/  FMUL.FTZ R148, R68, c[0x0][0x2d0] ;  /* 0x0000b40044947a20 */ /* 0x000fe40000410000 */
[----:B------:R-:W-:Y:S02]  /*8520*/  @P4 IADD3.X R9, R4, RZ, R139, P2, P0 ;  /* 0x000000ff04094210 */ /* 0x000fe400017e048b */
[----:B------:R-:W-:Y:S04]  /*8530*/  FSETP.NEU.FTZ.AND P0, PT, R68, -INF , PT ;  /* 0xff8000004400780b */ /* 0x000fe80003f1d000 */
[----:B------:R-:W-:Y:S05]  /*8540*/  FSEL R148, R148, RZ, P0 ;  /* 0x000000ff94947208 */ /* 0x000fea0000000000 */
[----:B------:R-:W-:Y:S01]  /*8550*/  FFMA.FTZ R2, R11, c[0x0][0x2d0], -R148 ;  /* 0x0000b4000b027a23 */ /* 0x000fe20000010894 */
[----:B------:R-:W-:Y:S03]  /*8560*/  @P4 MOV R11, c[0x0][0x1e0] ;  /* 0x00007800000b4a02 */ /* 0x000fe60000000f00 */
[----:B------:R2:W-:Y:S01]  /*8570*/  MUFU.EX2 R60, R2 ;  /* 0x00000002003c7308 */ /* 0x0005e20000000800 */
[----:B-1----:R-:W-:Y:S01]  /*8580*/  FFMA.FTZ R0, R10, c[0x0][0x2d0], -R149 ;  /* 0x0000b4000a007a23 */ /* 0x002fe20000010895 */
[C---:B------:R-:W-:Y:S08]  /*8590*/  @P4 SHF.L.U32 R10, R11.reuse, 0x6, RZ ;  /* 0x000000060b0a4819 */ /* 0x040ff000000006ff */
[----:B------:R1:W4:Y:S01]  /*85a0*/  MUFU.EX2 R58, R0 ;  /* 0x00000000003a7308 */ /* 0x0003220000000800 */
[----:B--2---:R-:W-:Y:S05]  /*85b0*/  @P4 IMAD.MOV.U32 R2, RZ, RZ, 0x6 ;  /* 0x00000006ff024424 */ /* 0x004fea00078e00ff */
[----:B------:R-:W-:Y:S02]  /*85c0*/  @P4 SHF.L.U64.HI R2, R11, R2, c[0x0][0x1e4] ;  /* 0x000079000b024619 */ /* 0x000fe40000010202 */
[----:B-1----:R-:W-:Y:S02]  /*85d0*/  @P4 IADD3 R0, P2, R6, R136, RZ ;  /* 0x0000008806004210 */ /* 0x002fe40007f5e0ff */
[----:B---3--:R-:W-:Y:S02]  /*85e0*/  F2FP.PACK_AB R136, R42, R61 ;  /* 0x0000003d2a88723e */ /* 0x008fe400000000ff */
[----:B----4-:R-:W-:Y:S01]  /*85f0*/  F2FP.PACK_AB R138, R58, R50 ;  /* 0x000000323a8a723e */ /* 0x010fe200000000ff */
[----:B------:R-:W-:Y:S01]  /*8600*/  @P4 IMAD.X R4, R4, 0x1, R139, P2 ;  /* 0x0000000104044824 */ /* 0x000fe200010e068b */
[C---:B------:R-:W-:Y:S04]  /*8610*/  @P4 LEA R6, P2, R0.reuse, c[0x0][0x1c8], 0x1 ;  /* 0x0000720000064a11 */ /* 0x040fe800078408ff */
[----:B------:R-:W-:Y:S01]  /*8620*/  @P4 LEA.HI.X R7, R0, c[0x0][0x1cc], R4, 0x1, P2 ;  /* 0x0000730000074a11 */ /* 0x000fe200010f0c04 */
[--C-:B------:R-:W-:Y:S01]  /*8630*/  FFMA.FTZ R0, R12, c[0x0][0x2d0], -R148.reuse ;  /* 0x0000b4000c007a23 */ /* 0x100fe20000010894 */
[C---:B------:R-:W-:Y:S03]  /*8640*/  @P4 LEA R8, P2, R5.reuse, c[0x0][0x1c8], 0x1 ;  /* 0x0000720005084a11 */ /* 0x040fe600078408ff */
[----:B------:R1:W2:Y:S01]  /*8650*/  MUFU.EX2 R43, R0 ;  /* 0x00000000002b7308 */ /* 0x0002a20000000800 */
[----:B------:R3:W-:Y:S01]  /*8660*/  @P4 LDGSTS.E.BYPASS.LTC128B.128 [R228+0x8100], [R6.64], !P6 ;  /* 0x0810000006e44fae */ /* 0x0007e2000f101d46 */
[----:B------:R-:W-:Y:S02]  /*8670*/  @P4 LEA.HI.X R9, R5, c[0x0][0x1cc], R9, 0x1, P2 ;  /* 0x0000730005094a11 */ /* 0x000fe400010f0c09 */
[----:B------:R-:W-:Y:S05]  /*8680*/  @P4 IADD3 R4, P2, R6, R10, RZ ;  /* 0x0000000a06044210 */ /* 0x000fea0007f5e0ff */
[----:B------:R4:W-:Y:S01]  /*8690*/  @P4 LDGSTS.E.BYPASS.LTC128B.128 [R228+0xc100], [R8.64], !P5 ;  /* 0x0c10000008e44fae */ /* 0x0009e2000e901d46 */
[----:B------:R-:W-:Y:S07]  /*86a0*/  @P4 IMAD.X R5, R2, 0x1, R7, P2 ;  /* 0x0000000102054824 */ /* 0x000fee00010e0607 */
[----:B------:R5:W-:Y:S01]  /*86b0*/  @P4 LDGSTS.E.BYPASS.LTC128B.128 [R228+0x9100], [R4.64], !P6 ;  /* 0x0910000004e44fae */ /* 0x000be2000f101d46 */
[--C-:B-1----:R-:W-:Y:S07]  /*86c0*/  FFMA.FTZ R0, R13, c[0x0][0x2d0], -R148.reuse ;  /* 0x0000b4000d007a23 */ /* 0x102fee0000010894 */
[----:B------:R5:W-:Y:S01]  /*86d0*/  @P4 LDGSTS.E.BYPASS.LTC128B.128 [R228+0xd100], [R4.64+0x80], !P5 ;  /* 0x0d10008004e44fae */ /* 0x000be2000e901d46 */
[----:B--2---:R-:W-:Y:S01]  /*86e0*/  F2FP.PACK_AB R137, R43, R60 ;  /* 0x0000003c2b89723e */ /* 0x004fe200000000ff */
[----:B------:R1:W-:Y:S01]  /*86f0*/  MUFU.EX2 R51, R0 ;  /* 0x0000000000337308 */ /* 0x0003e20000000800 */
[----:B---3--:R-:W-:Y:S04]  /*8700*/  @P4 IADD3 R6, P2, R4, R10, RZ ;  /* 0x0000000a04064210 */ /* 0x008fe80007f5e0ff */
[----:B------:R-:W-:Y:S01]  /*8710*/  @P4 IADD3.X R7, R5, R2, RZ, P2, !PT ;  /* 0x0000000205074210 */ /* 0x000fe200017fe4ff */
[----:B----4-:R-:W-:Y:S04]  /*8720*/  FFMA.FTZ R9, R14, c[0x0][0x2d0], -R148 ;  /* 0x0000b4000e097a23 */ /* 0x010fe80000010894 */
[----:B------:R2:W-:Y:S01]  /*8730*/  @P4 LDGSTS.E.BYPASS.LTC128B.128 [R228+0xa100], [R6.64], !P6 ;  /* 0x0a10000006e44fae */ /* 0x0005e2000f101d46 */
[----:B------:R3:W4:Y:S07]  /*8740*/  MUFU.EX2 R59, R9 ;  /* 0x00000009003b7308 */ /* 0x00072e0000000800 */
[----:B------:R2:W-:Y:S01]  /*8750*/  @P4 LDGSTS.E.BYPASS.LTC128B.128 [R228+0xe100], [R6.64+0x80], !P5 ;  /* 0x0e10008006e44fae */ /* 0x0005e2000e901d46 */
[----:B-1----:R-:W-:Y:S02]  /*8760*/  FSEL R0, R69, RZ, P1 ;  /* 0x000000ff45007208 */ /* 0x002fe40000800000 */
[----:B------:R-:W-:Y:S03]  /*8770*/  @P4 IADD3 R8, P1, R6, R10, RZ ;  /* 0x0000000a06084210 */ /* 0x000fe60007f3e0ff */
[----:B------:R-:W-:Y:S04]  /*8780*/  FADD.FTZ R0, -R0, R3 ;  /* 0x0000000300007221 */ /* 0x000fe80000010100 */
[----:B------:R-:W-:Y:S02]  /*8790*/  FMUL.FTZ R0, R0, c[0x0][0x2d0] ;  /* 0x0000b40000007a20 */ /* 0x000fe40000410000 */
[----:B---3--:R-:W-:Y:S02]  /*87a0*/  @P4 IMAD.X R9, R7, 0x1, R2, P1 ;  /* 0x0000000107094824 */ /* 0x008fe400008e0602 */
[----:B------:R1:W5:Y:S01]  /*87b0*/  MUFU.EX2 R3, R0 ;  /* 0x0000000000037308 */ /* 0x0003620000000800 */
[----:B------:R-:W-:Y:S02]  /*87c0*/  FSEL R2, R68, RZ, P0 ;  /* 0x000000ff44027208 */ /* 0x000fe40000000000 */
[----:B----4-:R-:W-:Y:S01]  /*87d0*/  F2FP.PACK_AB R139, R59, R51 ;  /* 0x000000333b8b723e */ /* 0x010fe200000000ff */
[----:B------:R3:W-:Y:S08]  /*87e0*/  @P4 LDGSTS.E.BYPASS.LTC128B.128 [R228+0xb100], [R8.64], !P6 ;  /* 0x0b10000008e44fae */ /* 0x0007f0000f101d46 */
[----:B------:R3:W-:Y:S08]  /*87f0*/  @P4 LDGSTS.E.BYPASS.LTC128B.128 [R228+0xf100], [R8.64+0x80], !P5 ;  /* 0x0f10008008e44fae */ /* 0x0007f0000e901d46 */
[----:B------:R-:W4:Y:S01]  /*8800*/  LDSM.16.MT88.4 R12, [R200] ;  /* 0x00000000c80c783b */ /* 0x000f220000004200 */
[----:B-1----:R-:W-:Y:S02]  /*8810*/  FADD.FTZ R0, -R2, R70 ;  /* 0x0000004602007221 */ /* 0x002fe40000010100 */
[C---:B-----5:R-:W-:Y:S02]  /*8820*/  FMUL.FTZ R4, R3.reuse, R72 ;  /* 0x0000004803047220 */ /* 0x060fe40000410000 */
[----:B------:R-:W-:Y:S03]  /*8830*/  FMUL.FTZ R0, R0, c[0x0][0x2d0] ;  /* 0x0000b40000007a20 */ /* 0x000fe60000410000 */
[----:B------:R-:W1:Y:S01]  /*8840*/  LDSM.16.MT88.4 R20, [R204] ;  /* 0x00000000cc14783b */ /* 0x000e620000004200 */
[C---:B------:R-:W-:Y:S02]  /*8850*/  FMUL.FTZ R5, R3.reuse, R73 ;  /* 0x0000004903057220 */ /* 0x040fe40000410000 */
[C---:B------:R-:W-:Y:S01]  /*8860*/  FMUL.FTZ R16, R3.reuse, R84 ;  /* 0x0000005403107220 */ /* 0x040fe20000410000 */
[----:B------:R-:W2:Y:S01]  /*8870*/  MUFU.EX2 R0, R0 ;  /* 0x0000000000007308 */ /* 0x000ea20000000800 */
[C---:B------:R-:W-:Y:S03]  /*8880*/  FMUL.FTZ R17, R3.reuse, R85 ;  /* 0x0000005503117220 */ /* 0x040fe60000410000 */
[----:B------:R-:W5:Y:S01]  /*8890*/  LDSM.16.MT88.4 R28, [R203] ;  /* 0x00000000cb1c783b */ /* 0x000f620000004200 */
[----:B------:R-:W-:Y:S02]  /*88a0*/  FFMA.FTZ R2, R32, c[0x0][0x2d0], -R149 ;  /* 0x0000b40020027a23 */ /* 0x000fe40000010895 */
[C---:B---3--:R-:W-:Y:S02]  /*88b0*/  FMUL.FTZ R8, R3.reuse, R76 ;  /* 0x0000004c03087220 */ /* 0x048fe40000410000 */
[C---:B------:R-:W-:Y:S01]  /*88c0*/  FMUL.FTZ R9, R3.reuse, R77 ;  /* 0x0000004d03097220 */ /* 0x040fe20000410000 */
[----:B------:R3:W1:Y:S01]  /*88d0*/  MUFU.EX2 R63, R2 ;  /* 0x00000002003f7308 */ /* 0x0006620000000800 */
[C---:B------:R-:W-:Y:S01]  /*88e0*/  FMUL.FTZ R24, R3.reuse, R92 ;  /* 0x0000005c03187220 */ /* 0x040fe20000410000 */
[----:B------:R-:W1:Y:S01]  /*88f0*/  LDSM.16.MT88.4 R36, [R223] ;  /* 0x00000000df24783b */ /* 0x000e620000004200 */
[C---:B------:R-:W-:Y:S01]  /*8900*/  FMUL.FTZ R25, R3.reuse, R93 ;  /* 0x0000005d03197220 */ /* 0x040fe20000410000 */
[----:B------:R-:W-:Y:S01]  /*8910*/  MOV R92, R59 ;  /* 0x0000003b005c7202 */ /* 0x000fe20000000f00 */
[C---:B------:R-:W-:Y:S02]  /*8920*/  FMUL.FTZ R32, R3.reuse, R100 ;  /* 0x0000006403207220 */ /* 0x040fe40000410000 */
[C---:B------:R-:W-:Y:S02]  /*8930*/  FMUL.FTZ R33, R3.reuse, R101 ;  /* 0x0000006503217220 */ /* 0x040fe40000410000 */
[----:B------:R-:W-:Y:S01]  /*8940*/  IMAD.MOV.U32 R93, RZ, RZ, R58 ;  /* 0x000000ffff5d7224 */ /* 0x000fe200078e003a */
[----:B------:R-:W1:Y:S01]  /*8950*/  LDSM.16.MT88.4 R44, [R200+0x4000] ;  /* 0x00400000c82c783b */ /* 0x000e620000004200 */
[----:B------:R-:W-:Y:S02]  /*8960*/  IMAD.MOV.U32 R70, RZ, RZ, R62 ;  /* 0x000000ffff467224 */ /* 0x000fe400078e003e */
[C---:B------:R-:W-:Y:S02]  /*8970*/  FMUL.FTZ R64, R3.reuse, R132 ;  /* 0x0000008403407220 */ /* 0x040fe40000410000 */
[C---:B--2---:R-:W-:Y:S02]  /*8980*/  FMUL.FTZ R6, R0.reuse, R74 ;  /* 0x0000004a00067220 */ /* 0x044fe40000410000 */
[C---:B------:R-:W-:Y:S01]  /*8990*/  FMUL.FTZ R7, R0.reuse, R75 ;  /* 0x0000004b00077220 */ /* 0x040fe20000410000 */
[----:B------:R-:W2:Y:S01]  /*89a0*/  LDSM.16.MT88.4 R52, [R204+0x4000] ;  /* 0x00400000cc34783b */ /* 0x000ea20000004200 */
[C---:B------:R-:W-:Y:S02]  /*89b0*/  FMUL.FTZ R10, R0.reuse, R78 ;  /* 0x0000004e000a7220 */ /* 0x040fe40000410000 */
[C---:B------:R-:W-:Y:S02]  /*89c0*/  FMUL.FTZ R11, R0.reuse, R79 ;  /* 0x0000004f000b7220 */ /* 0x040fe40000410000 */
[C---:B------:R-:W-:Y:S01]  /*89d0*/  FMUL.FTZ R18, R0.reuse, R86 ;  /* 0x0000005600127220 */ /* 0x040fe20000410000 */
[C---:B----4-:R-:W-:Y:S02]  /*89e0*/  HMMA.16816.F32 R4, R136.reuse, R12, R4 ;  /* 0x0000000c8804723c */ /* 0x050fe40000001804 */
[----:B------:R-:W-:Y:S03]  /*89f0*/  LDSM.16.MT88.4 R72, [R206+0x4000] ;  /* 0x00400000ce48783b */ /* 0x000fe60000004200 */
[C---:B------:R-:W-:Y:S02]  /*8a00*/  FMUL.FTZ R19, R0.reuse, R87 ;  /* 0x0000005700137220 */ /* 0x040fe40000410000 */
[C---:B------:R-:W-:Y:S01]  /*8a10*/  FMUL.FTZ R12, R3.reuse, R80 ;  /* 0x00000050030c7220 */ /* 0x040fe20000410000 */
[C---:B------:R-:W-:Y:S02]  /*8a20*/  HMMA.16816.F32 R8, R136.reuse, R14, R8 ;  /* 0x0000000e8808723c */ /* 0x040fe40000001808 */
[----:B------:R-:W-:Y:S02]  /*8a30*/  LDSM.16.MT88.4 R76, [R200+0x800] ;  /* 0x00080000c84c783b */ /* 0x000fe40000004200 */
[C---:B------:R-:W-:Y:S02]  /*8a40*/  FMUL.FTZ R13, R3.reuse, R81 ;  /* 0x00000051030d7220 */ /* 0x040fe40000410000 */
[C---:B------:R-:W-:Y:S01]  /*8a50*/  FMUL.FTZ R26, R0.reuse, R94 ;  /* 0x0000005e001a7220 */ /* 0x040fe20000410000 */
[----:B------:R-:W-:Y:S01]  /*8a60*/  MOV R94, R51 ;  /* 0x00000033005e7202 */ /* 0x000fe20000000f00 */
[C---:B------:R-:W-:Y:S02]  /*8a70*/  FMUL.FTZ R14, R0.reuse, R82 ;  /* 0x00000052000e7220 */ /* 0x040fe40000410000 */
[----:B------:R-:W-:Y:S02]  /*8a80*/  LDSM.16.MT88.4 R84, [R203+0x800] ;  /* 0x00080000cb54783b */ /* 0x000fe40000004200 */
[C---:B------:R-:W-:Y:S02]  /*8a90*/  FMUL.FTZ R15, R0.reuse, R83 ;  /* 0x00000053000f7220 */ /* 0x040fe40000410000 */
[----:B------:R-:W-:Y:S02]  /*8aa0*/  FMUL.FTZ R27, R0, R95 ;  /* 0x0000005f001b7220 */ /* 0x000fe40000410000 */
[----:B------:R-:W-:Y:S02]  /*8ab0*/  IMAD.MOV.U32 R95, RZ, RZ, R50 ;  /* 0x000000ffff5f7224 */ /* 0x000fe400078e0032 */
[----:B------:R-:W-:Y:S01]  /*8ac0*/  LDSM.16.MT88.4 R80, [R204+0x800] ;  /* 0x00080000cc50783b */ /* 0x000fe20000004200 */
[C---:B-1----:R-:W-:Y:S03]  /*8ad0*/  HMMA.16816.F32 R12, R136.reuse, R20, R12 ;  /* 0x00000014880c723c */ /* 0x042fe6000000180c */
[----:B------:R-:W-:Y:S02]  /*8ae0*/  IMAD.MOV.U32 R132, RZ, RZ, R95 ;  /* 0x000000ffff847224 */ /* 0x000fe400078e005f */
[--C-:B---3--:R-:W-:Y:S02]  /*8af0*/  FFMA.FTZ R2, R40, c[0x0][0x2d0], -R149.reuse ;  /* 0x0000b40028027a23 */ /* 0x108fe40000010895 */
[----:B------:R-:W0:Y:S01]  /*8b00*/  LDGDEPBAR ;  /* 0x00000000000079af */ /* 0x000e220000000000 */
[C---:B------:R-:W-:Y:S04]  /*8b10*/  HMMA.16816.F32 R16, R136.reuse, R22, R16 ;  /* 0x000000168810723c */ /* 0x040fe80000001810 */
[C---:B------:R-:W-:Y:S01]  /*8b20*/  FMUL.FTZ R20, R3.reuse, R88 ;  /* 0x0000005803147220 */ /* 0x040fe20000410000 */
[----:B------:R-:W-:Y:S01]  /*8b30*/  MOV R88, R248 ;  /* 0x000000f800587202 */ /* 0x000fe20000000f00 */
[----:B------:R-:W-:Y:S02]  /*8b40*/  FMUL.FTZ R21, R3, R89 ;  /* 0x0000005903157220 */ /* 0x000fe40000410000 */
[C---:B------:R-:W-:Y:S01]  /*8b50*/  FMUL.FTZ R22, R0.reuse, R90 ;  /* 0x0000005a00167220 */ /* 0x040fe20000410000 */
[----:B------:R-:W-:Y:S03]  /*8b60*/  MOV R90, R61 ;  /* 0x0000003d005a7202 */ /* 0x000fe60000000f00 */
[C---:B------:R-:W-:Y:S01]  /*8b70*/  FMUL.FTZ R23, R0.reuse, R91 ;  /* 0x0000005b00177220 */ /* 0x040fe20000410000 */
[----:B------:R-:W-:Y:S01]  /*8b80*/  MOV R101, R88 ;  /* 0x0000005800657202 */ /* 0x000fe20000000f00 */
[----:B------:R-:W-:Y:S02]  /*8b90*/  IMAD.MOV.U32 R89, RZ, RZ, R246 ;  /* 0x000000ffff597224 */ /* 0x000fe400078e00f6 */
[----:B------:R-:W-:Y:S02]  /*8ba0*/  IMAD.MOV.U32 R91, RZ, RZ, R60 ;  /* 0x000000ffff5b7224 */ /* 0x000fe400078e003c */
[----:B------:R-:W-:Y:S01]  /*8bb0*/  FFMA.FTZ R101, R101, c[0x0][0x2d0], -R148 ;  /* 0x0000b40065657a23 */ /* 0x000fe20000010894 */
[C---:B-----5:R-:W-:Y:S03]  /*8bc0*/  HMMA.16816.F32 R20, R136.reuse, R28, R20 ;  /* 0x0000001c8814723c */ /* 0x060fe60000001814 */
[C---:B------:R-:W-:Y:S02]  /*8bd0*/  FMUL.FTZ R51, R0.reuse, R119 ;  /* 0x0000007700337220 */ /* 0x040fe40000410000 */
[C---:B------:R-:W-:Y:S02]  /*8be0*/  FMUL.FTZ R50, R0.reuse, R118 ;  /* 0x0000007600327220 */ /* 0x040fe40000410000 */
[C---:B------:R-:W-:Y:S01]  /*8bf0*/  FMUL.FTZ R59, R0.reuse, R127 ;  /* 0x0000007f003b7220 */ /* 0x040fe20000410000 */
[C---:B------:R-:W-:Y:S04]  /*8c00*/  HMMA.16816.F32 R24, R136.reuse, R30, R24 ;  /* 0x0000001e8818723c */ /* 0x040fe80000001818 */
[C---:B------:R-:W-:Y:S01]  /*8c10*/  FMUL.FTZ R66, R0.reuse, R134 ;  /* 0x0000008600427220 */ /* 0x040fe20000410000 */
[----:B------:R-:W-:Y:S01]  /*8c20*/  MOV R134, R242 ;  /* 0x000000f200867202 */ /* 0x000fe20000000f00 */
[C---:B------:R-:W-:Y:S02]  /*8c30*/  FMUL.FTZ R34, R0.reuse, R102 ;  /* 0x0000006600227220 */ /* 0x040fe40000410000 */
[C---:B------:R-:W-:Y:S02]  /*8c40*/  FMUL.FTZ R31, R0.reuse, R99 ;  /* 0x00000063001f7220 */ /* 0x040fe40000410000 */
[----:B------:R1:W-:Y:S02]  /*8c50*/  MUFU.EX2 R99, R2 ;  /* 0x0000000200637308 */ /* 0x0003e40000000800 */
[C---:B------:R-:W-:Y:S01]  /*8c60*/  FMUL.FTZ R30, R0.reuse, R98 ;  /* 0x00000062001e7220 */ /* 0x040fe20000410000 */
[----:B------:R-:W-:Y:S01]  /*8c70*/  MOV R98, R245 ;  /* 0x000000f500627202 */ /* 0x000fe20000000f00 */
[----:B------:R-:W-:Y:S02]  /*8c80*/  IMAD.MOV.U32 R102, RZ, RZ, R236 ;  /* 0x000000ffff667224 */ /* 0x000fe400078e00ec */
[----:B------:R-:W-:Y:S01]  /*8c90*/  FMUL.FTZ R67, R0, R135 ;  /* 0x0000008700437220 */ /* 0x000fe20000410000 */
[----:B------:R-:W-:Y:S01]  /*8ca0*/  MOV R135, R234 ;  /* 0x000000ea00877202 */ /* 0x000fe20000000f00 */
[C---:B------:R-:W-:Y:S01]  /*8cb0*/  FMUL.FTZ R28, R3.reuse, R96 ;  /* 0x00000060031c7220 */ /* 0x040fe20000410000 */
[----:B------:R-:W-:Y:S01]  /*8cc0*/  MOV R96, R43 ;  /* 0x0000002b00607202 */ /* 0x000fe20000000f00 */
[----:B------:R-:W-:Y:S02]  /*8cd0*/  FMUL.FTZ R29, R3, R97 ;  /* 0x00000061031d7220 */ /* 0x000fe40000410000 */
[----:B------:R-:W-:Y:S02]  /*8ce0*/  IMAD.MOV.U32 R97, RZ, RZ, R42 ;  /* 0x000000ffff617224 */ /* 0x000fe400078e002a */
[----:B------:R-:W-:Y:S02]  /*8cf0*/  FFMA.FTZ R102, R102, c[0x0][0x2d0], -R149 ;  /* 0x0000b40066667a23 */ /* 0x000fe40000010895 */
[C---:B------:R-:W-:Y:S01]  /*8d00*/  FMUL.FTZ R35, R0.reuse, R103 ;  /* 0x0000006700237220 */ /* 0x040fe20000410000 */
[C---:B------:R-:W-:Y:S03]  /*8d10*/  HMMA.16816.F32 R28, R136.reuse, R36, R28 ;  /* 0x00000024881c723c */ /* 0x040fe6000000181c */
[----:B------:R-:W-:Y:S02]  /*8d20*/  IMAD.MOV.U32 R103, RZ, RZ, R89 ;  /* 0x000000ffff677224 */ /* 0x000fe400078e0059 */
[C---:B------:R-:W-:Y:S02]  /*8d30*/  FMUL.FTZ R58, R0.reuse, R126 ;  /* 0x0000007e003a7220 */ /* 0x040fe40000410000 */
[--C-:B-1----:R-:W-:Y:S01]  /*8d40*/  FFMA.FTZ R2, R41, c[0x0][0x2d0], -R148.reuse ;  /* 0x0000b40029027a23 */ /* 0x102fe20000010894 */
[C---:B------:R-:W-:Y:S03]  /*8d50*/  HMMA.16816.F32 R32, R136.reuse, R38, R32 ;  /* 0x000000268820723c */ /* 0x040fe60000001820 */
[----:B------:R1:W-:Y:S01]  /*8d60*/  MUFU.EX2 R249, R2 ;  /* 0x0000000200f97308 */ /* 0x0003e20000000800 */
[C---:B------:R-:W-:Y:S01]  /*8d70*/  FMUL.FTZ R36, R3.reuse, R104 ;  /* 0x0000006803247220 */ /* 0x040fe20000410000 */
[----:B------:R-:W-:Y:S01]  /*8d80*/  MOV R104, R90 ;  /* 0x0000005a00687202 */ /* 0x000fe20000000f00 */
[----:B------:R-:W-:Y:S02]  /*8d90*/  FMUL.FTZ R37, R3, R105 ;  /* 0x0000006903257220 */ /* 0x000fe40000410000 */
[C---:B------:R-:W-:Y:S04]  /*8da0*/  FMUL.FTZ R38, R0.reuse, R106 ;  /* 0x0000006a00267220 */ /* 0x040fe80000410000 */
[C---:B------:R-:W-:Y:S02]  /*8db0*/  FMUL.FTZ R39, R0.reuse, R107 ;  /* 0x0000006b00277220 */ /* 0x040fe40000410000 */
[--C-:B------:R-:W-:Y:S02]  /*8dc0*/  FFMA.FTZ R103, R103, c[0x0][0x2d0], -R148.reuse ;  /* 0x0000b40067677a23 */ /* 0x100fe40000010894 */
[C---:B------:R-:W-:Y:S01]  /*8dd0*/  FMUL.FTZ R40, R3.reuse, R108 ;  /* 0x0000006c03287220 */ /* 0x040fe20000410000 */
[----:B------:R-:W-:Y:S01]  /*8de0*/  MOV R108, R63 ;  /* 0x0000003f006c7202 */ /* 0x000fe20000000f00 */
[C---:B------:R-:W-:Y:S01]  /*8df0*/  FMUL.FTZ R41, R3.reuse, R109 ;  /* 0x0000006d03297220 */ /* 0x040fe20000410000 */
[C---:B------:R-:W-:Y:S01]  /*8e00*/  HMMA.16816.F32 R36, R136.reuse, R44, R36 ;  /* 0x0000002c8824723c */ /* 0x040fe20000001824 */
[----:B------:R-:W3:Y:S02]  /*8e10*/  LDSM.16.MT88.4 R60, [R203+0x4000] ;  /* 0x00400000cb3c783b */ /* 0x000ee40000004200 */
[C---:B------:R-:W-:Y:S01]  /*8e20*/  FMUL.FTZ R42, R0.reuse, R110 ;  /* 0x0000006e002a7220 */ /* 0x040fe20000410000 */
[----:B------:R-:W-:Y:S01]  /*8e30*/  MOV R109, R92 ;  /* 0x0000005c006d7202 */ /* 0x000fe20000000f00 */
[----:B------:R-:W-:Y:S01]  /*8e40*/  FMUL.FTZ R43, R0, R111 ;  /* 0x0000006f002b7220 */ /* 0x000fe20000410000 */
[----:B------:R-:W-:Y:S01]  /*8e50*/  MOV R111, R94 ;  /* 0x0000005e006f7202 */ /* 0x000fe20000000f00 */
[----:B------:R-:W-:Y:S02]  /*8e60*/  IMAD.MOV.U32 R110, RZ, RZ, R93 ;  /* 0x000000ffff6e7224 */ /* 0x000fe400078e005d */
[----:B-1----:R-:W-:Y:S01]  /*8e70*/  FFMA.FTZ R2, R48, c[0x0][0x2d0], -R148 ;  /* 0x0000b40030027a23 */ /* 0x002fe20000010894 */
[----:B------:R-:W-:Y:S02]  /*8e80*/  LDSM.16.MT88.4 R92, [R206+0x4800] ;  /* 0x00480000ce5c783b */ /* 0x000fe40000004200 */
[C---:B------:R-:W-:Y:S01]  /*8e90*/  HMMA.16816.F32 R40, R136.reuse, R46, R40 ;  /* 0x0000002e8828723c */ /* 0x040fe20000001828 */
[----:B------:R1:W4:Y:S02]  /*8ea0*/  MUFU.EX2 R248, R2 ;  /* 0x0000000200f87308 */ /* 0x0003240000000800 */
[C---:B------:R-:W-:Y:S02]  /*8eb0*/  FMUL.FTZ R48, R3.reuse, R116 ;  /* 0x0000007403307220 */ /* 0x040fe40000410000 */
[C---:B------:R-:W-:Y:S02]  /*8ec0*/  FMUL.FTZ R44, R3.reuse, R112 ;  /* 0x00000070032c7220 */ /* 0x040fe40000410000 */
[C---:B------:R-:W-:Y:S02]  /*8ed0*/  FMUL.FTZ R45, R3.reuse, R113 ;  /* 0x00000071032d7220 */ /* 0x040fe40000410000 */
[C---:B------:R-:W-:Y:S03]  /*8ee0*/  FMUL.FTZ R46, R0.reuse, R114 ;  /* 0x00000072002e7220 */ /* 0x040fe60000410000 */
[----:B------:R-:W-:Y:S02]  /*8ef0*/  FMUL.FTZ R47, R0, R115 ;  /* 0x00000073002f7220 */ /* 0x000fe40000410000 */
[----:B------:R-:W-:Y:S02]  /*8f00*/  FMUL.FTZ R65, R3, R133 ;  /* 0x0000008503417220 */ /* 0x000fe40000410000 */
[----:B------:R-:W-:Y:S02]  /*8f10*/  IMAD.MOV.U32 R133, RZ, RZ, R91 ;  /* 0x000000ffff857224 */ /* 0x000fe400078e005b */
[----:B------:R-:W5:Y:S01]  /*8f20*/  LDSM.16.MT88.4 R88, [R206+0x800] ;  /* 0x00080000ce58783b */ /* 0x000f620000004200 */
[C---:B--2---:R-:W-:Y:S03]  /*8f30*/  HMMA.16816.F32 R44, R136.reuse, R52, R44 ;  /* 0x00000034882c723c */ /* 0x044fe6000000182c */
[----:B------:R-:W-:Y:S02]  /*8f40*/  IMAD.MOV.U32 R100, RZ, RZ, R70 ;  /* 0x000000ffff647224 */ /* 0x000fe400078e0046 */
[--C-:B------:R-:W-:Y:S02]  /*8f50*/  FFMA.FTZ R70, R163, c[0x0][0x2d0], -R149.reuse ;  /* 0x0000b400a3467a23 */ /* 0x100fe40000010895 */
[--C-:B-1----:R-:W-:Y:S02]  /*8f60*/  FFMA.FTZ R2, R49, c[0x0][0x2d0], -R149.reuse ;  /* 0x0000b40031027a23 */ /* 0x102fe40000010895 */
[C---:B------:R-:W-:Y:S01]  /*8f70*/  FMUL.FTZ R49, R3.reuse, R117 ;  /* 0x0000007503317220 */ /* 0x040fe20000410000 */
[----:B------:R-:W-:Y:S02]  /*8f80*/  MUFU.EX2 R106, R70 ;  /* 0x00000046006a7308 */ /* 0x000fe40000000800 */
[--C-:B------:R-:W-:Y:S02]  /*8f90*/  FFMA.FTZ R100, R100, c[0x0][0x2d0], -R148.reuse ;  /* 0x0000b40064647a23 */ /* 0x100fe40000010894 */
[C---:B------:R-:W-:Y:S02]  /*8fa0*/  FMUL.FTZ R52, R3.reuse, R120 ;  /* 0x0000007803347220 */ /* 0x040fe40000410000 */
[C---:B------:R-:W-:Y:S03]  /*8fb0*/  HMMA.16816.F32 R48, R136.reuse, R54, R48 ;  /* 0x000000368830723c */ /* 0x040fe60000001830 */
[C---:B------:R-:W-:Y:S01]  /*8fc0*/  FMUL.FTZ R53, R3.reuse, R121 ;  /* 0x0000007903357220 */ /* 0x040fe20000410000 */
[----:B------:R1:W-:Y:S03]  /*8fd0*/  MUFU.EX2 R246, R2 ;  /* 0x0000000200f67308 */ /* 0x0003e60000000800 */
[C---:B------:R-:W-:Y:S02]  /*8fe0*/  FMUL.FTZ R54, R0.reuse, R122 ;  /* 0x0000007a00367220 */ /* 0x040fe40000410000 */
[----:B------:R-:W-:Y:S07]  /*8ff0*/  FMUL.FTZ R55, R0, R123 ;  /* 0x0000007b00377220 */ /* 0x000fee0000410000 */
[C---:B---3--:R-:W-:Y:S07]  /*9000*/  HMMA.16816.F32 R52, R136.reuse, R60, R52 ;  /* 0x0000003c8834723c */ /* 0x048fee0000001834 */
[C---:B------:R-:W-:Y:S02]  /*9010*/  FMUL.FTZ R60, R3.reuse, R128 ;  /* 0x00000080033c7220 */ /* 0x040fe40000410000 */
[C---:B------:R-:W-:Y:S03]  /*9020*/  FMUL.FTZ R61, R3.reuse, R129 ;  /* 0x00000081033d7220 */ /* 0x040fe60000410000 */
[----:B-1----:R-:W-:Y:S01]  /*9030*/  FFMA.FTZ R2, R56, c[0x0][0x2d0], -R149 ;  /* 0x0000b40038027a23 */ /* 0x002fe20000010895 */
[----:B------:R-:W-:Y:S01]  /*9040*/  MOV R129, R96 ;  /* 0x0000006000817202 */ /* 0x000fe20000000f00 */
[----:B------:R-:W-:Y:S02]  /*9050*/  FMUL.FTZ R56, R3, R124 ;  /* 0x0000007c03387220 */ /* 0x000fe40000410000 */
[----:B------:R1:W2:Y:S01]  /*9060*/  MUFU.EX2 R245, R2 ;  /* 0x0000000200f57308 */ /* 0x0002a20000000800 */
[----:B------:R-:W-:Y:S02]  /*9070*/  IMAD.MOV.U32 R128, RZ, RZ, R97 ;  /* 0x000000ffff807224 */ /* 0x000fe400078e0061 */
[--C-:B-1----:R-:W-:Y:S02]  /*9080*/  FFMA.FTZ R2, R57, c[0x0][0x2d0], -R148.reuse ;  /* 0x0000b40039027a23 */ /* 0x102fe40000010894 */
[----:B------:R-:W-:Y:S05]  /*9090*/  FMUL.FTZ R57, R3, R125 ;  /* 0x0000007d03397220 */ /* 0x000fea0000410000 */
[----:B------:R1:W-:Y:S02]  /*90a0*/  MUFU.EX2 R119, R2 ;  /* 0x0000000200777308 */ /* 0x0003e40000000800 */
[C---:B------:R-:W-:Y:S07]  /*90b0*/  HMMA.16816.F32 R56, R136.reuse, R62, R56 ;  /* 0x0000003e8838723c */ /* 0x040fee0000001838 */
[C---:B------:R-:W-:Y:S02]  /*90c0*/  FMUL.FTZ R62, R0.reuse, R130 ;  /* 0x00000082003e7220 */ /* 0x040fe40000410000 */
[----:B------:R-:W-:Y:S07]  /*90d0*/  FMUL.FTZ R63, R0, R131 ;  /* 0x00000083003f7220 */ /* 0x000fee0000410000 */
[C---:B------:R-:W-:Y:S03]  /*90e0*/  HMMA.16816.F32 R60, R136.reuse, R72, R60 ;  /* 0x00000048883c723c */ /* 0x040fe6000000183c */
[----:B-1----:R-:W-:Y:S01]  /*90f0*/  FFMA.FTZ R2, R150, c[0x0][0x2d0], -R148 ;  /* 0x0000b40096027a23 */ /* 0x002fe20000010894 */
[----:B------:R-:W-:Y:S03]  /*9100*/  MOV R150, R98 ;  /* 0x0000006200967202 */ /* 0x000fe60000000f00 */
[----:B------:R1:W3:Y:S01]  /*9110*/  MUFU.EX2 R118, R2 ;  /* 0x0000000200767308 */ /* 0x0002e20000000800 */
[----:B------:R-:W-:Y:S04]  /*9120*/  HMMA.16816.F32 R64, R136, R74, R64 ;  /* 0x0000004a8840723c */ /* 0x000fe80000001840 */
[----:B----4-:R-:W-:Y:S03]  /*9130*/  F2FP.PACK_AB R73, R248, R249 ;  /* 0x000000f9f849723e */ /* 0x010fe600000000ff */
[----:B------:R-:W-:Y:S01]  /*9140*/  IMAD.MOV.U32 R139, RZ, RZ, R188 ;  /* 0x000000ffff8b7224 */ /* 0x000fe200078e00bc */
[----:B--2---:R-:W-:Y:S01]  /*9150*/  F2FP.PACK_AB R74, R245, R246 ;  /* 0x000000f6f54a723e */ /* 0x004fe200000000ff */
[----:B------:R-:W-:Y:S02]  /*9160*/  IMAD.MOV.U32 R138, RZ, RZ, R99 ;  /* 0x000000ffff8a7224 */ /* 0x000fe400078e0063 */
[----:B------:R-:W-:Y:S01]  /*9170*/  LDSM.16.MT88.4 R96, [R204+0x1000] ;  /* 0x00100000cc60783b */ /* 0x000fe20000004200 */
[----:B------:R-:W-:Y:S01]  /*9180*/  MOV R137, R181 ;  /* 0x000000b500897202 */ /* 0x000fe20000000f00 */
[----:B------:R-:W-:Y:S01]  /*9190*/  IMAD.MOV.U32 R163, RZ, RZ, R139 ;  /* 0x000000ffffa37224 */ /* 0x000fe200078e008b */
[----:B------:R-:W-:Y:S02]  /*91a0*/  F2FP.PACK_AB R72, R138, R108 ;  /* 0x0000006c8a48723e */ /* 0x000fe400000000ff */
[----:B------:R-:W-:Y:S02]  /*91b0*/  MOV R136, R135 ;  /* 0x0000008700887202 */ /* 0x000fe40000000f00 */
[----:B------:R-:W-:Y:S02]  /*91c0*/  MOV R135, R133 ;  /* 0x0000008500877202 */ /* 0x000fe40000000f00 */
[----:B------:R-:W-:Y:S01]  /*91d0*/  MOV R133, R129 ;  /* 0x0000008100857202 */ /* 0x000fe20000000f00 */
[--C-:B------:R-:W-:Y:S02]  /*91e0*/  FFMA.FTZ R70, R136, c[0x0][0x2d0], -R149.reuse ;  /* 0x0000b40088467a23 */ /* 0x100fe40000010895 */
[--C-:B-1----:R-:W-:Y:S01]  /*91f0*/  FFMA.FTZ R2, R151, c[0x0][0x2d0], -R149.reuse ;  /* 0x0000b40097027a23 */ /* 0x102fe20000010895 */
[----:B---3--:R-:W-:Y:S01]  /*9200*/  F2FP.PACK_AB R75, R118, R119 ;  /* 0x00000077764b723e */ /* 0x008fe200000000ff */
[----:B------:R-:W-:Y:S06]  /*9210*/  MUFU.EX2 R136, R101 ;  /* 0x0000006500887308 */ /* 0x000fec0000000800 */
[C---:B------:R-:W-:Y:S04]  /*9220*/  HMMA.16816.F32 R4, R72.reuse, R76, R4 ;  /* 0x0000004c4804723c */ /* 0x040fe80000001804 */
[----:B------:R1:W-:Y:S04]  /*9230*/  MUFU.EX2 R117, R2 ;  /* 0x0000000200757308 */ /* 0x0003e80000000800 */
[C---:B------:R-:W-:Y:S01]  /*9240*/  HMMA.16816.F32 R8, R72.reuse, R78, R8 ;  /* 0x0000004e4808723c */ /* 0x040fe20000001808 */
[----:B------:R-:W2:Y:S07]  /*9250*/  LDSM.16.MT88.4 R76, [R200+0x4800] ;  /* 0x00480000c84c783b */ /* 0x000eae0000004200 */
[C---:B------:R-:W-:Y:S08]  /*9260*/  HMMA.16816.F32 R12, R72.reuse, R80, R12 ;  /* 0x00000050480c723c */ /* 0x040ff0000000180c */
[C---:B------:R-:W-:Y:S01]  /*9270*/  HMMA.16816.F32 R16, R72.reuse, R82, R16 ;  /* 0x000000524810723c */ /* 0x040fe20000001810 */
[----:B------:R-:W3:Y:S03]  /*9280*/  LDSM.16.MT88.4 R80, [R204+0x4800] ;  /* 0x00480000cc50783b */ /* 0x000ee60000004200 */
[--C-:B-1----:R-:W-:Y:S04]  /*9290*/  FFMA.FTZ R2, R152, c[0x0][0x2d0], -R149.reuse ;  /* 0x0000b40098027a23 */ /* 0x102fe80000010895 */
[C---:B------:R-:W-:Y:S01]  /*92a0*/  HMMA.16816.F32 R20, R72.reuse, R84, R20 ;  /* 0x000000544814723c */ /* 0x040fe20000001814 */
[----:B------:R1:W4:Y:S07]  /*92b0*/  MUFU.EX2 R242, R2 ;  /* 0x0000000200f27308 */ /* 0x00032e0000000800 */
[C---:B------:R-:W-:Y:S01]  /*92c0*/  HMMA.16816.F32 R24, R72.reuse, R86, R24 ;  /* 0x000000564818723c */ /* 0x040fe20000001818 */
[----:B------:R-:W4:Y:S07]  /*92d0*/  LDSM.16.MT88.4 R84, [R203+0x4800] ;  /* 0x00480000cb54783b */ /* 0x000f2e0000004200 */
[C---:B-----5:R-:W-:Y:S08]  /*92e0*/  HMMA.16816.F32 R28, R72.reuse, R88, R28 ;  /* 0x00000058481c723c */ /* 0x060ff0000000181c */
[C---:B------:R-:W-:Y:S01]  /*92f0*/  HMMA.16816.F32 R32, R72.reuse, R90, R32 ;  /* 0x0000005a4820723c */ /* 0x040fe20000001820 */
[----:B------:R-:W5:Y:S03]  /*9300*/  LDSM.16.MT88.4 R88, [R200+0x1000] ;  /* 0x00100000c858783b */ /* 0x000f660000004200 */
[--C-:B-1----:R-:W-:Y:S04]  /*9310*/  FFMA.FTZ R2, R153, c[0x0][0x2d0], -R148.reuse ;  /* 0x0000b40099027a23 */ /* 0x102fe80000010894 */
[C---:B--2---:R-:W-:Y:S01]  /*9320*/  HMMA.16816.F32 R36, R72.reuse, R76, R36 ;  /* 0x0000004c4824723c */ /* 0x044fe20000001824 */
[----:B------:R1:W-:Y:S07]  /*9330*/  MUFU.EX2 R116, R2 ;  /* 0x0000000200747308 */ /* 0x0003ee0000000800 */
[C---:B------:R-:W-:Y:S01]  /*9340*/  HMMA.16816.F32 R40, R72.reuse, R78, R40 ;  /* 0x0000004e4828723c */ /* 0x040fe20000001828 */
[----:B------:R-:W2:Y:S07]  /*9350*/  LDSM.16.MT88.4 R76, [R203+0x1000] ;  /* 0x00100000cb4c783b */ /* 0x000eae0000004200 */
[C---:B---3--:R-:W-:Y:S08]  /*9360*/  HMMA.16816.F32 R44, R72.reuse, R80, R44 ;  /* 0x00000050482c723c */ /* 0x048ff0000000182c */
[C---:B------:R-:W-:Y:S01]  /*9370*/  HMMA.16816.F32 R48, R72.reuse, R82, R48 ;  /* 0x000000524830723c */ /* 0x040fe20000001830 */
[----:B------:R-:W3:Y:S03]  /*9380*/  LDSM.16.MT88.4 R80, [R206+0x1000] ;  /* 0x00100000ce50783b */ /* 0x000ee60000004200 */
[--C-:B-1----:R-:W-:Y:S04]  /*9390*/  FFMA.FTZ R2, R154, c[0x0][0x2d0], -R148.reuse ;  /* 0x0000b4009a027a23 */ /* 0x102fe80000010894 */
[C---:B----4-:R-:W-:Y:S01]  /*93a0*/  HMMA.16816.F32 R52, R72.reuse, R84, R52 ;  /* 0x000000544834723c */ /* 0x050fe20000001834 */
[----:B------:R1:W4:Y:S07]  /*93b0*/  MUFU.EX2 R236, R2 ;  /* 0x0000000200ec7308 */ /* 0x00032e0000000800 */
[C---:B------:R-:W-:Y:S01]  /*93c0*/  HMMA.16816.F32 R56, R72.reuse, R86, R56 ;  /* 0x000000564838723c */ /* 0x040fe20000001838 */
[----:B------:R-:W2:Y:S07]  /*93d0*/  LDSM.16.MT88.4 R84, [R200+0x5000] ;  /* 0x00500000c854783b */ /* 0x000eae0000004200 */
[C---:B------:R-:W-:Y:S08]  /*93e0*/  HMMA.16816.F32 R60, R72.reuse, R92, R60 ;  /* 0x0000005c483c723c */ /* 0x040ff0000000183c */
[----:B------:R-:W-:Y:S01]  /*93f0*/  HMMA.16816.F32 R64, R72, R94, R64 ;  /* 0x0000005e4840723c */ /* 0x000fe20000001840 */
[----:B------:R-:W-:Y:S03]  /*9400*/  LDSM.16.MT88.4 R92, [R206+0x5800] ;  /* 0x00580000ce5c783b */ /* 0x000fe60000004200 */
[--C-:B-1----:R-:W-:Y:S03]  /*9410*/  FFMA.FTZ R2, R155, c[0x0][0x2d0], -R149.reuse ;  /* 0x0000b4009b027a23 */ /* 0x102fe60000010895 */
[----:B------:R-:W-:Y:S01]  /*9420*/  F2FP.PACK_AB R72, R242, R117 ;  /* 0x00000075f248723e */ /* 0x000fe200000000ff */
[----:B------:R1:W-:Y:S01]  /*9430*/  MUFU.EX2 R234, R2 ;  /* 0x0000000200ea7308 */ /* 0x0003e20000000800 */
[----:B----4-:R-:W-:Y:S03]  /*9440*/  F2FP.PACK_AB R73, R236, R116 ;  /* 0x00000074ec49723e */ /* 0x010fe600000000ff */
[--C-:B-1----:R-:W-:Y:S06]  /*9450*/  FFMA.FTZ R2, R156, c[0x0][0x2d0], -R149.reuse ;  /* 0x0000b4009c027a23 */ /* 0x102fec0000010895 */
[----:B------:R1:W4:Y:S02]  /*9460*/  MUFU.EX2 R127, R2 ;  /* 0x00000002007f7308 */ /* 0x0003240000000800 */
[--C-:B-1----:R-:W-:Y:S01]  /*9470*/  FFMA.FTZ R2, R157, c[0x0][0x2d0], -R148.reuse ;  /* 0x0000b4009d027a23 */ /* 0x102fe20000010894 */
[----:B----4-:R-:W-:Y:S07]  /*9480*/  F2FP.PACK_AB R74, R127, R234 ;  /* 0x000000ea7f4a723e */ /* 0x010fee00000000ff */
[----:B------:R1:W-:Y:S02]  /*9490*/  MUFU.EX2 R126, R2 ;  /* 0x00000002007e7308 */ /* 0x0003e40000000800 */
[--C-:B-1----:R-:W-:Y:S08]  /*94a0*/  FFMA.FTZ R2, R158, c[0x0][0x2d0], -R148.reuse ;  /* 0x0000b4009e027a23 */ /* 0x102ff00000010894 */
[----:B------:R1:W4:Y:S02]  /*94b0*/  MUFU.EX2 R125, R2 ;  /* 0x00000002007d7308 */ /* 0x0003240000000800 */
[--C-:B-1----:R-:W-:Y:S01]  /*94c0*/  FFMA.FTZ R2, R159, c[0x0][0x2d0], -R149.reuse ;  /* 0x0000b4009f027a23 */ /* 0x102fe20000010895 */
[----:B----4-:R-:W-:Y:S07]  /*94d0*/  F2FP.PACK_AB R75, R125, R126 ;  /* 0x0000007e7d4b723e */ /* 0x010fee00000000ff */
[----:B------:R1:W-:Y:S01]  /*94e0*/  MUFU.EX2 R124, R2 ;  /* 0x00000002007c7308 */ /* 0x0003e20000000800 */
[C---:B-----5:R-:W-:Y:S08]  /*94f0*/  HMMA.16816.F32 R4, R72.reuse, R88, R4 ;  /* 0x000000584804723c */ /* 0x060ff00000001804 */
[C---:B------:R-:W-:Y:S01]  /*9500*/  HMMA.16816.F32 R8, R72.reuse, R90, R8 ;  /* 0x0000005a4808723c */ /* 0x040fe20000001808 */
[----:B------:R-:W4:Y:S07]  /*9510*/  LDSM.16.MT88.4 R88, [R204+0x5000] ;  /* 0x00500000cc58783b */ /* 0x000f2e0000004200 */
[C---:B------:R-:W-:Y:S04]  /*9520*/  HMMA.16816.F32 R12, R72.reuse, R96, R12 ;  /* 0x00000060480c723c */ /* 0x040fe8000000180c */
[--C-:B-1----:R-:W-:Y:S04]  /*9530*/  FFMA.FTZ R2, R160, c[0x0][0x2d0], -R149.reuse ;  /* 0x0000b400a0027a23 */ /* 0x102fe80000010895 */
[C---:B------:R-:W-:Y:S01]  /*9540*/  HMMA.16816.F32 R16, R72.reuse, R98, R16 ;  /* 0x000000624810723c */ /* 0x040fe20000001810 */
[----:B------:R1:W5:Y:S01]  /*9550*/  MUFU.EX2 R188, R2 ;  /* 0x0000000200bc7308 */ /* 0x0003620000000800 */
[----:B------:R-:W-:Y:S06]  /*9560*/  LDSM.16.MT88.4 R96, [R204+0x2000] ;  /* 0x00200000cc60783b */ /* 0x000fec0000004200 */
[C---:B--2---:R-:W-:Y:S08]  /*9570*/  HMMA.16816.F32 R20, R72.reuse, R76, R20 ;  /* 0x0000004c4814723c */ /* 0x044ff00000001814 */
[C---:B------:R-:W-:Y:S01]  /*9580*/  HMMA.16816.F32 R24, R72.reuse, R78, R24 ;  /* 0x0000004e4818723c */ /* 0x040fe20000001818 */
[----:B------:R-:W2:Y:S07]  /*9590*/  LDSM.16.MT88.4 R76, [R203+0x5000] ;  /* 0x00500000cb4c783b */ /* 0x000eae0000004200 */
[C---:B---3--:R-:W-:Y:S04]  /*95a0*/  HMMA.16816.F32 R28, R72.reuse, R80, R28 ;  /* 0x00000050481c723c */ /* 0x048fe8000000181c */
[--C-:B-1----:R-:W-:Y:S04]  /*95b0*/  FFMA.FTZ R2, R161, c[0x0][0x2d0], -R148.reuse ;  /* 0x0000b400a1027a23 */ /* 0x102fe80000010894 */
[C---:B------:R-:W-:Y:S01]  /*95c0*/  HMMA.16816.F32 R32, R72.reuse, R82, R32 ;  /* 0x000000524820723c */ /* 0x040fe20000001820 */
[----:B------:R1:W-:Y:S01]  /*95d0*/  MUFU.EX2 R107, R2 ;  /* 0x00000002006b7308 */ /* 0x0003e20000000800 */
[----:B------:R-:W3:Y:S06]  /*95e0*/  LDSM.16.MT88.4 R80, [R206+0x5000] ;  /* 0x00500000ce50783b */ /* 0x000eec0000004200 */
[C---:B------:R-:W-:Y:S08]  /*95f0*/  HMMA.16816.F32 R36, R72.reuse, R84, R36 ;  /* 0x000000544824723c */ /* 0x040ff00000001824 */
[C---:B------:R-:W-:Y:S01]  /*9600*/  HMMA.16816.F32 R40, R72.reuse, R86, R40 ;  /* 0x000000564828723c */ /* 0x040fe20000001828 */
[----:B------:R-:W5:Y:S07]  /*9610*/  LDSM.16.MT88.4 R84, [R200+0x1800] ;  /* 0x00180000c854783b */ /* 0x000f6e0000004200 */
[C---:B----4-:R-:W-:Y:S04]  /*9620*/  HMMA.16816.F32 R44, R72.reuse, R88, R44 ;  /* 0x00000058482c723c */ /* 0x050fe8000000182c */
[--C-:B-1----:R-:W-:Y:S04]  /*9630*/  FFMA.FTZ R2, R162, c[0x0][0x2d0], -R148.reuse ;  /* 0x0000b400a2027a23 */ /* 0x102fe80000010894 */
[C---:B------:R-:W-:Y:S01]  /*9640*/  HMMA.16816.F32 R48, R72.reuse, R90, R48 ;  /* 0x0000005a4830723c */ /* 0x040fe20000001830 */
[----:B------:R1:W4:Y:S01]  /*9650*/  MUFU.EX2 R181, R2 ;  /* 0x0000000200b57308 */ /* 0x0003220000000800 */
[----:B------:R-:W4:Y:S06]  /*9660*/  LDSM.16.MT88.4 R88, [R204+0x1800] ;  /* 0x00180000cc58783b */ /* 0x000f2c0000004200 */
[C---:B--2---:R-:W-:Y:S08]  /*9670*/  HMMA.16816.F32 R52, R72.reuse, R76, R52 ;  /* 0x0000004c4834723c */ /* 0x044ff00000001834 */
[C---:B------:R-:W-:Y:S01]  /*9680*/  HMMA.16816.F32 R56, R72.reuse, R78, R56 ;  /* 0x0000004e4838723c */ /* 0x040fe20000001838 */
[----:B------:R-:W2:Y:S07]  /*9690*/  LDSM.16.MT88.4 R76, [R203+0x1800] ;  /* 0x00180000cb4c783b */ /* 0x000eae0000004200 */
[C---:B---3--:R-:W-:Y:S04]  /*96a0*/  HMMA.16816.F32 R60, R72.reuse, R80, R60 ;  /* 0x00000050483c723c */ /* 0x048fe8000000183c */
[--C-:B-1----:R-:W-:Y:S01]  /*96b0*/  FFMA.FTZ R2, R164, c[0x0][0x2d0], -R149.reuse ;  /* 0x0000b400a4027a23 */ /* 0x102fe20000010895 */
[----:B------:R-:W-:Y:S03]  /*96c0*/  MOV R164, R135 ;  /* 0x0000008700a47202 */ /* 0x000fe60000000f00 */
[----:B------:R-:W-:Y:S01]  /*96d0*/  HMMA.16816.F32 R64, R72, R82, R64 ;  /* 0x000000524840723c */ /* 0x000fe20000001840 */
[----:B------:R1:W3:Y:S01]  /*96e0*/  MUFU.EX2 R162, R2 ;  /* 0x0000000200a27308 */ /* 0x0002e20000000800 */
[----:B------:R-:W2:Y:S05]  /*96f0*/  LDSM.16.MT88.4 R80, [R206+0x1800] ;  /* 0x00180000ce50783b */ /* 0x000eaa0000004200 */
[----:B-----5:R-:W-:Y:S02]  /*9700*/  F2FP.PACK_AB R72, R188, R124 ;  /* 0x0000007cbc48723e */ /* 0x020fe400000000ff */
[----:B----4-:R-:W-:Y:S03]  /*9710*/  F2FP.PACK_AB R73, R181, R107 ;  /* 0x0000006bb549723e */ /* 0x010fe600000000ff */
[--C-:B-1----:R-:W-:Y:S01]  /*9720*/  FFMA.FTZ R2, R165, c[0x0][0x2d0], -R148.reuse ;  /* 0x0000b400a5027a23 */ /* 0x102fe20000010894 */
[----:B---3--:R-:W-:Y:S03]  /*9730*/  F2FP.PACK_AB R74, R162, R106 ;  /* 0x0000006aa24a723e */ /* 0x008fe600000000ff */
[----:B------:R1:W-:Y:S02]  /*9740*/  MUFU.EX2 R105, R2 ;  /* 0x0000000200697308 */ /* 0x0003e40000000800 */
[--C-:B-1----:R-:W-:Y:S08]  /*9750*/  FFMA.FTZ R2, R166, c[0x0][0x2d0], -R148.reuse ;  /* 0x0000b400a6027a23 */ /* 0x102ff00000010894 */
[----:B------:R1:W3:Y:S02]  /*9760*/  MUFU.EX2 R161, R2 ;  /* 0x0000000200a17308 */ /* 0x0002e40000000800 */
[--C-:B-1----:R-:W-:Y:S01]  /*9770*/  FFMA.FTZ R2, R167, c[0x0][0x2d0], -R149.reuse ;  /* 0x0000b400a7027a23 */ /* 0x102fe20000010895 */
[----:B---3--:R-:W-:Y:S07]  /*9780*/  F2FP.PACK_AB R75, R161, R105 ;  /* 0x00000069a14b723e */ /* 0x008fee00000000ff */
[----:B------:R1:W-:Y:S01]  /*9790*/  MUFU.EX2 R159, R2 ;  /* 0x00000002009f7308 */ /* 0x0003e20000000800 */
[C---:B------:R-:W-:Y:S08]  /*97a0*/  HMMA.16816.F32 R4, R72.reuse, R84, R4 ;  /* 0x000000544804723c */ /* 0x040ff00000001804 */
[C---:B------:R-:W-:Y:S01]  /*97b0*/  HMMA.16816.F32 R8, R72.reuse, R86, R8 ;  /* 0x000000564808723c */ /* 0x040fe20000001808 */
[----:B------:R-:W3:Y:S07]  /*97c0*/  LDSM.16.MT88.4 R84, [R200+0x5800] ;  /* 0x00580000c854783b */ /* 0x000eee0000004200 */
[C---:B------:R-:W-:Y:S04]  /*97d0*/  HMMA.16816.F32 R12, R72.reuse, R88, R12 ;  /* 0x00000058480c723c */ /* 0x040fe8000000180c */
[--C-:B-1----:R-:W-:Y:S04]  /*97e0*/  FFMA.FTZ R2, R180, c[0x0][0x2d0], -R149.reuse ;  /* 0x0000b400b4027a23 */ /* 0x102fe80000010895 */
[C---:B------:R-:W-:Y:S01]  /*97f0*/  HMMA.16816.F32 R16, R72.reuse, R90, R16 ;  /* 0x0000005a4810723c */ /* 0x040fe20000001810 */
[----:B------:R1:W4:Y:S01]  /*9800*/  MUFU.EX2 R160, R2 ;  /* 0x0000000200a07308 */ /* 0x0003220000000800 */
[----:B------:R-:W5:Y:S06]  /*9810*/  LDSM.16.MT88.4 R88, [R204+0x5800] ;  /* 0x00580000cc58783b */ /* 0x000f6c0000004200 */
[C---:B--2---:R-:W-:Y:S08]  /*9820*/  HMMA.16816.F32 R20, R72.reuse, R76, R20 ;  /* 0x0000004c4814723c */ /* 0x044ff00000001814 */
[C---:B------:R-:W-:Y:S01]  /*9830*/  HMMA.16816.F32 R24, R72.reuse, R78, R24 ;  /* 0x0000004e4818723c */ /* 0x040fe20000001818 */
[----:B------:R-:W2:Y:S07]  /*9840*/  LDSM.16.MT88.4 R76, [R203+0x5800] ;  /* 0x00580000cb4c783b */ /* 0x000eae0000004200 */
[C---:B------:R-:W-:Y:S04]  /*9850*/  HMMA.16816.F32 R28, R72.reuse, R80, R28 ;  /* 0x00000050481c723c */ /* 0x040fe8000000181c */
[--C-:B-1----:R-:W-:Y:S04]  /*9860*/  FFMA.FTZ R2, R182, c[0x0][0x2d0], -R148.reuse ;  /* 0x0000b400b6027a23 */ /* 0x102fe80000010894 */
[C---:B------:R-:W-:Y:S01]  /*9870*/  HMMA.16816.F32 R32, R72.reuse, R82, R32 ;  /* 0x000000524820723c */ /* 0x040fe20000001820 */
[----:B------:R1:W-:Y:S01]  /*9880*/  MUFU.EX2 R115, R2 ;  /* 0x0000000200737308 */ /* 0x0003e20000000800 */
[----:B------:R-:W4:Y:S06]  /*9890*/  LDSM.16.MT88.4 R80, [R200+0x2000] ;  /* 0x00200000c850783b */ /* 0x000f2c0000004200 */
[C---:B---3--:R-:W-:Y:S08]  /*98a0*/  HMMA.16816.F32 R36, R72.reuse, R84, R36 ;  /* 0x000000544824723c */ /* 0x048ff00000001824 */
[C---:B------:R-:W-:Y:S01]  /*98b0*/  HMMA.16816.F32 R40, R72.reuse, R86, R40 ;  /* 0x000000564828723c */ /* 0x040fe20000001828 */
[----:B------:R-:W3:Y:S07]  /*98c0*/  LDSM.16.MT88.4 R84, [R203+0x2000] ;  /* 0x00200000cb54783b */ /* 0x000eee0000004200 */
[C---:B-----5:R-:W-:Y:S04]  /*98d0*/  HMMA.16816.F32 R44, R72.reuse, R88, R44 ;  /* 0x00000058482c723c */ /* 0x060fe8000000182c */
[--C-:B-1----:R-:W-:Y:S04]  /*98e0*/  FFMA.FTZ R2, R183, c[0x0][0x2d0], -R148.reuse ;  /* 0x0000b400b7027a23 */ /* 0x102fe80000010894 */
[C---:B------:R-:W-:Y:S01]  /*98f0*/  HMMA.16816.F32 R48, R72.reuse, R90, R48 ;  /* 0x0000005a4830723c */ /* 0x040fe20000001830 */
[----:B------:R1:W5:Y:S01]  /*9900*/  MUFU.EX2 R114, R2 ;  /* 0x0000000200727308 */ /* 0x0003620000000800 */
[----:B------:R-:W-:Y:S06]  /*9910*/  LDSM.16.MT88.4 R88, [R204+0x6000] ;  /* 0x00600000cc58783b */ /* 0x000fec0000004200 */
[C---:B--2---:R-:W-:Y:S08]  /*9920*/  HMMA.16816.F32 R52, R72.reuse, R76, R52 ;  /* 0x0000004c4834723c */ /* 0x044ff00000001834 */
[C---:B------:R-:W-:Y:S01]  /*9930*/  HMMA.16816.F32 R56, R72.reuse, R78, R56 ;  /* 0x0000004e4838723c */ /* 0x040fe20000001838 */
[----:B------:R-:W2:Y:S07]  /*9940*/  LDSM.16.MT88.4 R76, [R206+0x2000] ;  /* 0x00200000ce4c783b */ /* 0x000eae0000004200 */
[C---:B------:R-:W-:Y:S04]  /*9950*/  HMMA.16816.F32 R60, R72.reuse, R92, R60 ;  /* 0x0000005c483c723c */ /* 0x040fe8000000183c */
[--C-:B-1----:R-:W-:Y:S04]  /*9960*/  FFMA.FTZ R2, R189, c[0x0][0x2d0], -R149.reuse ;  /* 0x0000b400bd027a23 */ /* 0x102fe80000010895 */
[----:B------:R-:W-:Y:S01]  /*9970*/  HMMA.16816.F32 R64, R72, R94, R64 ;  /* 0x0000005e4840723c */ /* 0x000fe20000001840 */
[----:B------:R1:W-:Y:S01]  /*9980*/  MUFU.EX2 R113, R2 ;  /* 0x0000000200717308 */ /* 0x0003e20000000800 */
[----:B------:R-:W-:Y:S05]  /*9990*/  LDSM.16.MT88.4 R92, [R206+0x6000] ;  /* 0x00600000ce5c783b */ /* 0x000fea0000004200 */
[----:B----4-:R-:W-:Y:S02]  /*99a0*/  F2FP.PACK_AB R72, R160, R159 ;  /* 0x0000009fa048723e */ /* 0x010fe400000000ff */
[----:B-----5:R-:W-:Y:S03]  /*99b0*/  F2FP.PACK_AB R73, R114, R115 ;  /* 0x000000737249723e */ /* 0x020fe600000000ff */
[--C-:B-1----:R-:W-:Y:S04]  /*99c0*/  FFMA.FTZ R2, R190, c[0x0][0x2d0], -R149.reuse ;  /* 0x0000b400be027a23 */ /* 0x102fe80000010895 */
        /* <DEDUP_REMOVED lines=9> */
[C---:B------:R-:W-:Y:S08]  /*9a60*/  HMMA.16816.F32 R4, R72.reuse, R80, R4 ;  /* 0x000000504804723c */ /* 0x040ff00000001804 */
[C---:B------:R-:W-:Y:S01]  /*9a70*/  HMMA.16816.F32 R8, R72.reuse, R82, R8 ;  /* 0x000000524808723c */ /* 0x040fe20000001808 */
[----:B------:R-:W4:Y:S07]  /*9a80*/  LDSM.16.MT88.4 R80, [R200+0x6000] ;  /* 0x00600000c850783b */ /* 0x000f2e0000004200 */
[C---:B------:R-:W-:Y:S04]  /*9a90*/  HMMA.16816.F32 R12, R72.reuse, R96, R12 ;  /* 0x00000060480c723c */ /* 0x040fe8000000180c */
[--C-:B-1----:R-:W-:Y:S04]  /*9aa0*/  FFMA.FTZ R2, R235, c[0x0][0x2d0], -R149.reuse ;  /* 0x0000b400eb027a23 */ /* 0x102fe80000010895 */
[C---:B------:R-:W-:Y:S01]  /*9ab0*/  HMMA.16816.F32 R16, R72.reuse, R98, R16 ;  /* 0x000000624810723c */ /* 0x040fe20000001810 */
[----:B------:R1:W5:Y:S01]  /*9ac0*/  MUFU.EX2 R155, R2 ;  /* 0x00000002009b7308 */ /* 0x0003620000000800 */
[----:B------:R-:W-:Y:S06]  /*9ad0*/  LDSM.16.MT88.4 R96, [R203+0x2800] ;  /* 0x00280000cb60783b */ /* 0x000fec0000004200 */
[C---:B---3--:R-:W-:Y:S08]  /*9ae0*/  HMMA.16816.F32 R20, R72.reuse, R84, R20 ;  /* 0x000000544814723c */ /* 0x048ff00000001814 */
[C---:B------:R-:W-:Y:S01]  /*9af0*/  HMMA.16816.F32 R24, R72.reuse, R86, R24 ;  /* 0x000000564818723c */ /* 0x040fe20000001818 */
[----:B------:R-:W3:Y:S07]  /*9b00*/  LDSM.16.MT88.4 R84, [R203+0x6000] ;  /* 0x00600000cb54783b */ /* 0x000eee0000004200 */
[C---:B--2---:R-:W-:Y:S04]  /*9b10*/  HMMA.16816.F32 R28, R72.reuse, R76, R28 ;  /* 0x0000004c481c723c */ /* 0x044fe8000000181c */
[--C-:B-1----:R-:W-:Y:S04]  /*9b20*/  FFMA.FTZ R2, R238, c[0x0][0x2d0], -R148.reuse ;  /* 0x0000b400ee027a23 */ /* 0x102fe80000010894 */
[C---:B------:R-:W-:Y:S01]  /*9b30*/  HMMA.16816.F32 R32, R72.reuse, R78, R32 ;  /* 0x0000004e4820723c */ /* 0x040fe20000001820 */
[----:B------:R1:W-:Y:S01]  /*9b40*/  MUFU.EX2 R123, R2 ;  /* 0x00000002007b7308 */ /* 0x0003e20000000800 */
[----:B------:R-:W2:Y:S06]  /*9b50*/  LDSM.16.MT88.4 R76, [R200+0x2800] ;  /* 0x00280000c84c783b */ /* 0x000eac0000004200 */
[C---:B----4-:R-:W-:Y:S08]  /*9b60*/  HMMA.16816.F32 R36, R72.reuse, R80, R36 ;  /* 0x000000504824723c */ /* 0x050ff00000001824 */
[C---:B------:R-:W-:Y:S01]  /*9b70*/  HMMA.16816.F32 R40, R72.reuse, R82, R40 ;  /* 0x000000524828723c */ /* 0x040fe20000001828 */
[----:B------:R-:W4:Y:S07]  /*9b80*/  LDSM.16.MT88.4 R80, [R204+0x2800] ;  /* 0x00280000cc50783b */ /* 0x000f2e0000004200 */
[C---:B------:R-:W-:Y:S04]  /*9b90*/  HMMA.16816.F32 R44, R72.reuse, R88, R44 ;  /* 0x00000058482c723c */ /* 0x040fe8000000182c */
[--C-:B-1----:R-:W-:Y:S04]  /*9ba0*/  FFMA.FTZ R2, R237, c[0x0][0x2d0], -R148.reuse ;  /* 0x0000b400ed027a23 */ /* 0x102fe80000010894 */
[C---:B------:R-:W-:Y:S01]  /*9bb0*/  HMMA.16816.F32 R48, R72.reuse, R90, R48 ;  /* 0x0000005a4830723c */ /* 0x040fe20000001830 */
[----:B------:R1:W1:Y:S01]  /*9bc0*/  MUFU.EX2 R122, R2 ;  /* 0x00000002007a7308 */ /* 0x0002620000000800 */
[----:B------:R-:W-:Y:S06]  /*9bd0*/  LDSM.16.MT88.4 R88, [R200+0x6800] ;  /* 0x00680000c858783b */ /* 0x000fec0000004200 */
[C---:B---3--:R-:W-:Y:S08]  /*9be0*/  HMMA.16816.F32 R52, R72.reuse, R84, R52 ;  /* 0x000000544834723c */ /* 0x048ff00000001834 */
[C---:B------:R-:W-:Y:S01]  /*9bf0*/  HMMA.16816.F32 R56, R72.reuse, R86, R56 ;  /* 0x000000564838723c */ /* 0x040fe20000001838 */
[----:B------:R-:W2:Y:S07]  /*9c00*/  LDSM.16.MT88.4 R84, [R206+0x2800] ;  /* 0x00280000ce54783b */ /* 0x000eae0000004200 */
[C---:B------:R-:W-:Y:S01]  /*9c10*/  HMMA.16816.F32 R60, R72.reuse, R92, R60 ;  /* 0x0000005c483c723c */ /* 0x040fe2000000183c */
[----:B------:R-:W3:Y:S03]  /*9c20*/  LDL.LU R92, [R1+0xc] ;  /* 0x00000c00015c7983 */ /* 0x000ee60000300800 */
[--C-:B-1----:R-:W-:Y:S01]  /*9c30*/  FFMA.FTZ R2, R240, c[0x0][0x2d0], -R149.reuse ;  /* 0x0000b400f0027a23 */ /* 0x102fe20000010895 */
[----:B------:R-:W3:Y:S03]  /*9c40*/  LDL.LU R135, [R1+0x10] ;  /* 0x0000100001877983 */ /* 0x000ee60000300800 */
[----:B------:R-:W-:Y:S01]  /*9c50*/  HMMA.16816.F32 R64, R72, R94, R64 ;  /* 0x0000005e4840723c */ /* 0x000fe20000001840 */
[----:B------:R1:W-:Y:S06]  /*9c60*/  MUFU.EX2 R121, R2 ;  /* 0x0000000200797308 */ /* 0x0003ec0000000800 */
[----:B-----5:R-:W-:Y:S02]  /*9c70*/  F2FP.PACK_AB R72, R155, R156 ;  /* 0x0000009c9b48723e */ /* 0x020fe400000000ff */
[----:B------:R-:W-:Y:S03]  /*9c80*/  F2FP.PACK_AB R73, R122, R123 ;  /* 0x0000007b7a49723e */ /* 0x000fe600000000ff */
[--C-:B-1----:R-:W-:Y:S04]  /*9c90*/  FFMA.FTZ R2, R239, c[0x0][0x2d0], -R149.reuse ;  /* 0x0000b400ef027a23 */ /* 0x102fe80000010895 */
[----:B------:R1:W5:Y:S02]  /*9ca0*/  MUFU.EX2 R154, R2 ;  /* 0x00000002009a7308 */ /* 0x0003640000000800 */
[--C-:B-1----:R-:W-:Y:S01]  /*9cb0*/  FFMA.FTZ R2, R241, c[0x0][0x2d0], -R148.reuse ;  /* 0x0000b400f1027a23 */ /* 0x102fe20000010894 */
[----:B-----5:R-:W-:Y:S07]  /*9cc0*/  F2FP.PACK_AB R74, R154, R121 ;  /* 0x000000799a4a723e */ /* 0x020fee00000000ff */
[----:B------:R1:W-:Y:S02]  /*9cd0*/  MUFU.EX2 R120, R2 ;  /* 0x0000000200787308 */ /* 0x0003e40000000800 */
[--C-:B-1----:R-:W-:Y:S08]  /*9ce0*/  FFMA.FTZ R2, R232, c[0x0][0x2d0], -R148.reuse ;  /* 0x0000b400e8027a23 */ /* 0x102ff00000010894 */
[----:B------:R1:W5:Y:S02]  /*9cf0*/  MUFU.EX2 R153, R2 ;  /* 0x0000000200997308 */ /* 0x0003640000000800 */
[--C-:B-1----:R-:W-:Y:S01]  /*9d00*/  FFMA.FTZ R2, R251, c[0x0][0x2d0], -R149.reuse ;  /* 0x0000b400fb027a23 */ /* 0x102fe20000010895 */
[----:B-----5:R-:W-:Y:S07]  /*9d10*/  F2FP.PACK_AB R75, R153, R120 ;  /* 0x00000078994b723e */ /* 0x020fee00000000ff */
[----:B------:R1:W-:Y:S01]  /*9d20*/  MUFU.EX2 R152, R2 ;  /* 0x0000000200987308 */ /* 0x0003e20000000800 */
[C---:B--2---:R-:W-:Y:S08]  /*9d30*/  HMMA.16816.F32 R4, R72.reuse, R76, R4 ;  /* 0x0000004c4804723c */ /* 0x044ff00000001804 */
[C---:B------:R-:W-:Y:S01]  /*9d40*/  HMMA.16816.F32 R8, R72.reuse, R78, R8 ;  /* 0x0000004e4808723c */ /* 0x040fe20000001808 */
[----:B------:R-:W2:Y:S07]  /*9d50*/  LDSM.16.MT88.4 R76, [R204+0x6800] ;  /* 0x00680000cc4c783b */ /* 0x000eae0000004200 */
[C---:B----4-:R-:W-:Y:S04]  /*9d60*/  HMMA.16816.F32 R12, R72.reuse, R80, R12 ;  /* 0x00000050480c723c */ /* 0x050fe8000000180c */
[--C-:B-1----:R-:W-:Y:S04]  /*9d70*/  FFMA.FTZ R2, R252, c[0x0][0x2d0], -R149.reuse ;  /* 0x0000b400fc027a23 */ /* 0x102fe80000010895 */
[C---:B------:R-:W-:Y:S01]  /*9d80*/  HMMA.16816.F32 R16, R72.reuse, R82, R16 ;  /* 0x000000524810723c */ /* 0x040fe20000001810 */
[----:B------:R1:W4:Y:S01]  /*9d90*/  MUFU.EX2 R151, R2 ;  /* 0x0000000200977308 */ /* 0x0003220000000800 */
[----:B------:R-:W5:Y:S06]  /*9da0*/  LDSM.16.MT88.4 R80, [R203+0x6800] ;  /* 0x00680000cb50783b */ /* 0x000f6c0000004200 */
[C---:B------:R-:W-:Y:S08]  /*9db0*/  HMMA.16816.F32 R20, R72.reuse, R96, R20 ;  /* 0x000000604814723c */ /* 0x040ff00000001814 */
[C---:B------:R-:W-:Y:S01]  /*9dc0*/  HMMA.16816.F32 R24, R72.reuse, R98, R24 ;  /* 0x000000624818723c */ /* 0x040fe20000001818 */
[----:B------:R-:W-:Y:S07]  /*9dd0*/  LDSM.16.MT88.4 R96, [R204+0x7000] ;  /* 0x00700000cc60783b */ /* 0x000fee0000004200 */
[C---:B------:R-:W-:Y:S04]  /*9de0*/  HMMA.16816.F32 R28, R72.reuse, R84, R28 ;  /* 0x00000054481c723c */ /* 0x040fe8000000181c */
[--C-:B-1----:R-:W-:Y:S04]  /*9df0*/  FFMA.FTZ R2, R243, c[0x0][0x2d0], -R148.reuse ;  /* 0x0000b400f3027a23 */ /* 0x102fe80000010894 */
[C---:B------:R-:W-:Y:S01]  /*9e00*/  HMMA.16816.F32 R32, R72.reuse, R86, R32 ;  /* 0x000000564820723c */ /* 0x040fe20000001820 */
[----:B------:R1:W-:Y:S01]  /*9e10*/  MUFU.EX2 R131, R2 ;  /* 0x0000000200837308 */ /* 0x0003e20000000800 */
[----:B------:R-:W4:Y:S06]  /*9e20*/  LDSM.16.MT88.4 R84, [R206+0x6800] ;  /* 0x00680000ce54783b */ /* 0x000f2c0000004200 */
[C---:B------:R-:W-:Y:S08]  /*9e30*/  HMMA.16816.F32 R36, R72.reuse, R88, R36 ;  /* 0x000000584824723c */ /* 0x040ff00000001824 */
[C---:B------:R-:W-:Y:S01]  /*9e40*/  HMMA.16816.F32 R40, R72.reuse, R90, R40 ;  /* 0x0000005a4828723c */ /* 0x040fe20000001828 */
[----:B------:R-:W-:Y:S07]  /*9e50*/  LDSM.16.MT88.4 R88, [R203+0x3000] ;  /* 0x00300000cb58783b */ /* 0x000fee0000004200 */
[C---:B--2---:R-:W-:Y:S04]  /*9e60*/  HMMA.16816.F32 R44, R72.reuse, R76, R44 ;  /* 0x0000004c482c723c */ /* 0x044fe8000000182c */
[----:B-1----:R-:W-:Y:S04]  /*9e70*/  FFMA.FTZ R2, R244, c[0x0][0x2d0], -R148 ;  /* 0x0000b400f4027a23 */ /* 0x002fe80000010894 */
[C---:B------:R-:W-:Y:S01]  /*9e80*/  HMMA.16816.F32 R48, R72.reuse, R78, R48 ;  /* 0x0000004e4830723c */ /* 0x040fe20000001830 */
[----:B------:R1:W2:Y:S01]  /*9e90*/  MUFU.EX2 R130, R2 ;  /* 0x0000000200827308 */ /* 0x0002a20000000800 */
[----:B------:R-:W3:Y:S06]  /*9ea0*/  LDSM.16.MT88.4 R76, [R200+0x3000] ;  /* 0x00300000c84c783b */ /* 0x000eec0000004200 */
[C---:B-----5:R-:W-:Y:S08]  /*9eb0*/  HMMA.16816.F32 R52, R72.reuse, R80, R52 ;  /* 0x000000504834723c */ /* 0x060ff00000001834 */
[C---:B------:R-:W-:Y:S01]  /*9ec0*/  HMMA.16816.F32 R56, R72.reuse, R82, R56 ;  /* 0x000000524838723c */ /* 0x040fe20000001838 */
[----:B------:R-:W5:Y:S07]  /*9ed0*/  LDSM.16.MT88.4 R80, [R204+0x3000] ;  /* 0x00300000cc50783b */ /* 0x000f6e0000004200 */
[C---:B----4-:R-:W-:Y:S04]  /*9ee0*/  HMMA.16816.F32 R60, R72.reuse, R84, R60 ;  /* 0x00000054483c723c */ /* 0x050fe8000000183c */
[--C-:B-1----:R-:W-:Y:S02]  /*9ef0*/  FFMA.FTZ R2, R137, c[0x0][0x2d0], -R149.reuse ;  /* 0x0000b40089027a23 */ /* 0x102fe40000010895 */
[----:B------:R-:W-:Y:S02]  /*9f00*/  IMAD.MOV.U32 R137, RZ, RZ, R134 ;  /* 0x000000ffff897224 */ /* 0x000fe400078e0086 */
[----:B------:R-:W-:Y:S01]  /*9f10*/  HMMA.16816.F32 R64, R72, R86, R64 ;  /* 0x000000564840723c */ /* 0x000fe20000001840 */
[----:B------:R1:W-:Y:S01]  /*9f20*/  MUFU.EX2 R129, R2 ;  /* 0x0000000200817308 */ /* 0x0003e20000000800 */
[----:B------:R-:W-:Y:S02]  /*9f30*/  LDSM.16.MT88.4 R84, [R200+0x7000] ;  /* 0x00700000c854783b */ /* 0x000fe40000004200 */
[----:B------:R-:W-:Y:S03]  /*9f40*/  IMAD.MOV.U32 R134, RZ, RZ, R128 ;  /* 0x000000ffff867224 */ /* 0x000fe600078e0080 */
[----:B------:R-:W-:Y:S02]  /*9f50*/  F2FP.PACK_AB R72, R151, R152 ;  /* 0x000000989748723e */ /* 0x000fe400000000ff */
[----:B--2---:R-:W-:Y:S03]  /*9f60*/  F2FP.PACK_AB R73, R130, R131 ;  /* 0x000000838249723e */ /* 0x004fe600000000ff */
[--C-:B-1----:R-:W-:Y:S04]  /*9f70*/  FFMA.FTZ R2, R150, c[0x0][0x2d0], -R149.reuse ;  /* 0x0000b40096027a23 */ /* 0x102fe80000010895 */
[----:B------:R1:W2:Y:S02]  /*9f80*/  MUFU.EX2 R150, R2 ;  /* 0x0000000200967308 */ /* 0x0002a40000000800 */
[----:B-1----:R-:W-:Y:S01]  /*9f90*/  FFMA.FTZ R2, R247, c[0x0][0x2d0], -R148 ;  /* 0x0000b400f7027a23 */ /* 0x002fe20000010894 */
[----:B--2---:R-:W-:Y:S01]  /*9fa0*/  F2FP.PACK_AB R74, R150, R129 ;  /* 0x00000081964a723e */ /* 0x004fe200000000ff */
[----:B---3--:R-:W-:Y:S06]  /*9fb0*/  FFMA.FTZ R104, R3, R92, R104 ;  /* 0x0000005c03687223 */ /* 0x008fec0000010068 */
[----:B------:R1:W-:Y:S01]  /*9fc0*/  MUFU.EX2 R128, R2 ;  /* 0x0000000200807308 */ /* 0x0003e20000000800 */
[----:B------:R-:W2:Y:S01]  /*9fd0*/  LDSM.16.MT88.4 R92, [R206+0x3000] ;  /* 0x00300000ce5c783b */ /* 0x000ea20000004200 */
[----:B------:R-:W-:Y:S04]  /*9fe0*/  FFMA.FTZ R0, R0, R135, R164 ;  /* 0x0000008700007223 */ /* 0x000fe800000100a4 */
[----:B------:R-:W-:Y:S04]  /*9ff0*/  FADD.FTZ R0, R133, R0 ;  /* 0x0000000085007221 */ /* 0x000fe80000010000 */
[----:B------:R-:W3:Y:S01]  /*a000*/  MUFU.EX2 R3, R100 ;  /* 0x0000006400037308 */ /* 0x000ee20000000800 */
[----:B------:R-:W-:Y:S04]  /*a010*/  FADD.FTZ R0, R111, R0 ;  /* 0x000000006f007221 */ /* 0x000fe80000010000 */
[----:B------:R-:W-:Y:S04]  /*a020*/  FADD.FTZ R0, R109, R0 ;  /* 0x000000006d007221 */ /* 0x000fe80000010000 */
[----:B------:R-:W-:Y:S04]  /*a030*/  FADD.FTZ R0, R249, R0 ;  /* 0x00000000f9007221 */ /* 0x000fe80000010000 */
[----:B------:R-:W-:Y:S02]  /*a040*/  FADD.FTZ R0, R248, R0 ;  /* 0x00000000f8007221 */ /* 0x000fe40000010000 */
[--C-:B-1----:R-:W-:Y:S02]  /*a050*/  FFMA.FTZ R2, R250, c[0x0][0x2d0], -R148.reuse ;  /* 0x0000b400fa027a23 */ /* 0x102fe40000010894 */
[----:B------:R-:W-:Y:S02]  /*a060*/  FFMA.FTZ R148, R71, c[0x0][0x2d0], -R148 ;  /* 0x0000b40047947a23 */ /* 0x000fe40000010894 */
[----:B------:R-:W1:Y:S01]  /*a070*/  MUFU.EX2 R139, R2 ;  /* 0x00000002008b7308 */ /* 0x000e620000000800 */
[----:B------:R-:W-:Y:S01]  /*a080*/  FADD.FTZ R0, R119, R0 ;  /* 0x0000000077007221 */ /* 0x000fe20000010000 */
[----:B---3--:R-:W-:Y:S03]  /*a090*/  F2FP.PACK_AB R133, R136, R3 ;  /* 0x000000038885723e */ /* 0x008fe600000000ff */
[----:B------:R-:W-:Y:S05]  /*a0a0*/  FADD.FTZ R0, R118, R0 ;  /* 0x0000000076007221 */ /* 0x000fea0000010000 */
[----:B------:R-:W-:Y:S01]  /*a0b0*/  MUFU.EX2 R71, R102 ;  /* 0x0000006600477308 */ /* 0x000fe20000000800 */
[----:B------:R-:W-:Y:S04]  /*a0c0*/  FADD.FTZ R0, R116, R0 ;  /* 0x0000000074007221 */ /* 0x000fe80000010000 */
[----:B------:R-:W-:Y:S04]  /*a0d0*/  FADD.FTZ R0, R236, R0 ;  /* 0x00000000ec007221 */ /* 0x000fe80000010000 */
[----:B------:R-:W-:Y:S01]  /*a0e0*/  FADD.FTZ R0, R126, R0 ;  /* 0x000000007e007221 */ /* 0x000fe20000010000 */
[----:B------:R-:W-:Y:S03]  /*a0f0*/  MUFU.EX2 R148, R148 ;  /* 0x0000009400947308 */ /* 0x000fe60000000800 */
[----:B------:R-:W-:Y:S01]  /*a100*/  FADD.FTZ R0, R125, R0 ;  /* 0x000000007d007221 */ /* 0x000fe20000010000 */
[----:B-1----:R-:W-:Y:S01]  /*a110*/  F2FP.PACK_AB R75, R139, R128 ;  /* 0x000000808b4b723e */ /* 0x002fe200000000ff */
[--C-:B------:R-:W-:Y:S01]  /*a120*/  FFMA.FTZ R2, R163, c[0x0][0x2d0], -R149.reuse ;  /* 0x0000b400a3027a23 */ /* 0x100fe20000010895 */
[----:B------:R-:W-:Y:S01]  /*a130*/  MOV R163, R138 ;  /* 0x0000008a00a37202 */ /* 0x000fe20000000f00 */
[----:B------:R-:W-:Y:S02]  /*a140*/  FFMA.FTZ R149, R137, c[0x0][0x2d0], -R149 ;  /* 0x0000b40089957a23 */ /* 0x000fe40000010895 */
[----:B------:R-:W-:Y:S01]  /*a150*/  FADD.FTZ R0, R107, R0 ;  /* 0x000000006b007221 */ /* 0x000fe20000010000 */
[----:B------:R-:W-:Y:S01]  /*a160*/  MUFU.EX2 R137, R70 ;  /* 0x0000004600897308 */ /* 0x000fe20000000800 */
[C---:B------:R-:W-:Y:S03]  /*a170*/  HMMA.16816.F32 R4, R72.reuse, R76, R4 ;  /* 0x0000004c4804723c */ /* 0x040fe60000001804 */
[----:B------:R-:W-:Y:S04]  /*a180*/  FADD.FTZ R0, R181, R0 ;  /* 0x00000000b5007221 */ /* 0x000fe80000010000 */
[----:B------:R-:W-:Y:S01]  /*a190*/  FADD.FTZ R0, R105, R0 ;  /* 0x0000000069007221 */ /* 0x000fe20000010000 */
[C---:B------:R-:W-:Y:S01]  /*a1a0*/  HMMA.16816.F32 R8, R72.reuse, R78, R8 ;  /* 0x0000004e4808723c */ /* 0x040fe20000001808 */
[----:B------:R-:W1:Y:S01]  /*a1b0*/  LDSM.16.MT88.4 R76, [R203+0x7000] ;  /* 0x00700000cb4c783b */ /* 0x000e620000004200 */
[----:B------:R3:W4:Y:S02]  /*a1c0*/  MUFU.EX2 R70, R103 ;  /* 0x0000006700467308 */ /* 0x0007240000000800 */
[----:B------:R-:W-:Y:S04]  /*a1d0*/  FADD.FTZ R0, R161, R0 ;  /* 0x00000000a1007221 */ /* 0x000fe80000010000 */
[C---:B-----5:R-:W-:Y:S04]  /*a1e0*/  HMMA.16816.F32 R12, R72.reuse, R80, R12 ;  /* 0x00000050480c723c */ /* 0x060fe8000000180c */
[----:B------:R-:W5:Y:S01]  /*a1f0*/  MUFU.EX2 R149, R149 ;  /* 0x0000009500957308 */ /* 0x000f620000000800 */
[----:B------:R-:W-:Y:S03]  /*a200*/  FADD.FTZ R0, R115, R0 ;  /* 0x0000000073007221 */ /* 0x000fe60000010000 */
[C---:B------:R-:W-:Y:S01]  /*a210*/  HMMA.16816.F32 R16, R72.reuse, R82, R16 ;  /* 0x000000524810723c */ /* 0x040fe20000001810 */
[----:B------:R-:W1:Y:S03]  /*a220*/  LDSM.16.MT88.4 R80, [R206+0x7000] ;  /* 0x00700000ce50783b */ /* 0x000e660000004200 */
[----:B------:R-:W-:Y:S02]  /*a230*/  FADD.FTZ R0, R114, R0 ;  /* 0x0000000072007221 */ /* 0x000fe40000010000 */
[----:B------:R5:W5:Y:S02]  /*a240*/  MUFU.EX2 R138, R2 ;  /* 0x00000002008a7308 */ /* 0x000b640000000800 */
[C---:B------:R-:W-:Y:S01]  /*a250*/  HMMA.16816.F32 R20, R72.reuse, R88, R20 ;  /* 0x000000584814723c */ /* 0x040fe20000001814 */
[----:B---3--:R-:W-:Y:S03]  /*a260*/  LDSM.16.MT88.4 R100, [R206+0x3800] ;  /* 0x00380000ce64783b */ /* 0x008fe60000004200 */
[----:B----4-:R-:W-:Y:S01]  /*a270*/  F2FP.PACK_AB R135, R148, R70 ;  /* 0x000000469487723e */ /* 0x010fe200000000ff */
[----:B------:R-:W-:Y:S03]  /*a280*/  FADD.FTZ R0, R112, R0 ;  /* 0x0000000070007221 */ /* 0x000fe60000010000 */
[C---:B------:R-:W-:Y:S01]  /*a290*/  HMMA.16816.F32 R24, R72.reuse, R90, R24 ;  /* 0x0000005a4818723c */ /* 0x040fe20000001818 */
[----:B------:R-:W-:Y:S03]  /*a2a0*/  LDSM.16.MT88.4 R88, [R204+0x3800] ;  /* 0x00380000cc58783b */ /* 0x000fe60000004200 */
[----:B------:R-:W-:Y:S04]  /*a2b0*/  FADD.FTZ R0, R157, R0 ;  /* 0x000000009d007221 */ /* 0x000fe80000010000 */
[C---:B--2---:R-:W-:Y:S04]  /*a2c0*/  HMMA.16816.F32 R28, R72.reuse, R92, R28 ;  /* 0x0000005c481c723c */ /* 0x044fe8000000181c */
[----:B------:R-:W-:Y:S02]  /*a2d0*/  FADD.FTZ R0, R123, R0 ;  /* 0x000000007b007221 */ /* 0x000fe40000010000 */
[----:B-----5:R-:W-:Y:S01]  /*a2e0*/  FADD.FTZ R2, R134, R104 ;  /* 0x0000006886027221 */ /* 0x020fe20000010000 */
[----:B------:R-:W-:Y:S01]  /*a2f0*/  F2FP.PACK_AB R134, R149, R71 ;  /* 0x000000479586723e */ /* 0x000fe200000000ff */
[C---:B------:R-:W-:Y:S01]  /*a300*/  HMMA.16816.F32 R32, R72.reuse, R94, R32 ;  /* 0x0000005e4820723c */ /* 0x040fe20000001820 */
[----:B------:R-:W-:Y:S03]  /*a310*/  LDSM.16.MT88.4 R92, [R203+0x3800] ;  /* 0x00380000cb5c783b */ /* 0x000fe60000004200 */
[----:B------:R-:W-:Y:S01]  /*a320*/  FADD.FTZ R2, R132, R2 ;  /* 0x0000000284027221 */ /* 0x000fe20000010000 */
[----:B------:R-:W-:Y:S01]  /*a330*/  F2FP.PACK_AB R132, R137, R138 ;  /* 0x0000008a8984723e */ /* 0x000fe200000000ff */
[----:B------:R-:W-:Y:S02]  /*a340*/  FADD.FTZ R0, R122, R0 ;  /* 0x000000007a007221 */ /* 0x000fe40000010000 */
[C---:B------:R-:W-:Y:S04]  /*a350*/  HMMA.16816.F32 R36, R72.reuse, R84, R36 ;  /* 0x000000544824723c */ /* 0x040fe80000001824 */
[----:B------:R-:W-:Y:S02]  /*a360*/  FADD.FTZ R2, R110, R2 ;  /* 0x000000026e027221 */ /* 0x000fe40000010000 */
[----:B------:R-:W-:Y:S02]  /*a370*/  FADD.FTZ R0, R120, R0 ;  /* 0x0000000078007221 */ /* 0x000fe40000010000 */
[C---:B------:R-:W-:Y:S01]  /*a380*/  HMMA.16816.F32 R40, R72.reuse, R86, R40 ;  /* 0x000000564828723c */ /* 0x040fe20000001828 */
[----:B------:R-:W2:Y:S03]  /*a390*/  LDSM.16.MT88.4 R84, [R200+0x3800] ;  /* 0x00380000c854783b */ /* 0x000ea60000004200 */
[----:B------:R-:W-:Y:S02]  /*a3a0*/  FADD.FTZ R2, R108, R2 ;  /* 0x000000026c027221 */ /* 0x000fe40000010000 */
[----:B------:R-:W-:Y:S02]  /*a3b0*/  FADD.FTZ R0, R153, R0 ;  /* 0x0000000099007221 */ /* 0x000fe40000010000 */
[C---:B------:R-:W-:Y:S01]  /*a3c0*/  HMMA.16816.F32 R44, R72.reuse, R96, R44 ;  /* 0x00000060482c723c */ /* 0x040fe2000000182c */
[----:B------:R-:W3:Y:S03]  /*a3d0*/  LDSM.16.MT88.4 R108, [R200+0x7800] ;  /* 0x00780000c86c783b */ /* 0x000ee60000004200 */
[----:B------:R-:W-:Y:S02]  /*a3e0*/  FADD.FTZ R2, R163, R2 ;  /* 0x00000002a3027221 */ /* 0x000fe40000010000 */
[----:B------:R-:W-:Y:S02]  /*a3f0*/  FADD.FTZ R0, R131, R0 ;  /* 0x0000000083007221 */ /* 0x000fe40000010000 */
[C---:B------:R-:W-:Y:S04]  /*a400*/  HMMA.16816.F32 R48, R72.reuse, R98, R48 ;  /* 0x000000624830723c */ /* 0x040fe80000001830 */
[----:B------:R-:W-:Y:S02]  /*a410*/  FADD.FTZ R2, R246, R2 ;  /* 0x00000002f6027221 */ /* 0x000fe40000010000 */
[----:B------:R-:W-:Y:S02]  /*a420*/  FADD.FTZ R0, R130, R0 ;  /* 0x0000000082007221 */ /* 0x000fe40000010000 */
[C---:B-1----:R-:W-:Y:S04]  /*a430*/  HMMA.16816.F32 R52, R72.reuse, R76, R52 ;  /* 0x0000004c4834723c */ /* 0x042fe80000001834 */
[----:B------:R-:W-:Y:S02]  /*a440*/  FADD.FTZ R2, R245, R2 ;  /* 0x00000002f5027221 */ /* 0x000fe40000010000 */
[----:B------:R-:W-:Y:S02]  /*a450*/  FADD.FTZ R0, R128, R0 ;  /* 0x0000000080007221 */ /* 0x000fe40000010000 */
[C---:B------:R-:W-:Y:S04]  /*a460*/  HMMA.16816.F32 R56, R72.reuse, R78, R56 ;  /* 0x0000004e4838723c */ /* 0x040fe80000001838 */
[----:B------:R-:W-:Y:S02]  /*a470*/  FADD.FTZ R2, R117, R2 ;  /* 0x0000000275027221 */ /* 0x000fe40000010000 */
[----:B------:R-:W1:Y:S01]  /*a480*/  LDSM.16.MT88.4 R116, [R204+0x7800] ;  /* 0x00780000cc74783b */ /* 0x000e620000004200 */
[----:B------:R-:W-:Y:S01]  /*a490*/  FADD.FTZ R0, R139, R0 ;  /* 0x000000008b007221 */ /* 0x000fe20000010000 */
[C---:B------:R-:W-:Y:S04]  /*a4a0*/  HMMA.16816.F32 R60, R72.reuse, R80, R60 ;  /* 0x00000050483c723c */ /* 0x040fe8000000183c */
[----:B------:R-:W-:Y:S02]  /*a4b0*/  FADD.FTZ R2, R242, R2 ;  /* 0x00000002f2027221 */ /* 0x000fe40000010000 */
[----:B------:R-:W-:Y:S02]  /*a4c0*/  FADD.FTZ R3, R3, R0 ;  /* 0x0000000003037221 */ /* 0x000fe40000010000 */
[----:B------:R-:W-:Y:S04]  /*a4d0*/  HMMA.16816.F32 R64, R72, R82, R64 ;  /* 0x000000524840723c */ /* 0x000fe80000001840 */
[----:B------:R-:W-:Y:S02]  /*a4e0*/  FADD.FTZ R2, R234, R2 ;  /* 0x00000002ea027221 */ /* 0x000fe40000010000 */
[----:B------:R-:W-:Y:S02]  /*a4f0*/  FADD.FTZ R3, R136, R3 ;  /* 0x0000000388037221 */ /* 0x000fe40000010000 */
[C---:B--2---:R-:W-:Y:S01]  /*a500*/  HMMA.16816.F32 R72, R132.reuse, R84, R4 ;  /* 0x000000548448723c */ /* 0x044fe20000001804 */
[----:B------:R-:W-:Y:S04]  /*a510*/  LDSM.16.MT88.4 R4, [R206+0x7800] ;  /* 0x00780000ce04783b */ /* 0x000fe80000004200 */
[----:B------:R-:W-:Y:S03]  /*a520*/  FADD.FTZ R2, R127, R2 ;  /* 0x000000027f027221 */ /* 0x000fe60000010000 */
[C---:B------:R-:W-:Y:S01]  /*a530*/  HMMA.16816.F32 R76, R132.reuse, R86, R8 ;  /* 0x00000056844c723c */ /* 0x040fe20000001808 */
[----:B------:R-:W2:Y:S03]  /*a540*/  LDL R8, [R1+0x4] ;  /* 0x0000040001087983 */ /* 0x000ea60000100800 */
[----:B------:R-:W-:Y:S02]  /*a550*/  FADD.FTZ R2, R124, R2 ;  /* 0x000000027c027221 */ /* 0x000fe40000010000 */
[----:B------:R-:W4:Y:S02]  /*a560*/  LDSM.16.MT88.4 R124, [R203+0x7800] ;  /* 0x00780000cb7c783b */ /* 0x000f240000004200 */
[C---:B------:R-:W-:Y:S04]  /*a570*/  HMMA.16816.F32 R80, R132.reuse, R88, R12 ;  /* 0x000000588450723c */ /* 0x040fe8000000180c */
[----:B------:R-:W-:Y:S04]  /*a580*/  FADD.FTZ R2, R188, R2 ;  /* 0x00000002bc027221 */ /* 0x000fe80000010000 */
        /* <DEDUP_REMOVED lines=10> */
[C---:B---3--:R-:W-:Y:S04]  /*a630*/  HMMA.16816.F32 R104, R132.reuse, R108, R36 ;  /* 0x0000006c8468723c */ /* 0x048fe80000001824 */
[----:B------:R-:W-:Y:S04]  /*a640*/  FADD.FTZ R2, R158, R2 ;  /* 0x000000029e027221 */ /* 0x000fe80000010000 */
[C---:B------:R-:W-:Y:S04]  /*a650*/  HMMA.16816.F32 R108, R132.reuse, R110, R40 ;  /* 0x0000006e846c723c */ /* 0x040fe80000001828 */
[----:B------:R-:W-:Y:S04]  /*a660*/  FADD.FTZ R2, R156, R2 ;  /* 0x000000029c027221 */ /* 0x000fe80000010000 */
[C---:B-1----:R-:W-:Y:S04]  /*a670*/  HMMA.16816.F32 R112, R132.reuse, R116, R44 ;  /* 0x000000748470723c */ /* 0x042fe8000000182c */
[----:B------:R-:W-:Y:S04]  /*a680*/  FADD.FTZ R2, R155, R2 ;  /* 0x000000029b027221 */ /* 0x000fe80000010000 */
[C---:B------:R-:W-:Y:S04]  /*a690*/  HMMA.16816.F32 R116, R132.reuse, R118, R48 ;  /* 0x000000768474723c */ /* 0x040fe80000001830 */
[----:B------:R-:W-:Y:S04]  /*a6a0*/  FADD.FTZ R2, R121, R2 ;  /* 0x0000000279027221 */ /* 0x000fe80000010000 */
[C---:B----4-:R-:W-:Y:S04]  /*a6b0*/  HMMA.16816.F32 R120, R132.reuse, R124, R52 ;  /* 0x0000007c8478723c */ /* 0x050fe80000001834 */
[----:B------:R-:W-:Y:S04]  /*a6c0*/  FADD.FTZ R2, R154, R2 ;  /* 0x000000029a027221 */ /* 0x000fe80000010000 */
[C---:B------:R-:W-:Y:S04]  /*a6d0*/  HMMA.16816.F32 R124, R132.reuse, R126, R56 ;  /* 0x0000007e847c723c */ /* 0x040fe80000001838 */
[----:B------:R-:W-:Y:S04]  /*a6e0*/  FADD.FTZ R2, R152, R2 ;  /* 0x0000000298027221 */ /* 0x000fe80000010000 */
[----:B------:R-:W-:Y:S04]  /*a6f0*/  FADD.FTZ R2, R151, R2 ;  /* 0x0000000297027221 */ /* 0x000fe80000010000 */
[----:B------:R-:W-:Y:S02]  /*a700*/  FADD.FTZ R2, R129, R2 ;  /* 0x0000000281027221 */ /* 0x000fe40000010000 */
[C---:B------:R-:W-:Y:S03]  /*a710*/  HMMA.16816.F32 R128, R132.reuse, R4, R60 ;  /* 0x000000048480723c */ /* 0x040fe6000000183c */
[----:B------:R-:W-:Y:S04]  /*a720*/  FADD.FTZ R2, R150, R2 ;  /* 0x0000000296027221 */ /* 0x000fe80000010000 */
[----:B------:R-:W-:Y:S01]  /*a730*/  FADD.FTZ R2, R138, R2 ;  /* 0x000000028a027221 */ /* 0x000fe20000010000 */
[----:B------:R-:W-:Y:S04]  /*a740*/  HMMA.16816.F32 R132, R132, R6, R64 ;  /* 0x000000068484723c */ /* 0x000fe80000001840 */
[----:B------:R-:W-:Y:S04]  /*a750*/  FADD.FTZ R0, R137, R2 ;  /* 0x0000000289007221 */ /* 0x000fe80000010000 */
[----:B------:R-:W-:Y:S04]  /*a760*/  FADD.FTZ R2, R71, R0 ;  /* 0x0000000047027221 */ /* 0x000fe80000010000 */
[----:B------:R-:W-:Y:S02]  /*a770*/  FADD.FTZ R2, R149, R2 ;  /* 0x0000000295027221 */ /* 0x000fe40000010000 */
[----:B------:R-:W-:Y:S01]  /*a780*/  FADD.FTZ R0, R70, R3 ;  /* 0x0000000346007221 */ /* 0x000fe20000010000 */
[----:B------:R-:W-:Y:S02]  /*a790*/  MOV R70, R68 ;  /* 0x0000004400467202 */ /* 0x000fe40000000f00 */
[----:B------:R1:W-:Y:S01]  /*a7a0*/  STL [R1+0xc], R2 ;  /* 0x00000c0201007387 */ /* 0x0003e20000100800 */
[----:B------:R-:W-:Y:S01]  /*a7b0*/  FADD.FTZ R0, R148, R0 ;  /* 0x0000000094007221 */ /* 0x000fe20000010000 */
[----:B------:R-:W-:Y:S04]  /*a7c0*/  MOV R3, R69 ;  /* 0x0000004500037202 */ /* 0x000fe80000000f00 */
[----:B------:R1:W-:Y:S01]  /*a7d0*/  STL [R1+0x10], R0 ;  /* 0x0000100001007387 */ /* 0x0003e20000100800 */
[----:B--2---:R-:W-:Y:S01]  /*a7e0*/  ISETP.GT.AND P0, PT, R229, R8, PT ;  /* 0x00000008e500720c */ /* 0x004fe20003f04270 */
[----:B------:R-:W-:Y:S11]  /*a7f0*/  IMAD.MOV.U32 R229, RZ, RZ, R230 ;  /* 0x000000ffffe57224 */ /* 0x000ff600078e00e6 */
[----:B------:R-:W-:Y:S01]  /*a800*/  @!UPT UIADD3 URZ, URZ, URZ, URZ ;  /* 0x0000003f3f3ff290 */ /* 0x000fe2000fffe03f */
[----:B-1----:R-:W-:-:S05]  /*a810*/  @P0 BRA `(.L_x_71) ;  /* 0xffffb77000000947 */ /* 0x002fca000383ffff */
.L_x_70:
[----:B-1----:R-:W2:Y:S02]  /*a820*/  LDL R0, [R1+0x8] ;  /* 0x0000080001007983 */ /* 0x002ea40000100800 */
[----:B--2---:R-:W-:-:S13]  /*a830*/  ISETP.GE.AND P0, PT, R230, R0, PT ;  /* 0x00000000e600720c */ /* 0x004fda0003f06270 */
[----:B------:R-:W-:Y:S05]  /*a840*/  @!P0 BRA `(.L_x_72) ;  /* 0x00003f8000008947 */ /* 0x000fea0003800000 */
[----:B------:R-:W-:Y:S02]  /*a850*/  MOV R71, R68 ;  /* 0x0000004400477202 */ /* 0x000fe40000000f00 */
[----:B------:R-:W-:Y:S02]  /*a860*/  MOV R70, R69 ;  /* 0x0000004500467202 */ /* 0x000fe40000000f00 */
.L_x_73:
[----:B------:R-:W2:Y:S01]  /*a870*/  LDL.64 R162, [R1+0x20] ;  /* 0x0000200001a27983 */ /* 0x000ea20000100a00 */
[----:B------:R-:W-:Y:S04]  /*a880*/  DEPBAR.LE SB0, 0x0 ;  /* 0x000080000000791a */ /* 0x000fe80000000000 */
[----:B------:R-:W-:Y:S01]  /*a890*/  WARPSYNC 0xffffffff ;  /* 0xffffffff00007948 */ /* 0x000fe20003800000 */
[----:B------:R-:W3:Y:S01]  /*a8a0*/  LDL R164, [R1+0x2c] ;  /* 0x00002c0001a47983 */ /* 0x000ee20000100800 */
[----:B-1----:R-:W-:Y:S01]  /*a8b0*/  SHF.R.S32.HI R0, RZ, 0x1f, R230 ;  /* 0x0000001fff007819 */ /* 0x002fe200000114e6 */
[----:B------:R-:W-:Y:S01]  /*a8c0*/  IMAD.WIDE.U32 R68, R230, c[0x0][0x208], RZ ;  /* 0x00008200e6447a25 */ /* 0x000fe200078e00ff */
[----:B------:R-:W-:Y:S01]  /*a8d0*/  MOV R229, 0x6 ;  /* 0x0000000600e57802 */ /* 0x000fe20000000f00 */
[----:B------:R-:W-:Y:S02]  /*a8e0*/  BAR.SYNC.DEFER_BLOCKING 0x0 ;  /* 0x0000000000007b1d */ /* 0x000fe40000010000 */
[----:B------:R-:W-:Y:S01]  /*a8f0*/  IMAD R0, R0, c[0x0][0x208], RZ ;  /* 0x0000820000007a24 */ /* 0x000fe200078e02ff */
[----:B------:R-:W-:Y:S03]  /*a900*/  SHF.L.U32 R3, R68, 0x7, RZ ;  /* 0x0000000744037819 */ /* 0x000fe600000006ff */
[----:B------:R-:W-:Y:S05]  /*a910*/  IMAD R0, R230, c[0x0][0x20c], R0 ;  /* 0x00008300e6007a24 */ /* 0x000fea00078e0200 */
[----:B------:R-:W-:Y:S04]  /*a920*/  IADD3 R0, R69, R0, RZ ;  /* 0x0000000045007210 */ /* 0x000fe80007ffe0ff */
[----:B------:R-:W-:Y:S01]  /*a930*/  SHF.L.U64.HI R0, R68, 0x7, R0 ;  /* 0x0000000744007819 */ /* 0x000fe20000010200 */
[----:B------:R-:W1:Y:S08]  /*a940*/  LDSM.16.M88.4 R8, [R201] ;  /* 0x00000000c908783b */ /* 0x000e700000000200 */
        /* <DEDUP_REMOVED lines=16> */
[C---:B------:R-:W-:Y:S07]  /*aa50*/  HMMA.16816.F32 R28, R140.reuse, R32, RZ ;  /* 0x000000208c1c723c */ /* 0x040fee00000018ff */
[----:B------:R-:W4:Y:S01]  /*aa60*/  LDSM.16.M88.4 R156, [R220] ;  /* 0x00000000dc9c783b */ /* 0x000f220000000200 */
[C---:B------:R-:W-:Y:S08]  /*aa70*/  HMMA.16816.F32 R32, R140.reuse, R34, RZ ;  /* 0x000000228c20723c */ /* 0x040ff000000018ff */
[C---:B------:R-:W-:Y:S08]  /*aa80*/  HMMA.16816.F32 R36, R140.reuse, R40, RZ ;  /* 0x000000288c24723c */ /* 0x040ff000000018ff */
[C---:B------:R-:W-:Y:S08]  /*aa90*/  HMMA.16816.F32 R40, R140.reuse, R42, RZ ;  /* 0x0000002a8c28723c */ /* 0x040ff000000018ff */
[C---:B-1----:R-:W-:Y:S08]  /*aaa0*/  HMMA.16816.F32 R44, R140.reuse, R48, RZ ;  /* 0x000000308c2c723c */ /* 0x042ff000000018ff */
[C---:B------:R-:W-:Y:S08]  /*aab0*/  HMMA.16816.F32 R48, R140.reuse, R50, RZ ;  /* 0x000000328c30723c */ /* 0x040ff000000018ff */
[C---:B------:R-:W-:Y:S08]  /*aac0*/  HMMA.16816.F32 R52, R140.reuse, R56, RZ ;  /* 0x000000388c34723c */ /* 0x040ff000000018ff */
[C---:B------:R-:W-:Y:S08]  /*aad0*/  HMMA.16816.F32 R56, R140.reuse, R58, RZ ;  /* 0x0000003a8c38723c */ /* 0x040ff000000018ff */
[C---:B----4-:R-:W-:Y:S08]  /*aae0*/  HMMA.16816.F32 R60, R140.reuse, R64, RZ ;  /* 0x000000408c3c723c */ /* 0x050ff000000018ff */
[----:B------:R-:W-:Y:S08]  /*aaf0*/  HMMA.16816.F32 R64, R140, R66, RZ ;  /* 0x000000428c40723c */ /* 0x000ff000000018ff */
[C---:B------:R-:W-:Y:S08]  /*ab00*/  HMMA.16816.F32 R4, R144.reuse, R136, R4 ;  /* 0x000000889004723c */ /* 0x040ff00000001804 */
[C---:B------:R-:W-:Y:S01]  /*ab10*/  HMMA.16816.F32 R8, R144.reuse, R138, R8 ;  /* 0x0000008a9008723c */ /* 0x040fe20000001808 */
[----:B------:R-:W1:Y:S07]  /*ab20*/  LDSM.16.M88.4 R136, [R219] ;  /* 0x00000000db88783b */ /* 0x000e6e0000000200 */
[C---:B-----5:R-:W-:Y:S08]  /*ab30*/  HMMA.16816.F32 R12, R144.reuse, R148, R12 ;  /* 0x00000094900c723c */ /* 0x060ff0000000180c */
[C---:B------:R-:W-:Y:S01]  /*ab40*/  HMMA.16816.F32 R16, R144.reuse, R150, R16 ;  /* 0x000000969010723c */ /* 0x040fe20000001810 */
[----:B------:R-:W4:Y:S07]  /*ab50*/  LDSM.16.M88.4 R148, [R218] ;  /* 0x00000000da94783b */ /* 0x000f2e0000000200 */
[C---:B------:R-:W-:Y:S08]  /*ab60*/  HMMA.16816.F32 R20, R144.reuse, R152, R20 ;  /* 0x000000989014723c */ /* 0x040ff00000001814 */
[C---:B------:R-:W-:Y:S01]  /*ab70*/  HMMA.16816.F32 R24, R144.reuse, R154, R24 ;  /* 0x0000009a9018723c */ /* 0x040fe20000001818 */
[----:B------:R-:W5:Y:S07]  /*ab80*/  LDSM.16.M88.4 R152, [R217] ;  /* 0x00000000d998783b */ /* 0x000f6e0000000200 */
[C---:B------:R-:W-:Y:S07]  /*ab90*/  HMMA.16816.F32 R28, R144.reuse, R156, R28 ;  /* 0x0000009c901c723c */ /* 0x040fee000000181c */
[----:B------:R-:W-:Y:S01]  /*aba0*/  MOV R156, c[0x0][0x208] ;  /* 0x00008200009c7a02 */ /* 0x000fe20000000f00 */
[C---:B------:R-:W-:Y:S04]  /*abb0*/  HMMA.16816.F32 R32, R144.reuse, R158, R32 ;  /* 0x0000009e9020723c */ /* 0x040fe80000001820 */
[----:B------:R-:W-:Y:S04]  /*abc0*/  SHF.L.U32 R69, R156, 0x6, RZ ;  /* 0x000000069c457819 */ /* 0x000fe800000006ff */
[C---:B-1----:R-:W-:Y:S08]  /*abd0*/  HMMA.16816.F32 R36, R144.reuse, R136, R36 ;  /* 0x000000889024723c */ /* 0x042ff00000001824 */
[C---:B------:R-:W-:Y:S08]  /*abe0*/  HMMA.16816.F32 R40, R144.reuse, R138, R40 ;  /* 0x0000008a9028723c */ /* 0x040ff00000001828 */
[C---:B----4-:R-:W-:Y:S08]  /*abf0*/  HMMA.16816.F32 R44, R144.reuse, R148, R44 ;  /* 0x00000094902c723c */ /* 0x050ff0000000182c */
[C---:B------:R-:W-:Y:S08]  /*ac00*/  HMMA.16816.F32 R48, R144.reuse, R150, R48 ;  /* 0x000000969030723c */ /* 0x040ff00000001830 */
[C---:B-----5:R-:W-:Y:S04]  /*ac10*/  HMMA.16816.F32 R52, R144.reuse, R152, R52 ;  /* 0x000000989034723c */ /* 0x060fe80000001834 */
[C---:B--2---:R-:W-:Y:S04]  /*ac20*/  IADD3 R2, P1, R3.reuse, R162, RZ ;  /* 0x000000a203027210 */ /* 0x044fe80007f3e0ff */
[C---:B------:R-:W-:Y:S04]  /*ac30*/  HMMA.16816.F32 R56, R144.reuse, R154, R56 ;  /* 0x0000009a9038723c */ /* 0x040fe80000001838 */
[----:B---3--:R-:W-:Y:S02]  /*ac40*/  IADD3.X R68, R0, R164, RZ, P1, !PT ;  /* 0x000000a400447210 */ /* 0x008fe40000ffe4ff */
[----:B------:R-:W-:Y:S02]  /*ac50*/  LEA R160, P0, R2, c[0x0][0x1f8], 0x1 ;  /* 0x00007e0002a07a11 */ /* 0x000fe400078008ff */
[----:B------:R-:W-:Y:S04]  /*ac60*/  IADD3 R3, P2, P1, R3, 0x40, R162 ;  /* 0x0000004003037810 */ /* 0x000fe8000795e0a2 */
[----:B------:R-:W-:Y:S02]  /*ac70*/  IADD3.X R0, R0, RZ, R164, P2, P1 ;  /* 0x000000ff00007210 */ /* 0x000fe400017e24a4 */
[----:B------:R-:W-:Y:S02]  /*ac80*/  LEA.HI.X R161, R2, c[0x0][0x1fc], R68, 0x1, P0 ;  /* 0x00007f0002a17a11 */ /* 0x000fe400000f0c44 */
[C---:B------:R-:W-:Y:S02]  /*ac90*/  LEA R162, P0, R3.reuse, c[0x0][0x1f8], 0x1 ;  /* 0x00007e0003a27a11 */ /* 0x040fe400078008ff */
[----:B------:R-:W-:Y:S02]  /*aca0*/  IADD3 R2, P1, R160, R69, RZ ;  /* 0x00000045a0027210 */ /* 0x000fe40007f3e0ff */
[----:B------:R-:W-:Y:S02]  /*acb0*/  LEA.HI.X R163, R3, c[0x0][0x1fc], R0, 0x1, P0 ;  /* 0x00007f0003a37a11 */ /* 0x000fe400000f0c00 */
[----:B------:R-:W-:Y:S02]  /*acc0*/  SHF.L.U64.HI R0, R156, R229, c[0x0][0x20c] ;  /* 0x000083009c007619 */ /* 0x000fe400000102e5 */
[----:B------:R-:W1:Y:S01]  /*acd0*/  LDSM.16.M88.4 R156, [R216] ;  /* 0x00000000d89c783b */ /* 0x000e620000000200 */
[-C--:B------:R-:W-:Y:S02]  /*ace0*/  IADD3 R68, P0, R2, R69.reuse, RZ ;  /* 0x0000004502447210 */ /* 0x080fe40007f1e0ff */
[-C--:B------:R-:W-:Y:S02]  /*acf0*/  IADD3.X R3, R161, R0.reuse, RZ, P1, !PT ;  /* 0x00000000a1037210 */ /* 0x080fe40000ffe4ff */
[----:B------:R-:W-:Y:S02]  /*ad00*/  IADD3 R136, P1, R68, R69, RZ ;  /* 0x0000004544887210 */ /* 0x000fe40007f3e0ff */
[-C--:B------:R-:W-:Y:S01]  /*ad10*/  IADD3.X R69, R3, R0.reuse, RZ, P0, !PT ;  /* 0x0000000003457210 */ /* 0x080fe200007fe4ff */
[----:B------:R-:W-:Y:S01]  /*ad20*/  @!PT LDS RZ, [RZ] ;  /* 0x00000000fffff984 */ /* 0x000fe20000000800 */
[----:B------:R-:W-:Y:S01]  /*ad30*/  @!PT LDS RZ, [RZ] ;  /* 0x00000000fffff984 */ /* 0x000fe20000000800 */
[----:B------:R-:W-:Y:S01]  /*ad40*/  @!PT LDS RZ, [RZ] ;  /* 0x00000000fffff984 */ /* 0x000fe20000000800 */
[----:B------:R2:W-:Y:S03]  /*ad50*/  LDGSTS.E.BYPASS.LTC128B.128 [R228+0x100], [R160.64], !P6 ;  /* 0x00100000a0e47fae */ /* 0x0005e6000f101d46 */
[----:B------:R-:W-:Y:S05]  /*ad60*/  IADD3.X R137, R69, R0, RZ, P1, !PT ;  /* 0x0000000045897210 */ /* 0x000fea0000ffe4ff */
[----:B------:R2:W-:Y:S08]  /*ad70*/  LDGSTS.E.BYPASS.LTC128B.128 [R228+0x4100], [R162.64], !P5 ;  /* 0x04100000a2e47fae */ /* 0x0005f0000e901d46 */
[----:B------:R3:W-:Y:S08]  /*ad80*/  LDGSTS.E.BYPASS.LTC128B.128 [R228+0x1100], [R2.64], !P6 ;  /* 0x0110000002e47fae */ /* 0x0007f0000f101d46 */
[----:B------:R3:W-:Y:S01]  /*ad90*/  LDGSTS.E.BYPASS.LTC128B.128 [R228+0x5100], [R2.64+0x80], !P5 ;  /* 0x0510008002e47fae */ /* 0x0007e2000e901d46 */
[C---:B-1----:R-:W-:Y:S07]  /*ada0*/  HMMA.16816.F32 R60, R144.reuse, R156, R60 ;  /* 0x0000009c903c723c */ /* 0x042fee000000183c */
[----:B------:R1:W-:Y:S01]  /*adb0*/  LDGSTS.E.BYPASS.LTC128B.128 [R228+0x2100], [R68.64], !P6 ;  /* 0x0210000044e47fae */ /* 0x0003e2000f101d46 */
[----:B------:R-:W-:Y:S07]  /*adc0*/  HMMA.16816.F32 R64, R144, R158, R64 ;  /* 0x0000009e9040723c */ /* 0x000fee0000001840 */
[----:B------:R1:W-:Y:S08]  /*add0*/  LDGSTS.E.BYPASS.LTC128B.128 [R228+0x6100], [R68.64+0x80], !P5 ;  /* 0x0610008044e47fae */ /* 0x0003f0000e901d46 */
[----:B------:R4:W-:Y:S08]  /*ade0*/  LDGSTS.E.BYPASS.LTC128B.128 [R228+0x3100], [R136.64], !P6 ;  /* 0x0310000088e47fae */ /* 0x0009f0000f101d46 */
[----:B------:R4:W-:Y:S08]  /*adf0*/  LDGSTS.E.BYPASS.LTC128B.128 [R228+0x7100], [R136.64+0x80], !P5 ;  /* 0x0710008088e47fae */ /* 0x0009f0000e901d46 */
[----:B------:R-:W-:Y:S08]  /*ae00*/  LDSM.16.M88.4 R148, [R205+0x800] ;  /* 0x00080000cd94783b */ /* 0x000ff00000000200 */
[----:B--2---:R-:W-:Y:S08]  /*ae10*/  LDSM.16.M88.4 R160, [R205+0x1000] ;  /* 0x00100000cda0783b */ /* 0x004ff00000000200 */
[----:B------:R-:W-:Y:S08]  /*ae20*/  LDSM.16.M88.4 R164, [R205+0x1800] ;  /* 0x00180000cda4783b */ /* 0x000ff00000000200 */
[----:B----4-:R-:W2:Y:S08]  /*ae30*/  LDSM.16.M88.4 R136, [R205] ;  /* 0x00000000cd88783b */ /* 0x010eb00000000200 */
[----:B------:R-:W0:Y:S08]  /*ae40*/  LDGDEPBAR ;  /* 0x00000000000079af */ /* 0x000e300000000000 */
[----:B------:R-:W4:Y:S08]  /*ae50*/  LDSM.16.M88.4 R180, [R205+0x2000] ;  /* 0x00200000cdb4783b */ /* 0x000f300000000200 */
[----:B------:R-:W5:Y:S08]  /*ae60*/  LDSM.16.M88.4 R188, [R205+0x2800] ;  /* 0x00280000cdbc783b */ /* 0x000f700000000200 */
[----:B------:R-:W1:Y:S01]  /*ae70*/  LDSM.16.M88.4 R152, [R205+0x3000] ;  /* 0x00300000cd98783b */ /* 0x000e620000000200 */
[C---:B--2---:R-:W-:Y:S07]  /*ae80*/  HMMA.16816.F32 R4, R168.reuse, R136, R4 ;  /* 0x00000088a804723c */ /* 0x044fee0000001804 */
[----:B------:R-:W2:Y:S01]  /*ae90*/  LDSM.16.M88.4 R156, [R205+0x3800] ;  /* 0x00380000cd9c783b */ /* 0x000ea20000000200 */
[C---:B------:R-:W-:Y:S07]  /*aea0*/  HMMA.16816.F32 R8, R168.reuse, R138, R8 ;  /* 0x0000008aa808723c */ /* 0x040fee0000001808 */
[----:B------:R-:W1:Y:S01]  /*aeb0*/  LDSM.16.M88.4 R136, [R202] ;  /* 0x00000000ca88783b */ /* 0x000e620000000200 */
[C---:B------:R-:W-:Y:S08]  /*aec0*/  HMMA.16816.F32 R12, R168.reuse, R148, R12 ;  /* 0x00000094a80c723c */ /* 0x040ff0000000180c */
[C---:B------:R-:W-:Y:S01]  /*aed0*/  HMMA.16816.F32 R16, R168.reuse, R150, R16 ;  /* 0x00000096a810723c */ /* 0x040fe20000001810 */
[----:B------:R-:W1:Y:S07]  /*aee0*/  LDSM.16.M88.4 R148, [R202+0x800] ;  /* 0x00080000ca94783b */ /* 0x000e6e0000000200 */
[C---:B------:R-:W-:Y:S08]  /*aef0*/  HMMA.16816.F32 R20, R168.reuse, R160, R20 ;  /* 0x000000a0a814723c */ /* 0x040ff00000001814 */
[C---:B------:R-:W-:Y:S01]  /*af00*/  HMMA.16816.F32 R24, R168.reuse, R162, R24 ;  /* 0x000000a2a818723c */ /* 0x040fe20000001818 */
[----:B------:R-:W-:Y:S07]  /*af10*/  LDSM.16.M88.4 R160, [R202+0x1800] ;  /* 0x00180000caa0783b */ /* 0x000fee0000000200 */
[C---:B------:R-:W-:Y:S08]  /*af20*/  HMMA.16816.F32 R28, R168.reuse, R164, R28 ;  /* 0x000000a4a81c723c */ /* 0x040ff0000000181c */
[C---:B------:R-:W-:Y:S01]  /*af30*/  HMMA.16816.F32 R32, R168.reuse, R166, R32 ;  /* 0x000000a6a820723c */ /* 0x040fe20000001820 */
[----:B------:R-:W-:Y:S07]  /*af40*/  LDSM.16.M88.4 R164, [R202+0x2000] ;  /* 0x00200000caa4783b */ /* 0x000fee0000000200 */
[C---:B----4-:R-:W-:Y:S08]  /*af50*/  HMMA.16816.F32 R36, R168.reuse, R180, R36 ;  /* 0x000000b4a824723c */ /* 0x050ff00000001824 */
[C---:B------:R-:W-:Y:S01]  /*af60*/  HMMA.16816.F32 R40, R168.reuse, R182, R40 ;  /* 0x000000b6a828723c */ /* 0x040fe20000001828 */
[----:B------:R-:W-:Y:S07]  /*af70*/  LDSM.16.M88.4 R180, [R202+0x2800] ;  /* 0x00280000cab4783b */ /* 0x000fee0000000200 */
[C---:B-----5:R-:W-:Y:S08]  /*af80*/  HMMA.16816.F32 R44, R168.reuse, R188, R44 ;  /* 0x000000bca82c723c */ /* 0x060ff0000000182c */
[C---:B------:R-:W-:Y:S01]  /*af90*/  HMMA.16816.F32 R48, R168.reuse, R190, R48 ;  /* 0x000000bea830723c */ /* 0x040fe20000001830 */
[----:B------:R-:W-:Y:S07]  /*afa0*/  LDSM.16.M88.4 R188, [R202+0x3000] ;  /* 0x00300000cabc783b */ /* 0x000fee0000000200 */
[C---:B-1----:R-:W-:Y:S08]  /*afb0*/  HMMA.16816.F32 R52, R168.reuse, R152, R52 ;  /* 0x00000098a834723c */ /* 0x042ff00000001834 */
[C---:B------:R-:W-:Y:S01]  /*afc0*/  HMMA.16816.F32 R56, R168.reuse, R154, R56 ;  /* 0x0000009aa838723c */ /* 0x040fe20000001838 */
[----:B------:R-:W1:Y:S07]  /*afd0*/  LDSM.16.M88.4 R152, [R202+0x1000] ;  /* 0x00100000ca98783b */ /* 0x000e6e0000000200 */
[C---:B--2---:R-:W-:Y:S08]  /*afe0*/  HMMA.16816.F32 R60, R168.reuse, R156, R60 ;  /* 0x0000009ca83c723c */ /* 0x044ff0000000183c */
[----:B------:R-:W-:Y:S01]  /*aff0*/  HMMA.16816.F32 R64, R168, R158, R64 ;  /* 0x0000009ea840723c */ /* 0x000fe20000001840 */
[----:B------:R-:W2:Y:S07]  /*b000*/  LDSM.16.M88.4 R156, [R202+0x3800] ;  /* 0x00380000ca9c783b */ /* 0x000eae0000000200 */
[C---:B------:R-:W-:Y:S08]  /*b010*/  HMMA.16816.F32 R4, R172.reuse, R136, R4 ;  /* 0x00000088ac04723c */ /* 0x040ff00000001804 */
[C---:B------:R-:W-:Y:S01]  /*b020*/  HMMA.16816.F32 R8, R172.reuse, R138, R8 ;  /* 0x0000008aac08723c */ /* 0x040fe20000001808 */
[----:B------:R-:W4:Y:S07]  /*b030*/  LDSM.16.M88.4 R136, [R201+0x4000] ;  /* 0x00400000c988783b */ /* 0x000f2e0000000200 */
[C---:B------:R-:W-:Y:S08]  /*b040*/  HMMA.16816.F32 R12, R172.reuse, R148, R12 ;  /* 0x00000094ac0c723c */ /* 0x040ff0000000180c */
[C---:B------:R-:W-:Y:S01]  /*b050*/  HMMA.16816.F32 R16, R172.reuse, R150, R16 ;  /* 0x00000096ac10723c */ /* 0x040fe20000001810 */
[----:B------:R-:W5:Y:S07]  /*b060*/  LDSM.16.M88.4 R148, [R201+0x4800] ;  /* 0x00480000c994783b */ /* 0x000f6e0000000200 */
[C---:B-1----:R-:W-:Y:S08]  /*b070*/  HMMA.16816.F32 R20, R172.reuse, R152, R20 ;  /* 0x00000098ac14723c */ /* 0x042ff00000001814 */
[C---:B------:R-:W-:Y:S01]  /*b080*/  HMMA.16816.F32 R24, R172.reuse, R154, R24 ;  /* 0x0000009aac18723c */ /* 0x040fe20000001818 */
[----:B------:R-:W1:Y:S07]  /*b090*/  LDSM.16.M88.4 R152, [R201+0x5000] ;  /* 0x00500000c998783b */ /* 0x000e6e0000000200 */
        /* <DEDUP_REMOVED lines=12> */
[C---:B--2---:R-:W-:Y:S08]  /*b160*/  HMMA.16816.F32 R60, R172.reuse, R156, R60 ;  /* 0x0000009cac3c723c */ /* 0x044ff0000000183c */
[----:B------:R-:W-:Y:S01]  /*b170*/  HMMA.16816.F32 R64, R172, R158, R64 ;  /* 0x0000009eac40723c */ /* 0x000fe20000001840 */
[----:B------:R-:W2:Y:S07]  /*b180*/  LDSM.16.M88.4 R156, [R201+0x7800] ;  /* 0x00780000c99c783b */ /* 0x000eae0000000200 */
[C---:B----4-:R-:W-:Y:S08]  /*b190*/  HMMA.16816.F32 R4, R176.reuse, R136, R4 ;  /* 0x00000088b004723c */ /* 0x050ff00000001804 */
[C---:B------:R-:W-:Y:S01]  /*b1a0*/  HMMA.16816.F32 R8, R176.reuse, R138, R8 ;  /* 0x0000008ab008723c */ /* 0x040fe20000001808 */
[----:B------:R-:W4:Y:S07]  /*b1b0*/  LDSM.16.M88.4 R136, [R215] ;  /* 0x00000000d788783b */ /* 0x000f2e0000000200 */
[C---:B-----5:R-:W-:Y:S08]  /*b1c0*/  HMMA.16816.F32 R12, R176.reuse, R148, R12 ;  /* 0x00000094b00c723c */ /* 0x060ff0000000180c */
[C---:B------:R-:W-:Y:S01]  /*b1d0*/  HMMA.16816.F32 R16, R176.reuse, R150, R16 ;  /* 0x00000096b010723c */ /* 0x040fe20000001810 */
[----:B------:R-:W5:Y:S07]  /*b1e0*/  LDSM.16.M88.4 R148, [R214] ;  /* 0x00000000d694783b */ /* 0x000f6e0000000200 */
[C---:B-1----:R-:W-:Y:S08]  /*b1f0*/  HMMA.16816.F32 R20, R176.reuse, R152, R20 ;  /* 0x00000098b014723c */ /* 0x042ff00000001814 */
[C---:B------:R-:W-:Y:S01]  /*b200*/  HMMA.16816.F32 R24, R176.reuse, R154, R24 ;  /* 0x0000009ab018723c */ /* 0x040fe20000001818 */
[----:B------:R-:W1:Y:S07]  /*b210*/  LDSM.16.M88.4 R152, [R213] ;  /* 0x00000000d598783b */ /* 0x000e6e0000000200 */
[C---:B------:R-:W-:Y:S08]  /*b220*/  HMMA.16816.F32 R28, R176.reuse, R160, R28 ;  /* 0x000000a0b01c723c */ /* 0x040ff0000000181c */
[C---:B------:R-:W-:Y:S01]  /*b230*/  HMMA.16816.F32 R32, R176.reuse, R162, R32 ;  /* 0x000000a2b020723c */ /* 0x040fe20000001820 */
[----:B------:R-:W-:Y:S07]  /*b240*/  LDSM.16.M88.4 R160, [R211] ;  /* 0x00000000d3a0783b */ /* 0x000fee0000000200 */
        /* <DEDUP_REMOVED lines=9> */
[C---:B--2---:R-:W-:Y:S08]  /*b2e0*/  HMMA.16816.F32 R60, R176.reuse, R156, R60 ;  /* 0x0000009cb03c723c */ /* 0x044ff0000000183c */
[----:B------:R-:W-:Y:S01]  /*b2f0*/  HMMA.16816.F32 R64, R176, R158, R64 ;  /* 0x0000009eb040723c */ /* 0x000fe20000001840 */
[----:B------:R-:W2:Y:S07]  /*b300*/  LDSM.16.M88.4 R156, [R212] ;  /* 0x00000000d49c783b */ /* 0x000eae0000000200 */
[C---:B----4-:R-:W-:Y:S08]  /*b310*/  HMMA.16816.F32 R4, R184.reuse, R136, R4 ;  /* 0x00000088b804723c */ /* 0x050ff00000001804 */
[C---:B------:R-:W-:Y:S01]  /*b320*/  HMMA.16816.F32 R8, R184.reuse, R138, R8 ;  /* 0x0000008ab808723c */ /* 0x040fe20000001808 */
[----:B------:R-:W4:Y:S07]  /*b330*/  LDSM.16.M88.4 R136, [R205+0x4000] ;  /* 0x00400000cd88783b */ /* 0x000f2e0000000200 */
[C---:B-----5:R-:W-:Y:S08]  /*b340*/  HMMA.16816.F32 R12, R184.reuse, R148, R12 ;  /* 0x00000094b80c723c */ /* 0x060ff0000000180c */
[C---:B------:R-:W-:Y:S01]  /*b350*/  HMMA.16816.F32 R16, R184.reuse, R150, R16 ;  /* 0x00000096b810723c */ /* 0x040fe20000001810 */
[----:B------:R-:W5:Y:S07]  /*b360*/  LDSM.16.M88.4 R148, [R205+0x4800] ;  /* 0x00480000cd94783b */ /* 0x000f6e0000000200 */
        /* <DEDUP_REMOVED lines=21> */
[C---:B-----5:R-:W-:Y:S08]  /*b4c0*/  HMMA.16816.F32 R12, R192.reuse, R148, R12 ;  /* 0x00000094c00c723c */ /* 0x060ff0000000180c */
[C---:B------:R-:W-:Y:S01]  /*b4d0*/  HMMA.16816.F32 R16, R192.reuse, R150, R16 ;  /* 0x00000096c010723c */ /* 0x040fe20000001810 */
[----:B------:R-:W5:Y:S07]  /*b4e0*/  LDSM.16.M88.4 R148, [R202+0x4800] ;  /* 0x00480000ca94783b */ /* 0x000f6e0000000200 */
[C---:B-1----:R-:W-:Y:S08]  /*b4f0*/  HMMA.16816.F32 R20, R192.reuse, R152, R20 ;  /* 0x00000098c014723c */ /* 0x042ff00000001814 */
[C---:B------:R-:W-:Y:S08]  /*b500*/  HMMA.16816.F32 R24, R192.reuse, R154, R24 ;  /* 0x0000009ac018723c */ /* 0x040ff00000001818 */
[C---:B--2---:R-:W-:Y:S08]  /*b510*/  HMMA.16816.F32 R28, R192.reuse, R156, R28 ;  /* 0x0000009cc01c723c */ /* 0x044ff0000000181c */
        /* <DEDUP_REMOVED lines=11> */
[C---:B-----5:R-:W-:Y:S08]  /*b5d0*/  HMMA.16816.F32 R12, R196.reuse, R148, R12 ;  /* 0x00000094c40c723c */ /* 0x060ff0000000180c */
[----:B------:R-:W-:Y:S01]  /*b5e0*/  FMUL.FTZ R4, R4, c[0x0][0x320] ;  /* 0x0000c80004047a20 */ /* 0x000fe20000410000 */
[C---:B------:R-:W-:Y:S03]  /*b5f0*/  HMMA.16816.F32 R16, R196.reuse, R150, R16 ;  /* 0x00000096c410723c */ /* 0x040fe60000001810 */
        /* <DEDUP_REMOVED lines=17> */
[----:B------:R1:W2:Y:S01]  /*b710*/  MUFU.TANH R156, R7 ;  /* 0x00000007009c7308 */ /* 0x0002a20000002400 */
[----:B------:R-:W-:Y:S09]  /*b720*/  FMUL.FTZ R19, R19, c[0x0][0x320] ;  /* 0x0000c80013137a20 */ /* 0x000ff20000410000 */
[----:B------:R-:W-:Y:S01]  /*b730*/  MUFU.TANH R152, R8 ;  /* 0x0000000800987308 */ /* 0x000fe20000002400 */
[----:B---3--:R-:W-:Y:S09]  /*b740*/  FMNMX.FTZ R2, R155, R71, !PT ;  /* 0x000000479b027209 */ /* 0x008ff20007810000 */
[----:B------:R-:W-:Y:S01]  /*b750*/  MUFU.TANH R148, R9 ;  /* 0x0000000900947308 */ /* 0x000fe20000002400 */
[----:B-1----:R-:W1:Y:S01]  /*b760*/  LDSM.16.M88.4 R4, [R202+0x5000] ;  /* 0x00500000ca04783b */ /* 0x002e620000000200 */
[----:B--2---:R-:W-:Y:S08]  /*b770*/  FMNMX.FTZ R2, R156, R2, !PT ;  /* 0x000000029c027209 */ /* 0x004ff00007810000 */
[----:B------:R-:W2:Y:S10]  /*b780*/  MUFU.TANH R149, R10 ;  /* 0x0000000a00957308 */ /* 0x000eb40000002400 */
[----:B------:R3:W4:Y:S10]  /*b790*/  MUFU.TANH R154, R11 ;  /* 0x0000000b009a7308 */ /* 0x0007340000002400 */
[----:B------:R5:W-:Y:S01]  /*b7a0*/  MUFU.TANH R151, R13 ;  /* 0x0000000d00977308 */ /* 0x000be20000002400 */
[----:B--2---:R-:W-:Y:S09]  /*b7b0*/  FMNMX.FTZ R2, R149, R2, !PT ;  /* 0x0000000295027209 */ /* 0x004ff20007810000 */
[----:B------:R-:W-:Y:S01]  /*b7c0*/  MUFU.TANH R150, R12 ;  /* 0x0000000c00967308 */ /* 0x000fe20000002400 */
[----:B---3--:R-:W2:Y:S01]  /*b7d0*/  LDSM.16.M88.4 R8, [R202+0x5800] ;  /* 0x00580000ca08783b */ /* 0x008ea20000000200 */
[C---:B-1----:R-:W-:Y:S03]  /*b7e0*/  HMMA.16816.F32 R20, R196.reuse, R4, R20 ;  /* 0x00000004c414723c */ /* 0x042fe60000001814 */
[----:B----4-:R-:W-:Y:S05]  /*b7f0*/  FMNMX.FTZ R2, R154, R2, !PT ;  /* 0x000000029a027209 */ /* 0x010fea0007810000 */
[----:B------:R-:W1:Y:S01]  /*b800*/  MUFU.TANH R157, R14 ;  /* 0x0000000e009d7308 */ /* 0x000e620000002400 */
[C---:B------:R-:W-:Y:S01]  /*b810*/  HMMA.16816.F32 R24, R196.reuse, R6, R24 ;  /* 0x00000006c418723c */ /* 0x040fe20000001818 */
[----:B------:R-:W3:Y:S08]  /*b820*/  LDSM.16.M88.4 R4, [R202+0x6000] ;  /* 0x00600000ca04783b */ /* 0x000ef00000000200 */
[----:B------:R-:W-:Y:S01]  /*b830*/  MUFU.TANH R159, R16 ;  /* 0x00000010009f7308 */ /* 0x000fe20000002400 */
[----:B-----5:R-:W4:Y:S05]  /*b840*/  LDL R13, [R1+0x28] ;  /* 0x00002800010d7983 */ /* 0x020f2a0000100800 */
[----:B------:R-:W-:Y:S04]  /*b850*/  FMUL.FTZ R20, R20, c[0x0][0x320] ;  /* 0x0000c80014147a20 */ /* 0x000fe80000410000 */
[----:B------:R-:W5:Y:S01]  /*b860*/  MUFU.TANH R158, R15 ;  /* 0x0000000f009e7308 */ /* 0x000f620000002400 */
[----:B------:R-:W-:Y:S02]  /*b870*/  FMUL.FTZ R21, R21, c[0x0][0x320] ;  /* 0x0000c80015157a20 */ /* 0x000fe40000410000 */
[----:B------:R-:W-:Y:S01]  /*b880*/  FMUL.FTZ R22, R22, c[0x0][0x320] ;  /* 0x0000c80016167a20 */ /* 0x000fe20000410000 */
[----:B-1----:R-:W-:Y:S01]  /*b890*/  FMNMX.FTZ R2, R157, R2, !PT ;  /* 0x000000029d027209 */ /* 0x002fe20007810000 */
[----:B------:R-:W-:Y:S02]  /*b8a0*/  FMUL.FTZ R23, R23, c[0x0][0x320] ;  /* 0x0000c80017177a20 */ /* 0x000fe40000410000 */
[----:B------:R-:W-:Y:S02]  /*b8b0*/  FMUL.FTZ R24, R24, c[0x0][0x320] ;  /* 0x0000c80018187a20 */ /* 0x000fe40000410000 */
[----:B------:R-:W-:Y:S01]  /*b8c0*/  FMUL.FTZ R25, R25, c[0x0][0x320] ;  /* 0x0000c80019197a20 */ /* 0x000fe20000410000 */
[----:B------:R-:W-:Y:S01]  /*b8d0*/  MUFU.TANH R160, R17 ;  /* 0x0000001100a07308 */ /* 0x000fe20000002400 */
[----:B------:R-:W-:Y:S02]  /*b8e0*/  FMUL.FTZ R26, R26, c[0x0][0x320] ;  /* 0x0000c8001a1a7a20 */ /* 0x000fe40000410000 */
[----:B------:R-:W-:Y:S01]  /*b8f0*/  FMUL.FTZ R27, R27, c[0x0][0x320] ;  /* 0x0000c8001b1b7a20 */ /* 0x000fe20000410000 */
[C---:B--2---:R-:W-:Y:S06]  /*b900*/  HMMA.16816.F32 R28, R196.reuse, R8, R28 ;  /* 0x00000008c41c723c */ /* 0x044fec000000181c */
[----:B------:R-:W1:Y:S02]  /*b910*/  MUFU.TANH R167, R18 ;  /* 0x0000001200a77308 */ /* 0x000e640000002400 */
[C---:B------:R-:W-:Y:S01]  /*b920*/  HMMA.16816.F32 R32, R196.reuse, R10, R32 ;  /* 0x0000000ac420723c */ /* 0x040fe20000001820 */
[----:B------:R-:W2:Y:S03]  /*b930*/  LDSM.16.M88.4 R8, [R202+0x6800] ;  /* 0x00680000ca08783b */ /* 0x000ea60000000200 */
[----:B-----5:R-:W-:Y:S04]  /*b940*/  FMNMX.FTZ R2, R158, R2, !PT ;  /* 0x000000029e027209 */ /* 0x020fe80007810000 */
[----:B------:R-:W-:Y:S01]  /*b950*/  MUFU.TANH R181, R20 ;  /* 0x0000001400b57308 */ /* 0x000fe20000002400 */
[C---:B---3--:R-:W-:Y:S07]  /*b960*/  HMMA.16816.F32 R36, R196.reuse, R4, R36 ;  /* 0x00000004c424723c */ /* 0x048fee0000001824 */
[----:B------:R-:W-:Y:S01]  /*b970*/  FMUL.FTZ R28, R28, c[0x0][0x320] ;  /* 0x0000c8001c1c7a20 */ /* 0x000fe20000410000 */
[C---:B------:R-:W-:Y:S01]  /*b980*/  HMMA.16816.F32 R40, R196.reuse, R6, R40 ;  /* 0x00000006c428723c */ /* 0x040fe20000001828 */
[----:B------:R-:W3:Y:S01]  /*b990*/  MUFU.TANH R180, R19 ;  /* 0x0000001300b47308 */ /* 0x000ee20000002400 */
[----:B------:R-:W5:Y:S02]  /*b9a0*/  LDSM.16.M88.4 R4, [R202+0x7000] ;  /* 0x00700000ca04783b */ /* 0x000f640000000200 */
[----:B------:R-:W-:Y:S01]  /*b9b0*/  FMUL.FTZ R29, R29, c[0x0][0x320] ;  /* 0x0000c8001d1d7a20 */ /* 0x000fe20000410000 */
[----:B-1----:R-:W-:Y:S01]  /*b9c0*/  FMNMX.FTZ R2, R167, R2, !PT ;  /* 0x00000002a7027209 */ /* 0x002fe20007810000 */
[----:B------:R-:W-:Y:S02]  /*b9d0*/  FMUL.FTZ R30, R30, c[0x0][0x320] ;  /* 0x0000c8001e1e7a20 */ /* 0x000fe40000410000 */
[----:B------:R-:W-:Y:S03]  /*b9e0*/  FMUL.FTZ R31, R31, c[0x0][0x320] ;  /* 0x0000c8001f1f7a20 */ /* 0x000fe60000410000 */
[----:B------:R-:W-:Y:S01]  /*b9f0*/  MUFU.TANH R182, R21 ;  /* 0x0000001500b67308 */ /* 0x000fe20000002400 */
[----:B------:R-:W-:Y:S02]  /*ba00*/  FMUL.FTZ R33, R33, c[0x0][0x320] ;  /* 0x0000c80021217a20 */ /* 0x000fe40000410000 */
[----:B------:R-:W-:Y:S02]  /*ba10*/  FMUL.FTZ R34, R34, c[0x0][0x320] ;  /* 0x0000c80022227a20 */ /* 0x000fe40000410000 */
[----:B------:R-:W-:Y:S02]  /*ba20*/  FMUL.FTZ R36, R36, c[0x0][0x320] ;  /* 0x0000c80024247a20 */ /* 0x000fe40000410000 */
[----:B------:R-:W-:Y:S02]  /*ba30*/  FMUL.FTZ R37, R37, c[0x0][0x320] ;  /* 0x0000c80025257a20 */ /* 0x000fe40000410000 */
[----:B------:R-:W-:Y:S01]  /*ba40*/  FMUL.FTZ R38, R38, c[0x0][0x320] ;  /* 0x0000c80026267a20 */ /* 0x000fe20000410000 */
[----:B------:R-:W1:Y:S01]  /*ba50*/  MUFU.TANH R183, R22 ;  /* 0x0000001600b77308 */ /* 0x000e620000002400 */
[----:B------:R-:W-:Y:S01]  /*ba60*/  FMUL.FTZ R39, R39, c[0x0][0x320] ;  /* 0x0000c80027277a20 */ /* 0x000fe20000410000 */
[C---:B--2---:R-:W-:Y:S03]  /*ba70*/  HMMA.16816.F32 R44, R196.reuse, R8, R44 ;  /* 0x00000008c42c723c */ /* 0x044fe6000000182c */
[----:B------:R-:W-:Y:S01]  /*ba80*/  FMUL.FTZ R42, R42, c[0x0][0x320] ;  /* 0x0000c8002a2a7a20 */ /* 0x000fe20000410000 */
[----:B---3--:R-:W-:Y:S01]  /*ba90*/  FMNMX.FTZ R2, R180, R2, !PT ;  /* 0x00000002b4027209 */ /* 0x008fe20007810000 */
[----:B------:R-:W-:Y:S03]  /*baa0*/  FMUL.FTZ R43, R43, c[0x0][0x320] ;  /* 0x0000c8002b2b7a20 */ /* 0x000fe60000410000 */
[----:B------:R-:W-:Y:S01]  /*bab0*/  MUFU.TANH R3, R42 ;  /* 0x0000002a00037308 */ /* 0x000fe20000002400 */
[C---:B------:R-:W-:Y:S01]  /*bac0*/  HMMA.16816.F32 R48, R196.reuse, R10, R48 ;  /* 0x0000000ac430723c */ /* 0x040fe20000001830 */
[----:B------:R-:W2:Y:S01]  /*bad0*/  LDSM.16.M88.4 R8, [R202+0x7800] ;  /* 0x00780000ca08783b */ /* 0x000ea20000000200 */
[----:B------:R-:W-:Y:S04]  /*bae0*/  DEPBAR.LE SB0, 0x0 ;  /* 0x000080000000791a */ /* 0x000fe80000000000 */
[----:B------:R-:W-:Y:S02]  /*baf0*/  FMUL.FTZ R35, R35, c[0x0][0x320] ;  /* 0x0000c80023237a20 */ /* 0x000fe40000410000 */
[----:B------:R-:W-:Y:S01]  /*bb00*/  FMUL.FTZ R41, R41, c[0x0][0x320] ;  /* 0x0000c80029297a20 */ /* 0x000fe20000410000 */
[----:B------:R-:W-:Y:S01]  /*bb10*/  MUFU.TANH R0, R43 ;  /* 0x0000002b00007308 */ /* 0x000fe20000002400 */
[C---:B-----5:R-:W-:Y:S01]  /*bb20*/  HMMA.16816.F32 R52, R196.reuse, R4, R52 ;  /* 0x00000004c434723c */ /* 0x060fe20000001834 */
[----:B------:R-:W-:Y:S04]  /*bb30*/  BAR.SYNC.DEFER_BLOCKING 0x0 ;  /* 0x0000000000007b1d */ /* 0x000fe80000010000 */
[----:B------:R-:W-:Y:S01]  /*bb40*/  FMUL.FTZ R32, R32, c[0x0][0x320] ;  /* 0x0000c80020207a20 */ /* 0x000fe20000410000 */
[----:B-1----:R-:W-:Y:S01]  /*bb50*/  FMNMX.FTZ R2, R183, R2, !PT ;  /* 0x00000002b7027209 */ /* 0x002fe20007810000 */
[----:B------:R-:W-:Y:S01]  /*bb60*/  FMUL.FTZ R44, R44, c[0x0][0x320] ;  /* 0x0000c8002c2c7a20 */ /* 0x000fe20000410000 */
[C---:B------:R-:W-:Y:S01]  /*bb70*/  HMMA.16816.F32 R56, R196.reuse, R6, R56 ;  /* 0x00000006c438723c */ /* 0x040fe20000001838 */
[----:B------:R-:W-:Y:S03]  /*bb80*/  MUFU.TANH R189, R24 ;  /* 0x0000001800bd7308 */ /* 0x000fe60000002400 */
[----:B------:R-:W-:Y:S02]  /*bb90*/  FMUL.FTZ R45, R45, c[0x0][0x320] ;  /* 0x0000c8002d2d7a20 */ /* 0x000fe40000410000 */
        /* <DEDUP_REMOVED lines=11> */
[----:B------:R-:W-:Y:S02]  /*bc50*/  FMUL.FTZ R56, R56, c[0x0][0x320] ;  /* 0x0000c80038387a20 */ /* 0x000fe40000410000 */
[----:B------:R-:W-:Y:S02]  /*bc60*/  FMUL.FTZ R58, R58, c[0x0][0x320] ;  /* 0x0000c8003a3a7a20 */ /* 0x000fe40000410000 */
[----:B------:R-:W-:Y:S01]  /*bc70*/  FMUL.FTZ R59, R59, c[0x0][0x320] ;  /* 0x0000c8003b3b7a20 */ /* 0x000fe20000410000 */
[----:B------:R2:W-:Y:S01]  /*bc80*/  MUFU.TANH R247, R56 ;  /* 0x0000003800f77308 */ /* 0x0005e20000002400 */
[----:B------:R-:W-:Y:S01]  /*bc90*/  HMMA.16816.F32 R64, R196, R10, R64 ;  /* 0x0000000ac440723c */ /* 0x000fe20000001840 */
[----:B------:R-:W3:Y:S02]  /*bca0*/  LDL.64 R10, [R1+0x18] ;  /* 0x00001800010a7983 */ /* 0x000ee40000100a00 */
[----:B------:R-:W-:Y:S02]  /*bcb0*/  FMUL.FTZ R57, R57, c[0x0][0x320] ;  /* 0x0000c80039397a20 */ /* 0x000fe40000410000 */
[----:B------:R-:W-:Y:S02]  /*bcc0*/  FMUL.FTZ R48, R48, c[0x0][0x320] ;  /* 0x0000c80030307a20 */ /* 0x000fe40000410000 */
[----:B------:R-:W-:Y:S02]  /*bcd0*/  FMUL.FTZ R49, R49, c[0x0][0x320] ;  /* 0x0000c80031317a20 */ /* 0x000fe40000410000 */
[----:B------:R5:W-:Y:S03]  /*bce0*/  MUFU.TANH R51, R57 ;  /* 0x0000003900337308 */ /* 0x000be60000002400 */
[----:B------:R-:W-:Y:S01]  /*bcf0*/  FMUL.FTZ R40, R40, c[0x0][0x320] ;  /* 0x0000c80028287a20 */ /* 0x000fe20000410000 */
[----:B-1----:R-:W-:Y:S02]  /*bd00*/  FMNMX.FTZ R2, R188, R2, !PT ;  /* 0x00000002bc027209 */ /* 0x002fe40007810000 */
[----:B------:R-:W-:Y:S02]  /*bd10*/  FMUL.FTZ R62, R62, c[0x0][0x320] ;  /* 0x0000c8003e3e7a20 */ /* 0x000fe40000410000 */
[----:B------:R-:W-:Y:S02]  /*bd20*/  FMUL.FTZ R61, R61, c[0x0][0x320] ;  /* 0x0000c8003d3d7a20 */ /* 0x000fe40000410000 */
[----:B------:R-:W1:Y:S01]  /*bd30*/  MUFU.TANH R5, R62 ;  /* 0x0000003e00057308 */ /* 0x000e620000002400 */
[----:B------:R-:W-:Y:S02]  /*bd40*/  FMUL.FTZ R63, R63, c[0x0][0x320] ;  /* 0x0000c8003f3f7a20 */ /* 0x000fe40000410000 */
[----:B------:R-:W-:Y:S01]  /*bd50*/  FMUL.FTZ R60, R60, c[0x0][0x320] ;  /* 0x0000c8003c3c7a20 */ /* 0x000fe20000410000 */
[----:B--2---:R-:W-:Y:S01]  /*bd60*/  MOV R56, R3 ;  /* 0x0000000300387202 */ /* 0x004fe20000000f00 */
[----:B------:R-:W-:Y:S02]  /*bd70*/  FMUL.FTZ R64, R64, c[0x0][0x320] ;  /* 0x0000c80040407a20 */ /* 0x000fe40000410000 */
[----:B------:R-:W-:Y:S02]  /*bd80*/  FMUL.FTZ R66, R66, c[0x0][0x320] ;  /* 0x0000c80042427a20 */ /* 0x000fe40000410000 */
[----:B------:R-:W-:Y:S01]  /*bd90*/  FMUL.FTZ R65, R65, c[0x0][0x320] ;  /* 0x0000c80041417a20 */ /* 0x000fe20000410000 */
[----:B------:R1:W-:Y:S01]  /*bda0*/  MUFU.TANH R3, R64 ;  /* 0x0000004000037308 */ /* 0x0003e20000002400 */
[----:B-----5:R-:W-:Y:S02]  /*bdb0*/  MOV R57, R0 ;  /* 0x0000000000397202 */ /* 0x020fe40000000f00 */
[----:B------:R-:W-:Y:S04]  /*bdc0*/  FMNMX.FTZ R0, R139, R70, !PT ;  /* 0x000000468b007209 */ /* 0x000fe80007810000 */
[----:B------:R-:W-:Y:S03]  /*bdd0*/  FMNMX.FTZ R0, R153, R0, !PT ;  /* 0x0000000099007209 */ /* 0x000fe60007810000 */
[----:B------:R-:W2:Y:S01]  /*bde0*/  MUFU.TANH R190, R25 ;  /* 0x0000001900be7308 */ /* 0x000ea20000002400 */
[----:B------:R-:W-:Y:S04]  /*bdf0*/  FMNMX.FTZ R0, R152, R0, !PT ;  /* 0x0000000098007209 */ /* 0x000fe80007810000 */
[----:B------:R-:W-:Y:S05]  /*be00*/  FMNMX.FTZ R0, R148, R0, !PT ;  /* 0x0000000094007209 */ /* 0x000fea0007810000 */
[----:B------:R-:W-:Y:S01]  /*be10*/  MUFU.TANH R236, R28 ;  /* 0x0000001c00ec7308 */ /* 0x000fe20000002400 */
[----:B------:R-:W-:Y:S02]  /*be20*/  FMNMX.FTZ R0, R150, R0, !PT ;  /* 0x0000000096007209 */ /* 0x000fe40007810000 */
[----:B-1----:R-:W-:Y:S02]  /*be30*/  MOV R64, R5 ;  /* 0x0000000500407202 */ /* 0x002fe40000000f00 */
[----:B------:R-:W5:Y:S01]  /*be40*/  LDL R5, [R1+0x8] ;  /* 0x0000080001057983 */ /* 0x000f620000100800 */
[----:B------:R-:W-:Y:S04]  /*be50*/  FMNMX.FTZ R0, R151, R0, !PT ;  /* 0x0000000097007209 */ /* 0x000fe80007810000 */
[----:B------:R-:W1:Y:S01]  /*be60*/  MUFU.TANH R231, R26 ;  /* 0x0000001a00e77308 */ /* 0x000e620000002400 */
[----:B------:R-:W-:Y:S04]  /*be70*/  FMNMX.FTZ R0, R159, R0, !PT ;  /* 0x000000009f007209 */ /* 0x000fe80007810000 */
[----:B------:R-:W-:Y:S04]  /*be80*/  FMNMX.FTZ R0, R160, R0, !PT ;  /* 0x00000000a0007209 */ /* 0x000fe80007810000 */
[----:B------:R-:W-:Y:S01]  /*be90*/  FMNMX.FTZ R0, R181, R0, !PT ;  /* 0x00000000b5007209 */ /* 0x000fe20007810000 */
[----:B------:R-:W1:Y:S03]  /*bea0*/  MUFU.TANH R237, R29 ;  /* 0x0000001d00ed7308 */ /* 0x000e660000002400 */
[----:B------:R-:W-:Y:S04]  /*beb0*/  FMNMX.FTZ R0, R182, R0, !PT ;  /* 0x00000000b6007209 */ /* 0x000fe80007810000 */
[----:B------:R-:W-:Y:S03]  /*bec0*/  FMNMX.FTZ R0, R189, R0, !PT ;  /* 0x00000000bd007209 */ /* 0x000fe60007810000 */
[----:B------:R-:W1:Y:S01]  /*bed0*/  MUFU.TANH R232, R27 ;  /* 0x0000001b00e87308 */ /* 0x000e620000002400 */
[----:B--2---:R-:W-:Y:S02]  /*bee0*/  FMNMX.FTZ R0, R190, R0, !PT ;  /* 0x00000000be007209 */ /* 0x004fe40007810000 */
[----:B-1----:R-:W-:Y:S02]  /*bef0*/  FMNMX.FTZ R2, R231, R2, !PT ;  /* 0x00000002e7027209 */ /* 0x002fe40007810000 */
[----:B------:R-:W-:Y:S05]  /*bf00*/  FMNMX.FTZ R0, R236, R0, !PT ;  /* 0x00000000ec007209 */ /* 0x000fea0007810000 */
[----:B------:R-:W1:Y:S01]  /*bf10*/  MUFU.TANH R238, R30 ;  /* 0x0000001e00ee7308 */ /* 0x000e620000002400 */
[----:B------:R-:W-:Y:S09]  /*bf20*/  FMNMX.FTZ R0, R237, R0, !PT ;  /* 0x00000000ed007209 */ /* 0x000ff20007810000 */
[----:B------:R-:W2:Y:S01]  /*bf30*/  MUFU.TANH R241, R32 ;  /* 0x0000002000f17308 */ /* 0x000ea20000002400 */
[----:B------:R-:W-:Y:S09]  /*bf40*/  FMNMX.FTZ R2, R232, R2, !PT ;  /* 0x00000002e8027209 */ /* 0x000ff20007810000 */
[----:B------:R-:W2:Y:S01]  /*bf50*/  MUFU.TANH R239, R31 ;  /* 0x0000001f00ef7308 */ /* 0x000ea20000002400 */
[----:B-1----:R-:W-:Y:S09]  /*bf60*/  FMNMX.FTZ R2, R238, R2, !PT ;  /* 0x00000002ee027209 */ /* 0x002ff20007810000 */
[----:B------:R-:W1:Y:S01]  /*bf70*/  MUFU.TANH R240, R33 ;  /* 0x0000002100f07308 */ /* 0x000e620000002400 */
[----:B--2---:R-:W-:Y:S09]  /*bf80*/  FMNMX.FTZ R0, R241, R0, !PT ;  /* 0x00000000f1007209 */ /* 0x004ff20007810000 */
[----:B------:R-:W2:Y:S01]  /*bf90*/  MUFU.TANH R248, R36 ;  /* 0x0000002400f87308 */ /* 0x000ea20000002400 */
[----:B------:R-:W-:Y:S09]  /*bfa0*/  FMNMX.FTZ R2, R239, R2, !PT ;  /* 0x00000002ef027209 */ /* 0x000ff20007810000 */
[----:B------:R-:W4:Y:S01]  /*bfb0*/  MUFU.TANH R242, R34 ;  /* 0x0000002200f27308 */ /* 0x000f220000002400 */
[----:B-1----:R-:W-:Y:S09]  /*bfc0*/  FMNMX.FTZ R0, R240, R0, !PT ;  /* 0x00000000f0007209 */ /* 0x002ff20007810000 */
[----:B------:R-:W1:Y:S01]  /*bfd0*/  MUFU.TANH R249, R37 ;  /* 0x0000002500f97308 */ /* 0x000e620000002400 */
[----:B--2---:R-:W-:Y:S09]  /*bfe0*/  FMNMX.FTZ R0, R248, R0, !PT ;  /* 0x00000000f8007209 */ /* 0x004ff20007810000 */
[----:B------:R-:W2:Y:S01]  /*bff0*/  MUFU.TANH R246, R35 ;  /* 0x0000002300f67308 */ /* 0x000ea20000002400 */
[----:B----4-:R-:W-:Y:S09]  /*c000*/  FMNMX.FTZ R2, R242, R2, !PT ;  /* 0x00000002f2027209 */ /* 0x010ff20007810000 */
        /* <DEDUP_REMOVED lines=9> */
[----:B--2---:R-:W-:Y:S04]  /*c0a0*/  FMNMX.FTZ R2, R251, R2, !PT ;  /* 0x00000002fb027209 */ /* 0x004fe80007810000 */
[----:B------:R-:W-:Y:S05]  /*c0b0*/  FMNMX.FTZ R2, R56, R2, !PT ;  /* 0x0000000238027209 */ /* 0x000fea0007810000 */
[----:B------:R-:W2:Y:S01]  /*c0c0*/  MUFU.TANH R163, R45 ;  /* 0x0000002d00a37308 */ /* 0x000ea20000002400 */
[----:B------:R-:W-:Y:S02]  /*c0d0*/  FMNMX.FTZ R2, R57, R2, !PT ;  /* 0x0000000239027209 */ /* 0x000fe40007810000 */
[----:B----4-:R-:W-:Y:S07]  /*c0e0*/  FMNMX.FTZ R0, R191, R0, !PT ;  /* 0x00000000bf007209 */ /* 0x010fee0007810000 */
[----:B------:R-:W4:Y:S01]  /*c0f0*/  MUFU.TANH R244, R48 ;  /* 0x0000003000f47308 */ /* 0x000f220000002400 */
[----:B-1----:R-:W-:Y:S09]  /*c100*/  FMNMX.FTZ R0, R162, R0, !PT ;  /* 0x00000000a2007209 */ /* 0x002ff20007810000 */
[----:B------:R4:W1:Y:S01]  /*c110*/  MUFU.TANH R233, R49 ;  /* 0x0000003100e97308 */ /* 0x0008620000002400 */
[----:B--2---:R-:W-:Y:S09]  /*c120*/  FMNMX.FTZ R0, R163, R0, !PT ;  /* 0x00000000a3007209 */ /* 0x004ff20007810000 */
[----:B------:R-:W2:Y:S10]  /*c130*/  MUFU.TANH R234, R46 ;  /* 0x0000002e00ea7308 */ /* 0x000eb40000002400 */
[----:B------:R-:W3:Y:S01]  /*c140*/  MUFU.TANH R243, R47 ;  /* 0x0000002f00f37308 */ /* 0x000ee20000002400 */
[----:B----4-:R-:W-:Y:S04]  /*c150*/  MOV R49, R244 ;  /* 0x000000f400317202 */ /* 0x010fe80000000f00 */
[----:B------:R-:W-:Y:S05]  /*c160*/  FMNMX.FTZ R0, R49, R0, !PT ;  /* 0x0000000031007209 */ /* 0x000fea0007810000 */
[----:B------:R3:W-:Y:S01]  /*c170*/  MUFU.TANH R9, R60 ;  /* 0x0000003c00097308 */ /* 0x0007e20000002400 */
[----:B-1----:R-:W-:Y:S02]  /*c180*/  FMNMX.FTZ R0, R233, R0, !PT ;  /* 0x00000000e9007209 */ /* 0x002fe40007810000 */
[----:B--2---:R-:W-:Y:S07]  /*c190*/  FMNMX.FTZ R2, R234, R2, !PT ;  /* 0x00000002ea027209 */ /* 0x004fee0007810000 */
[----:B------:R-:W1:Y:S10]  /*c1a0*/  MUFU.TANH R161, R50 ;  /* 0x0000003200a17308 */ /* 0x000e740000002400 */
[----:B------:R-:W2:Y:S01]  /*c1b0*/  MUFU.TANH R50, R52 ;  /* 0x0000003400327308 */ /* 0x000ea20000002400 */
[----:B---3--:R-:W-:Y:S04]  /*c1c0*/  MOV R60, R243 ;  /* 0x000000f3003c7202 */ /* 0x008fe80000000f00 */
[----:B------:R-:W-:Y:S05]  /*c1d0*/  FMNMX.FTZ R2, R60, R2, !PT ;  /* 0x000000023c027209 */ /* 0x000fea0007810000 */
[----:B------:R-:W3:Y:S01]  /*c1e0*/  MUFU.TANH R164, R53 ;  /* 0x0000003500a47308 */ /* 0x000ee20000002400 */
[----:B-1----:R-:W-:Y:S09]  /*c1f0*/  FMNMX.FTZ R2, R161, R2, !PT ;  /* 0x00000002a1027209 */ /* 0x002ff20007810000 */
[----:B------:R1:W-:Y:S01]  /*c200*/  MUFU.TANH R137, R66 ;  /* 0x0000004200897308 */ /* 0x0003e20000002400 */
[----:B--2---:R-:W-:Y:S09]  /*c210*/  FMNMX.FTZ R0, R50, R0, !PT ;  /* 0x0000000032007209 */ /* 0x004ff20007810000 */
[----:B------:R-:W2:Y:S10]  /*c220*/  MUFU.TANH R4, R61 ;  /* 0x0000003d00047308 */ /* 0x000eb40000002400 */
[----:B------:R-:W4:Y:S01]  /*c230*/  MUFU.TANH R245, R54 ;  /* 0x0000003600f57308 */ /* 0x000f220000002400 */
[----:B-1----:R-:W-:Y:S02]  /*c240*/  MOV R66, R3 ;  /* 0x0000000300427202 */ /* 0x002fe40000000f00 */
[----:B------:R-:W-:Y:S02]  /*c250*/  FMNMX.FTZ R3, R235, R2, !PT ;  /* 0x00000002eb037209 */ /* 0x000fe40007810000 */
[----:B---3--:R-:W-:Y:S01]  /*c260*/  FMNMX.FTZ R2, R164, R0, !PT ;  /* 0x00000000a4027209 */ /* 0x008fe20007810000 */
[----:B------:R-:W-:Y:S04]  /*c270*/  FMUL.FTZ R0, R67, c[0x0][0x320] ;  /* 0x0000c80043007a20 */ /* 0x000fe80000410000 */
[----:B------:R4:W-:Y:S01]  /*c280*/  MUFU.TANH R12, R58 ;  /* 0x0000003a000c7308 */ /* 0x0009e20000002400 */
[----:B------:R-:W-:Y:S02]  /*c290*/  FMNMX.FTZ R2, R247, R2, !PT ;  /* 0x00000002f7027209 */ /* 0x000fe40007810000 */
[----:B--2---:R-:W-:Y:S07]  /*c2a0*/  MOV R67, R4 ;  /* 0x0000000400437202 */ /* 0x004fee0000000f00 */
[----:B------:R1:W-:Y:S01]  /*c2b0*/  MUFU.TANH R136, R0 ;  /* 0x0000000000887308 */ /* 0x0003e20000002400 */
[C---:B-----5:R-:W-:Y:S02]  /*c2c0*/  ISETP.GT.AND P0, PT, R230.reuse, R5, PT ;  /* 0x00000005e600720c */ /* 0x060fe40003f04270 */
[----:B------:R-:W-:Y:S07]  /*c2d0*/  IADD3 R230, R230, -0x1, RZ ;  /* 0xffffffffe6e67810 */ /* 0x000fee0007ffe0ff */
[----:B------:R-:W2:Y:S01]  /*c2e0*/  MUFU.TANH R165, R55 ;  /* 0x0000003700a57308 */ /* 0x000ea20000002400 */
[----:B----4-:R-:W-:Y:S04]  /*c2f0*/  MOV R58, R245 ;  /* 0x000000f5003a7202 */ /* 0x010fe80000000f00 */
[----:B------:R-:W-:Y:S05]  /*c300*/  FMNMX.FTZ R3, R58, R3, !PT ;  /* 0x000000033a037209 */ /* 0x000fea0007810000 */
[----:B------:R-:W3:Y:S01]  /*c310*/  MUFU.TANH R65, R65 ;  /* 0x0000004100417308 */ /* 0x000ee20000002400 */
[----:B-1----:R-:W-:Y:S04]  /*c320*/  FMNMX.FTZ R0, R51, R2, !PT ;  /* 0x0000000233007209 */ /* 0x002fe80007810000 */
[----:B------:R-:W-:Y:S05]  /*c330*/  FMNMX.FTZ R0, R9, R0, !PT ;  /* 0x0000000009007209 */ /* 0x000fea0007810000 */
[----:B------:R-:W1:Y:S01]  /*c340*/  MUFU.TANH R48, R59 ;  /* 0x0000003b00307308 */ /* 0x000e620000002400 */
[----:B------:R-:W-:Y:S02]  /*c350*/  FMNMX.FTZ R0, R67, R0, !PT ;  /* 0x0000000043007209 */ /* 0x000fe40007810000 */
[----:B--2---:R-:W-:Y:S02]  /*c360*/  FMNMX.FTZ R3, R165, R3, !PT ;  /* 0x00000003a5037209 */ /* 0x004fe40007810000 */
[----:B------:R-:W-:Y:S02]  /*c370*/  FMNMX.FTZ R69, R66, R0, !PT ;  /* 0x0000000042457209 */ /* 0x000fe40007810000 */
[----:B------:R-:W-:Y:S03]  /*c380*/  FMNMX.FTZ R2, R12, R3, !PT ;  /* 0x000000030c027209 */ /* 0x000fe60007810000 */
[----:B------:R-:W2:Y:S01]  /*c390*/  MUFU.TANH R59, R63 ;  /* 0x0000003f003b7308 */ /* 0x000ea20000002400 */
[----:B---3--:R-:W-:Y:S05]  /*c3a0*/  FMNMX.FTZ R69, R65, R69, !PT ;  /* 0x0000004541457209 */ /* 0x008fea0007810000 */
[----:B------:R-:W3:Y:S01]  /*c3b0*/  SHFL.BFLY PT, R3, R69, 0x2, 0x1f ;  /* 0x0c401f0045037f89 */ /* 0x000ee200000e0000 */
[----:B-1----:R-:W-:Y:S04]  /*c3c0*/  FMNMX.FTZ R2, R48, R2, !PT ;  /* 0x0000000230027209 */ /* 0x002fe80007810000 */
[----:B------:R-:W-:Y:S04]  /*c3d0*/  FMNMX.FTZ R2, R64, R2, !PT ;  /* 0x0000000240027209 */ /* 0x000fe80007810000 */
[----:B--2---:R-:W-:Y:S04]  /*c3e0*/  FMNMX.FTZ R0, R59, R2, !PT ;  /* 0x000000023b007209 */ /* 0x004fe80007810000 */
[----:B------:R-:W-:Y:S04]  /*c3f0*/  FMNMX.FTZ R0, R137, R0, !PT ;  /* 0x0000000089007209 */ /* 0x000fe80007810000 */
[----:B------:R-:W-:Y:S02]  /*c400*/  FMNMX.FTZ R0, R136, R0, !PT ;  /* 0x0000000088007209 */ /* 0x000fe40007810000 */
[----:B---3--:R-:W-:Y:S03]  /*c410*/  FMNMX.FTZ R69, R69, R3, !PT ;  /* 0x0000000345457209 */ /* 0x008fe60007810000 */
[----:B------:R-:W1:Y:S08]  /*c420*/  SHFL.BFLY PT, R2, R0, 0x2, 0x1f ;  /* 0x0c401f0000027f89 */ /* 0x000e7000000e0000 */
[----:B------:R-:W2:Y:S01]  /*c430*/  SHFL.BFLY PT, R4, R69, 0x1, 0x1f ;  /* 0x0c201f0045047f89 */ /* 0x000ea200000e0000 */
[----:B-1----:R-:W-:Y:S07]  /*c440*/  FMNMX.FTZ R0, R0, R2, !PT ;  /* 0x0000000200007209 */ /* 0x002fee0007810000 */
[----:B------:R-:W1:Y:S01]  /*c450*/  SHFL.BFLY PT, R3, R0, 0x1, 0x1f ;  /* 0x0c201f0000037f89 */ /* 0x000e6200000e0000 */
[----:B--2---:R-:W-:Y:S05]  /*c460*/  FMNMX.FTZ R69, R69, R4, !PT ;  /* 0x0000000445457209 */ /* 0x004fea0007810000 */
[C---:B------:R-:W-:Y:S02]  /*c470*/  FMUL.FTZ R138, R69.reuse, c[0x0][0x2d0] ;  /* 0x0000b400458a7a20 */ /* 0x040fe40000410000 */
[----:B------:R-:W-:Y:S01]  /*c480*/  FADD.FTZ R2, -R69, R70 ;  /* 0x0000004645027221 */ /* 0x000fe20000010100 */
[----:B------:R-:W-:Y:S01]  /*c490*/  MOV R70, R9 ;  /* 0x0000000900467202 */ /* 0x000fe20000000f00 */
[--C-:B------:R-:W-:Y:S01]  /*c4a0*/  FFMA.FTZ R4, R139, c[0x0][0x2d0], -R138.reuse ;  /* 0x0000b4008b047a23 */ /* 0x100fe2000001088a */
[----:B------:R-:W-:Y:S01]  /*c4b0*/  MOV R139, R235 ;  /* 0x000000eb008b7202 */ /* 0x000fe20000000f00 */
[--C-:B------:R-:W-:Y:S01]  /*c4c0*/  FFMA.FTZ R7, R153, c[0x0][0x2d0], -R138.reuse ;  /* 0x0000b40099077a23 */ /* 0x100fe2000001088a */
[----:B------:R-:W-:Y:S01]  /*c4d0*/  MOV R153, R12 ;  /* 0x0000000c00997202 */ /* 0x000fe20000000f00 */
[----:B------:R2:W-:Y:S01]  /*c4e0*/  MUFU.EX2 R244, R4 ;  /* 0x0000000400f47308 */ /* 0x0005e20000000800 */
[--C-:B------:R-:W-:Y:S01]  /*c4f0*/  FFMA.FTZ R8, R152, c[0x0][0x2d0], -R138.reuse ;  /* 0x0000b40098087a23 */ /* 0x100fe2000001088a */
[----:B------:R-:W-:Y:S01]  /*c500*/  MOV R152, R165 ;  /* 0x000000a500987202 */ /* 0x000fe20000000f00 */
[----:B------:R-:W-:Y:S01]  /*c510*/  FFMA.FTZ R32, R150, c[0x0][0x2d0], -R138 ;  /* 0x0000b40096207a23 */ /* 0x000fe2000001088a */
[----:B------:R-:W-:Y:S02]  /*c520*/  MOV R150, R66 ;  /* 0x0000004200967202 */ /* 0x000fe40000000f00 */
[----:B-1----:R-:W-:Y:S01]  /*c530*/  FMNMX.FTZ R68, R0, R3, !PT ;  /* 0x0000000300447209 */ /* 0x002fe20007810000 */
[----:B------:R-:W-:Y:S03]  /*c540*/  FMUL.FTZ R0, R2, c[0x0][0x2d0] ;  /* 0x0000b40002007a20 */ /* 0x000fe60000410000 */
[----:B------:R1:W-:Y:S01]  /*c550*/  MUFU.EX2 R245, R7 ;  /* 0x0000000700f57308 */ /* 0x0003e20000000800 */
[----:B------:R-:W-:Y:S05]  /*c560*/  @P0 SHF.R.S32.HI R3, RZ, 0x1f, R230 ;  /* 0x0000001fff030819 */ /* 0x000fea00000114e6 */
[----:B------:R-:W-:Y:S04]  /*c570*/  @P0 IMAD R3, R3, c[0x0][0x1e0], RZ ;  /* 0x0000780003030a24 */ /* 0x000fe800078e02ff */
[----:B------:R3:W-:Y:S01]  /*c580*/  MUFU.EX2 R243, R8 ;  /* 0x0000000800f37308 */ /* 0x0007e20000000800 */
[C---:B------:R-:W-:Y:S02]  /*c590*/  @P0 IMAD R3, R230.reuse, c[0x0][0x1e4], R3 ;  /* 0x00007900e6030a24 */ /* 0x040fe400078e0203 */
[----:B--2---:R-:W-:Y:S05]  /*c5a0*/  @P0 IMAD.WIDE.U32 R4, R230, c[0x0][0x1e0], RZ ;  /* 0x00007800e6040a25 */ /* 0x004fea00078e00ff */
[----:B------:R-:W-:Y:S02]  /*c5b0*/  @P0 SHF.L.U32 R6, R4, 0x7, RZ ;  /* 0x0000000704060819 */ /* 0x000fe400000006ff */
[----:B------:R2:W4:Y:S01]  /*c5c0*/  MUFU.EX2 R2, R0 ;  /* 0x0000000000027308 */ /* 0x0005220000000800 */
[----:B------:R-:W-:Y:S02]  /*c5d0*/  @P0 IADD3 R3, R5, R3, RZ ;  /* 0x0000000305030210 */ /* 0x000fe40007ffe0ff */
[----:B------:R-:W-:Y:S02]  /*c5e0*/  @P0 IADD3 R5, P2, R6, R10, RZ ;  /* 0x0000000a06050210 */ /* 0x000fe40007f5e0ff */
[----:B------:R-:W-:Y:S02]  /*c5f0*/  @P0 SHF.L.U64.HI R3, R4, 0x7, R3 ;  /* 0x0000000704030819 */ /* 0x000fe40000010203 */
[----:B------:R-:W-:Y:S02]  /*c600*/  @P0 LEA R4, P1, R5, c[0x0][0x1c8], 0x1 ;  /* 0x0000720005040a11 */ /* 0x000fe400078208ff */
[----:B-1----:R-:W-:Y:S01]  /*c610*/  @P0 IADD3.X R7, R3, R13, RZ, P2, !PT ;  /* 0x0000000d03070210 */ /* 0x002fe200017fe4ff */
[----:B------:R1:W-:Y:S01]  /*c620*/  MUFU.EX2 R235, R32 ;  /* 0x0000002000eb7308 */ /* 0x0003e20000000800 */
[----:B------:R-:W-:Y:S02]  /*c630*/  @P0 IADD3 R6, P3, P2, R6, 0x40, R10 ;  /* 0x0000004006060810 */ /* 0x000fe40007a7e00a */
[----:B------:R-:W-:Y:S01]  /*c640*/  @P0 LEA.HI.X R5, R5, c[0x0][0x1cc], R7, 0x1, P1 ;  /* 0x0000730005050a11 */ /* 0x000fe200008f0c07 */
[--C-:B------:R-:W-:Y:S01]  /*c650*/  FFMA.FTZ R7, R148, c[0x0][0x2d0], -R138.reuse ;  /* 0x0000b40094077a23 */ /* 0x100fe2000001088a */
[----:B---3--:R-:W-:Y:S02]  /*c660*/  @P0 MOV R8, c[0x0][0x1e0] ;  /* 0x0000780000080a02 */ /* 0x008fe40000000f00 */
[----:B------:R-:W-:Y:S01]  /*c670*/  @P0 IADD3.X R3, R3, RZ, R13, P3, P2 ;  /* 0x000000ff03030210 */ /* 0x000fe20001fe440d */
[----:B------:R3:W-:Y:S01]  /*c680*/  @P0 LDGSTS.E.BYPASS.LTC128B.128 [R228+0x8100], [R4.64], !P6 ;  /* 0x0810000004e40fae */ /* 0x0007e2000f101d46 */
[----:B------:R-:W-:Y:S02]  /*c690*/  @P0 SHF.L.U64.HI R9, R8, R229, c[0x0][0x1e4] ;  /* 0x0000790008090619 */ /* 0x000fe400000102e5 */
[----:B------:R-:W-:Y:S02]  /*c6a0*/  MOV R229, R247 ;  /* 0x000000f700e57202 */ /* 0x000fe40000000f00 */
[----:B------:R5:W-:Y:S01]  /*c6b0*/  MUFU.EX2 R247, R7 ;  /* 0x0000000700f77308 */ /* 0x000be20000000800 */
[----:B------:R-:W-:Y:S01]  /*c6c0*/  @P0 LEA R10, P1, R6, c[0x0][0x1c8], 0x1 ;  /* 0x00007200060a0a11 */ /* 0x000fe200078208ff */
[----:B--2---:R-:W-:Y:S01]  /*c6d0*/  FADD.FTZ R0, -R68, R71 ;  /* 0x0000004744007221 */ /* 0x004fe20000010100 */
[----:B------:R-:W-:Y:S01]  /*c6e0*/  @P0 SHF.L.U32 R8, R8, 0x6, RZ ;  /* 0x0000000608080819 */ /* 0x000fe200000006ff */
[----:B----4-:R-:W-:Y:S01]  /*c6f0*/  FMUL.FTZ R16, R2, R84 ;  /* 0x0000005402107220 */ /* 0x010fe20000410000 */
[----:B------:R-:W-:Y:S01]  /*c700*/  @P0 LEA.HI.X R11, R6, c[0x0][0x1cc], R3, 0x1, P1 ;  /* 0x00007300060b0a11 */ /* 0x000fe200008f0c03 */
[----:B------:R-:W-:Y:S01]  /*c710*/  FMUL.FTZ R3, R68, c[0x0][0x2d0] ;  /* 0x0000b40044037a20 */ /* 0x000fe20000410000 */
[----:B------:R-:W-:Y:S01]  /*c720*/  @P0 IADD3 R6, P1, R4, R8, RZ ;  /* 0x0000000804060210 */ /* 0x000fe20007f3e0ff */
[----:B------:R-:W-:Y:S01]  /*c730*/  FMUL.FTZ R0, R0, c[0x0][0x2d0] ;  /* 0x0000b40000007a20 */ /* 0x000fe20000410000 */
[----:B------:R-:W-:Y:S01]  /*c740*/  MOV R148, R163 ;  /* 0x000000a300947202 */ /* 0x000fe20000000f00 */
[----:B------:R2:W-:Y:S01]  /*c750*/  @P0 LDGSTS.E.BYPASS.LTC128B.128 [R228+0xc100], [R10.64], !P5 ;  /* 0x0c1000000ae40fae */ /* 0x0005e2000e901d46 */
[----:B------:R-:W-:Y:S01]  /*c760*/  MOV R71, R164 ;  /* 0x000000a400477202 */ /* 0x000fe20000000f00 */
[C---:B------:R-:W-:Y:S02]  /*c770*/  FMUL.FTZ R17, R2.reuse, R85 ;  /* 0x0000005502117220 */ /* 0x040fe40000410000 */
[----:B------:R-:W4:Y:S01]  /*c780*/  MUFU.EX2 R0, R0 ;  /* 0x0000000000007308 */ /* 0x000f220000000800 */
[C---:B------:R-:W-:Y:S02]  /*c790*/  FMUL.FTZ R24, R2.reuse, R92 ;  /* 0x0000005c02187220 */ /* 0x040fe40000410000 */
[C---:B------:R-:W-:Y:S02]  /*c7a0*/  FMUL.FTZ R25, R2.reuse, R93 ;  /* 0x0000005d02197220 */ /* 0x040fe40000410000 */
[C---:B-1----:R-:W-:Y:S01]  /*c7b0*/  FMUL.FTZ R32, R2.reuse, R100 ;  /* 0x0000006402207220 */ /* 0x042fe20000410000 */
[----:B------:R-:W-:Y:S01]  /*c7c0*/  MOV R100, R70 ;  /* 0x0000004600647202 */ /* 0x000fe20000000f00 */
[----:B------:R-:W-:Y:S01]  /*c7d0*/  FMUL.FTZ R33, R2, R101 ;  /* 0x0000006502217220 */ /* 0x000fe20000410000 */
[----:B---3--:R-:W-:Y:S01]  /*c7e0*/  @P0 IADD3 R4, P2, R6, R8, RZ ;  /* 0x0000000806040210 */ /* 0x008fe20007f5e0ff */
[--C-:B------:R-:W-:Y:S01]  /*c7f0*/  FFMA.FTZ R40, R157, c[0x0][0x2d0], -R3.reuse ;  /* 0x0000b4009d287a23 */ /* 0x100fe20000010803 */
[----:B------:R-:W-:Y:S01]  /*c800*/  MOV R157, R233 ;  /* 0x000000e9009d7202 */ /* 0x000fe20000000f00 */
[--C-:B-----5:R-:W-:Y:S01]  /*c810*/  FFMA.FTZ R7, R155, c[0x0][0x2d0], -R3.reuse ;  /* 0x0000b4009b077a23 */ /* 0x120fe20000010803 */
[----:B------:R-:W-:Y:S01]  /*c820*/  MOV R155, R162 ;  /* 0x000000a2009b7202 */ /* 0x000fe20000000f00 */
[----:B------:R-:W-:Y:S01]  /*c830*/  FMUL.FTZ R41, R2, R109 ;  /* 0x0000006d02297220 */ /* 0x000fe20000410000 */
[----:B------:R1:W-:Y:S01]  /*c840*/  MUFU.EX2 R162, R40 ;  /* 0x0000002800a27308 */ /* 0x0003e20000000800 */
[----:B------:R-:W-:Y:S01]  /*c850*/  MOV R109, R161 ;  /* 0x000000a1006d7202 */ /* 0x000fe20000000f00 */
[--C-:B------:R-:W-:Y:S01]  /*c860*/  FFMA.FTZ R70, R181, c[0x0][0x2d0], -R138.reuse ;  /* 0x0000b400b5467a23 */ /* 0x100fe2000001088a */
[----:B------:R-:W-:Y:S01]  /*c870*/  MOV R101, R67 ;  /* 0x0000004300657202 */ /* 0x000fe20000000f00 */
[--C-:B------:R-:W-:Y:S02]  /*c880*/  FFMA.FTZ R100, R100, c[0x0][0x2d0], -R138.reuse ;  /* 0x0000b40064647a23 */ /* 0x100fe4000001088a */
[--C-:B------:R-:W-:Y:S02]  /*c890*/  FFMA.FTZ R137, R137, c[0x0][0x2d0], -R3.reuse ;  /* 0x0000b40089897a23 */ /* 0x100fe40000010803 */
[--C-:B------:R-:W-:Y:S02]  /*c8a0*/  FFMA.FTZ R101, R101, c[0x0][0x2d0], -R138.reuse ;  /* 0x0000b40065657a23 */ /* 0x100fe4000001088a */
[----:B------:R3:W-:Y:S01]  /*c8b0*/  MUFU.EX2 R165, R7 ;  /* 0x0000000700a57308 */ /* 0x0007e20000000800 */
[--C-:B--2---:R-:W-:Y:S01]  /*c8c0*/  FFMA.FTZ R10, R156, c[0x0][0x2d0], -R3.reuse ;  /* 0x0000b4009c0a7a23 */ /* 0x104fe20000010803 */
[----:B------:R-:W-:Y:S01]  /*c8d0*/  MOV R156, R234 ;  /* 0x000000ea009c7202 */ /* 0x000fe20000000f00 */
[C---:B----4-:R-:W-:Y:S02]  /*c8e0*/  FMUL.FTZ R11, R0.reuse, R79 ;  /* 0x0000004f000b7220 */ /* 0x050fe40000410000 */
[C---:B------:R-:W-:Y:S02]  /*c8f0*/  FMUL.FTZ R18, R0.reuse, R86 ;  /* 0x0000005600127220 */ /* 0x040fe40000410000 */
[C---:B------:R-:W-:Y:S02]  /*c900*/  FMUL.FTZ R19, R0.reuse, R87 ;  /* 0x0000005700137220 */ /* 0x040fe40000410000 */
[C---:B------:R-:W-:Y:S01]  /*c910*/  FMUL.FTZ R26, R0.reuse, R94 ;  /* 0x0000005e001a7220 */ /* 0x040fe20000410000 */
[----:B------:R2:W4:Y:S01]  /*c920*/  MUFU.EX2 R164, R10 ;  /* 0x0000000a00a47308 */ /* 0x0005220000000800 */
[C---:B------:R-:W-:Y:S02]  /*c930*/  FMUL.FTZ R27, R0.reuse, R95 ;  /* 0x0000005f001b7220 */ /* 0x040fe40000410000 */
[C---:B------:R-:W-:Y:S01]  /*c940*/  FMUL.FTZ R34, R0.reuse, R102 ;  /* 0x0000006600227220 */ /* 0x040fe20000410000 */
[----:B------:R-:W-:Y:S01]  /*c950*/  MOV R102, R71 ;  /* 0x0000004700667202 */ /* 0x000fe20000000f00 */
[----:B------:R-:W-:Y:S01]  /*c960*/  FMUL.FTZ R35, R0, R103 ;  /* 0x0000006700237220 */ /* 0x000fe20000410000 */
[----:B------:R-:W-:Y:S01]  /*c970*/  MOV R103, R152 ;  /* 0x0000009800677202 */ /* 0x000fe20000000f00 */
[----:B-1----:R-:W-:Y:S01]  /*c980*/  FMUL.FTZ R40, R2, R108 ;  /* 0x0000006c02287220 */ /* 0x002fe20000410000 */
[----:B------:R-:W-:Y:S01]  /*c990*/  MOV R152, R59 ;  /* 0x0000003b00987202 */ /* 0x000fe20000000f00 */
[C---:B------:R-:W-:Y:S01]  /*c9a0*/  FMUL.FTZ R42, R0.reuse, R110 ;  /* 0x0000006e002a7220 */ /* 0x040fe20000410000 */
[----:B------:R-:W-:Y:S01]  /*c9b0*/  MOV R110, R49 ;  /* 0x00000031006e7202 */ /* 0x000fe20000000f00 */
[----:B------:R-:W-:Y:S01]  /*c9c0*/  FMUL.FTZ R43, R0, R111 ;  /* 0x0000006f002b7220 */ /* 0x000fe20000410000 */
[----:B------:R-:W-:Y:S01]  /*c9d0*/  MOV R108, R139 ;  /* 0x0000008b006c7202 */ /* 0x000fe20000000f00 */
[----:B------:R-:W-:Y:S01]  /*c9e0*/  FMUL.FTZ R49, R2, R117 ;  /* 0x0000007502317220 */ /* 0x000fe20000410000 */
[----:B---3--:R-:W-:Y:S01]  /*c9f0*/  @P0 IADD3.X R7, R5, R9, RZ, P1, !PT ;  /* 0x0000000905070210 */ /* 0x008fe20000ffe4ff */
[----:B------:R-:W-:Y:S01]  /*ca00*/  FMUL.FTZ R59, R0, R127 ;  /* 0x0000007f003b7220 */ /* 0x000fe20000410000 */
[----:B------:R-:W-:Y:S01]  /*ca10*/  @P0 IADD3 R8, P1, R4, R8, RZ ;  /* 0x0000000804080210 */ /* 0x000fe20007f3e0ff */
[C---:B------:R-:W-:Y:S01]  /*ca20*/  FMUL.FTZ R66, R0.reuse, R134 ;  /* 0x0000008600427220 */ /* 0x040fe20000410000 */
[-C--:B------:R-:W-:Y:S01]  /*ca30*/  @P0 IADD3.X R5, R7, R9.reuse, RZ, P2, !PT ;  /* 0x0000000907050210 */ /* 0x080fe200017fe4ff */
[----:B------:R1:W-:Y:S01]  /*ca40*/  @P0 LDGSTS.E.BYPASS.LTC128B.128 [R228+0x9100], [R6.64], !P6 ;  /* 0x0910000006e40fae */ /* 0x0003e2000f101d46 */
[----:B------:R-:W-:Y:S01]  /*ca50*/  MOV R139, R48 ;  /* 0x00000030008b7202 */ /* 0x000fe20000000f00 */
[--C-:B------:R-:W-:Y:S01]  /*ca60*/  FFMA.FTZ R48, R159, c[0x0][0x2d0], -R138.reuse ;  /* 0x0000b4009f307a23 */ /* 0x100fe2000001088a */
[----:B------:R-:W-:Y:S01]  /*ca70*/  @P0 IADD3.X R9, R5, R9, RZ, P1, !PT ;  /* 0x0000000905090210 */ /* 0x000fe20000ffe4ff */
[C---:B------:R-:W-:Y:S01]  /*ca80*/  FMUL.FTZ R67, R0.reuse, R135 ;  /* 0x0000008700437220 */ /* 0x040fe20000410000 */
[----:B------:R-:W-:Y:S01]  /*ca90*/  MOV R111, R60 ;  /* 0x0000003c006f7202 */ /* 0x000fe20000000f00 */
[C---:B--2---:R-:W-:Y:S01]  /*caa0*/  FMUL.FTZ R10, R0.reuse, R78 ;  /* 0x0000004e000a7220 */ /* 0x044fe20000410000 */
[----:B------:R2:W-:Y:S01]  /*cab0*/  MUFU.EX2 R233, R48 ;  /* 0x0000003000e97308 */ /* 0x0005e20000000800 */
[----:B------:R1:W-:Y:S01]  /*cac0*/  @P0 LDGSTS.E.BYPASS.LTC128B.128 [R228+0xd100], [R6.64+0x80], !P5 ;  /* 0x0d10008006e40fae */ /* 0x0003e2000e901d46 */
[----:B------:R-:W-:Y:S01]  /*cad0*/  MOV R159, R148 ;  /* 0x00000094009f7202 */ /* 0x000fe20000000f00 */
[--C-:B------:R-:W-:Y:S01]  /*cae0*/  FFMA.FTZ R71, R241, c[0x0][0x2d0], -R138.reuse ;  /* 0x0000b400f1477a23 */ /* 0x100fe2000001088a */
[----:B------:R-:W-:Y:S02]  /*caf0*/  MOV R148, R153 ;  /* 0x0000009900947202 */ /* 0x000fe40000000f00 */
[----:B------:R-:W-:Y:S01]  /*cb00*/  MOV R153, R51 ;  /* 0x0000003300997202 */ /* 0x000fe20000000f00 */
[----:B------:R-:W-:Y:S01]  /*cb10*/  FMUL.FTZ R51, R0, R119 ;  /* 0x0000007700337220 */ /* 0x000fe20000410000 */
[----:B------:R-:W-:Y:S01]  /*cb20*/  MOV R119, R155 ;  /* 0x0000009b00777202 */ /* 0x000fe20000000f00 */
[----:B------:R3:W-:Y:S01]  /*cb30*/  @P0 LDGSTS.E.BYPASS.LTC128B.128 [R228+0xa100], [R4.64], !P6 ;  /* 0x0a10000004e40fae */ /* 0x0007e2000f101d46 */
[----:B------:R-:W-:Y:S01]  /*cb40*/  MOV R155, R64 ;  /* 0x00000040009b7202 */ /* 0x000fe20000000f00 */
[C---:B------:R-:W-:Y:S06]  /*cb50*/  FMUL.FTZ R64, R2.reuse, R132 ;  /* 0x0000008402407220 */ /* 0x040fec0000410000 */
[----:B------:R3:W-:Y:S01]  /*cb60*/  @P0 LDGSTS.E.BYPASS.LTC128B.128 [R228+0xe100], [R4.64+0x80], !P5 ;  /* 0x0e10008004e40fae */ /* 0x0007e2000e901d46 */
[----:B--2---:R-:W-:Y:S07]  /*cb70*/  FMUL.FTZ R48, R2, R116 ;  /* 0x0000007402307220 */ /* 0x004fee0000410000 */
[----:B------:R2:W-:Y:S01]  /*cb80*/  @P0 LDGSTS.E.BYPASS.LTC128B.128 [R228+0xb100], [R8.64], !P6 ;  /* 0x0b10000008e40fae */ /* 0x0005e2000f101d46 */
[C---:B-1----:R-:W-:Y:S01]  /*cb90*/  FMUL.FTZ R6, R0.reuse, R74 ;  /* 0x0000004a00067220 */ /* 0x042fe20000410000 */
[----:B------:R-:W-:Y:S01]  /*cba0*/  F2FP.PACK_AB R74, R247, R243 ;  /* 0x000000f3f74a723e */ /* 0x000fe200000000ff */
[----:B------:R-:W-:Y:S05]  /*cbb0*/  FMUL.FTZ R7, R0, R75 ;  /* 0x0000004b00077220 */ /* 0x000fea0000410000 */
[----:B------:R2:W-:Y:S08]  /*cbc0*/  @P0 LDGSTS.E.BYPASS.LTC128B.128 [R228+0xf100], [R8.64+0x80], !P5 ;  /* 0x0f10008008e40fae */ /* 0x0005f0000e901d46 */
[----:B------:R-:W1:Y:S01]  /*cbd0*/  LDSM.16.MT88.4 R12, [R200] ;  /* 0x00000000c80c783b */ /* 0x000e620000004200 */
[--C-:B---3--:R-:W-:Y:S01]  /*cbe0*/  FFMA.FTZ R4, R149, c[0x0][0x2d0], -R3.reuse ;  /* 0x0000b40095047a23 */ /* 0x108fe20000010803 */
[----:B------:R-:W-:Y:S01]  /*cbf0*/  MOV R149, R65 ;  /* 0x0000004100957202 */ /* 0x000fe20000000f00 */
[----:B------:R-:W-:Y:S01]  /*cc00*/  FMUL.FTZ R5, R2, R73 ;  /* 0x0000004902057220 */ /* 0x000fe20000410000 */
[----:B----4-:R-:W-:Y:S01]  /*cc10*/  F2FP.PACK_AB R73, R164, R165 ;  /* 0x000000a5a449723e */ /* 0x010fe200000000ff */
[----:B------:R3:W-:Y:S03]  /*cc20*/  MUFU.EX2 R163, R4 ;  /* 0x0000000400a37308 */ /* 0x0007e60000000800 */
[----:B------:R-:W4:Y:S01]  /*cc30*/  LDSM.16.MT88.4 R20, [R204] ;  /* 0x00000000cc14783b */ /* 0x000f220000004200 */
[C---:B------:R-:W-:Y:S07]  /*cc40*/  FMUL.FTZ R65, R2.reuse, R133 ;  /* 0x0000008502417220 */ /* 0x040fee0000410000 */
[----:B------:R-:W5:Y:S01]  /*cc50*/  LDSM.16.MT88.4 R28, [R203] ;  /* 0x00000000cb1c783b */ /* 0x000f620000004200 */
[C---:B--2---:R-:W-:Y:S02]  /*cc60*/  FMUL.FTZ R8, R2.reuse, R76 ;  /* 0x0000004c02087220 */ /* 0x044fe40000410000 */
[----:B------:R-:W-:Y:S05]  /*cc70*/  FMUL.FTZ R9, R2, R77 ;  /* 0x0000004d02097220 */ /* 0x000fea0000410000 */
[----:B------:R-:W2:Y:S01]  /*cc80*/  LDSM.16.MT88.4 R36, [R223] ;  /* 0x00000000df24783b */ /* 0x000ea20000004200 */
[--C-:B---3--:R-:W-:Y:S07]  /*cc90*/  FFMA.FTZ R4, R154, c[0x0][0x2d0], -R3.reuse ;  /* 0x0000b4009a047a23 */ /* 0x108fee0000010803 */
[----:B------:R-:W3:Y:S01]  /*cca0*/  LDSM.16.MT88.4 R44, [R200+0x4000] ;  /* 0x00400000c82c783b */ /* 0x000ee20000004200 */
[----:B------:R-:W-:Y:S01]  /*ccb0*/  MOV R154, R229 ;  /* 0x000000e5009a7202 */ /* 0x000fe20000000f00 */
[----:B------:R1:W1:Y:S06]  /*ccc0*/  MUFU.EX2 R166, R4 ;  /* 0x0000000400a67308 */ /* 0x00026c0000000800 */
[----:B------:R-:W2:Y:S04]  /*ccd0*/  LDSM.16.MT88.4 R52, [R204+0x4000] ;  /* 0x00400000cc34783b */ /* 0x000ea80000004200 */
[----:B------:R3:W-:Y:S04]  /*cce0*/  MUFU.EX2 R229, R70 ;  /* 0x0000004600e57308 */ /* 0x0007e80000000800 */
[----:B------:R-:W2:Y:S08]  /*ccf0*/  LDSM.16.MT88.4 R60, [R203+0x4000] ;  /* 0x00400000cb3c783b */ /* 0x000eb00000004200 */
[----:B------:R-:W2:Y:S01]  /*cd00*/  LDSM.16.MT88.4 R76, [R206+0x4000] ;  /* 0x00400000ce4c783b */ /* 0x000ea20000004200 */
[----:B-1----:R-:W-:Y:S01]  /*cd10*/  FMUL.FTZ R4, R2, R72 ;  /* 0x0000004802047220 */ /* 0x002fe20000410000 */
[----:B------:R-:W-:Y:S02]  /*cd20*/  F2FP.PACK_AB R72, R245, R244 ;  /* 0x000000f4f548723e */ /* 0x000fe400000000ff */
[----:B------:R-:W-:Y:S04]  /*cd30*/  F2FP.PACK_AB R75, R166, R163 ;  /* 0x000000a3a64b723e */ /* 0x000fe800000000ff */
[----:B------:R-:W-:Y:S03]  /*cd40*/  LDSM.16.MT88.4 R84, [R204+0x800] ;  /* 0x00080000cc54783b */ /* 0x000fe60000004200 */
[C---:B------:R-:W-:Y:S05]  /*cd50*/  HMMA.16816.F32 R4, R72.reuse, R12, R4 ;  /* 0x0000000c4804723c */ /* 0x040fea0000001804 */
[----:B------:R-:W-:Y:S01]  /*cd60*/  LDSM.16.MT88.4 R92, [R203+0x4800] ;  /* 0x00480000cb5c783b */ /* 0x000fe20000004200 */
[--C-:B---3--:R-:W-:Y:S02]  /*cd70*/  FFMA.FTZ R70, R182, c[0x0][0x2d0], -R138.reuse ;  /* 0x0000b400b6467a23 */ /* 0x108fe4000001088a */
[C---:B------:R-:W-:Y:S01]  /*cd80*/  FMUL.FTZ R12, R2.reuse, R80 ;  /* 0x00000050020c7220 */ /* 0x040fe20000410000 */
[C---:B------:R-:W-:Y:S04]  /*cd90*/  HMMA.16816.F32 R8, R72.reuse, R14, R8 ;  /* 0x0000000e4808723c */ /* 0x040fe80000001808 */
[----:B------:R-:W0:Y:S01]  /*cda0*/  LDGDEPBAR ;  /* 0x00000000000079af */ /* 0x000e220000000000 */
[----:B------:R-:W-:Y:S02]  /*cdb0*/  FMUL.FTZ R13, R2, R81 ;  /* 0x00000051020d7220 */ /* 0x000fe40000410000 */
[C---:B------:R-:W-:Y:S02]  /*cdc0*/  FMUL.FTZ R14, R0.reuse, R82 ;  /* 0x00000052000e7220 */ /* 0x040fe40000410000 */
[----:B------:R-:W-:Y:S03]  /*cdd0*/  FMUL.FTZ R15, R0, R83 ;  /* 0x00000053000f7220 */ /* 0x000fe60000410000 */
[----:B------:R-:W1:Y:S04]  /*cde0*/  LDSM.16.MT88.4 R80, [R200+0x800] ;  /* 0x00080000c850783b */ /* 0x000e680000004200 */
[C---:B----4-:R-:W-:Y:S07]  /*cdf0*/  HMMA.16816.F32 R12, R72.reuse, R20, R12 ;  /* 0x00000014480c723c */ /* 0x050fee000000180c */
[C---:B------:R-:W-:Y:S01]  /*ce00*/  FMUL.FTZ R20, R2.reuse, R88 ;  /* 0x0000005802147220 */ /* 0x040fe20000410000 */
[C---:B------:R-:W-:Y:S04]  /*ce10*/  HMMA.16816.F32 R16, R72.reuse, R22, R16 ;  /* 0x000000164810723c */ /* 0x040fe80000001810 */
[----:B------:R-:W-:Y:S03]  /*ce20*/  FMUL.FTZ R21, R2, R89 ;  /* 0x0000005902157220 */ /* 0x000fe60000410000 */
[C---:B------:R-:W-:Y:S02]  /*ce30*/  FMUL.FTZ R22, R0.reuse, R90 ;  /* 0x0000005a00167220 */ /* 0x040fe40000410000 */
[----:B------:R-:W-:Y:S02]  /*ce40*/  FMUL.FTZ R23, R0, R91 ;  /* 0x0000005b00177220 */ /* 0x000fe40000410000 */
[----:B------:R-:W3:Y:S05]  /*ce50*/  LDSM.16.MT88.4 R88, [R203+0x800] ;  /* 0x00080000cb58783b */ /* 0x000eea0000004200 */
[C---:B-----5:R-:W-:Y:S07]  /*ce60*/  HMMA.16816.F32 R20, R72.reuse, R28, R20 ;  /* 0x0000001c4814723c */ /* 0x060fee0000001814 */
[C---:B------:R-:W-:Y:S01]  /*ce70*/  FMUL.FTZ R28, R2.reuse, R96 ;  /* 0x00000060021c7220 */ /* 0x040fe20000410000 */
[C---:B------:R-:W-:Y:S04]  /*ce80*/  HMMA.16816.F32 R24, R72.reuse, R30, R24 ;  /* 0x0000001e4818723c */ /* 0x040fe80000001818 */
[----:B------:R-:W-:Y:S03]  /*ce90*/  FMUL.FTZ R29, R2, R97 ;  /* 0x00000061021d7220 */ /* 0x000fe60000410000 */
[C---:B------:R-:W-:Y:S02]  /*cea0*/  FMUL.FTZ R30, R0.reuse, R98 ;  /* 0x00000062001e7220 */ /* 0x040fe40000410000 */
[----:B------:R-:W-:Y:S02]  /*ceb0*/  FMUL.FTZ R31, R0, R99 ;  /* 0x00000063001f7220 */ /* 0x000fe40000410000 */
[----:B------:R-:W-:Y:S05]  /*cec0*/  LDSM.16.MT88.4 R96, [R204+0x1000] ;  /* 0x00100000cc60783b */ /* 0x000fea0000004200 */
[C---:B--2---:R-:W-:Y:S07]  /*ced0*/  HMMA.16816.F32 R28, R72.reuse, R36, R28 ;  /* 0x00000024481c723c */ /* 0x044fee000000181c */
[--C-:B------:R-:W-:Y:S01]  /*cee0*/  FFMA.FTZ R36, R151, c[0x0][0x2d0], -R138.reuse ;  /* 0x0000b40097247a23 */ /* 0x100fe2000001088a */
[C---:B------:R-:W-:Y:S03]  /*cef0*/  HMMA.16816.F32 R32, R72.reuse, R38, R32 ;  /* 0x000000264820723c */ /* 0x040fe60000001820 */
[----:B------:R2:W-:Y:S01]  /*cf00*/  MUFU.EX2 R234, R36 ;  /* 0x0000002400ea7308 */ /* 0x0005e20000000800 */
[----:B------:R-:W-:Y:S01]  /*cf10*/  FMUL.FTZ R37, R2, R105 ;  /* 0x0000006902257220 */ /* 0x000fe20000410000 */
[----:B------:R-:W-:Y:S01]  /*cf20*/  MOV R151, R58 ;  /* 0x0000003a00977202 */ /* 0x000fe20000000f00 */
[C---:B------:R-:W-:Y:S02]  /*cf30*/  FMUL.FTZ R58, R0.reuse, R126 ;  /* 0x0000007e003a7220 */ /* 0x040fe40000410000 */
[C---:B------:R-:W-:Y:S04]  /*cf40*/  FMUL.FTZ R38, R0.reuse, R106 ;  /* 0x0000006a00267220 */ /* 0x040fe80000410000 */
[----:B------:R-:W-:Y:S02]  /*cf50*/  FMUL.FTZ R39, R0, R107 ;  /* 0x0000006b00277220 */ /* 0x000fe40000410000 */
[----:B--2---:R-:W-:Y:S07]  /*cf60*/  FMUL.FTZ R36, R2, R104 ;  /* 0x0000006802247220 */ /* 0x004fee0000410000 */
[C---:B------:R-:W-:Y:S07]  /*cf70*/  HMMA.16816.F32 R36, R72.reuse, R44, R36 ;  /* 0x0000002c4824723c */ /* 0x040fee0000001824 */
[--C-:B------:R-:W-:Y:S01]  /*cf80*/  FFMA.FTZ R44, R158, c[0x0][0x2d0], -R3.reuse ;  /* 0x0000b4009e2c7a23 */ /* 0x100fe20000010803 */
[C---:B------:R-:W-:Y:S03]  /*cf90*/  HMMA.16816.F32 R40, R72.reuse, R46, R40 ;  /* 0x0000002e4828723c */ /* 0x040fe60000001828 */
[----:B------:R2:W-:Y:S01]  /*cfa0*/  MUFU.EX2 R161, R44 ;  /* 0x0000002c00a17308 */ /* 0x0005e20000000800 */
[----:B------:R-:W-:Y:S01]  /*cfb0*/  FMUL.FTZ R45, R2, R113 ;  /* 0x00000071022d7220 */ /* 0x000fe20000410000 */
[----:B------:R-:W-:Y:S02]  /*cfc0*/  MOV R158, R156 ;  /* 0x0000009c009e7202 */ /* 0x000fe40000000f00 */
[C---:B------:R-:W-:Y:S01]  /*cfd0*/  FMUL.FTZ R46, R0.reuse, R114 ;  /* 0x00000072002e7220 */ /* 0x040fe20000410000 */
[----:B------:R-:W-:Y:S01]  /*cfe0*/  MOV R156, R50 ;  /* 0x00000032009c7202 */ /* 0x000fe20000000f00 */
[C---:B------:R-:W-:Y:S03]  /*cff0*/  FMUL.FTZ R47, R0.reuse, R115 ;  /* 0x00000073002f7220 */ /* 0x040fe60000410000 */
[----:B------:R-:W-:Y:S02]  /*d000*/  FMUL.FTZ R50, R0, R118 ;  /* 0x0000007600327220 */ /* 0x000fe40000410000 */
[----:B--2---:R-:W-:Y:S07]  /*d010*/  FMUL.FTZ R44, R2, R112 ;  /* 0x00000070022c7220 */ /* 0x004fee0000410000 */
[C---:B------:R-:W-:Y:S07]  /*d020*/  HMMA.16816.F32 R44, R72.reuse, R52, R44 ;  /* 0x00000034482c723c */ /* 0x040fee000000182c */
[--C-:B------:R-:W-:Y:S01]  /*d030*/  FFMA.FTZ R52, R160, c[0x0][0x2d0], -R138.reuse ;  /* 0x0000b400a0347a23 */ /* 0x100fe2000001088a */
[C---:B------:R-:W-:Y:S03]  /*d040*/  HMMA.16816.F32 R48, R72.reuse, R54, R48 ;  /* 0x000000364830723c */ /* 0x040fe60000001830 */
[----:B------:R2:W4:Y:S01]  /*d050*/  MUFU.EX2 R118, R52 ;  /* 0x0000003400767308 */ /* 0x0005220000000800 */
[C---:B------:R-:W-:Y:S01]  /*d060*/  FMUL.FTZ R53, R2.reuse, R121 ;  /* 0x0000007902357220 */ /* 0x040fe20000410000 */
[----:B------:R-:W-:Y:S02]  /*d070*/  MOV R121, R191 ;  /* 0x000000bf00797202 */ /* 0x000fe40000000f00 */
[----:B------:R-:W-:Y:S01]  /*d080*/  MOV R160, R57 ;  /* 0x0000003900a07202 */ /* 0x000fe20000000f00 */
[----:B------:R-:W-:Y:S04]  /*d090*/  FMUL.FTZ R57, R2, R125 ;  /* 0x0000007d02397220 */ /* 0x000fe80000410000 */
[C---:B------:R-:W-:Y:S01]  /*d0a0*/  FMUL.FTZ R54, R0.reuse, R122 ;  /* 0x0000007a00367220 */ /* 0x040fe20000410000 */
[----:B------:R5:W-:Y:S01]  /*d0b0*/  MUFU.EX2 R191, R70 ;  /* 0x0000004600bf7308 */ /* 0x000be20000000800 */
[----:B------:R-:W-:Y:S02]  /*d0c0*/  FMUL.FTZ R55, R0, R123 ;  /* 0x0000007b00377220 */ /* 0x000fe40000410000 */
[----:B--2---:R-:W-:Y:S01]  /*d0d0*/  FMUL.FTZ R52, R2, R120 ;  /* 0x0000007802347220 */ /* 0x004fe20000410000 */
[----:B------:R-:W-:Y:S01]  /*d0e0*/  MOV R120, R56 ;  /* 0x0000003800787202 */ /* 0x000fe20000000f00 */
[--C-:B------:R-:W-:Y:S05]  /*d0f0*/  FFMA.FTZ R56, R167, c[0x0][0x2d0], -R3.reuse ;  /* 0x0000b400a7387a23 */ /* 0x100fea0000010803 */
[----:B------:R2:W-:Y:S01]  /*d100*/  MUFU.EX2 R117, R56 ;  /* 0x0000003800757308 */ /* 0x0005e20000000800 */
[C---:B------:R-:W-:Y:S03]  /*d110*/  HMMA.16816.F32 R52, R72.reuse, R60, R52 ;  /* 0x0000003c4834723c */ /* 0x040fe60000001834 */
[--C-:B-----5:R-:W-:Y:S04]  /*d120*/  FFMA.FTZ R70, R183, c[0x0][0x2d0], -R3.reuse ;  /* 0x0000b400b7467a23 */ /* 0x120fe80000010803 */
[--C-:B------:R-:W-:Y:S02]  /*d130*/  FFMA.FTZ R60, R180, c[0x0][0x2d0], -R3.reuse ;  /* 0x0000b400b43c7a23 */ /* 0x100fe40000010803 */
[----:B------:R5:W-:Y:S03]  /*d140*/  MUFU.EX2 R125, R70 ;  /* 0x00000046007d7308 */ /* 0x000be60000000800 */
[C---:B------:R-:W-:Y:S07]  /*d150*/  FMUL.FTZ R61, R2.reuse, R129 ;  /* 0x00000081023d7220 */ /* 0x040fee0000410000 */
[----:B------:R1:W1:Y:S01]  /*d160*/  MUFU.EX2 R116, R60 ;  /* 0x0000003c00747308 */ /* 0x0002620000000800 */
[----:B--2---:R-:W-:Y:S07]  /*d170*/  FMUL.FTZ R56, R2, R124 ;  /* 0x0000007c02387220 */ /* 0x004fee0000410000 */
[C---:B------:R-:W-:Y:S03]  /*d180*/  HMMA.16816.F32 R56, R72.reuse, R62, R56 ;  /* 0x0000003e4838723c */ /* 0x040fe60000001838 */
[--C-:B-----5:R-:W-:Y:S02]  /*d190*/  FFMA.FTZ R70, R188, c[0x0][0x2d0], -R3.reuse ;  /* 0x0000b400bc467a23 */ /* 0x120fe40000010803 */
[----:B------:R2:W-:Y:S02]  /*d1a0*/  MUFU.EX2 R188, R71 ;  /* 0x0000004700bc7308 */ /* 0x0005e40000000800 */
[C---:B------:R-:W-:Y:S02]  /*d1b0*/  FMUL.FTZ R62, R0.reuse, R130 ;  /* 0x00000082003e7220 */ /* 0x040fe40000410000 */
[----:B------:R-:W-:Y:S03]  /*d1c0*/  FMUL.FTZ R63, R0, R131 ;  /* 0x00000083003f7220 */ /* 0x000fe60000410000 */
[----:B-1----:R-:W-:Y:S03]  /*d1d0*/  FMUL.FTZ R60, R2, R128 ;  /* 0x00000080023c7220 */ /* 0x002fe60000410000 */
[----:B------:R1:W5:Y:S04]  /*d1e0*/  MUFU.EX2 R124, R70 ;  /* 0x00000046007c7308 */ /* 0x0003680000000800 */
[C---:B------:R-:W-:Y:S08]  /*d1f0*/  HMMA.16816.F32 R60, R72.reuse, R76, R60 ;  /* 0x0000004c483c723c */ /* 0x040ff0000000183c */
[----:B------:R-:W-:Y:S01]  /*d200*/  HMMA.16816.F32 R64, R72, R78, R64 ;  /* 0x0000004e4840723c */ /* 0x000fe20000001840 */
[----:B------:R-:W3:Y:S03]  /*d210*/  LDSM.16.MT88.4 R76, [R206+0x800] ;  /* 0x00080000ce4c783b */ /* 0x000ee60000004200 */
[--C-:B--2---:R-:W-:Y:S02]  /*d220*/  FFMA.FTZ R71, R152, c[0x0][0x2d0], -R3.reuse ;  /* 0x0000b40098477a23 */ /* 0x104fe40000010803 */
[----:B------:R-:W-:Y:S01]  /*d230*/  MUFU.EX2 R152, R100 ;  /* 0x0000006400987308 */ /* 0x000fe20000000800 */
[----:B----4-:R-:W-:Y:S02]  /*d240*/  F2FP.PACK_AB R74, R118, R233 ;  /* 0x000000e9764a723e */ /* 0x010fe400000000ff */
[----:B------:R-:W-:Y:S03]  /*d250*/  F2FP.PACK_AB R75, R116, R117 ;  /* 0x00000075744b723e */ /* 0x000fe600000000ff */
[--C-:B-1----:R-:W-:Y:S01]  /*d260*/  FFMA.FTZ R70, R189, c[0x0][0x2d0], -R138.reuse ;  /* 0x0000b400bd467a23 */ /* 0x102fe2000001088a */
[----:B------:R-:W-:Y:S02]  /*d270*/  F2FP.PACK_AB R72, R234, R235 ;  /* 0x000000ebea48723e */ /* 0x000fe400000000ff */
[----:B------:R-:W-:Y:S01]  /*d280*/  F2FP.PACK_AB R73, R161, R162 ;  /* 0x000000a2a149723e */ /* 0x000fe200000000ff */
[----:B------:R1:W-:Y:S06]  /*d290*/  MUFU.EX2 R127, R70 ;  /* 0x00000046007f7308 */ /* 0x0003ec0000000800 */
[C---:B------:R-:W-:Y:S08]  /*d2a0*/  HMMA.16816.F32 R4, R72.reuse, R80, R4 ;  /* 0x000000504804723c */ /* 0x040ff00000001804 */
[C---:B------:R-:W-:Y:S01]  /*d2b0*/  HMMA.16816.F32 R8, R72.reuse, R82, R8 ;  /* 0x000000524808723c */ /* 0x040fe20000001808 */
[----:B------:R-:W2:Y:S07]  /*d2c0*/  LDSM.16.MT88.4 R80, [R200+0x4800] ;  /* 0x00480000c850783b */ /* 0x000eae0000004200 */
[C---:B------:R-:W-:Y:S04]  /*d2d0*/  HMMA.16816.F32 R12, R72.reuse, R84, R12 ;  /* 0x00000054480c723c */ /* 0x040fe8000000180c */
[--C-:B-1----:R-:W-:Y:S04]  /*d2e0*/  FFMA.FTZ R70, R190, c[0x0][0x2d0], -R138.reuse ;  /* 0x0000b400be467a23 */ /* 0x102fe8000001088a */
[C---:B------:R-:W-:Y:S01]  /*d2f0*/  HMMA.16816.F32 R16, R72.reuse, R86, R16 ;  /* 0x000000564810723c */ /* 0x040fe20000001810 */
[----:B------:R1:W4:Y:S01]  /*d300*/  MUFU.EX2 R126, R70 ;  /* 0x00000046007e7308 */ /* 0x0003220000000800 */
[----:B------:R-:W4:Y:S06]  /*d310*/  LDSM.16.MT88.4 R84, [R204+0x4800] ;  /* 0x00480000cc54783b */ /* 0x000f2c0000004200 */
[C---:B---3--:R-:W-:Y:S08]  /*d320*/  HMMA.16816.F32 R20, R72.reuse, R88, R20 ;  /* 0x000000584814723c */ /* 0x048ff00000001814 */
[C---:B------:R-:W-:Y:S01]  /*d330*/  HMMA.16816.F32 R24, R72.reuse, R90, R24 ;  /* 0x0000005a4818723c */ /* 0x040fe20000001818 */
[----:B------:R-:W3:Y:S07]  /*d340*/  LDSM.16.MT88.4 R88, [R206+0x4800] ;  /* 0x00480000ce58783b */ /* 0x000eee0000004200 */
[C---:B------:R-:W-:Y:S04]  /*d350*/  HMMA.16816.F32 R28, R72.reuse, R76, R28 ;  /* 0x0000004c481c723c */ /* 0x040fe8000000181c */
[--C-:B-1----:R-:W-:Y:S04]  /*d360*/  FFMA.FTZ R70, R231, c[0x0][0x2d0], -R3.reuse ;  /* 0x0000b400e7467a23 */ /* 0x102fe80000010803 */
[C---:B------:R-:W-:Y:S01]  /*d370*/  HMMA.16816.F32 R32, R72.reuse, R78, R32 ;  /* 0x0000004e4820723c */ /* 0x040fe20000001820 */
[----:B------:R1:W-:Y:S01]  /*d380*/  MUFU.EX2 R107, R70 ;  /* 0x00000046006b7308 */ /* 0x0003e20000000800 */
[----:B------:R-:W3:Y:S06]  /*d390*/  LDSM.16.MT88.4 R76, [R200+0x1000] ;  /* 0x00100000c84c783b */ /* 0x000eec0000004200 */
[C---:B--2---:R-:W-:Y:S08]  /*d3a0*/  HMMA.16816.F32 R36, R72.reuse, R80, R36 ;  /* 0x000000504824723c */ /* 0x044ff00000001824 */
[C---:B------:R-:W-:Y:S01]  /*d3b0*/  HMMA.16816.F32 R40, R72.reuse, R82, R40 ;  /* 0x000000524828723c */ /* 0x040fe20000001828 */
[----:B------:R-:W2:Y:S07]  /*d3c0*/  LDSM.16.MT88.4 R80, [R203+0x1000] ;  /* 0x00100000cb50783b */ /* 0x000eae0000004200 */
[C---:B----4-:R-:W-:Y:S04]  /*d3d0*/  HMMA.16816.F32 R44, R72.reuse, R84, R44 ;  /* 0x00000054482c723c */ /* 0x050fe8000000182c */
[--C-:B-1----:R-:W-:Y:S04]  /*d3e0*/  FFMA.FTZ R70, R232, c[0x0][0x2d0], -R3.reuse ;  /* 0x0000b400e8467a23 */ /* 0x102fe80000010803 */
[C---:B------:R-:W-:Y:S01]  /*d3f0*/  HMMA.16816.F32 R48, R72.reuse, R86, R48 ;  /* 0x000000564830723c */ /* 0x040fe20000001830 */
[----:B------:R1:W4:Y:S01]  /*d400*/  MUFU.EX2 R106, R70 ;  /* 0x00000046006a7308 */ /* 0x0003220000000800 */
[----:B------:R-:W2:Y:S06]  /*d410*/  LDSM.16.MT88.4 R84, [R206+0x1000] ;  /* 0x00100000ce54783b */ /* 0x000eac0000004200 */
[C---:B------:R-:W-:Y:S08]  /*d420*/  HMMA.16816.F32 R52, R72.reuse, R92, R52 ;  /* 0x0000005c4834723c */ /* 0x040ff00000001834 */
[C---:B------:R-:W-:Y:S01]  /*d430*/  HMMA.16816.F32 R56, R72.reuse, R94, R56 ;  /* 0x0000005e4838723c */ /* 0x040fe20000001838 */
[----:B------:R-:W-:Y:S07]  /*d440*/  LDSM.16.MT88.4 R92, [R206+0x5800] ;  /* 0x00580000ce5c783b */ /* 0x000fee0000004200 */
[C---:B---3--:R-:W-:Y:S04]  /*d450*/  HMMA.16816.F32 R60, R72.reuse, R88, R60 ;  /* 0x00000058483c723c */ /* 0x048fe8000000183c */
[--C-:B-1----:R-:W-:Y:S04]  /*d460*/  FFMA.FTZ R70, R236, c[0x0][0x2d0], -R138.reuse ;  /* 0x0000b400ec467a23 */ /* 0x102fe8000001088a */
[----:B------:R-:W-:Y:S01]  /*d470*/  HMMA.16816.F32 R64, R72, R90, R64 ;  /* 0x0000005a4840723c */ /* 0x000fe20000001840 */
[----:B------:R1:W-:Y:S01]  /*d480*/  MUFU.EX2 R190, R70 ;  /* 0x0000004600be7308 */ /* 0x0003e20000000800 */
[----:B------:R-:W-:Y:S05]  /*d490*/  LDSM.16.MT88.4 R88, [R204+0x5000] ;  /* 0x00500000cc58783b */ /* 0x000fea0000004200 */
[----:B-----5:R-:W-:Y:S02]  /*d4a0*/  F2FP.PACK_AB R73, R124, R125 ;  /* 0x0000007d7c49723e */ /* 0x020fe400000000ff */
[----:B------:R-:W-:Y:S03]  /*d4b0*/  F2FP.PACK_AB R74, R126, R127 ;  /* 0x0000007f7e4a723e */ /* 0x000fe600000000ff */
[----:B------:R-:W-:Y:S02]  /*d4c0*/  F2FP.PACK_AB R72, R191, R229 ;  /* 0x000000e5bf48723e */ /* 0x000fe400000000ff */
[----:B----4-:R-:W-:Y:S07]  /*d4d0*/  F2FP.PACK_AB R75, R106, R107 ;  /* 0x0000006b6a4b723e */ /* 0x010fee00000000ff */
[C---:B------:R-:W-:Y:S03]  /*d4e0*/  HMMA.16816.F32 R4, R72.reuse, R76, R4 ;  /* 0x0000004c4804723c */ /* 0x040fe60000001804 */
[--C-:B-1----:R-:W-:Y:S05]  /*d4f0*/  FFMA.FTZ R70, R237, c[0x0][0x2d0], -R138.reuse ;  /* 0x0000b400ed467a23 */ /* 0x102fea000001088a */
[C---:B------:R-:W-:Y:S01]  /*d500*/  HMMA.16816.F32 R8, R72.reuse, R78, R8 ;  /* 0x0000004e4808723c */ /* 0x040fe20000001808 */
[----:B------:R1:W3:Y:S01]  /*d510*/  MUFU.EX2 R189, R70 ;  /* 0x0000004600bd7308 */ /* 0x0002e20000000800 */
[----:B------:R-:W4:Y:S06]  /*d520*/  LDSM.16.MT88.4 R76, [R200+0x5000] ;  /* 0x00500000c84c783b */ /* 0x000f2c0000004200 */
[C---:B------:R-:W-:Y:S08]  /*d530*/  HMMA.16816.F32 R12, R72.reuse, R96, R12 ;  /* 0x00000060480c723c */ /* 0x040ff0000000180c */
[C---:B------:R-:W-:Y:S01]  /*d540*/  HMMA.16816.F32 R16, R72.reuse, R98, R16 ;  /* 0x000000624810723c */ /* 0x040fe20000001810 */
[----:B------:R-:W-:Y:S07]  /*d550*/  LDSM.16.MT88.4 R96, [R204+0x2000] ;  /* 0x00200000cc60783b */ /* 0x000fee0000004200 */
[C---:B--2---:R-:W-:Y:S04]  /*d560*/  HMMA.16816.F32 R20, R72.reuse, R80, R20 ;  /* 0x000000504814723c */ /* 0x044fe80000001814 */
[--C-:B-1----:R-:W-:Y:S04]  /*d570*/  FFMA.FTZ R70, R238, c[0x0][0x2d0], -R3.reuse ;  /* 0x0000b400ee467a23 */ /* 0x102fe80000010803 */
[C---:B------:R-:W-:Y:S01]  /*d580*/  HMMA.16816.F32 R24, R72.reuse, R82, R24 ;  /* 0x000000524818723c */ /* 0x040fe20000001818 */
[----:B------:R1:W-:Y:S01]  /*d590*/  MUFU.EX2 R105, R70 ;  /* 0x0000004600697308 */ /* 0x0003e20000000800 */
[----:B------:R-:W2:Y:S06]  /*d5a0*/  LDSM.16.MT88.4 R80, [R203+0x5000] ;  /* 0x00500000cb50783b */ /* 0x000eac0000004200 */
[C---:B------:R-:W-:Y:S08]  /*d5b0*/  HMMA.16816.F32 R28, R72.reuse, R84, R28 ;  /* 0x00000054481c723c */ /* 0x040ff0000000181c */
[C---:B------:R-:W-:Y:S01]  /*d5c0*/  HMMA.16816.F32 R32, R72.reuse, R86, R32 ;  /* 0x000000564820723c */ /* 0x040fe20000001820 */
[----:B------:R-:W5:Y:S07]  /*d5d0*/  LDSM.16.MT88.4 R84, [R206+0x5000] ;  /* 0x00500000ce54783b */ /* 0x000f6e0000004200 */
[C---:B----4-:R-:W-:Y:S04]  /*d5e0*/  HMMA.16816.F32 R36, R72.reuse, R76, R36 ;  /* 0x0000004c4824723c */ /* 0x050fe80000001824 */
[--C-:B-1----:R-:W-:Y:S04]  /*d5f0*/  FFMA.FTZ R70, R239, c[0x0][0x2d0], -R3.reuse ;  /* 0x0000b400ef467a23 */ /* 0x102fe80000010803 */
[C---:B------:R-:W-:Y:S01]  /*d600*/  HMMA.16816.F32 R40, R72.reuse, R78, R40 ;  /* 0x0000004e4828723c */ /* 0x040fe20000001828 */
[----:B------:R1:W4:Y:S01]  /*d610*/  MUFU.EX2 R104, R70 ;  /* 0x0000004600687308 */ /* 0x0003220000000800 */
[----:B------:R-:W3:Y:S06]  /*d620*/  LDSM.16.MT88.4 R76, [R200+0x1800] ;  /* 0x00180000c84c783b */ /* 0x000eec0000004200 */
[C---:B------:R-:W-:Y:S08]  /*d630*/  HMMA.16816.F32 R44, R72.reuse, R88, R44 ;  /* 0x00000058482c723c */ /* 0x040ff0000000182c */
[C---:B------:R-:W-:Y:S01]  /*d640*/  HMMA.16816.F32 R48, R72.reuse, R90, R48 ;  /* 0x0000005a4830723c */ /* 0x040fe20000001830 */
[----:B------:R-:W4:Y:S07]  /*d650*/  LDSM.16.MT88.4 R88, [R204+0x1800] ;  /* 0x00180000cc58783b */ /* 0x000f2e0000004200 */
[C---:B--2---:R-:W-:Y:S04]  /*d660*/  HMMA.16816.F32 R52, R72.reuse, R80, R52 ;  /* 0x000000504834723c */ /* 0x044fe80000001834 */
[--C-:B-1----:R-:W-:Y:S04]  /*d670*/  FFMA.FTZ R70, R240, c[0x0][0x2d0], -R138.reuse ;  /* 0x0000b400f0467a23 */ /* 0x102fe8000001088a */
[C---:B------:R-:W-:Y:S01]  /*d680*/  HMMA.16816.F32 R56, R72.reuse, R82, R56 ;  /* 0x000000524838723c */ /* 0x040fe20000001838 */
[----:B------:R1:W2:Y:S01]  /*d690*/  MUFU.EX2 R183, R70 ;  /* 0x0000004600b77308 */ /* 0x0002a20000000800 */
[----:B------:R-:W2:Y:S06]  /*d6a0*/  LDSM.16.MT88.4 R80, [R203+0x1800] ;  /* 0x00180000cb50783b */ /* 0x000eac0000004200 */
[C---:B-----5:R-:W-:Y:S08]  /*d6b0*/  HMMA.16816.F32 R60, R72.reuse, R84, R60 ;  /* 0x00000054483c723c */ /* 0x060ff0000000183c */
[----:B------:R-:W-:Y:S01]  /*d6c0*/  HMMA.16816.F32 R64, R72, R86, R64 ;  /* 0x000000564840723c */ /* 0x000fe20000001840 */
[----:B------:R-:W5:Y:S06]  /*d6d0*/  LDSM.16.MT88.4 R84, [R206+0x1800] ;  /* 0x00180000ce54783b */ /* 0x000f6c0000004200 */
[----:B---3--:R-:W-:Y:S01]  /*d6e0*/  F2FP.PACK_AB R72, R189, R190 ;  /* 0x000000bebd48723e */ /* 0x008fe200000000ff */
[--C-:B-1----:R-:W-:Y:S01]  /*d6f0*/  FFMA.FTZ R70, R242, c[0x0][0x2d0], -R3.reuse ;  /* 0x0000b400f2467a23 */ /* 0x102fe20000010803 */
[----:B----4-:R-:W-:Y:S03]  /*d700*/  F2FP.PACK_AB R73, R104, R105 ;  /* 0x000000696849723e */ /* 0x010fe600000000ff */
[----:B------:R1:W-:Y:S01]  /*d710*/  MUFU.EX2 R115, R70 ;  /* 0x0000004600737308 */ /* 0x0003e20000000800 */
[----:B--2---:R-:W-:Y:S01]  /*d720*/  F2FP.PACK_AB R74, R183, R188 ;  /* 0x000000bcb74a723e */ /* 0x004fe200000000ff */
[--C-:B-1----:R-:W-:Y:S08]  /*d730*/  FFMA.FTZ R70, R246, c[0x0][0x2d0], -R3.reuse ;  /* 0x0000b400f6467a23 */ /* 0x102ff00000010803 */
[----:B------:R1:W2:Y:S02]  /*d740*/  MUFU.EX2 R114, R70 ;  /* 0x0000004600727308 */ /* 0x0002a40000000800 */
[--C-:B-1----:R-:W-:Y:S01]  /*d750*/  FFMA.FTZ R70, R248, c[0x0][0x2d0], -R138.reuse ;  /* 0x0000b400f8467a23 */ /* 0x102fe2000001088a */
[----:B--2---:R-:W-:Y:S07]  /*d760*/  F2FP.PACK_AB R75, R114, R115 ;  /* 0x00000073724b723e */ /* 0x004fee00000000ff */
[----:B------:R1:W-:Y:S01]  /*d770*/  MUFU.EX2 R182, R70 ;  /* 0x0000004600b67308 */ /* 0x0003e20000000800 */
[C---:B------:R-:W-:Y:S08]  /*d780*/  HMMA.16816.F32 R4, R72.reuse, R76, R4 ;  /* 0x0000004c4804723c */ /* 0x040ff00000001804 */
[C---:B------:R-:W-:Y:S01]  /*d790*/  HMMA.16816.F32 R8, R72.reuse, R78, R8 ;  /* 0x0000004e4808723c */ /* 0x040fe20000001808 */
[----:B------:R-:W2:Y:S07]  /*d7a0*/  LDSM.16.MT88.4 R76, [R200+0x5800] ;  /* 0x00580000c84c783b */ /* 0x000eae0000004200 */
[C---:B------:R-:W-:Y:S04]  /*d7b0*/  HMMA.16816.F32 R12, R72.reuse, R88, R12 ;  /* 0x00000058480c723c */ /* 0x040fe8000000180c */
[--C-:B-1----:R-:W-:Y:S04]  /*d7c0*/  FFMA.FTZ R70, R249, c[0x0][0x2d0], -R138.reuse ;  /* 0x0000b400f9467a23 */ /* 0x102fe8000001088a */
[C---:B------:R-:W-:Y:S01]  /*d7d0*/  HMMA.16816.F32 R16, R72.reuse, R90, R16 ;  /* 0x0000005a4810723c */ /* 0x040fe20000001810 */
[----:B------:R1:W3:Y:S01]  /*d7e0*/  MUFU.EX2 R181, R70 ;  /* 0x0000004600b57308 */ /* 0x0002e20000000800 */
[----:B------:R-:W4:Y:S06]  /*d7f0*/  LDSM.16.MT88.4 R88, [R204+0x5800] ;  /* 0x00580000cc58783b */ /* 0x000f2c0000004200 */
[C---:B------:R-:W-:Y:S08]  /*d800*/  HMMA.16816.F32 R20, R72.reuse, R80, R20 ;  /* 0x000000504814723c */ /* 0x040ff00000001814 */
[C---:B------:R-:W-:Y:S01]  /*d810*/  HMMA.16816.F32 R24, R72.reuse, R82, R24 ;  /* 0x000000524818723c */ /* 0x040fe20000001818 */
[----:B------:R-:W3:Y:S07]  /*d820*/  LDSM.16.MT88.4 R80, [R203+0x5800] ;  /* 0x00580000cb50783b */ /* 0x000eee0000004200 */
[C---:B-----5:R-:W-:Y:S04]  /*d830*/  HMMA.16816.F32 R28, R72.reuse, R84, R28 ;  /* 0x00000054481c723c */ /* 0x060fe8000000181c */
[--C-:B-1----:R-:W-:Y:S04]  /*d840*/  FFMA.FTZ R70, R250, c[0x0][0x2d0], -R3.reuse ;  /* 0x0000b400fa467a23 */ /* 0x102fe80000010803 */
[C---:B------:R-:W-:Y:S01]  /*d850*/  HMMA.16816.F32 R32, R72.reuse, R86, R32 ;  /* 0x000000564820723c */ /* 0x040fe20000001820 */
[----:B------:R1:W-:Y:S01]  /*d860*/  MUFU.EX2 R113, R70 ;  /* 0x0000004600717308 */ /* 0x0003e20000000800 */
[----:B------:R-:W5:Y:S06]  /*d870*/  LDSM.16.MT88.4 R84, [R200+0x2000] ;  /* 0x00200000c854783b */ /* 0x000f6c0000004200 */
[C---:B--2---:R-:W-:Y:S08]  /*d880*/  HMMA.16816.F32 R36, R72.reuse, R76, R36 ;  /* 0x0000004c4824723c */ /* 0x044ff00000001824 */
[C---:B------:R-:W-:Y:S01]  /*d890*/  HMMA.16816.F32 R40, R72.reuse, R78, R40 ;  /* 0x0000004e4828723c */ /* 0x040fe20000001828 */
[----:B------:R-:W2:Y:S07]  /*d8a0*/  LDSM.16.MT88.4 R76, [R203+0x2000] ;  /* 0x00200000cb4c783b */ /* 0x000eae0000004200 */
[C---:B----4-:R-:W-:Y:S04]  /*d8b0*/  HMMA.16816.F32 R44, R72.reuse, R88, R44 ;  /* 0x00000058482c723c */ /* 0x050fe8000000182c */
[--C-:B-1----:R-:W-:Y:S04]  /*d8c0*/  FFMA.FTZ R70, R251, c[0x0][0x2d0], -R3.reuse ;  /* 0x0000b400fb467a23 */ /* 0x102fe80000010803 */
[C---:B------:R-:W-:Y:S01]  /*d8d0*/  HMMA.16816.F32 R48, R72.reuse, R90, R48 ;  /* 0x0000005a4830723c */ /* 0x040fe20000001830 */
[----:B------:R1:W4:Y:S01]  /*d8e0*/  MUFU.EX2 R112, R70 ;  /* 0x0000004600707308 */ /* 0x0003220000000800 */
[----:B------:R-:W-:Y:S06]  /*d8f0*/  LDSM.16.MT88.4 R88, [R204+0x6000] ;  /* 0x00600000cc58783b */ /* 0x000fec0000004200 */
[C---:B---3--:R-:W-:Y:S08]  /*d900*/  HMMA.16816.F32 R52, R72.reuse, R80, R52 ;  /* 0x000000504834723c */ /* 0x048ff00000001834 */
[C---:B------:R-:W-:Y:S01]  /*d910*/  HMMA.16816.F32 R56, R72.reuse, R82, R56 ;  /* 0x000000524838723c */ /* 0x040fe20000001838 */
[----:B------:R-:W3:Y:S07]  /*d920*/  LDSM.16.MT88.4 R80, [R206+0x2000] ;  /* 0x00200000ce50783b */ /* 0x000eee0000004200 */
[C---:B------:R-:W-:Y:S04]  /*d930*/  HMMA.16816.F32 R60, R72.reuse, R92, R60 ;  /* 0x0000005c483c723c */ /* 0x040fe8000000183c */
[--C-:B-1----:R-:W-:Y:S04]  /*d940*/  FFMA.FTZ R70, R252, c[0x0][0x2d0], -R138.reuse ;  /* 0x0000b400fc467a23 */ /* 0x102fe8000001088a */
[----:B------:R-:W-:Y:S01]  /*d950*/  HMMA.16816.F32 R64, R72, R94, R64 ;  /* 0x0000005e4840723c */ /* 0x000fe20000001840 */
[----:B------:R1:W-:Y:S01]  /*d960*/  MUFU.EX2 R180, R70 ;  /* 0x0000004600b47308 */ /* 0x0003e20000000800 */
[----:B------:R-:W-:Y:S05]  /*d970*/  LDSM.16.MT88.4 R92, [R206+0x6000] ;  /* 0x00600000ce5c783b */ /* 0x000fea0000004200 */
[----:B------:R-:W-:Y:S02]  /*d980*/  F2FP.PACK_AB R72, R181, R182 ;  /* 0x000000b6b548723e */ /* 0x000fe400000000ff */
[----:B----4-:R-:W-:Y:S03]  /*d990*/  F2FP.PACK_AB R73, R112, R113 ;  /* 0x000000717049723e */ /* 0x010fe600000000ff */
        /* <DEDUP_REMOVED lines=42> */
[----:B-----5:R-:W-:Y:S02]  /*dc40*/  F2FP.PACK_AB R72, R159, R160 ;  /* 0x000000a09f48723e */ /* 0x020fe400000000ff */
[----:B------:R-:W-:Y:S03]  /*dc50*/  F2FP.PACK_AB R73, R120, R121 ;  /* 0x000000797849723e */ /* 0x000fe600000000ff */
[--C-:B-1----:R-:W-:Y:S04]  /*dc60*/  FFMA.FTZ R70, R157, c[0x0][0x2d0], -R138.reuse ;  /* 0x0000b4009d467a23 */ /* 0x102fe8000001088a */
[----:B------:R1:W5:Y:S02]  /*dc70*/  MUFU.EX2 R157, R70 ;  /* 0x00000046009d7308 */ /* 0x0003640000000800 */
[--C-:B-1----:R-:W-:Y:S01]  /*dc80*/  FFMA.FTZ R70, R109, c[0x0][0x2d0], -R3.reuse ;  /* 0x0000b4006d467a23 */ /* 0x102fe20000010803 */
[----:B-----5:R-:W-:Y:S01]  /*dc90*/  F2FP.PACK_AB R74, R157, R158 ;  /* 0x0000009e9d4a723e */ /* 0x020fe200000000ff */
[----:B------:R-:W5:Y:S06]  /*dca0*/  LDL.LU R109, [R1+0xc] ;  /* 0x00000c00016d7983 */ /* 0x000f6c0000300800 */
[----:B------:R1:W-:Y:S02]  /*dcb0*/  MUFU.EX2 R131, R70 ;  /* 0x0000004600837308 */ /* 0x0003e40000000800 */
[--C-:B-1----:R-:W-:Y:S02]  /*dcc0*/  FFMA.FTZ R70, R108, c[0x0][0x2d0], -R3.reuse ;  /* 0x0000b4006c467a23 */ /* 0x102fe40000010803 */
[----:B------:R-:W5:Y:S06]  /*dcd0*/  LDL.LU R108, [R1+0x10] ;  /* 0x00001000016c7983 */ /* 0x000f6c0000300800 */
[----:B------:R1:W1:Y:S02]  /*dce0*/  MUFU.EX2 R130, R70 ;  /* 0x0000004600827308 */ /* 0x0002640000000800 */
[--C-:B-1----:R-:W-:Y:S01]  /*dcf0*/  FFMA.FTZ R70, R156, c[0x0][0x2d0], -R138.reuse ;  /* 0x0000b4009c467a23 */ /* 0x102fe2000001088a */
[----:B------:R-:W-:Y:S07]  /*dd00*/  F2FP.PACK_AB R75, R130, R131 ;  /* 0x00000083824b723e */ /* 0x000fee00000000ff */
[----:B------:R1:W-:Y:S01]  /*dd10*/  MUFU.EX2 R156, R70 ;  /* 0x00000046009c7308 */ /* 0x0003e20000000800 */
[C---:B---3--:R-:W-:Y:S08]  /*dd20*/  HMMA.16816.F32 R4, R72.reuse, R80, R4 ;  /* 0x000000504804723c */ /* 0x048ff00000001804 */
[C---:B------:R-:W-:Y:S01]  /*dd30*/  HMMA.16816.F32 R8, R72.reuse, R82, R8 ;  /* 0x000000524808723c */ /* 0x040fe20000001808 */
[----:B------:R-:W3:Y:S07]  /*dd40*/  LDSM.16.MT88.4 R80, [R204+0x6800] ;  /* 0x00680000cc50783b */ /* 0x000eee0000004200 */
[C---:B----4-:R-:W-:Y:S04]  /*dd50*/  HMMA.16816.F32 R12, R72.reuse, R84, R12 ;  /* 0x00000054480c723c */ /* 0x050fe8000000180c */
[--C-:B-1----:R-:W-:Y:S01]  /*dd60*/  FFMA.FTZ R70, R102, c[0x0][0x2d0], -R138.reuse ;  /* 0x0000b40066467a23 */ /* 0x102fe2000001088a */
[----:B------:R-:W-:Y:S02]  /*dd70*/  MOV R102, R150 ;  /* 0x0000009600667202 */ /* 0x000fe40000000f00 */
[----:B------:R-:W-:Y:S01]  /*dd80*/  MOV R150, R149 ;  /* 0x0000009500967202 */ /* 0x000fe20000000f00 */
[C---:B------:R-:W-:Y:S01]  /*dd90*/  HMMA.16816.F32 R16, R72.reuse, R86, R16 ;  /* 0x000000564810723c */ /* 0x040fe20000001810 */
[----:B------:R-:W1:Y:S03]  /*dda0*/  LDSM.16.MT88.4 R84, [R203+0x6800] ;  /* 0x00680000cb54783b */ /* 0x000e660000004200 */
[----:B------:R-:W-:Y:S01]  /*ddb0*/  MOV R149, R155 ;  /* 0x0000009b00957202 */ /* 0x000fe20000000f00 */
[--C-:B------:R-:W-:Y:S01]  /*ddc0*/  FFMA.FTZ R102, R102, c[0x0][0x2d0], -R138.reuse ;  /* 0x0000b40066667a23 */ /* 0x100fe2000001088a */
[----:B------:R4:W-:Y:S02]  /*ddd0*/  MUFU.EX2 R155, R70 ;  /* 0x00000046009b7308 */ /* 0x0009e40000000800 */
[C---:B------:R-:W-:Y:S08]  /*dde0*/  HMMA.16816.F32 R20, R72.reuse, R96, R20 ;  /* 0x000000604814723c */ /* 0x040ff00000001814 */
[C---:B------:R-:W-:Y:S01]  /*ddf0*/  HMMA.16816.F32 R24, R72.reuse, R98, R24 ;  /* 0x000000624818723c */ /* 0x040fe20000001818 */
[----:B------:R-:W-:Y:S07]  /*de00*/  LDSM.16.MT88.4 R96, [R204+0x7000] ;  /* 0x00700000cc60783b */ /* 0x000fee0000004200 */
[C---:B--2---:R-:W-:Y:S04]  /*de10*/  HMMA.16816.F32 R28, R72.reuse, R76, R28 ;  /* 0x0000004c481c723c */ /* 0x044fe8000000181c */
[--C-:B----4-:R-:W-:Y:S04]  /*de20*/  FFMA.FTZ R70, R151, c[0x0][0x2d0], -R3.reuse ;  /* 0x0000b40097467a23 */ /* 0x110fe80000010803 */
[C---:B------:R-:W-:Y:S01]  /*de30*/  HMMA.16816.F32 R32, R72.reuse, R78, R32 ;  /* 0x0000004e4820723c */ /* 0x040fe20000001820 */
[----:B------:R-:W2:Y:S01]  /*de40*/  LDSM.16.MT88.4 R76, [R206+0x6800] ;  /* 0x00680000ce4c783b */ /* 0x000ea20000004200 */
[----:B------:R4:W-:Y:S06]  /*de50*/  MUFU.EX2 R129, R70 ;  /* 0x0000004600817308 */ /* 0x0009ec0000000800 */
[C---:B------:R-:W-:Y:S04]  /*de60*/  HMMA.16816.F32 R36, R72.reuse, R88, R36 ;  /* 0x000000584824723c */ /* 0x040fe80000001824 */
[----:B------:R-:W1:Y:S04]  /*de70*/  MUFU.EX2 R151, R101 ;  /* 0x0000006500977308 */ /* 0x000e680000000800 */
[C---:B------:R-:W-:Y:S01]  /*de80*/  HMMA.16816.F32 R40, R72.reuse, R90, R40 ;  /* 0x0000005a4828723c */ /* 0x040fe20000001828 */
[----:B------:R-:W-:Y:S07]  /*de90*/  LDSM.16.MT88.4 R88, [R203+0x3000] ;  /* 0x00300000cb58783b */ /* 0x000fee0000004200 */
[C---:B---3--:R-:W-:Y:S04]  /*dea0*/  HMMA.16816.F32 R44, R72.reuse, R80, R44 ;  /* 0x00000050482c723c */ /* 0x048fe8000000182c */
[--C-:B----4-:R-:W-:Y:S02]  /*deb0*/  FFMA.FTZ R70, R103, c[0x0][0x2d0], -R3.reuse ;  /* 0x0000b40067467a23 */ /* 0x110fe40000010803 */
[--C-:B------:R-:W-:Y:S02]  /*dec0*/  FFMA.FTZ R103, R150, c[0x0][0x2d0], -R138.reuse ;  /* 0x0000b40096677a23 */ /* 0x100fe4000001088a */
[C---:B------:R-:W-:Y:S01]  /*ded0*/  HMMA.16816.F32 R48, R72.reuse, R82, R48 ;  /* 0x000000524830723c */ /* 0x040fe20000001830 */
[----:B------:R3:W4:Y:S01]  /*dee0*/  MUFU.EX2 R128, R70 ;  /* 0x0000004600807308 */ /* 0x0007220000000800 */
[----:B------:R-:W4:Y:S02]  /*def0*/  LDSM.16.MT88.4 R80, [R200+0x3000] ;  /* 0x00300000c850783b */ /* 0x000f240000004200 */
[----:B-1----:R-:W-:Y:S04]  /*df00*/  F2FP.PACK_AB R132, R151, R152 ;  /* 0x000000989784723e */ /* 0x002fe800000000ff */
[C---:B------:R-:W-:Y:S03]  /*df10*/  HMMA.16816.F32 R52, R72.reuse, R84, R52 ;  /* 0x000000544834723c */ /* 0x040fe60000001834 */
[----:B------:R-:W-:Y:S05]  /*df20*/  MUFU.EX2 R150, R102 ;  /* 0x0000006600967308 */ /* 0x000fea0000000800 */
[C---:B------:R-:W-:Y:S01]  /*df30*/  HMMA.16816.F32 R56, R72.reuse, R86, R56 ;  /* 0x000000564838723c */ /* 0x040fe20000001838 */
[----:B------:R-:W1:Y:S07]  /*df40*/  LDSM.16.MT88.4 R84, [R204+0x3000] ;  /* 0x00300000cc54783b */ /* 0x000e6e0000004200 */
[C---:B--2---:R-:W-:Y:S04]  /*df50*/  HMMA.16816.F32 R60, R72.reuse, R76, R60 ;  /* 0x0000004c483c723c */ /* 0x044fe8000000183c */
[--C-:B---3--:R-:W-:Y:S04]  /*df60*/  FFMA.FTZ R70, R154, c[0x0][0x2d0], -R138.reuse ;  /* 0x0000b4009a467a23 */ /* 0x108fe8000001088a */
[----:B------:R-:W-:Y:S01]  /*df70*/  HMMA.16816.F32 R64, R72, R78, R64 ;  /* 0x0000004e4840723c */ /* 0x000fe20000001840 */
[----:B------:R2:W-:Y:S01]  /*df80*/  MUFU.EX2 R154, R70 ;  /* 0x00000046009a7308 */ /* 0x0005e20000000800 */
[----:B------:R-:W3:Y:S05]  /*df90*/  LDSM.16.MT88.4 R76, [R200+0x7000] ;  /* 0x00700000c84c783b */ /* 0x000eea0000004200 */
[----:B------:R-:W-:Y:S02]  /*dfa0*/  F2FP.PACK_AB R72, R155, R156 ;  /* 0x0000009c9b48723e */ /* 0x000fe400000000ff */
[----:B----4-:R-:W-:Y:S03]  /*dfb0*/  F2FP.PACK_AB R73, R128, R129 ;  /* 0x000000818049723e */ /* 0x010fe600000000ff */
[----:B--2---:R-:W-:Y:S04]  /*dfc0*/  FFMA.FTZ R70, R153, c[0x0][0x2d0], -R138 ;  /* 0x0000b40099467a23 */ /* 0x004fe8000001088a */
[----:B------:R2:W4:Y:S02]  /*dfd0*/  MUFU.EX2 R153, R70 ;  /* 0x0000004600997308 */ /* 0x0005240000000800 */
[--C-:B--2---:R-:W-:Y:S01]  /*dfe0*/  FFMA.FTZ R70, R148, c[0x0][0x2d0], -R3.reuse ;  /* 0x0000b40094467a23 */ /* 0x104fe20000010803 */
[----:B----4-:R-:W-:Y:S07]  /*dff0*/  F2FP.PACK_AB R74, R153, R154 ;  /* 0x0000009a994a723e */ /* 0x010fee00000000ff */
[----:B------:R2:W-:Y:S02]  /*e000*/  MUFU.EX2 R148, R70 ;  /* 0x0000004600947308 */ /* 0x0005e40000000800 */
[--C-:B--2---:R-:W-:Y:S08]  /*e010*/  FFMA.FTZ R70, R139, c[0x0][0x2d0], -R3.reuse ;  /* 0x0000b4008b467a23 */ /* 0x104ff00000010803 */
[----:B------:R-:W2:Y:S02]  /*e020*/  MUFU.EX2 R139, R70 ;  /* 0x00000046008b7308 */ /* 0x000ea40000000800 */
[----:B--2---:R-:W-:Y:S01]  /*e030*/  F2FP.PACK_AB R75, R139, R148 ;  /* 0x000000948b4b723e */ /* 0x004fe200000000ff */
[--C-:B------:R-:W-:Y:S07]  /*e040*/  FFMA.FTZ R70, R149, c[0x0][0x2d0], -R3.reuse ;  /* 0x0000b40095467a23 */ /* 0x100fee0000010803 */
[----:B------:R2:W4:Y:S01]  /*e050*/  MUFU.EX2 R149, R103 ;  /* 0x0000006700957308 */ /* 0x0005220000000800 */
[----:B------:R-:W-:Y:S01]  /*e060*/  FFMA.FTZ R3, R136, c[0x0][0x2d0], -R3 ;  /* 0x0000b40088037a23 */ /* 0x000fe20000010803 */
[C---:B------:R-:W-:Y:S03]  /*e070*/  HMMA.16816.F32 R4, R72.reuse, R80, R4 ;  /* 0x000000504804723c */ /* 0x040fe60000001804 */
[----:B-----5:R-:W-:Y:S05]  /*e080*/  FFMA.FTZ R2, R2, R109, R244 ;  /* 0x0000006d02027223 */ /* 0x020fea00000100f4 */
[----:B------:R-:W-:Y:S01]  /*e090*/  MUFU.EX2 R138, R70 ;  /* 0x00000046008a7308 */ /* 0x000fe20000000800 */
[----:B------:R-:W-:Y:S01]  /*e0a0*/  FADD.FTZ R2, R245, R2 ;  /* 0x00000002f5027221 */ /* 0x000fe20000010000 */
[C---:B------:R-:W-:Y:S01]  /*e0b0*/  HMMA.16816.F32 R8, R72.reuse, R82, R8 ;  /* 0x000000524808723c */ /* 0x040fe20000001808 */
[----:B------:R-:W5:Y:S02]  /*e0c0*/  LDSM.16.MT88.4 R80, [R203+0x7000] ;  /* 0x00700000cb50783b */ /* 0x000f640000004200 */
[----:B------:R-:W-:Y:S05]  /*e0d0*/  FADD.FTZ R2, R243, R2 ;  /* 0x00000002f3027221 */ /* 0x000fea0000010000 */
[C---:B-1----:R-:W-:Y:S01]  /*e0e0*/  HMMA.16816.F32 R12, R72.reuse, R84, R12 ;  /* 0x00000054480c723c */ /* 0x042fe2000000180c */
[----:B------:R-:W-:Y:S01]  /*e0f0*/  MUFU.EX2 R70, R3 ;  /* 0x0000000300467308 */ /* 0x000fe20000000800 */
[----:B--2---:R-:W-:Y:S02]  /*e100*/  LDSM.16.MT88.4 R100, [R206+0x3800] ;  /* 0x00380000ce64783b */ /* 0x004fe40000004200 */
[----:B----4-:R-:W-:Y:S01]  /*e110*/  F2FP.PACK_AB R134, R149, R150 ;  /* 0x000000969586723e */ /* 0x010fe200000000ff */
[----:B------:R-:W-:Y:S03]  /*e120*/  FADD.FTZ R2, R247, R2 ;  /* 0x00000002f7027221 */ /* 0x000fe60000010000 */
[C---:B------:R-:W-:Y:S03]  /*e130*/  HMMA.16816.F32 R16, R72.reuse, R86, R16 ;  /* 0x000000564810723c */ /* 0x040fe60000001810 */
[----:B------:R-:W1:Y:S01]  /*e140*/  MUFU.EX2 R136, R71 ;  /* 0x0000004700887308 */ /* 0x000e620000000800 */
[----:B------:R-:W2:Y:S01]  /*e150*/  LDSM.16.MT88.4 R84, [R206+0x7000] ;  /* 0x00700000ce54783b */ /* 0x000ea20000004200 */
[----:B------:R-:W-:Y:S02]  /*e160*/  FADD.FTZ R2, R235, R2 ;  /* 0x00000002eb027221 */ /* 0x000fe40000010000 */
[----:B------:R-:W-:Y:S01]  /*e170*/  FFMA.FTZ R0, R0, R108, R165 ;  /* 0x0000006c00007223 */ /* 0x000fe200000100a5 */
[C---:B------:R-:W-:Y:S04]  /*e180*/  HMMA.16816.F32 R20, R72.reuse, R88, R20 ;  /* 0x000000584814723c */ /* 0x040fe80000001814 */
[----:B------:R-:W-:Y:S01]  /*e190*/  LDSM.16.MT88.4 R108, [R200+0x7800] ;  /* 0x00780000c86c783b */ /* 0x000fe20000004200 */
[----:B------:R-:W4:Y:S01]  /*e1a0*/  MUFU.EX2 R71, R137 ;  /* 0x0000008900477308 */ /* 0x000f220000000800 */
[----:B------:R-:W-:Y:S02]  /*e1b0*/  FADD.FTZ R2, R234, R2 ;  /* 0x00000002ea027221 */ /* 0x000fe40000010000 */
[C---:B------:R-:W-:Y:S04]  /*e1c0*/  HMMA.16816.F32 R24, R72.reuse, R90, R24 ;  /* 0x0000005a4818723c */ /* 0x040fe80000001818 */
[----:B------:R-:W-:Y:S01]  /*e1d0*/  LDSM.16.MT88.4 R88, [R204+0x3800] ;  /* 0x00380000cc58783b */ /* 0x000fe20000004200 */
[----:B------:R-:W-:Y:S02]  /*e1e0*/  FADD.FTZ R2, R233, R2 ;  /* 0x00000002e9027221 */ /* 0x000fe40000010000 */
[----:B------:R-:W-:Y:S01]  /*e1f0*/  FADD.FTZ R0, R164, R0 ;  /* 0x00000000a4007221 */ /* 0x000fe20000010000 */
[C---:B------:R-:W-:Y:S04]  /*e200*/  HMMA.16816.F32 R28, R72.reuse, R92, R28 ;  /* 0x0000005c481c723c */ /* 0x040fe8000000181c */
[----:B------:R-:W-:Y:S01]  /*e210*/  FADD.FTZ R2, R118, R2 ;  /* 0x0000000276027221 */ /* 0x000fe20000010000 */
[----:B-1----:R-:W-:Y:S01]  /*e220*/  F2FP.PACK_AB R133, R136, R138 ;  /* 0x0000008a8885723e */ /* 0x002fe200000000ff */
[----:B------:R-:W-:Y:S02]  /*e230*/  FADD.FTZ R0, R163, R0 ;  /* 0x00000000a3007221 */ /* 0x000fe40000010000 */
[C---:B------:R-:W-:Y:S01]  /*e240*/  HMMA.16816.F32 R32, R72.reuse, R94, R32 ;  /* 0x0000005e4820723c */ /* 0x040fe20000001820 */
[----:B------:R-:W-:Y:S03]  /*e250*/  LDSM.16.MT88.4 R92, [R203+0x3800] ;  /* 0x00380000cb5c783b */ /* 0x000fe60000004200 */
[----:B------:R-:W-:Y:S01]  /*e260*/  FADD.FTZ R2, R229, R2 ;  /* 0x00000002e5027221 */ /* 0x000fe20000010000 */
[----:B----4-:R-:W-:Y:S01]  /*e270*/  F2FP.PACK_AB R135, R70, R71 ;  /* 0x000000474687723e */ /* 0x010fe200000000ff */
[----:B------:R-:W-:Y:S02]  /*e280*/  FADD.FTZ R0, R166, R0 ;  /* 0x00000000a6007221 */ /* 0x000fe40000010000 */
[C---:B---3--:R-:W-:Y:S04]  /*e290*/  HMMA.16816.F32 R36, R72.reuse, R76, R36 ;  /* 0x0000004c4824723c */ /* 0x048fe80000001824 */
[----:B------:R-:W-:Y:S02]  /*e2a0*/  FADD.FTZ R2, R191, R2 ;  /* 0x00000002bf027221 */ /* 0x000fe40000010000 */
[----:B------:R-:W-:Y:S02]  /*e2b0*/  FADD.FTZ R0, R162, R0 ;  /* 0x00000000a2007221 */ /* 0x000fe40000010000 */
[C---:B------:R-:W-:Y:S01]  /*e2c0*/  HMMA.16816.F32 R40, R72.reuse, R78, R40 ;  /* 0x0000004e4828723c */ /* 0x040fe20000001828 */
[----:B------:R-:W1:Y:S03]  /*e2d0*/  LDSM.16.MT88.4 R76, [R200+0x3800] ;  /* 0x00380000c84c783b */ /* 0x000e660000004200 */
[----:B------:R-:W-:Y:S02]  /*e2e0*/  FADD.FTZ R2, R127, R2 ;  /* 0x000000027f027221 */ /* 0x000fe40000010000 */
[----:B------:R-:W-:Y:S02]  /*e2f0*/  FADD.FTZ R0, R161, R0 ;  /* 0x00000000a1007221 */ /* 0x000fe40000010000 */
[C---:B------:R-:W-:Y:S04]  /*e300*/  HMMA.16816.F32 R44, R72.reuse, R96, R44 ;  /* 0x00000060482c723c */ /* 0x040fe8000000182c */
[----:B------:R-:W-:Y:S02]  /*e310*/  FADD.FTZ R0, R117, R0 ;  /* 0x0000000075007221 */ /* 0x000fe40000010000 */
[----:B------:R-:W-:Y:S02]  /*e320*/  FADD.FTZ R2, R126, R2 ;  /* 0x000000027e027221 */ /* 0x000fe40000010000 */
[C---:B------:R-:W-:Y:S04]  /*e330*/  HMMA.16816.F32 R48, R72.reuse, R98, R48 ;  /* 0x000000624830723c */ /* 0x040fe80000001830 */
[----:B------:R-:W-:Y:S02]  /*e340*/  FADD.FTZ R0, R116, R0 ;  /* 0x0000000074007221 */ /* 0x000fe40000010000 */
[----:B------:R-:W3:Y:S01]  /*e350*/  LDSM.16.MT88.4 R116, [R204+0x7800] ;  /* 0x00780000cc74783b */ /* 0x000ee20000004200 */
[----:B------:R-:W-:Y:S01]  /*e360*/  FADD.FTZ R2, R190, R2 ;  /* 0x00000002be027221 */ /* 0x000fe20000010000 */
[C---:B-----5:R-:W-:Y:S04]  /*e370*/  HMMA.16816.F32 R52, R72.reuse, R80, R52 ;  /* 0x000000504834723c */ /* 0x060fe80000001834 */
[----:B------:R-:W-:Y:S02]  /*e380*/  FADD.FTZ R0, R125, R0 ;  /* 0x000000007d007221 */ /* 0x000fe40000010000 */
[----:B------:R-:W-:Y:S02]  /*e390*/  FADD.FTZ R2, R189, R2 ;  /* 0x00000002bd027221 */ /* 0x000fe40000010000 */
[C---:B------:R-:W-:Y:S04]  /*e3a0*/  HMMA.16816.F32 R56, R72.reuse, R82, R56 ;  /* 0x000000524838723c */ /* 0x040fe80000001838 */
[----:B------:R-:W-:Y:S02]  /*e3b0*/  FADD.FTZ R0, R124, R0 ;  /* 0x000000007c007221 */ /* 0x000fe40000010000 */
[----:B------:R-:W4:Y:S01]  /*e3c0*/  LDSM.16.MT88.4 R124, [R203+0x7800] ;  /* 0x00780000cb7c783b */ /* 0x000f220000004200 */
[----:B------:R-:W-:Y:S01]  /*e3d0*/  FADD.FTZ R2, R188, R2 ;  /* 0x00000002bc027221 */ /* 0x000fe20000010000 */
[C---:B--2---:R-:W-:Y:S04]  /*e3e0*/  HMMA.16816.F32 R60, R72.reuse, R84, R60 ;  /* 0x00000054483c723c */ /* 0x044fe8000000183c */
[----:B------:R-:W-:Y:S02]  /*e3f0*/  FADD.FTZ R2, R183, R2 ;  /* 0x00000002b7027221 */ /* 0x000fe40000010000 */
[----:B------:R-:W-:Y:S02]  /*e400*/  FADD.FTZ R0, R107, R0 ;  /* 0x000000006b007221 */ /* 0x000fe40000010000 */
[----:B------:R-:W-:Y:S04]  /*e410*/  HMMA.16816.F32 R64, R72, R86, R64 ;  /* 0x000000564840723c */ /* 0x000fe80000001840 */
[----:B------:R-:W-:Y:S02]  /*e420*/  FADD.FTZ R2, R182, R2 ;  /* 0x00000002b6027221 */ /* 0x000fe40000010000 */
[----:B------:R-:W-:Y:S02]  /*e430*/  FADD.FTZ R0, R106, R0 ;  /* 0x000000006a007221 */ /* 0x000fe40000010000 */
[C---:B-1----:R-:W-:Y:S01]  /*e440*/  HMMA.16816.F32 R72, R132.reuse, R76, R4 ;  /* 0x0000004c8448723c */ /* 0x042fe20000001804 */
[----:B------:R-:W1:Y:S04]  /*e450*/  LDSM.16.MT88.4 R4, [R206+0x7800] ;  /* 0x00780000ce04783b */ /* 0x000e680000004200 */
[----:B------:R-:W-:Y:S02]  /*e460*/  FADD.FTZ R2, R181, R2 ;  /* 0x00000002b5027221 */ /* 0x000fe40000010000 */
[----:B------:R-:W-:Y:S01]  /*e470*/  FADD.FTZ R0, R105, R0 ;  /* 0x0000000069007221 */ /* 0x000fe20000010000 */
[C---:B------:R-:W-:Y:S04]  /*e480*/  HMMA.16816.F32 R76, R132.reuse, R78, R8 ;  /* 0x0000004e844c723c */ /* 0x040fe80000001808 */
[----:B------:R-:W-:Y:S02]  /*e490*/  FADD.FTZ R2, R180, R2 ;  /* 0x00000002b4027221 */ /* 0x000fe40000010000 */
[----:B------:R-:W-:Y:S02]  /*e4a0*/  FADD.FTZ R0, R104, R0 ;  /* 0x0000000068007221 */ /* 0x000fe40000010000 */
        /* <DEDUP_REMOVED lines=24> */
[C---:B---3--:R-:W-:Y:S04]  /*e630*/  HMMA.16816.F32 R112, R132.reuse, R116, R44 ;  /* 0x000000748470723c */ /* 0x048fe8000000182c */
[----:B------:R-:W-:Y:S02]  /*e640*/  FADD.FTZ R0, R131, R0 ;  /* 0x0000000083007221 */ /* 0x000fe40000010000 */
[----:B------:R-:W-:Y:S02]  /*e650*/  FADD.FTZ R2, R153, R2 ;  /* 0x0000000299027221 */ /* 0x000fe40000010000 */
[C---:B------:R-:W-:Y:S04]  /*e660*/  HMMA.16816.F32 R116, R132.reuse, R118, R48 ;  /* 0x000000768474723c */ /* 0x040fe80000001830 */
[----:B------:R-:W-:Y:S04]  /*e670*/  FADD.FTZ R0, R130, R0 ;  /* 0x0000000082007221 */ /* 0x000fe80000010000 */
[C---:B----4-:R-:W-:Y:S04]  /*e680*/  HMMA.16816.F32 R120, R132.reuse, R124, R52 ;  /* 0x0000007c8478723c */ /* 0x050fe80000001834 */
[----:B------:R-:W-:Y:S04]  /*e690*/  FADD.FTZ R0, R129, R0 ;  /* 0x0000000081007221 */ /* 0x000fe80000010000 */
[C---:B------:R-:W-:Y:S04]  /*e6a0*/  HMMA.16816.F32 R124, R132.reuse, R126, R56 ;  /* 0x0000007e847c723c */ /* 0x040fe80000001838 */
[----:B------:R-:W-:Y:S04]  /*e6b0*/  FADD.FTZ R0, R128, R0 ;  /* 0x0000000080007221 */ /* 0x000fe80000010000 */
        /* <DEDUP_REMOVED lines=16> */
[----:B------:R-:W-:-:S05]  /*e7c0*/  @P0 BRA `(.L_x_73) ;  /* 0xffffc0a000000947 */ /* 0x000fca000383ffff */
.L_x_72:
[----:B------:R-:W-:Y:S02]  /*e7d0*/  MOV R7, 0x1f ;  /* 0x0000001f00077802 */ /* 0x000fe40000000f00 */
[----:B------:R-:W-:Y:S01]  /*e7e0*/  MOV R6, 0xffffffff ;  /* 0xffffffff00067802 */ /* 0x000fe20000000f00 */
[----:B------:R-:W-:Y:S05]  /*e7f0*/  BRA.DIV ~URZ, `(.L_x_74) ;  /* 0x00001c427f007947 */ /* 0x000fea000b800000 */
[----:B-1----:R-:W2:Y:S04]  /*e800*/  LDL R2, [R1+0xc] ;  /* 0x00000c0001027983 */ /* 0x002ea80000100800 */
[----:B--2---:R1:W2:Y:S02]  /*e810*/  SHFL.BFLY PT, R0, R2, 0x2, 0x1f ;  /* 0x0c401f0002007f89 */ /* 0x0042a400000e0000 */
.L_x_88:
[----:B-1----:R-:W3:Y:S02]  /*e820*/  LDL.LU R2, [R1+0xc] ;  /* 0x00000c0001027983 */ /* 0x002ee40000300800 */
[----:B--23--:R-:W-:Y:S01]  /*e830*/  FADD.FTZ R0, R0, R2 ;  /* 0x0000000200007221 */ /* 0x00cfe20000010000 */
[----:B------:R-:W-:Y:S05]  /*e840*/  BRA.DIV ~URZ, `(.L_x_75) ;  /* 0x00001c527f007947 */ /* 0x000fea000b800000 */
[----:B------:R-:W2:Y:S04]  /*e850*/  LDL.LU R5, [R1+0x10] ;  /* 0x0000100001057983 */ /* 0x000ea80000300800 */
[----:B------:R-:W1:Y:S02]  /*e860*/  SHFL.BFLY PT, R2, R0, 0x1, 0x1f ;  /* 0x0c201f0000027f89 */ /* 0x000e6400000e0000 */
[----:B-1----:R-:W-:-:S02]  /*e870*/  FADD.FTZ R0, R0, R2 ;  /* 0x0000000200007221 */ /* 0x002fc40000010000 */
[----:B--2---:R-:W1:Y:S02]  /*e880*/  SHFL.BFLY PT, R3, R5, 0x2, 0x1f ;  /* 0x0c401f0005037f89 */ /* 0x004e6400000e0000 */
[----:B-1----:R-:W-:-:S05]  /*e890*/  FADD.FTZ R3, R3, R5 ;  /* 0x0000000503037221 */ /* 0x002fca0000010000 */
[----:B------:R1:W2:Y:S02]  /*e8a0*/  SHFL.BFLY PT, R4, R3, 0x1, 0x1f ;  /* 0x0c201f0003047f89 */ /* 0x0002a400000e0000 */
.L_x_89:
[----:B------:R-:W-:Y:S01]  /*e8b0*/  FSETP.NE.FTZ.AND P1, PT, R0, RZ, PT ;  /* 0x000000ff0000720b */ /* 0x000fe20003f35000 */
[----:B-12---:R-:W-:Y:S01]  /*e8c0*/  FADD.FTZ R3, R4, R3 ;  /* 0x0000000304037221 */ /* 0x006fe20000010000 */
[----:B------:R-:W-:Y:S02]  /*e8d0*/  MOV R2, RZ ;  /* 0x000000ff00027202 */ /* 0x000fe40000000f00 */
[----:B------:R-:W-:Y:S02]  /*e8e0*/  MOV R16, 0xff800000 ;  /* 0xff80000000107802 */ /* 0x000fe40000000f00 */
[----:B------:R-:W-:Y:S02]  /*e8f0*/  FSETP.NE.FTZ.AND P0, PT, R3, RZ, PT ;  /* 0x000000ff0300720b */ /* 0x000fe40003f15000 */
[----:B------:R-:W-:-:S05]  /*e900*/  MOV R15, 0xff800000 ;  /* 0xff800000000f7802 */ /* 0x000fca0000000f00 */
[----:B------:R-:W1:Y:S01]  /*e910*/  @P1 MUFU.RCP R2, R0 ;  /* 0x0000000000021308 */ /* 0x000e620000001000 */
[----:B------:R-:W-:-:S05]  /*e920*/  @P1 MOV R4, 0x3f317218 ;  /* 0x3f31721800041802 */ /* 0x000fca0000000f00 */
[----:B------:R-:W-:Y:S02]  /*e930*/  @P1 FMUL.FTZ R4, R4, c[0x0][0x2d0] ;  /* 0x0000b40004041a20 */ /* 0x000fe40000410000 */
[----:B------:R2:W3:Y:S01]  /*e940*/  @P1 MUFU.LG2 R5, R0 ;  /* 0x0000000000051308 */ /* 0x0004e20000000c00 */
[C---:B-1----:R-:W-:Y:S02]  /*e950*/  FMUL.FTZ R72, R2.reuse, R72 ;  /* 0x0000004802487220 */ /* 0x042fe40000410000 */
[C---:B------:R-:W-:Y:S02]  /*e960*/  FMUL.FTZ R73, R2.reuse, R73 ;  /* 0x0000004902497220 */ /* 0x040fe40000410000 */
[C---:B------:R-:W-:Y:S02]  /*e970*/  FMUL.FTZ R76, R2.reuse, R76 ;  /* 0x0000004c024c7220 */ /* 0x040fe40000410000 */
[C---:B------:R-:W-:Y:S01]  /*e980*/  FMUL.FTZ R77, R2.reuse, R77 ;  /* 0x0000004d024d7220 */ /* 0x040fe20000410000 */
[----:B--2---:R-:W-:Y:S01]  /*e990*/  MOV R0, RZ ;  /* 0x000000ff00007202 */ /* 0x004fe20000000f00 */
[----:B------:R-:W-:-:S02]  /*e9a0*/  FMUL.FTZ R80, R2, R80 ;  /* 0x0000005002507220 */ /* 0x000fc40000410000 */
[C---:B------:R-:W-:Y:S02]  /*e9b0*/  FMUL.FTZ R81, R2.reuse, R81 ;  /* 0x0000005102517220 */ /* 0x040fe40000410000 */
[C---:B------:R-:W-:Y:S01]  /*e9c0*/  FMUL.FTZ R84, R2.reuse, R84 ;  /* 0x0000005402547220 */ /* 0x040fe20000410000 */
[----:B------:R-:W1:Y:S01]  /*e9d0*/  @P0 MUFU.RCP R0, R3 ;  /* 0x0000000300000308 */ /* 0x000e620000001000 */
        /* <DEDUP_REMOVED lines=24> */
[----:B------:R-:W-:Y:S02]  /*eb60*/  FMUL.FTZ R133, R2, R133 ;  /* 0x0000008502857220 */ /* 0x000fe40000410000 */
[----:B------:R2:W4:Y:S01]  /*eb70*/  @P0 MUFU.LG2 R2, R3 ;  /* 0x0000000300020308 */ /* 0x0005220000000c00 */
[----:B---3--:R-:W-:Y:S02]  /*eb80*/  @P1 FMUL.FTZ R5, R5, 0.69314718246459960938 ;  /* 0x3f31721805051820 */ /* 0x008fe40000410000 */
[----:B-1----:R-:W-:Y:S02]  /*eb90*/  FMUL.FTZ R74, R0, R74 ;  /* 0x0000004a004a7220 */ /* 0x002fe40000410000 */
[----:B------:R-:W-:Y:S01]  /*eba0*/  @P1 FFMA.FTZ R16, R4, R69, R5 ;  /* 0x0000004504101223 */ /* 0x000fe20000010005 */
[----:B------:R-:W-:Y:S01]  /*ebb0*/  MOV R4, 0x1 ;  /* 0x0000000100047802 */ /* 0x000fe20000000f00 */
[----:B------:R-:W-:-:S02]  /*ebc0*/  FMUL.FTZ R75, R0, R75 ;  /* 0x0000004b004b7220 */ /* 0x000fc40000410000 */
[C---:B------:R-:W-:Y:S02]  /*ebd0*/  FMUL.FTZ R78, R0.reuse, R78 ;  /* 0x0000004e004e7220 */ /* 0x040fe40000410000 */
[C---:B------:R-:W-:Y:S02]  /*ebe0*/  FMUL.FTZ R79, R0.reuse, R79 ;  /* 0x0000004f004f7220 */ /* 0x040fe40000410000 */
[C---:B------:R-:W-:Y:S02]  /*ebf0*/  FMUL.FTZ R82, R0.reuse, R82 ;  /* 0x0000005200527220 */ /* 0x040fe40000410000 */
[----:B------:R-:W-:Y:S01]  /*ec00*/  FMUL.FTZ R83, R0, R83 ;  /* 0x0000005300537220 */ /* 0x000fe20000410000 */
[----:B--2---:R-:W-:Y:S01]  /*ec10*/  @P0 MOV R3, 0x3f317218 ;  /* 0x3f31721800030802 */ /* 0x004fe20000000f00 */
[----:B----4-:R-:W-:Y:S02]  /*ec20*/  @P0 FMUL.FTZ R2, R2, 0.69314718246459960938 ;  /* 0x3f31721802020820 */ /* 0x010fe40000410000 */
[----:B------:R-:W-:-:S02]  /*ec30*/  FMUL.FTZ R86, R0, R86 ;  /* 0x0000005600567220 */ /* 0x000fc40000410000 */
[----:B------:R-:W-:Y:S02]  /*ec40*/  @P0 FMUL.FTZ R3, R3, c[0x0][0x2d0] ;  /* 0x0000b40003030a20 */ /* 0x000fe40000410000 */
        /* <DEDUP_REMOVED lines=24> */
[----:B------:R-:W-:Y:S01]  /*edd0*/  FMUL.FTZ R135, R0, R135 ;  /* 0x0000008700877220 */ /* 0x000fe20000410000 */
[----:B------:R-:W-:Y:S01]  /*ede0*/  PRMT R0, R4, 0x7610, R0 ;  /* 0x0000761004007816 */ /* 0x000fe20000000000 */
[----:B------:R-:W-:Y:S02]  /*edf0*/  @P0 FFMA.FTZ R15, R3, R68, R2 ;  /* 0x00000044030f0223 */ /* 0x000fe40000010002 */
.L_x_67:
[----:B--2---:R2:W5:Y:S01]  /*ee00*/  LDL R7, [R1+0x4c] ;  /* 0x00004c0001077983 */ /* 0x0045620000100800 */
[----:B------:R-:W-:Y:S03]  /*ee10*/  BSSY B0, `(.L_x_76) ;  /* 0x0000012000007945 */ /* 0x000fe60003800000 */
[----:B------:R-:W3:Y:S02]  /*ee20*/  S2R R6, SR_TID.X ;  /* 0x0000000000067919 */ /* 0x000ee40000002100 */
[----:B---3--:R-:W-:-:S13]  /*ee30*/  LOP3.LUT P6, RZ, R6, 0xff, RZ, 0xc0, !PT ;  /* 0x000000ff06ff7812 */ /* 0x008fda00078cc0ff */
[----:B------:R-:W-:Y:S05]  /*ee40*/  @P6 BRA `(.L_x_77) ;  /* 0x000000e000006947 */ /* 0x000fea0003800000 */
[----:B--2---:R-:W2:Y:S01]  /*ee50*/  S2R R4, SR_LANEID ;  /* 0x0000000000047919 */ /* 0x004ea20000000000 */
[----:B------:R-:W-:Y:S01]  /*ee60*/  VOTEU.ANY UR4, UPT, PT ;  /* 0x0000000000047886 */ /* 0x000fe200038e0100 */
[----:B------:R-:W-:Y:S01]  /*ee70*/  IMAD.MOV.U32 R5, RZ, RZ, c[0x0][0x584] ;  /* 0x00016100ff057624 */ /* 0x000fe200078e00ff */
[----:B------:R-:W2:Y:S08]  /*ee80*/  FLO.U32 R3, UR4 ;  /* 0x0000000400037d00 */ /* 0x000eb000080e0000 */
[----:B------:R-:W3:Y:S01]  /*ee90*/  POPC R2, UR4 ;  /* 0x0000000400027d09 */ /* 0x000ee20008000000 */
[----:B--2---:R-:W-:Y:S01]  /*eea0*/  ISETP.EQ.U32.AND P0, PT, R3, R4, PT ;  /* 0x000000040300720c */ /* 0x004fe20003f02070 */
[----:B------:R-:W-:-:S12]  /*eeb0*/  IMAD.MOV.U32 R4, RZ, RZ, c[0x0][0x580] ;  /* 0x00016000ff047624 */ /* 0x000fd800078e00ff */
[----:B---3--:R2:W3:Y:S04]  /*eec0*/  @P0 ATOMG.E.ADD.STRONG.GPU PT, R2, [R4.64], R2 ;  /* 0x00000002040209a8 */ /* 0x0084e800081ee1c6 */
[----:B--2---:R-:W2:Y:S04]  /*eed0*/  S2R R4, SR_LTMASK ;  /* 0x0000000000047919 */ /* 0x004ea80000003900 */
[----:B---3--:R2:W3:Y:S02]  /*eee0*/  SHFL.IDX PT, R3, R2, R3, 0x1f ;  /* 0x00001f0302037589 */ /* 0x0084e400000e0000 */
[----:B--2---:R-:W-:-:S06]  /*eef0*/  LOP3.LUT R2, R4, UR4, RZ, 0xc0, !PT ;  /* 0x0000000404027c12 */ /* 0x004fcc000f8ec0ff */
[----:B------:R-:W3:Y:S02]  /*ef00*/  POPC R2, R2 ;  /* 0x0000000200027309 */ /* 0x000ee40000000000 */
[----:B---3-5:R-:W-:-:S05]  /*ef10*/  IADD3 R7, R3, c[0x0][0xc], R2 ;  /* 0x0000030003077a10 */ /* 0x028fca0007ffe002 */
[----:B------:R2:W-:Y:S02]  /*ef20*/  STL [R1+0x4c], R7 ;  /* 0x00004c0701007387 */ /* 0x0005e40000100800 */
.L_x_77:
[----:B--2---:R-:W-:Y:S05]  /*ef30*/  BSYNC B0 ;  /* 0x0000000000007941 */ /* 0x004fea0003800000 */
.L_x_76:
[----:B------:R-:W-:Y:S01]  /*ef40*/  PRMT R0, R0, 0x9910, RZ ;  /* 0x0000991000007816 */ /* 0x000fe200000000ff */
[----:B------:R-:W-:Y:S01]  /*ef50*/  BSSY B1, `(.L_x_78) ;  /* 0x000013a000017945 */ /* 0x000fe20003800000 */
[----:B-----5:R-:W-:Y:S01]  /*ef60*/  IMAD.MOV.U32 R41, RZ, RZ, R7 ;  /* 0x000000ffff297224 */ /* 0x020fe200078e0007 */
[----:B------:R-:W-:Y:S01]  /*ef70*/  MOV R43, 0x1f ;  /* 0x0000001f002b7802 */ /* 0x000fe20000000f00 */
[----:B------:R-:W-:Y:S01]  /*ef80*/  IMAD.MOV.U32 R44, RZ, RZ, RZ ;  /* 0x000000ffff2c7224 */ /* 0x000fe200078e00ff */
[----:B------:R-:W-:Y:S01]  /*ef90*/  ISETP.NE.AND P0, PT, R0, RZ, PT ;  /* 0x000000ff0000720c */ /* 0x000fe20003f05270 */
[----:B------:R-:W-:-:S12]  /*efa0*/  IMAD.MOV.U32 R42, RZ, RZ, -0x1 ;  /* 0xffffffffff2a7424 */ /* 0x000fd800078e00ff */
[----:B------:R-:W-:Y:S05]  /*efb0*/  @!P0 BRA `(.L_x_79) ;  /* 0x0000107000008947 */ /* 0x000fea0003800000 */
[----:B------:R-:W-:Y:S01]  /*efc0*/  WARPSYNC 0xffffffff ;  /* 0xffffffff00007948 */ /* 0x000fe20003800000 */
[----:B------:R-:W-:Y:S06]  /*efd0*/  BAR.SYNC.DEFER_BLOCKING 0x1, 0x100 ;  /* 0x0044000000007b1d */ /* 0x000fec0000010000 */
[----:B------:R-:W-:Y:S05]  /*efe0*/  BRA.CONV ~URZ, `(.L_x_80) ;  /* 0x000000537f007947 */ /* 0x000fea000b800000 */
[----:B------:R-:W-:Y:S02]  /*eff0*/  SHF.R.S32.HI R0, RZ, 0x1f, R6 ;  /* 0x0000001fff007819 */ /* 0x000fe40000011406 */
[----:B------:R-:W-:Y:S02]  /*f000*/  MOV R2, 0xf040 ;  /* 0x0000f04000027802 */ /* 0x000fe40000000f00 */
[----:B------:R-:W-:-:S04]  /*f010*/  LEA.HI R0, R0, R6, RZ, 0x7 ;  /* 0x0000000600007211 */ /* 0x000fc800078f38ff */
[----:B------:R-:W-:Y:S02]  /*f020*/  SHF.R.S32.HI R0, RZ, 0x7, R0 ;  /* 0x00000007ff007819 */ /* 0x000fe40000011400 */
[----:B-1----:R-:W-:Y:S05]  /*f030*/  CALL.REL.NOINC `($__internal_1_$__cuda_sm70_shflsync_idx_p) ;  /* 0x000015f000007944 */ /* 0x002fea0003c00000 */
.L_x_80:
[----:B------:R-:W3:Y:S04]  /*f040*/  LDL R8, [R1+0x54] ;  /* 0x0000540001087983 */ /* 0x000ee80000100800 */
[----:B------:R-:W4:Y:S04]  /*f050*/  LDL.LU R5, [R1+0x34] ;  /* 0x0000340001057983 */ /* 0x000f280000300800 */
[----:B-1----:R-:W5:Y:S04]  /*f060*/  LDL.LU R11, [R1+0x38] ;  /* 0x00003800010b7983 */ /* 0x002f680000300800 */
[----:B--2---:R-:W2:Y:S04]  /*f070*/  LDL.LU R17, [R1+0x3c] ;  /* 0x00003c0001117983 */ /* 0x004ea80000300800 */
[----:B------:R-:W3:Y:S01]  /*f080*/  LDL.LU R19, [R1+0x48] ;  /* 0x0000480001137983 */ /* 0x000ee20000300800 */
[----:B------:R-:W-:-:S03]  /*f090*/  IMAD.MOV.U32 R3, RZ, RZ, 0x1 ;  /* 0x00000001ff037424 */ /* 0x000fc600078e00ff */
[----:B------:R-:W2:Y:S02]  /*f0a0*/  LDL R18, [R1+0x5c] ;  /* 0x00005c0001127983 */ /* 0x000ea40000100800 */
[----:B------:R-:W-:Y:S02]  /*f0b0*/  ISETP.NE.AND P1, PT, R3, c[0x0][0x4e8], PT ;  /* 0x00013a0003007a0c */ /* 0x000fe40003f25270 */
[----:B------:R-:W2:Y:S04]  /*f0c0*/  LDL R45, [R1+0x30] ;  /* 0x00003000012d7983 */ /* 0x000ea80000100800 */
[----:B------:R-:W1:Y:S01]  /*f0d0*/  S2R R20, SR_TID.X ;  /* 0x0000000000147919 */ /* 0x000e620000002100 */
[----:B------:R-:W-:Y:S02]  /*f0e0*/  ULDC UR5, c[0x0][0x4e8] ;  /* 0x00013a0000057ab9 */ /* 0x000fe40000000800 */
[----:B------:R-:W-:-:S02]  /*f0f0*/  ULDC UR4, c[0x0][0x388] ;  /* 0x0000e20000047ab9 */ /* 0x000fc40000000800 */
[----:B------:R-:W-:Y:S01]  /*f100*/  UIMAD UR4, UR5, UR4, URZ ;  /* 0x00000004050472a4 */ /* 0x000fe2000f8e023f */
[----:B------:R-:W-:Y:S01]  /*f110*/  BSSY B0, `(.L_x_81) ;  /* 0x00000ad000007945 */ /* 0x000fe20003800000 */
[----:B----4-:R-:W-:Y:S01]  /*f120*/  SHF.R.S32.HI R0, RZ, 0x1f, R5 ;  /* 0x0000001fff007819 */ /* 0x010fe20000011405 */
[----:B------:R-:W-:-:S04]  /*f130*/  IMAD.WIDE.U32 R6, R5, c[0x0][0x4d0], RZ ;  /* 0x0001340005067a25 */ /* 0x000fc800078e00ff */
[C---:B------:R-:W-:Y:S02]  /*f140*/  IMAD R2, R0.reuse, c[0x0][0x4d0], RZ ;  /* 0x0001340000027a24 */ /* 0x040fe400078e02ff */
[----:B------:R-:W-:Y:S02]  /*f150*/  IMAD R4, R0, c[0x0][0x438], RZ ;  /* 0x00010e0000047a24 */ /* 0x000fe400078e02ff */
[----:B------:R-:W-:Y:S01]  /*f160*/  IMAD R3, R5, c[0x0][0x4d4], R2 ;  /* 0x0001350005037a24 */ /* 0x000fe200078e0202 */
[----:B-----5:R-:W-:Y:S01]  /*f170*/  SHF.R.S32.HI R2, RZ, 0x1f, R11 ;  /* 0x0000001fff027819 */ /* 0x020fe2000001140b */
[----:B---3--:R-:W-:Y:S02]  /*f180*/  IMAD.IADD R0, R8, 0x1, R19 ;  /* 0x0000000108007824 */ /* 0x008fe400078e0213 */
[----:B------:R-:W-:Y:S02]  /*f190*/  IMAD.IADD R7, R7, 0x1, R3 ;  /* 0x0000000107077824 */ /* 0x000fe400078e0203 */
[----:B------:R-:W-:-:S02]  /*f1a0*/  IMAD R9, R2, c[0x0][0x4d8], RZ ;  /* 0x0001360002097a24 */ /* 0x000fc400078e02ff */
[----:B------:R-:W-:-:S04]  /*f1b0*/  @P1 IMAD.HI.U32 R10, R0, c[0x0][0x4ec], RZ ;  /* 0x00013b00000a1a27 */ /* 0x000fc800078e00ff */
[----:B------:R-:W-:Y:S02]  /*f1c0*/  IMAD R8, R5, c[0x0][0x43c], R4 ;  /* 0x00010f0005087a24 */ /* 0x000fe400078e0204 */
[----:B------:R-:W-:Y:S01]  /*f1d0*/  IMAD.MOV.U32 R3, RZ, RZ, R0 ;  /* 0x000000ffff037224 */ /* 0x000fe200078e0000 */
[----:B------:R-:W-:Y:S01]  /*f1e0*/  @P1 SHF.R.U32.HI R3, RZ, c[0x0][0x4f0], R10 ;  /* 0x00013c00ff031a19 */ /* 0x000fe2000001160a */
[C---:B------:R-:W-:Y:S02]  /*f1f0*/  IMAD R9, R11.reuse, c[0x0][0x4dc], R9 ;  /* 0x000137000b097a24 */ /* 0x040fe400078e0209 */
[----:B------:R-:W-:-:S04]  /*f200*/  IMAD.WIDE.U32 R6, R11, c[0x0][0x4d8], R6 ;  /* 0x000136000b067a25 */ /* 0x000fc800078e0006 */
[----:B------:R-:W-:-:S04]  /*f210*/  IMAD.WIDE.U32 R4, R5, c[0x0][0x438], RZ ;  /* 0x00010e0005047a25 */ /* 0x000fc800078e00ff */
[----:B------:R-:W-:Y:S01]  /*f220*/  IMAD.IADD R7, R7, 0x1, R9 ;  /* 0x0000000107077824 */ /* 0x000fe200078e0209 */
[----:B--2---:R-:W-:Y:S01]  /*f230*/  SHF.R.S32.HI R9, RZ, 0x1f, R17 ;  /* 0x0000001fff097819 */ /* 0x004fe20000011411 */
[----:B------:R-:W-:Y:S02]  /*f240*/  IMAD.IADD R5, R5, 0x1, R8 ;  /* 0x0000000105057824 */ /* 0x000fe400078e0208 */
[----:B------:R-:W-:Y:S02]  /*f250*/  IMAD.MOV R8, RZ, RZ, -R3 ;  /* 0x000000ffff087224 */ /* 0x000fe400078e0a03 */
[----:B------:R-:W-:Y:S02]  /*f260*/  IMAD R2, R2, c[0x0][0x440], RZ ;  /* 0x0001100002027a24 */ /* 0x000fe400078e02ff */
[----:B------:R-:W-:Y:S02]  /*f270*/  IMAD R10, R9, c[0x0][0x4e0], RZ ;  /* 0x00013800090a7a24 */ /* 0x000fe400078e02ff */
[----:B------:R-:W-:-:S02]  /*f280*/  IMAD R8, R8, c[0x0][0x4e8], R0 ;  /* 0x00013a0008087a24 */ /* 0x000fc400078e0200 */
[----:B------:R-:W-:Y:S01]  /*f290*/  IMAD.WIDE.U32 R6, R17, c[0x0][0x4e0], R6 ;  /* 0x0001380011067a25 */ /* 0x000fe200078e0006 */
[----:B------:R-:W-:-:S03]  /*f2a0*/  SHF.R.S32.HI R12, RZ, 0x1f, R3 ;  /* 0x0000001fff0c7819 */ /* 0x000fc60000011403 */
[C---:B------:R-:W-:Y:S02]  /*f2b0*/  IMAD R14, R11.reuse, c[0x0][0x444], R2 ;  /* 0x000111000b0e7a24 */ /* 0x040fe400078e0202 */
[----:B------:R-:W-:Y:S01]  /*f2c0*/  IMAD.WIDE.U32 R4, R11, c[0x0][0x440], R4 ;  /* 0x000110000b047a25 */ /* 0x000fe200078e0004 */
[----:B------:R-:W-:Y:S02]  /*f2d0*/  SHF.R.S32.HI R13, RZ, 0x1f, R8 ;  /* 0x0000001fff0d7819 */ /* 0x000fe40000011408 */
[----:B------:R-:W-:Y:S01]  /*f2e0*/  IADD3 R6, P0, R3, R6, RZ ;  /* 0x0000000603067210 */ /* 0x000fe20007f1e0ff */
[----:B------:R-:W-:Y:S02]  /*f2f0*/  IMAD R11, R17, c[0x0][0x4e4], R10 ;  /* 0x00013900110b7a24 */ /* 0x000fe400078e020a */
[----:B------:R-:W-:-:S03]  /*f300*/  @P1 IMAD.HI.U32 R10, R0, c[0x0][0x4ec], RZ ;  /* 0x00013b00000a1a27 */ /* 0x000fc600078e00ff */
[----:B------:R-:W-:Y:S01]  /*f310*/  IADD3.X R7, R12, R7, R11, P0, !PT ;  /* 0x000000070c077210 */ /* 0x000fe200007fe40b */
[----:B------:R-:W-:Y:S02]  /*f320*/  IMAD R9, R9, c[0x0][0x448], RZ ;  /* 0x0001120009097a24 */ /* 0x000fe400078e02ff */
[----:B------:R-:W-:Y:S01]  /*f330*/  IMAD.MOV.U32 R2, RZ, RZ, R0 ;  /* 0x000000ffff027224 */ /* 0x000fe200078e0000 */
[----:B------:R-:W-:Y:S01]  /*f340*/  @P1 SHF.R.U32.HI R2, RZ, c[0x0][0x4f0], R10 ;  /* 0x00013c00ff021a19 */ /* 0x000fe2000001160a */
[----:B------:R-:W-:Y:S02]  /*f350*/  IMAD.IADD R5, R5, 0x1, R14 ;  /* 0x0000000105057824 */ /* 0x000fe400078e020e */
[----:B------:R-:W-:Y:S02]  /*f360*/  IMAD R3, R13, c[0x0][0x4c8], RZ ;  /* 0x000132000d037a24 */ /* 0x000fe400078e02ff */
[C---:B------:R-:W-:Y:S02]  /*f370*/  IMAD R10, R17.reuse, c[0x0][0x44c], R9 ;  /* 0x00011300110a7a24 */ /* 0x040fe400078e0209 */
[----:B------:R-:W-:Y:S01]  /*f380*/  IMAD.WIDE.U32 R4, R17, c[0x0][0x448], R4 ;  /* 0x0001120011047a25 */ /* 0x000fe200078e0004 */
[----:B-1----:R-:W-:-:S03]  /*f390*/  SHF.R.S32.HI R17, RZ, 0x1f, R20 ;  /* 0x0000001fff117819 */ /* 0x002fc60000011414 */
[C---:B------:R-:W-:Y:S02]  /*f3a0*/  IMAD R9, R8.reuse, c[0x0][0x4cc], R3 ;  /* 0x0001330008097a24 */ /* 0x040fe400078e0203 */
[----:B------:R-:W-:Y:S01]  /*f3b0*/  IMAD.WIDE.U32 R6, R8, c[0x0][0x4c8], R6 ;  /* 0x0001320008067a25 */ /* 0x000fe200078e0006 */
[----:B------:R-:W-:-:S03]  /*f3c0*/  SHF.R.S32.HI R8, RZ, 0x1f, R2 ;  /* 0x0000001fff087819 */ /* 0x000fc60000011402 */
[----:B------:R-:W-:Y:S02]  /*f3d0*/  IMAD.MOV R3, RZ, RZ, -R2 ;  /* 0x000000ffff037224 */ /* 0x000fe400078e0a02 */
[----:B------:R-:W-:Y:S01]  /*f3e0*/  IMAD.IADD R5, R5, 0x1, R10 ;  /* 0x0000000105057824 */ /* 0x000fe200078e020a */
[----:B------:R-:W-:Y:S01]  /*f3f0*/  LEA R10, P0, R6, c[0x0][0x4a8], 0x2 ;  /* 0x00012a00060a7a11 */ /* 0x000fe200078010ff */
[----:B------:R-:W-:Y:S01]  /*f400*/  IMAD.IADD R9, R7, 0x1, R9 ;  /* 0x0000000107097824 */ /* 0x000fe200078e0209 */
[----:B------:R-:W-:Y:S01]  /*f410*/  LEA.HI R17, R17, R20, RZ, 0x5 ;  /* 0x0000001411117211 */ /* 0x000fe200078f28ff */
[----:B------:R-:W-:Y:S02]  /*f420*/  IMAD R7, R3, c[0x0][0x4e8], R0 ;  /* 0x00013a0003077a24 */ /* 0x000fe400078e0200 */
[----:B------:R-:W-:Y:S01]  /*f430*/  IMAD R0, R8, c[0x0][0x430], RZ ;  /* 0x00010c0008007a24 */ /* 0x000fe200078e02ff */
[----:B------:R-:W-:Y:S02]  /*f440*/  LEA.HI.X R6, R6, c[0x0][0x4ac], R9, 0x2, P0 ;  /* 0x00012b0006067a11 */ /* 0x000fe400000f1409 */
[----:B------:R-:W-:Y:S01]  /*f450*/  LOP3.LUT R17, R17, 0xffffffe0, RZ, 0xc0, !PT ;  /* 0xffffffe011117812 */ /* 0x000fe200078ec0ff */
[----:B------:R-:W-:-:S02]  /*f460*/  IMAD R0, R2, c[0x0][0x434], R0 ;  /* 0x00010d0002007a24 */ /* 0x000fc400078e0200 */
[----:B------:R-:W-:Y:S01]  /*f470*/  IMAD.WIDE.U32 R2, R2, c[0x0][0x430], R4 ;  /* 0x00010c0002027a25 */ /* 0x000fe200078e0004 */
[----:B------:R-:W-:Y:S04]  /*f480*/  SHFL.IDX PT, R8, R10, RZ, 0x1c1f ;  /* 0x001c1fff0a087589 */ /* 0x000fe800000e0000 */
[----:B------:R-:W1:Y:S01]  /*f490*/  SHFL.IDX PT, R9, R6, RZ, 0x1c1f ;  /* 0x001c1fff06097589 */ /* 0x000e6200000e0000 */
[----:B------:R-:W-:Y:S02]  /*f4a0*/  IMAD.IADD R17, R20, 0x1, -R17 ;  /* 0x0000000114117824 */ /* 0x000fe400078e0a11 */
[----:B------:R-:W-:Y:S01]  /*f4b0*/  IMAD.IADD R3, R3, 0x1, R0 ;  /* 0x0000000103037824 */ /* 0x000fe200078e0200 */
[----:B------:R-:W-:Y:S01]  /*f4c0*/  SHFL.IDX PT, R4, R10, 0x1, 0x1c1f ;  /* 0x003c1f000a047f89 */ /* 0x000fe200000e0000 */
[----:B------:R-:W-:-:S03]  /*f4d0*/  IMAD.IADD R0, R18, 0x1, R19 ;  /* 0x0000000112007824 */ /* 0x000fc600078e0213 */
[----:B------:R2:W3:Y:S01]  /*f4e0*/  SHFL.IDX PT, R5, R6, 0x1, 0x1c1f ;  /* 0x003c1f0006057f89 */ /* 0x0004e200000e0000 */
[----:B------:R-:W-:Y:S01]  /*f4f0*/  LOP3.LUT P3, RZ, R17, 0x3, RZ, 0xc0, !PT ;  /* 0x0000000311ff7812 */ /* 0x000fe2000786c0ff */
[----:B------:R-:W-:-:S03]  /*f500*/  IMAD.WIDE.U32 R2, R7, c[0x0][0x428], R2 ;  /* 0x00010a0007027a25 */ /* 0x000fc600078e0002 */
[C---:B------:R-:W-:Y:S02]  /*f510*/  ISETP.GE.OR P4, PT, R0.reuse, UR4, P3 ;  /* 0x0000000400007c0c */ /* 0x040fe40009f86670 */
[----:B------:R-:W-:Y:S02]  /*f520*/  ISETP.GE.AND P1, PT, R0, UR4, PT ;  /* 0x0000000400007c0c */ /* 0x000fe4000bf26270 */
[----:B--2---:R-:W-:-:S05]  /*f530*/  SHF.R.S32.HI R6, RZ, 0x1f, R7 ;  /* 0x0000001fff067819 */ /* 0x004fca0000011407 */
[----:B------:R-:W-:Y:S01]  /*f540*/  IMAD R10, R6, c[0x0][0x428], RZ ;  /* 0x00010a00060a7a24 */ /* 0x000fe200078e02ff */
[----:B------:R-:W-:-:S03]  /*f550*/  IADD3 R6, R0, 0x8, RZ ;  /* 0x0000000800067810 */ /* 0x000fc60007ffe0ff */
[----:B------:R-:W-:Y:S01]  /*f560*/  IMAD R10, R7, c[0x0][0x42c], R10 ;  /* 0x00010b00070a7a24 */ /* 0x000fe200078e020a */
[----:B------:R-:W-:Y:S02]  /*f570*/  ISETP.GE.OR P3, PT, R6, UR4, P3 ;  /* 0x0000000406007c0c */ /* 0x000fe40009f66670 */
[----:B------:R-:W-:Y:S01]  /*f580*/  LEA R27, P2, R2, c[0x0][0x400], 0x2 ;  /* 0x00010000021b7a11 */ /* 0x000fe200078410ff */
[----:B------:R-:W-:Y:S01]  /*f590*/  IMAD.IADD R3, R3, 0x1, R10 ;  /* 0x0000000103037824 */ /* 0x000fe200078e020a */
[----:B-1----:R1:W-:Y:S01]  /*f5a0*/  @!P4 ST.E [R8.64], R16 ;  /* 0x000000100800c985 */ /* 0x0023e2000c101906 */
[----:B------:R-:W-:-:S03]  /*f5b0*/  ISETP.GE.AND P0, PT, R6, UR4, PT ;  /* 0x0000000406007c0c */ /* 0x000fc6000bf06270 */
[----:B------:R-:W-:Y:S02]  /*f5c0*/  LEA.HI.X R24, R2, c[0x0][0x404], R3, 0x2, P2 ;  /* 0x0001010002187a11 */ /* 0x000fe400010f1403 */
[C---:B------:R-:W-:Y:S01]  /*f5d0*/  IADD3 R17, R45.reuse, 0x8, RZ ;  /* 0x000000082d117810 */ /* 0x040fe20007ffe0ff */
[----:B------:R-:W2:Y:S01]  /*f5e0*/  SHFL.IDX PT, R2, R27, RZ, 0x1c1f ;  /* 0x001c1fff1b027589 */ /* 0x000ea200000e0000 */
[C---:B------:R-:W-:Y:S02]  /*f5f0*/  IADD3 R14, R45.reuse, 0x20, RZ ;  /* 0x000000202d0e7810 */ /* 0x040fe40007ffe0ff */
[C---:B------:R-:W-:Y:S01]  /*f600*/  IADD3 R13, R45.reuse, 0x28, RZ ;  /* 0x000000282d0d7810 */ /* 0x040fe20007ffe0ff */
[----:B---3--:R3:W-:Y:S01]  /*f610*/  @!P3 ST.E [R4.64], R15 ;  /* 0x0000000f0400b985 */ /* 0x0087e2000c101906 */
[C---:B------:R-:W-:Y:S02]  /*f620*/  IADD3 R12, R45.reuse, 0x30, RZ ;  /* 0x000000302d0c7810 */ /* 0x040fe40007ffe0ff */
[C---:B------:R-:W-:Y:S01]  /*f630*/  IADD3 R11, R45.reuse, 0x38, RZ ;  /* 0x000000382d0b7810 */ /* 0x040fe20007ffe0ff */
[----:B------:R4:W2:Y:S01]  /*f640*/  SHFL.IDX PT, R3, R24, RZ, 0x1c1f ;  /* 0x001c1fff18037589 */ /* 0x0008a200000e0000 */
[----:B------:R-:W-:-:S02]  /*f650*/  IADD3 R10, R45, 0x40, RZ ;  /* 0x000000402d0a7810 */ /* 0x000fc40007ffe0ff */
[C---:B------:R-:W-:Y:S02]  /*f660*/  IADD3 R7, R45.reuse, 0x58, RZ ;  /* 0x000000582d077810 */ /* 0x040fe40007ffe0ff */
[C---:B------:R-:W-:Y:S02]  /*f670*/  IADD3 R6, R45.reuse, 0x60, RZ ;  /* 0x000000602d067810 */ /* 0x040fe40007ffe0ff */
[C---:B------:R-:W-:Y:S02]  /*f680*/  IADD3 R0, R45.reuse, 0x78, RZ ;  /* 0x000000782d007810 */ /* 0x040fe40007ffe0ff */
[C---:B-1----:R-:W-:Y:S02]  /*f690*/  IADD3 R16, R45.reuse, 0x10, RZ ;  /* 0x000000102d107810 */ /* 0x042fe40007ffe0ff */
[C---:B------:R-:W-:Y:S02]  /*f6a0*/  IADD3 R9, R45.reuse, 0x48, RZ ;  /* 0x000000482d097810 */ /* 0x040fe40007ffe0ff */
[----:B------:R-:W-:-:S02]  /*f6b0*/  IADD3 R8, R45, 0x50, RZ ;  /* 0x000000502d087810 */ /* 0x000fc40007ffe0ff */
[----:B------:R-:W-:Y:S02]  /*f6c0*/  SHF.R.S32.HI R25, RZ, 0x1f, R17 ;  /* 0x0000001fff197819 */ /* 0x000fe40000011411 */
[C---:B---3--:R-:W-:Y:S02]  /*f6d0*/  IADD3 R15, R45.reuse, 0x18, RZ ;  /* 0x000000182d0f7810 */ /* 0x048fe40007ffe0ff */
[C---:B------:R-:W-:Y:S02]  /*f6e0*/  IADD3 R5, R45.reuse, 0x68, RZ ;  /* 0x000000682d057810 */ /* 0x040fe40007ffe0ff */
[----:B------:R-:W-:Y:S02]  /*f6f0*/  IADD3 R4, R45, 0x70, RZ ;  /* 0x000000702d047810 */ /* 0x000fe40007ffe0ff */
[----:B------:R-:W-:Y:S02]  /*f700*/  SHF.R.S32.HI R26, RZ, 0x1f, R16 ;  /* 0x0000001fff1a7819 */ /* 0x000fe40000011410 */
[----:B------:R-:W-:-:S02]  /*f710*/  SHF.R.S32.HI R29, RZ, 0x1f, R15 ;  /* 0x0000001fff1d7819 */ /* 0x000fc4000001140f */
[----:B------:R-:W-:Y:S02]  /*f720*/  SHF.R.S32.HI R28, RZ, 0x1f, R14 ;  /* 0x0000001fff1c7819 */ /* 0x000fe4000001140e */
[----:B------:R-:W-:Y:S02]  /*f730*/  SHF.R.S32.HI R30, RZ, 0x1f, R13 ;  /* 0x0000001fff1e7819 */ /* 0x000fe4000001140d */
[----:B------:R-:W-:Y:S02]  /*f740*/  SHF.R.S32.HI R31, RZ, 0x1f, R12 ;  /* 0x0000001fff1f7819 */ /* 0x000fe4000001140c */
[----:B------:R-:W-:Y:S02]  /*f750*/  SHF.R.S32.HI R32, RZ, 0x1f, R11 ;  /* 0x0000001fff207819 */ /* 0x000fe4000001140b */
[----:B------:R-:W-:Y:S02]  /*f760*/  SHF.R.S32.HI R33, RZ, 0x1f, R10 ;  /* 0x0000001fff217819 */ /* 0x000fe4000001140a */
[----:B------:R-:W-:-:S02]  /*f770*/  SHF.R.S32.HI R34, RZ, 0x1f, R9 ;  /* 0x0000001fff227819 */ /* 0x000fc40000011409 */
[----:B------:R-:W-:Y:S02]  /*f780*/  SHF.R.S32.HI R36, RZ, 0x1f, R8 ;  /* 0x0000001fff247819 */ /* 0x000fe40000011408 */
[----:B------:R-:W-:Y:S02]  /*f790*/  SHF.R.S32.HI R35, RZ, 0x1f, R7 ;  /* 0x0000001fff237819 */ /* 0x000fe40000011407 */
[----:B------:R-:W-:Y:S02]  /*f7a0*/  SHF.R.S32.HI R37, RZ, 0x1f, R6 ;  /* 0x0000001fff257819 */ /* 0x000fe40000011406 */
[----:B------:R-:W-:Y:S02]  /*f7b0*/  SHF.R.S32.HI R38, RZ, 0x1f, R5 ;  /* 0x0000001fff267819 */ /* 0x000fe40000011405 */
[----:B------:R-:W-:Y:S02]  /*f7c0*/  SHF.R.S32.HI R39, RZ, 0x1f, R4 ;  /* 0x0000001fff277819 */ /* 0x000fe40000011404 */
[----:B------:R-:W-:Y:S01]  /*f7d0*/  SHF.R.S32.HI R40, RZ, 0x1f, R0 ;  /* 0x0000001fff287819 */ /* 0x000fe20000011400 */
[----:B------:R-:W-:Y:S05]  /*f7e0*/  @P1 BRA `(.L_x_82) ;  /* 0x000003f000001947 */ /* 0x000fea0003800000 */
[----:B--2-4-:R-:W-:Y:S02]  /*f7f0*/  ISETP.GE.AND P5, PT, R45, c[0x0][0x3c8], PT ;  /* 0x0000f2002d007a0c */ /* 0x014fe40003fa6270 */
[----:B------:R-:W-:-:S02]  /*f800*/  ISETP.GE.AND P1, PT, R17, c[0x0][0x3c8], PT ;  /* 0x0000f20011007a0c */ /* 0x000fc40003f26270 */
[----:B------:R-:W-:Y:S02]  /*f810*/  ISETP.GE.AND P4, PT, R16, c[0x0][0x3c8], PT ;  /* 0x0000f20010007a0c */ /* 0x000fe40003f86270 */
[----:B------:R-:W-:-:S07]  /*f820*/  ISETP.GE.AND P2, PT, R15, c[0x0][0x3c8], PT ;  /* 0x0000f2000f007a0c */ /* 0x000fce0003f46270 */
[----:B------:R-:W-:Y:S02]  /*f830*/  @!P5 IMAD.WIDE R20, R45, 0x4, R2 ;  /* 0x000000042d14d825 */ /* 0x000fe400078e0202 */
[----:B------:R-:W-:-:S03]  /*f840*/  @!P1 LEA R18, P3, R17, R2, 0x2 ;  /* 0x0000000211129211 */ /* 0x000fc600078610ff */
[----:B------:R1:W-:Y:S01]  /*f850*/  @!P5 ST.E.64 [R20.64], R72 ;  /* 0x000000481400d985 */ /* 0x0003e2000c101b06 */
[----:B------:R-:W-:Y:S02]  /*f860*/  @!P1 LEA.HI.X R19, R17, R3, R25, 0x2, P3 ;  /* 0x0000000311139211 */ /* 0x000fe400018f1419 */
[----:B------:R-:W-:-:S03]  /*f870*/  ISETP.GE.AND P5, PT, R14, c[0x0][0x3c8], PT ;  /* 0x0000f2000e007a0c */ /* 0x000fc60003fa6270 */
[----:B------:R2:W-:Y:S01]  /*f880*/  @!P1 ST.E.64 [R18.64], R76 ;  /* 0x0000004c12009985 */ /* 0x0005e2000c101b06 */
[----:B------:R-:W-:Y:S02]  /*f890*/  ISETP.GE.AND P1, PT, R13, c[0x0][0x3c8], PT ;  /* 0x0000f2000d007a0c */ /* 0x000fe40003f26270 */
[----:B-1----:R-:W-:-:S04]  /*f8a0*/  @!P4 LEA R20, P3, R16, R2, 0x2 ;  /* 0x000000021014c211 */ /* 0x002fc800078610ff */
[----:B------:R-:W-:Y:S02]  /*f8b0*/  @!P4 LEA.HI.X R21, R16, R3, R26, 0x2, P3 ;  /* 0x000000031015c211 */ /* 0x000fe400018f141a */
[----:B--2---:R-:W-:-:S03]  /*f8c0*/  @!P2 LEA R18, P3, R15, R2, 0x2 ;  /* 0x000000020f12a211 */ /* 0x004fc600078610ff */
        /* <DEDUP_REMOVED lines=28> */
[----:B-1----:R-:W-:-:S04]  /*fa90*/  @!P3 LEA R20, P4, R8, R2, 0x2 ;  /* 0x000000020814b211 */ /* 0x002fc800078810ff */
[-C--:B------:R-:W-:Y:S02]  /*faa0*/  @!P3 LEA.HI.X R21, R8, R3.reuse, R36, 0x2, P4 ;  /* 0x000000030815b211 */ /* 0x080fe400020f1424 */
[-C--:B--2---:R-:W-:Y:S02]  /*fab0*/  @!P2 LEA R18, P1, R7, R2.reuse, 0x2 ;  /* 0x000000020712a211 */ /* 0x084fe400078210ff */
[----:B------:R-:W-:Y:S01]  /*fac0*/  ISETP.GE.AND P4, PT, R5, c[0x0][0x3c8], PT ;  /* 0x0000f20005007a0c */ /* 0x000fe20003f86270 */
[----:B------:R1:W-:Y:S01]  /*fad0*/  @!P3 ST.E.64 [R20.64], R112 ;  /* 0x000000701400b985 */ /* 0x0003e2000c101b06 */
[----:B------:R-:W-:Y:S02]  /*fae0*/  @!P2 LEA.HI.X R19, R7, R3, R35, 0x2, P1 ;  /* 0x000000030713a211 */ /* 0x000fe400008f1423 */
[----:B------:R-:W-:Y:S02]  /*faf0*/  ISETP.GE.AND P3, PT, R4, c[0x0][0x3c8], PT ;  /* 0x0000f20004007a0c */ /* 0x000fe40003f66270 */
[----:B------:R-:W-:Y:S01]  /*fb00*/  @!P5 LEA R22, P1, R6, R2, 0x2 ;  /* 0x000000020616d211 */ /* 0x000fe200078210ff */
[----:B------:R2:W-:Y:S01]  /*fb10*/  @!P2 ST.E.64 [R18.64], R116 ;  /* 0x000000741200a985 */ /* 0x0005e2000c101b06 */
[----:B------:R-:W-:-:S02]  /*fb20*/  ISETP.GE.AND P2, PT, R0, c[0x0][0x3c8], PT ;  /* 0x0000f20000007a0c */ /* 0x000fc40003f46270 */
[----:B------:R-:W-:-:S05]  /*fb30*/  @!P5 LEA.HI.X R23, R6, R3, R37, 0x2, P1 ;  /* 0x000000030617d211 */ /* 0x000fca00008f1425 */
[----:B------:R3:W-:Y:S01]  /*fb40*/  @!P5 ST.E.64 [R22.64], R120 ;  /* 0x000000781600d985 */ /* 0x0007e2000c101b06 */
[----:B-1----:R-:W-:-:S04]  /*fb50*/  @!P4 LEA R20, P1, R5, R2, 0x2 ;  /* 0x000000020514c211 */ /* 0x002fc800078210ff */
[----:B------:R-:W-:Y:S02]  /*fb60*/  @!P4 LEA.HI.X R21, R5, R3, R38, 0x2, P1 ;  /* 0x000000030515c211 */ /* 0x000fe400008f1426 */
[----:B--2---:R-:W-:-:S03]  /*fb70*/  @!P3 LEA R18, P1, R4, R2, 0x2 ;  /* 0x000000020412b211 */ /* 0x004fc600078210ff */
[----:B------:R3:W-:Y:S01]  /*fb80*/  @!P4 ST.E.64 [R20.64], R124 ;  /* 0x0000007c1400c985 */ /* 0x0007e2000c101b06 */
[----:B------:R-:W-:Y:S02]  /*fb90*/  @!P3 LEA.HI.X R19, R4, R3, R39, 0x2, P1 ;  /* 0x000000030413b211 */ /* 0x000fe400008f1427 */
[----:B------:R-:W-:-:S03]  /*fba0*/  @!P2 LEA R2, P1, R0, R2, 0x2 ;  /* 0x000000020002a211 */ /* 0x000fc600078210ff */
[----:B------:R3:W-:Y:S01]  /*fbb0*/  @!P3 ST.E.64 [R18.64], R128 ;  /* 0x000000801200b985 */ /* 0x0007e2000c101b06 */
[----:B------:R-:W-:-:S05]  /*fbc0*/  @!P2 LEA.HI.X R3, R0, R3, R40, 0x2, P1 ;  /* 0x000000030003a211 */ /* 0x000fca00008f1428 */
[----:B------:R3:W-:Y:S04]  /*fbd0*/  @!P2 ST.E.64 [R2.64], R132 ;  /* 0x000000840200a985 */ /* 0x0007e8000c101b06 */
.L_x_82:
[----:B--2-4-:R-:W-:Y:S05]  /*fbe0*/  BSYNC B0 ;  /* 0x0000000000007941 */ /* 0x014fea0003800000 */
.L_x_81:
[----:B---3--:R1:W2:Y:S04]  /*fbf0*/  SHFL.IDX PT, R3, R24, 0x1, 0x1c1f ;  /* 0x003c1f0018037f89 */ /* 0x0082a800000e0000 */
[----:B------:R1:W3:Y:S01]  /*fc00*/  SHFL.IDX PT, R2, R27, 0x1, 0x1c1f ;  /* 0x003c1f001b027f89 */ /* 0x0002e200000e0000 */
[----:B------:R-:W-:Y:S05]  /*fc10*/  @P0 BRA `(.L_x_83) ;  /* 0x000006d000000947 */ /* 0x000fea0003800000 */
[----:B------:R-:W-:Y:S02]  /*fc20*/  ISETP.GE.AND P2, PT, R17, c[0x0][0x3c8], PT ;  /* 0x0000f20011007a0c */ /* 0x000fe40003f46270 */
[----:B------:R-:W-:Y:S02]  /*fc30*/  ISETP.GE.AND P3, PT, R45, c[0x0][0x3c8], PT ;  /* 0x0000f2002d007a0c */ /* 0x000fe40003f66270 */
[----:B------:R-:W-:Y:S02]  /*fc40*/  ISETP.GE.AND P1, PT, R16, c[0x0][0x3c8], PT ;  /* 0x0000f20010007a0c */ /* 0x000fe40003f26270 */
[----:B------:R-:W-:-:S02]  /*fc50*/  ISETP.GE.AND P0, PT, R15, c[0x0][0x3c8], PT ;  /* 0x0000f2000f007a0c */ /* 0x000fc40003f06270 */
[----:B------:R-:W-:-:S05]  /*fc60*/  ISETP.GE.AND P4, PT, R14, c[0x0][0x3c8], PT ;  /* 0x0000f2000e007a0c */ /* 0x000fca0003f86270 */
[----:B---3--:R-:W-:Y:S02]  /*fc70*/  @!P2 LEA R20, P5, R17, R2, 0x2 ;  /* 0x000000021114a211 */ /* 0x008fe400078a10ff */
[----:B--2---:R-:W-:Y:S02]  /*fc80*/  @!P3 IMAD.WIDE R18, R45, 0x4, R2 ;  /* 0x000000042d12b825 */ /* 0x004fe400078e0202 */
[----:B------:R-:W-:-:S03]  /*fc90*/  @!P2 LEA.HI.X R21, R17, R3, R25, 0x2, P5 ;  /* 0x000000031115a211 */ /* 0x000fc600028f1419 */
[----:B------:R2:W-:Y:S01]  /*fca0*/  @!P3 ST.E.64 [R18.64], R74 ;  /* 0x0000004a1200b985 */ /* 0x0005e2000c101b06 */
[----:B------:R-:W-:-:S03]  /*fcb0*/  ISETP.GE.AND P3, PT, R13, c[0x0][0x3c8], PT ;  /* 0x0000f2000d007a0c */ /* 0x000fc60003f66270 */
[----:B------:R3:W-:Y:S01]  /*fcc0*/  @!P2 ST.E.64 [R20.64], R78 ;  /* 0x0000004e1400a985 */ /* 0x0007e2000c101b06 */
[CC--:B--2---:R-:W-:Y:S02]  /*fcd0*/  @!P1 LEA R18, P5, R16.reuse, R2.reuse, 0x2 ;  /* 0x0000000210129211 */ /* 0x0c4fe400078a10ff */
[CC--:B---3--:R-:W-:Y:S02]  /*fce0*/  @!P0 LEA R20, P2, R15.reuse, R2.reuse, 0x2 ;  /* 0x000000020f148211 */ /* 0x0c8fe400078410ff */
[-C--:B------:R-:W-:Y:S02]  /*fcf0*/  @!P1 LEA.HI.X R19, R16, R3.reuse, R26, 0x2, P5 ;  /* 0x0000000310139211 */ /* 0x080fe400028f141a */
[----:B------:R-:W-:Y:S02]  /*fd00*/  @!P0 LEA.HI.X R21, R15, R3, R29, 0x2, P2 ;  /* 0x000000030f158211 */ /* 0x000fe400010f141d */
[----:B------:R-:W-:Y:S01]  /*fd10*/  ISETP.GE.AND P2, PT, R12, c[0x0][0x3c8], PT ;  /* 0x0000f2000c007a0c */ /* 0x000fe20003f46270 */
[----:B------:R2:W-:Y:S01]  /*fd20*/  @!P1 ST.E.64 [R18.64], R82 ;  /* 0x0000005212009985 */ /* 0x0005e2000c101b06 */
[----:B------:R-:W-:-:S02]  /*fd30*/  @!P4 LEA R22, P5, R14, R2, 0x2 ;  /* 0x000000020e16c211 */ /* 0x000fc400078a10ff */
[----:B------:R-:W-:Y:S01]  /*fd40*/  ISETP.GE.AND P1, PT, R11, c[0x0][0x3c8], PT ;  /* 0x0000f2000b007a0c */ /* 0x000fe20003f26270 */
[----:B------:R-:W-:Y:S01]  /*fd50*/  @!P0 ST.E.64 [R20.64], R86 ;  /* 0x0000005614008985 */ /* 0x000fe2000c101b06 */
[----:B------:R-:W-:Y:S02]  /*fd60*/  @!P4 LEA.HI.X R23, R14, R3, R28, 0x2, P5 ;  /* 0x000000030e17c211 */ /* 0x000fe400028f141c */
[----:B------:R-:W-:-:S03]  /*fd70*/  ISETP.GE.AND P0, PT, R10, c[0x0][0x3c8], PT ;  /* 0x0000f2000a007a0c */ /* 0x000fc60003f06270 */
[----:B------:R-:W-:Y:S01]  /*fd80*/  @!P4 ST.E.64 [R22.64], R90 ;  /* 0x0000005a1600c985 */ /* 0x000fe2000c101b06 */
[----:B--2---:R-:W-:-:S04]  /*fd90*/  @!P3 LEA R18, P5, R13, R2, 0x2 ;  /* 0x000000020d12b211 */ /* 0x004fc800078a10ff */
[----:B------:R-:W-:Y:S02]  /*fda0*/  @!P3 LEA.HI.X R19, R13, R3, R30, 0x2, P5 ;  /* 0x000000030d13b211 */ /* 0x000fe400028f141e */
[----:B------:R-:W-:-:S03]  /*fdb0*/  @!P2 LEA R16, P5, R12, R2, 0x2 ;  /* 0x000000020c10a211 */ /* 0x000fc600078a10ff */
[----:B------:R-:W-:Y:S01]  /*fdc0*/  @!P3 ST.E.64 [R18.64], R94 ;  /* 0x0000005e1200b985 */ /* 0x000fe2000c101b06 */
[-C--:B------:R-:W-:Y:S02]  /*fdd0*/  @!P2 LEA.HI.X R17, R12, R3.reuse, R31, 0x2, P5 ;  /* 0x000000030c11a211 */ /* 0x080fe400028f141f */
[CC--:B------:R-:W-:Y:S02]  /*fde0*/  @!P1 LEA R14, P5, R11.reuse, R2.reuse, 0x2 ;  /* 0x000000020b0e9211 */ /* 0x0c0fe400078a10ff */
[C---:B------:R-:W-:Y:S01]  /*fdf0*/  @!P0 LEA R12, P4, R10.reuse, R2, 0x2 ;  /* 0x000000020a0c8211 */ /* 0x040fe200078810ff */
[----:B------:R-:W-:Y:S01]  /*fe00*/  @!P2 ST.E.64 [R16.64], R98 ;  /* 0x000000621000a985 */ /* 0x000fe2000c101b06 */
[-C--:B------:R-:W-:Y:S02]  /*fe10*/  @!P1 LEA.HI.X R15, R11, R3.reuse, R32, 0x2, P5 ;  /* 0x000000030b0f9211 */ /* 0x080fe400028f1420 */
[----:B------:R-:W-:Y:S02]  /*fe20*/  ISETP.GE.AND P5, PT, R9, c[0x0][0x3c8], PT ;  /* 0x0000f20009007a0c */ /* 0x000fe40003fa6270 */
[----:B------:R-:W-:Y:S01]  /*fe30*/  @!P0 LEA.HI.X R13, R10, R3, R33, 0x2, P4 ;  /* 0x000000030a0d8211 */ /* 0x000fe200020f1421 */
[----:B------:R2:W-:Y:S01]  /*fe40*/  @!P1 ST.E.64 [R14.64], R102 ;  /* 0x000000660e009985 */ /* 0x0005e2000c101b06 */
[----:B------:R-:W-:-:S02]  /*fe50*/  ISETP.GE.AND P4, PT, R8, c[0x0][0x3c8], PT ;  /* 0x0000f20008007a0c */ /* 0x000fc40003f86270 */
[----:B------:R-:W-:Y:S01]  /*fe60*/  ISETP.GE.AND P3, PT, R7, c[0x0][0x3c8], PT ;  /* 0x0000f20007007a0c */ /* 0x000fe20003f66270 */
[----:B------:R3:W-:Y:S01]  /*fe70*/  @!P0 ST.E.64 [R12.64], R106 ;  /* 0x0000006a0c008985 */ /* 0x0007e2000c101b06 */
[----:B------:R-:W-:-:S05]  /*fe80*/  ISETP.GE.AND P2, PT, R6, c[0x0][0x3c8], PT ;  /* 0x0000f20006007a0c */ /* 0x000fca0003f46270 */
[----:B------:R-:W-:-:S04]  /*fe90*/  @!P5 LEA R10, P1, R9, R2, 0x2 ;  /* 0x00000002090ad211 */ /* 0x000fc800078210ff */
[----:B------:R-:W-:Y:S02]  /*fea0*/  @!P5 LEA.HI.X R11, R9, R3, R34, 0x2, P1 ;  /* 0x00000003090bd211 */ /* 0x000fe400008f1422 */
[----:B------:R-:W-:-:S03]  /*feb0*/  ISETP.GE.AND P1, PT, R5, c[0x0][0x3c8], PT ;  /* 0x0000f20005007a0c */ /* 0x000fc60003f26270 */
[----:B------:R4:W-:Y:S01]  /*fec0*/  @!P5 ST.E.64 [R10.64], R110 ;  /* 0x0000006e0a00d985 */ /* 0x0009e2000c101b06 */
[CC--:B--2---:R-:W-:Y:S02]  /*fed0*/  @!P4 LEA R14, P0, R8.reuse, R2.reuse, 0x2 ;  /* 0x00000002080ec211 */ /* 0x0c4fe400078010ff */
[CC--:B---3--:R-:W-:Y:S02]  /*fee0*/  @!P3 LEA R12, P5, R7.reuse, R2.reuse, 0x2 ;  /* 0x00000002070cb211 */ /* 0x0c8fe400078a10ff */
[-C--:B------:R-:W-:Y:S02]  /*fef0*/  @!P4 LEA.HI.X R15, R8, R3.reuse, R36, 0x2, P0 ;  /* 0x00000003080fc211 */ /* 0x080fe400000f1424 */
[----:B------:R-:W-:Y:S02]  /*ff00*/  ISETP.GE.AND P0, PT, R4, c[0x0][0x3c8], PT ;  /* 0x0000f20004007a0c */ /* 0x000fe40003f06270 */
[----:B------:R-:W-:Y:S01]  /*ff10*/  @!P3 LEA.HI.X R13, R7, R3, R35, 0x2, P5 ;  /* 0x00000003070db211 */ /* 0x000fe200028f1423 */
[----:B------:R2:W-:Y:S04]  /*ff20*/  @!P4 ST.E.64 [R14.64], R114 ;  /* 0x000000720e00c985 */ /* 0x0005e8000c101b06 */
[----:B------:R2:W-:Y:S01]  /*ff30*/  @!P3 ST.E.64 [R12.64], R118 ;  /* 0x000000760c00b985 */ /* 0x0005e2000c101b06 */
[----:B----4-:R-:W-:-:S04]  /*ff40*/  @!P2 LEA R10, P5, R6, R2, 0x2 ;  /* 0x00000002060aa211 */ /* 0x010fc800078a10ff */
[----:B------:R-:W-:Y:S02]  /*ff50*/  @!P2 LEA.HI.X R11, R6, R3, R37, 0x2, P5 ;  /* 0x00000003060ba211 */ /* 0x000fe400028f1425 */
[----:B------:R-:W-:-:S03]  /*ff60*/  @!P1 LEA R8, P5, R5, R2, 0x2 ;  /* 0x0000000205089211 */ /* 0x000fc600078a10ff */
[----:B------:R2:W-:Y:S01]  /*ff70*/  @!P2 ST.E.64 [R10.64], R122 ;  /* 0x0000007a0a00a985 */ /* 0x0005e2000c101b06 */
[----:B------:R-:W-:Y:S02]  /*ff80*/  @!P1 LEA.HI.X R9, R5, R3, R38, 0x2, P5 ;  /* 0x0000000305099211 */ /* 0x000fe400028f1426 */
[----:B------:R-:W-:-:S03]  /*ff90*/  @!P0 LEA R6, P5, R4, R2, 0x2 ;  /* 0x0000000204068211 */ /* 0x000fc600078a10ff */
[----:B------:R2:W-:Y:S01]  /*ffa0*/  @!P1 ST.E.64 [R8.64], R126 ;  /* 0x0000007e08009985 */ /* 0x0005e2000c101b06 */
[----:B------:R-:W-:-:S05]  /*ffb0*/  @!P0 LEA.HI.X R7, R4, R3, R39, 0x2, P5 ;  /* 0x0000000304078211 */ /* 0x000fca00028f1427 */
[----:B------:R2:W-:Y:S01]  /*ffc0*/  @!P0 ST.E.64 [R6.64], R130 ;  /* 0x0000008206008985 */ /* 0x0005e2000c101b06 */
[----:B------:R-:W-:-:S13]  /*ffd0*/  ISETP.GE.AND P0, PT, R0, c[0x0][0x3c8], PT ;  /* 0x0000f20000007a0c */ /* 0x000fda0003f06270 */
[----:B------:R-:W-:Y:S05]  /*ffe0*/  @P0 BRA `(.L_x_83) ;  /* 0x0000030000000947 */ /* 0x000fea0003800000 */
[----:B------:R-:W-:-:S04]  /*fff0*/  LEA R2, P0, R0, R2, 0x2 ;  /* 0x0000000200027211 */ /* 0x000fc800078010ff */
[----:B------:R-:W-:-:S05]  /*10000*/  LEA.HI.X R3, R0, R3, R40, 0x2, P0 ;  /* 0x0000000300037211 */ /* 0x000fca00000f1428 */
[----:B------:R3:W-:Y:S01]  /*10010*/  ST.E.64 [R2.64], R134 ;  /* 0x0000008602007985 */ /* 0x0007e2000c101b06 */
[----:B------:R-:W-:Y:S05]  /*10020*/  BRA `(.L_x_83) ;  /* 0x000002c000007947 */ /* 0x000fea0003800000 */
.L_x_79:
[----:B------:R-:W2:Y:S02]  /*10030*/  S2R R4, SR_TID.X ;  /* 0x0000000000047919 */ /* 0x000ea40000002100 */
[----:B--2---:R-:W-:-:S13]  /*10040*/  ISETP.GT.AND P0, PT, R4, 0x7f, PT ;  /* 0x0000007f0400780c */ /* 0x004fda0003f04270 */
[----:B------:R-:W-:Y:S05]  /*10050*/  @P0 BRA `(.L_x_83) ;  /* 0x0000029000000947 */ /* 0x000fea0003800000 */
[----:B------:R-:W2:Y:S01]  /*10060*/  LDL.LU R3, [R1+0x48] ;  /* 0x0000480001037983 */ /* 0x000ea20000300800 */
[----:B------:R-:W-:-:S05]  /*10070*/  MOV R2, c[0x0][0x4e8] ;  /* 0x00013a0000027a02 */ /* 0x000fca0000000f00 */
[----:B------:R-:W-:Y:S01]  /*10080*/  IMAD R0, R2, c[0x0][0x388], RZ ;  /* 0x0000e20002007a24 */ /* 0x000fe200078e02ff */
[----:B--2---:R-:W-:-:S04]  /*10090*/  IADD3 R4, R3, R4, RZ ;  /* 0x0000000403047210 */ /* 0x004fc80007ffe0ff */
[----:B------:R-:W-:-:S13]  /*100a0*/  ISETP.GE.AND P0, PT, R4, R0, PT ;  /* 0x000000000400720c */ /* 0x000fda0003f06270 */
[----:B------:R-:W-:Y:S05]  /*100b0*/  @P0 BRA `(.L_x_83) ;  /* 0x0000023000000947 */ /* 0x000fea0003800000 */
[----:B------:R-:W2:Y:S04]  /*100c0*/  LDL.LU R3, [R1+0x34] ;  /* 0x0000340001037983 */ /* 0x000ea80000300800 */
[----:B------:R-:W3:Y:S04]  /*100d0*/  LDL.LU R9, [R1+0x38] ;  /* 0x0000380001097983 */ /* 0x000ee80000300800 */
[----:B------:R-:W4:Y:S01]  /*100e0*/  LDL.LU R8, [R1+0x3c] ;  /* 0x00003c0001087983 */ /* 0x000f220000300800 */
[----:B------:R-:W-:-:S13]  /*100f0*/  ISETP.NE.AND P0, PT, R2, 0x1, PT ;  /* 0x000000010200780c */ /* 0x000fda0003f05270 */
[----:B------:R-:W-:Y:S01]  /*10100*/  @P0 IMAD.HI.U32 R7, R4, c[0x0][0x4ec], RZ ;  /* 0x00013b0004070a27 */ /* 0x000fe200078e00ff */
[----:B--2---:R-:W-:Y:S02]  /*10110*/  SHF.R.S32.HI R0, RZ, 0x1f, R3 ;  /* 0x0000001fff007819 */ /* 0x004fe40000011403 */
[----:B---3--:R-:W-:-:S03]  /*10120*/  SHF.R.S32.HI R6, RZ, 0x1f, R9 ;  /* 0x0000001fff067819 */ /* 0x008fc60000011409 */
[----:B------:R-:W-:-:S04]  /*10130*/  IMAD R0, R0, c[0x0][0x4d0], RZ ;  /* 0x0001340000007a24 */ /* 0x000fc800078e02ff */
[C---:B------:R-:W-:Y:S01]  /*10140*/  IMAD R5, R3.reuse, c[0x0][0x4d4], R0 ;  /* 0x0001350003057a24 */ /* 0x040fe200078e0200 */
[----:B------:R-:W-:Y:S01]  /*10150*/  MOV R0, R4 ;  /* 0x0000000400007202 */ /* 0x000fe20000000f00 */
[----:B------:R-:W-:Y:S01]  /*10160*/  IMAD.WIDE.U32 R2, R3, c[0x0][0x4d0], RZ ;  /* 0x0001340003027a25 */ /* 0x000fe200078e00ff */
[----:B------:R-:W-:-:S03]  /*10170*/  @P0 SHF.R.U32.HI R0, RZ, c[0x0][0x4f0], R7 ;  /* 0x00013c00ff000a19 */ /* 0x000fc60000011607 */
[----:B------:R-:W-:Y:S01]  /*10180*/  IMAD R6, R6, c[0x0][0x4d8], RZ ;  /* 0x0001360006067a24 */ /* 0x000fe200078e02ff */
[----:B------:R-:W-:Y:S02]  /*10190*/  IADD3 R3, R3, R5, RZ ;  /* 0x0000000503037210 */ /* 0x000fe40007ffe0ff */
[----:B----4-:R-:W-:Y:S01]  /*101a0*/  SHF.R.S32.HI R5, RZ, 0x1f, R8 ;  /* 0x0000001fff057819 */ /* 0x010fe20000011408 */
[C---:B------:R-:W-:Y:S01]  /*101b0*/  IMAD R7, R9.reuse, c[0x0][0x4dc], R6 ;  /* 0x0001370009077a24 */ /* 0x040fe200078e0206 */
[----:B------:R-:W-:Y:S01]  /*101c0*/  IADD3 R6, -R0, RZ, RZ ;  /* 0x000000ff00067210 */ /* 0x000fe20007ffe1ff */
[----:B------:R-:W-:-:S04]  /*101d0*/  IMAD.WIDE.U32 R2, R9, c[0x0][0x4d8], R2 ;  /* 0x0001360009027a25 */ /* 0x000fc800078e0002 */
[----:B------:R-:W-:Y:S01]  /*101e0*/  IMAD R5, R5, c[0x0][0x4e0], RZ ;  /* 0x0001380005057a24 */ /* 0x000fe200078e02ff */
[----:B------:R-:W-:Y:S01]  /*101f0*/  IADD3 R3, R3, R7, RZ ;  /* 0x0000000703037210 */ /* 0x000fe20007ffe0ff */
[----:B------:R-:W-:Y:S01]  /*10200*/  IMAD R4, R6, c[0x0][0x4e8], R4 ;  /* 0x00013a0006047a24 */ /* 0x000fe200078e0204 */
[----:B------:R-:W-:Y:S01]  /*10210*/  SHF.R.S32.HI R7, RZ, 0x1f, R0 ;  /* 0x0000001fff077819 */ /* 0x000fe20000011400 */
[C---:B------:R-:W-:Y:S02]  /*10220*/  IMAD R6, R8.reuse, c[0x0][0x4e4], R5 ;  /* 0x0001390008067a24 */ /* 0x040fe400078e0205 */
[----:B------:R-:W-:Y:S01]  /*10230*/  IMAD.WIDE.U32 R2, R8, c[0x0][0x4e0], R2 ;  /* 0x0001380008027a25 */ /* 0x000fe200078e0002 */
[----:B------:R-:W-:-:S04]  /*10240*/  SHF.R.S32.HI R5, RZ, 0x1f, R4 ;  /* 0x0000001fff057819 */ /* 0x000fc80000011404 */
[----:B------:R-:W-:Y:S01]  /*10250*/  IADD3 R2, P0, R0, R2, RZ ;  /* 0x0000000200027210 */ /* 0x000fe20007f1e0ff */
[----:B------:R-:W-:-:S03]  /*10260*/  IMAD R0, R5, c[0x0][0x4c8], RZ ;  /* 0x0001320005007a24 */ /* 0x000fc600078e02ff */
[----:B------:R-:W-:Y:S01]  /*10270*/  IADD3.X R3, R7, R3, R6, P0, !PT ;  /* 0x0000000307037210 */ /* 0x000fe200007fe406 */
[----:B------:R-:W-:-:S04]  /*10280*/  IMAD R0, R4, c[0x0][0x4cc], R0 ;  /* 0x0001330004007a24 */ /* 0x000fc800078e0200 */
[----:B------:R-:W-:-:S05]  /*10290*/  IMAD.WIDE.U32 R2, R4, c[0x0][0x4c8], R2 ;  /* 0x0001320004027a25 */ /* 0x000fca00078e0002 */
[----:B------:R-:W-:Y:S02]  /*102a0*/  IADD3 R0, R3, R0, RZ ;  /* 0x0000000003007210 */ /* 0x000fe40007ffe0ff */
[----:B------:R-:W-:-:S04]  /*102b0*/  LEA R4, P0, R2, c[0x0][0x4a8], 0x2 ;  /* 0x00012a0002047a11 */ /* 0x000fc800078010ff */
[----:B------:R-:W-:Y:S02]  /*102c0*/  LEA.HI.X R5, R2, c[0x0][0x4ac], R0, 0x2, P0 ;  /* 0x00012b0002057a11 */ /* 0x000fe400000f1400 */
[----:B------:R-:W-:-:S05]  /*102d0*/  MOV R0, 0xff800000 ;  /* 0xff80000000007802 */ /* 0x000fca0000000f00 */
[----:B------:R2:W-:Y:S02]  /*102e0*/  STG.E [R4.64], R0 ;  /* 0x0000000004007986 */ /* 0x0005e4000c101906 */
.L_x_83:
[----:B------:R-:W-:Y:S05]  /*102f0*/  BSYNC B1 ;  /* 0x0000000000017941 */ /* 0x000fea0003800000 */
.L_x_78:
[----:B--2---:R-:W2:Y:S02]  /*10300*/  LDL R0, [R1+0x58] ;  /* 0x0000580001007983 */ /* 0x004ea40000100800 */
[----:B--2---:R-:W-:-:S13]  /*10310*/  ISETP.NE.AND P0, PT, R0, RZ, PT ;  /* 0x000000ff0000720c */ /* 0x004fda0003f05270 */
[----:B------:R-:W-:Y:S01]  /*10320*/  @P0 WARPSYNC 0xffffffff ;  /* 0xffffffff00000948 */ /* 0x000fe20003800000 */
[----:B------:R-:W-:Y:S06]  /*10330*/  @P0 BAR.SYNC.DEFER_BLOCKING 0x5, 0x100 ;  /* 0x0144000000000b1d */ /* 0x000fec0000010000 */
[----:B------:R-:W2:Y:S04]  /*10340*/  @P0 LDS R0, [0x10100] ;  /* 0x01010000ff000984 */ /* 0x000ea80000000800 */
[----:B--2---:R2:W-:Y:S04]  /*10350*/  @P0 STL [R1+0x4c], R0 ;  /* 0x00004c0001000387 */ /* 0x0045e80000100800 */
[----:B------:R-:W-:Y:S06]  /*10360*/  @P0 BAR.ARV 0x4, 0x100 ;  /* 0x0104000000000b1d */ /* 0x000fec0000002000 */
[----:B------:R-:W-:Y:S05]  /*10370*/  @P0 BRA `(.L_x_84) ;  /* 0x0000007000000947 */ /* 0x000fea0003800000 */
[----:B------:R-:W-:Y:S05]  /*10380*/  BRA.DIV ~URZ, `(.L_x_85) ;  /* 0x000002227f007947 */ /* 0x000fea000b800000 */
[----:B--2---:R2:W4:Y:S02]  /*10390*/  SHFL.IDX PT, R0, R41, RZ, 0x1f ;  /* 0x00001fff29007589 */ /* 0x00452400000e0000 */
.L_x_90:
[----:B------:R-:W-:Y:S01]  /*103a0*/  WARPSYNC 0xffffffff ;  /* 0xffffffff00007948 */ /* 0x000fe20003800000 */
[----:B------:R-:W-:Y:S06]  /*103b0*/  BAR.SYNC.DEFER_BLOCKING 0x4, 0x100 ;  /* 0x0104000000007b1d */ /* 0x000fec0000010000 */
[----:B----4-:R4:W-:Y:S04]  /*103c0*/  STL [R1+0x4c], R0 ;  /* 0x00004c0001007387 */ /* 0x0109e80000100800 */
[----:B------:R4:W-:Y:S04]  /*103d0*/  @!P6 STS [0x10100], R41 ;  /* 0x01010029ff00e388 */ /* 0x0009e80000000800 */
[----:B------:R-:W-:Y:S06]  /*103e0*/  BAR.ARV 0x5, 0x100 ;  /* 0x0144000000007b1d */ /* 0x000fec0000002000 */
.L_x_84:
[----:B--2-4-:R-:W2:Y:S02]  /*103f0*/  LDL R0, [R1+0x4c] ;  /* 0x00004c0001007983 */ /* 0x014ea40000100800 */
[----:B--2---:R-:W-:-:S13]  /*10400*/  ISETP.GE.AND P0, PT, R0, c[0x0][0x538], PT ;  /* 0x00014e0000007a0c */ /* 0x004fda0003f06270 */
[----:B-1-3--:R-:W-:Y:S01]  /*10410*/  @P0 CALL.REL.NOINC `(.L_x_86) ;  /* 0x0000001000000944 */ /* 0x00afe20003c00000 */
[----:B------:R-:W-:Y:S05]  /*10420*/  BRA `(.L_x_87) ;  /* 0xffff03a000007947 */ /* 0x000fea000383ffff */
.L_x_86:
[----:B------:R-:W-:Y:S05]  /*10430*/  EXIT ;  /* 0x000000000000794d */ /* 0x000fea0003800000 */
.L_x_74:
[----:B-1----:R1:W5:Y:S01]  /*10440*/  LDL R2, [R1+0xc] ;  /* 0x00000c0001027983 */ /* 0x0023620000100800 */
[----:B------:R-:W-:Y:S02]  /*10450*/  MOV R5, 0x2 ;  /* 0x0000000200057802 */ /* 0x000fe40000000f00 */
[----:B------:R-:W-:Y:S02]  /*10460*/  MOV R4, 0x10480 ;  /* 0x0001048000047802 */ /* 0x000fe40000000f00 */
[----:B-1---5:R-:W-:Y:S05]  /*10470*/  CALL.REL.NOINC `($__internal_0_$__cuda_sm70_shflsync_bfly_p) ;  /* 0x0000017000007944 */ /* 0x022fea0003c00000 */
[----:B------:R-:W-:Y:S01]  /*10480*/  MOV R0, R2 ;  /* 0x0000000200007202 */ /* 0x000fe20000000f00 */
[----:B------:R-:W-:Y:S05]  /*10490*/  BRA `(.L_x_88) ;  /* 0xffffe38000007947 */ /* 0x000fea000383ffff */
.L_x_75:
[----:B------:R-:W-:Y:S01]  /*104a0*/  IMAD.MOV.U32 R2, RZ, RZ, R0 ;  /* 0x000000ffff027224 */ /* 0x000fe200078e0000 */
[----:B------:R-:W-:Y:S02]  /*104b0*/  MOV R5, 0x1 ;  /* 0x0000000100057802 */ /* 0x000fe40000000f00 */
[----:B------:R-:W-:Y:S02]  /*104c0*/  MOV R4, 0x104e0 ;  /* 0x000104e000047802 */ /* 0x000fe40000000f00 */
[----:B------:R-:W-:Y:S05]  /*104d0*/  CALL.REL.NOINC `($__internal_0_$__cuda_sm70_shflsync_bfly_p) ;  /* 0x0000011000007944 */ /* 0x000fea0003c00000 */
[----:B------:R-:W-:Y:S02]  /*104e0*/  FADD.FTZ R0, R0, R2 ;  /* 0x0000000200007221 */ /* 0x000fe40000010000 */
[----:B------:R1:W5:Y:S01]  /*104f0*/  LDL R2, [R1+0x10] ;  /* 0x0000100001027983 */ /* 0x0003620000100800 */
[----:B------:R-:W-:-:S02]  /*10500*/  MOV R5, 0x2 ;  /* 0x0000000200057802 */ /* 0x000fc40000000f00 */
[----:B------:R-:W-:Y:S02]  /*10510*/  MOV R4, 0x10530 ;  /* 0x0001053000047802 */ /* 0x000fe40000000f00 */
[----:B-1---5:R-:W-:Y:S05]  /*10520*/  CALL.REL.NOINC `($__internal_0_$__cuda_sm70_shflsync_bfly_p) ;  /* 0x000000c000007944 */ /* 0x022fea0003c00000 */
[----:B------:R-:W2:Y:S01]  /*10530*/  LDL.LU R3, [R1+0x10] ;  /* 0x0000100001037983 */ /* 0x000ea20000300800 */
[----:B------:R-:W-:Y:S02]  /*10540*/  MOV R5, 0x1 ;  /* 0x0000000100057802 */ /* 0x000fe40000000f00 */
[----:B------:R-:W-:Y:S01]  /*10550*/  MOV R4, 0x10590 ;  /* 0x0001059000047802 */ /* 0x000fe20000000f00 */
[----:B--2---:R-:W-:-:S05]  /*10560*/  FADD.FTZ R3, R3, R2 ;  /* 0x0000000203037221 */ /* 0x004fca0000010000 */
[----:B------:R-:W-:Y:S02]  /*10570*/  MOV R2, R3 ;  /* 0x0000000300027202 */ /* 0x000fe40000000f00 */
[----:B------:R-:W-:Y:S05]  /*10580*/  CALL.REL.NOINC `($__internal_0_$__cuda_sm70_shflsync_bfly_p) ;  /* 0x0000006000007944 */ /* 0x000fea0003c00000 */
[----:B------:R-:W-:Y:S01]  /*10590*/  MOV R4, R2 ;  /* 0x0000000200047202 */ /* 0x000fe20000000f00 */
[----:B------:R-:W-:Y:S05]  /*105a0*/  BRA `(.L_x_89) ;  /* 0xffffe30000007947 */ /* 0x000fea000383ffff */
.L_x_85:
[----:B--2---:R-:W-:Y:S02]  /*105b0*/  MOV R0, R41 ;  /* 0x0000002900007202 */ /* 0x004fe40000000f00 */
[----:B---3--:R-:W-:Y:S02]  /*105c0*/  MOV R2, 0x105e0 ;  /* 0x000105e000027802 */ /* 0x008fe40000000f00 */
[----:B-1----:R-:W-:Y:S05]  /*105d0*/  CALL.REL.NOINC `($__internal_1_$__cuda_sm70_shflsync_idx_p) ;  /* 0x0000005000007944 */ /* 0x002fea0003c00000 */
[----:B-12---:R-:W-:Y:S05]  /*105e0*/  BRA `(.L_x_90) ;  /* 0xfffffdb000007947 */ /* 0x006fea000383ffff */
        .weak           $__internal_0_$__cuda_sm70_shflsync_bfly_p
        .type           $__internal_0_$__cuda_sm70_shflsync_bfly_p,@function
        .size           $__internal_0_$__cuda_sm70_shflsync_bfly_p,($__internal_1_$__cuda_sm70_shflsync_idx_p - $__internal_0_$__cuda_sm70_shflsync_bfly_p)
$__internal_0_$__cuda_sm70_shflsync_bfly_p:
[----:B------:R-:W-:Y:S04]  /*105f0*/  WARPSYNC R6 ;  /* 0x0000000600007348 */ /* 0x000fe80003800000 */
[----:B------:R1:W2:Y:S02]  /*10600*/  SHFL.BFLY PT, R2, R2, R5, R7 ;  /* 0x0c00000502027389 */ /* 0x0002a400000e0007 */
[----:B-1----:R-:W-:-:S04]  /*10610*/  MOV R5, 0x0 ;  /* 0x0000000000057802 */ /* 0x002fc80000000f00 */
[----:B--2---:R-:W-:Y:S05]  /*10620*/  RET.REL.NODEC R4 `(_ZN7cutlass13device_kernelIN5flash19enable_sm80_to_sm89INS1_16FlashAttnFwdSm80INS1_25CollectiveMainloopFwdSm80ILi8ELi1ELb1EN4cute5tupleIJNS5_1CILi128EEES8_S8_EEELi128ENS_6half_tEfNS_4arch4Sm80ELb1ELb0ELb1ELb0ELb0ELb0ELb1ELb1EEENS1_21CollectiveEpilogueFwdIS9_NS6_IJNS7_ILi1EEESF_SF_EEESA_SC_Li256ELb0ELb1ELb1ELb0EEENS1_30DynamicPersistentTileSchedulerILi256ELi256ELb1ELb1ELb0EEEEEEEEEvNT_6ParamsE) ;  /* 0xfffef9d004007950 */ /* 0x004fea0003c3ffff */
        .weak           $__internal_1_$__cuda_sm70_shflsync_idx_p
        .type           $__internal_1_$__cuda_sm70_shflsync_idx_p,@function
        .size           $__internal_1_$__cuda_sm70_shflsync_idx_p,(.L_x_2674 - $__internal_1_$__cuda_sm70_shflsync_idx_p)
$__internal_1_$__cuda_sm70_shflsync_idx_p:
[----:B------:R-:W-:Y:S01]  /*10630*/  MOV R3, 0x0 ;  /* 0x0000000000037802 */ /* 0x000fe20000000f00 */
[----:B------:R-:W-:Y:S04]  /*10640*/  WARPSYNC R42 ;  /* 0x0000002a00007348 */ /* 0x000fe80003800000 */
[----:B------:R1:W2:Y:S01]  /*10650*/  SHFL.IDX PT, R0, R0, R44, R43 ;  /* 0x0000002c00007389 */ /* 0x0002a200000e002b */
[----:B------:R-:W-:Y:S05]  /*10660*/  RET.REL.NODEC R2 `(_ZN7cutlass13device_kernelIN5flash19enable_sm80_to_sm89INS1_16FlashAttnFwdSm80INS1_25CollectiveMainloopFwdSm80ILi8ELi1ELb1EN4cute5tupleIJNS5_1CILi128EEES8_S8_EEELi128ENS_6half_tEfNS_4arch4Sm80ELb1ELb0ELb1ELb0ELb0ELb0ELb1ELb1EEENS1_21CollectiveEpilogueFwdIS9_NS6_IJNS7_ILi1EEESF_SF_EEESA_SC_Li256ELb0ELb1ELb1ELb0EEENS1_30DynamicPersistentTileSchedulerILi256ELi256ELb1ELb1ELb0EEEEEEEEEvNT_6ParamsE) ;  /* 0xfffef99002007950 */ /* 0x000fea0003c3ffff */
.L_x_91:
        /* <DEDUP_REMOVED lines=9> */
.L_x_2674:


//--------------------- .text._ZN7cutlass13device_kernelIN5flash19enable_sm80_to_sm89INS1_16FlashAttnFwdSm80INS1_25CollectiveMainloopFwdSm80ILi4ELi1ELb0EN4cute5tupleIJNS5_1CILi128EEENS7_ILi64EEES8_EEELi128ENS_6half_tEfNS_4arch4Sm80ELb0ELb0ELb1ELb0ELb0ELb0ELb1ELb1EEENS1_21CollectiveEpilogueFwdINS6_IJS8_S8_S9_EEENS6_IJNS7_ILi1EEESH_SH_EEESB_SD_Li128ELb0ELb1ELb1ELb0EEENS1_19SingleTileSchedulerILb0ELb1ELb1ELi128EEEEEEEEEvNT_6ParamsE --------------------------
	.section	.text._ZN7cutlass13device_kernelIN5flash19enable_sm80_to_sm89INS1_16FlashAttnFwdSm80INS1_25CollectiveMainloopFwdSm80ILi4ELi1ELb0EN4cute5tupleIJNS5_1CILi128EEENS7_ILi64EEES8_EEELi128ENS_6half_tEfNS_4arch4Sm80ELb0ELb0ELb1ELb0ELb0ELb0ELb1ELb1EEENS1_21CollectiveEpilogueFwdINS6_IJS8_S8_S9_EEENS6_IJNS7_ILi1EEESH_SH_EEESB_SD_Li128ELb0ELb1ELb1ELb0EEENS1_19SingleTileSchedulerILb0ELb1ELb1ELi128EEEEEEEEEvNT_6ParamsE,"ax",@progbits
	.sectioninfo	@"SHI_REGISTERS=255"
	.align	128
.text._ZN7cutlass13device_kernelIN5flash19enable_sm80_to_sm89INS1_16FlashAttnFwdSm80INS1_25CollectiveMainloopFwdSm80ILi4ELi1ELb0EN4cute5tupleIJNS5_1CILi128EEENS7_ILi64EEES8_EEELi128ENS_6half_tEfNS_4arch4Sm80ELb0ELb0ELb1ELb0ELb0ELb0ELb1ELb1EEENS1_21CollectiveEpilogueFwdINS6_IJS8_S8_S9_EEENS6_IJNS7_ILi1EEESH_SH_EEESB_SD_Li128ELb0ELb1ELb1ELb0EEENS1_19SingleTileSchedulerILb0ELb1ELb1ELi128EEEEEEEEEvNT_6ParamsE:
        .type           _ZN7cutlass13device_kernelIN5flash19enable_sm80_to_sm89INS1_16FlashAttnFwdSm80INS1_25CollectiveMainloopFwdSm80ILi4ELi1ELb0EN4cute5tupleIJNS5_1CILi128EEENS7_ILi64EEES8_EEELi128ENS_6half_tEfNS_4arch4Sm80ELb0ELb0ELb1ELb0ELb0ELb0ELb1ELb1EEENS1_21CollectiveEpilogueFwdINS6_IJS8_S8_S9_EEENS6_IJNS7_ILi1EEESH_SH_EEESB_SD_Li128ELb0ELb1ELb1ELb0EEENS1_19SingleTileSchedulerILb0ELb1ELb1ELi128EEEEEEEEEvNT_6ParamsE,@function
        .size           _ZN7cutlass13device_kernelIN5flash19enable_sm80_to_sm89INS1_16FlashAttnFwdSm80INS1_25CollectiveMainloopFwdSm80ILi4ELi1ELb0EN4cute5tupleIJNS5_1CILi128EEENS7_ILi64EEES8_EEELi128ENS_6half_tEfNS_4arch4Sm80ELb0ELb0ELb1ELb0ELb0ELb0ELb1ELb1EEENS1_21CollectiveEpilogueFwdINS6_IJS8_S8_S9_EEENS6_IJNS7_ILi1EEESH_SH_EEESB_SD_Li128ELb0ELb1ELb1ELb0EEENS1_19SingleTileSchedulerILb0ELb1ELb1ELi128EEEEEEEEEvNT_6ParamsE,(.L_x_2677 - _ZN7cutlass13device_kernelIN5flash19enable_sm80_to_sm89INS1_16FlashAttnFwdSm80INS1_25CollectiveMainloopFwdSm80ILi4ELi1ELb0EN4cute5tupleIJNS5_1CILi128EEENS7_ILi64EEES8_EEELi128ENS_6half_tEfNS_4arch4Sm80ELb0ELb0ELb1ELb0ELb0ELb0ELb1ELb1EEENS1_21CollectiveEpilogueFwdINS6_IJS8_S8_S9_EEENS6_IJNS7_ILi1EEESH_SH_EEESB_SD_Li128ELb0ELb1ELb1ELb0EEENS1_19SingleTileSchedulerILb0ELb1ELb1ELi128EEEEEEEEEvNT_6ParamsE)
        .other          _ZN7cutlass13device_kernelIN5flash19enable_sm80_to_sm89INS1_16FlashAttnFwdSm80INS1_25CollectiveMainloopFwdSm80ILi4ELi1ELb0EN4cute5tupleIJNS5_1CILi128EEENS7_ILi64EEES8_EEELi128ENS_6half_tEfNS_4arch4Sm80ELb0ELb0ELb1ELb0ELb0ELb0ELb1ELb1EEENS1_21CollectiveEpilogueFwdINS6_IJS8_S8_S9_EEENS6_IJNS7_ILi1EEESH_SH_EEESB_SD_Li128ELb0ELb1ELb1ELb0EEENS1_19SingleTileSchedulerILb0ELb1ELb1ELi128EEEEEEEEEvNT_6ParamsE,@"STO_CUDA_ENTRY STV_DEFAULT"
_ZN7cutlass13device_kernelIN5flash19enable_sm80_to_sm89INS1_16FlashAttnFwdSm80INS1_25CollectiveMainloopFwdSm80ILi4ELi1ELb0EN4cute5tupleIJNS5_1CILi128EEENS7_ILi64EEES8_EEELi128ENS_6half_tEfNS_4arch4Sm80ELb0ELb0ELb1ELb0ELb0ELb0ELb1ELb1EEENS1_21CollectiveEpilogueFwdINS6_IJS8_S8_S9_EEENS6_IJNS7_ILi1EEESH_SH_EEESB_SD_Li128ELb0ELb1ELb1ELb0EEENS1_19SingleTileSchedulerILb0ELb1ELb1ELi128EEEEEEEEEvNT_6ParamsE:
        /* <DEDUP_REMOVED lines=18> */
.L_x_92:
[----:B---3--:R-:W-:Y:S02]  /*0120*/  ULDC.64 UR4, c[0x0][0x550] ;  /* 0x0001540000047ab9 */ /* 0x008fe40000000a00 */
[----:B------:R-:W-:Y:S02]  /*0130*/  UISETP.NE.AND UP0, UPT, UR4, 0x1, UPT ;  /* 0x000000010400788c */ /* 0x000fe4000bf05270 */
[----:B------:R-:W-:-:S02]  /*0140*/  UIMAD.WIDE.U32 UR8, UR6, UR5, URZ ;  /* 0x00000005060872a5 */ /* 0x000fc4000f8e003f */
[----:B------:R-:W-:Y:S02]  /*0150*/  ULDC UR4, c[0x0][0x558] ;  /* 0x0001560000047ab9 */ /* 0x000fe40000000800 */
[----:B------:R-:W-:-:S05]  /*0160*/  UMOV UR11, UR6 ;  /* 0x00000006000b7c82 */ /* 0x000fca0008000000 */
[----:B------:R-:W-:-:S03]  /*0170*/  @UP0 USHF.R.U32.HI UR11, URZ, UR4, UR9 ;  /* 0x000000043f0b0299 */ /* 0x000fc60008011609 */
.L_x_93:
        /* <DEDUP_REMOVED lines=21> */
[----:B------:R-:W-:-:S04]  /*02d0*/  IABS R0, R3 ;  /* 0x0000000300007213 */ /* 0x000fc80000000000 */
[----:B------:R-:W1:Y:S02]  /*02e0*/  R2UR UR9, R0 ;  /* 0x00000000000973c2 */ /* 0x000e6400000e0000 */
[----:B-1----:R-:W1:Y:S08]  /*02f0*/  I2F.RP R0, UR9 ;  /* 0x0000000900007d06 */ /* 0x002e700008209400 */
[----:B-1----:R-:W1:Y:S02]  /*0300*/  MUFU.RCP R0, R0 ;  /* 0x0000000000007308 */ /* 0x002e640000001000 */
[----:B-1----:R-:W-:-:S06]  /*0310*/  IADD3 R0, R0, 0xffffffe, RZ ;  /* 0x0ffffffe00007810 */ /* 0x002fcc0007ffe0ff */
[----:B------:R-:W1:Y:S02]  /*0320*/  F2I.FTZ.U32.TRUNC.NTZ R0, R0 ;  /* 0x0000000000007305 */ /* 0x000e64000021f000 */
[----:B-1----:R1:W2:Y:S02]  /*0330*/  R2UR UR13, R0 ;  /* 0x00000000000d73c2 */ /* 0x0022a400000e0000 */
[----:B-1----:R-:W-:Y:S01]  /*0340*/  IMAD.U32 R0, RZ, RZ, UR10 ;  /* 0x0000000aff007e24 */ /* 0x002fe2000f8e00ff */
[----:B--2---:R-:W-:Y:S02]  /*0350*/  UIADD3 UR4, URZ, -UR13, URZ ;  /* 0x8000000d3f047290 */ /* 0x004fe4000fffe03f */
[----:B------:R-:W-:Y:S02]  /*0360*/  ULOP3.LUT UR10, UR10, UR5, URZ, 0x3c, !UPT ;  /* 0x000000050a0a7292 */ /* 0x000fe4000f8e3c3f */
[----:B------:R-:W-:Y:S01]  /*0370*/  IABS R2, R0 ;  /* 0x0000000000027213 */ /* 0x000fe20000000000 */
[----:B------:R-:W-:Y:S01]  /*0380*/  UIMAD UR4, UR4, UR9, URZ ;  /* 0x00000009040472a4 */ /* 0x000fe2000f8e023f */
[----:B------:R-:W-:-:S02]  /*0390*/  IABS R0, R3 ;  /* 0x0000000300007213 */ /* 0x000fc40000000000 */
[----:B------:R-:W1:Y:S01]  /*03a0*/  R2UR UR8, R2 ;  /* 0x00000000020873c2 */ /* 0x000e6200000e0000 */
[----:B------:R-:W-:Y:S02]  /*03b0*/  UIMAD.WIDE.U32 UR12, UR13, UR4, UR12 ;  /* 0x000000040d0c72a5 */ /* 0x000fe4000f8e000c */
[----:B------:R-:W-:-:S05]  /*03c0*/  IMAD.MOV R0, RZ, RZ, -R0 ;  /* 0x000000ffff007224 */ /* 0x000fca00078e0a00 */
[----:B------:R-:W2:Y:S01]  /*03d0*/  R2UR UR7, R0 ;  /* 0x00000000000773c2 */ /* 0x000ea200000e0000 */
[----:B-1----:R-:W-:-:S04]  /*03e0*/  UIMAD.WIDE.U32 UR12, UR13, UR8, URZ ;  /* 0x000000080d0c72a5 */ /* 0x002fc8000f8e003f */
[----:B--2---:R-:W-:-:S04]  /*03f0*/  UIMAD UR7, UR13, UR7, UR8 ;  /* 0x000000070d0772a4 */ /* 0x004fc8000f8e0208 */
        /* <DEDUP_REMOVED lines=9> */
.L_x_94:
[----:B------:R-:W-:Y:S01]  /*0490*/  ULOP3.LUT UR8, UR6, 0xffff, URZ, 0xc0, !UPT ;  /* 0x0000ffff06087892 */ /* 0x000fe2000f8ec03f */
[----:B------:R-:W-:Y:S01]  /*04a0*/  PLOP3.LUT P4, PT, PT, PT, PT, 0x80, 0x0 ;  /* 0x000000000000781c */ /* 0x000fe20003f8f070 */
[----:B------:R-:W-:Y:S01]  /*04b0*/  ULDC.64 UR18, c[0x0][0x118] ;  /* 0x0000460000127ab9 */ /* 0x000fe20000000a00 */
[----:B------:R-:W-:Y:S01]  /*04c0*/  CS2R R20, SRZ ;  /* 0x0000000000147805 */ /* 0x000fe2000001ff00 */
[----:B------:R-:W-:Y:S01]  /*04d0*/  UIMAD UR8, UR8, UR13, URZ ;  /* 0x0000000d080872a4 */ /* 0x000fe2000f8e023f */
[----:B------:R-:W-:Y:S01]  /*04e0*/  CS2R R18, SRZ ;  /* 0x0000000000127805 */ /* 0x000fe2000001ff00 */
        /* <DEDUP_REMOVED lines=70> */
[----:B------:R-:W-:Y:S01]  /*0950*/  ISETP.NE.U32.AND P2, PT, RZ, c[0x0][0x340], PT ;  /* 0x0000d000ff007a0c */ /* 0x000fe20003f45070 */
[----:B------:R-:W1:Y:S01]  /*0960*/  S2R R27, SR_CTAID.X ;  /* 0x00000000001b7919 */ /* 0x000e620000002500 */
[----:B------:R-:W-:Y:S01]  /*0970*/  SHF.R.S32.HI R24, RZ, 0x1f, R188 ;  /* 0x0000001fff187819 */ /* 0x000fe200000114bc */
[----:B------:R-:W-:Y:S01]  /*0980*/  USHF.R.S32.HI UR9, URZ, 0x1f, UR11 ;  /* 0x0000001f3f097899 */ /* 0x000fe2000801140b */
[----:B------:R-:W-:Y:S01]  /*0990*/  ISETP.NE.AND.EX P2, PT, RZ, c[0x0][0x344], PT, P2 ;  /* 0x0000d100ff007a0c */ /* 0x000fe20003f45320 */
[----:B------:R-:W-:-:S12]  /*09a0*/  ULDC.64 UR4, c[0x0][0x1b8] ;  /* 0x00006e0000047ab9 */ /* 0x000fd80000000a00 */
[----:B------:R-:W-:-:S04]  /*09b0*/  @P2 IMAD.MOV.U32 R2, RZ, RZ, 0x4 ;  /* 0x00000004ff022424 */ /* 0x000fc800078e00ff */
[----:B------:R-:W-:-:S05]  /*09c0*/  @P2 IMAD.WIDE R2, R25, R2, c[0x0][0x340] ;  /* 0x0000d00019022625 */ /* 0x000fca00078e0202 */
[----:B------:R2:W3:Y:S01]  /*09d0*/  @P2 LDG.E R18, [R2.64] ;  /* 0x0000001202122981 */ /* 0x0004e2000c1e1900 */
[----:B------:R-:W-:Y:S01]  /*09e0*/  UIMAD.WIDE.U32 UR6, UR11, UR4, URZ ;  /* 0x000000040b0672a5 */ /* 0x000fe2000f8e003f */
[----:B------:R-:W-:Y:S01]  /*09f0*/  SHF.R.S32.HI R19, RZ, 0x1f, R25 ;  /* 0x0000001fff137819 */ /* 0x000fe20000011419 */
[----:B------:R-:W-:Y:S01]  /*0a00*/  UIMAD UR4, UR9, UR4, URZ ;  /* 0x00000004090472a4 */ /* 0x000fe2000f8e023f */
[----:B------:R-:W-:Y:S01]  /*0a10*/  LEA.HI R23, R24, R188, RZ, 0x4 ;  /* 0x000000bc18177211 */ /* 0x000fe200078f20ff */
[----:B------:R-:W-:Y:S01]  /*0a20*/  IMAD.MOV.U32 R26, RZ, RZ, 0x20 ;  /* 0x00000020ff1a7424 */ /* 0x000fe200078e00ff */
[----:B------:R-:W-:Y:S01]  /*0a30*/  BSSY B0, `(.L_x_96) ;  /* 0x0000075000007945 */ /* 0x000fe20003800000 */
[----:B------:R-:W-:Y:S01]  /*0a40*/  UIMAD UR4, UR11, UR5, UR4 ;  /* 0x000000050b0472a4 */ /* 0x000fe2000f8e0204 */
[----:B------:R-:W-:-:S03]  /*0a50*/  IMAD R12, R19, c[0x0][0x1c0], RZ ;  /* 0x00007000130c7a24 */ /* 0x000fc600078e02ff */
[----:B------:R-:W-:Y:S01]  /*0a60*/  UIADD3 UR4, UR7, UR4, URZ ;  /* 0x0000000407047290 */ /* 0x000fe2000fffe03f */
[----:B------:R-:W-:Y:S01]  /*0a70*/  IMAD R12, R25, c[0x0][0x1c4], R12 ;  /* 0x00007100190c7a24 */ /* 0x000fe200078e020c */
[----:B--2---:R-:W-:Y:S01]  /*0a80*/  LEA.HI R2, R24, R188, RZ, 0x3 ;  /* 0x000000bc18027211 */ /* 0x004fe200078f18ff */
[----:B------:R-:W-:-:S03]  /*0a90*/  IMAD.MOV.U32 R3, RZ, RZ, c[0x0][0x2c4] ;  /* 0x0000b100ff037624 */ /* 0x000fc600078e00ff */
[----:B------:R-:W-:Y:S02]  /*0aa0*/  LOP3.LUT R0, R2, 0xfffffff8, RZ, 0xc0, !PT ;  /* 0xfffffff802007812 */ /* 0x000fe400078ec0ff */
[----:B------:R-:W-:Y:S02]  /*0ab0*/  ISETP.NE.AND P0, PT, R3, 0x1, PT ;  /* 0x000000010300780c */ /* 0x000fe40003f05270 */
[----:B------:R-:W-:Y:S01]  /*0ac0*/  SHF.R.S32.HI R32, RZ, 0x3, R2 ;  /* 0x00000003ff207819 */ /* 0x000fe20000011402 */
[----:B------:R-:W-:Y:S01]  /*0ad0*/  IMAD.IADD R33, R188, 0x1, -R0 ;  /* 0x00000001bc217824 */ /* 0x000fe200078e0a00 */
[----:B------:R-:W-:Y:S01]  /*0ae0*/  MOV R3, UR7 ;  /* 0x0000000700037c02 */ /* 0x000fe20008000f00 */
[----:B------:R-:W-:Y:S01]  /*0af0*/  IMAD.U32 R2, RZ, RZ, UR6 ;  /* 0x00000006ff027e24 */ /* 0x000fe2000f8e00ff */
[----:B------:R-:W-:Y:S01]  /*0b00*/  SHF.R.S32.HI R4, RZ, 0x1f, R32 ;  /* 0x0000001fff047819 */ /* 0x000fe20000011420 */
[C---:B------:R-:W-:Y:S01]  /*0b10*/  IMAD.SHL.U32 R10, R33.reuse, 0x8, RZ ;  /* 0x00000008210a7824 */ /* 0x040fe200078e00ff */
[----:B------:R-:W-:Y:S01]  /*0b20*/  LEA R0, R33, R32, 0x4 ;  /* 0x0000002021007211 */ /* 0x000fe200078e20ff */
[----:B------:R-:W-:Y:S01]  /*0b30*/  IMAD.U32 R3, RZ, RZ, UR4 ;  /* 0x00000004ff037e24 */ /* 0x000fe2000f8e00ff */
[----:B------:R-:W-:Y:S01]  /*0b40*/  ULDC.64 UR4, c[0x0][0x210] ;  /* 0x0000840000047ab9 */ /* 0x000fe20000000a00 */
[----:B------:R-:W-:Y:S01]  /*0b50*/  IMAD R5, R4, c[0x0][0x1e0], RZ ;  /* 0x0000780004057a24 */ /* 0x000fe200078e02ff */
[----:B------:R-:W-:Y:S01]  /*0b60*/  SHF.R.S32.HI R11, RZ, 0x1f, R10 ;  /* 0x0000001fff0b7819 */ /* 0x000fe2000001140a */
[----:B-1----:R-:W-:Y:S01]  /*0b70*/  IMAD R9, R27, 0x80, R0 ;  /* 0x000000801b097824 */ /* 0x002fe200078e0200 */
[----:B------:R-:W-:Y:S01]  /*0b80*/  ULDC.64 UR6, c[0x0][0x1e8] ;  /* 0x00007a0000067ab9 */ /* 0x000fe20000000a00 */
[----:B------:R-:W-:Y:S01]  /*0b90*/  IMAD.WIDE.U32 R2, R25, c[0x0][0x1c0], R2 ;  /* 0x0000700019027a25 */ /* 0x000fe200078e0002 */
[----:B------:R-:W-:Y:S01]  /*0ba0*/  UIMAD UR4, UR9, UR4, URZ ;  /* 0x00000004090472a4 */ /* 0x000fe2000f8e023f */
[----:B------:R-:W-:Y:S01]  /*0bb0*/  ISETP.GE.AND P3, PT, R10, c[0x0][0x1d4], PT ;  /* 0x000075000a007a0c */ /* 0x000fe20003f66270 */
[----:B------:R-:W-:Y:S01]  /*0bc0*/  UIMAD UR6, UR9, UR6, URZ ;  /* 0x00000006090672a4 */ /* 0x000fe2000f8e023f */
[----:B------:R-:W-:Y:S01]  /*0bd0*/  @P0 IMAD.HI.U32 R0, R9, c[0x0][0x2c8], RZ ;  /* 0x0000b20009000a27 */ /* 0x000fe200078e00ff */
[----:B------:R-:W-:-:S02]  /*0be0*/  UIMAD UR4, UR11, UR5, UR4 ;  /* 0x000000050b0472a4 */ /* 0x000fc4000f8e0204 */
[----:B------:R-:W-:Y:S01]  /*0bf0*/  UIMAD UR6, UR11, UR7, UR6 ;  /* 0x000000070b0672a4 */ /* 0x000fe2000f8e0206 */
[----:B------:R-:W-:Y:S01]  /*0c00*/  IMAD.MOV.U32 R8, RZ, RZ, R9 ;  /* 0x000000ffff087224 */ /* 0x000fe200078e0009 */
[----:B------:R-:W-:Y:S01]  /*0c10*/  @P0 SHF.R.U32.HI R8, RZ, c[0x0][0x2cc], R0 ;  /* 0x0000b300ff080a19 */ /* 0x000fe20000011600 */
[C---:B------:R-:W-:Y:S01]  /*0c20*/  IMAD R14, R32.reuse, c[0x0][0x1e4], R5 ;  /* 0x00007900200e7a24 */ /* 0x040fe200078e0205 */
[C---:B------:R-:W-:Y:S01]  /*0c30*/  SHF.L.U32 R0, R32.reuse, 0x6, RZ ;  /* 0x0000000620007819 */ /* 0x040fe200000006ff */
[----:B------:R-:W-:Y:S01]  /*0c40*/  IMAD.WIDE.U32 R6, R32, c[0x0][0x1e0], R10 ;  /* 0x0000780020067a25 */ /* 0x000fe200078e000a */
[----:B------:R-:W-:Y:S02]  /*0c50*/  ULDC UR5, c[0x0][0x2c4] ;  /* 0x0000b10000057ab9 */ /* 0x000fe40000000800 */
[----:B------:R-:W-:Y:S01]  /*0c60*/  LOP3.LUT R0, R0, 0x1c0, RZ, 0xc0, !PT ;  /* 0x000001c000007812 */ /* 0x000fe200078ec0ff */
[----:B------:R-:W-:Y:S01]  /*0c70*/  IMAD.IADD R3, R3, 0x1, R12 ;  /* 0x0000000103037824 */ /* 0x000fe200078e020c */
[----:B------:R-:W-:Y:S01]  /*0c80*/  IADD3 R12, -R8, RZ, RZ ;  /* 0x000000ff080c7210 */ /* 0x000fe20007ffe1ff */
[----:B------:R-:W-:Y:S01]  /*0c90*/  IMAD.IADD R7, R7, 0x1, R14 ;  /* 0x0000000107077824 */ /* 0x000fe200078e020e */
[----:B------:R-:W-:Y:S01]  /*0ca0*/  LOP3.LUT R13, R0, 0x38, R10, 0xf8, !PT ;  /* 0x00000038000d7812 */ /* 0x000fe200078ef80a */
[----:B------:R-:W-:Y:S01]  /*0cb0*/  IMAD R4, R4, c[0x0][0x208], RZ ;  /* 0x0000820004047a24 */ /* 0x000fe200078e02ff */
[----:B------:R-:W-:Y:S01]  /*0cc0*/  SHF.R.U32.HI R0, RZ, 0x3, R0 ;  /* 0x00000003ff007819 */ /* 0x000fe20000011600 */
[----:B------:R-:W-:-:S02]  /*0cd0*/  IMAD R12, R12, c[0x0][0x2c4], R9 ;  /* 0x0000b1000c0c7a24 */ /* 0x000fc400078e0209 */
[----:B------:R-:W-:Y:S01]  /*0ce0*/  IMAD.WIDE.U32 R2, R8, c[0x0][0x1b0], R2 ;  /* 0x00006c0008027a25 */ /* 0x000fe200078e0002 */
[----:B------:R-:W-:Y:S02]  /*0cf0*/  LOP3.LUT R20, R13, R0, RZ, 0x3c, !PT ;  /* 0x000000000d147212 */ /* 0x000fe400078e3cff */
[----:B------:R-:W-:Y:S01]  /*0d00*/  MOV R0, UR11 ;  /* 0x0000000b00007c02 */ /* 0x000fe20008000f00 */
[C---:B------:R-:W-:Y:S01]  /*0d10*/  IMAD R15, R32.reuse, c[0x0][0x20c], R4 ;  /* 0x00008300200f7a24 */ /* 0x040fe200078e0204 */
[----:B------:R-:W-:Y:S01]  /*0d20*/  SHF.R.S32.HI R13, RZ, 0x1f, R8 ;  /* 0x0000001fff0d7819 */ /* 0x000fe20000011408 */
[----:B------:R-:W-:-:S04]  /*0d30*/  IMAD.WIDE.U32 R4, R32, c[0x0][0x208], R10 ;  /* 0x0000820020047a25 */ /* 0x000fc800078e000a */
[----:B------:R-:W-:Y:S01]  /*0d40*/  IMAD.WIDE.U32 R6, R0, c[0x0][0x1e8], R6 ;  /* 0x00007a0000067a25 */ /* 0x000fe200078e0006 */
[----:B------:R-:W-:-:S03]  /*0d50*/  LOP3.LUT R0, R23, 0xfffffff0, RZ, 0xc0, !PT ;  /* 0xfffffff017007812 */ /* 0x000fc600078ec0ff */
[----:B------:R-:W-:Y:S01]  /*0d60*/  IMAD R9, R13, c[0x0][0x1b0], RZ ;  /* 0x00006c000d097a24 */ /* 0x000fe200078e02ff */
[----:B------:R-:W-:Y:S01]  /*0d70*/  IADD3 R7, R7, UR6, RZ ;  /* 0x0000000607077c10 */ /* 0x000fe2000fffe0ff */
[----:B------:R-:W-:Y:S02]  /*0d80*/  IMAD.IADD R0, R188, 0x1, -R0 ;  /* 0x00000001bc007824 */ /* 0x000fe400078e0a00 */
[----:B------:R-:W-:Y:S01]  /*0d90*/  IMAD R9, R8, c[0x0][0x1b4], R9 ;  /* 0x00006d0008097a24 */ /* 0x000fe200078e0209 */
[----:B------:R-:W-:Y:S01]  /*0da0*/  SHF.R.S32.HI R8, RZ, 0x1f, R12 ;  /* 0x0000001fff087819 */ /* 0x000fe2000001140c */
[----:B------:R-:W-:Y:S01]  /*0db0*/  IMAD.IADD R5, R5, 0x1, R15 ;  /* 0x0000000105057824 */ /* 0x000fe200078e020f */
[----:B------:R-:W-:Y:S01]  /*0dc0*/  SHF.L.U32 R15, R33, 0x3, RZ ;  /* 0x00000003210f7819 */ /* 0x000fe200000006ff */
[----:B------:R-:W-:Y:S01]  /*0dd0*/  IMAD.U32 R13, RZ, RZ, UR11 ;  /* 0x0000000bff0d7e24 */ /* 0x000fe2000f8e00ff */
[----:B------:R-:W-:Y:S01]  /*0de0*/  IADD3 R3, R3, R9, RZ ;  /* 0x0000000903037210 */ /* 0x000fe20007ffe0ff */
[----:B------:R-:W-:Y:S01]  /*0df0*/  IMAD R8, R8, c[0x0][0x1a8], RZ ;  /* 0x00006a0008087a24 */ /* 0x000fe200078e02ff */
[----:B------:R-:W-:Y:S01]  /*0e00*/  SHF.R.S32.HI R9, RZ, 0x1f, R0 ;  /* 0x0000001fff097819 */ /* 0x000fe20000011400 */
[----:B------:R-:W-:Y:S01]  /*0e10*/  IMAD.WIDE.U32 R4, R13, c[0x0][0x210], R4 ;  /* 0x000084000d047a25 */ /* 0x000fe200078e0004 */
[----:B------:R-:W-:-:S02]  /*0e20*/  ISETP.GE.AND P5, PT, R15, c[0x0][0x198], PT ;  /* 0x000066000f007a0c */ /* 0x000fc40003fa6270 */
[----:B------:R-:W-:Y:S01]  /*0e30*/  LEA.HI R22, R9, R0, RZ, 0x3 ;  /* 0x0000000009167211 */ /* 0x000fe200078f18ff */
[C---:B------:R-:W-:Y:S01]  /*0e40*/  IMAD R8, R12.reuse, c[0x0][0x1ac], R8 ;  /* 0x00006b000c087a24 */ /* 0x040fe200078e0208 */
[----:B------:R-:W-:Y:S01]  /*0e50*/  IADD3 R5, R5, UR4, RZ ;  /* 0x0000000405057c10 */ /* 0x000fe2000fffe0ff */
[----:B------:R-:W-:Y:S01]  /*0e60*/  IMAD.WIDE.U32 R2, R12, c[0x0][0x1a8], R2 ;  /* 0x00006a000c027a25 */ /* 0x000fe200078e0002 */
[----:B------:R-:W-:Y:S01]  /*0e70*/  LOP3.LUT R13, R22, 0xfffffff8, RZ, 0xc0, !PT ;  /* 0xfffffff8160d7812 */ /* 0x000fe200078ec0ff */
[----:B------:R-:W-:Y:S01]  /*0e80*/  ULDC UR4, c[0x0][0x168] ;  /* 0x00005a0000047ab9 */ /* 0x000fe20000000800 */
[----:B------:R-:W-:Y:S01]  /*0e90*/  IADD3 R9, R10, 0x40, RZ ;  /* 0x000000400a097810 */ /* 0x000fe20007ffe0ff */
[----:B------:R-:W-:Y:S01]  /*0ea0*/  UIMAD UR4, UR5, UR4, URZ ;  /* 0x00000004050472a4 */ /* 0x000fe2000f8e023f */
[----:B------:R-:W-:Y:S01]  /*0eb0*/  LEA R17, P1, R2, c[0x0][0x160], 0x1 ;  /* 0x0000580002117a11 */ /* 0x000fe200078208ff */
[----:B------:R-:W-:Y:S01]  /*0ec0*/  IMAD.IADD R21, R0, 0x1, -R13 ;  /* 0x0000000100157824 */ /* 0x000fe200078e0a0d */
[----:B------:R-:W-:Y:S01]  /*0ed0*/  LEA.HI R13, R24, R188, RZ, 0x6 ;  /* 0x000000bc180d7211 */ /* 0x000fe200078f30ff */
[----:B------:R-:W-:Y:S01]  /*0ee0*/  IMAD.IADD R0, R3, 0x1, R8 ;  /* 0x0000000103007824 */ /* 0x000fe200078e0208 */
[----:B------:R-:W-:Y:S01]  /*0ef0*/  ISETP.GE.AND P0, PT, R9, c[0x0][0x1d4], PT ;  /* 0x0000750009007a0c */ /* 0x000fe20003f06270 */
[----:B------:R1:W2:Y:S02]  /*0f00*/  SHFL.IDX PT, R8, R17, RZ, 0x181f ;  /* 0x00181fff11087589 */ /* 0x0002a400000e0000 */
[----:B------:R-:W-:Y:S01]  /*0f10*/  IMAD.SHL.U32 R13, R13, 0x8, RZ ;  /* 0x000000080d0d7824 */ /* 0x000fe200078e00ff */
[----:B------:R-:W-:-:S04]  /*0f20*/  LEA.HI.X R16, R2, c[0x0][0x164], R0, 0x1, P1 ;  /* 0x0000590002107a11 */ /* 0x000fc800008f0c00 */
[----:B------:R-:W-:Y:S01]  /*0f30*/  LOP3.LUT R13, R20, 0xfffffe00, R13, 0xf8, !PT ;  /* 0xfffffe00140d7812 */ /* 0x000fe200078ef80d */
[----:B------:R1:W4:Y:S01]  /*0f40*/  SHFL.IDX PT, R9, R16, RZ, 0x181f ;  /* 0x00181fff10097589 */ /* 0x00032200000e0000 */
[----:B---3--:R-:W-:Y:S01]  /*0f50*/  @P2 SHF.R.S32.HI R3, RZ, 0x1f, R18 ;  /* 0x0000001fff032819 */ /* 0x008fe20000011412 */
[----:B------:R-:W-:Y:S01]  /*0f60*/  @!P2 IMAD.MOV.U32 R3, RZ, RZ, R19 ;  /* 0x000000ffff03a224 */ /* 0x000fe200078e0013 */
[----:B------:R-:W-:Y:S01]  /*0f70*/  @P2 MOV R2, R18 ;  /* 0x0000001200022202 */ /* 0x000fe20000000f00 */
[----:B------:R-:W-:Y:S01]  /*0f80*/  @!P2 IMAD.MOV.U32 R2, RZ, RZ, R25 ;  /* 0x000000ffff02a224 */ /* 0x000fe200078e0019 */
[----:B------:R-:W-:Y:S01]  /*0f90*/  IADD3 R18, R15, 0x40, RZ ;  /* 0x000000400f127810 */ /* 0x000fe20007ffe0ff */
[C---:B------:R-:W-:Y:S01]  /*0fa0*/  IMAD R12, R3.reuse, c[0x0][0x1f0], RZ ;  /* 0x00007c00030c7a24 */ /* 0x040fe200078e02ff */
[----:B------:R-:W-:Y:S01]  /*0fb0*/  MOV R25, 0x10 ;  /* 0x0000001000197802 */ /* 0x000fe20000000f00 */
[----:B------:R-:W-:Y:S01]  /*0fc0*/  IMAD R0, R3, c[0x0][0x218], RZ ;  /* 0x0000860003007a24 */ /* 0x000fe200078e02ff */
[----:B------:R-:W-:Y:S01]  /*0fd0*/  ISETP.GE.AND P4, PT, R18, c[0x0][0x198], PT ;  /* 0x0000660012007a0c */ /* 0x000fe20003f86270 */
[----:B------:R-:W-:-:S02]  /*0fe0*/  IMAD R14, R2, c[0x0][0x1f4], R12 ;  /* 0x00007d00020e7a24 */ /* 0x000fc400078e020c */
[C---:B------:R-:W-:Y:S02]  /*0ff0*/  IMAD R12, R2.reuse, c[0x0][0x21c], R0 ;  /* 0x00008700020c7a24 */ /* 0x040fe400078e0200 */
[----:B------:R-:W-:-:S04]  /*1000*/  IMAD.WIDE.U32 R36, R2, c[0x0][0x218], R4 ;  /* 0x0000860002247a25 */ /* 0x000fc800078e0004 */
[----:B------:R-:W-:Y:S01]  /*1010*/  IMAD.WIDE.U32 R28, R2, c[0x0][0x1f0], R6 ;  /* 0x00007c00021c7a25 */ /* 0x000fe200078e0006 */
[----:B------:R-:W-:-:S03]  /*1020*/  IADD3 R34, R37, R12, RZ ;  /* 0x0000000c25227210 */ /* 0x000fc60007ffe0ff */
[----:B------:R-:W-:Y:S01]  /*1030*/  IMAD.IADD R31, R29, 0x1, R14 ;  /* 0x000000011d1f7824 */ /* 0x000fe200078e020e */
[----:B------:R1:W-:Y:S01]  /*1040*/  STL.64 [R1+0x38], R28 ;  /* 0x0000381c01007387 */ /* 0x0003e20000100a00 */
[----:B------:R-:W-:-:S03]  /*1050*/  IMAD R19, R27, 0x80, R32 ;  /* 0x000000801b137824 */ /* 0x000fc600078e0220 */
[----:B------:R1:W-:Y:S02]  /*1060*/  STL.64 [R1+0x30], R36 ;  /* 0x0000302401007387 */ /* 0x0003e40000100a00 */
[----:B------:R-:W-:Y:S02]  /*1070*/  ISETP.GE.AND P6, PT, R19, UR4, PT ;  /* 0x0000000413007c0c */ /* 0x000fe4000bfc6270 */
[----:B------:R1:W-:Y:S02]  /*1080*/  STL [R1+0x20], R34 ;  /* 0x0000202201007387 */ /* 0x0003e40000100800 */
[----:B------:R-:W-:Y:S02]  /*1090*/  R2P PR, R21, 0x6 ;  /* 0x0000000615007804 */ /* 0x000fe40000000000 */
[----:B------:R1:W-:Y:S03]  /*10a0*/  STL [R1+0x2c], R31 ;  /* 0x00002c1f01007387 */ /* 0x0003e60000100800 */
[----:B------:R-:W-:-:S02]  /*10b0*/  SEL R3, R25, 0xfffffff0, !P1 ;  /* 0xfffffff019037807 */ /* 0x000fc40004800000 */
[----:B------:R-:W-:Y:S02]  /*10c0*/  SEL R0, R26, 0xffffffe0, !P2 ;  /* 0xffffffe01a007807 */ /* 0x000fe40005000000 */
[----:B------:R-:W-:Y:S05]  /*10d0*/  @P6 BRA `(.L_x_97) ;  /* 0x000000a000006947 */ /* 0x000fea0003800000 */
[----:B--2-4-:R-:W-:Y:S02]  /*10e0*/  SHF.R.S32.HI R2, RZ, 0x1f, R18 ;  /* 0x0000001fff027819 */ /* 0x014fe40000011412 */
[C---:B------:R-:W-:Y:S02]  /*10f0*/  LEA R4, P1, R15.reuse, R8, 0x1 ;  /* 0x000000080f047211 */ /* 0x040fe400078208ff */
[----:B------:R-:W-:Y:S02]  /*1100*/  LEA.HI R2, R2, R18, RZ, 0x3 ;  /* 0x0000001202027211 */ /* 0x000fe400078f18ff */
[----:B------:R-:W-:Y:S02]  /*1110*/  LEA.HI.X R5, R15, R9, R11, 0x1, P1 ;  /* 0x000000090f057211 */ /* 0x000fe400008f0c0b */
[----:B------:R-:W-:Y:S01]  /*1120*/  LOP3.LUT R6, R2, 0xfffffff8, RZ, 0xc0, !PT ;  /* 0xfffffff802067812 */ /* 0x000fe200078ec0ff */
[----:B------:R-:W-:-:S04]  /*1130*/  IMAD.SHL.U32 R2, R13, 0x2, RZ ;  /* 0x000000020d027824 */ /* 0x000fc800078e00ff */
[----:B------:R-:W-:Y:S01]  /*1140*/  IMAD.WIDE R8, R6, 0x2, R8 ;  /* 0x0000000206087825 */ /* 0x000fe200078e0208 */
[----:B------:R-:W-:Y:S01]  /*1150*/  @!PT LDS RZ, [RZ] ;  /* 0x00000000fffff984 */ /* 0x000fe20000000800 */
[----:B------:R2:W-:Y:S04]  /*1160*/  LDGSTS.E.BYPASS.LTC128B.128 [R2+0x8100], [R4.64], !P5 ;  /* 0x0810000004027fae */ /* 0x0005e8000e901d52 */
[----:B------:R2:W-:Y:S02]  /*1170*/  LDGSTS.E.BYPASS.LTC128B.128 [R2+0xc100], [R8.64], !P4 ;  /* 0x0c10000008027fae */ /* 0x0005e4000e101d52 */
.L_x_97:
[----:B--2-4-:R-:W-:Y:S05]  /*1180*/  BSYNC B0 ;  /* 0x0000000000007941 */ /* 0x014fea0003800000 */
.L_x_96:
[----:B------:R-:W-:Y:S01]  /*1190*/  IADD3 R2, R19, 0x10, RZ ;  /* 0x0000001013027810 */ /* 0x000fe20007ffe0ff */
[----:B------:R2:W3:Y:S01]  /*11a0*/  SHFL.IDX PT, R5, R16, 0x1, 0x181f ;  /* 0x00381f0010057f89 */ /* 0x0004e200000e0000 */
[----:B------:R-:W-:Y:S02]  /*11b0*/  BSSY B0, `(.L_x_98) ;  /* 0x000000e000007945 */ /* 0x000fe40003800000 */
[----:B------:R-:W-:Y:S01]  /*11c0*/  ISETP.GE.AND P1, PT, R2, UR4, PT ;  /* 0x0000000402007c0c */ /* 0x000fe2000bf26270 */
[----:B------:R2:W4:-:S12]  /*11d0*/  SHFL.IDX PT, R4, R17, 0x1, 0x181f ;  /* 0x00381f0011047f89 */ /* 0x00051800000e0000 */
[----:B------:R-:W-:Y:S05]  /*11e0*/  @P1 BRA `(.L_x_99) ;  /* 0x000000a000001947 */ /* 0x000fea0003800000 */
[----:B------:R-:W-:Y:S02]  /*11f0*/  SHF.R.S32.HI R2, RZ, 0x1f, R18 ;  /* 0x0000001fff027819 */ /* 0x000fe40000011412 */
[C---:B----4-:R-:W-:Y:S02]  /*1200*/  LEA R6, P1, R15.reuse, R4, 0x1 ;  /* 0x000000040f067211 */ /* 0x050fe400078208ff */
[----:B------:R-:W-:Y:S02]  /*1210*/  LEA.HI R2, R2, R18, RZ, 0x3 ;  /* 0x0000001202027211 */ /* 0x000fe400078f18ff */
[----:B---3--:R-:W-:Y:S02]  /*1220*/  LEA.HI.X R7, R15, R5, R11, 0x1, P1 ;  /* 0x000000050f077211 */ /* 0x008fe400008f0c0b */
[----:B------:R-:W-:Y:S01]  /*1230*/  LOP3.LUT R8, R2, 0xfffffff8, RZ, 0xc0, !PT ;  /* 0xfffffff802087812 */ /* 0x000fe200078ec0ff */
[----:B------:R-:W-:-:S04]  /*1240*/  IMAD.SHL.U32 R2, R13, 0x2, RZ ;  /* 0x000000020d027824 */ /* 0x000fc800078e00ff */
[----:B------:R-:W-:Y:S01]  /*1250*/  IMAD.WIDE R4, R8, 0x2, R4 ;  /* 0x0000000208047825 */ /* 0x000fe200078e0204 */
[----:B------:R-:W-:Y:S01]  /*1260*/  @!PT LDS RZ, [RZ] ;  /* 0x00000000fffff984 */ /* 0x000fe20000000800 */
[----:B------:R3:W-:Y:S04]  /*1270*/  LDGSTS.E.BYPASS.LTC128B.128 [R2+0x8900], [R6.64], !P5 ;  /* 0x0890000006027fae */ /* 0x0007e8000e901d52 */
[----:B------:R3:W-:Y:S02]  /*1280*/  LDGSTS.E.BYPASS.LTC128B.128 [R2+0xc900], [R4.64], !P4 ;  /* 0x0c90000004027fae */ /* 0x0007e4000e101d52 */
.L_x_99:
[----:B------:R-:W-:Y:S05]  /*1290*/  BSYNC B0 ;  /* 0x0000000000007941 */ /* 0x000fea0003800000 */
.L_x_98:
[----:B---3--:R-:W-:Y:S01]  /*12a0*/  IADD3 R2, R19, 0x20, RZ ;  /* 0x0000002013027810 */ /* 0x008fe20007ffe0ff */
[----:B------:R3:W1:Y:S01]  /*12b0*/  SHFL.IDX PT, R5, R16, 0x2, 0x181f ;  /* 0x00581f0010057f89 */ /* 0x00066200000e0000 */
[----:B------:R-:W-:Y:S02]  /*12c0*/  BSSY B0, `(.L_x_100) ;  /* 0x000000e000007945 */ /* 0x000fe40003800000 */
[----:B------:R-:W-:Y:S01]  /*12d0*/  ISETP.GE.AND P1, PT, R2, UR4, PT ;  /* 0x0000000402007c0c */ /* 0x000fe2000bf26270 */
[----:B----4-:R3:W4:-:S12]  /*12e0*/  SHFL.IDX PT, R4, R17, 0x2, 0x181f ;  /* 0x00581f0011047f89 */ /* 0x01071800000e0000 */
[----:B------:R-:W-:Y:S05]  /*12f0*/  @P1 BRA `(.L_x_101) ;  /* 0x000000a000001947 */ /* 0x000fea0003800000 */
[----:B------:R-:W-:Y:S02]  /*1300*/  SHF.R.S32.HI R2, RZ, 0x1f, R18 ;  /* 0x0000001fff027819 */ /* 0x000fe40000011412 */
[C---:B----4-:R-:W-:Y:S02]  /*1310*/  LEA R6, P1, R15.reuse, R4, 0x1 ;  /* 0x000000040f067211 */ /* 0x050fe400078208ff */
[----:B------:R-:W-:Y:S02]  /*1320*/  LEA.HI R2, R2, R18, RZ, 0x3 ;  /* 0x0000001202027211 */ /* 0x000fe400078f18ff */
[----:B-1----:R-:W-:Y:S02]  /*1330*/  LEA.HI.X R7, R15, R5, R11, 0x1, P1 ;  /* 0x000000050f077211 */ /* 0x002fe400008f0c0b */
[----:B------:R-:W-:Y:S01]  /*1340*/  LOP3.LUT R8, R2, 0xfffffff8, RZ, 0xc0, !PT ;  /* 0xfffffff802087812 */ /* 0x000fe200078ec0ff */
[----:B------:R-:W-:-:S04]  /*1350*/  IMAD.SHL.U32 R2, R13, 0x2, RZ ;  /* 0x000000020d027824 */ /* 0x000fc800078e00ff */
[----:B------:R-:W-:Y:S01]  /*1360*/  IMAD.WIDE R4, R8, 0x2, R4 ;  /* 0x0000000208047825 */ /* 0x000fe200078e0204 */
[----:B------:R-:W-:Y:S01]  /*1370*/  @!PT LDS RZ, [RZ] ;  /* 0x00000000fffff984 */ /* 0x000fe20000000800 */
[----:B------:R1:W-:Y:S04]  /*1380*/  LDGSTS.E.BYPASS.LTC128B.128 [R2+0x9100], [R6.64], !P5 ;  /* 0x0910000006027fae */ /* 0x0003e8000e901d52 */
[----:B------:R1:W-:Y:S02]  /*1390*/  LDGSTS.E.BYPASS.LTC128B.128 [R2+0xd100], [R4.64], !P4 ;  /* 0x0d10000004027fae */ /* 0x0003e4000e101d52 */
.L_x_101:
[----:B------:R-:W-:Y:S05]  /*13a0*/  BSYNC B0 ;  /* 0x0000000000007941 */ /* 0x000fea0003800000 */
.L_x_100:
[----:B-1----:R-:W-:Y:S01]  /*13b0*/  IADD3 R2, R19, 0x30, RZ ;  /* 0x0000003013027810 */ /* 0x002fe20007ffe0ff */
[----:B------:R1:W2:Y:S01]  /*13c0*/  SHFL.IDX PT, R5, R16, 0x3, 0x181f ;  /* 0x00781f0010057f89 */ /* 0x0002a200000e0000 */
[----:B------:R-:W-:Y:S02]  /*13d0*/  BSSY B0, `(.L_x_102) ;  /* 0x000000e000007945 */ /* 0x000fe40003800000 */
[----:B------:R-:W-:Y:S01]  /*13e0*/  ISETP.GE.AND P1, PT, R2, UR4, PT ;  /* 0x0000000402007c0c */ /* 0x000fe2000bf26270 */
[----:B----4-:R1:W4:-:S12]  /*13f0*/  SHFL.IDX PT, R4, R17, 0x3, 0x181f ;  /* 0x00781f0011047f89 */ /* 0x01031800000e0000 */
[----:B------:R-:W-:Y:S05]  /*1400*/  @P1 BRA `(.L_x_103) ;  /* 0x000000a000001947 */ /* 0x000fea0003800000 */
[----:B------:R-:W-:Y:S02]  /*1410*/  SHF.R.S32.HI R2, RZ, 0x1f, R18 ;  /* 0x0000001fff027819 */ /* 0x000fe40000011412 */
[C---:B----4-:R-:W-:Y:S02]  /*1420*/  LEA R6, P1, R15.reuse, R4, 0x1 ;  /* 0x000000040f067211 */ /* 0x050fe400078208ff */
[----:B------:R-:W-:Y:S02]  /*1430*/  LEA.HI R2, R2, R18, RZ, 0x3 ;  /* 0x0000001202027211 */ /* 0x000fe400078f18ff */
[----:B--2---:R-:W-:Y:S02]  /*1440*/  LEA.HI.X R7, R15, R5, R11, 0x1, P1 ;  /* 0x000000050f077211 */ /* 0x004fe400008f0c0b */
[----:B------:R-:W-:Y:S01]  /*1450*/  LOP3.LUT R8, R2, 0xfffffff8, RZ, 0xc0, !PT ;  /* 0xfffffff802087812 */ /* 0x000fe200078ec0ff */
[----:B------:R-:W-:-:S04]  /*1460*/  IMAD.SHL.U32 R2, R13, 0x2, RZ ;  /* 0x000000020d027824 */ /* 0x000fc800078e00ff */
[----:B------:R-:W-:Y:S01]  /*1470*/  IMAD.WIDE R4, R8, 0x2, R4 ;  /* 0x0000000208047825 */ /* 0x000fe200078e0204 */
[----:B------:R-:W-:Y:S01]  /*1480*/  @!PT LDS RZ, [RZ] ;  /* 0x00000000fffff984 */ /* 0x000fe20000000800 */
[----:B------:R2:W-:Y:S04]  /*1490*/  LDGSTS.E.BYPASS.LTC128B.128 [R2+0x9900], [R6.64], !P5 ;  /* 0x0990000006027fae */ /* 0x0005e8000e901d52 */
[----:B------:R2:W-:Y:S02]  /*14a0*/  LDGSTS.E.BYPASS.LTC128B.128 [R2+0xd900], [R4.64], !P4 ;  /* 0x0d90000004027fae */ /* 0x0005e4000e101d52 */
.L_x_103:
[----:B------:R-:W-:Y:S05]  /*14b0*/  BSYNC B0 ;  /* 0x0000000000007941 */ /* 0x000fea0003800000 */
.L_x_102:
[----:B--2---:R-:W-:Y:S01]  /*14c0*/  IADD3 R2, R19, 0x40, RZ ;  /* 0x0000004013027810 */ /* 0x004fe20007ffe0ff */
        /* <DEDUP_REMOVED lines=15> */
.L_x_105:
[----:B------:R-:W-:Y:S05]  /*15c0*/  BSYNC B0 ;  /* 0x0000000000007941 */ /* 0x000fea0003800000 */
.L_x_104:
        /* <DEDUP_REMOVED lines=16> */
.L_x_107:
[----:B------:R-:W-:Y:S05]  /*16d0*/  BSYNC B0 ;  /* 0x0000000000007941 */ /* 0x000fea0003800000 */
.L_x_106:
        /* <DEDUP_REMOVED lines=16> */
.L_x_109:
[----:B------:R-:W-:Y:S05]  /*17e0*/  BSYNC B0 ;  /* 0x0000000000007941 */ /* 0x000fea0003800000 */
.L_x_108:
[----:B-1--4-:R-:W1:Y:S01]  /*17f0*/  SHFL.IDX PT, R4, R17, 0x7, 0x181f ;  /* 0x00f81f0011047f89 */ /* 0x012e6200000e0000 */
[----:B------:R-:W-:Y:S01]  /*1800*/  IADD3 R2, R19, 0x70, RZ ;  /* 0x0000007013027810 */ /* 0x000fe20007ffe0ff */
[----:B------:R-:W-:Y:S01]  /*1810*/  UIADD3 UR20, UR21, -0x1, URZ ;  /* 0xffffffff15147890 */ /* 0x000fe2000fffe03f */
[----:B------:R-:W-:Y:S01]  /*1820*/  IADD3 R6, -R32, c[0x0][0x1d0], RZ ;  /* 0x0000740020067a10 */ /* 0x000fe20007ffe1ff */
[----:B------:R-:W4:Y:S01]  /*1830*/  SHFL.IDX PT, R5, R16, 0x7, 0x181f ;  /* 0x00f81f0010057f89 */ /* 0x000f2200000e0000 */
[----:B------:R-:W-:Y:S01]  /*1840*/  ISETP.GE.AND P6, PT, R2, UR4, PT ;  /* 0x0000000402007c0c */ /* 0x000fe2000bfc6270 */
[----:B------:R-:W-:Y:S01]  /*1850*/  ULDC.64 UR6, c[0x0][0x1e0] ;  /* 0x0000780000067ab9 */ /* 0x000fe20000000a00 */
[----:B------:R-:W-:Y:S01]  /*1860*/  IMAD.MOV.U32 R156, RZ, RZ, R30 ;  /* 0x000000ffff9c7224 */ /* 0x000fe200078e001e */
[----:B------:R-:W-:Y:S01]  /*1870*/  UMOV UR22, 0x6 ;  /* 0x0000000600167882 */ /* 0x000fe20000000000 */
[----:B------:R-:W-:Y:S01]  /*1880*/  IMAD.U32 R10, RZ, RZ, UR20 ;  /* 0x00000014ff0a7e24 */ /* 0x000fe2000f8e00ff */
[----:B------:R-:W-:Y:S01]  /*1890*/  USHF.L.U32 UR23, UR6, 0x6, URZ ;  /* 0x0000000606177899 */ /* 0x000fe2000800063f */
[----:B------:R-:W-:Y:S01]  /*18a0*/  IMAD.MOV.U32 R157, RZ, RZ, R31 ;  /* 0x000000ffff9d7224 */ /* 0x000fe200078e001f */
[----:B------:R-:W-:Y:S01]  /*18b0*/  USHF.L.U64.HI UR22, UR6, UR22, UR7 ;  /* 0x0000001606167299 */ /* 0x000fe20008010207 */
[----:B------:R-:W-:Y:S01]  /*18c0*/  IMAD R10, R10, -0x40, R6 ;  /* 0xffffffc00a0a7824 */ /* 0x000fe200078e0206 */
[----:B------:R-:W-:Y:S01]  /*18d0*/  USHF.R.S32.HI UR10, URZ, 0x1f, UR20 ;  /* 0x0000001f3f0a7899 */ /* 0x000fe20008011414 */
[----:B------:R-:W-:Y:S01]  /*18e0*/  IMAD.MOV.U32 R156, RZ, RZ, R28 ;  /* 0x000000ffff9c7224 */ /* 0x000fe200078e001c */
[----:B------:R-:W-:Y:S01]  /*18f0*/  UIMAD UR4, UR22, UR20, URZ ;  /* 0x00000014160472a4 */ /* 0x000fe2000f8e023f */
[----:B------:R-:W-:Y:S01]  /*1900*/  MOV R153, UR23 ;  /* 0x0000001700997c02 */ /* 0x000fe20008000f00 */
[----:B------:R-:W-:Y:S01]  /*1910*/  IMAD.SHL.U32 R244, R13, 0x2, RZ ;  /* 0x000000020df47824 */ /* 0x000fe200078e00ff */
[----:B------:R-:W-:Y:S01]  /*1920*/  @!P6 SHF.R.S32.HI R2, RZ, 0x1f, R18 ;  /* 0x0000001fff02e819 */ /* 0x000fe20000011412 */
[----:B------:R-:W-:Y:S01]  /*1930*/  UIMAD UR4, UR10, UR23, UR4 ;  /* 0x000000170a0472a4 */ /* 0x000fe2000f8e0204 */
[----:B------:R-:W-:Y:S01]  /*1940*/  ISETP.GE.AND P2, PT, R10, 0x1, PT ;  /* 0x000000010a00780c */ /* 0x000fe20003f46270 */
[----:B------:R-:W-:Y:S01]  /*1950*/  UIMAD.WIDE.U32 UR12, UR6, 0x20, URZ ;  /* 0x00000020060c78a5 */ /* 0x000fe2000f8e003f */
[----:B------:R-:W-:Y:S01]  /*1960*/  @!P6 LEA.HI R2, R2, R18, RZ, 0x3 ;  /* 0x000000120202e211 */ /* 0x000fe200078f18ff */
[----:B------:R-:W-:Y:S01]  /*1970*/  USHF.L.U32 UR9, UR7, 0x5, URZ ;  /* 0x0000000507097899 */ /* 0x000fe2000800063f */
[C---:B-1----:R-:W-:Y:S01]  /*1980*/  @!P6 LEA R6, P1, R15.reuse, R4, 0x1 ;  /* 0x000000040f06e211 */ /* 0x042fe200078208ff */
[----:B------:R-:W-:Y:S01]  /*1990*/  ULDC UR17, c[0x0][0x1d0] ;  /* 0x0000740000117ab9 */ /* 0x000fe20000000800 */
[----:B------:R-:W-:Y:S01]  /*19a0*/  @!P6 LOP3.LUT R8, R2, 0xfffffff8, RZ, 0xc0, !PT ;  /* 0xfffffff80208e812 */ /* 0x000fe200078ec0ff */
[----:B------:R-:W-:Y:S01]  /*19b0*/  UIADD3 UR9, UR13, UR9, URZ ;  /* 0x000000090d097290 */ /* 0x000fe2000fffe03f */
[----:B----4-:R-:W-:Y:S01]  /*19c0*/  @!P6 LEA.HI.X R7, R15, R5, R11, 0x1, P1 ;  /* 0x000000050f07e211 */ /* 0x010fe200008f0c0b */
[----:B------:R-:W-:Y:S01]  /*19d0*/  STL.64 [R1+0x28], R156 ;  /* 0x0000289c01007387 */ /* 0x000fe20000100a00 */
[----:B------:R-:W-:Y:S01]  /*19e0*/  ISETP.GE.AND P1, PT, R10, 0x11, PT ;  /* 0x000000110a00780c */ /* 0x000fe20003f26270 */
[----:B------:R-:W-:Y:S01]  /*19f0*/  @!P6 IMAD.WIDE R8, R8, 0x2, R4 ;  /* 0x000000020808e825 */ /* 0x000fe200078e0204 */
[----:B------:R-:W-:Y:S01]  /*1a00*/  SHF.R.S32.HI R14, RZ, 0x4, R23 ;  /* 0x00000004ff0e7819 */ /* 0x000fe20000011417 */
[----:B------:R-:W-:Y:S01]  /*1a10*/  @!PT LDS RZ, [RZ] ;  /* 0x00000000fffff984 */ /* 0x000fe20000000800 */
[----:B------:R1:W-:Y:S01]  /*1a20*/  @!P6 LDGSTS.E.BYPASS.LTC128B.128 [R244+0xb900], [R6.64], !P5 ;  /* 0x0b90000006f4efae */ /* 0x0003e2000e901d52 */
[----:B------:R-:W-:Y:S01]  /*1a30*/  ISETP.GE.AND P5, PT, R10, 0x31, PT ;  /* 0x000000310a00780c */ /* 0x000fe20003fa6270 */
[----:B------:R-:W-:Y:S01]  /*1a40*/  IMAD.WIDE.U32 R4, R153, UR20, R156 ;  /* 0x0000001499047c25 */ /* 0x000fe2000f8e009c */
[----:B------:R-:W-:Y:S01]  /*1a50*/  LEA.HI R154, R24, R188, RZ, 0x5 ;  /* 0x000000bc189a7211 */ /* 0x000fe200078f28ff */
[----:B------:R4:W-:Y:S01]  /*1a60*/  @!P6 LDGSTS.E.BYPASS.LTC128B.128 [R244+0xf900], [R8.64], !P4 ;  /* 0x0f90000008f4efae */ /* 0x0009e2000e101d52 */
[----:B------:R-:W-:-:S02]  /*1a70*/  ISETP.GE.AND P6, PT, R10, 0x21, PT ;  /* 0x000000210a00780c */ /* 0x000fc40003fc6270 */
[----:B------:R-:W-:Y:S01]  /*1a80*/  IADD3 R5, R5, UR4, RZ ;  /* 0x0000000405057c10 */ /* 0x000fe2000fffe0ff */
[----:B------:R-:W0:Y:S04]  /*1a90*/  LDGDEPBAR ;  /* 0x00000000000079af */ /* 0x000e280000000000 */
[----:B------:R-:W-:Y:S01]  /*1aa0*/  BAR.SYNC.DEFER_BLOCKING 0x0 ;  /* 0x0000000000007b1d */ /* 0x000fe20000010000 */
[----:B------:R-:W-:-:S04]  /*1ab0*/  @P2 LEA R12, P4, R4, c[0x0][0x1c8], 0x1 ;  /* 0x00007200040c2a11 */ /* 0x000fc800078808ff */
[----:B------:R-:W-:Y:S01]  /*1ac0*/  @P2 LEA.HI.X R13, R4, c[0x0][0x1cc], R5, 0x1, P4 ;  /* 0x00007300040d2a11 */ /* 0x000fe200020f0c05 */
[----:B------:R-:W-:-:S05]  /*1ad0*/  VOTEU.ANY UP0, P5 ;  /* 0x00000000003f7886 */ /* 0x000fca0002800100 */
[----:B------:R-:W-:Y:S01]  /*1ae0*/  @UP0 UIMAD UR4, UR7, 0x30, URZ ;  /* 0x00000030070408a4 */ /* 0x000fe2000f8e023f */
[----:B-1----:R-:W-:Y:S01]  /*1af0*/  IMAD.U32 R6, RZ, RZ, UR7 ;  /* 0x00000007ff067e24 */ /* 0x002fe2000f8e00ff */
[----:B----4-:R-:W-:-:S04]  /*1b00*/  MOV R8, c[0x0][0x1e0] ;  /* 0x0000780000087a02 */ /* 0x010fc80000000f00 */
[C---:B------:R-:W-:Y:S01]  /*1b10*/  @P1 LEA R2, P4, R8.reuse, R4, 0x4 ;  /* 0x0000000408021211 */ /* 0x040fe200078820ff */
[----:B------:R-:W-:Y:S01]  /*1b20*/  @!PT LDS RZ, [RZ] ;  /* 0x00000000fffff984 */ /* 0x000fe20000000800 */
[----:B------:R-:W-:Y:S01]  /*1b30*/  @!PT LDS RZ, [RZ] ;  /* 0x00000000fffff984 */ /* 0x000fe20000000800 */
[----:B------:R-:W-:Y:S01]  /*1b40*/  @!PT LDS RZ, [RZ] ;  /* 0x00000000fffff984 */ /* 0x000fe20000000800 */
[----:B------:R1:W-:Y:S03]  /*1b50*/  @P2 LDGSTS.E.BYPASS.LTC128B.128 [R244+0x4100], [R12.64], !P3 ;  /* 0x041000000cf42fae */ /* 0x0003e6000d901d52 */
[C---:B------:R-:W-:Y:S01]  /*1b60*/  @P1 LEA.HI.X R6, R8.reuse, R5, R6, 0x4, P4 ;  /* 0x0000000508061211 */ /* 0x040fe200020f2406 */
[----:B------:R-:W-:Y:S01]  /*1b70*/  @P5 IMAD.WIDE.U32 R8, R8, 0x30, R4 ;  /* 0x0000003008085825 */ /* 0x000fe200078e0004 */
[C---:B------:R-:W-:Y:S01]  /*1b80*/  @P1 LEA R10, P4, R2.reuse, c[0x0][0x1c8], 0x1 ;  /* 0x00007200020a1a11 */ /* 0x040fe200078808ff */
[----:B------:R1:W-:Y:S03]  /*1b90*/  @P2 LDGSTS.E.BYPASS.LTC128B.128 [R244+0x6100], [R12.64+0x80], !P0 ;  /* 0x061000800cf42fae */ /* 0x0003e6000c101d52 */
[----:B------:R-:W-:-:S02]  /*1ba0*/  @P1 LEA.HI.X R11, R2, c[0x0][0x1cc], R6, 0x1, P4 ;  /* 0x00007300020b1a11 */ /* 0x000fc400020f0c06 */
[----:B------:R-:W-:-:S03]  /*1bb0*/  @P6 IADD3 R2, P4, R4, UR12, RZ ;  /* 0x0000000c04026c10 */ /* 0x000fc6000ff9e0ff */
[----:B------:R4:W-:Y:S01]  /*1bc0*/  @P1 LDGSTS.E.BYPASS.LTC128B.128 [R244+0x4900], [R10.64], !P3 ;  /* 0x049000000af41fae */ /* 0x0009e2000d901d52 */
[----:B------:R-:W-:Y:S02]  /*1bd0*/  @P6 IADD3.X R4, R5, UR9, RZ, P4, !PT ;  /* 0x0000000905046c10 */ /* 0x000fe4000a7fe4ff */
[----:B------:R-:W-:Y:S01]  /*1be0*/  LEA.HI R5, R23, R14, RZ, 0x1 ;  /* 0x0000000e17057211 */ /* 0x000fe200078f08ff */
[----:B------:R4:W-:Y:S01]  /*1bf0*/  @P1 LDGSTS.E.BYPASS.LTC128B.128 [R244+0x6900], [R10.64+0x80], !P0 ;  /* 0x069000800af41fae */ /* 0x0009e2000c101d52 */
[C---:B------:R-:W-:Y:S02]  /*1c00*/  @P6 LEA R6, P4, R2.reuse, c[0x0][0x1c8], 0x1 ;  /* 0x0000720002066a11 */ /* 0x040fe400078808ff */
[----:B------:R-:W-:Y:S02]  /*1c10*/  LOP3.LUT R5, R5, 0xfffffffe, RZ, 0xc0, !PT ;  /* 0xfffffffe05057812 */ /* 0x000fe400078ec0ff */
[----:B------:R-:W-:Y:S02]  /*1c20*/  @P6 LEA.HI.X R7, R2, c[0x0][0x1cc], R4, 0x1, P4 ;  /* 0x0000730002076a11 */ /* 0x000fe400020f0c04 */
[----:B------:R-:W-:Y:S01]  /*1c30*/  @P5 IADD3 R2, R9, UR4, RZ ;  /* 0x0000000409025c10 */ /* 0x000fe2000fffe0ff */
[----:B------:R-:W-:Y:S01]  /*1c40*/  IMAD.IADD R9, R14, 0x1, -R5 ;  /* 0x000000010e097824 */ /* 0x000fe200078e0a05 */
[C---:B------:R-:W-:Y:S01]  /*1c50*/  @P5 LEA R4, P4, R8.reuse, c[0x0][0x1c8], 0x1 ;  /* 0x0000720008045a11 */ /* 0x040fe200078808ff */
[----:B------:R5:W-:Y:S01]  /*1c60*/  @P6 LDGSTS.E.BYPASS.LTC128B.128 [R244+0x5100], [R6.64], !P3 ;  /* 0x0510000006f46fae */ /* 0x000be2000d901d52 */
[----:B------:R-:W-:Y:S01]  /*1c70*/  ULDC.64 UR4, c[0x0][0x208] ;  /* 0x0000820000047ab9 */ /* 0x000fe20000000a00 */
[----:B------:R-:W-:Y:S01]  /*1c80*/  LOP3.LUT P1, RZ, R33, 0x2, RZ, 0xc0, !PT ;  /* 0x0000000221ff7812 */ /* 0x000fe2000782c0ff */
[----:B------:R-:W-:Y:S01]  /*1c90*/  UIMAD UR10, UR10, UR4, URZ ;  /* 0x000000040a0a72a4 */ /* 0x000fe2000f8e023f */
[----:B------:R-:W-:Y:S01]  /*1ca0*/  @P5 LEA.HI.X R5, R8, c[0x0][0x1cc], R2, 0x1, P4 ;  /* 0x0000730008055a11 */ /* 0x000fe200020f0c02 */
[----:B------:R5:W-:Y:S01]  /*1cb0*/  @P6 LDGSTS.E.BYPASS.LTC128B.128 [R244+0x7100], [R6.64+0x80], !P0 ;  /* 0x0710008006f46fae */ /* 0x000be2000c101d52 */
[----:B------:R-:W-:Y:S01]  /*1cc0*/  SHF.L.U32 R2, R21, 0x6, RZ ;  /* 0x0000000615027819 */ /* 0x000fe200000006ff */
[----:B------:R-:W-:Y:S01]  /*1cd0*/  IMAD.SHL.U32 R8, R32, 0x8, RZ ;  /* 0x0000000820087824 */ /* 0x000fe200078e00ff */
[----:B------:R-:W-:Y:S01]  /*1ce0*/  UIMAD.WIDE.U32 UR14, UR20, UR4, URZ ;  /* 0x00000004140e72a5 */ /* 0x000fe2000f8e003f */
[----:B------:R2:W-:Y:S01]  /*1cf0*/  @P5 LDGSTS.E.BYPASS.LTC128B.128 [R244+0x5900], [R4.64], !P3 ;  /* 0x0590000004f45fae */ /* 0x0005e2000d901d52 */
[----:B------:R-:W-:-:S03]  /*1d00*/  UIMAD UR10, UR20, UR5, UR10 ;  /* 0x00000005140a72a4 */ /* 0x000fc6000f8e020a */
[----:B------:R2:W-:Y:S04]  /*1d10*/  @P5 LDGSTS.E.BYPASS.LTC128B.128 [R244+0x7900], [R4.64+0x80], !P0 ;  /* 0x0790008004f45fae */ /* 0x0005e8000c101d52 */
[----:B------:R-:W0:Y:S01]  /*1d20*/  LDGDEPBAR ;  /* 0x00000000000079af */ /* 0x000e220000000000 */
[----:B-----5:R-:W-:Y:S01]  /*1d30*/  IMAD.SHL.U32 R6, R33, 0x40, RZ ;  /* 0x0000004021067824 */ /* 0x020fe200078e00ff */
[----:B--2---:R-:W-:Y:S01]  /*1d40*/  LOP3.LUT R4, R2, 0x1c0, RZ, 0xc0, !PT ;  /* 0x000001c002047812 */ /* 0x004fe200078ec0ff */
[----:B------:R-:W-:-:S04]  /*1d50*/  DEPBAR.LE SB0, 0x1 ;  /* 0x000080400000791a */ /* 0x000fc80000000000 */
[----:B------:R-:W-:-:S04]  /*1d60*/  DEPBAR.LE SB0, 0x0 ;  /* 0x000080000000791a */ /* 0x000fc80000000000 */
[----:B------:R-:W-:Y:S02]  /*1d70*/  LOP3.LUT R2, R6, 0x1c0, RZ, 0xc0, !PT ;  /* 0x000001c006027812 */ /* 0x000fe400078ec0ff */
[----:B------:R-:W-:Y:S02]  /*1d80*/  SHF.L.U32 R5, R9, 0x3, RZ ;  /* 0x0000000309057819 */ /* 0x000fe400000006ff */
[----:B------:R-:W-:Y:S02]  /*1d90*/  LOP3.LUT R8, R2, 0x8, R8, 0xf8, !PT ;  /* 0x0000000802087812 */ /* 0x000fe400078ef808 */
[----:B------:R-:W-:Y:S01]  /*1da0*/  SHF.R.U32.HI R6, RZ, 0x3, R2 ;  /* 0x00000003ff067819 */ /* 0x000fe20000011602 */
[----:B------:R-:W-:Y:S01]  /*1db0*/  IMAD.SHL.U32 R2, R154, 0x20, RZ ;  /* 0x000000209a027824 */ /* 0x000fe200078e00ff */
[----:B------:R-:W-:Y:S01]  /*1dc0*/  LOP3.LUT R7, R4, 0x8, R5, 0xf8, !PT ;  /* 0x0000000804077812 */ /* 0x000fe200078ef805 */
[----:B------:R-:W-:Y:S01]  /*1dd0*/  IMAD.SHL.U32 R5, R22, 0x40, RZ ;  /* 0x0000004016057824 */ /* 0x000fe200078e00ff */
[----:B------:R-:W-:-:S02]  /*1de0*/  SHF.R.U32.HI R4, RZ, 0x3, R4 ;  /* 0x00000003ff047819 */ /* 0x000fc40000011604 */
[----:B------:R-:W-:Y:S02]  /*1df0*/  LOP3.LUT R6, R8, R6, RZ, 0x3c, !PT ;  /* 0x0000000608067212 */ /* 0x000fe400078e3cff */
[----:B------:R-:W-:Y:S02]  /*1e00*/  LOP3.LUT R152, R7, R4, RZ, 0x3c, !PT ;  /* 0x0000000407987212 */ /* 0x000fe400078e3cff */
[----:B------:R-:W-:Y:S02]  /*1e10*/  LOP3.LUT R147, R5, 0xfffffe00, RZ, 0xc0, !PT ;  /* 0xfffffe0005937812 */ /* 0x000fe400078ec0ff */
[----:B------:R-:W-:Y:S02]  /*1e20*/  LOP3.LUT R4, R2, 0x7ffffc00, RZ, 0xc0, !PT ;  /* 0x7ffffc0002047812 */ /* 0x000fe400078ec0ff */
[----:B------:R-:W-:Y:S02]  /*1e30*/  LEA R2, R9, R6, 0x9 ;  /* 0x0000000609027211 */ /* 0x000fe400078e48ff */
[----:B------:R-:W-:-:S03]  /*1e40*/  IADD3 R4, R152, R147, R4 ;  /* 0x0000009398047210 */ /* 0x000fc60007ffe004 */
[----:B------:R-:W-:Y:S01]  /*1e50*/  IMAD.SHL.U32 R224, R2, 0x2, RZ ;  /* 0x0000000202e07824 */ /* 0x000fe200078e00ff */
[----:B------:R-:W-:Y:S01]  /*1e60*/  BAR.SYNC.DEFER_BLOCKING 0x0 ;  /* 0x0000000000007b1d */ /* 0x000fe20000010000 */
[----:B------:R-:W-:-:S03]  /*1e70*/  IMAD.SHL.U32 R231, R4, 0x2, RZ ;  /* 0x0000000204e77824 */ /* 0x000fc600078e00ff */
[C---:B------:R-:W-:Y:S02]  /*1e80*/  IADD3 R2, R224.reuse, 0x4100, RZ ;  /* 0x00004100e0027810 */ /* 0x040fe40007ffe0ff */
[----:B------:R-:W-:Y:S02]  /*1e90*/  IADD3 R235, R224, 0x4120, RZ ;  /* 0x00004120e0eb7810 */ /* 0x000fe40007ffe0ff */
[----:B------:R-:W-:Y:S02]  /*1ea0*/  @P1 IADD3 R235, R2, -0x20, RZ ;  /* 0xffffffe002eb1810 */ /* 0x000fe40007ffe0ff */
[-C--:B------:R-:W-:Y:S02]  /*1eb0*/  LEA R233, R3, R231.reuse, 0x1 ;  /* 0x000000e703e97211 */ /* 0x080fe400078e08ff */
[C---:B------:R-:W-:Y:S02]  /*1ec0*/  LEA R232, R0.reuse, R231, 0x1 ;  /* 0x000000e700e87211 */ /* 0x040fe400078e08ff */
[----:B------:R-:W-:-:S02]  /*1ed0*/  LEA R234, R0, R233, 0x1 ;  /* 0x000000e900ea7211 */ /* 0x000fc400078e08ff */
[----:B------:R-:W-:Y:S01]  /*1ee0*/  IADD3 R243, R235, 0x800, RZ ;  /* 0x00000800ebf37810 */ /* 0x000fe20007ffe0ff */
[----:B------:R-:W-:Y:S01]  /*1ef0*/  IMAD R236, R3, 0x2, R232 ;  /* 0x0000000203ec7824 */ /* 0x000fe200078e02e8 */
[C---:B------:R-:W-:Y:S02]  /*1f00*/  IADD3 R242, R235.reuse, 0x1000, RZ ;  /* 0x00001000ebf27810 */ /* 0x040fe40007ffe0ff */
[C---:B------:R-:W-:Y:S02]  /*1f10*/  IADD3 R241, R235.reuse, 0x1800, RZ ;  /* 0x00001800ebf17810 */ /* 0x040fe40007ffe0ff */
[C---:B------:R-:W-:Y:S01]  /*1f20*/  IADD3 R240, R235.reuse, 0x2000, RZ ;  /* 0x00002000ebf07810 */ /* 0x040fe20007ffe0ff */
[----:B------:R-:W-:Y:S01]  /*1f30*/  LDSM.16.M88.4 R4, [R231+0xa100] ;  /* 0x00a10000e704783b */ /* 0x000fe20000000200 */
[C---:B------:R-:W-:Y:S02]  /*1f40*/  IADD3 R239, R235.reuse, 0x2800, RZ ;  /* 0x00002800ebef7810 */ /* 0x040fe40007ffe0ff */
[C---:B------:R-:W-:Y:S01]  /*1f50*/  IADD3 R238, R235.reuse, 0x3000, RZ ;  /* 0x00003000ebee7810 */ /* 0x040fe20007ffe0ff */
[----:B-1----:R-:W1:Y:S01]  /*1f60*/  LDSM.16.M88.4 R12, [R224+0x4100] ;  /* 0x00410000e00c783b */ /* 0x002e620000000200 */
[----:B------:R-:W-:-:S03]  /*1f70*/  IADD3 R237, R235, 0x3800, RZ ;  /* 0x00003800ebed7810 */ /* 0x000fc60007ffe0ff */
[----:B---3--:R-:W2:Y:S04]  /*1f80*/  LDSM.16.M88.4 R16, [R224+0x4900] ;  /* 0x00490000e010783b */ /* 0x008ea80000000200 */
[----:B------:R-:W3:Y:S04]  /*1f90*/  LDSM.16.M88.4 R24, [R224+0x5100] ;  /* 0x00510000e018783b */ /* 0x000ee80000000200 */
[----:B------:R-:W5:Y:S04]  /*1fa0*/  LDSM.16.M88.4 R28, [R224+0x5900] ;  /* 0x00590000e01c783b */ /* 0x000f680000000200 */
[----:B----4-:R-:W4:Y:S04]  /*1fb0*/  LDSM.16.M88.4 R8, [R231+0x8100] ;  /* 0x00810000e708783b */ /* 0x010f280000000200 */
[----:B------:R-:W-:Y:S04]  /*1fc0*/  LDSM.16.M88.4 R20, [R233+0xa100] ;  /* 0x00a10000e914783b */ /* 0x000fe80000000200 */
[----:B------:R-:W4:Y:S04]  /*1fd0*/  LDSM.16.M88.4 R52, [R235] ;  /* 0x00000000eb34783b */ /* 0x000f280000000200 */
[----:B------:R-:W4:Y:S04]  /*1fe0*/  LDSM.16.M88.4 R48, [R235+0x800] ;  /* 0x00080000eb30783b */ /* 0x000f280000000200 */
[----:B------:R-:W4:Y:S01]  /*1ff0*/  LDSM.16.M88.4 R44, [R235+0x1000] ;  /* 0x00100000eb2c783b */ /* 0x000f220000000200 */
[C---:B-1----:R-:W-:Y:S08]  /*2000*/  HMMA.16816.F32 R40, R4.reuse, R12, RZ ;  /* 0x0000000c0428723c */ /* 0x042ff000000018ff */
[C---:B--2---:R-:W-:Y:S08]  /*2010*/  HMMA.16816.F32 R56, R4.reuse, R16, RZ ;  /* 0x000000100438723c */ /* 0x044ff000000018ff */
[C---:B---3--:R-:W-:Y:S08]  /*2020*/  HMMA.16816.F32 R60, R4.reuse, R24, RZ ;  /* 0x00000018043c723c */ /* 0x048ff000000018ff */
[C---:B-----5:R-:W-:Y:S08]  /*2030*/  HMMA.16816.F32 R64, R4.reuse, R28, RZ ;  /* 0x0000001c0440723c */ /* 0x060ff000000018ff */
[C---:B------:R-:W-:Y:S08]  /*2040*/  HMMA.16816.F32 R72, R4.reuse, R14, RZ ;  /* 0x0000000e0448723c */ /* 0x040ff000000018ff */
[C---:B------:R-:W-:Y:S08]  /*2050*/  HMMA.16816.F32 R80, R4.reuse, R18, RZ ;  /* 0x000000120450723c */ /* 0x040ff000000018ff */
[C---:B------:R-:W-:Y:S08]  /*2060*/  HMMA.16816.F32 R92, R4.reuse, R26, RZ ;  /* 0x0000001a045c723c */ /* 0x040ff000000018ff */
[----:B------:R-:W-:Y:S07]  /*2070*/  HMMA.16816.F32 R88, R4, R30, RZ ;  /* 0x0000001e0458723c */ /* 0x000fee00000018ff */
[----:B------:R-:W-:Y:S01]  /*2080*/  IMAD.U32 R6, RZ, RZ, UR14 ;  /* 0x0000000eff067e24 */ /* 0x000fe2000f8e00ff */
[----:B------:R-:W-:Y:S01]  /*2090*/  UIADD3 UR14, UR15, UR10, URZ ;  /* 0x0000000a0f0e7290 */ /* 0x000fe2000fffe03f */
[C---:B----4-:R-:W-:Y:S01]  /*20a0*/  HMMA.16816.F32 R104, R8.reuse, R12, RZ ;  /* 0x0000000c0868723c */ /* 0x050fe200000018ff */
[----:B------:R-:W-:Y:S01]  /*20b0*/  IMAD.U32 R7, RZ, RZ, UR15 ;  /* 0x0000000fff077e24 */ /* 0x000fe2000f8e00ff */
[----:B------:R-:W-:Y:S01]  /*20c0*/  UMOV UR10, 0xffffffc0 ;  /* 0xffffffc0000a7882 */ /* 0x000fe20000000000 */
[C---:B------:R-:W-:Y:S01]  /*20d0*/  LEA R2, P1, R6.reuse, R36, 0x6 ;  /* 0x0000002406027211 */ /* 0x040fe200078230ff */
[----:B------:R-:W-:Y:S01]  /*20e0*/  UIMAD UR17, UR20, UR10, UR17 ;  /* 0x0000000a141172a4 */ /* 0x000fe2000f8e0211 */
[----:B------:R-:W-:Y:S01]  /*20f0*/  MOV R4, UR14 ;  /* 0x0000000e00047c02 */ /* 0x000fe20008000f00 */
[----:B------:R-:W-:Y:S01]  /*2100*/  USHF.L.U32 UR10, UR4, 0x5, URZ ;  /* 0x00000005040a7899 */ /* 0x000fe2000800063f */
[----:B------:R-:W1:Y:S01]  /*2110*/  LDSM.16.M88.4 R36, [R235+0x1800] ;  /* 0x00180000eb24783b */ /* 0x000e620000000200 */
[----:B------:R-:W-:Y:S01]  /*2120*/  UMOV UR14, 0x5 ;  /* 0x00000005000e7882 */ /* 0x000fe20000000000 */
[----:B------:R-:W-:Y:S01]  /*2130*/  LEA.HI.X R5, R6, R34, R4, 0x6, P1 ;  /* 0x0000002206057211 */ /* 0x000fe200008f3404 */
[----:B------:R-:W-:Y:S01]  /*2140*/  USHF.L.U64.HI UR14, UR4, UR14, UR5 ;  /* 0x0000000e040e7299 */ /* 0x000fe20008010205 */
[----:B------:R-:W-:Y:S01]  /*2150*/  LEA R4, P1, R2, c[0x0][0x1f8], 0x1 ;  /* 0x00007e0002047a11 */ /* 0x000fe200078208ff */
[----:B------:R-:W-:Y:S01]  /*2160*/  HMMA.16816.F32 R120, R8, R14, RZ ;  /* 0x0000000e0878723c */ /* 0x000fe200000018ff */
[----:B------:R-:W-:-:S02]  /*2170*/  UIADD3 UR16, UP0, UR10, 0x80, URZ ;  /* 0x000000800a107890 */ /* 0x000fc4000ff1e03f */
[----:B------:R-:W-:Y:S02]  /*2180*/  LEA.HI.X R5, R2, c[0x0][0x1fc], R5, 0x1, P1 ;  /* 0x00007f0002057a11 */ /* 0x000fe400008f0c05 */
[----:B------:R-:W-:Y:S01]  /*2190*/  IADD3 R2, -R32, UR17, RZ ;  /* 0x0000001120027c10 */ /* 0x000fe2000fffe1ff */
[----:B------:R-:W-:Y:S01]  /*21a0*/  UIADD3.X UR15, URZ, UR14, URZ, UP0, !UPT ;  /* 0x0000000e3f0f7290 */ /* 0x000fe200087fe43f */
[----:B------:R-:W-:Y:S01]  /*21b0*/  IADD3 R6, P1, R4, UR10, RZ ;  /* 0x0000000a04067c10 */ /* 0x000fe2000ff3e0ff */
[----:B------:R-:W-:Y:S01]  /*21c0*/  HMMA.16816.F32 R100, R8, R16, RZ ;  /* 0x000000100864723c */ /* 0x000fe200000018ff */
[C---:B------:R-:W-:Y:S01]  /*21d0*/  ISETP.LT.OR P5, PT, R2.reuse, 0x1, P3 ;  /* 0x000000010200780c */ /* 0x040fe20001fa1670 */
[----:B------:R-:W-:Y:S01]  /*21e0*/  UISETP.GT.AND UP0, UPT, UR20, UR8, UPT ;  /* 0x000000081400728c */ /* 0x000fe2000bf04270 */
[C---:B------:R-:W-:Y:S02]  /*21f0*/  ISETP.LT.OR P4, PT, R2.reuse, 0x1, P0 ;  /* 0x000000010200780c */ /* 0x040fe40000781670 */
[----:B------:R-:W-:-:S02]  /*2200*/  ISETP.LT.OR P2, PT, R2, 0x11, P3 ;  /* 0x000000110200780c */ /* 0x000fc40001f41670 */
[----:B------:R-:W-:Y:S01]  /*2210*/  IADD3.X R7, R5, UR14, RZ, P1, !PT ;  /* 0x0000000e05077c10 */ /* 0x000fe20008ffe4ff */
[C---:B------:R-:W-:Y:S01]  /*2220*/  HMMA.16816.F32 R116, R8.reuse, R18, RZ ;  /* 0x000000120874723c */ /* 0x040fe200000018ff */
[----:B------:R-:W2:Y:S05]  /*2230*/  LDSM.16.M88.4 R16, [R233+0x8100] ;  /* 0x00810000e910783b */ /* 0x000eaa0000000200 */
[----:B------:R-:W-:Y:S01]  /*2240*/  @!PT LDS RZ, [RZ] ;  /* 0x00000000fffff984 */ /* 0x000fe20000000800 */
[----:B------:R-:W-:Y:S01]  /*2250*/  @!PT LDS RZ, [RZ] ;  /* 0x00000000fffff984 */ /* 0x000fe20000000800 */
[----:B------:R-:W-:Y:S01]  /*2260*/  @!PT LDS RZ, [RZ] ;  /* 0x00000000fffff984 */ /* 0x000fe20000000800 */
[----:B------:R3:W-:Y:S01]  /*2270*/  LDGSTS.E.BYPASS.LTC128B.128 [R244+0x100], [R4.64], !P5 ;  /* 0x0010000004f47fae */ /* 0x0007e2000e901d52 */
[----:B------:R-:W-:Y:S01]  /*2280*/  ISETP.LT.OR P5, PT, R2, 0x11, P0 ;  /* 0x000000110200780c */ /* 0x000fe200007a1670 */
[C---:B------:R-:W-:Y:S02]  /*2290*/  HMMA.16816.F32 R96, R8.reuse, R24, RZ ;  /* 0x000000180860723c */ /* 0x040fe400000018ff */
[----:B------:R3:W-:Y:S04]  /*22a0*/  LDGSTS.E.BYPASS.LTC128B.128 [R244+0x2100], [R4.64+0x80], !P4 ;  /* 0x0210008004f47fae */ /* 0x0007e8000e101d52 */
[----:B------:R4:W-:Y:S02]  /*22b0*/  LDGSTS.E.BYPASS.LTC128B.128 [R244+0x900], [R6.64], !P2 ;  /* 0x0090000006f47fae */ /* 0x0009e4000d101d52 */
[C---:B------:R-:W-:Y:S08]  /*22c0*/  HMMA.16816.F32 R108, R8.reuse, R26, RZ ;  /* 0x0000001a086c723c */ /* 0x040ff000000018ff */
[C---:B------:R-:W-:Y:S08]  /*22d0*/  HMMA.16816.F32 R84, R8.reuse, R28, RZ ;  /* 0x0000001c0854723c */ /* 0x040ff000000018ff */
[----:B------:R-:W-:Y:S07]  /*22e0*/  HMMA.16816.F32 R68, R8, R30, RZ ;  /* 0x0000001e0844723c */ /* 0x000fee00000018ff */
[----:B------:R-:W-:Y:S01]  /*22f0*/  IMAD.U32 R10, RZ, RZ, UR10 ;  /* 0x0000000aff0a7e24 */ /* 0x000fe2000f8e00ff */
[----:B------:R-:W-:Y:S04]  /*2300*/  HMMA.16816.F32 R76, R20, R52, R40 ;  /* 0x00000034144c723c */ /* 0x000fe80000001828 */
[----:B------:R-:W-:-:S02]  /*2310*/  IADD3 R10, P6, P1, R10, 0x80, R4 ;  /* 0x000000800a0a7810 */ /* 0x000fc400079de004 */
[----:B---3--:R-:W-:Y:S02]  /*2320*/  IADD3 R4, P4, R6, UR10, RZ ;  /* 0x0000000a06047c10 */ /* 0x008fe4000ff9e0ff */
[----:B------:R-:W-:Y:S01]  /*2330*/  IADD3.X R11, RZ, UR14, R5, P6, P1 ;  /* 0x0000000eff0b7c10 */ /* 0x000fe2000b7e2405 */
[C---:B------:R-:W-:Y:S01]  /*2340*/  HMMA.16816.F32 R136, R20.reuse, R48, R56 ;  /* 0x000000301488723c */ /* 0x040fe20000001838 */
[----:B------:R-:W-:Y:S02]  /*2350*/  ISETP.LT.OR P1, PT, R2, 0x21, P3 ;  /* 0x000000210200780c */ /* 0x000fe40001f21670 */
[----:B------:R-:W-:Y:S01]  /*2360*/  IADD3.X R5, R7, UR14, RZ, P4, !PT ;  /* 0x0000000e07057c10 */ /* 0x000fe2000a7fe4ff */
[----:B------:R3:W-:Y:S01]  /*2370*/  LDGSTS.E.BYPASS.LTC128B.128 [R244+0x2900], [R10.64], !P5 ;  /* 0x029000000af47fae */ /* 0x0007e2000e901d52 */
[----:B------:R-:W-:Y:S02]  /*2380*/  IADD3 R8, P4, R4, UR10, RZ ;  /* 0x0000000a04087c10 */ /* 0x000fe4000ff9e0ff */
[----:B----4-:R-:W-:Y:S01]  /*2390*/  IADD3 R6, P2, R6, UR16, RZ ;  /* 0x0000001006067c10 */ /* 0x010fe2000ff5e0ff */
[----:B------:R-:W-:Y:S01]  /*23a0*/  HMMA.16816.F32 R60, R20, R44, R60 ;  /* 0x0000002c143c723c */ /* 0x000fe2000000183c */
[----:B------:R-:W-:-:S02]  /*23b0*/  IADD3.X R9, R5, UR14, RZ, P4, !PT ;  /* 0x0000000e05097c10 */ /* 0x000fc4000a7fe4ff */
[C---:B------:R-:W-:Y:S02]  /*23c0*/  ISETP.LT.OR P6, PT, R2.reuse, 0x21, P0 ;  /* 0x000000210200780c */ /* 0x040fe400007c1670 */
[C---:B------:R-:W-:Y:S01]  /*23d0*/  ISETP.LT.OR P5, PT, R2.reuse, 0x31, P3 ;  /* 0x000000310200780c */ /* 0x040fe20001fa1670 */
[----:B------:R4:W-:Y:S01]  /*23e0*/  LDGSTS.E.BYPASS.LTC128B.128 [R244+0x1100], [R4.64], !P1 ;  /* 0x0110000004f47fae */ /* 0x0009e2000c901d52 */
[----:B------:R-:W-:Y:S01]  /*23f0*/  ISETP.LT.OR P4, PT, R2, 0x31, P0 ;  /* 0x000000310200780c */ /* 0x000fe20000781670 */
[----:B------:R-:W-:Y:S01]  /*2400*/  IMAD.MOV.U32 R2, RZ, RZ, -0x40 ;  /* 0xffffffc0ff027424 */ /* 0x000fe200078e00ff */
[----:B------:R-:W-:Y:S01]  /*2410*/  IADD3.X R7, R7, UR15, RZ, P2, !PT ;  /* 0x0000000f07077c10 */ /* 0x000fe200097fe4ff */
[----:B-1----:R-:W-:Y:S01]  /*2420*/  HMMA.16816.F32 R64, R20, R36, R64 ;  /* 0x000000241440723c */ /* 0x002fe20000001840 */
[----:B------:R-:W-:-:S04]  /*2430*/  LOP3.LUT P2, RZ, R33, 0x4, RZ, 0xc0, !PT ;  /* 0x0000000421ff7812 */ /* 0x000fc8000784c0ff */
[----:B------:R-:W-:Y:S01]  /*2440*/  SEL R2, R2, 0x40, P2 ;  /* 0x0000004002027807 */ /* 0x000fe20001000000 */
[----:B------:R1:W-:Y:S02]  /*2450*/  LDGSTS.E.BYPASS.LTC128B.128 [R244+0x3100], [R6.64], !P6 ;  /* 0x0310000006f47fae */ /* 0x0003e4000f101d52 */
[----:B------:R-:W-:Y:S02]  /*2460*/  HMMA.16816.F32 R72, R20, R54, R72 ;  /* 0x000000361448723c */ /* 0x000fe40000001848 */
[----:B------:R-:W-:Y:S01]  /*2470*/  IMAD.IADD R230, R224, 0x1, R2 ;  /* 0x00000001e0e67824 */ /* 0x000fe200078e0202 */
[----:B------:R3:W-:Y:S01]  /*2480*/  LDGSTS.E.BYPASS.LTC128B.128 [R244+0x1900], [R8.64], !P5 ;  /* 0x0190000008f47fae */ /* 0x0007e2000e901d52 */
[----:B------:R-:W-:-:S04]  /*2490*/  IMAD.IADD R229, R2, 0x1, R235 ;  /* 0x0000000102e57824 */ /* 0x000fc800078e02eb */
[----:B------:R-:W-:Y:S01]  /*24a0*/  HMMA.16816.F32 R80, R20, R50, R80 ;  /* 0x000000321450723c */ /* 0x000fe20000001850 */
[----:B----4-:R-:W-:-:S07]  /*24b0*/  IADD3 R4, P1, R4, UR16, RZ ;  /* 0x0000001004047c10 */ /* 0x010fce000ff3e0ff */
[----:B------:R-:W-:Y:S01]  /*24c0*/  HMMA.16816.F32 R140, R20, R46, R92 ;  /* 0x0000002e148c723c */ /* 0x000fe2000000185c */
[----:B------:R-:W-:Y:S02]  /*24d0*/  IADD3.X R5, R5, UR15, RZ, P1, !PT ;  /* 0x0000000f05057c10 */ /* 0x000fe40008ffe4ff */
[----:B------:R-:W-:-:S03]  /*24e0*/  PLOP3.LUT P1, PT, PT, PT, UP0, 0x80, 0x0 ;  /* 0x000000000000781c */ /* 0x000fc60003f2f008 */
[----:B------:R1:W-:Y:S02]  /*24f0*/  LDGSTS.E.BYPASS.LTC128B.128 [R244+0x3900], [R4.64], !P4 ;  /* 0x0390000004f47fae */ /* 0x0003e4000e101d52 */
[----:B------:R-:W-:Y:S02]  /*2500*/  HMMA.16816.F32 R132, R20, R38, R88 ;  /* 0x000000261484723c */ /* 0x000fe40000001858 */
[----:B------:R-:W-:Y:S04]  /*2510*/  LDSM.16.M88.4 R40, [R230+0x4100] ;  /* 0x00410000e628783b */ /* 0x000fe80000000200 */
[----:B------:R-:W4:Y:S02]  /*2520*/  LDSM.16.M88.4 R12, [R232+0x8100] ;  /* 0x00810000e80c783b */ /* 0x000f240000000200 */
[C---:B--2---:R-:W-:Y:S02]  /*2530*/  HMMA.16816.F32 R124, R16.reuse, R48, R100 ;  /* 0x00000030107c723c */ /* 0x044fe40000001864 */
[----:B---3--:R-:W2:Y:S04]  /*2540*/  LDSM.16.M88.4 R8, [R232+0xa100] ;  /* 0x00a10000e808783b */ /* 0x008ea80000000200 */
[----:B------:R-:W3:Y:S02]  /*2550*/  LDSM.16.M88.4 R24, [R230+0x5100] ;  /* 0x00510000e618783b */ /* 0x000ee40000000200 */
[C---:B------:R-:W-:Y:S02]  /*2560*/  HMMA.16816.F32 R128, R16.reuse, R44, R96 ;  /* 0x0000002c1080723c */ /* 0x040fe40000001860 */
[----:B------:R-:W5:Y:S04]  /*2570*/  LDSM.16.M88.4 R20, [R230+0x5900] ;  /* 0x00590000e614783b */ /* 0x000f680000000200 */
[----:B------:R-:W2:Y:S02]  /*2580*/  LDSM.16.M88.4 R28, [R230+0x4900] ;  /* 0x00490000e61c783b */ /* 0x000ea40000000200 */
[C---:B------:R-:W-:Y:S02]  /*2590*/  HMMA.16816.F32 R112, R16.reuse, R36, R84 ;  /* 0x000000241070723c */ /* 0x040fe40000001854 */
[----:B------:R-:W-:Y:S04]  /*25a0*/  LDSM.16.M88.4 R32, [R231+0xc100] ;  /* 0x00c10000e720783b */ /* 0x000fe80000000200 */
[----:B------:R-:W-:Y:S02]  /*25b0*/  LDSM.16.M88.4 R88, [R229+0x1000] ;  /* 0x00100000e558783b */ /* 0x000fe40000000200 */
[C---:B-1----:R-:W-:Y:S02]  /*25c0*/  HMMA.16816.F32 R4, R16.reuse, R52, R104 ;  /* 0x000000341004723c */ /* 0x042fe40000001868 */
[----:B------:R-:W0:Y:S06]  /*25d0*/  LDGDEPBAR ;  /* 0x00000000000079af */ /* 0x000e2c0000000000 */
[C---:B------:R-:W-:Y:S08]  /*25e0*/  HMMA.16816.F32 R104, R16.reuse, R50, R116 ;  /* 0x000000321068723c */ /* 0x040ff00000001874 */
[C---:B------:R-:W-:Y:S01]  /*25f0*/  HMMA.16816.F32 R92, R16.reuse, R54, R120 ;  /* 0x00000036105c723c */ /* 0x040fe20000001878 */
[----:B------:R-:W-:Y:S07]  /*2600*/  LDSM.16.M88.4 R52, [R229+0x800] ;  /* 0x00080000e534783b */ /* 0x000fee0000000200 */
[C---:B------:R-:W-:Y:S01]  /*2610*/  HMMA.16816.F32 R100, R16.reuse, R46, R108 ;  /* 0x0000002e1064723c */ /* 0x040fe2000000186c */
[----:B------:R-:W-:Y:S07]  /*2620*/  LDSM.16.M88.4 R108, [R229+0x1800] ;  /* 0x00180000e56c783b */ /* 0x000fee0000000200 */
[----:B------:R-:W-:Y:S01]  /*2630*/  HMMA.16816.F32 R48, R16, R38, R68 ;  /* 0x000000261030723c */ /* 0x000fe20000001844 */
[----:B------:R-:W-:Y:S04]  /*2640*/  LDSM.16.M88.4 R16, [R229] ;  /* 0x00000000e510783b */ /* 0x000fe80000000200 */
[----:B------:R-:W1:Y:S03]  /*2650*/  LDSM.16.M88.4 R36, [R234+0x8100] ;  /* 0x00810000ea24783b */ /* 0x000e660000000200 */
[-C--:B----4-:R-:W-:Y:S01]  /*2660*/  HMMA.16816.F32 R44, R12, R40.reuse, R4 ;  /* 0x000000280c2c723c */ /* 0x090fe20000001804 */
[----:B------:R-:W4:Y:S07]  /*2670*/  LDSM.16.M88.4 R4, [R234+0xa100] ;  /* 0x00a10000ea04783b */ /* 0x000f2e0000000200 */
[C---:B--2---:R-:W-:Y:S08]  /*2680*/  HMMA.16816.F32 R56, R8.reuse, R40, R76 ;  /* 0x000000280838723c */ /* 0x044ff0000000184c */
[C---:B---3--:R-:W-:Y:S01]  /*2690*/  HMMA.16816.F32 R76, R8.reuse, R24, R60 ;  /* 0x00000018084c723c */ /* 0x048fe2000000183c */
[----:B------:R-:W2:Y:S07]  /*26a0*/  LDSM.16.M88.4 R60, [R224+0x6100] ;  /* 0x00610000e03c783b */ /* 0x000eae0000000200 */
[C---:B-----5:R-:W-:Y:S08]  /*26b0*/  HMMA.16816.F32 R68, R8.reuse, R20, R64 ;  /* 0x000000140844723c */ /* 0x060ff00000001840 */
[C---:B------:R-:W-:Y:S08]  /*26c0*/  HMMA.16816.F32 R96, R8.reuse, R42, R72 ;  /* 0x0000002a0860723c */ /* 0x040ff00000001848 */
[C---:B------:R-:W-:Y:S08]  /*26d0*/  HMMA.16816.F32 R84, R8.reuse, R28, R136 ;  /* 0x0000001c0854723c */ /* 0x040ff00000001888 */
[C---:B------:R-:W-:Y:S08]  /*26e0*/  HMMA.16816.F32 R80, R8.reuse, R30, R80 ;  /* 0x0000001e0850723c */ /* 0x040ff00000001850 */
[C---:B------:R-:W-:Y:S08]  /*26f0*/  HMMA.16816.F32 R72, R8.reuse, R26, R140 ;  /* 0x0000001a0848723c */ /* 0x040ff0000000188c */
[----:B------:R-:W-:Y:S08]  /*2700*/  HMMA.16816.F32 R64, R8, R22, R132 ;  /* 0x000000160840723c */ /* 0x000ff00000001884 */
[----:B-1----:R-:W-:Y:S08]  /*2710*/  HMMA.16816.F32 R8, R36, R16, R44 ;  /* 0x000000102408723c */ /* 0x002ff0000000182c */
[C---:B------:R-:W-:Y:S08]  /*2720*/  HMMA.16816.F32 R40, R12.reuse, R42, R92 ;  /* 0x0000002a0c28723c */ /* 0x040ff0000000185c */
[C---:B------:R-:W-:Y:S08]  /*2730*/  HMMA.16816.F32 R116, R12.reuse, R20, R112 ;  /* 0x000000140c74723c */ /* 0x040ff00000001870 */
[C---:B------:R-:W-:Y:S08]  /*2740*/  HMMA.16816.F32 R92, R12.reuse, R28, R124 ;  /* 0x0000001c0c5c723c */ /* 0x040ff0000000187c */
[C---:B------:R-:W-:Y:S01]  /*2750*/  HMMA.16816.F32 R104, R12.reuse, R30, R104 ;  /* 0x0000001e0c68723c */ /* 0x040fe20000001868 */
[----:B------:R-:W1:Y:S07]  /*2760*/  LDSM.16.M88.4 R28, [R231+0xe100] ;  /* 0x00e10000e71c783b */ /* 0x000e6e0000000200 */
[C---:B------:R-:W-:Y:S08]  /*2770*/  HMMA.16816.F32 R128, R12.reuse, R24, R128 ;  /* 0x000000180c80723c */ /* 0x040ff00000001880 */
[C---:B------:R-:W-:Y:S01]  /*2780*/  HMMA.16816.F32 R100, R12.reuse, R26, R100 ;  /* 0x0000001a0c64723c */ /* 0x040fe20000001864 */
[----:B------:R-:W-:Y:S07]  /*2790*/  LDSM.16.M88.4 R24, [R233+0xc100] ;  /* 0x00c10000e918783b */ /* 0x000fee0000000200 */
[----:B------:R-:W-:Y:S01]  /*27a0*/  HMMA.16816.F32 R112, R12, R22, R48 ;  /* 0x000000160c70723c */ /* 0x000fe20000001830 */
[----:B------:R-:W-:Y:S04]  /*27b0*/  LDSM.16.M88.4 R20, [R233+0xe100] ;  /* 0x00e10000e914783b */ /* 0x000fe80000000200 */
[----:B------:R-:W-:Y:S03]  /*27c0*/  LDSM.16.M88.4 R48, [R230+0x6100] ;  /* 0x00610000e630783b */ /* 0x000fe60000000200 */
[----:B----4-:R-:W-:Y:S01]  /*27d0*/  HMMA.16816.F32 R12, R4, R16, R56 ;  /* 0x00000010040c723c */ /* 0x010fe20000001838 */
[----:B------:R-:W3:Y:S07]  /*27e0*/  LDSM.16.M88.4 R56, [R235+0x2000] ;  /* 0x00200000eb38783b */ /* 0x000eee0000000200 */
[----:B--2---:R-:W-:Y:S08]  /*27f0*/  HMMA.16816.F32 R8, R32, R60, R8 ;  /* 0x0000003c2008723c */ /* 0x004ff00000001808 */
[C---:B------:R-:W-:Y:S08]  /*2800*/  HMMA.16816.F32 R148, R4.reuse, R110, R64 ;  /* 0x0000006e0494723c */ /* 0x040ff00000001840 */
[-C--:B------:R-:W-:Y:S08]  /*2810*/  HMMA.16816.F32 R96, R4, R18.reuse, R96 ;  /* 0x000000120460723c */ /* 0x080ff00000001860 */
[----:B------:R-:W-:Y:S01]  /*2820*/  HMMA.16816.F32 R64, R36, R18, R40 ;  /* 0x000000122440723c */ /* 0x000fe20000001828 */
[----:B------:R-:W2:Y:S04]  /*2830*/  LDSM.16.M88.4 R16, [R232+0xc100] ;  /* 0x00c10000e810783b */ /* 0x000ea80000000200 */
[----:B------:R-:W-:Y:S03]  /*2840*/  LDSM.16.M88.4 R40, [R229+0x2000] ;  /* 0x00200000e528783b */ /* 0x000fe60000000200 */
[C---:B------:R-:W-:Y:S08]  /*2850*/  HMMA.16816.F32 R84, R4.reuse, R52, R84 ;  /* 0x000000340454723c */ /* 0x040ff00000001854 */
[C---:B------:R-:W-:Y:S08]  /*2860*/  HMMA.16816.F32 R120, R4.reuse, R54, R80 ;  /* 0x000000360478723c */ /* 0x040ff00000001850 */
[C---:B------:R-:W-:Y:S08]  /*2870*/  HMMA.16816.F32 R124, R4.reuse, R88, R76 ;  /* 0x00000058047c723c */ /* 0x040ff0000000184c */
[C---:B------:R-:W-:Y:S08]  /*2880*/  HMMA.16816.F32 R132, R4.reuse, R90, R72 ;  /* 0x0000005a0484723c */ /* 0x040ff00000001848 */
[----:B------:R-:W-:Y:S08]  /*2890*/  HMMA.16816.F32 R136, R4, R108, R68 ;  /* 0x0000006c0488723c */ /* 0x000ff00000001844 */
[----:B-1----:R-:W-:Y:S01]  /*28a0*/  HMMA.16816.F32 R4, R28, R60, R12 ;  /* 0x0000003c1c04723c */ /* 0x002fe2000000180c */
[----:B------:R-:W1:Y:S07]  /*28b0*/  LDSM.16.M88.4 R12, [R232+0xe100] ;  /* 0x00e10000e80c783b */ /* 0x000e6e0000000200 */
[----:B---3--:R-:W-:Y:S01]  /*28c0*/  HMMA.16816.F32 R44, R24, R56, R8 ;  /* 0x00000038182c723c */ /* 0x008fe20000001808 */
[----:B------:R-:W3:Y:S07]  /*28d0*/  LDSM.16.M88.4 R8, [R234+0xc100] ;  /* 0x00c10000ea08783b */ /* 0x000eee0000000200 */
[C---:B------:R-:W-:Y:S08]  /*28e0*/  HMMA.16816.F32 R92, R36.reuse, R52, R92 ;  /* 0x00000034245c723c */ /* 0x040ff0000000185c */
[----:B------:R-:W-:Y:S08]  /*28f0*/  HMMA.16816.F32 R104, R36, R54, R104 ;  /* 0x000000362468723c */ /* 0x000ff00000001868 */
[----:B------:R-:W-:Y:S01]  /*2900*/  HMMA.16816.F32 R52, R20, R56, R4 ;  /* 0x000000381434723c */ /* 0x000fe20000001804 */
[----:B------:R-:W-:Y:S07]  /*2910*/  LDSM.16.M88.4 R4, [R236+0xe100] ;  /* 0x00e10000ec04783b */ /* 0x000fee0000000200 */
[----:B--2---:R-:W-:Y:S01]  /*2920*/  HMMA.16816.F32 R68, R16, R48, R44 ;  /* 0x000000301044723c */ /* 0x004fe2000000182c */
[----:B------:R-:W2:Y:S07]  /*2930*/  LDSM.16.M88.4 R44, [R224+0x6900] ;  /* 0x00690000e02c783b */ /* 0x000eae0000000200 */
[-C--:B------:R-:W-:Y:S08]  /*2940*/  HMMA.16816.F32 R64, R32, R62.reuse, R64 ;  /* 0x0000003e2040723c */ /* 0x080ff00000001840 */
[----:B------:R-:W-:Y:S08]  /*2950*/  HMMA.16816.F32 R72, R28, R62, R96 ;  /* 0x0000003e1c48723c */ /* 0x000ff00000001860 */
[----:B-1----:R-:W-:Y:S01]  /*2960*/  HMMA.16816.F32 R60, R12, R48, R52 ;  /* 0x000000300c3c723c */ /* 0x002fe20000001834 */
[----:B------:R-:W1:Y:S07]  /*2970*/  LDSM.16.M88.4 R52, [R235+0x2800] ;  /* 0x00280000eb34783b */ /* 0x000e6e0000000200 */
[----:B------:R-:W-:Y:S08]  /*2980*/  HMMA.16816.F32 R64, R24, R58, R64 ;  /* 0x0000003a1840723c */ /* 0x000ff00000001840 */
[----:B---3--:R-:W-:Y:S08]  /*2990*/  HMMA.16816.F32 R76, R8, R40, R68 ;  /* 0x00000028084c723c */ /* 0x008ff00000001844 */
[----:B------:R-:W-:Y:S08]  /*29a0*/  HMMA.16816.F32 R72, R20, R58, R72 ;  /* 0x0000003a1448723c */ /* 0x000ff00000001848 */
[----:B--2---:R-:W-:Y:S08]  /*29b0*/  HMMA.16816.F32 R68, R32, R44, R92 ;  /* 0x0000002c2044723c */ /* 0x004ff0000000185c */
[----:B------:R-:W-:Y:S01]  /*29c0*/  HMMA.16816.F32 R128, R36, R88, R128 ;  /* 0x000000582480723c */ /* 0x000fe20000001880 */
[----:B------:R-:W-:-:S04]  /*29d0*/  FMUL.FTZ R2, R76, c[0x0][0x320] ;  /* 0x0000c8004c027a20 */ /* 0x000fc80000410000 */
[----:B------:R2:W3:Y:S03]  /*29e0*/  MUFU.TANH R146, R2 ;  /* 0x0000000200927308 */ /* 0x0004e60000002400 */
[C---:B------:R-:W-:Y:S08]  /*29f0*/  HMMA.16816.F32 R100, R36.reuse, R90, R100 ;  /* 0x0000005a2464723c */ /* 0x040ff00000001864 */
[----:B------:R-:W-:Y:S01]  /*2a00*/  HMMA.16816.F32 R116, R36, R108, R116 ;  /* 0x0000006c2474723c */ /* 0x000fe20000001874 */
[----:B--2---:R-:W-:-:S07]  /*2a10*/  FMUL.FTZ R2, R77, c[0x0][0x320] ;  /* 0x0000c8004d027a20 */ /* 0x004fce0000410000 */
[----:B------:R-:W-:Y:S01]  /*2a20*/  HMMA.16816.F32 R112, R36, R110, R112 ;  /* 0x0000006e2470723c */ /* 0x000fe20000001870 */
[----:B------:R-:W2:Y:S01]  /*2a30*/  LDSM.16.M88.4 R36, [R230+0x6900] ;  /* 0x00690000e624783b */ /* 0x000ea20000000200 */
[----:B------:R4:W1:Y:S06]  /*2a40*/  MUFU.TANH R145, R2 ;  /* 0x0000000200917308 */ /* 0x00086c0000002400 */
[----:B------:R-:W-:Y:S08]  /*2a50*/  HMMA.16816.F32 R80, R4, R40, R60 ;  /* 0x000000280450723c */ /* 0x000ff0000000183c */
[----:B------:R-:W-:Y:S01]  /*2a60*/  HMMA.16816.F32 R60, R16, R50, R64 ;  /* 0x00000032103c723c */ /* 0x000fe20000001840 */
[----:B----4-:R-:W-:-:S04]  /*2a70*/  FMUL.FTZ R2, R78, c[0x0][0x320] ;  /* 0x0000c8004e027a20 */ /* 0x010fc80000410000 */
[----:B------:R4:W1:Y:S03]  /*2a80*/  MUFU.TANH R144, R2 ;  /* 0x0000000200907308 */ /* 0x0008660000002400 */
[----:B------:R-:W-:Y:S08]  /*2a90*/  HMMA.16816.F32 R56, R28, R44, R84 ;  /* 0x0000002c1c38723c */ /* 0x000ff00000001854 */
[----:B------:R-:W-:Y:S01]  /*2aa0*/  HMMA.16816.F32 R64, R12, R50, R72 ;  /* 0x000000320c40723c */ /* 0x000fe20000001848 */
[----:B------:R-:W5:Y:S01]  /*2ab0*/  LDSM.16.M88.4 R48, [R229+0x2800] ;  /* 0x00280000e530783b */ /* 0x000f620000000200 */
[----:B----4-:R-:W-:-:S06]  /*2ac0*/  FMUL.FTZ R2, R79, c[0x0][0x320] ;  /* 0x0000c8004f027a20 */ /* 0x010fcc0000410000 */
[----:B-1----:R-:W-:Y:S01]  /*2ad0*/  HMMA.16816.F32 R68, R24, R52, R68 ;  /* 0x000000341844723c */ /* 0x002fe20000001844 */
[----:B------:R1:W4:Y:S07]  /*2ae0*/  MUFU.TANH R143, R2 ;  /* 0x00000002008f7308 */ /* 0x00032e0000002400 */
[----:B------:R-:W-:Y:S08]  /*2af0*/  HMMA.16816.F32 R72, R8, R42, R60 ;  /* 0x0000002a0848723c */ /* 0x000ff0000000183c */
[----:B------:R-:W-:Y:S01]  /*2b00*/  HMMA.16816.F32 R60, R20, R52, R56 ;  /* 0x00000034143c723c */ /* 0x000fe20000001838 */
[----:B------:R-:W3:Y:S01]  /*2b10*/  LDSM.16.M88.4 R56, [R224+0x7100] ;  /* 0x00710000e038783b */ /* 0x000ee20000000200 */
[----:B-1----:R-:W-:-:S04]  /*2b20*/  FMUL.FTZ R2, R80, c[0x0][0x320] ;  /* 0x0000c80050027a20 */ /* 0x002fc80000410000 */
[----:B------:R1:W1:Y:S02]  /*2b30*/  MUFU.TANH R142, R2 ;  /* 0x00000002008e7308 */ /* 0x0002640000002400 */
[----:B------:R-:W-:Y:S08]  /*2b40*/  HMMA.16816.F32 R84, R4, R42, R64 ;  /* 0x0000002a0454723c */ /* 0x000ff00000001840 */
[----:B------:R-:W-:Y:S01]  /*2b50*/  HMMA.16816.F32 R40, R32, R46, R104 ;  /* 0x0000002e2028723c */ /* 0x000fe20000001868 */
[----:B-1----:R-:W-:-:S07]  /*2b60*/  FMUL.FTZ R2, R81, c[0x0][0x320] ;  /* 0x0000c80051027a20 */ /* 0x002fce0000410000 */
[----:B--2---:R-:W-:Y:S01]  /*2b70*/  HMMA.16816.F32 R64, R16, R36, R68 ;  /* 0x000000241040723c */ /* 0x004fe20000001844 */
[----:B------:R1:W2:Y:S07]  /*2b80*/  MUFU.TANH R141, R2 ;  /* 0x00000002008d7308 */ /* 0x0002ae0000002400 */
[----:B------:R-:W-:Y:S08]  /*2b90*/  HMMA.16816.F32 R68, R28, R46, R120 ;  /* 0x0000002e1c44723c */ /* 0x000ff00000001878 */
[----:B------:R-:W-:Y:S01]  /*2ba0*/  HMMA.16816.F32 R44, R12, R36, R60 ;  /* 0x000000240c2c723c */ /* 0x000fe2000000183c */
[----:B-1----:R-:W-:-:S04]  /*2bb0*/  FMUL.FTZ R2, R82, c[0x0][0x320] ;  /* 0x0000c80052027a20 */ /* 0x002fc80000410000 */
[----:B------:R1:W1:Y:S03]  /*2bc0*/  MUFU.TANH R108, R2 ;  /* 0x00000002006c7308 */ /* 0x0002660000002400 */
[----:B------:R-:W-:Y:S01]  /*2bd0*/  HMMA.16816.F32 R60, R24, R54, R40 ;  /* 0x00000036183c723c */ /* 0x000fe20000001828 */
[----:B------:R-:W2:Y:S01]  /*2be0*/  LDSM.16.M88.4 R40, [R235+0x3000] ;  /* 0x00300000eb28783b */ /* 0x000ea20000000200 */
[----:B-1----:R-:W-:Y:S11]  /*2bf0*/  FMUL.FTZ R2, R83, c[0x0][0x320] ;  /* 0x0000c80053027a20 */ /* 0x002ff60000410000 */
[----:B------:R-:W-:Y:S03]  /*2c00*/  @!UPT UIADD3 URZ, URZ, URZ, URZ ;  /* 0x0000003f3f3ff290 */ /* 0x000fe6000fffe03f */
[----:B-----5:R-:W-:Y:S01]  /*2c10*/  HMMA.16816.F32 R76, R4, R48, R44 ;  /* 0x00000030044c723c */ /* 0x020fe2000000182c */
[----:B------:R1:W1:Y:S07]  /*2c20*/  MUFU.TANH R109, R2 ;  /* 0x00000002006d7308 */ /* 0x00026e0000002400 */
[----:B------:R-:W-:Y:S08]  /*2c30*/  HMMA.16816.F32 R60, R16, R38, R60 ;  /* 0x00000026103c723c */ /* 0x000ff0000000183c */
[----:B---3--:R-:W-:Y:S01]  /*2c40*/  HMMA.16816.F32 R44, R28, R56, R124 ;  /* 0x000000381c2c723c */ /* 0x008fe2000000187c */
[----:B-1----:R-:W-:-:S04]  /*2c50*/  FMUL.FTZ R2, R72, c[0x0][0x320] ;  /* 0x0000c80048027a20 */ /* 0x002fc80000410000 */
[----:B------:R1:W3:Y:S02]  /*2c60*/  MUFU.TANH R140, R2 ;  /* 0x00000002008c7308 */ /* 0x0002e40000002400 */
[----:B-1----:R-:W-:-:S06]  /*2c70*/  FMUL.FTZ R2, R73, c[0x0][0x320] ;  /* 0x0000c80049027a20 */ /* 0x002fcc0000410000 */
[----:B------:R1:W1:Y:S02]  /*2c80*/  MUFU.TANH R111, R2 ;  /* 0x00000002006f7308 */ /* 0x0002640000002400 */
[----:B-1----:R-:W-:-:S06]  /*2c90*/  FMUL.FTZ R2, R74, c[0x0][0x320] ;  /* 0x0000c8004a027a20 */ /* 0x002fcc0000410000 */
[----:B------:R1:W1:Y:S02]  /*2ca0*/  MUFU.TANH R110, R2 ;  /* 0x00000002006e7308 */ /* 0x0002640000002400 */
[----:B-1----:R-:W-:Y:S02]  /*2cb0*/  FMUL.FTZ R2, R75, c[0x0][0x320] ;  /* 0x0000c8004b027a20 */ /* 0x002fe40000410000 */
[----:B------:R-:W-:Y:S04]  /*2cc0*/  HMMA.16816.F32 R72, R8, R48, R64 ;  /* 0x000000300848723c */ /* 0x000fe80000001840 */
[----:B------:R1:W1:Y:S04]  /*2cd0*/  MUFU.TANH R107, R2 ;  /* 0x00000002006b7308 */ /* 0x0002680000002400 */
[----:B------:R-:W-:Y:S01]  /*2ce0*/  HMMA.16816.F32 R64, R20, R54, R68 ;  /* 0x000000361440723c */ /* 0x000fe20000001844 */
[----:B------:R-:W5:Y:S07]  /*2cf0*/  LDSM.16.M88.4 R52, [R230+0x7100] ;  /* 0x00710000e634783b */ /* 0x000f6e0000000200 */
[----:B------:R-:W-:Y:S01]  /*2d00*/  HMMA.16816.F32 R68, R32, R56, R128 ;  /* 0x000000382044723c */ /* 0x000fe20000001880 */
[----:B-1----:R-:W-:-:S04]  /*2d10*/  FMUL.FTZ R2, R84, c[0x0][0x320] ;  /* 0x0000c80054027a20 */ /* 0x002fc80000410000 */
[----:B------:R1:W1:Y:S11]  /*2d20*/  MUFU.TANH R106, R2 ;  /* 0x00000002006a7308 */ /* 0x0002760000002400 */
[----:B------:R-:W-:Y:S01]  /*2d30*/  HMMA.16816.F32 R64, R12, R38, R64 ;  /* 0x000000260c40723c */ /* 0x000fe20000001840 */
[----:B------:R-:W3:Y:S01]  /*2d40*/  LDSM.16.M88.4 R36, [R229+0x3000] ;  /* 0x00300000e524783b */ /* 0x000ee20000000200 */
[----:B-1----:R-:W-:-:S06]  /*2d50*/  FMUL.FTZ R2, R85, c[0x0][0x320] ;  /* 0x0000c80055027a20 */ /* 0x002fcc0000410000 */
[----:B--2---:R-:W-:Y:S01]  /*2d60*/  HMMA.16816.F32 R68, R24, R40, R68 ;  /* 0x000000281844723c */ /* 0x004fe20000001844 */
[----:B------:R1:W2:Y:S11]  /*2d70*/  MUFU.TANH R105, R2 ;  /* 0x0000000200697308 */ /* 0x0002b60000002400 */
[----:B------:R-:W-:Y:S04]  /*2d80*/  @!UPT UIADD3 URZ, URZ, URZ, URZ ;  /* 0x0000003f3f3ff290 */ /* 0x000fe8000fffe03f */
[----:B------:R-:W-:Y:S01]  /*2d90*/  HMMA.16816.F32 R80, R4, R50, R64 ;  /* 0x000000320450723c */ /* 0x000fe20000001840 */
[----:B-1----:R-:W-:-:S04]  /*2da0*/  FMUL.FTZ R2, R86, c[0x0][0x320] ;  /* 0x0000c80056027a20 */ /* 0x002fc80000410000 */
[----:B------:R1:W1:Y:S03]  /*2db0*/  MUFU.TANH R104, R2 ;  /* 0x0000000200687308 */ /* 0x0002660000002400 */
[----:B-----5:R-:W-:Y:S08]  /*2dc0*/  HMMA.16816.F32 R64, R16, R52, R68 ;  /* 0x000000341040723c */ /* 0x020ff00000001844 */
[----:B------:R-:W-:Y:S01]  /*2dd0*/  HMMA.16816.F32 R68, R28, R58, R132 ;  /* 0x0000003a1c44723c */ /* 0x000fe20000001884 */
[----:B-1----:R-:W-:-:S04]  /*2de0*/  FMUL.FTZ R2, R87, c[0x0][0x320] ;  /* 0x0000c80057027a20 */ /* 0x002fc80000410000 */
[----:B------:R1:W1:Y:S11]  /*2df0*/  MUFU.TANH R98, R2 ;  /* 0x0000000200627308 */ /* 0x0002760000002400 */
[----:B------:R-:W-:Y:S08]  /*2e00*/  @!UPT UIADD3 URZ, URZ, URZ, URZ ;  /* 0x0000003f3f3ff290 */ /* 0x000ff0000fffe03f */
[----:B------:R-:W-:Y:S01]  /*2e10*/  HMMA.16816.F32 R68, R20, R42, R68 ;  /* 0x0000002a1444723c */ /* 0x000fe20000001844 */
[----:B-1----:R-:W-:-:S04]  /*2e20*/  FMUL.FTZ R2, R72, c[0x0][0x320] ;  /* 0x0000c80048027a20 */ /* 0x002fc80000410000 */
[----:B------:R1:W1:Y:S02]  /*2e30*/  MUFU.TANH R99, R2 ;  /* 0x0000000200637308 */ /* 0x0002640000002400 */
[----:B-1----:R-:W-:Y:S11]  /*2e40*/  FMUL.FTZ R2, R73, c[0x0][0x320] ;  /* 0x0000c80049027a20 */ /* 0x002ff60000410000 */
[----:B------:R-:W-:Y:S06]  /*2e50*/  @!UPT UIADD3 URZ, URZ, URZ, URZ ;  /* 0x0000003f3f3ff290 */ /* 0x000fec000fffe03f */
[----:B------:R-:W-:Y:S01]  /*2e60*/  HMMA.16816.F32 R68, R12, R54, R68 ;  /* 0x000000360c44723c */ /* 0x000fe20000001844 */
[----:B------:R1:W1:Y:S02]  /*2e70*/  MUFU.TANH R97, R2 ;  /* 0x0000000200617308 */ /* 0x0002640000002400 */
[----:B-1----:R-:W-:-:S06]  /*2e80*/  FMUL.FTZ R2, R74, c[0x0][0x320] ;  /* 0x0000c8004a027a20 */ /* 0x002fcc0000410000 */
[----:B------:R1:W1:Y:S11]  /*2e90*/  MUFU.TANH R96, R2 ;  /* 0x0000000200607308 */ /* 0x0002760000002400 */
[----:B------:R-:W-:Y:S04]  /*2ea0*/  @!UPT UIADD3 URZ, URZ, URZ, URZ ;  /* 0x0000003f3f3ff290 */ /* 0x000fe8000fffe03f */
[----:B---3--:R-:W-:Y:S01]  /*2eb0*/  HMMA.16816.F32 R68, R4, R38, R68 ;  /* 0x000000260444723c */ /* 0x008fe20000001844 */
[----:B-1----:R-:W-:-:S07]  /*2ec0*/  FMUL.FTZ R2, R75, c[0x0][0x320] ;  /* 0x0000c8004b027a20 */ /* 0x002fce0000410000 */
[----:B------:R-:W-:Y:S01]  /*2ed0*/  HMMA.16816.F32 R72, R8, R50, R60 ;  /* 0x000000320848723c */ /* 0x000fe2000000183c */
[----:B------:R1:W3:Y:S07]  /*2ee0*/  MUFU.TANH R95, R2 ;  /* 0x00000002005f7308 */ /* 0x0002ee0000002400 */
[----:B------:R-:W-:Y:S01]  /*2ef0*/  HMMA.16816.F32 R60, R20, R40, R44 ;  /* 0x00000028143c723c */ /* 0x000fe2000000182c */
[----:B------:R-:W5:Y:S07]  /*2f00*/  LDSM.16.M88.4 R44, [R224+0x7900] ;  /* 0x00790000e02c783b */ /* 0x000f6e0000000200 */
[----:B------:R-:W-:-:S02]  /*2f10*/  FMUL.FTZ R68, R68, c[0x0][0x320] ;  /* 0x0000c80044447a20 */ /* 0x000fc40000410000 */
[----:B------:R-:W-:Y:S02]  /*2f20*/  FMUL.FTZ R69, R69, c[0x0][0x320] ;  /* 0x0000c80045457a20 */ /* 0x000fe40000410000 */
[----:B------:R-:W-:Y:S01]  /*2f30*/  FMUL.FTZ R70, R70, c[0x0][0x320] ;  /* 0x0000c80046467a20 */ /* 0x000fe20000410000 */
[----:B------:R-:W-:Y:S01]  /*2f40*/  HMMA.16816.F32 R48, R32, R58, R100 ;  /* 0x0000003a2030723c */ /* 0x000fe20000001864 */
[----:B------:R-:W2:Y:S01]  /*2f50*/  MUFU.TANH R68, R68 ;  /* 0x0000004400447308 */ /* 0x000ea20000002400 */
[----:B-1----:R-:W-:-:S07]  /*2f60*/  FMUL.FTZ R2, R76, c[0x0][0x320] ;  /* 0x0000c8004c027a20 */ /* 0x002fce0000410000 */
[----:B------:R1:W1:Y:S02]  /*2f70*/  MUFU.TANH R94, R2 ;  /* 0x00000002005e7308 */ /* 0x0002640000002400 */
[----:B------:R-:W-:Y:S06]  /*2f80*/  HMMA.16816.F32 R56, R12, R52, R60 ;  /* 0x000000340c38723c */ /* 0x000fec000000183c */
[----:B------:R-:W2:Y:S07]  /*2f90*/  MUFU.TANH R69, R69 ;  /* 0x0000004500457308 */ /* 0x000eae0000002400 */
[----:B------:R-:W-:Y:S01]  /*2fa0*/  HMMA.16816.F32 R60, R24, R42, R48 ;  /* 0x0000002a183c723c */ /* 0x000fe20000001830 */
[----:B-1----:R-:W-:Y:S01]  /*2fb0*/  FMUL.FTZ R2, R77, c[0x0][0x320] ;  /* 0x0000c8004d027a20 */ /* 0x002fe20000410000 */
[----:B------:R-:W1:Y:S01]  /*2fc0*/  LDSM.16.M88.4 R48, [R235+0x3800] ;  /* 0x00380000eb30783b */ /* 0x000e620000000200 */
[----:B------:R-:W1:Y:S03]  /*2fd0*/  MUFU.TANH R70, R70 ;  /* 0x0000004600467308 */ /* 0x000e660000002400 */
[----:B------:R-:W1:Y:S05]  /*2fe0*/  LDSM.16.M88.4 R40, [R230+0x7900] ;  /* 0x00790000e628783b */ /* 0x000e6a0000000200 */
[----:B------:R2:W1:Y:S02]  /*2ff0*/  MUFU.TANH R93, R2 ;  /* 0x00000002005d7308 */ /* 0x0004640000002400 */
[----:B--2---:R-:W-:-:S06]  /*3000*/  FMUL.FTZ R2, R78, c[0x0][0x320] ;  /* 0x0000c8004e027a20 */ /* 0x004fcc0000410000 */
[----:B------:R2:W1:Y:S02]  /*3010*/  MUFU.TANH R90, R2 ;  /* 0x00000002005a7308 */ /* 0x0004640000002400 */
[----:B--2---:R-:W-:Y:S02]  /*3020*/  FMUL.FTZ R2, R79, c[0x0][0x320] ;  /* 0x0000c8004f027a20 */ /* 0x004fe40000410000 */
[----:B------:R-:W-:Y:S04]  /*3030*/  HMMA.16816.F32 R76, R4, R36, R56 ;  /* 0x00000024044c723c */ /* 0x000fe80000001838 */
[----:B------:R2:W1:Y:S04]  /*3040*/  MUFU.TANH R89, R2 ;  /* 0x0000000200597308 */ /* 0x0004680000002400 */
[----:B------:R-:W-:Y:S08]  /*3050*/  HMMA.16816.F32 R56, R16, R54, R60 ;  /* 0x000000361038723c */ /* 0x000ff0000000183c */
[----:B-----5:R-:W-:Y:S01]  /*3060*/  HMMA.16816.F32 R60, R28, R44, R136 ;  /* 0x0000002c1c3c723c */ /* 0x020fe20000001888 */
[----:B--2---:R-:W-:-:S04]  /*3070*/  FMUL.FTZ R2, R72, c[0x0][0x320] ;  /* 0x0000c80048027a20 */ /* 0x004fc80000410000 */
[----:B------:R2:W1:Y:S03]  /*3080*/  MUFU.TANH R91, R2 ;  /* 0x00000002005b7308 */ /* 0x0004660000002400 */
[----:B------:R-:W-:Y:S01]  /*3090*/  HMMA.16816.F32 R28, R28, R46, R148 ;  /* 0x0000002e1c1c723c */ /* 0x000fe20000001894 */
[----:B--2---:R-:W-:Y:S11]  /*30a0*/  FMUL.FTZ R2, R73, c[0x0][0x320] ;  /* 0x0000c80049027a20 */ /* 0x004ff60000410000 */
[----:B------:R-:W-:Y:S04]  /*30b0*/  @!UPT UIADD3 URZ, URZ, URZ, URZ ;  /* 0x0000003f3f3ff290 */ /* 0x000fe8000fffe03f */
[----:B-1----:R-:W-:Y:S01]  /*30c0*/  HMMA.16816.F32 R60, R20, R48, R60 ;  /* 0x00000030143c723c */ /* 0x002fe2000000183c */
[----:B------:R1:W2:Y:S02]  /*30d0*/  MUFU.TANH R92, R2 ;  /* 0x00000002005c7308 */ /* 0x0002a40000002400 */
[----:B-1----:R-:W-:-:S06]  /*30e0*/  FMUL.FTZ R2, R74, c[0x0][0x320] ;  /* 0x0000c8004a027a20 */ /* 0x002fcc0000410000 */
[----:B------:R1:W1:Y:S02]  /*30f0*/  MUFU.TANH R88, R2 ;  /* 0x0000000200587308 */ /* 0x0002640000002400 */
[----:B-1----:R-:W-:Y:S02]  /*3100*/  FMUL.FTZ R2, R75, c[0x0][0x320] ;  /* 0x0000c8004b027a20 */ /* 0x002fe40000410000 */
[----:B------:R-:W-:Y:S04]  /*3110*/  HMMA.16816.F32 R72, R8, R36, R64 ;  /* 0x000000240848723c */ /* 0x000fe80000001840 */
[----:B------:R1:W1:Y:S04]  /*3120*/  MUFU.TANH R87, R2 ;  /* 0x0000000200577308 */ /* 0x0002680000002400 */
[----:B------:R-:W-:Y:S01]  /*3130*/  HMMA.16816.F32 R64, R32, R44, R116 ;  /* 0x0000002c2040723c */ /* 0x000fe20000001874 */
[----:B-1----:R-:W-:-:S04]  /*3140*/  FMUL.FTZ R2, R80, c[0x0][0x320] ;  /* 0x0000c80050027a20 */ /* 0x002fc80000410000 */
[----:B------:R1:W1:Y:S11]  /*3150*/  MUFU.TANH R86, R2 ;  /* 0x0000000200567308 */ /* 0x0002760000002400 */
[----:B------:R-:W-:Y:S08]  /*3160*/  @!UPT UIADD3 URZ, URZ, URZ, URZ ;  /* 0x0000003f3f3ff290 */ /* 0x000ff0000fffe03f */
[----:B------:R-:W-:Y:S01]  /*3170*/  HMMA.16816.F32 R52, R24, R48, R64 ;  /* 0x000000301834723c */ /* 0x000fe20000001840 */
[----:B-1----:R-:W-:-:S07]  /*3180*/  FMUL.FTZ R2, R81, c[0x0][0x320] ;  /* 0x0000c80051027a20 */ /* 0x002fce0000410000 */
[----:B------:R-:W-:Y:S01]  /*3190*/  HMMA.16816.F32 R64, R8, R38, R56 ;  /* 0x000000260840723c */ /* 0x000fe20000001838 */
[----:B------:R1:W1:Y:S07]  /*31a0*/  MUFU.TANH R85, R2 ;  /* 0x0000000200557308 */ /* 0x00026e0000002400 */
[----:B------:R-:W-:Y:S01]  /*31b0*/  HMMA.16816.F32 R56, R32, R46, R112 ;  /* 0x0000002e2038723c */ /* 0x000fe20000001870 */
[----:B------:R-:W5:Y:S01]  /*31c0*/  LDSM.16.M88.4 R32, [R229+0x3800] ;  /* 0x00380000e520783b */ /* 0x000f620000000200 */
[----:B------:R-:W-:-:S06]  /*31d0*/  DEPBAR.LE SB0, 0x0 ;  /* 0x000080000000791a */ /* 0x000fcc0000000000 */
[----:B------:R-:W-:Y:S01]  /*31e0*/  HMMA.16816.F32 R52, R16, R40, R52 ;  /* 0x000000281034723c */ /* 0x000fe20000001834 */
[----:B-1----:R-:W-:-:S04]  /*31f0*/  FMUL.FTZ R2, R82, c[0x0][0x320] ;  /* 0x0000c80052027a20 */ /* 0x002fc80000410000 */
[----:B------:R1:W1:Y:S03]  /*3200*/  MUFU.TANH R81, R2 ;  /* 0x0000000200517308 */ /* 0x0002660000002400 */
[----:B------:R-:W-:Y:S01]  /*3210*/  HMMA.16816.F32 R36, R12, R40, R60 ;  /* 0x000000280c24723c */ /* 0x000fe2000000183c */
[----:B------:R-:W-:Y:S02]  /*3220*/  FMUL.FTZ R65, R65, c[0x0][0x320] ;  /* 0x0000c80041417a20 */ /* 0x000fe40000410000 */
[----:B------:R-:W-:Y:S02]  /*3230*/  FMUL.FTZ R66, R66, c[0x0][0x320] ;  /* 0x0000c80042427a20 */ /* 0x000fe40000410000 */
[----:B------:R-:W-:Y:S02]  /*3240*/  FMUL.FTZ R67, R67, c[0x0][0x320] ;  /* 0x0000c80043437a20 */ /* 0x000fe40000410000 */
[----:B------:R-:W2:Y:S01]  /*3250*/  MUFU.TANH R65, R65 ;  /* 0x0000004100417308 */ /* 0x000ea20000002400 */
[----:B------:R-:W-:Y:S01]  /*3260*/  HMMA.16816.F32 R24, R24, R50, R56 ;  /* 0x000000321818723c */ /* 0x000fe20000001838 */
[----:B-1----:R-:W-:-:S06]  /*3270*/  FMUL.FTZ R2, R83, c[0x0][0x320] ;  /* 0x0000c80053027a20 */ /* 0x002fcc0000410000 */
[----:B------:R-:W1:Y:S01]  /*3280*/  MUFU.TANH R66, R66 ;  /* 0x0000004200427308 */ /* 0x000e620000002400 */
[----:B------:R-:W-:Y:S07]  /*3290*/  HMMA.16816.F32 R48, R20, R50, R28 ;  /* 0x000000321430723c */ /* 0x000fee000000181c */
[----:B------:R1:W1:Y:S01]  /*32a0*/  MUFU.TANH R83, R2 ;  /* 0x0000000200537308 */ /* 0x0002620000002400 */
[----:B-----5:R-:W-:Y:S07]  /*32b0*/  HMMA.16816.F32 R52, R8, R32, R52 ;  /* 0x000000200834723c */ /* 0x020fee0000001834 */
[----:B------:R-:W2:Y:S01]  /*32c0*/  MUFU.TANH R67, R67 ;  /* 0x0000004300437308 */ /* 0x000ea20000002400 */
[----:B------:R-:W-:Y:S01]  /*32d0*/  HMMA.16816.F32 R16, R16, R42, R24 ;  /* 0x0000002a1010723c */ /* 0x000fe20000001818 */
[----:B-1----:R-:W-:-:S07]  /*32e0*/  FMUL.FTZ R2, R72, c[0x0][0x320] ;  /* 0x0000c80048027a20 */ /* 0x002fce0000410000 */
[----:B------:R-:W-:Y:S01]  /*32f0*/  HMMA.16816.F32 R12, R12, R42, R48 ;  /* 0x0000002a0c0c723c */ /* 0x000fe20000001830 */
[----:B------:R1:W1:Y:S07]  /*3300*/  MUFU.TANH R84, R2 ;  /* 0x0000000200547308 */ /* 0x00026e0000002400 */
[----:B------:R-:W-:Y:S01]  /*3310*/  HMMA.16816.F32 R20, R4, R32, R36 ;  /* 0x000000200414723c */ /* 0x000fe20000001824 */
[----:B------:R-:W-:Y:S02]  /*3320*/  FMUL.FTZ R52, R52, c[0x0][0x320] ;  /* 0x0000c80034347a20 */ /* 0x000fe40000410000 */
[----:B------:R-:W-:-:S02]  /*3330*/  FMUL.FTZ R53, R53, c[0x0][0x320] ;  /* 0x0000c80035357a20 */ /* 0x000fc40000410000 */
[----:B------:R-:W-:Y:S02]  /*3340*/  FMUL.FTZ R54, R54, c[0x0][0x320] ;  /* 0x0000c80036367a20 */ /* 0x000fe40000410000 */
[----:B------:R-:W2:Y:S01]  /*3350*/  MUFU.TANH R52, R52 ;  /* 0x0000003400347308 */ /* 0x000ea20000002400 */
[----:B------:R-:W-:Y:S01]  /*3360*/  HMMA.16816.F32 R8, R8, R34, R16 ;  /* 0x000000220808723c */ /* 0x000fe20000001810 */
[----:B-1----:R-:W-:-:S06]  /*3370*/  FMUL.FTZ R2, R73, c[0x0][0x320] ;  /* 0x0000c80049027a20 */ /* 0x002fcc0000410000 */
[----:B------:R1:W1:Y:S01]  /*3380*/  MUFU.TANH R82, R2 ;  /* 0x0000000200527308 */ /* 0x0002620000002400 */
[----:B------:R-:W-:Y:S07]  /*3390*/  HMMA.16816.F32 R4, R4, R34, R12 ;  /* 0x000000220404723c */ /* 0x000fee000000180c */
[----:B------:R-:W2:Y:S01]  /*33a0*/  MUFU.TANH R37, R54 ;  /* 0x0000003600257308 */ /* 0x000ea20000002400 */
[----:B------:R-:W-:Y:S02]  /*33b0*/  FMUL.FTZ R21, R21, c[0x0][0x320] ;  /* 0x0000c80015157a20 */ /* 0x000fe40000410000 */
[----:B------:R-:W-:-:S02]  /*33c0*/  FMUL.FTZ R20, R20, c[0x0][0x320] ;  /* 0x0000c80014147a20 */ /* 0x000fc40000410000 */
[----:B------:R-:W-:Y:S02]  /*33d0*/  FMUL.FTZ R23, R23, c[0x0][0x320] ;  /* 0x0000c80017177a20 */ /* 0x000fe40000410000 */
[----:B------:R-:W-:Y:S01]  /*33e0*/  FMUL.FTZ R22, R22, c[0x0][0x320] ;  /* 0x0000c80016167a20 */ /* 0x000fe20000410000 */
[----:B------:R-:W2:Y:S01]  /*33f0*/  MUFU.TANH R29, R21 ;  /* 0x00000015001d7308 */ /* 0x000ea20000002400 */
[----:B-1----:R-:W-:Y:S02]  /*3400*/  FMUL.FTZ R2, R74, c[0x0][0x320] ;  /* 0x0000c8004a027a20 */ /* 0x002fe40000410000 */
[----:B------:R-:W-:Y:S02]  /*3410*/  FMUL.FTZ R8, R8, c[0x0][0x320] ;  /* 0x0000c80008087a20 */ /* 0x000fe40000410000 */
[----:B------:R-:W-:Y:S02]  /*3420*/  FMUL.FTZ R9, R9, c[0x0][0x320] ;  /* 0x0000c80009097a20 */ /* 0x000fe40000410000 */
[----:B------:R-:W-:Y:S01]  /*3430*/  FMUL.FTZ R10, R10, c[0x0][0x320] ;  /* 0x0000c8000a0a7a20 */ /* 0x000fe20000410000 */
[----:B------:R1:W1:Y:S01]  /*3440*/  MUFU.TANH R80, R2 ;  /* 0x0000000200507308 */ /* 0x0002620000002400 */
[----:B------:R-:W-:-:S02]  /*3450*/  FMUL.FTZ R11, R11, c[0x0][0x320] ;  /* 0x0000c8000b0b7a20 */ /* 0x000fc40000410000 */
[----:B------:R-:W-:Y:S02]  /*3460*/  FMUL.FTZ R5, R5, c[0x0][0x320] ;  /* 0x0000c80005057a20 */ /* 0x000fe40000410000 */
[----:B------:R-:W-:Y:S02]  /*3470*/  FMUL.FTZ R6, R6, c[0x0][0x320] ;  /* 0x0000c80006067a20 */ /* 0x000fe40000410000 */
[----:B------:R-:W-:Y:S01]  /*3480*/  FMUL.FTZ R7, R7, c[0x0][0x320] ;  /* 0x0000c80007077a20 */ /* 0x000fe20000410000 */
[----:B------:R-:W2:Y:S01]  /*3490*/  MUFU.TANH R53, R53 ;  /* 0x0000003500357308 */ /* 0x000ea20000002400 */
[----:B------:R-:W-:Y:S02]  /*34a0*/  FMUL.FTZ R4, R4, c[0x0][0x320] ;  /* 0x0000c80004047a20 */ /* 0x000fe40000410000 */
[----:B-1----:R-:W-:-:S05]  /*34b0*/  FMUL.FTZ R2, R75, c[0x0][0x320] ;  /* 0x0000c8004b027a20 */ /* 0x002fca0000410000 */
[----:B------:R-:W1:Y:S08]  /*34c0*/  MUFU.TANH R30, R20 ;  /* 0x00000014001e7308 */ /* 0x000e700000002400 */
[----:B------:R5:W1:Y:S08]  /*34d0*/  MUFU.TANH R75, R2 ;  /* 0x00000002004b7308 */ /* 0x000a700000002400 */
[----:B------:R-:W1:Y:S01]  /*34e0*/  MUFU.TANH R31, R23 ;  /* 0x00000017001f7308 */ /* 0x000e620000002400 */
[----:B-----5:R-:W-:-:S07]  /*34f0*/  FMUL.FTZ R2, R76, c[0x0][0x320] ;  /* 0x0000c8004c027a20 */ /* 0x020fce0000410000 */
        /* <DEDUP_REMOVED lines=16> */
[----:B------:R5:W1:Y:S08]  /*3600*/  MUFU.TANH R22, R4 ;  /* 0x0000000400167308 */ /* 0x000a700000002400 */
[----:B------:R1:W1:Y:S01]  /*3610*/  MUFU.TANH R44, R2 ;  /* 0x00000002002c7308 */ /* 0x0002620000002400 */
[----:B-----5:R-:W-:Y:S01]  /*3620*/  LOP3.LUT R4, R152, R147, RZ, 0xfc, !PT ;  /* 0x0000009398047212 */ /* 0x020fe200078efcff */
[----:B-1----:R-:W-:-:S06]  /*3630*/  FMUL.FTZ R2, R71, c[0x0][0x320] ;  /* 0x0000c80047027a20 */ /* 0x002fcc0000410000 */
[----:B------:R1:W1:Y:S02]  /*3640*/  MUFU.TANH R40, R2 ;  /* 0x0000000200287308 */ /* 0x0002640000002400 */
[----:B-1----:R-:W-:-:S06]  /*3650*/  FMUL.FTZ R2, R55, c[0x0][0x320] ;  /* 0x0000c80037027a20 */ /* 0x002fcc0000410000 */
[----:B------:R1:W1:Y:S01]  /*3660*/  MUFU.TANH R36, R2 ;  /* 0x0000000200247308 */ /* 0x0002620000002400 */
[----:B------:R-:W-:Y:S06]  /*3670*/  BAR.SYNC.DEFER_BLOCKING 0x0 ;  /* 0x0000000000007b1d */ /* 0x000fec0000010000 */
[----:B------:R-:W-:Y:S05]  /*3680*/  @!P1 BRA `(.L_x_110) ;  /* 0x0000024000009947 */ /* 0x000fea0003800000 */
[----:B--234-:R-:W-:-:S04]  /*3690*/  UIADD3 UR5, UR21, -0x2, URZ ;  /* 0xfffffffe15057890 */ /* 0x01cfc8000fffe03f */
[----:B------:R-:W-:Y:S02]  /*36a0*/  USHF.R.S32.HI UR4, URZ, 0x1f, UR5 ;  /* 0x0000001f3f047899 */ /* 0x000fe40008011405 */
[----:B------:R-:W-:Y:S01]  /*36b0*/  UIMAD UR22, UR22, UR5, URZ ;  /* 0x00000005161672a4 */ /* 0x000fe2000f8e023f */
[----:B------:R-:W-:Y:S01]  /*36c0*/  IMAD.WIDE.U32 R8, R153, UR5, R156 ;  /* 0x0000000599087c25 */ /* 0x000fe2000f8e009c */
[----:B------:R-:W-:Y:S02]  /*36d0*/  USHF.L.U32 UR5, UR6, 0x5, URZ ;  /* 0x0000000506057899 */ /* 0x000fe4000800063f */
[----:B------:R-:W-:Y:S02]  /*36e0*/  UIMAD UR4, UR4, UR23, UR22 ;  /* 0x00000017040472a4 */ /* 0x000fe4000f8e0216 */
[----:B------:R-:W-:Y:S01]  /*36f0*/  LEA R6, P1, R8, c[0x0][0x1c8], 0x1 ;  /* 0x0000720008067a11 */ /* 0x000fe200078208ff */
[----:B------:R-:W-:Y:S01]  /*3700*/  USHF.L.U64.HI UR6, UR6, 0x5, UR7 ;  /* 0x0000000506067899 */ /* 0x000fe20008010207 */
[----:B------:R-:W-:Y:S01]  /*3710*/  IMAD.U32 R14, RZ, RZ, UR5 ;  /* 0x00000005ff0e7e24 */ /* 0x000fe2000f8e00ff */
[----:B------:R-:W-:Y:S01]  /*3720*/  UIADD3 UR7, UP0, UR12, 0x80, URZ ;  /* 0x000000800c077890 */ /* 0x000fe2000ff1e03f */
[----:B-1----:R-:W-:-:S03]  /*3730*/  IADD3 R2, R9, UR4, RZ ;  /* 0x0000000409027c10 */ /* 0x002fc6000fffe0ff */
[----:B------:R-:W-:Y:S01]  /*3740*/  UIADD3.X UR4, URZ, UR9, URZ, UP0, !UPT ;  /* 0x000000093f047290 */ /* 0x000fe200087fe43f */
[----:B------:R-:W-:Y:S02]  /*3750*/  LEA.HI.X R7, R8, c[0x0][0x1cc], R2, 0x1, P1 ;  /* 0x0000730008077a11 */ /* 0x000fe400008f0c02 */
[----:B------:R-:W-:Y:S02]  /*3760*/  IADD3 R8, P4, R6, UR5, RZ ;  /* 0x0000000506087c10 */ /* 0x000fe4000ff9e0ff */
[----:B------:R-:W-:Y:S01]  /*3770*/  IADD3 R14, P2, P1, R14, 0x80, R6 ;  /* 0x000000800e0e7810 */ /* 0x000fe2000795e006 */
[----:B------:R-:W-:Y:S01]  /*3780*/  @!PT LDS RZ, [RZ] ;  /* 0x00000000fffff984 */ /* 0x000fe20000000800 */
[----:B------:R-:W-:Y:S01]  /*3790*/  @!PT LDS RZ, [RZ] ;  /* 0x00000000fffff984 */ /* 0x000fe20000000800 */
[----:B------:R-:W-:Y:S01]  /*37a0*/  @!PT LDS RZ, [RZ] ;  /* 0x00000000fffff984 */ /* 0x000fe20000000800 */
[----:B------:R1:W-:Y:S01]  /*37b0*/  LDGSTS.E.BYPASS.LTC128B.128 [R244+0x4100], [R6.64], !P3 ;  /* 0x0410000006f47fae */ /* 0x0003e2000d901d52 */
[----:B------:R-:W-:Y:S02]  /*37c0*/  IADD3.X R9, R7, UR6, RZ, P4, !PT ;  /* 0x0000000607097c10 */ /* 0x000fe4000a7fe4ff */
[----:B------:R-:W-:Y:S01]  /*37d0*/  IADD3.X R15, RZ, UR6, R7, P2, P1 ;  /* 0x00000006ff0f7c10 */ /* 0x000fe200097e2407 */
[----:B------:R1:W-:Y:S01]  /*37e0*/  LDGSTS.E.BYPASS.LTC128B.128 [R244+0x6100], [R6.64+0x80], !P0 ;  /* 0x0610008006f47fae */ /* 0x0003e2000c101d52 */
[----:B------:R-:W-:-:S03]  /*37f0*/  IADD3 R12, P4, R8, UR7, RZ ;  /* 0x00000007080c7c10 */ /* 0x000fc6000ff9e0ff */
[----:B------:R2:W-:Y:S01]  /*3800*/  LDGSTS.E.BYPASS.LTC128B.128 [R244+0x4900], [R8.64], !P3 ;  /* 0x0490000008f47fae */ /* 0x0005e2000d901d52 */
[----:B------:R-:W-:-:S03]  /*3810*/  IADD3.X R13, R9, UR4, RZ, P4, !PT ;  /* 0x00000004090d7c10 */ /* 0x000fc6000a7fe4ff */
[----:B------:R3:W-:Y:S01]  /*3820*/  LDGSTS.E.BYPASS.LTC128B.128 [R244+0x6900], [R14.64], !P0 ;  /* 0x069000000ef47fae */ /* 0x0007e2000c101d52 */
[----:B-1----:R-:W-:-:S04]  /*3830*/  IADD3 R6, P5, R8, UR5, RZ ;  /* 0x0000000508067c10 */ /* 0x002fc8000ffbe0ff */
[C---:B------:R-:W-:Y:S02]  /*3840*/  IADD3 R10, P2, R6.reuse, UR5, RZ ;  /* 0x00000005060a7c10 */ /* 0x040fe4000ff5e0ff */
[----:B------:R-:W-:Y:S02]  /*3850*/  IADD3.X R7, R9, UR6, RZ, P5, !PT ;  /* 0x0000000609077c10 */ /* 0x000fe4000affe4ff */
[----:B--2---:R-:W-:Y:S02]  /*3860*/  IADD3 R8, P1, R6, UR7, RZ ;  /* 0x0000000706087c10 */ /* 0x004fe4000ff3e0ff */
[C---:B------:R-:W-:Y:S01]  /*3870*/  IADD3.X R11, R7.reuse, UR6, RZ, P2, !PT ;  /* 0x00000006070b7c10 */ /* 0x040fe200097fe4ff */
[----:B------:R3:W-:Y:S01]  /*3880*/  LDGSTS.E.BYPASS.LTC128B.128 [R244+0x5100], [R6.64], !P3 ;  /* 0x0510000006f47fae */ /* 0x0007e2000d901d52 */
[----:B------:R-:W-:-:S03]  /*3890*/  IADD3.X R9, R7, UR4, RZ, P1, !PT ;  /* 0x0000000407097c10 */ /* 0x000fc60008ffe4ff */
[----:B------:R3:W-:Y:S04]  /*38a0*/  LDGSTS.E.BYPASS.LTC128B.128 [R244+0x7100], [R12.64], !P0 ;  /* 0x071000000cf47fae */ /* 0x0007e8000c101d52 */
[----:B------:R3:W-:Y:S04]  /*38b0*/  LDGSTS.E.BYPASS.LTC128B.128 [R244+0x5900], [R10.64], !P3 ;  /* 0x059000000af47fae */ /* 0x0007e8000d901d52 */
[----:B------:R3:W-:Y:S02]  /*38c0*/  LDGSTS.E.BYPASS.LTC128B.128 [R244+0x7900], [R8.64], !P0 ;  /* 0x0790000008f47fae */ /* 0x0007e4000c101d52 */
.L_x_110:
[----:B-1234-:R-:W-:Y:S01]  /*38d0*/  LOP3.LUT R2, R154, 0xffffffe0, RZ, 0xc0, !PT ;  /* 0xffffffe09a027812 */ /* 0x01efe200078ec0ff */
[----:B------:R-:W-:Y:S01]  /*38e0*/  IMAD.U32 R5, RZ, RZ, UR17 ;  /* 0x00000011ff057e24 */ /* 0x000fe2000f8e00ff */
[----:B------:R-:W-:Y:S01]  /*38f0*/  STL [R1+0x80], R244 ;  /* 0x000080f401007387 */ /* 0x000fe20000100800 */
[----:B------:R-:W-:-:S02]  /*3900*/  IMAD.SHL.U32 R225, R4, 0x2, RZ ;  /* 0x0000000204e17824 */ /* 0x000fc400078e00ff */
[----:B------:R-:W-:Y:S01]  /*3910*/  IMAD.IADD R2, R188, 0x1, -R2 ;  /* 0x00000001bc027824 */ /* 0x000fe200078e0a02 */
[----:B------:R-:W-:Y:S01]  /*3920*/  STL [R1+0x7c], R243 ;  /* 0x00007cf301007387 */ /* 0x000fe20000100800 */
[----:B------:R-:W-:Y:S01]  /*3930*/  IMAD R226, R3, 0x2, R225 ;  /* 0x0000000203e27824 */ /* 0x000fe200078e02e1 */
[C---:B------:R-:W-:Y:S02]  /*3940*/  LEA R228, R0.reuse, R225, 0x1 ;  /* 0x000000e100e47211 */ /* 0x040fe400078e08ff */
[----:B------:R-:W-:Y:S01]  /*3950*/  SHF.R.S32.HI R8, RZ, 0x1f, R2 ;  /* 0x0000001fff087819 */ /* 0x000fe20000011402 */
[----:B------:R-:W-:Y:S01]  /*3960*/  STL [R1+0x78], R242 ;  /* 0x000078f201007387 */ /* 0x000fe20000100800 */
[----:B------:R-:W-:Y:S02]  /*3970*/  IMAD R227, R0, 0x2, R226 ;  /* 0x0000000200e37824 */ /* 0x000fe400078e02e2 */
[----:B------:R-:W-:Y:S01]  /*3980*/  LEA.HI R8, R8, R2, RZ, 0x2 ;  /* 0x0000000208087211 */ /* 0x000fe200078f10ff */
[----:B------:R-:W-:Y:S03]  /*3990*/  STL [R1+0x74], R241 ;  /* 0x000074f101007387 */ /* 0x000fe60000100800 */
[----:B------:R-:W-:Y:S01]  /*39a0*/  LOP3.LUT R8, R8, 0x7ffffffc, RZ, 0xc0, !PT ;  /* 0x7ffffffc08087812 */ /* 0x000fe200078ec0ff */
[----:B------:R-:W-:Y:S03]  /*39b0*/  STL [R1+0x70], R240 ;  /* 0x000070f001007387 */ /* 0x000fe60000100800 */
[----:B------:R-:W-:Y:S01]  /*39c0*/  IADD3 R8, R2, -R8, RZ ;  /* 0x8000000802087210 */ /* 0x000fe20007ffe0ff */
[----:B------:R-:W-:Y:S04]  /*39d0*/  STL [R1+0x6c], R239 ;  /* 0x00006cef01007387 */ /* 0x000fe80000100800 */
[----:B------:R-:W-:Y:S01]  /*39e0*/  IMAD R8, R8, -0x2, R5 ;  /* 0xfffffffe08087824 */ /* 0x000fe200078e0205 */
[----:B------:R-:W-:Y:S04]  /*39f0*/  STL [R1+0x68], R238 ;  /* 0x000068ee01007387 */ /* 0x000fe80000100800 */
[C---:B------:R-:W-:Y:S01]  /*3a00*/  ISETP.GT.AND P1, PT, R8.reuse, RZ, PT ;  /* 0x000000ff0800720c */ /* 0x040fe20003f24270 */
[----:B------:R-:W-:Y:S01]  /*3a10*/  STL [R1+0x64], R237 ;  /* 0x000064ed01007387 */ /* 0x000fe20000100800 */
[----:B------:R-:W-:-:S02]  /*3a20*/  ISETP.GT.AND P6, PT, R8, 0x1, PT ;  /* 0x000000010800780c */ /* 0x000fc40003fc4270 */
[----:B------:R-:W-:Y:S01]  /*3a30*/  ISETP.GT.AND P5, PT, R8, 0x8, PT ;  /* 0x000000080800780c */ /* 0x000fe20003fa4270 */
[----:B------:R-:W-:Y:S01]  /*3a40*/  STL [R1+0x60], R236 ;  /* 0x000060ec01007387 */ /* 0x000fe20000100800 */
[----:B------:R-:W-:Y:S02]  /*3a50*/  FSEL R6, R142, -INF , P1 ;  /* 0xff8000008e067808 */ /* 0x000fe40000800000 */
[----:B------:R-:W-:Y:S01]  /*3a60*/  FSEL R7, R141, -INF , P6 ;  /* 0xff8000008d077808 */ /* 0x000fe20003000000 */
[----:B------:R-:W-:Y:S01]  /*3a70*/  STL [R1+0x5c], R235 ;  /* 0x00005ceb01007387 */ /* 0x000fe20000100800 */
[----:B------:R-:W-:Y:S02]  /*3a80*/  ISETP.GT.AND P4, PT, R8, 0x9, PT ;  /* 0x000000090800780c */ /* 0x000fe40003f84270 */
[----:B------:R-:W-:Y:S01]  /*3a90*/  FSEL R9, R106, -INF , P5 ;  /* 0xff8000006a097808 */ /* 0x000fe20002800000 */
[----:B------:R-:W-:Y:S01]  /*3aa0*/  STL [R1+0x58], R234 ;  /* 0x000058ea01007387 */ /* 0x000fe20000100800 */
[----:B------:R-:W-:-:S02]  /*3ab0*/  FMNMX.FTZ R135, R6, R7, !PT ;  /* 0x0000000706877209 */ /* 0x000fc40007810000 */
[----:B------:R-:W-:Y:S01]  /*3ac0*/  ISETP.GT.AND P2, PT, R8, 0x10, PT ;  /* 0x000000100800780c */ /* 0x000fe20003f44270 */
[----:B------:R-:W-:Y:S01]  /*3ad0*/  STL [R1+0x54], R233 ;  /* 0x000054e901007387 */ /* 0x000fe20000100800 */
[----:B------:R-:W-:Y:S02]  /*3ae0*/  FSEL R10, R105, -INF , P4 ;  /* 0xff800000690a7808 */ /* 0x000fe40002000000 */
[----:B------:R-:W-:Y:S01]  /*3af0*/  FMNMX.FTZ R135, R9, R135, !PT ;  /* 0x0000008709877209 */ /* 0x000fe20007810000 */
[----:B------:R-:W-:Y:S01]  /*3b00*/  STL [R1+0x50], R232 ;  /* 0x000050e801007387 */ /* 0x000fe20000100800 */
[----:B------:R-:W-:Y:S02]  /*3b10*/  FSEL R11, R108, -INF , P1 ;  /* 0xff8000006c0b7808 */ /* 0x000fe40000800000 */
[----:B------:R-:W-:Y:S01]  /*3b20*/  FSEL R119, R144, -INF , P1 ;  /* 0xff80000090777808 */ /* 0x000fe20000800000 */
[----:B------:R1:W-:Y:S01]  /*3b30*/  STL [R1+0x4c], R231 ;  /* 0x00004ce701007387 */ /* 0x0003e20000100800 */
[----:B------:R-:W-:-:S02]  /*3b40*/  FSEL R108, R146, -INF , P1 ;  /* 0xff800000926c7808 */ /* 0x000fc40000800000 */
[----:B------:R-:W-:Y:S01]  /*3b50*/  ISETP.GT.AND P1, PT, R8, 0x11, PT ;  /* 0x000000110800780c */ /* 0x000fe20003f24270 */
[----:B------:R2:W-:Y:S01]  /*3b60*/  STL [R1+0x48], R230 ;  /* 0x000048e601007387 */ /* 0x0005e20000100800 */
[----:B------:R-:W-:Y:S02]  /*3b70*/  FSEL R17, R94, -INF , P2 ;  /* 0xff8000005e117808 */ /* 0x000fe40001000000 */
[----:B------:R-:W-:Y:S01]  /*3b80*/  FMNMX.FTZ R135, R10, R135, !PT ;  /* 0x000000870a877209 */ /* 0x000fe20007810000 */
[----:B------:R3:W-:Y:S01]  /*3b90*/  STL [R1+0x44], R229 ;  /* 0x000044e501007387 */ /* 0x0007e20000100800 */
[----:B------:R-:W-:Y:S02]  /*3ba0*/  FSEL R14, R109, -INF , P6 ;  /* 0xff8000006d0e7808 */ /* 0x000fe40003000000 */
[----:B------:R-:W-:Y:S01]  /*3bb0*/  FSEL R121, R143, -INF , P6 ;  /* 0xff8000008f797808 */ /* 0x000fe20003000000 */
[----:B------:R4:W-:Y:S01]  /*3bc0*/  STL [R1+0x40], R224 ;  /* 0x000040e001007387 */ /* 0x0009e20000100800 */
[----:B------:R-:W-:-:S02]  /*3bd0*/  FSEL R109, R145, -INF , P6 ;  /* 0xff800000916d7808 */ /* 0x000fc40003000000 */
[----:B------:R-:W-:Y:S01]  /*3be0*/  ISETP.GT.AND P6, PT, R8, 0x18, PT ;  /* 0x000000180800780c */ /* 0x000fe20003fc4270 */
[----:B------:R-:W-:Y:S01]  /*3bf0*/  LDSM.16.MT88.4 R48, [R226+0x100] ;  /* 0x00010000e230783b */ /* 0x000fe20000004200 */
[----:B------:R-:W-:Y:S02]  /*3c00*/  FSEL R18, R93, -INF , P1 ;  /* 0xff8000005d127808 */ /* 0x000fe40000800000 */
[----:B------:R-:W-:Y:S01]  /*3c10*/  FMNMX.FTZ R135, R17, R135, !PT ;  /* 0x0000008711877209 */ /* 0x000fe20007810000 */
[----:B------:R-:W-:Y:S01]  /*3c20*/  LDSM.16.MT88.4 R100, [R226+0x2100] ;  /* 0x00210000e264783b */ /* 0x000fe20000004200 */
[----:B------:R-:W-:Y:S02]  /*3c30*/  FSEL R122, R110, -INF , P5 ;  /* 0xff8000006e7a7808 */ /* 0x000fe40002800000 */
[----:B------:R-:W-:Y:S01]  /*3c40*/  FSEL R15, R104, -INF , P5 ;  /* 0xff800000680f7808 */ /* 0x000fe20002800000 */
[----:B------:R-:W-:Y:S01]  /*3c50*/  LDSM.16.MT88.4 R128, [R227+0x2100] ;  /* 0x00210000e380783b */ /* 0x000fe20000004200 */
        /* <DEDUP_REMOVED lines=14> */
[----:B------:R-:W0:Y:S01]  /*3d40*/  LDGDEPBAR ;  /* 0x00000000000079af */ /* 0x000e220000000000 */
[----:B------:R-:W-:Y:S02]  /*3d50*/  FSEL R23, R90, -INF , P2 ;  /* 0xff8000005a177808 */ /* 0x000fe40001000000 */
[----:B------:R-:W-:Y:S02]  /*3d60*/  FSEL R132, R96, -INF , P2 ;  /* 0xff80000060847808 */ /* 0x000fe40001000000 */
[----:B------:R-:W-:-:S02]  /*3d70*/  FSEL R116, R99, -INF , P2 ;  /* 0xff80000063747808 */ /* 0x000fc40001000000 */
[----:B------:R-:W-:Y:S02]  /*3d80*/  ISETP.GT.AND P2, PT, R8, 0x21, PT ;  /* 0x000000210800780c */ /* 0x000fe40003f44270 */
[----:B------:R-:W-:Y:S02]  /*3d90*/  FSEL R181, R74, -INF , P4 ;  /* 0xff8000004ab57808 */ /* 0x000fe40002000000 */
[----:B------:R-:W-:Y:S02]  /*3da0*/  FMNMX.FTZ R135, R20, R135, !PT ;  /* 0x0000008714877209 */ /* 0x000fe40007810000 */
[----:B------:R-:W-:Y:S02]  /*3db0*/  FSEL R24, R89, -INF , P1 ;  /* 0xff80000059187808 */ /* 0x000fe40000800000 */
[----:B------:R-:W-:Y:S02]  /*3dc0*/  FSEL R133, R95, -INF , P1 ;  /* 0xff8000005f857808 */ /* 0x000fe40000800000 */
[----:B------:R-:W-:-:S02]  /*3dd0*/  FSEL R117, R97, -INF , P1 ;  /* 0xff80000061757808 */ /* 0x000fc40000800000 */
[----:B------:R-:W-:Y:S01]  /*3de0*/  ISETP.GT.AND P1, PT, R8, 0x28, PT ;  /* 0x000000280800780c */ /* 0x000fe20003f24270 */
[----:B------:R-:W-:Y:S01]  /*3df0*/  LDSM.16.MT88.4 R96, [R225+0x2100] ;  /* 0x00210000e160783b */ /* 0x000fe20000004200 */
[----:B------:R-:W-:Y:S02]  /*3e00*/  FSEL R180, R73, -INF , P2 ;  /* 0xff80000049b47808 */ /* 0x000fe40001000000 */
[----:B------:R-:W-:Y:S02]  /*3e10*/  FMNMX.FTZ R135, R181, R135, !PT ;  /* 0x00000087b5877209 */ /* 0x000fe40007810000 */
[----:B------:R-:W-:Y:S02]  /*3e20*/  FSEL R186, R72, -INF , P4 ;  /* 0xff80000048ba7808 */ /* 0x000fe40002000000 */
[----:B------:R-:W-:Y:S02]  /*3e30*/  FSEL R179, R80, -INF , P4 ;  /* 0xff80000050b37808 */ /* 0x000fe40002000000 */
[----:B------:R-:W-:-:S02]  /*3e40*/  FSEL R177, R84, -INF , P4 ;  /* 0xff80000054b17808 */ /* 0x000fc40002000000 */
[----:B------:R-:W-:Y:S02]  /*3e50*/  FSEL R182, R68, -INF , P1 ;  /* 0xff80000044b67808 */ /* 0x000fe40000800000 */
[----:B------:R-:W-:Y:S02]  /*3e60*/  ISETP.GT.AND P4, PT, R8, 0x29, PT ;  /* 0x000000290800780c */ /* 0x000fe40003f84270 */
        /* <DEDUP_REMOVED lines=10> */
[----:B------:R-:W-:Y:S01]  /*3f10*/  FSEL R118, R92, -INF , P5 ;  /* 0xff8000005c767808 */ /* 0x000fe20002800000 */
[----:B------:R-:W-:Y:S01]  /*3f20*/  LDSM.16.MT88.4 R84, [R228+0x100] ;  /* 0x00010000e454783b */ /* 0x000fe20000004200 */
[----:B------:R-:W-:-:S02]  /*3f30*/  ISETP.GT.AND P5, PT, R8, 0x31, PT ;  /* 0x000000310800780c */ /* 0x000fc40003fa4270 */
[----:B-1----:R-:W-:Y:S01]  /*3f40*/  FSEL R231, R30, -INF , P6 ;  /* 0xff8000001ee77808 */ /* 0x002fe20003000000 */
[----:B------:R-:W-:Y:S01]  /*3f50*/  LDSM.16.MT88.4 R92, [R227+0x2900] ;  /* 0x00290000e35c783b */ /* 0x000fe20000004200 */
[----:B------:R-:W-:Y:S02]  /*3f60*/  FMNMX.FTZ R135, R183, R135, !PT ;  /* 0x00000087b7877209 */ /* 0x000fe40007810000 */
[----:B------:R-:W-:Y:S01]  /*3f70*/  ISETP.GT.AND P4, PT, R8, 0x38, PT ;  /* 0x000000380800780c */ /* 0x000fe20003f84270 */
[----:B------:R-:W-:Y:S01]  /*3f80*/  STL [R1+0x84], R231 ;  /* 0x000084e701007387 */ /* 0x000fe20000100800 */
[----:B------:R-:W-:Y:S02]  /*3f90*/  FSEL R209, R29, -INF , P5 ;  /* 0xff8000001dd17808 */ /* 0x000fe40002800000 */
[----:B------:R-:W-:Y:S02]  /*3fa0*/  FMNMX.FTZ R135, R231, R135, !PT ;  /* 0x00000087e7877209 */ /* 0x000fe40007810000 */
[----:B------:R-:W-:-:S02]  /*3fb0*/  FSEL R185, R45, -INF , P2 ;  /* 0xff8000002db97808 */ /* 0x000fc40001000000 */
[----:B------:R-:W-:Y:S02]  /*3fc0*/  FSEL R178, R75, -INF , P2 ;  /* 0xff8000004bb27808 */ /* 0x000fe40001000000 */
[----:B------:R-:W-:Y:S01]  /*3fd0*/  FSEL R170, R82, -INF , P2 ;  /* 0xff80000052aa7808 */ /* 0x000fe20001000000 */
[----:B------:R-:W-:Y:S01]  /*3fe0*/  LDSM.16.MT88.4 R72, [R226+0x900] ;  /* 0x00090000e248783b */ /* 0x000fe20000004200 */
[----:B------:R-:W-:Y:S02]  /*3ff0*/  ISETP.GT.AND P2, PT, R8, 0x39, PT ;  /* 0x000000390800780c */ /* 0x000fe40003f44270 */
[----:B--2---:R-:W-:Y:S02]  /*4000*/  FSEL R230, R22, -INF , P4 ;  /* 0xff80000016e67808 */ /* 0x004fe40002000000 */
[----:B------:R-:W-:Y:S02]  /*4010*/  FMNMX.FTZ R135, R209, R135, !PT ;  /* 0x00000087d1877209 */ /* 0x000fe40007810000 */
[----:B------:R-:W-:Y:S01]  /*4020*/  FSEL R208, R21, -INF , P2 ;  /* 0xff80000015d07808 */ /* 0x000fe20001000000 */
[----:B------:R-:W-:Y:S01]  /*4030*/  STL [R1+0x88], R230 ;  /* 0x000088e601007387 */ /* 0x000fe20000100800 */
[----:B------:R-:W-:-:S02]  /*4040*/  FMNMX.FTZ R135, R230, R135, !PT ;  /* 0x00000087e6877209 */ /* 0x000fc40007810000 */
[----:B------:R-:W-:Y:S02]  /*4050*/  FSEL R184, R70, -INF , P1 ;  /* 0xff80000046b87808 */ /* 0x000fe40000800000 */
[----:B------:R-:W-:Y:S01]  /*4060*/  FMNMX.FTZ R135, R208, R135, !PT ;  /* 0x00000087d0877209 */ /* 0x000fe20007810000 */
[----:B------:R-:W-:Y:S01]  /*4070*/  LDSM.16.MT88.4 R68, [R228+0x900] ;  /* 0x00090000e444783b */ /* 0x000fe20000004200 */
[----:B------:R-:W-:Y:S02]  /*4080*/  FSEL R171, R66, -INF , P1 ;  /* 0xff80000042ab7808 */ /* 0x000fe40000800000 */
[----:B------:R-:W-:Y:S01]  /*4090*/  FSEL R169, R44, -INF , P1 ;  /* 0xff8000002ca97808 */ /* 0x000fe20000800000 */
[----:B------:R-:W1:Y:S01]  /*40a0*/  SHFL.BFLY PT, R2, R135, 0x2, 0x1f ;  /* 0x0c401f0087027f89 */ /* 0x000e6200000e0000 */
[----:B---3--:R-:W-:Y:S02]  /*40b0*/  FSEL R229, R32, -INF , P6 ;  /* 0xff80000020e57808 */ /* 0x008fe40003000000 */
[----:B------:R-:W-:Y:S01]  /*40c0*/  FSEL R252, R31, -INF , P5 ;  /* 0xff8000001ffc7808 */ /* 0x000fe20002800000 */
[----:B------:R-:W-:Y:S01]  /*40d0*/  LDSM.16.MT88.4 R44, [R225+0x100] ;  /* 0x00010000e12c783b */ /* 0x000fe20000004200 */
[----:B----4-:R-:W-:-:S02]  /*40e0*/  FSEL R224, R28, -INF , P4 ;  /* 0xff8000001ce07808 */ /* 0x010fc40002000000 */
[----:B------:R-:W-:Y:S02]  /*40f0*/  FSEL R210, R27, -INF , P2 ;  /* 0xff8000001bd27808 */ /* 0x000fe40001000000 */
[----:B------:R-:W-:Y:S02]  /*4100*/  FMNMX.FTZ R0, R108, R109, !PT ;  /* 0x0000006d6c007209 */ /* 0x000fe40007810000 */
[----:B------:R-:W-:Y:S02]  /*4110*/  FSEL R214, R52, -INF , P6 ;  /* 0xff80000034d67808 */ /* 0x000fe40003000000 */
[----:B------:R-:W-:Y:S02]  /*4120*/  FMNMX.FTZ R0, R110, R0, !PT ;  /* 0x000000006e007209 */ /* 0x000fe40007810000 */
[----:B------:R-:W-:Y:S02]  /*4130*/  FSEL R207, R53, -INF , P5 ;  /* 0xff80000035cf7808 */ /* 0x000fe40002800000 */
[----:B------:R-:W-:-:S02]  /*4140*/  FMNMX.FTZ R0, R111, R0, !PT ;  /* 0x000000006f007209 */ /* 0x000fc40007810000 */
[----:B------:R-:W-:Y:S02]  /*4150*/  FSEL R206, R33, -INF , P4 ;  /* 0xff80000021ce7808 */ /* 0x000fe40002000000 */
[----:B------:R-:W-:Y:S02]  /*4160*/  FMNMX.FTZ R0, R116, R0, !PT ;  /* 0x0000000074007209 */ /* 0x000fe40007810000 */
[----:B------:R-:W-:Y:S02]  /*4170*/  FSEL R205, R34, -INF , P2 ;  /* 0xff80000022cd7808 */ /* 0x000fe40001000000 */
[----:B-1----:R-:W-:Y:S02]  /*4180*/  FMNMX.FTZ R135, R135, R2, !PT ;  /* 0x0000000287877209 */ /* 0x002fe40007810000 */
[----:B------:R-:W-:Y:S02]  /*4190*/  FMNMX.FTZ R0, R117, R0, !PT ;  /* 0x0000000075007209 */ /* 0x000fe40007810000 */
[----:B------:R-:W-:Y:S01]  /*41a0*/  FSEL R195, R37, -INF , P6 ;  /* 0xff80000025c37808 */ /* 0x000fe20003000000 */
[----:B------:R-:W1:Y:S01]  /*41b0*/  SHFL.BFLY PT, R2, R135, 0x1, 0x1f ;  /* 0x0c201f0087027f89 */ /* 0x000e6200000e0000 */
[----:B------:R-:W-:-:S02]  /*41c0*/  FMNMX.FTZ R0, R120, R0, !PT ;  /* 0x0000000078007209 */ /* 0x000fc40007810000 */
[----:B------:R-:W-:Y:S02]  /*41d0*/  FSEL R194, R36, -INF , P5 ;  /* 0xff80000024c27808 */ /* 0x000fe40002800000 */
[----:B------:R-:W-:Y:S02]  /*41e0*/  FMNMX.FTZ R0, R118, R0, !PT ;  /* 0x0000000076007209 */ /* 0x000fe40007810000 */
[----:B------:R-:W-:Y:S02]  /*41f0*/  FSEL R193, R35, -INF , P4 ;  /* 0xff80000023c17808 */ /* 0x000fe40002000000 */
[----:B------:R-:W-:Y:S02]  /*4200*/  FMNMX.FTZ R0, R177, R0, !PT ;  /* 0x00000000b1007209 */ /* 0x000fe40007810000 */
[----:B------:R-:W-:Y:S02]  /*4210*/  FSEL R187, R54, -INF , P2 ;  /* 0xff80000036bb7808 */ /* 0x000fe40001000000 */
[----:B------:R-:W-:Y:S01]  /*4220*/  FMNMX.FTZ R0, R170, R0, !PT ;  /* 0x00000000aa007209 */ /* 0x000fe20007810000 */
[----:B------:R-:W-:Y:S03]  /*4230*/  LDSM.16.MT88.4 R52, [R228+0x2900] ;  /* 0x00290000e434783b */ /* 0x000fe60000004200 */
[----:B------:R-:W-:-:S02]  /*4240*/  FMNMX.FTZ R0, R169, R0, !PT ;  /* 0x00000000a9007209 */ /* 0x000fc40007810000 */
[----:B-1----:R-:W-:Y:S02]  /*4250*/  FMNMX.FTZ R135, R135, R2, !PT ;  /* 0x0000000287877209 */ /* 0x002fe40007810000 */
[----:B------:R-:W-:Y:S02]  /*4260*/  FMNMX.FTZ R2, R11, R14, !PT ;  /* 0x0000000e0b027209 */ /* 0x000fe40007810000 */
[C---:B------:R-:W-:Y:S01]  /*4270*/  FSETP.NEU.FTZ.AND P1, PT, R135.reuse, -INF , PT ;  /* 0xff8000008700780b */ /* 0x040fe20003f3d000 */
[----:B------:R-:W-:Y:S01]  /*4280*/  FMUL.FTZ R13, R135, c[0x0][0x2d0] ;  /* 0x0000b400870d7a20 */ /* 0x000fe20000410000 */
[----:B------:R-:W-:Y:S01]  /*4290*/  FMNMX.FTZ R2, R15, R2, !PT ;  /* 0x000000020f027209 */ /* 0x000fe20007810000 */
[----:B------:R-:W-:Y:S03]  /*42a0*/  STL [R1+0x8c], R135 ;  /* 0x00008c8701007387 */ /* 0x000fe60000100800 */
[----:B------:R-:W-:Y:S01]  /*42b0*/  FMNMX.FTZ R2, R16, R2, !PT ;  /* 0x0000000210027209 */ /* 0x000fe20007810000 */
[----:B------:R-:W-:Y:S01]  /*42c0*/  STL [R1+0x90], R229 ;  /* 0x000090e501007387 */ /* 0x000fe20000100800 */
[----:B------:R-:W-:-:S02]  /*42d0*/  FSEL R13, R13, RZ, P1 ;  /* 0x000000ff0d0d7208 */ /* 0x000fc40000800000 */
[----:B------:R-:W-:Y:S02]  /*42e0*/  FMNMX.FTZ R2, R23, R2, !PT ;  /* 0x0000000217027209 */ /* 0x000fe40007810000 */
[----:B------:R-:W-:Y:S02]  /*42f0*/  ISETP.GT.AND P1, PT, R8, 0x29, PT ;  /* 0x000000290800780c */ /* 0x000fe40003f24270 */
[----:B------:R-:W-:Y:S02]  /*4300*/  FMNMX.FTZ R2, R24, R2, !PT ;  /* 0x0000000218027209 */ /* 0x000fe40007810000 */
[----:B------:R-:W-:Y:S02]  /*4310*/  FSEL R176, R40, -INF , P1 ;  /* 0xff80000028b07808 */ /* 0x000fe40000800000 */
[----:B------:R-:W-:-:S04]  /*4320*/  FMNMX.FTZ R2, R25, R2, !PT ;  /* 0x0000000219027209 */ /* 0x000fc80007810000 */
        /* <DEDUP_REMOVED lines=8> */
[----:B------:R-:W-:-:S05]  /*43b0*/  FMNMX.FTZ R2, R210, R2, !PT ;  /* 0x00000002d2027209 */ /* 0x000fca0007810000 */
[----:B------:R-:W1:Y:S02]  /*43c0*/  SHFL.BFLY PT, R5, R2, 0x2, 0x1f ;  /* 0x0c401f0002057f89 */ /* 0x000e6400000e0000 */
[----:B-1----:R-:W-:-:S05]  /*43d0*/  FMNMX.FTZ R2, R2, R5, !PT ;  /* 0x0000000502027209 */ /* 0x002fca0007810000 */
[----:B------:R-:W1:Y:S02]  /*43e0*/  SHFL.BFLY PT, R5, R2, 0x1, 0x1f ;  /* 0x0c201f0002057f89 */ /* 0x000e6400000e0000 */
[----:B-1----:R-:W-:Y:S01]  /*43f0*/  FMNMX.FTZ R2, R2, R5, !PT ;  /* 0x0000000502027209 */ /* 0x002fe20007810000 */
[----:B------:R-:W-:-:S03]  /*4400*/  FFMA.FTZ R5, R6, c[0x0][0x2d0], -R13 ;  /* 0x0000b40006057a23 */ /* 0x000fc6000001080d */
[C---:B------:R-:W-:Y:S01]  /*4410*/  FSETP.NEU.FTZ.AND P1, PT, R2.reuse, -INF , PT ;  /* 0xff8000000200780b */ /* 0x040fe20003f3d000 */
[----:B------:R-:W-:Y:S01]  /*4420*/  FMUL.FTZ R12, R2, c[0x0][0x2d0] ;  /* 0x0000b400020c7a20 */ /* 0x000fe20000410000 */
[----:B------:R1:W-:Y:S04]  /*4430*/  MUFU.EX2 R235, R5 ;  /* 0x0000000500eb7308 */ /* 0x0003e80000000800 */
[----:B------:R-:W-:Y:S02]  /*4440*/  FSEL R12, R12, RZ, P1 ;  /* 0x000000ff0c0c7208 */ /* 0x000fe40000800000 */
[----:B------:R-:W-:Y:S01]  /*4450*/  ISETP.GT.AND P1, PT, R8, 0x29, PT ;  /* 0x000000290800780c */ /* 0x000fe20003f24270 */
[----:B------:R-:W-:Y:S02]  /*4460*/  FFMA.FTZ R8, R17, c[0x0][0x2d0], -R13 ;  /* 0x0000b40011087a23 */ /* 0x000fe4000001080d */
[--C-:B------:R-:W-:Y:S01]  /*4470*/  FFMA.FTZ R3, R15, c[0x0][0x2d0], -R12.reuse ;  /* 0x0000b4000f037a23 */ /* 0x100fe2000001080c */
[----:B------:R-:W-:Y:S01]  /*4480*/  FSEL R168, R65, -INF , P1 ;  /* 0xff80000041a87808 */ /* 0x000fe20000800000 */
[----:B------:R-:W-:Y:S01]  /*4490*/  FFMA.FTZ R4, R11, c[0x0][0x2d0], -R12 ;  /* 0x0000b4000b047a23 */ /* 0x000fe2000001080c */
[----:B------:R2:W-:Y:S01]  /*44a0*/  MUFU.EX2 R244, R8 ;  /* 0x0000000800f47308 */ /* 0x0005e20000000800 */
[----:B------:R-:W-:-:S02]  /*44b0*/  FSEL R138, R67, -INF , P1 ;  /* 0xff800000438a7808 */ /* 0x000fc40000800000 */
[----:B------:R-:W-:Y:S01]  /*44c0*/  FMNMX.FTZ R0, R168, R0, !PT ;  /* 0x00000000a8007209 */ /* 0x000fe20007810000 */
[----:B-1----:R-:W-:Y:S01]  /*44d0*/  FFMA.FTZ R5, R7, c[0x0][0x2d0], -R13 ;  /* 0x0000b40007057a23 */ /* 0x002fe2000001080d */
[----:B------:R-:W-:Y:S02]  /*44e0*/  LDSM.16.MT88.4 R64, [R227+0x900] ;  /* 0x00090000e340783b */ /* 0x000fe40000004200 */
[----:B------:R-:W-:Y:S01]  /*44f0*/  FMNMX.FTZ R0, R214, R0, !PT ;  /* 0x00000000d6007209 */ /* 0x000fe20007810000 */
[----:B------:R1:W-:Y:S03]  /*4500*/  MUFU.EX2 R213, R3 ;  /* 0x0000000300d57308 */ /* 0x0003e60000000800 */
[----:B------:R-:W-:-:S04]  /*4510*/  FMNMX.FTZ R0, R207, R0, !PT ;  /* 0x00000000cf007209 */ /* 0x000fc80007810000 */
[----:B------:R-:W-:Y:S01]  /*4520*/  FMNMX.FTZ R0, R206, R0, !PT ;  /* 0x00000000ce007209 */ /* 0x000fe20007810000 */
[----:B------:R3:W-:Y:S01]  /*4530*/  MUFU.EX2 R238, R5 ;  /* 0x0000000500ee7308 */ /* 0x0007e20000000800 */
[----:B--2---:R-:W-:Y:S02]  /*4540*/  FFMA.FTZ R8, R18, c[0x0][0x2d0], -R13 ;  /* 0x0000b40012087a23 */ /* 0x004fe4000001080d */
[----:B------:R-:W-:Y:S01]  /*4550*/  FMNMX.FTZ R0, R205, R0, !PT ;  /* 0x00000000cd007209 */ /* 0x000fe20007810000 */
[----:B-1----:R-:W-:-:S04]  /*4560*/  FFMA.FTZ R3, R16, c[0x0][0x2d0], -R12 ;  /* 0x0000b40010037a23 */ /* 0x002fc8000001080c */
[----:B------:R1:W-:Y:S01]  /*4570*/  MUFU.EX2 R243, R4 ;  /* 0x0000000400f37308 */ /* 0x0003e20000000800 */
[----:B---3--:R-:W-:-:S07]  /*4580*/  FFMA.FTZ R5, R9, c[0x0][0x2d0], -R13 ;  /* 0x0000b40009057a23 */ /* 0x008fce000001080d */
[----:B------:R2:W3:Y:S01]  /*4590*/  MUFU.EX2 R233, R3 ;  /* 0x0000000300e97308 */ /* 0x0004e20000000800 */
[----:B------:R-:W4:Y:S07]  /*45a0*/  SHFL.BFLY PT, R9, R0, 0x2, 0x1f ;  /* 0x0c401f0000097f89 */ /* 0x000f2e00000e0000 */
[----:B------:R4:W-:Y:S01]  /*45b0*/  MUFU.EX2 R173, R5 ;  /* 0x0000000500ad7308 */ /* 0x0009e20000000800 */
[----:B-1----:R-:W-:Y:S01]  /*45c0*/  FFMA.FTZ R4, R14, c[0x0][0x2d0], -R12 ;  /* 0x0000b4000e047a23 */ /* 0x002fe2000001080c */
[----:B--2---:R-:W-:-:S06]  /*45d0*/  FMNMX.FTZ R3, R119, R121, !PT ;  /* 0x0000007977037209 */ /* 0x004fcc0007810000 */
[----:B------:R1:W-:Y:S01]  /*45e0*/  MUFU.EX2 R211, R8 ;  /* 0x0000000800d37308 */ /* 0x0003e20000000800 */
[----:B---3--:R-:W-:Y:S02]  /*45f0*/  F2FP.PACK_AB R7, R233, R213 ;  /* 0x000000d5e907723e */ /* 0x008fe400000000ff */
[----:B------:R-:W-:-:S04]  /*4600*/  FMNMX.FTZ R3, R122, R3, !PT ;  /* 0x000000037a037209 */ /* 0x000fc80007810000 */
[----:B------:R-:W-:Y:S01]  /*4610*/  FMNMX.FTZ R3, R123, R3, !PT ;  /* 0x000000037b037209 */ /* 0x000fe20007810000 */
[----:B----4-:R-:W-:Y:S01]  /*4620*/  FFMA.FTZ R5, R10, c[0x0][0x2d0], -R13 ;  /* 0x0000b4000a057a23 */ /* 0x010fe2000001080d */
[----:B------:R2:W-:Y:S02]  /*4630*/  MUFU.EX2 R239, R4 ;  /* 0x0000000400ef7308 */ /* 0x0005e40000000800 */
[----:B------:R-:W-:-:S04]  /*4640*/  FMNMX.FTZ R3, R132, R3, !PT ;  /* 0x0000000384037209 */ /* 0x000fc80007810000 */
[----:B------:R-:W-:Y:S01]  /*4650*/  FMNMX.FTZ R3, R133, R3, !PT ;  /* 0x0000000385037209 */ /* 0x000fe20007810000 */
[----:B-1----:R-:W-:Y:S01]  /*4660*/  FFMA.FTZ R8, R19, c[0x0][0x2d0], -R13 ;  /* 0x0000b40013087a23 */ /* 0x002fe2000001080d */
[----:B------:R-:W1:Y:S02]  /*4670*/  MUFU.EX2 R234, R5 ;  /* 0x0000000500ea7308 */ /* 0x000e640000000800 */
[----:B------:R-:W-:-:S04]  /*4680*/  FMNMX.FTZ R3, R134, R3, !PT ;  /* 0x0000000386037209 */ /* 0x000fc80007810000 */
[----:B------:R-:W-:Y:S02]  /*4690*/  FMNMX.FTZ R3, R139, R3, !PT ;  /* 0x000000038b037209 */ /* 0x000fe40007810000 */
[----:B------:R3:W-:Y:S01]  /*46a0*/  MUFU.EX2 R237, R8 ;  /* 0x0000000800ed7308 */ /* 0x0007e20000000800 */
[----:B--2---:R-:W-:Y:S02]  /*46b0*/  F2FP.PACK_AB R4, R238, R235 ;  /* 0x000000ebee04723e */ /* 0x004fe400000000ff */
[----:B------:R-:W-:-:S04]  /*46c0*/  FMNMX.FTZ R3, R179, R3, !PT ;  /* 0x00000003b3037209 */ /* 0x000fc80007810000 */
[----:B------:R-:W-:Y:S02]  /*46d0*/  FMNMX.FTZ R3, R178, R3, !PT ;  /* 0x00000003b2037209 */ /* 0x000fe40007810000 */
[----:B-1----:R-:W-:Y:S02]  /*46e0*/  F2FP.PACK_AB R6, R234, R173 ;  /* 0x000000adea06723e */ /* 0x002fe400000000ff */
[----:B------:R-:W-:Y:S02]  /*46f0*/  FMNMX.FTZ R3, R171, R3, !PT ;  /* 0x00000003ab037209 */ /* 0x000fe40007810000 */
[----:B------:R-:W-:Y:S02]  /*4700*/  F2FP.PACK_AB R5, R239, R243 ;  /* 0x000000f3ef05723e */ /* 0x000fe400000000ff */
[----:B------:R-:W-:Y:S01]  /*4710*/  FMNMX.FTZ R3, R138, R3, !PT ;  /* 0x000000038a037209 */ /* 0x000fe20007810000 */
[----:B---3--:R-:W-:-:S03]  /*4720*/  FFMA.FTZ R8, R20, c[0x0][0x2d0], -R13 ;  /* 0x0000b40014087a23 */ /* 0x008fc6000001080d */
[----:B------:R-:W-:Y:S01]  /*4730*/  FMNMX.FTZ R3, R195, R3, !PT ;  /* 0x00000003c3037209 */ /* 0x000fe20007810000 */
[----:B------:R1:W2:Y:S01]  /*4740*/  MUFU.EX2 R212, R8 ;  /* 0x0000000800d47308 */ /* 0x0002a20000000800 */
[----:B------:R-:W-:Y:S02]  /*4750*/  HMMA.16816.F32 R160, R4, R88, RZ ;  /* 0x0000005804a0723c */ /* 0x000fe400000018ff */
[----:B------:R-:W-:-:S04]  /*4760*/  FMNMX.FTZ R3, R194, R3, !PT ;  /* 0x00000003c2037209 */ /* 0x000fc80007810000 */
[----:B------:R-:W-:Y:S02]  /*4770*/  FMNMX.FTZ R3, R193, R3, !PT ;  /* 0x00000003c1037209 */ /* 0x000fe40007810000 */
[C---:B------:R-:W-:Y:S02]  /*4780*/  HMMA.16816.F32 R152, R4.reuse, R96, RZ ;  /* 0x000000600498723c */ /* 0x040fe400000018ff */
[----:B------:R-:W-:Y:S02]  /*4790*/  FMNMX.FTZ R14, R187, R3, !PT ;  /* 0x00000003bb0e7209 */ /* 0x000fe40007810000 */
[----:B------:R-:W-:Y:S01]  /*47a0*/  FMNMX.FTZ R3, R0, R9, !PT ;  /* 0x0000000900037209 */ /* 0x000fe20007810000 */
[--C-:B------:R-:W-:Y:S02]  /*47b0*/  FFMA.FTZ R0, R26, c[0x0][0x2d0], -R12.reuse ;  /* 0x0000b4001a007a23 */ /* 0x100fe4000001080c */
[--C-:B-1----:R-:W-:Y:S01]  /*47c0*/  FFMA.FTZ R8, R23, c[0x0][0x2d0], -R12.reuse ;  /* 0x0000b40017087a23 */ /* 0x102fe2000001080c */
[----:B------:R-:W1:Y:S01]  /*47d0*/  SHFL.BFLY PT, R15, R14, 0x2, 0x1f ;  /* 0x0c401f000e0f7f89 */ /* 0x000e6200000e0000 */
[----:B------:R1:W-:Y:S01]  /*47e0*/  MUFU.EX2 R229, R0 ;  /* 0x0000000000e57308 */ /* 0x0003e20000000800 */
[----:B--2---:R-:W-:Y:S01]  /*47f0*/  F2FP.PACK_AB R10, R212, R237 ;  /* 0x000000edd40a723e */ /* 0x004fe200000000ff */
[C---:B------:R-:W-:Y:S01]  /*4800*/  HMMA.16816.F32 R140, R4.reuse, R104, RZ ;  /* 0x00000068048c723c */ /* 0x040fe200000018ff */
[----:B------:R-:W2:Y:S05]  /*4810*/  SHFL.BFLY PT, R16, R3, 0x1, 0x1f ;  /* 0x0c201f0003107f89 */ /* 0x000eaa00000e0000 */
[----:B------:R3:W-:Y:S02]  /*4820*/  MUFU.EX2 R172, R8 ;  /* 0x0000000800ac7308 */ /* 0x0007e40000000800 */
[C---:B------:R-:W-:Y:S08]  /*4830*/  HMMA.16816.F32 R148, R4.reuse, R44, RZ ;  /* 0x0000002c0494723c */ /* 0x040ff000000018ff */
[----:B------:R-:W-:Y:S01]  /*4840*/  HMMA.16816.F32 R156, R4, R48, RZ ;  /* 0x00000030049c723c */ /* 0x000fe200000018ff */
[----:B-1----:R-:W-:Y:S01]  /*4850*/  FMNMX.FTZ R0, R14, R15, !PT ;  /* 0x0000000f0e007209 */ /* 0x002fe20007810000 */
[----:B---3--:R-:W-:-:S06]  /*4860*/  FFMA.FTZ R8, R24, c[0x0][0x2d0], -R12 ;  /* 0x0000b40018087a23 */ /* 0x008fcc000001080c */
[C---:B------:R-:W-:Y:S01]  /*4870*/  HMMA.16816.F32 R164, R4.reuse, R84, RZ ;  /* 0x0000005404a4723c */ /* 0x040fe200000018ff */
[----:B--2---:R-:W-:Y:S01]  /*4880*/  FMNMX.FTZ R137, R3, R16, !PT ;  /* 0x0000001003897209 */ /* 0x004fe20007810000 */
[----:B------:R1:W2:Y:S03]  /*4890*/  MUFU.EX2 R240, R8 ;  /* 0x0000000800f07308 */ /* 0x0002a60000000800 */
[C---:B------:R-:W-:Y:S01]  /*48a0*/  FSETP.NEU.FTZ.AND P1, PT, R137.reuse, -INF , PT ;  /* 0xff8000008900780b */ /* 0x040fe20003f3d000 */
[----:B------:R-:W-:Y:S02]  /*48b0*/  FMUL.FTZ R3, R137, c[0x0][0x2d0] ;  /* 0x0000b40089037a20 */ /* 0x000fe40000410000 */
[----:B------:R-:W-:Y:S03]  /*48c0*/  HMMA.16816.F32 R144, R4, R100, RZ ;  /* 0x000000640490723c */ /* 0x000fe600000018ff */
[----:B------:R-:W-:-:S05]  /*48d0*/  FSEL R3, R3, RZ, P1 ;  /* 0x000000ff03037208 */ /* 0x000fca0000800000 */
[----:B------:R-:W-:Y:S01]  /*48e0*/  HMMA.16816.F32 R124, R4, R128, RZ ;  /* 0x00000080047c723c */ /* 0x000fe200000018ff */
[----:B-1----:R-:W-:Y:S01]  /*48f0*/  FFMA.FTZ R8, R25, c[0x0][0x2d0], -R12 ;  /* 0x0000b40019087a23 */ /* 0x002fe2000001080c */
[----:B--2---:R-:W-:-:S03]  /*4900*/  F2FP.PACK_AB R9, R240, R172 ;  /* 0x000000acf009723e */ /* 0x004fc600000000ff */
[----:B------:R1:W2:Y:S03]  /*4910*/  MUFU.EX2 R236, R8 ;  /* 0x0000000800ec7308 */ /* 0x0002a60000000800 */
[C---:B------:R-:W-:Y:S08]  /*4920*/  HMMA.16816.F32 R112, R4.reuse, R46, RZ ;  /* 0x0000002e0470723c */ /* 0x040ff000000018ff */
[----:B------:R-:W-:Y:S01]  /*4930*/  HMMA.16816.F32 R80, R4, R50, RZ ;  /* 0x000000320450723c */ /* 0x000fe200000018ff */
[----:B-1----:R-:W-:-:S02]  /*4940*/  F2FP.PACK_AB R8, R211, R244 ;  /* 0x000000f4d308723e */ /* 0x002fc400000000ff */
[----:B--2---:R-:W-:-:S05]  /*4950*/  F2FP.PACK_AB R11, R229, R236 ;  /* 0x000000ece50b723e */ /* 0x004fca00000000ff */
[----:B------:R-:W-:Y:S08]  /*4960*/  HMMA.16816.F32 R40, R4, R86, RZ ;  /* 0x000000560428723c */ /* 0x000ff000000018ff */
[----:B------:R-:W-:Y:S08]  /*4970*/  HMMA.16816.F32 R16, R8, R64, R160 ;  /* 0x000000400810723c */ /* 0x000ff000000018a0 */
[C---:B------:R-:W-:Y:S08]  /*4980*/  HMMA.16816.F32 R36, R4.reuse, R90, RZ ;  /* 0x0000005a0424723c */ /* 0x040ff000000018ff */
[C---:B------:R-:W-:Y:S08]  /*4990*/  HMMA.16816.F32 R32, R4.reuse, R98, RZ ;  /* 0x000000620420723c */ /* 0x040ff000000018ff */
[----:B------:R-:W-:Y:S01]  /*49a0*/  HMMA.16816.F32 R28, R4, R102, RZ ;  /* 0x00000066041c723c */ /* 0x000fe200000018ff */
[----:B------:R-:W-:Y:S01]  /*49b0*/  MOV R163, R19 ;  /* 0x0000001300a37202 */ /* 0x000fe20000000f00 */
[----:B------:R-:W-:Y:S01]  /*49c0*/  IMAD.MOV.U32 R162, RZ, RZ, R17 ;  /* 0x000000ffffa27224 */ /* 0x000fe200078e0011 */
[----:B------:R-:W-:Y:S01]  /*49d0*/  MOV R160, R16 ;  /* 0x0000001000a07202 */ /* 0x000fe20000000f00 */
[----:B------:R-:W-:-:S04]  /*49e0*/  IMAD.MOV.U32 R161, RZ, RZ, R18 ;  /* 0x000000ffffa17224 */ /* 0x000fc800078e0012 */
[C---:B------:R-:W-:Y:S08]  /*49f0*/  HMMA.16816.F32 R24, R4.reuse, R106, RZ ;  /* 0x0000006a0418723c */ /* 0x040ff000000018ff */
[----:B------:R-:W-:Y:S01]  /*4a00*/  HMMA.16816.F32 R20, R4, R130, RZ ;  /* 0x000000820414723c */ /* 0x000fe200000018ff */
[----:B------:R-:W1:Y:S06]  /*4a10*/  SHFL.BFLY PT, R5, R0, 0x1, 0x1f ;  /* 0x0c201f0000057f89 */ /* 0x000e6c00000e0000 */
[--C-:B------:R-:W-:Y:S01]  /*4a20*/  FFMA.FTZ R4, R108, c[0x0][0x2d0], -R3.reuse ;  /* 0x0000b4006c047a23 */ /* 0x100fe20000010803 */
[C---:B------:R-:W-:Y:S03]  /*4a30*/  HMMA.16816.F32 R16, R8.reuse, R60, R152 ;  /* 0x0000003c0810723c */ /* 0x040fe60000001898 */
[----:B------:R2:W-:Y:S05]  /*4a40*/  MUFU.EX2 R204, R4 ;  /* 0x0000000400cc7308 */ /* 0x0005ea0000000800 */
[C---:B------:R-:W-:Y:S08]  /*4a50*/  HMMA.16816.F32 R140, R8.reuse, R52, R140 ;  /* 0x00000034088c723c */ /* 0x040ff0000000188c */
[----:B------:R-:W-:Y:S01]  /*4a60*/  HMMA.16816.F32 R200, R8, R72, R156 ;  /* 0x0000004808c8723c */ /* 0x000fe2000000189c */
[----:B-1----:R-:W-:Y:S01]  /*4a70*/  FMNMX.FTZ R136, R0, R5, !PT ;  /* 0x0000000500887209 */ /* 0x002fe20007810000 */
[----:B------:R-:W-:-:S02]  /*4a80*/  FFMA.FTZ R0, R111, c[0x0][0x2d0], -R3 ;  /* 0x0000b4006f007a23 */ /* 0x000fc40000010803 */
[----:B--2---:R-:W-:Y:S01]  /*4a90*/  FFMA.FTZ R4, R109, c[0x0][0x2d0], -R3 ;  /* 0x0000b4006d047a23 */ /* 0x004fe20000010803 */
[----:B------:R-:W-:-:S03]  /*4aa0*/  FSETP.NEU.FTZ.AND P1, PT, R136, -INF , PT ;  /* 0xff8000008800780b */ /* 0x000fc60003f3d000 */
[----:B------:R1:W2:Y:S01]  /*4ab0*/  MUFU.EX2 R192, R4 ;  /* 0x0000000400c07308 */ /* 0x0002a20000000800 */
[----:B------:R-:W-:Y:S01]  /*4ac0*/  IMAD.MOV.U32 R159, RZ, RZ, R19 ;  /* 0x000000ffff9f7224 */ /* 0x000fe200078e0013 */
[----:B------:R-:W-:Y:S01]  /*4ad0*/  MOV R157, R16 ;  /* 0x00000010009d7202 */ /* 0x000fe20000000f00 */
[----:B------:R-:W-:Y:S01]  /*4ae0*/  IMAD.MOV.U32 R158, RZ, RZ, R18 ;  /* 0x000000ffff9e7224 */ /* 0x000fe200078e0012 */
[----:B------:R-:W-:Y:S01]  /*4af0*/  HMMA.16816.F32 R216, R8, R68, R164 ;  /* 0x0000004408d8723c */ /* 0x000fe200000018a4 */
[----:B------:R-:W-:-:S03]  /*4b00*/  IMAD.MOV.U32 R156, RZ, RZ, R17 ;  /* 0x000000ffff9c7224 */ /* 0x000fc600078e0011 */
[----:B------:R-:W-:-:S04]  /*4b10*/  MOV R6, R141 ;  /* 0x0000008d00067202 */ /* 0x000fc80000000f00 */
[C---:B------:R-:W-:Y:S01]  /*4b20*/  HMMA.16816.F32 R16, R8.reuse, R56, R144 ;  /* 0x000000380810723c */ /* 0x040fe20000001890 */
[----:B-1----:R-:W-:Y:S02]  /*4b30*/  FFMA.FTZ R4, R110, c[0x0][0x2d0], -R3 ;  /* 0x0000b4006e047a23 */ /* 0x002fe40000010803 */
[----:B------:R1:W-:Y:S05]  /*4b40*/  MUFU.EX2 R110, R0 ;  /* 0x00000000006e7308 */ /* 0x0003ea0000000800 */
[C---:B------:R-:W-:Y:S03]  /*4b50*/  HMMA.16816.F32 R124, R8.reuse, R92, R124 ;  /* 0x0000005c087c723c */ /* 0x040fe6000000187c */
[----:B------:R3:W4:Y:S05]  /*4b60*/  MUFU.EX2 R15, R4 ;  /* 0x00000004000f7308 */ /* 0x00072a0000000800 */
[----:B------:R-:W-:Y:S01]  /*4b70*/  HMMA.16816.F32 R36, R8, R66, R36 ;  /* 0x000000420824723c */ /* 0x000fe20000001824 */
[----:B------:R-:W-:Y:S01]  /*4b80*/  IMAD.MOV.U32 R191, RZ, RZ, R216 ;  /* 0x000000ffffbf7224 */ /* 0x000fe200078e00d8 */
[----:B------:R-:W-:Y:S01]  /*4b90*/  MOV R190, R217 ;  /* 0x000000d900be7202 */ /* 0x000fe20000000f00 */
[----:B------:R-:W-:-:S02]  /*4ba0*/  IMAD.MOV.U32 R189, RZ, RZ, R218 ;  /* 0x000000ffffbd7224 */ /* 0x000fc400078e00da */
[----:B------:R-:W-:Y:S02]  /*4bb0*/  IMAD.MOV.U32 R188, RZ, RZ, R219 ;  /* 0x000000ffffbc7224 */ /* 0x000fe400078e00db */
[----:B-1----:R-:W-:Y:S01]  /*4bc0*/  FMUL.FTZ R0, R136, c[0x0][0x2d0] ;  /* 0x0000b40088007a20 */ /* 0x002fe20000410000 */
[C---:B------:R-:W-:Y:S01]  /*4bd0*/  HMMA.16816.F32 R196, R8.reuse, R76, R148 ;  /* 0x0000004c08c4723c */ /* 0x040fe20000001894 */
[----:B------:R-:W-:Y:S01]  /*4be0*/  IMAD.MOV.U32 R144, RZ, RZ, R16 ;  /* 0x000000ffff907224 */ /* 0x000fe200078e0010 */
[----:B------:R-:W-:Y:S01]  /*4bf0*/  MOV R145, R19 ;  /* 0x0000001300917202 */ /* 0x000fe20000000f00 */
[----:B------:R-:W-:Y:S01]  /*4c00*/  IMAD.MOV.U32 R16, RZ, RZ, R140 ;  /* 0x000000ffff107224 */ /* 0x000fe200078e008c */
[----:B------:R-:W-:Y:S01]  /*4c10*/  FSEL R0, R0, RZ, P1 ;  /* 0x000000ff00007208 */ /* 0x000fe20000800000 */
[----:B------:R-:W-:Y:S01]  /*4c20*/  IMAD.MOV.U32 R146, RZ, RZ, R18 ;  /* 0x000000ffff927224 */ /* 0x000fe200078e0012 */
[----:B------:R-:W-:Y:S01]  /*4c30*/  MOV R18, R142 ;  /* 0x0000008e00127202 */ /* 0x000fe20000000f00 */
[----:B---3--:R-:W-:Y:S01]  /*4c40*/  FFMA.FTZ R4, R116, c[0x0][0x2d0], -R3 ;  /* 0x0000b40074047a23 */ /* 0x008fe20000010803 */
[----:B------:R-:W-:Y:S01]  /*4c50*/  MOV R231, R126 ;  /* 0x0000007e00e77202 */ /* 0x000fe20000000f00 */
[----:B------:R-:W-:Y:S01]  /*4c60*/  IMAD.MOV.U32 R135, RZ, RZ, R124 ;  /* 0x000000ffff877224 */ /* 0x000fe200078e007c */
[----:B------:R-:W-:Y:S01]  /*4c70*/  HMMA.16816.F32 R148, R8, R78, R112 ;  /* 0x0000004e0894723c */ /* 0x000fe20000001870 */
[----:B------:R1:W-:Y:S01]  /*4c80*/  MUFU.EX2 R232, R4 ;  /* 0x0000000400e87308 */ /* 0x0003e20000000800 */
[----:B------:R-:W-:-:S02]  /*4c90*/  IMAD.MOV.U32 R230, RZ, RZ, R125 ;  /* 0x000000ffffe67224 */ /* 0x000fc400078e007d */
[----:B------:R-:W-:Y:S02]  /*4ca0*/  IMAD.MOV.U32 R14, RZ, RZ, R127 ;  /* 0x000000ffff0e7224 */ /* 0x000fe400078e007f */
[----:B------:R-:W-:Y:S02]  /*4cb0*/  IMAD.MOV.U32 R19, RZ, RZ, R17 ;  /* 0x000000ffff137224 */ /* 0x000fe400078e0011 */
[C---:B------:R-:W-:Y:S01]  /*4cc0*/  HMMA.16816.F32 R164, R8.reuse, R74, R80 ;  /* 0x0000004a08a4723c */ /* 0x040fe20000001850 */
[----:B------:R-:W-:Y:S02]  /*4cd0*/  IMAD.MOV.U32 R17, RZ, RZ, R143 ;  /* 0x000000ffff117224 */ /* 0x000fe400078e008f */
[----:B------:R-:W-:Y:S02]  /*4ce0*/  IMAD.MOV.U32 R7, RZ, RZ, R36 ;  /* 0x000000ffff077224 */ /* 0x000fe400078e0024 */
[----:B------:R-:W-:Y:S02]  /*4cf0*/  IMAD.MOV.U32 R5, RZ, RZ, R39 ;  /* 0x000000ffff057224 */ /* 0x000fe400078e0027 */
[----:B------:R-:W-:Y:S01]  /*4d00*/  IMAD.MOV.U32 R81, RZ, RZ, R37 ;  /* 0x000000ffff517224 */ /* 0x000fe200078e0025 */
[----:B------:R-:W-:Y:S01]  /*4d10*/  HMMA.16816.F32 R124, R8, R70, R40 ;  /* 0x00000046087c723c */ /* 0x000fe20000001828 */
[----:B-1----:R-:W-:Y:S01]  /*4d20*/  FFMA.FTZ R4, R117, c[0x0][0x2d0], -R3 ;  /* 0x0000b40075047a23 */ /* 0x002fe20000010803 */
[----:B------:R-:W-:Y:S01]  /*4d30*/  MOV R80, R38 ;  /* 0x0000002600507202 */ /* 0x000fe20000000f00 */
[----:B------:R-:W-:-:S02]  /*4d40*/  IMAD.MOV.U32 R143, RZ, RZ, R173 ;  /* 0x000000ffff8f7224 */ /* 0x000fc400078e00ad */
[----:B------:R1:W-:Y:S01]  /*4d50*/  MUFU.EX2 R141, R4 ;  /* 0x00000004008d7308 */ /* 0x0003e20000000800 */
[----:B------:R-:W-:Y:S02]  /*4d60*/  IMAD.MOV.U32 R142, RZ, RZ, R157 ;  /* 0x000000ffff8e7224 */ /* 0x000fe400078e009d */
[C---:B------:R-:W-:Y:S08]  /*4d70*/  HMMA.16816.F32 R248, R8.reuse, R62, R32 ;  /* 0x0000003e08f8723c */ /* 0x040ff00000001820 */
[----:B------:R-:W-:Y:S01]  /*4d80*/  HMMA.16816.F32 R220, R8, R58, R28 ;  /* 0x0000003a08dc723c */ /* 0x000fe2000000181c */
[----:B-1----:R-:W-:-:S07]  /*4d90*/  FFMA.FTZ R4, R119, c[0x0][0x2d0], -R0 ;  /* 0x0000b40077047a23 */ /* 0x002fce0000010800 */
[C---:B------:R-:W-:Y:S01]  /*4da0*/  HMMA.16816.F32 R152, R8.reuse, R54, R24 ;  /* 0x000000360898723c */ /* 0x040fe20000001818 */
[----:B------:R1:W-:Y:S07]  /*4db0*/  MUFU.EX2 R109, R4 ;  /* 0x00000004006d7308 */ /* 0x0003ee0000000800 */
[----:B------:R-:W-:Y:S07]  /*4dc0*/  HMMA.16816.F32 R216, R8, R94, R20 ;  /* 0x0000005e08d8723c */ /* 0x000fee0000001814 */
[----:B--2---:R-:W-:Y:S01]  /*4dd0*/  F2FP.PACK_AB R8, R192, R204 ;  /* 0x000000ccc008723e */ /* 0x004fe200000000ff */
[----:B-1----:R-:W-:Y:S01]  /*4de0*/  FFMA.FTZ R4, R121, c[0x0][0x2d0], -R0 ;  /* 0x0000b40079047a23 */ /* 0x002fe20000010800 */
[----:B----4-:R-:W-:-:S03]  /*4df0*/  F2FP.PACK_AB R10, R110, R15 ;  /* 0x0000000f6e0a723e */ /* 0x010fc600000000ff */
[----:B------:R1:W2:Y:S02]  /*4e00*/  MUFU.EX2 R108, R4 ;  /* 0x00000004006c7308 */ /* 0x0002a40000000800 */
[----:B-1----:R-:W-:Y:S01]  /*4e10*/  FFMA.FTZ R4, R122, c[0x0][0x2d0], -R0 ;  /* 0x0000b4007a047a23 */ /* 0x002fe20000010800 */
[----:B--2---:R-:W-:-:S05]  /*4e20*/  F2FP.PACK_AB R9, R108, R109 ;  /* 0x0000006d6c09723e */ /* 0x004fca00000000ff */
[----:B------:R1:W-:Y:S02]  /*4e30*/  MUFU.EX2 R242, R4 ;  /* 0x0000000400f27308 */ /* 0x0003e40000000800 */
[----:B-1----:R-:W-:-:S06]  /*4e40*/  FFMA.FTZ R4, R123, c[0x0][0x2d0], -R0 ;  /* 0x0000b4007b047a23 */ /* 0x002fcc0000010800 */
[----:B------:R1:W2:Y:S02]  /*4e50*/  MUFU.EX2 R140, R4 ;  /* 0x00000004008c7308 */ /* 0x0002a40000000800 */
[----:B-1----:R-:W-:Y:S01]  /*4e60*/  FFMA.FTZ R4, R120, c[0x0][0x2d0], -R3 ;  /* 0x0000b40078047a23 */ /* 0x002fe20000010803 */
[----:B--2---:R-:W-:-:S05]  /*4e70*/  F2FP.PACK_AB R11, R140, R242 ;  /* 0x000000f28c0b723e */ /* 0x004fca00000000ff */
[----:B------:R1:W-:Y:S02]  /*4e80*/  MUFU.EX2 R241, R4 ;  /* 0x0000000400f17308 */ /* 0x0003e40000000800 */
[C---:B------:R-:W-:Y:S07]  /*4e90*/  HMMA.16816.F32 R28, R8.reuse, R88, RZ ;  /* 0x00000058081c723c */ /* 0x040fee00000018ff */
[----:B------:R-:W-:Y:S01]  /*4ea0*/  IMAD.MOV.U32 R89, RZ, RZ, R19 ;  /* 0x000000ffff597224 */ /* 0x000fe200078e0013 */
[----:B------:R-:W-:Y:S01]  /*4eb0*/  HMMA.16816.F32 R24, R8, R96, RZ ;  /* 0x000000600818723c */ /* 0x000fe200000018ff */
[----:B------:R-:W-:-:S02]  /*4ec0*/  IMAD.MOV.U32 R88, RZ, RZ, R16 ;  /* 0x000000ffff587224 */ /* 0x000fc400078e0010 */
[----:B-1----:R-:W-:-:S04]  /*4ed0*/  FFMA.FTZ R4, R118, c[0x0][0x2d0], -R3 ;  /* 0x0000b40076047a23 */ /* 0x002fc80000010803 */
[----:B------:R-:W-:Y:S01]  /*4ee0*/  MOV R96, R18 ;  /* 0x0000001200607202 */ /* 0x000fe20000000f00 */
[----:B------:R1:W2:Y:S01]  /*4ef0*/  MUFU.EX2 R111, R4 ;  /* 0x00000004006f7308 */ /* 0x0002a20000000800 */
[----:B------:R-:W-:Y:S01]  /*4f00*/  HMMA.16816.F32 R40, R8, R44, RZ ;  /* 0x0000002c0828723c */ /* 0x000fe200000018ff */
[----:B------:R-:W-:Y:S02]  /*4f10*/  MOV R97, R141 ;  /* 0x0000008d00617202 */ /* 0x000fe40000000f00 */
[----:B------:R-:W-:-:S05]  /*4f20*/  MOV R141, R158 ;  /* 0x0000009e008d7202 */ /* 0x000fca0000000f00 */
[----:B------:R-:W-:Y:S01]  /*4f30*/  HMMA.16816.F32 R32, R8, R84, RZ ;  /* 0x000000540820723c */ /* 0x000fe200000018ff */
[----:B-1----:R-:W-:-:S07]  /*4f40*/  FFMA.FTZ R4, R132, c[0x0][0x2d0], -R0 ;  /* 0x0000b40084047a23 */ /* 0x002fce0000010800 */
[----:B------:R-:W-:Y:S01]  /*4f50*/  HMMA.16816.F32 R36, R8, R48, RZ ;  /* 0x000000300824723c */ /* 0x000fe200000018ff */
[----:B------:R-:W-:Y:S01]  /*4f60*/  IMAD.MOV.U32 R84, RZ, RZ, R146 ;  /* 0x000000ffff547224 */ /* 0x000fe200078e0092 */
[----:B------:R-:W-:Y:S01]  /*4f70*/  MOV R85, R145 ;  /* 0x0000009100557202 */ /* 0x000fe20000000f00 */
[----:B------:R1:W-:Y:S01]  /*4f80*/  MUFU.EX2 R245, R4 ;  /* 0x0000000400f57308 */ /* 0x0003e20000000800 */
[----:B------:R-:W-:-:S03]  /*4f90*/  IMAD.MOV.U32 R132, RZ, RZ, R159 ;  /* 0x000000ffff847224 */ /* 0x000fc600078e009f */
[----:B------:R-:W-:Y:S01]  /*4fa0*/  MOV R48, R81 ;  /* 0x0000005100307202 */ /* 0x000fe20000000f00 */
[----:B------:R-:W-:Y:S01]  /*4fb0*/  HMMA.16816.F32 R20, R8, R100, RZ ;  /* 0x000000640814723c */ /* 0x000fe200000018ff */
[----:B------:R-:W-:-:S06]  /*4fc0*/  IMAD.MOV.U32 R49, RZ, RZ, R80 ;  /* 0x000000ffff317224 */ /* 0x000fcc00078e0050 */
[----:B------:R-:W-:Y:S01]  /*4fd0*/  MOV R100, R7 ;  /* 0x0000000700647202 */ /* 0x000fe20000000f00 */
[----:B------:R-:W-:Y:S01]  /*4fe0*/  IMAD.MOV.U32 R101, RZ, RZ, R6 ;  /* 0x000000ffff657224 */ /* 0x000fe200078e0006 */
[----:B--2---:R-:W-:Y:S01]  /*4ff0*/  F2FP.PACK_AB R6, R111, R241 ;  /* 0x000000f16f06723e */ /* 0x004fe200000000ff */
[----:B------:R-:W-:Y:S01]  /*5000*/  HMMA.16816.F32 R44, R8, R46, RZ ;  /* 0x0000002e082c723c */ /* 0x000fe200000018ff */
[----:B-1----:R-:W-:Y:S02]  /*5010*/  FFMA.FTZ R4, R133, c[0x0][0x2d0], -R0 ;  /* 0x0000b40085047a23 */ /* 0x002fe40000010800 */
[----:B------:R-:W-:Y:S02]  /*5020*/  IMAD.MOV.U32 R133, RZ, RZ, R156 ;  /* 0x000000ffff857224 */ /* 0x000fe400078e009c */
[----:B------:R1:W2:Y:S02]  /*5030*/  MUFU.EX2 R247, R4 ;  /* 0x0000000400f77308 */ /* 0x0002a40000000800 */
[----:B-1----:R-:W-:-:S02]  /*5040*/  FFMA.FTZ R4, R134, c[0x0][0x2d0], -R0 ;  /* 0x0000b40086047a23 */ /* 0x002fc40000010800 */
[----:B------:R-:W-:-:S04]  /*5050*/  IMAD.MOV.U32 R134, RZ, RZ, R144 ;  /* 0x000000ffff867224 */ /* 0x000fc800078e0090 */
[----:B------:R1:W-:Y:S02]  /*5060*/  MUFU.EX2 R246, R4 ;  /* 0x0000000400f67308 */ /* 0x0003e40000000800 */
[----:B-1----:R-:W-:Y:S02]  /*5070*/  FFMA.FTZ R4, R139, c[0x0][0x2d0], -R0 ;  /* 0x0000b4008b047a23 */ /* 0x002fe40000010800 */
[----:B------:R-:W-:Y:S02]  /*5080*/  IMAD.MOV.U32 R139, RZ, RZ, R17 ;  /* 0x000000ffff8b7224 */ /* 0x000fe400078e0011 */
[----:B------:R-:W-:Y:S02]  /*5090*/  HMMA.16816.F32 R16, R8, R104, RZ ;  /* 0x000000680810723c */ /* 0x000fe400000018ff */
[----:B------:R1:W3:Y:S05]  /*50a0*/  MUFU.EX2 R215, R4 ;  /* 0x0000000400d77308 */ /* 0x0002ea0000000800 */
[----:B------:R-:W-:Y:S01]  /*50b0*/  MOV R105, R5 ;  /* 0x0000000500697202 */ /* 0x000fe20000000f00 */
[----:B------:R-:W-:Y:S01]  /*50c0*/  IMAD.MOV.U32 R104, RZ, RZ, R172 ;  /* 0x000000ffff687224 */ /* 0x000fe200078e00ac */
[----:B--2---:R-:W-:-:S02]  /*50d0*/  F2FP.PACK_AB R5, R247, R245 ;  /* 0x000000f5f705723e */ /* 0x004fc400000000ff */
[----:B-1----:R-:W-:Y:S02]  /*50e0*/  F2FP.PACK_AB R4, R97, R232 ;  /* 0x000000e86104723e */ /* 0x002fe400000000ff */
[----:B---3--:R-:W-:-:S11]  /*50f0*/  F2FP.PACK_AB R7, R215, R246 ;  /* 0x000000f6d707723e */ /* 0x008fd600000000ff */
[C---:B------:R-:W-:Y:S08]  /*5100*/  HMMA.16816.F32 R116, R4.reuse, R52, R16 ;  /* 0x000000340474723c */ /* 0x040ff00000001810 */
[C---:B------:R-:W-:Y:S07]  /*5110*/  HMMA.16816.F32 R144, R4.reuse, R76, R40 ;  /* 0x0000004c0490723c */ /* 0x040fee0000001828 */
[----:B------:R-:W-:Y:S01]  /*5120*/  IMAD.MOV.U32 R76, RZ, RZ, R110 ;  /* 0x000000ffff4c7224 */ /* 0x000fe200078e006e */
[----:B------:R-:W-:Y:S01]  /*5130*/  HMMA.16816.F32 R172, R4, R68, R32 ;  /* 0x0000004404ac723c */ /* 0x000fe20000001820 */
[----:B------:R-:W-:-:S06]  /*5140*/  IMAD.MOV.U32 R110, RZ, RZ, R211 ;  /* 0x000000ffff6e7224 */ /* 0x000fcc00078e00d3 */
[----:B------:R-:W-:Y:S01]  /*5150*/  IMAD.MOV.U32 R68, RZ, RZ, R210 ;  /* 0x000000ffff447224 */ /* 0x000fe200078e00d2 */
[----:B------:R-:W-:Y:S01]  /*5160*/  HMMA.16816.F32 R16, R8, R128, RZ ;  /* 0x000000800810723c */ /* 0x000fe200000018ff */
[----:B------:R-:W-:-:S06]  /*5170*/  MOV R69, R209 ;  /* 0x000000d100457202 */ /* 0x000fcc0000000f00 */
[----:B------:R-:W-:Y:S01]  /*5180*/  MOV R128, R48 ;  /* 0x0000003000807202 */ /* 0x000fe20000000f00 */
[----:B------:R-:W-:Y:S01]  /*5190*/  HMMA.16816.F32 R156, R4, R72, R36 ;  /* 0x00000048049c723c */ /* 0x000fe20000001824 */
[----:B------:R-:W-:-:S06]  /*51a0*/  IMAD.MOV.U32 R129, RZ, RZ, R49 ;  /* 0x000000ffff817224 */ /* 0x000fcc00078e0031 */
[----:B------:R-:W-:Y:S01]  /*51b0*/  IMAD.MOV.U32 R73, RZ, RZ, R133 ;  /* 0x000000ffff497224 */ /* 0x000fe200078e0085 */
[----:B------:R-:W-:Y:S01]  /*51c0*/  HMMA.16816.F32 R80, R4, R64, R28 ;  /* 0x000000400450723c */ /* 0x000fe2000000181c */
[----:B------:R-:W-:-:S07]  /*51d0*/  IMAD.MOV.U32 R72, RZ, RZ, R142 ;  /* 0x000000ffff487224 */ /* 0x000fce00078e008e */
[C---:B------:R-:W-:Y:S08]  /*51e0*/  HMMA.16816.F32 R120, R4.reuse, R60, R24 ;  /* 0x0000003c0478723c */ /* 0x040ff00000001818 */
[----:B------:R-:W-:Y:S08]  /*51f0*/  HMMA.16816.F32 R112, R4, R56, R20 ;  /* 0x000000380470723c */ /* 0x000ff00000001814 */
[C---:B------:R-:W-:Y:S08]  /*5200*/  HMMA.16816.F32 R40, R8.reuse, R50, RZ ;  /* 0x000000320828723c */ /* 0x040ff000000018ff */
[C---:B------:R-:W-:Y:S07]  /*5210*/  HMMA.16816.F32 R32, R8.reuse, R90, RZ ;  /* 0x0000005a0820723c */ /* 0x040fee00000018ff */
[----:B------:R-:W-:Y:S01]  /*5220*/  IMAD.MOV.U32 R90, RZ, RZ, R84 ;  /* 0x000000ffff5a7224 */ /* 0x000fe200078e0054 */
[----:B------:R-:W-:Y:S01]  /*5230*/  HMMA.16816.F32 R36, R8, R86, RZ ;  /* 0x000000560824723c */ /* 0x000fe200000018ff */
[----:B------:R-:W-:-:S07]  /*5240*/  IMAD.MOV.U32 R91, RZ, RZ, R85 ;  /* 0x000000ffff5b7224 */ /* 0x000fce00078e0055 */
[C---:B------:R-:W-:Y:S07]  /*5250*/  HMMA.16816.F32 R28, R8.reuse, R98, RZ ;  /* 0x00000062081c723c */ /* 0x040fee00000018ff */
[----:B------:R-:W-:Y:S01]  /*5260*/  IMAD.MOV.U32 R99, RZ, RZ, R104 ;  /* 0x000000ffff637224 */ /* 0x000fe200078e0068 */
[----:B------:R-:W-:Y:S01]  /*5270*/  HMMA.16816.F32 R24, R8, R102, RZ ;  /* 0x000000660818723c */ /* 0x000fe200000018ff */
[----:B------:R-:W-:Y:S01]  /*5280*/  MOV R104, R88 ;  /* 0x0000005800687202 */ /* 0x000fe20000000f00 */
[----:B------:R-:W-:Y:S01]  /*5290*/  IMAD.MOV.U32 R98, RZ, RZ, R105 ;  /* 0x000000ffff627224 */ /* 0x000fe200078e0069 */
[----:B------:R-:W-:-:S02]  /*52a0*/  MOV R88, R134 ;  /* 0x0000008600587202 */ /* 0x000fc40000000f00 */
[----:B------:R-:W-:Y:S01]  /*52b0*/  MOV R105, R101 ;  /* 0x0000006500697202 */ /* 0x000fe20000000f00 */
[----:B------:R-:W-:Y:S01]  /*52c0*/  IMAD.MOV.U32 R101, RZ, RZ, R140 ;  /* 0x000000ffff657224 */ /* 0x000fe200078e008c */
[----:B------:R-:W-:Y:S01]  /*52d0*/  MOV R103, R213 ;  /* 0x000000d500677202 */ /* 0x000fe20000000f00 */
[----:B------:R-:W-:Y:S01]  /*52e0*/  HMMA.16816.F32 R20, R8, R106, RZ ;  /* 0x0000006a0814723c */ /* 0x000fe200000018ff */
[----:B------:R-:W-:-:S06]  /*52f0*/  IMAD.MOV.U32 R102, RZ, RZ, R143 ;  /* 0x000000ffff667224 */ /* 0x000fcc00078e008f */
[----:B------:R-:W-:Y:S01]  /*5300*/  IMAD.MOV.U32 R106, RZ, RZ, R96 ;  /* 0x000000ffff6a7224 */ /* 0x000fe200078e0060 */
[----:B------:R-:W-:Y:S01]  /*5310*/  HMMA.16816.F32 R48, R8, R130, RZ ;  /* 0x000000820830723c */ /* 0x000fe200000018ff */
[----:B------:R-:W-:Y:S01]  /*5320*/  MOV R96, R212 ;  /* 0x000000d400607202 */ /* 0x000fe20000000f00 */
[----:B------:R-:W-:-:S05]  /*5330*/  IMAD.MOV.U32 R107, RZ, RZ, R139 ;  /* 0x000000ffff6b7224 */ /* 0x000fca00078e008b */
[----:B------:R-:W-:Y:S01]  /*5340*/  FFMA.FTZ R8, R177, c[0x0][0x2d0], -R3 ;  /* 0x0000b400b1087a23 */ /* 0x000fe20000010803 */
[C---:B------:R-:W-:Y:S01]  /*5350*/  HMMA.16816.F32 R64, R4.reuse, R66, R32 ;  /* 0x000000420440723c */ /* 0x040fe20000001820 */
[----:B------:R-:W-:Y:S02]  /*5360*/  IMAD.MOV.U32 R131, RZ, RZ, R100 ;  /* 0x000000ffff837224 */ /* 0x000fe400078e0064 */
[----:B------:R1:W-:Y:S01]  /*5370*/  MUFU.EX2 R210, R8 ;  /* 0x0000000800d27308 */ /* 0x0003e20000000800 */
[----:B------:R-:W-:Y:S02]  /*5380*/  IMAD.MOV.U32 R100, RZ, RZ, R208 ;  /* 0x000000ffff647224 */ /* 0x000fe400078e00d0 */
[----:B------:R-:W-:Y:S01]  /*5390*/  IMAD.MOV.U32 R130, RZ, RZ, R132 ;  /* 0x000000ffff827224 */ /* 0x000fe200078e0084 */
[----:B------:R-:W-:Y:S01]  /*53a0*/  MOV R32, R191 ;  /* 0x000000bf00207202 */ /* 0x000fe20000000f00 */
[----:B------:R-:W-:Y:S01]  /*53b0*/  IMAD.MOV.U32 R33, RZ, RZ, R190 ;  /* 0x000000ffff217224 */ /* 0x000fe200078e00be */
[----:B------:R-:W-:Y:S01]  /*53c0*/  HMMA.16816.F32 R84, R4, R92, R16 ;  /* 0x0000005c0454723c */ /* 0x000fe20000001810 */
[----:B------:R-:W-:Y:S01]  /*53d0*/  LDSM.16.MT88.4 R16, [R228+0x1100] ;  /* 0x00110000e410783b */ /* 0x000fe20000004200 */
[----:B------:R-:W-:Y:S01]  /*53e0*/  MOV R35, R188 ;  /* 0x000000bc00237202 */ /* 0x000fe20000000f00 */
[----:B------:R-:W-:-:S04]  /*53f0*/  IMAD.MOV.U32 R34, RZ, RZ, R189 ;  /* 0x000000ffff227224 */ /* 0x000fc800078e00bd */
[----:B------:R-:W-:Y:S01]  /*5400*/  MOV R93, R141 ;  /* 0x0000008d005d7202 */ /* 0x000fe20000000f00 */
[----:B------:R-:W-:Y:S01]  /*5410*/  HMMA.16816.F32 R44, R4, R78, R44 ;  /* 0x0000004e042c723c */ /* 0x000fe2000000182c */
[----:B------:R-:W-:Y:S02]  /*5420*/  IMAD.MOV.U32 R92, RZ, RZ, R163 ;  /* 0x000000ffff5c7224 */ /* 0x000fe400078e00a3 */
[----:B-1----:R-:W-:-:S04]  /*5430*/  FFMA.FTZ R8, R170, c[0x0][0x2d0], -R3 ;  /* 0x0000b400aa087a23 */ /* 0x002fc80000010803 */
[----:B------:R1:W-:Y:S01]  /*5440*/  MUFU.EX2 R211, R8 ;  /* 0x0000000800d37308 */ /* 0x0003e20000000800 */
[----:B------:R-:W-:Y:S01]  /*5450*/  HMMA.16816.F32 R40, R4, R74, R40 ;  /* 0x0000004a0428723c */ /* 0x000fe20000001828 */
[----:B------:R-:W-:Y:S01]  /*5460*/  MOV R78, R162 ;  /* 0x000000a2004e7202 */ /* 0x000fe20000000f00 */
[----:B------:R-:W-:-:S05]  /*5470*/  IMAD.MOV.U32 R79, RZ, RZ, R161 ;  /* 0x000000ffff4f7224 */ /* 0x000fca00078e00a1 */
[----:B------:R-:W-:Y:S01]  /*5480*/  IMAD.MOV.U32 R75, RZ, RZ, R160 ;  /* 0x000000ffff4b7224 */ /* 0x000fe200078e00a0 */
[----:B------:R-:W-:Y:S01]  /*5490*/  HMMA.16816.F32 R36, R4, R70, R36 ;  /* 0x000000460424723c */ /* 0x000fe20000001824 */
[----:B-1----:R-:W-:-:S07]  /*54a0*/  FFMA.FTZ R8, R169, c[0x0][0x2d0], -R3 ;  /* 0x0000b400a9087a23 */ /* 0x002fce0000010803 */
[C---:B------:R-:W-:Y:S01]  /*54b0*/  HMMA.16816.F32 R60, R4.reuse, R62, R28 ;  /* 0x0000003e043c723c */ /* 0x040fe2000000181c */
[----:B------:R-:W-:Y:S01]  /*54c0*/  LDSM.16.MT88.4 R28, [R227+0x1100] ;  /* 0x00110000e31c783b */ /* 0x000fe20000004200 */
[----:B------:R1:W-:Y:S06]  /*54d0*/  MUFU.EX2 R212, R8 ;  /* 0x0000000800d47308 */ /* 0x0003ec0000000800 */
[C---:B------:R-:W-:Y:S01]  /*54e0*/  HMMA.16816.F32 R56, R4.reuse, R58, R24 ;  /* 0x0000003a0438723c */ /* 0x040fe20000001818 */
[----:B------:R-:W2:Y:S07]  /*54f0*/  LDSM.16.MT88.4 R24, [R226+0x1100] ;  /* 0x00110000e218783b */ /* 0x000eae0000004200 */
[----:B------:R-:W-:Y:S01]  /*5500*/  HMMA.16816.F32 R52, R4, R54, R20 ;  /* 0x000000360434723c */ /* 0x000fe20000001814 */
[----:B------:R-:W3:Y:S01]  /*5510*/  LDSM.16.MT88.4 R20, [R225+0x1100] ;  /* 0x00110000e114783b */ /* 0x000ee20000004200 */
[----:B-1----:R-:W-:-:S04]  /*5520*/  FFMA.FTZ R8, R168, c[0x0][0x2d0], -R3 ;  /* 0x0000b400a8087a23 */ /* 0x002fc80000010803 */
[----:B------:R1:W4:Y:S02]  /*5530*/  MUFU.EX2 R213, R8 ;  /* 0x0000000800d57308 */ /* 0x0003240000000800 */
[----:B------:R-:W-:Y:S07]  /*5540*/  HMMA.16816.F32 R48, R4, R94, R48 ;  /* 0x0000005e0430723c */ /* 0x000fee0000001830 */
[----:B------:R-:W-:Y:S02]  /*5550*/  FFMA.FTZ R4, R182, c[0x0][0x2d0], -R13 ;  /* 0x0000b400b6047a23 */ /* 0x000fe4000001080d */
[----:B-1----:R-:W-:Y:S01]  /*5560*/  FFMA.FTZ R8, R179, c[0x0][0x2d0], -R0 ;  /* 0x0000b400b3087a23 */ /* 0x002fe20000010800 */
[----:B----4-:R-:W-:-:S03]  /*5570*/  F2FP.PACK_AB R10, R213, R212 ;  /* 0x000000d4d50a723e */ /* 0x010fc600000000ff */
[----:B------:R1:W-:Y:S02]  /*5580*/  MUFU.EX2 R190, R8 ;  /* 0x0000000800be7308 */ /* 0x0003e40000000800 */
[----:B-1----:R-:W-:-:S06]  /*5590*/  FFMA.FTZ R8, R178, c[0x0][0x2d0], -R0 ;  /* 0x0000b400b2087a23 */ /* 0x002fcc0000010800 */
[----:B------:R1:W4:Y:S02]  /*55a0*/  MUFU.EX2 R191, R8 ;  /* 0x0000000800bf7308 */ /* 0x0003240000000800 */
[----:B-1----:R-:W-:Y:S01]  /*55b0*/  FFMA.FTZ R8, R171, c[0x0][0x2d0], -R0 ;  /* 0x0000b400ab087a23 */ /* 0x002fe20000010800 */
[----:B----4-:R-:W-:-:S05]  /*55c0*/  F2FP.PACK_AB R9, R191, R190 ;  /* 0x000000bebf09723e */ /* 0x010fca00000000ff */
[----:B------:R1:W-:Y:S02]  /*55d0*/  MUFU.EX2 R208, R8 ;  /* 0x0000000800d07308 */ /* 0x0003e40000000800 */
[----:B-1----:R-:W-:-:S06]  /*55e0*/  FFMA.FTZ R8, R138, c[0x0][0x2d0], -R0 ;  /* 0x0000b4008a087a23 */ /* 0x002fcc0000010800 */
[----:B------:R1:W-:Y:S08]  /*55f0*/  MUFU.EX2 R138, R4 ;  /* 0x00000004008a7308 */ /* 0x0003f00000000800 */
[----:B------:R4:W2:Y:S01]  /*5600*/  MUFU.EX2 R209, R8 ;  /* 0x0000000800d17308 */ /* 0x0008a20000000800 */
[----:B-1----:R-:W-:-:S07]  /*5610*/  FFMA.FTZ R4, R183, c[0x0][0x2d0], -R13 ;  /* 0x0000b400b7047a23 */ /* 0x002fce000001080d */
[----:B------:R1:W1:Y:S01]  /*5620*/  MUFU.EX2 R139, R4 ;  /* 0x00000004008b7308 */ /* 0x0002620000000800 */
[----:B----4-:R-:W-:Y:S01]  /*5630*/  FFMA.FTZ R8, R181, c[0x0][0x2d0], -R13 ;  /* 0x0000b400b5087a23 */ /* 0x010fe2000001080d */
[----:B--2---:R-:W-:-:S06]  /*5640*/  F2FP.PACK_AB R11, R209, R208 ;  /* 0x000000d0d10b723e */ /* 0x004fcc00000000ff */
[----:B------:R2:W-:Y:S01]  /*5650*/  MUFU.EX2 R188, R8 ;  /* 0x0000000800bc7308 */ /* 0x0005e20000000800 */
[----:B-1----:R-:W-:Y:S01]  /*5660*/  FFMA.FTZ R4, R186, c[0x0][0x2d0], -R12 ;  /* 0x0000b400ba047a23 */ /* 0x002fe2000001080c */
[----:B------:R-:W-:-:S06]  /*5670*/  F2FP.PACK_AB R6, R139, R138 ;  /* 0x0000008a8b06723e */ /* 0x000fcc00000000ff */
[----:B------:R1:W-:Y:S01]  /*5680*/  MUFU.EX2 R132, R4 ;  /* 0x0000000400847308 */ /* 0x0003e20000000800 */
[----:B--2---:R-:W-:-:S07]  /*5690*/  FFMA.FTZ R8, R180, c[0x0][0x2d0], -R13 ;  /* 0x0000b400b4087a23 */ /* 0x004fce000001080d */
[----:B------:R2:W-:Y:S01]  /*56a0*/  MUFU.EX2 R189, R8 ;  /* 0x0000000800bd7308 */ /* 0x0005e20000000800 */
[----:B-1----:R-:W-:-:S07]  /*56b0*/  FFMA.FTZ R4, R185, c[0x0][0x2d0], -R12 ;  /* 0x0000b400b9047a23 */ /* 0x002fce000001080c */
[----:B------:R1:W4:Y:S01]  /*56c0*/  MUFU.EX2 R133, R4 ;  /* 0x0000000400857308 */ /* 0x0003220000000800 */
[----:B--2---:R-:W-:-:S07]  /*56d0*/  F2FP.PACK_AB R8, R211, R210 ;  /* 0x000000d2d308723e */ /* 0x004fce00000000ff */
[----:B------:R-:W-:Y:S01]  /*56e0*/  HMMA.16816.F32 R156, R8, R24, R156 ;  /* 0x00000018089c723c */ /* 0x000fe2000000189c */
[----:B-1----:R-:W-:Y:S01]  /*56f0*/  FFMA.FTZ R4, R184, c[0x0][0x2d0], -R12 ;  /* 0x0000b400b8047a23 */ /* 0x002fe2000001080c */
[----:B----4-:R-:W-:-:S06]  /*5700*/  F2FP.PACK_AB R5, R133, R132 ;  /* 0x000000848505723e */ /* 0x010fcc00000000ff */
[C---:B------:R-:W-:Y:S01]  /*5710*/  HMMA.16816.F32 R40, R8.reuse, R26, R40 ;  /* 0x0000001a0828723c */ /* 0x040fe20000001828 */
[----:B------:R1:W-:Y:S07]  /*5720*/  MUFU.EX2 R134, R4 ;  /* 0x0000000400867308 */ /* 0x0003ee0000000800 */
[C---:B---3--:R-:W-:Y:S08]  /*5730*/  HMMA.16816.F32 R144, R8.reuse, R20, R144 ;  /* 0x000000140890723c */ /* 0x048ff00000001890 */
[----:B------:R-:W-:Y:S01]  /*5740*/  HMMA.16816.F32 R44, R8, R22, R44 ;  /* 0x00000016082c723c */ /* 0x000fe2000000182c */
[----:B-1----:R-:W-:-:S04]  /*5750*/  FFMA.FTZ R4, R176, c[0x0][0x2d0], -R12 ;  /* 0x0000b400b0047a23 */ /* 0x002fc8000001080c */
[----:B------:R1:W2:Y:S03]  /*5760*/  MUFU.EX2 R77, R4 ;  /* 0x00000004004d7308 */ /* 0x0002a60000000800 */
[C---:B------:R-:W-:Y:S08]  /*5770*/  HMMA.16816.F32 R172, R8.reuse, R16, R172 ;  /* 0x0000001008ac723c */ /* 0x040ff000000018ac */
[----:B------:R-:W-:Y:S01]  /*5780*/  HMMA.16816.F32 R36, R8, R18, R36 ;  /* 0x000000120824723c */ /* 0x000fe20000001824 */
[----:B-1----:R-:W-:-:S02]  /*5790*/  F2FP.PACK_AB R4, R189, R188 ;  /* 0x000000bcbd04723e */ /* 0x002fc400000000ff */
[----:B--2---:R-:W-:-:S07]  /*57a0*/  F2FP.PACK_AB R7, R77, R134 ;  /* 0x000000864d07723e */ /* 0x004fce00000000ff */
[C---:B------:R-:W-:Y:S07]  /*57b0*/  HMMA.16816.F32 R176, R4.reuse, R16, R32 ;  /* 0x0000001004b0723c */ /* 0x040fee0000001820 */
[----:B------:R-:W-:Y:S01]  /*57c0*/  IMAD.MOV.U32 R32, RZ, RZ, R75 ;  /* 0x000000ffff207224 */ /* 0x000fe200078e004b */
[----:B------:R-:W-:Y:S01]  /*57d0*/  MOV R33, R78 ;  /* 0x0000004e00217202 */ /* 0x000fe20000000f00 */
[----:B------:R-:W-:Y:S01]  /*57e0*/  IMAD.MOV.U32 R78, RZ, RZ, R130 ;  /* 0x000000ffff4e7224 */ /* 0x000fe200078e0082 */
[----:B------:R-:W-:Y:S01]  /*57f0*/  MOV R75, R93 ;  /* 0x0000005d004b7202 */ /* 0x000fe20000000f00 */
[----:B------:R-:W-:Y:S01]  /*5800*/  IMAD.MOV.U32 R93, RZ, RZ, R129 ;  /* 0x000000ffff5d7224 */ /* 0x000fe200078e0081 */
[----:B------:R-:W-:Y:S01]  /*5810*/  MOV R129, R101 ;  /* 0x0000006500817202 */ /* 0x000fe20000000f00 */
[----:B------:R-:W-:Y:S01]  /*5820*/  IMAD.MOV.U32 R34, RZ, RZ, R79 ;  /* 0x000000ffff227224 */ /* 0x000fe200078e004f */
[----:B------:R-:W-:Y:S01]  /*5830*/  HMMA.16816.F32 R160, R4, R24, R200 ;  /* 0x0000001804a0723c */ /* 0x000fe200000018c8 */
[----:B------:R-:W-:Y:S01]  /*5840*/  IMAD.MOV.U32 R130, RZ, RZ, R98 ;  /* 0x000000ffff827224 */ /* 0x000fe200078e0062 */
[----:B------:R-:W-:Y:S01]  /*5850*/  MOV R98, R68 ;  /* 0x0000004400627202 */ /* 0x000fe20000000f00 */
[----:B------:R-:W-:Y:S01]  /*5860*/  IMAD.MOV.U32 R35, RZ, RZ, R92 ;  /* 0x000000ffff237224 */ /* 0x000fe200078e005c */
[----:B------:R-:W-:Y:S01]  /*5870*/  MOV R92, R128 ;  /* 0x00000080005c7202 */ /* 0x000fe20000000f00 */
[----:B------:R-:W-:-:S02]  /*5880*/  IMAD.MOV.U32 R79, RZ, RZ, R131 ;  /* 0x000000ffff4f7224 */ /* 0x000fc400078e0083 */
[----:B------:R-:W-:Y:S01]  /*5890*/  IMAD.MOV.U32 R101, RZ, RZ, R229 ;  /* 0x000000ffff657224 */ /* 0x000fe200078e00e5 */
[C---:B------:R-:W-:Y:S01]  /*58a0*/  HMMA.16816.F32 R164, R4.reuse, R26, R164 ;  /* 0x0000001a04a4723c */ /* 0x040fe200000018a4 */
[----:B------:R-:W-:Y:S01]  /*58b0*/  IMAD.MOV.U32 R131, RZ, RZ, R69 ;  /* 0x000000ffff837224 */ /* 0x000fe200078e0045 */
[----:B------:R-:W2:Y:S01]  /*58c0*/  LDL.LU R229, [R1+0x90] ;  /* 0x0000900001e57983 */ /* 0x000ea20000300800 */
[----:B------:R-:W-:Y:S01]  /*58d0*/  IMAD.MOV.U32 R68, RZ, RZ, R135 ;  /* 0x000000ffff447224 */ /* 0x000fe200078e0087 */
[----:B------:R-:W-:Y:S01]  /*58e0*/  MOV R69, R230 ;  /* 0x000000e600457202 */ /* 0x000fe20000000f00 */
[----:B------:R-:W-:Y:S01]  /*58f0*/  IMAD.MOV.U32 R128, RZ, RZ, R100 ;  /* 0x000000ffff807224 */ /* 0x000fe200078e0064 */
[----:B------:R1:W5:Y:S01]  /*5900*/  LDL.LU R135, [R1+0x8c] ;  /* 0x00008c0001877983 */ /* 0x0003620000300800 */
[----:B------:R-:W-:Y:S01]  /*5910*/  IMAD.MOV.U32 R100, RZ, RZ, R231 ;  /* 0x000000ffff647224 */ /* 0x000fe200078e00e7 */
[C---:B------:R-:W-:Y:S02]  /*5920*/  HMMA.16816.F32 R140, R4.reuse, R20, R196 ;  /* 0x00000014048c723c */ /* 0x040fe400000018c4 */
[----:B------:R-:W3:Y:S04]  /*5930*/  LDL.LU R230, [R1+0x88] ;  /* 0x0000880001e67983 */ /* 0x000ee80000300800 */
[----:B------:R-:W4:Y:S02]  /*5940*/  LDL.LU R231, [R1+0x84] ;  /* 0x0000840001e77983 */ /* 0x000f240000300800 */
[----:B------:R-:W-:Y:S02]  /*5950*/  HMMA.16816.F32 R148, R4, R22, R148 ;  /* 0x000000160494723c */ /* 0x000fe40000001894 */
[----:B------:R-:W1:Y:S06]  /*5960*/  LDSM.16.MT88.4 R24, [R225+0x3100] ;  /* 0x00310000e118783b */ /* 0x000e6c0000004200 */
[----:B------:R-:W-:Y:S01]  /*5970*/  HMMA.16816.F32 R20, R8, R28, R80 ;  /* 0x0000001c0814723c */ /* 0x000fe20000001850 */
[----:B------:R-:W-:Y:S01]  /*5980*/  IMAD.MOV.U32 R74, RZ, RZ, R75 ;  /* 0x000000ffff4a7224 */ /* 0x000fe200078e004b */
[----:B------:R-:W-:Y:S01]  /*5990*/  MOV R75, R78 ;  /* 0x0000004e004b7202 */ /* 0x000fe20000000f00 */
[----:B------:R-:W-:Y:S01]  /*59a0*/  IMAD.MOV.U32 R70, RZ, RZ, R79 ;  /* 0x000000ffff467224 */ /* 0x000fe200078e004f */
[----:B------:R-:W-:Y:S01]  /*59b0*/  MOV R78, R93 ;  /* 0x0000005d004e7202 */ /* 0x000fe20000000f00 */
[----:B------:R-:W-:-:S02]  /*59c0*/  IMAD.MOV.U32 R71, RZ, RZ, R92 ;  /* 0x000000ffff477224 */ /* 0x000fc400078e005c */
[----:B------:R-:W-:Y:S01]  /*59d0*/  IMAD.MOV.U32 R79, RZ, RZ, R130 ;  /* 0x000000ffff4f7224 */ /* 0x000fe200078e0082 */
[----:B------:R-:W-:Y:S01]  /*59e0*/  HMMA.16816.F32 R180, R4, R18, R124 ;  /* 0x0000001204b4723c */ /* 0x000fe2000000187c */
[----:B------:R-:W-:Y:S01]  /*59f0*/  IMAD.MOV.U32 R92, RZ, RZ, R131 ;  /* 0x000000ffff5c7224 */ /* 0x000fe200078e0083 */
[----:B------:R-:W-:Y:S01]  /*5a00*/  MOV R93, R128 ;  /* 0x00000080005d7202 */ /* 0x000fe20000000f00 */
[----:B------:R-:W-:-:S05]  /*5a10*/  IMAD.MOV.U32 R130, RZ, RZ, R129 ;  /* 0x000000ffff827224 */ /* 0x000fca00078e0081 */
[----:B------:R-:W-:Y:S01]  /*5a20*/  HMMA.16816.F32 R196, R4, R28, R32 ;  /* 0x0000001c04c4723c */ /* 0x000fe20000001820 */
[----:B------:R-:W-:Y:S01]  /*5a30*/  IMAD.MOV.U32 R131, RZ, RZ, R68 ;  /* 0x000000ffff837224 */ /* 0x000fe200078e0044 */
[----:B------:R-:W-:Y:S01]  /*5a40*/  MOV R82, R77 ;  /* 0x0000004d00527202 */ /* 0x000fe20000000f00 */
[----:B------:R-:W-:Y:S01]  /*5a50*/  IMAD.MOV.U32 R129, RZ, RZ, R242 ;  /* 0x000000ffff817224 */ /* 0x000fe200078e00f2 */
[----:B------:R-:W-:Y:S01]  /*5a60*/  MOV R128, R69 ;  /* 0x0000004500807202 */ /* 0x000fe20000000f00 */
[----:B------:R-:W-:Y:S02]  /*5a70*/  LDSM.16.MT88.4 R16, [R228+0x3100] ;  /* 0x00310000e410783b */ /* 0x000fe40000004200 */
[----:B------:R-:W-:Y:S01]  /*5a80*/  IMAD.MOV.U32 R35, RZ, RZ, R78 ;  /* 0x000000ffff237224 */ /* 0x000fe200078e004e */
[----:B------:R-:W-:Y:S01]  /*5a90*/  MOV R125, R23 ;  /* 0x00000017007d7202 */ /* 0x000fe20000000f00 */
        /* <DEDUP_REMOVED lines=14> */
[----:B------:R-:W-:-:S02]  /*5b80*/  IMAD.MOV.U32 R103, RZ, RZ, R240 ;  /* 0x000000ffff677224 */ /* 0x000fc400078e00f0 */
[----:B------:R-:W-:Y:S02]  /*5b90*/  IMAD.MOV.U32 R15, RZ, RZ, R239 ;  /* 0x000000ffff0f7224 */ /* 0x000fe400078e00ef */
[----:B------:R-:W-:Y:S01]  /*5ba0*/  IMAD.MOV.U32 R202, RZ, RZ, R35 ;  /* 0x000000ffffca7224 */ /* 0x000fe200078e0023 */
[----:B------:R-:W-:Y:S01]  /*5bb0*/  MOV R35, R71 ;  /* 0x0000004700237202 */ /* 0x000fe20000000f00 */
[----:B------:R-:W-:Y:S02]  /*5bc0*/  IMAD.MOV.U32 R102, RZ, RZ, R241 ;  /* 0x000000ffff667224 */ /* 0x000fe400078e00f1 */
[----:B------:R-:W-:Y:S02]  /*5bd0*/  IMAD.MOV.U32 R127, RZ, RZ, R21 ;  /* 0x000000ffff7f7224 */ /* 0x000fe400078e0015 */
[----:B------:R-:W-:Y:S02]  /*5be0*/  IMAD.MOV.U32 R126, RZ, RZ, R22 ;  /* 0x000000ffff7e7224 */ /* 0x000fe400078e0016 */
[----:B------:R-:W-:-:S02]  /*5bf0*/  IMAD.MOV.U32 R124, RZ, RZ, R20 ;  /* 0x000000ffff7c7224 */ /* 0x000fc400078e0014 */
[----:B------:R-:W-:Y:S01]  /*5c00*/  IMAD.MOV.U32 R203, RZ, RZ, R70 ;  /* 0x000000ffffcb7224 */ /* 0x000fe200078e0046 */
[----:B------:R-:W1:Y:S01]  /*5c10*/  LDSM.16.MT88.4 R20, [R226+0x3100] ;  /* 0x00310000e214783b */ /* 0x000e620000004200 */
[----:B------:R-:W-:Y:S01]  /*5c20*/  IMAD.MOV.U32 R71, RZ, RZ, R79 ;  /* 0x000000ffff477224 */ /* 0x000fe200078e004f */
[----:B------:R-:W-:Y:S01]  /*5c30*/  MOV R79, R238 ;  /* 0x000000ee004f7202 */ /* 0x000fe20000000f00 */
[----:B------:R-:W-:Y:S01]  /*5c40*/  IMAD.MOV.U32 R34, RZ, RZ, R76 ;  /* 0x000000ffff227224 */ /* 0x000fe200078e004c */
[----:B------:R-:W-:Y:S01]  /*5c50*/  MOV R76, R232 ;  /* 0x000000e8004c7202 */ /* 0x000fe20000000f00 */
[----:B------:R-:W-:Y:S02]  /*5c60*/  IMAD.MOV.U32 R70, RZ, RZ, R78 ;  /* 0x000000ffff467224 */ /* 0x000fe400078e004e */
[----:B------:R-:W-:Y:S01]  /*5c70*/  IMAD.MOV.U32 R200, RZ, RZ, R33 ;  /* 0x000000ffffc87224 */ /* 0x000fe200078e0021 */
[----:B------:R-:W-:Y:S01]  /*5c80*/  MOV R33, R103 ;  /* 0x0000006700217202 */ /* 0x000fe20000000f00 */
[----:B------:R-:W-:-:S02]  /*5c90*/  IMAD.MOV.U32 R78, RZ, RZ, R15 ;  /* 0x000000ffff4e7224 */ /* 0x000fc400078e000f */
[----:B------:R-:W-:Y:S02]  /*5ca0*/  IMAD.MOV.U32 R32, RZ, RZ, R102 ;  /* 0x000000ffff207224 */ /* 0x000fe400078e0066 */
[----:B------:R-:W-:Y:S02]  /*5cb0*/  IMAD.MOV.U32 R185, RZ, RZ, R78 ;  /* 0x000000ffffb97224 */ /* 0x000fe400078e004e */
[----:B------:R-:W-:Y:S02]  /*5cc0*/  IMAD.MOV.U32 R184, RZ, RZ, R79 ;  /* 0x000000ffffb87224 */ /* 0x000fe400078e004f */
[----:B------:R-:W-:Y:S01]  /*5cd0*/  IMAD.MOV.U32 R81, RZ, RZ, R76 ;  /* 0x000000ffff517224 */ /* 0x000fe200078e004c */
[----:B------:R-:W-:Y:S01]  /*5ce0*/  MOV R186, R34 ;  /* 0x0000002200ba7202 */ /* 0x000fe20000000f00 */
[----:B-1----:R-:W-:Y:S01]  /*5cf0*/  HMMA.16816.F32 R76, R4, R26, R248 ;  /* 0x0000001a044c723c */ /* 0x002fe200000018f8 */
[----:B------:R-:W-:Y:S02]  /*5d00*/  IMAD.MOV.U32 R168, RZ, RZ, R32 ;  /* 0x000000ffffa87224 */ /* 0x000fe400078e0020 */
[----:B------:R-:W-:-:S04]  /*5d10*/  IMAD.MOV.U32 R171, RZ, RZ, R33 ;  /* 0x000000ffffab7224 */ /* 0x000fc800078e0021 */
[----:B------:R-:W-:Y:S02]  /*5d20*/  IMAD.MOV.U32 R249, RZ, RZ, R35 ;  /* 0x000000fffff97224 */ /* 0x000fe400078e0023 */
[----:B------:R-:W1:Y:S01]  /*5d30*/  LDSM.16.MT88.4 R32, [R227+0x3100] ;  /* 0x00310000e320783b */ /* 0x000e620000004200 */
[----:B------:R-:W-:Y:S02]  /*5d40*/  IMAD.MOV.U32 R68, RZ, RZ, R100 ;  /* 0x000000ffff447224 */ /* 0x000fe400078e0064 */
[----:B------:R-:W-:Y:S01]  /*5d50*/  IMAD.MOV.U32 R69, RZ, RZ, R14 ;  /* 0x000000ffff457224 */ /* 0x000fe200078e000e */
[----:B------:R-:W-:Y:S01]  /*5d60*/  MOV R250, R92 ;  /* 0x0000005c00fa7202 */ /* 0x000fe20000000f00 */
[----:B------:R-:W-:Y:S02]  /*5d70*/  IMAD.MOV.U32 R251, RZ, RZ, R93 ;  /* 0x000000fffffb7224 */ /* 0x000fe400078e005d */
[----:B------:R-:W-:Y:S07]  /*5d80*/  HMMA.16816.F32 R92, R4, R22, R220 ;  /* 0x00000016045c723c */ /* 0x000fee00000018dc */
[----:B------:R-:W-:Y:S01]  /*5d90*/  IMAD.MOV.U32 R220, RZ, RZ, R70 ;  /* 0x000000ffffdc7224 */ /* 0x000fe200078e0046 */
[----:B------:R-:W-:Y:S01]  /*5da0*/  MOV R221, R71 ;  /* 0x0000004700dd7202 */ /* 0x000fe20000000f00 */
[----:B------:R-:W-:-:S02]  /*5db0*/  IMAD.MOV.U32 R222, RZ, RZ, R68 ;  /* 0x000000ffffde7224 */ /* 0x000fc400078e0044 */
[----:B------:R-:W-:Y:S01]  /*5dc0*/  IMAD.MOV.U32 R223, RZ, RZ, R69 ;  /* 0x000000ffffdf7224 */ /* 0x000fe200078e0045 */
[C---:B------:R-:W-:Y:S08]  /*5dd0*/  HMMA.16816.F32 R72, R4.reuse, R24, R72 ;  /* 0x000000180448723c */ /* 0x040ff00000001848 */
[C---:B------:R-:W-:Y:S08]  /*5de0*/  HMMA.16816.F32 R88, R4.reuse, R20, R88 ;  /* 0x000000140458723c */ /* 0x040ff00000001858 */
[C---:B------:R-:W-:Y:S08]  /*5df0*/  HMMA.16816.F32 R104, R4.reuse, R16, R104 ;  /* 0x000000100468723c */ /* 0x040ff00000001868 */
[C---:B------:R-:W-:Y:S08]  /*5e00*/  HMMA.16816.F32 R200, R4.reuse, R30, R200 ;  /* 0x0000001e04c8723c */ /* 0x040ff000000018c8 */
[C---:B------:R-:W-:Y:S08]  /*5e10*/  HMMA.16816.F32 R68, R4.reuse, R18, R152 ;  /* 0x000000120444723c */ /* 0x040ff00000001898 */
[----:B-1----:R-:W-:Y:S01]  /*5e20*/  HMMA.16816.F32 R220, R4, R32, R220 ;  /* 0x0000002004dc723c */ /* 0x002fe200000018dc */
[----:B------:R-:W-:Y:S01]  /*5e30*/  MOV R153, R249 ;  /* 0x000000f900997202 */ /* 0x000fe20000000f00 */
[----:B------:R-:W-:-:S02]  /*5e40*/  IMAD.MOV.U32 R155, RZ, RZ, R250 ;  /* 0x000000ffff9b7224 */ /* 0x000fc400078e00fa */
[----:B------:R-:W-:-:S04]  /*5e50*/  IMAD.MOV.U32 R154, RZ, RZ, R251 ;  /* 0x000000ffff9a7224 */ /* 0x000fc800078e00fb */
[----:B------:R-:W-:Y:S07]  /*5e60*/  HMMA.16816.F32 R216, R4, R34, R216 ;  /* 0x0000002204d8723c */ /* 0x000fee00000018d8 */
[----:B------:R-:W-:Y:S01]  /*5e70*/  FFMA.FTZ R4, R214, c[0x0][0x2d0], -R3 ;  /* 0x0000b400d6047a23 */ /* 0x000fe20000010803 */
[----:B------:R-:W-:Y:S01]  /*5e80*/  HMMA.16816.F32 R248, R8, R30, R64 ;  /* 0x0000001e08f8723c */ /* 0x000fe20000001840 */
[----:B------:R-:W-:-:S07]  /*5e90*/  IMAD.MOV.U32 R102, RZ, RZ, R234 ;  /* 0x000000ffff667224 */ /* 0x000fce00078e00ea */
[----:B------:R-:W-:Y:S01]  /*5ea0*/  HMMA.16816.F32 R64, R8, R24, R120 ;  /* 0x000000180840723c */ /* 0x000fe20000001878 */
[----:B------:R1:W-:Y:S01]  /*5eb0*/  MUFU.EX2 R24, R4 ;  /* 0x0000000400187308 */ /* 0x0003e20000000800 */
[----:B------:R-:W-:-:S06]  /*5ec0*/  MOV R28, R102 ;  /* 0x00000066001c7202 */ /* 0x000fcc0000000f00 */
[----:B------:R-:W-:Y:S01]  /*5ed0*/  HMMA.16816.F32 R60, R8, R26, R60 ;  /* 0x0000001a083c723c */ /* 0x000fe2000000183c */
[----:B-1----:R-:W-:-:S04]  /*5ee0*/  FFMA.FTZ R4, R207, c[0x0][0x2d0], -R3 ;  /* 0x0000b400cf047a23 */ /* 0x002fc80000010803 */
[----:B------:R1:W1:Y:S01]  /*5ef0*/  MUFU.EX2 R25, R4 ;  /* 0x0000000400197308 */ /* 0x0002620000000800 */
[----:B------:R-:W-:Y:S01]  /*5f00*/  MOV R123, R153 ;  /* 0x00000099007b7202 */ /* 0x000fe20000000f00 */
[----:B------:R-:W-:Y:S02]  /*5f10*/  IMAD.MOV.U32 R153, RZ, RZ, R28 ;  /* 0x000000ffff997224 */ /* 0x000fe400078e001c */
[--C-:B-1----:R-:W-:Y:S02]  /*5f20*/  FFMA.FTZ R4, R206, c[0x0][0x2d0], -R3.reuse ;  /* 0x0000b400ce047a23 */ /* 0x102fe40000010803 */
[----:B------:R-:W-:-:S04]  /*5f30*/  FFMA.FTZ R3, R205, c[0x0][0x2d0], -R3 ;  /* 0x0000b400cd037a23 */ /* 0x000fc80000010803 */
[----:B------:R1:W-:Y:S01]  /*5f40*/  MUFU.EX2 R26, R3 ;  /* 0x00000003001a7308 */ /* 0x0003e20000000800 */
[----:B------:R-:W-:Y:S01]  /*5f50*/  HMMA.16816.F32 R56, R8, R22, R56 ;  /* 0x000000160838723c */ /* 0x000fe20000001838 */
[----:B------:R-:W-:Y:S01]  /*5f60*/  IMAD.MOV.U32 R103, RZ, RZ, R233 ;  /* 0x000000ffff677224 */ /* 0x000fe200078e00e9 */
[----:B------:R-:W-:Y:S02]  /*5f70*/  MOV R100, R244 ;  /* 0x000000f400647202 */ /* 0x000fe40000000f00 */
[----:B------:R-:W-:Y:S01]  /*5f80*/  MOV R152, R98 ;  /* 0x0000006200987202 */ /* 0x000fe20000000f00 */
[----:B-1----:R-:W-:-:S03]  /*5f90*/  FFMA.FTZ R3, R195, c[0x0][0x2d0], -R0 ;  /* 0x0000b400c3037a23 */ /* 0x002fc60000010800 */
[C---:B------:R-:W-:Y:S01]  /*5fa0*/  HMMA.16816.F32 R52, R8.reuse, R18, R52 ;  /* 0x000000120834723c */ /* 0x040fe20000001834 */
[----:B------:R-:W-:Y:S02]  /*5fb0*/  IMAD.MOV.U32 R80, RZ, RZ, R103 ;  /* 0x000000ffff507224 */ /* 0x000fe400078e0067 */
[----:B------:R-:W-:Y:S02]  /*5fc0*/  IMAD.MOV.U32 R169, RZ, RZ, R129 ;  /* 0x000000ffffa97224 */ /* 0x000fe400078e0081 */
[----:B------:R-:W-:Y:S01]  /*5fd0*/  IMAD.MOV.U32 R14, RZ, RZ, R243 ;  /* 0x000000ffff0e7224 */ /* 0x000fe200078e00f3 */
[----:B------:R-:W-:Y:S01]  /*5fe0*/  MOV R170, R128 ;  /* 0x0000008000aa7202 */ /* 0x000fe20000000f00 */
[----:B------:R-:W-:Y:S01]  /*5ff0*/  IMAD.MOV.U32 R103, RZ, RZ, R224 ;  /* 0x000000ffff677224 */ /* 0x000fe200078e00e0 */
[----:B------:R-:W-:Y:S01]  /*6000*/  MOV R15, R235 ;  /* 0x000000eb000f7202 */ /* 0x000fe20000000f00 */
[----:B------:R-:W-:Y:S02]  /*6010*/  IMAD.MOV.U32 R98, RZ, RZ, R100 ;  /* 0x000000ffff627224 */ /* 0x000fe400078e0064 */
[----:B----4-:R-:W-:Y:S01]  /*6020*/  IMAD.MOV.U32 R29, RZ, RZ, R231 ;  /* 0x000000ffff1d7224 */ /* 0x010fe200078e00e7 */
[----:B--2---:R-:W-:Y:S01]  /*6030*/  MOV R102, R229 ;  /* 0x000000e500667202 */ /* 0x004fe20000000f00 */
[----:B---3--:R-:W-:Y:S01]  /*6040*/  IMAD.MOV.U32 R83, RZ, RZ, R230 ;  /* 0x000000ffff537224 */ /* 0x008fe200078e00e6 */
[----:B------:R-:W-:Y:S01]  /*6050*/  MUFU.EX2 R27, R4 ;  /* 0x00000004001b7308 */ /* 0x000fe20000000800 */
[----:B------:R-:W-:Y:S01]  /*6060*/  IMAD.MOV.U32 R122, RZ, RZ, R29 ;  /* 0x000000ffff7a7224 */ /* 0x000fe200078e001d */
[----:B------:R-:W-:Y:S01]  /*6070*/  HMMA.16816.F32 R48, R8, R34, R48 ;  /* 0x000000220830723c */ /* 0x000fe20000001830 */
[----:B------:R1:W5:Y:S01]  /*6080*/  LDL.LU R244, [R1+0x80] ;  /* 0x0000800001f47983 */ /* 0x0003620000300800 */
[----:B------:R-:W-:-:S06]  /*6090*/  MOV R5, R83 ;  /* 0x0000005300057202 */ /* 0x000fcc0000000f00 */
[C---:B------:R-:W-:Y:S01]  /*60a0*/  HMMA.16816.F32 R28, R8.reuse, R20, R112 ;  /* 0x00000014081c723c */ /* 0x040fe20000001870 */
[----:B------:R2:W-:Y:S01]  /*60b0*/  MUFU.EX2 R20, R3 ;  /* 0x0000000300147308 */ /* 0x0005e20000000800 */
[----:B------:R-:W-:Y:S01]  /*60c0*/  IMAD.MOV.U32 R6, RZ, RZ, R102 ;  /* 0x000000ffff067224 */ /* 0x000fe200078e0066 */
[----:B------:R-:W-:Y:S01]  /*60d0*/  MOV R83, R101 ;  /* 0x0000006500537202 */ /* 0x000fe20000000f00 */
[----:B------:R-:W-:Y:S01]  /*60e0*/  IMAD.MOV.U32 R7, RZ, RZ, R103 ;  /* 0x000000ffff077224 */ /* 0x000fe200078e0067 */
[----:B------:R1:W5:Y:S01]  /*60f0*/  LDL.LU R243, [R1+0x7c] ;  /* 0x00007c0001f37983 */ /* 0x0003620000300800 */
[----:B--2---:R-:W-:Y:S02]  /*6100*/  FFMA.FTZ R3, R194, c[0x0][0x2d0], -R0 ;  /* 0x0000b400c2037a23 */ /* 0x004fe40000010800 */
[----:B------:R-:W-:Y:S01]  /*6110*/  HMMA.16816.F32 R100, R8, R16, R116 ;  /* 0x000000100864723c */ /* 0x000fe20000001874 */
[----:B------:R-:W-:Y:S01]  /*6120*/  IMAD.MOV.U32 R129, RZ, RZ, R236 ;  /* 0x000000ffff817224 */ /* 0x000fe200078e00ec */
[----:B------:R1:W5:Y:S01]  /*6130*/  LDL.LU R242, [R1+0x78] ;  /* 0x0000780001f27983 */ /* 0x0003620000300800 */
[----:B------:R2:W3:Y:S01]  /*6140*/  MUFU.EX2 R22, R3 ;  /* 0x0000000300167308 */ /* 0x0004e20000000800 */
[----:B------:R-:W-:-:S02]  /*6150*/  IMAD.MOV.U32 R128, RZ, RZ, R237 ;  /* 0x000000ffff807224 */ /* 0x000fc400078e00ed */
[----:B------:R-:W-:Y:S01]  /*6160*/  IMAD.MOV.U32 R34, RZ, RZ, R97 ;  /* 0x000000ffff227224 */ /* 0x000fe200078e0061 */
[----:B------:R1:W5:Y:S01]  /*6170*/  LDL.LU R241, [R1+0x74] ;  /* 0x0000740001f17983 */ /* 0x0003620000300800 */
[--C-:B--2---:R-:W-:Y:S01]  /*6180*/  FFMA.FTZ R3, R193, c[0x0][0x2d0], -R0.reuse ;  /* 0x0000b400c1037a23 */ /* 0x104fe20000010800 */
[----:B------:R-:W-:Y:S01]  /*6190*/  HMMA.16816.F32 R116, R8, R32, R84 ;  /* 0x000000200874723c */ /* 0x000fe20000001854 */
[----:B------:R-:W-:Y:S01]  /*61a0*/  FFMA.FTZ R0, R187, c[0x0][0x2d0], -R0 ;  /* 0x0000b400bb007a23 */ /* 0x000fe20000010800 */
[----:B------:R1:W5:Y:S03]  /*61b0*/  LDL.LU R240, [R1+0x70] ;  /* 0x0000700001f07983 */ /* 0x0003660000300800 */
[----:B------:R2:W-:Y:S01]  /*61c0*/  MUFU.EX2 R21, R0 ;  /* 0x0000000000157308 */ /* 0x0005e20000000800 */
[----:B------:R-:W-:-:S07]  /*61d0*/  IMAD.MOV.U32 R207, RZ, RZ, R128 ;  /* 0x000000ffffcf7224 */ /* 0x000fce00078e0080 */
[----:B------:R-:W4:Y:S01]  /*61e0*/  MUFU.EX2 R23, R3 ;  /* 0x0000000300177308 */ /* 0x000f220000000800 */
[----:B------:R-:W-:Y:S02]  /*61f0*/  FADD.FTZ R11, R109, R108 ;  /* 0x0000006c6d0b7221 */ /* 0x000fe40000010000 */
[----:B------:R-:W-:Y:S01]  /*6200*/  IMAD.MOV.U32 R35, RZ, RZ, R110 ;  /* 0x000000ffff237224 */ /* 0x000fe200078e006e */
[----:B------:R-:W-:Y:S01]  /*6210*/  MOV R32, R96 ;  /* 0x0000006000207202 */ /* 0x000fe20000000f00 */
[----:B------:R-:W-:Y:S01]  /*6220*/  IMAD.MOV.U32 R33, RZ, RZ, R83 ;  /* 0x000000ffff217224 */ /* 0x000fe200078e0053 */
[----:B------:R1:W5:Y:S01]  /*6230*/  LDL.LU R239, [R1+0x6c] ;  /* 0x00006c0001ef7983 */ /* 0x0003620000300800 */
[----:B--2---:R-:W-:Y:S01]  /*6240*/  FFMA.FTZ R0, R122, c[0x0][0x2d0], -R13 ;  /* 0x0000b4007a007a23 */ /* 0x004fe2000001080d */
[----:B------:R-:W-:Y:S01]  /*6250*/  F2FP.PACK_AB R128, R25, R24 ;  /* 0x000000181980723e */ /* 0x000fe200000000ff */
[----:B------:R-:W-:Y:S01]  /*6260*/  IMAD.MOV.U32 R87, RZ, RZ, R207 ;  /* 0x000000ffff577224 */ /* 0x000fe200078e00cf */
[----:B------:R1:W5:Y:S01]  /*6270*/  LDL.LU R238, [R1+0x68] ;  /* 0x0000680001ee7983 */ /* 0x0003620000300800 */
[----:B------:R2:W-:Y:S01]  /*6280*/  MUFU.EX2 R16, R0 ;  /* 0x0000000000107308 */ /* 0x0005e20000000800 */
[----:B------:R-:W-:-:S02]  /*6290*/  IMAD.MOV.U32 R122, RZ, RZ, R6 ;  /* 0x000000ffff7a7224 */ /* 0x000fc400078e0006 */
[----:B------:R1:W5:Y:S01]  /*62a0*/  LDL.LU R237, [R1+0x64] ;  /* 0x0000640001ed7983 */ /* 0x0003620000300800 */
[----:B--2---:R-:W-:-:S03]  /*62b0*/  FFMA.FTZ R0, R123, c[0x0][0x2d0], -R13 ;  /* 0x0000b4007b007a23 */ /* 0x004fc6000001080d */
[----:B------:R1:W5:Y:S01]  /*62c0*/  LDL.LU R236, [R1+0x60] ;  /* 0x0000600001ec7983 */ /* 0x0003620000300800 */
[----:B------:R2:W1:Y:S01]  /*62d0*/  MUFU.EX2 R17, R0 ;  /* 0x0000000000117308 */ /* 0x0004620000000800 */
[----:B------:R-:W-:Y:S01]  /*62e0*/  MOV R123, R7 ;  /* 0x00000007007b7202 */ /* 0x000fe20000000f00 */
[----:B------:R-:W-:Y:S01]  /*62f0*/  IMAD.MOV.U32 R6, RZ, RZ, R154 ;  /* 0x000000ffff067224 */ /* 0x000fe200078e009a */
[----:B------:R1:W5:Y:S02]  /*6300*/  LDL.LU R235, [R1+0x5c] ;  /* 0x00005c0001eb7983 */ /* 0x0003640000300800 */
[----:B------:R-:W-:Y:S02]  /*6310*/  MOV R121, R123 ;  /* 0x0000007b00797202 */ /* 0x000fe40000000f00 */
[----:B------:R-:W-:Y:S01]  /*6320*/  MOV R123, R127 ;  /* 0x0000007f007b7202 */ /* 0x000fe20000000f00 */
[----:B--2---:R-:W-:Y:S01]  /*6330*/  FFMA.FTZ R0, R5, c[0x0][0x2d0], -R13 ;  /* 0x0000b40005007a23 */ /* 0x004fe2000001080d */
[----:B------:R-:W-:Y:S01]  /*6340*/  MOV R7, R153 ;  /* 0x0000009900077202 */ /* 0x000fe20000000f00 */
[----:B------:R2:W5:Y:S02]  /*6350*/  LDL.LU R234, [R1+0x58] ;  /* 0x0000580001ea7983 */ /* 0x0005640000300800 */
[----:B------:R1:W-:Y:S01]  /*6360*/  MUFU.EX2 R18, R0 ;  /* 0x0000000000127308 */ /* 0x0003e20000000800 */
[----:B------:R-:W-:Y:S01]  /*6370*/  IMAD.MOV.U32 R5, RZ, RZ, R152 ;  /* 0x000000ffff057224 */ /* 0x000fe200078e0098 */
[----:B------:R2:W5:Y:S01]  /*6380*/  LDL.LU R233, [R1+0x54] ;  /* 0x0000540001e97983 */ /* 0x0005620000300800 */
[----:B------:R-:W-:-:S02]  /*6390*/  IMAD.MOV.U32 R127, RZ, RZ, R185 ;  /* 0x000000ffff7f7224 */ /* 0x000fc400078e00b9 */
[----:B------:R-:W-:Y:S01]  /*63a0*/  IMAD.MOV.U32 R185, RZ, RZ, R171 ;  /* 0x000000ffffb97224 */ /* 0x000fe200078e00ab */
[----:B------:R2:W5:Y:S01]  /*63b0*/  LDL.LU R232, [R1+0x50] ;  /* 0x0000500001e87983 */ /* 0x0005620000300800 */
[----:B------:R-:W-:Y:S02]  /*63c0*/  IMAD.MOV.U32 R171, RZ, RZ, R169 ;  /* 0x000000ffffab7224 */ /* 0x000fe400078e00a9 */
[----:B------:R-:W-:Y:S01]  /*63d0*/  IMAD.MOV.U32 R169, RZ, RZ, R130 ;  /* 0x000000ffffa97224 */ /* 0x000fe200078e0082 */
[----:B------:R2:W5:Y:S01]  /*63e0*/  LDL.LU R231, [R1+0x4c] ;  /* 0x00004c0001e77983 */ /* 0x0005620000300800 */
[----:B-1----:R-:W-:-:S03]  /*63f0*/  FFMA.FTZ R0, R155, c[0x0][0x2d0], -R13 ;  /* 0x0000b4009b007a23 */ /* 0x002fc6000001080d */
[----:B------:R2:W5:Y:S01]  /*6400*/  LDL.LU R230, [R1+0x48] ;  /* 0x0000480001e67983 */ /* 0x0005620000300800 */
[----:B------:R1:W-:Y:S01]  /*6410*/  MUFU.EX2 R19, R0 ;  /* 0x0000000000137308 */ /* 0x0003e20000000800 */
[----:B------:R-:W-:Y:S02]  /*6420*/  IMAD.MOV.U32 R130, RZ, RZ, R14 ;  /* 0x000000ffff827224 */ /* 0x000fe400078e000e */
[----:B------:R-:W-:Y:S01]  /*6430*/  LDSM.16.MT88.4 R152, [R225+0x1900] ;  /* 0x00190000e198783b */ /* 0x000fe20000004200 */
[----:B------:R-:W-:Y:S02]  /*6440*/  IMAD.MOV.U32 R115, RZ, RZ, R127 ;  /* 0x000000ffff737224 */ /* 0x000fe400078e007f */
[----:B------:R-:W-:Y:S01]  /*6450*/  IMAD.MOV.U32 R113, RZ, RZ, R185 ;  /* 0x000000ffff717224 */ /* 0x000fe200078e00b9 */
[----:B------:R2:W5:Y:S01]  /*6460*/  LDL.LU R229, [R1+0x44] ;  /* 0x0000440001e57983 */ /* 0x0005620000300800 */
[----:B-1----:R-:W-:Y:S02]  /*6470*/  FFMA.FTZ R0, R122, c[0x0][0x2d0], -R12 ;  /* 0x0000b4007a007a23 */ /* 0x002fe4000001080c */
[----:B------:R-:W-:Y:S01]  /*6480*/  IMAD.MOV.U32 R4, RZ, RZ, R130 ;  /* 0x000000ffff047224 */ /* 0x000fe200078e0082 */
[----:B------:R-:W-:Y:S01]  /*6490*/  MOV R84, R113 ;  /* 0x0000007100547202 */ /* 0x000fe20000000f00 */
[----:B------:R-:W-:Y:S01]  /*64a0*/  IMAD.MOV.U32 R122, RZ, RZ, R5 ;  /* 0x000000ffff7a7224 */ /* 0x000fe200078e0005 */
[----:B------:R2:W5:Y:S01]  /*64b0*/  LDL.LU R224, [R1+0x40] ;  /* 0x0000400001e07983 */ /* 0x0005620000300800 */
[----:B------:R-:W-:Y:S01]  /*64c0*/  IMAD.MOV.U32 R5, RZ, RZ, R126 ;  /* 0x000000ffff057224 */ /* 0x000fe200078e007e */
[----:B------:R-:W-:Y:S01]  /*64d0*/  MOV R126, R184 ;  /* 0x000000b8007e7202 */ /* 0x000fe20000000f00 */
[----:B------:R1:W-:Y:S01]  /*64e0*/  MUFU.EX2 R14, R0 ;  /* 0x00000000000e7308 */ /* 0x0003e20000000800 */
[----:B------:R-:W-:-:S02]  /*64f0*/  MOV R184, R186 ;  /* 0x000000ba00b87202 */ /* 0x000fc40000000f00 */
[----:B------:R-:W-:Y:S02]  /*6500*/  MOV R186, R168 ;  /* 0x000000a800ba7202 */ /* 0x000fe40000000f00 */
[----:B------:R-:W-:Y:S01]  /*6510*/  MOV R168, R170 ;  /* 0x000000aa00a87202 */ /* 0x000fe20000000f00 */
[----:B------:R-:W-:Y:S01]  /*6520*/  IMAD.MOV.U32 R214, RZ, RZ, R122 ;  /* 0x000000ffffd67224 */ /* 0x000fe200078e007a */
[----:B------:R-:W-:Y:S02]  /*6530*/  MOV R170, R131 ;  /* 0x0000008300aa7202 */ /* 0x000fe40000000f00 */
[----:B------:R-:W-:Y:S02]  /*6540*/  MOV R131, R15 ;  /* 0x0000000f00837202 */ /* 0x000fe40000000f00 */
[----:B------:R-:W-:Y:S01]  /*6550*/  MOV R122, R123 ;  /* 0x0000007b007a7202 */ /* 0x000fe20000000f00 */
[----:B-1----:R-:W-:Y:S01]  /*6560*/  FFMA.FTZ R0, R252, c[0x0][0x2d0], -R12 ;  /* 0x0000b400fc007a23 */ /* 0x002fe2000001080c */
[----:B------:R-:W-:Y:S01]  /*6570*/  MOV R120, R126 ;  /* 0x0000007e00787202 */ /* 0x000fe20000000f00 */
[----:B------:R-:W-:-:S02]  /*6580*/  IMAD.MOV.U32 R123, RZ, RZ, R5 ;  /* 0x000000ffff7b7224 */ /* 0x000fc400078e0005 */
[----:B------:R1:W1:Y:S01]  /*6590*/  MUFU.EX2 R15, R0 ;  /* 0x00000000000f7308 */ /* 0x0002620000000800 */
[----:B------:R-:W-:Y:S01]  /*65a0*/  MOV R5, R125 ;  /* 0x0000007d00057202 */ /* 0x000fe20000000f00 */
[----:B------:R-:W-:Y:S01]  /*65b0*/  IMAD.MOV.U32 R126, RZ, RZ, R169 ;  /* 0x000000ffff7e7224 */ /* 0x000fe200078e00a9 */
[----:B------:R-:W-:Y:S02]  /*65c0*/  MOV R125, R168 ;  /* 0x000000a8007d7202 */ /* 0x000fe40000000f00 */
[----:B------:R-:W-:Y:S01]  /*65d0*/  MOV R127, R170 ;  /* 0x000000aa007f7202 */ /* 0x000fe20000000f00 */
[----:B-1----:R-:W-:Y:S02]  /*65e0*/  FFMA.FTZ R0, R121, c[0x0][0x2d0], -R12 ;  /* 0x0000b40079007a23 */ /* 0x002fe4000001080c */
[----:B------:R-:W-:Y:S02]  /*65f0*/  IMAD.MOV.U32 R121, RZ, RZ, R124 ;  /* 0x000000ffff797224 */ /* 0x000fe400078e007c */
[----:B------:R-:W-:-:S02]  /*6600*/  IMAD.MOV.U32 R124, RZ, RZ, R171 ;  /* 0x000000ffff7c7224 */ /* 0x000fc400078e00ab */
[----:B------:R-:W1:Y:S01]  /*6610*/  LDSM.16.MT88.4 R168, [R226+0x1900] ;  /* 0x00190000e2a8783b */ /* 0x000e620000004200 */
[----:B------:R2:W-:Y:S02]  /*6620*/  MUFU.EX2 R13, R0 ;  /* 0x00000000000d7308 */ /* 0x0005e40000000800 */
[----:B--2---:R-:W-:-:S06]  /*6630*/  FFMA.FTZ R0, R214, c[0x0][0x2d0], -R12 ;  /* 0x0000b400d6007a23 */ /* 0x004fcc000001080c */
[----:B------:R-:W2:Y:S01]  /*6640*/  MUFU.EX2 R12, R0 ;  /* 0x00000000000c7308 */ /* 0x000ea20000000800 */
[----:B------:R-:W-:Y:S01]  /*6650*/  IMAD.MOV.U32 R193, RZ, RZ, R124 ;  /* 0x000000ffffc17224 */ /* 0x000fe200078e007c */
[----:B------:R-:W-:Y:S01]  /*6660*/  MOV R194, R125 ;  /* 0x0000007d00c27202 */ /* 0x000fe20000000f00 */
[----:B------:R-:W-:Y:S01]  /*6670*/  IMAD.MOV.U32 R195, RZ, RZ, R126 ;  /* 0x000000ffffc37224 */ /* 0x000fe200078e007e */
[----:B------:R-:W-:Y:S02]  /*6680*/  MOV R205, R127 ;  /* 0x0000007f00cd7202 */ /* 0x000fe40000000f00 */
[----:B------:R-:W-:Y:S02]  /*6690*/  MOV R206, R131 ;  /* 0x0000008300ce7202 */ /* 0x000fe40000000f00 */
[----:B------:R-:W-:Y:S02]  /*66a0*/  MOV R214, R129 ;  /* 0x0000008100d67202 */ /* 0x000fe40000000f00 */
[----:B---3--:R-:W-:-:S02]  /*66b0*/  F2FP.PACK_AB R129, R22, R20 ;  /* 0x000000141681723e */ /* 0x008fc400000000ff */
[----:B------:R-:W-:Y:S02]  /*66c0*/  F2FP.PACK_AB R130, R26, R27 ;  /* 0x0000001b1a82723e */ /* 0x000fe400000000ff */
[----:B----4-:R-:W-:Y:S02]  /*66d0*/  F2FP.PACK_AB R131, R21, R23 ;  /* 0x000000171583723e */ /* 0x010fe400000000ff */
[----:B------:R-:W-:Y:S02]  /*66e0*/  F2FP.PACK_AB R124, R17, R16 ;  /* 0x00000010117c723e */ /* 0x000fe400000000ff */
[----:B------:R-:W-:Y:S02]  /*66f0*/  F2FP.PACK_AB R125, R15, R14 ;  /* 0x0000000e0f7d723e */ /* 0x000fe400000000ff */
[----:B------:R-:W-:Y:S02]  /*6700*/  F2FP.PACK_AB R126, R19, R18 ;  /* 0x00000012137e723e */ /* 0x000fe400000000ff */
[----:B--2---:R-:W-:-:S02]  /*6710*/  F2FP.PACK_AB R127, R12, R13 ;  /* 0x0000000d0c7f723e */ /* 0x004fc400000000ff */
[----:B------:R-:W-:Y:S02]  /*6720*/  MOV R114, R184 ;  /* 0x000000b800727202 */ /* 0x000fe40000000f00 */
[----:B------:R-:W-:Y:S02]  /*6730*/  MOV R112, R186 ;  /* 0x000000ba00707202 */ /* 0x000fe40000000f00 */
[----:B------:R-:W2:Y:S01]  /*6740*/  LDSM.16.MT88.4 R184, [R228+0x1900] ;  /* 0x00190000e4b8783b */ /* 0x000ea20000004200 */
[----:B-1----:R-:W-:Y:S01]  /*6750*/  HMMA.16816.F32 R156, R128, R168, R156 ;  /* 0x000000a8809c723c */ /* 0x002fe2000000189c */
[----:B------:R-:W-:Y:S02]  /*6760*/  IMAD.MOV.U32 R10, RZ, RZ, R195 ;  /* 0x000000ffff0a7224 */ /* 0x000fe400078e00c3 */
[----:B------:R-:W-:Y:S02]  /*6770*/  IMAD.MOV.U32 R3, RZ, RZ, R4 ;  /* 0x000000ffff037224 */ /* 0x000fe400078e0004 */
[----:B------:R-:W-:-:S03]  /*6780*/  IMAD.MOV.U32 R195, RZ, RZ, R5 ;  /* 0x000000ffffc37224 */ /* 0x000fc600078e0005 */
[C---:B------:R-:W-:Y:S08]  /*6790*/  HMMA.16816.F32 R160, R124.reuse, R168, R160 ;  /* 0x000000a87ca0723c */ /* 0x040ff000000018a0 */
[-C--:B------:R-:W-:Y:S08]  /*67a0*/  HMMA.16816.F32 R164, R124, R170.reuse, R164 ;  /* 0x000000aa7ca4723c */ /* 0x080ff000000018a4 */
[----:B------:R-:W-:Y:S07]  /*67b0*/  HMMA.16816.F32 R168, R128, R170, R40 ;  /* 0x000000aa80a8723c */ /* 0x000fee0000001828 */
[----:B------:R-:W-:Y:S01]  /*67c0*/  MOV R42, R6 ;  /* 0x00000006002a7202 */ /* 0x000fe20000000f00 */
[----:B------:R-:W-:-:S02]  /*67d0*/  IMAD.MOV.U32 R43, RZ, RZ, R7 ;  /* 0x000000ffff2b7224 */ /* 0x000fc400078e0007 */
[----:B------:R-:W1:Y:S01]  /*67e0*/  LDSM.16.MT88.4 R4, [R227+0x3900] ;  /* 0x00390000e304783b */ /* 0x000e620000004200 */
[----:B------:R-:W-:Y:S01]  /*67f0*/  IMAD.MOV.U32 R41, RZ, RZ, R114 ;  /* 0x000000ffff297224 */ /* 0x000fe200078e0072 */
[----:B------:R-:W-:Y:S01]  /*6800*/  MOV R40, R115 ;  /* 0x0000007300287202 */ /* 0x000fe20000000f00 */
[----:B--2---:R-:W-:Y:S01]  /*6810*/  HMMA.16816.F32 R172, R128, R184, R172 ;  /* 0x000000b880ac723c */ /* 0x004fe200000018ac */
[----:B------:R-:W-:Y:S01]  /*6820*/  FADD.FTZ R0, R204, R192 ;  /* 0x000000c0cc007221 */ /* 0x000fe20000010000 */
[----:B------:R-:W-:-:S06]  /*6830*/  MOV R9, R194 ;  /* 0x000000c200097202 */ /* 0x000fcc0000000f00 */
[----:B------:R-:W-:Y:S01]  /*6840*/  HMMA.16816.F32 R176, R124, R184, R176 ;  /* 0x000000b87cb0723c */ /* 0x000fe200000018b0 */
[----:B------:R-:W-:Y:S02]  /*6850*/  MOV R192, R121 ;  /* 0x0000007900c07202 */ /* 0x000fe40000000f00 */
[----:B------:R-:W-:-:S05]  /*6860*/  MOV R194, R123 ;  /* 0x0000007b00c27202 */ /* 0x000fca0000000f00 */
[----:B------:R-:W-:Y:S01]  /*6870*/  HMMA.16816.F32 R180, R124, R186, R180 ;  /* 0x000000ba7cb4723c */ /* 0x000fe200000018b4 */
[----:B------:R-:W-:-:S07]  /*6880*/  MOV R8, R206 ;  /* 0x000000ce00087202 */ /* 0x000fce0000000f00 */
[----:B------:R-:W-:Y:S07]  /*6890*/  HMMA.16816.F32 R184, R128, R186, R36 ;  /* 0x000000ba80b8723c */ /* 0x000fee0000001824 */
[----:B------:R-:W-:Y:S02]  /*68a0*/  IMAD.MOV.U32 R39, RZ, RZ, R120 ;  /* 0x000000ffff277224 */ /* 0x000fe400078e0078 */
[----:B------:R-:W-:Y:S02]  /*68b0*/  IMAD.MOV.U32 R37, RZ, RZ, R193 ;  /* 0x000000ffff257224 */ /* 0x000fe400078e00c1 */
[----:B------:R-:W-:-:S02]  /*68c0*/  IMAD.MOV.U32 R193, RZ, RZ, R122 ;  /* 0x000000ffffc17224 */ /* 0x000fc400078e007a */
[----:B-1----:R-:W-:Y:S01]  /*68d0*/  HMMA.16816.F32 R120, R124, R4, R220 ;  /* 0x000000047c78723c */ /* 0x002fe200000018dc */
[----:B------:R-:W-:-:S07]  /*68e0*/  MOV R36, R205 ;  /* 0x000000cd00247202 */ /* 0x000fce0000000f00 */
[----:B------:R-:W-:Y:S01]  /*68f0*/  HMMA.16816.F32 R144, R128, R152, R144 ;  /* 0x000000988090723c */ /* 0x000fe20000001890 */
[----:B------:R-:W-:Y:S01]  /*6900*/  MOV R221, R39 ;  /* 0x0000002700dd7202 */ /* 0x000fe20000000f00 */
[----:B------:R-:W-:Y:S01]  /*6910*/  IMAD.MOV.U32 R222, RZ, RZ, R40 ;  /* 0x000000ffffde7224 */ /* 0x000fe200078e0028 */
[----:B------:R-:W-:-:S05]  /*6920*/  MOV R223, R41 ;  /* 0x0000002900df7202 */ /* 0x000fca0000000f00 */
[C---:B------:R-:W-:Y:S01]  /*6930*/  HMMA.16816.F32 R140, R124.reuse, R152, R140 ;  /* 0x000000987c8c723c */ /* 0x040fe2000000188c */
[----:B------:R-:W-:Y:S01]  /*6940*/  FADD.FTZ R8, R8, R221 ;  /* 0x000000dd08087221 */ /* 0x000fe20000010000 */
[----:B------:R-:W-:Y:S01]  /*6950*/  MOV R86, R214 ;  /* 0x000000d600567202 */ /* 0x000fe20000000f00 */
[----:B------:R-:W-:Y:S01]  /*6960*/  FADD.FTZ R3, R3, R222 ;  /* 0x000000de03037221 */ /* 0x000fe20000010000 */
[----:B------:R-:W-:Y:S04]  /*6970*/  LDSM.16.MT88.4 R204, [R227+0x1900] ;  /* 0x00190000e3cc783b */ /* 0x000fe80000004200 */
[----:B------:R-:W-:Y:S01]  /*6980*/  HMMA.16816.F32 R148, R124, R154, R148 ;  /* 0x0000009a7c94723c */ /* 0x000fe20000001894 */
[----:B------:R-:W-:-:S07]  /*6990*/  FADD.FTZ R0, R223, R0 ;  /* 0x00000000df007221 */ /* 0x000fce0000010000 */
[----:B------:R-:W-:Y:S01]  /*69a0*/  HMMA.16816.F32 R152, R128, R154, R44 ;  /* 0x0000009a8098723c */ /* 0x000fe2000000182c */
[----:B------:R-:W-:-:S06]  /*69b0*/  FADD.FTZ R10, R10, R8 ;  /* 0x000000080a0a7221 */ /* 0x000fcc0000010000 */
[----:B------:R-:W-:Y:S01]  /*69c0*/  MOV R44, R80 ;  /* 0x00000050002c7202 */ /* 0x000fe20000000f00 */
[----:B------:R-:W-:Y:S02]  /*69d0*/  IMAD.MOV.U32 R45, RZ, RZ, R81 ;  /* 0x000000ffff2d7224 */ /* 0x000fe400078e0051 */
[----:B------:R-:W-:Y:S02]  /*69e0*/  IMAD.MOV.U32 R47, RZ, RZ, R99 ;  /* 0x000000ffff2f7224 */ /* 0x000fe400078e0063 */
[----:B------:R-:W-:Y:S01]  /*69f0*/  IMAD.MOV.U32 R40, RZ, RZ, R44 ;  /* 0x000000ffff287224 */ /* 0x000fe200078e002c */
[----:B------:R-:W-:Y:S01]  /*6a00*/  MOV R41, R45 ;  /* 0x0000002d00297202 */ /* 0x000fe20000000f00 */
[----:B------:R-:W-:Y:S01]  /*6a10*/  FADD.FTZ R9, R9, R3 ;  /* 0x0000000309097221 */ /* 0x000fe20000010000 */
[----:B------:R-:W-:Y:S01]  /*6a20*/  MOV R39, R43 ;  /* 0x0000002b00277202 */ /* 0x000fe20000000f00 */
[----:B------:R-:W-:Y:S01]  /*6a30*/  FADD.FTZ R8, R37, R0 ;  /* 0x0000000025087221 */ /* 0x000fe20000010000 */
[----:B------:R-:W-:Y:S01]  /*6a40*/  MOV R46, R98 ;  /* 0x00000062002e7202 */ /* 0x000fe20000000f00 */
[----:B------:R-:W-:Y:S01]  /*6a50*/  IMAD.MOV.U32 R38, RZ, RZ, R42 ;  /* 0x000000ffff267224 */ /* 0x000fe200078e002a */
[----:B------:R-:W-:Y:S01]  /*6a60*/  MOV R43, R47 ;  /* 0x0000002f002b7202 */ /* 0x000fe20000000f00 */
[----:B------:R-:W-:-:S02]  /*6a70*/  FADD.FTZ R11, R36, R11 ;  /* 0x0000000b240b7221 */ /* 0x000fc40000010000 */
[----:B------:R-:W-:Y:S01]  /*6a80*/  IMAD.MOV.U32 R85, RZ, RZ, R112 ;  /* 0x000000ffff557224 */ /* 0x000fe200078e0070 */
[----:B------:R-:W-:Y:S01]  /*6a90*/  HMMA.16816.F32 R116, R128, R4, R116 ;  /* 0x000000048074723c */ /* 0x000fe20000001874 */
[----:B------:R-:W-:Y:S01]  /*6aa0*/  FADD.FTZ R0, R40, R9 ;  /* 0x0000000928007221 */ /* 0x000fe20000010000 */
[----:B------:R-:W-:Y:S01]  /*6ab0*/  MOV R214, R82 ;  /* 0x0000005200d67202 */ /* 0x000fe20000000f00 */
[----:B------:R-:W-:Y:S01]  /*6ac0*/  IMAD.MOV.U32 R44, RZ, RZ, R34 ;  /* 0x000000ffff2c7224 */ /* 0x000fe200078e0022 */
[----:B------:R-:W-:Y:S01]  /*6ad0*/  MOV R47, R85 ;  /* 0x00000055002f7202 */ /* 0x000fe20000000f00 */
[----:B------:R-:W-:Y:S01]  /*6ae0*/  FADD.FTZ R9, R41, R8 ;  /* 0x0000000829097221 */ /* 0x000fe20000010000 */
[----:B------:R-:W1:Y:S01]  /*6af0*/  LDSM.16.MT88.4 R112, [R228+0x3900] ;  /* 0x00390000e470783b */ /* 0x000e620000004200 */
[----:B------:R-:W-:Y:S02]  /*6b00*/  FADD.FTZ R4, R38, R11 ;  /* 0x0000000b26047221 */ /* 0x000fe40000010000 */
[----:B------:R-:W-:Y:S01]  /*6b10*/  IMAD.MOV.U32 R42, RZ, RZ, R46 ;  /* 0x000000ffff2a7224 */ /* 0x000fe200078e002e */
[----:B------:R-:W2:Y:S01]  /*6b20*/  LDSM.16.MT88.4 R80, [R225+0x3900] ;  /* 0x00390000e150783b */ /* 0x000ea20000004200 */
[----:B------:R-:W-:-:S02]  /*6b30*/  FADD.FTZ R3, R39, R10 ;  /* 0x0000000a27037221 */ /* 0x000fc40000010000 */
[----:B------:R-:W-:Y:S01]  /*6b40*/  FADD.FTZ R5, R43, R0 ;  /* 0x000000002b057221 */ /* 0x000fe20000010000 */
[----:B------:R-:W3:Y:S01]  /*6b50*/  LDSM.16.MT88.4 R96, [R226+0x3900] ;  /* 0x00390000e260783b */ /* 0x000ee20000004200 */
[----:B------:R-:W-:Y:S01]  /*6b60*/  FADD.FTZ R0, R44, R9 ;  /* 0x000000092c007221 */ /* 0x000fe20000010000 */
[----:B------:R-:W-:Y:S01]  /*6b70*/  MOV R45, R35 ;  /* 0x00000023002d7202 */ /* 0x000fe20000000f00 */
[----:B------:R-:W-:Y:S01]  /*6b80*/  FADD.FTZ R8, R245, R4 ;  /* 0x00000004f5087221 */ /* 0x000fe20000010000 */
[----:B------:R-:W-:Y:S01]  /*6b90*/  MOV R252, R111 ;  /* 0x0000006f00fc7202 */ /* 0x000fe20000000f00 */
[----:B------:R-:W-:Y:S02]  /*6ba0*/  IMAD.MOV.U32 R46, RZ, RZ, R84 ;  /* 0x000000ffff2e7224 */ /* 0x000fe400078e0054 */
[----:B------:R-:W-:Y:S02]  /*6bb0*/  FADD.FTZ R4, R42, R3 ;  /* 0x000000032a047221 */ /* 0x000fe40000010000 */
[----:B------:R-:W-:Y:S01]  /*6bc0*/  FADD.FTZ R0, R47, R0 ;  /* 0x000000002f007221 */ /* 0x000fe20000010000 */
[----:B------:R-:W-:Y:S01]  /*6bd0*/  MOV R34, R87 ;  /* 0x0000005700227202 */ /* 0x000fe20000000f00 */
[----:B------:R-:W-:-:S02]  /*6be0*/  FADD.FTZ R3, R247, R8 ;  /* 0x00000008f7037221 */ /* 0x000fc40000010000 */
[----:B------:R-:W-:Y:S02]  /*6bf0*/  IMAD.MOV.U32 R35, RZ, RZ, R86 ;  /* 0x000000ffff237224 */ /* 0x000fe400078e0056 */
[----:B------:R-:W-:Y:S02]  /*6c00*/  FADD.FTZ R5, R46, R5 ;  /* 0x000000052e057221 */ /* 0x000fe40000010000 */
[----:B------:R-:W-:Y:S02]  /*6c10*/  FADD.FTZ R4, R45, R4 ;  /* 0x000000042d047221 */ /* 0x000fe40000010000 */
[----:B------:R-:W-:Y:S02]  /*6c20*/  FADD.FTZ R0, R252, R0 ;  /* 0x00000000fc007221 */ /* 0x000fe40000010000 */
[----:B------:R-:W-:Y:S02]  /*6c30*/  FADD.FTZ R3, R246, R3 ;  /* 0x00000003f6037221 */ /* 0x000fe40000010000 */
[----:B------:R-:W-:-:S02]  /*6c40*/  FADD.FTZ R5, R35, R5 ;  /* 0x0000000523057221 */ /* 0x000fc40000010000 */
[----:B------:R-:W-:Y:S02]  /*6c50*/  FADD.FTZ R4, R34, R4 ;  /* 0x0000000422047221 */ /* 0x000fe40000010000 */
        /* <DEDUP_REMOVED lines=33> */
[----:B------:R-:W-:Y:S01]  /*6e70*/  HMMA.16816.F32 R196, R124, R204, R196 ;  /* 0x000000cc7cc4723c */ /* 0x000fe200000018c4 */
[----:B------:R1:W-:Y:S01]  /*6e80*/  STL [R1], R0 ;  /* 0x0000000001007387 */ /* 0x0003e20000100800 */
[----:B------:R-:W-:-:S06]  /*6e90*/  UIADD3 UR23, UR21, -0x2, URZ ;  /* 0xfffffffe15177890 */ /* 0x000fcc000fffe03f */
[C---:B------:R-:W-:Y:S08]  /*6ea0*/  HMMA.16816.F32 R200, R124.reuse, R206, R200 ;  /* 0x000000ce7cc8723c */ /* 0x040ff000000018c8 */
[C---:B--2---:R-:W-:Y:S08]  /*6eb0*/  HMMA.16816.F32 R72, R124.reuse, R80, R72 ;  /* 0x000000507c48723c */ /* 0x044ff00000001848 */
[----:B------:R-:W-:Y:S01]  /*6ec0*/  HMMA.16816.F32 R76, R124, R82, R76 ;  /* 0x000000527c4c723c */ /* 0x000fe2000000184c */
[----:B-1----:R-:W-:-:S07]  /*6ed0*/  FADD.FTZ R0, R12, R5 ;  /* 0x000000050c007221 */ /* 0x002fce0000010000 */
[C---:B---3--:R-:W-:Y:S08]  /*6ee0*/  HMMA.16816.F32 R88, R124.reuse, R96, R88 ;  /* 0x000000607c58723c */ /* 0x048ff00000001858 */
[C---:B------:R-:W-:Y:S08]  /*6ef0*/  HMMA.16816.F32 R92, R124.reuse, R98, R92 ;  /* 0x000000627c5c723c */ /* 0x040ff0000000185c */
[----:B------:R-:W-:Y:S08]  /*6f00*/  HMMA.16816.F32 R104, R124, R112, R104 ;  /* 0x000000707c68723c */ /* 0x000ff00000001868 */
[C---:B------:R-:W-:Y:S08]  /*6f10*/  HMMA.16816.F32 R192, R128.reuse, R204, R192 ;  /* 0x000000cc80c0723c */ /* 0x040ff000000018c0 */
[C---:B------:R-:W-:Y:S08]  /*6f20*/  HMMA.16816.F32 R68, R128.reuse, R80, R64 ;  /* 0x000000508044723c */ /* 0x040ff00000001840 */
[C---:B------:R-:W-:Y:S08]  /*6f30*/  HMMA.16816.F32 R84, R128.reuse, R96, R28 ;  /* 0x000000608054723c */ /* 0x040ff0000000181c */
[C---:B------:R-:W-:Y:S08]  /*6f40*/  HMMA.16816.F32 R100, R128.reuse, R112, R100 ;  /* 0x000000708064723c */ /* 0x040ff00000001864 */
[C---:B------:R-:W-:Y:S08]  /*6f50*/  HMMA.16816.F32 R204, R128.reuse, R206, R248 ;  /* 0x000000ce80cc723c */ /* 0x040ff000000018f8 */
[C---:B------:R-:W-:Y:S08]  /*6f60*/  HMMA.16816.F32 R80, R128.reuse, R82, R60 ;  /* 0x000000528050723c */ /* 0x040ff0000000183c */
[C---:B------:R-:W-:Y:S08]  /*6f70*/  HMMA.16816.F32 R96, R128.reuse, R98, R56 ;  /* 0x000000628060723c */ /* 0x040ff00000001838 */
[----:B------:R-:W-:Y:S01]  /*6f80*/  HMMA.16816.F32 R112, R128, R114, R52 ;  /* 0x000000728070723c */ /* 0x000fe20000001834 */
[----:B------:R-:W-:-:S07]  /*6f90*/  UISETP.GE.AND UP0, UPT, UR23, UR8, UPT ;  /* 0x000000081700728c */ /* 0x000fce000bf06270 */
[-C--:B------:R-:W-:Y:S08]  /*6fa0*/  HMMA.16816.F32 R124, R124, R6.reuse, R216 ;  /* 0x000000067c7c723c */ /* 0x080ff000000018d8 */
[----:B------:R-:W-:Y:S07]  /*6fb0*/  HMMA.16816.F32 R128, R128, R6, R48 ;  /* 0x000000068080723c */ /* 0x000fee0000001830 */
[----:B------:R-:W-:-:S02]  /*6fc0*/  FADD.FTZ R6, R21, R3 ;  /* 0x0000000315067221 */ /* 0x000fc40000010000 */
[----:B------:R-:W-:-:S03]  /*6fd0*/  FADD.FTZ R3, R19, R4 ;  /* 0x0000000413037221 */ /* 0x000fc60000010000 */
[----:B------:R1:W-:Y:S04]  /*6fe0*/  STL [R1+0x4], R6 ;  /* 0x0000040601007387 */ /* 0x0003e80000100800 */
[----:B------:R1:W-:Y:S04]  /*6ff0*/  STL [R1+0x8], R0 ;  /* 0x0000080001007387 */ /* 0x0003e80000100800 */
[----:B------:R1:W-:Y:S01]  /*7000*/  STL [R1+0xc], R3 ;  /* 0x00000c0301007387 */ /* 0x0003e20000100800 */
[----:B------:R-:W-:Y:S11]  /*7010*/  PLOP3.LUT P1, PT, PT, PT, UP0, 0x80, 0x0 ;  /* 0x000000000000781c */ /* 0x000ff60003f2f008 */
[----:B------:R-:W-:Y:S02]  /*7020*/  @!UPT UIADD3 URZ, URZ, URZ, URZ ;  /* 0x0000003f3f3ff290 */ /* 0x000fe4000fffe03f */
[----:B------:R-:W-:Y:S05]  /*7030*/  @!P1 BRA `(.L_x_111) ;  /* 0x00004cd000009947 */ /* 0x000fea0003800000 */
[----:B------:R-:W2:Y:S04]  /*7040*/  LDL.64 R46, [R1+0x30] ;  /* 0x00003000012e7983 */ /* 0x000ea80000100a00 */
[----:B------:R-:W3:Y:S04]  /*7050*/  LDL.64 R34, [R1+0x38] ;  /* 0x0000380001227983 */ /* 0x000ee80000100a00 */
[----:B------:R-:W4:Y:S04]  /*7060*/  LDL R214, [R1+0x20] ;  /* 0x0000200001d67983 */ /* 0x000f280000100800 */
[----:B------:R-:W4:Y:S01]  /*7070*/  LDL.64 R32, [R1+0x28] ;  /* 0x0000280001207983 */ /* 0x000f220000100a00 */
[----:B------:R-:W-:Y:S01]  /*7080*/  MOV R139, R2 ;  /* 0x00000002008b7202 */ /* 0x000fe20000000f00 */
[----:B------:R-:W-:Y:S01]  /*7090*/  IMAD.MOV.U32 R132, RZ, RZ, R136 ;  /* 0x000000ffff847224 */ /* 0x000fe200078e0088 */
[----:B------:R-:W-:Y:S01]  /*70a0*/  ULDC.64 UR6, c[0x0][0x208] ;  /* 0x0000820000067ab9 */ /* 0x000fe20000000a00 */
[----:B-1----:R-:W-:Y:S01]  /*70b0*/  IMAD.MOV.U32 R3, RZ, RZ, R137 ;  /* 0x000000ffff037224 */ /* 0x002fe200078e0089 */
[----:B------:R-:W-:Y:S01]  /*70c0*/  ULDC.64 UR4, c[0x0][0x1e0] ;  /* 0x0000780000047ab9 */ /* 0x000fe20000000a00 */
[----:B-----5:R-:W-:Y:S01]  /*70d0*/  IMAD.MOV.U32 R138, RZ, RZ, R135 ;  /* 0x000000ffff8a7224 */ /* 0x020fe200078e0087 */
[----:B--2---:R-:W-:-:S02]  /*70e0*/  IADD3 R4, P2, R46, 0x40, RZ ;  /* 0x000000402e047810 */ /* 0x004fc40007f5e0ff */
[----:B---3--:R-:W-:-:S03]  /*70f0*/  IADD3 R0, P1, R34, 0x40, RZ ;  /* 0x0000004022007810 */ /* 0x008fc60007f3e0ff */
[----:B------:R-:W-:Y:S01]  /*7100*/  STL [R1+0x1c], R4 ;  /* 0x00001c0401007387 */ /* 0x000fe20000100800 */
[----:B----4-:R-:W-:-:S03]  /*7110*/  IADD3.X R2, RZ, R214, RZ, P2, !PT ;  /* 0x000000d6ff027210 */ /* 0x010fc600017fe4ff */
[----:B------:R1:W-:Y:S04]  /*7120*/  STL [R1+0x14], R0 ;  /* 0x0000140001007387 */ /* 0x0003e80000100800 */
[----:B------:R2:W-:Y:S01]  /*7130*/  STL [R1+0x18], R2 ;  /* 0x0000180201007387 */ /* 0x0005e20000100800 */
[----:B-1----:R-:W-:-:S05]  /*7140*/  IMAD.X R0, RZ, RZ, R33, P1 ;  /* 0x000000ffff007224 */ /* 0x002fca00008e0621 */
[----:B------:R2:W-:Y:S02]  /*7150*/  STL [R1+0x10], R0 ;  /* 0x0000100001007387 */ /* 0x0005e40000100800 */
.L_x_112:
[----:B------:R-:W3:Y:S01]  /*7160*/  LDL.64 R134, [R1+0x30] ;  /* 0x0000300001867983 */ /* 0x000ee20000100a00 */
[----:B------:R-:W-:Y:S04]  /*7170*/  DEPBAR.LE SB0, 0x0 ;  /* 0x000080000000791a */ /* 0x000fe80000000000 */
[----:B------:R-:W-:Y:S01]  /*7180*/  USHF.R.S32.HI UR17, URZ, 0x1f, UR23 ;  /* 0x0000001f3f117899 */ /* 0x000fe20008011417 */
[----:B--2---:R-:W2:Y:S01]  /*7190*/  LDL R2, [R1+0x20] ;  /* 0x0000200001027983 */ /* 0x004ea20000100800 */
[----:B------:R-:W-:Y:S02]  /*71a0*/  UIMAD.WIDE.U32 UR24, UR23, UR6, URZ ;  /* 0x00000006171872a5 */ /* 0x000fe4000f8e003f */
[----:B------:R-:W-:Y:S01]  /*71b0*/  UIMAD UR17, UR17, UR6, URZ ;  /* 0x00000006111172a4 */ /* 0x000fe2000f8e023f */
[----:B------:R-:W4:Y:S01]  /*71c0*/  LDL R136, [R1+0x1c] ;  /* 0x00001c0001887983 */ /* 0x000f220000100800 */
[----:B------:R-:W-:Y:S02]  /*71d0*/  USHF.L.U32 UR20, UR24, 0x6, URZ ;  /* 0x0000000618147899 */ /* 0x000fe4000800063f */
[----:B------:R-:W-:Y:S01]  /*71e0*/  UIMAD UR17, UR23, UR7, UR17 ;  /* 0x00000007171172a4 */ /* 0x000fe2000f8e0211 */
[----:B------:R-:W4:Y:S01]  /*71f0*/  LDL R133, [R1+0x18] ;  /* 0x0000180001857983 */ /* 0x000f220000100800 */
[----:B------:R-:W-:Y:S02]  /*7200*/  UISETP.GT.AND UP1, UPT, UR23, UR8, UPT ;  /* 0x000000081700728c */ /* 0x000fe4000bf24270 */
[----:B------:R-:W-:Y:S01]  /*7210*/  UIADD3 UR17, UR25, UR17, URZ ;  /* 0x0000001119117290 */ /* 0x000fe2000fffe03f */
[----:B------:R-:W-:Y:S01]  /*7220*/  BAR.SYNC.DEFER_BLOCKING 0x0 ;  /* 0x0000000000007b1d */ /* 0x000fe20000010000 */
[----:B------:R-:W-:Y:S02]  /*7230*/  UIADD3 UR23, UR23, -0x1, URZ ;  /* 0xffffffff17177890 */ /* 0x000fe4000fffe03f */
[----:B------:R-:W-:Y:S05]  /*7240*/  USHF.L.U64.HI UR17, UR24, 0x6, UR17 ;  /* 0x0000000618117899 */ /* 0x000fea0008010211 */
[----:B------:R-:W-:Y:S01]  /*7250*/  STL [R1+0x64], R127 ;  /* 0x0000647f01007387 */ /* 0x000fe20000100800 */
[----:B------:R-:W-:Y:S02]  /*7260*/  @UP1 UIMAD.WIDE.U32 UR24, UR23, UR4, URZ ;  /* 0x00000004171812a5 */ /* 0x000fe4000f8e003f */
[----:B------:R-:W-:Y:S01]  /*7270*/  @UP1 USHF.L.U32 UR21, UR4, 0x5, URZ ;  /* 0x0000000504151899 */ /* 0x000fe2000800063f */
[----:B------:R-:W-:Y:S01]  /*7280*/  STL [R1+0x60], R128 ;  /* 0x0000608001007387 */ /* 0x000fe20000100800 */
[----:B------:R-:W-:Y:S03]  /*7290*/  @UP1 USHF.L.U64.HI UR22, UR4, 0x5, UR5 ;  /* 0x0000000504161899 */ /* 0x000fe60008010205 */
[----:B------:R-:W-:Y:S04]  /*72a0*/  STL [R1+0x5c], R129 ;  /* 0x00005c8101007387 */ /* 0x000fe80000100800 */
[----:B------:R-:W-:Y:S04]  /*72b0*/  STL [R1+0x58], R130 ;  /* 0x0000588201007387 */ /* 0x000fe80000100800 */
[----:B-----5:R-:W-:Y:S08]  /*72c0*/  LDSM.16.M88.4 R64, [R231+0x8100] ;  /* 0x00810000e740783b */ /* 0x020ff00000000200 */
[----:B------:R-:W1:Y:S08]  /*72d0*/  LDSM.16.M88.4 R16, [R224+0x4100] ;  /* 0x00410000e010783b */ /* 0x000e700000000200 */
[----:B------:R-:W1:Y:S08]  /*72e0*/  LDSM.16.M88.4 R60, [R231+0xa100] ;  /* 0x00a10000e73c783b */ /* 0x000e700000000200 */
[----:B------:R-:W1:Y:S08]  /*72f0*/  LDSM.16.M88.4 R32, [R224+0x4900] ;  /* 0x00490000e020783b */ /* 0x000e700000000200 */
[----:B------:R-:W1:Y:S08]  /*7300*/  LDSM.16.M88.4 R48, [R224+0x5100] ;  /* 0x00510000e030783b */ /* 0x000e700000000200 */
[----:B------:R-:W1:Y:S02]  /*7310*/  LDSM.16.M88.4 R188, [R224+0x5900] ;  /* 0x00590000e0bc783b */ /* 0x000e640000000200 */
[-C--:B-1----:R-:W-:Y:S06]  /*7320*/  HMMA.16816.F32 R4, R64, R16.reuse, RZ ;  /* 0x000000104004723c */ /* 0x082fec00000018ff */
[----:B------:R-:W-:Y:S02]  /*7330*/  LDSM.16.M88.4 R208, [R233+0x8100] ;  /* 0x00810000e9d0783b */ /* 0x000fe40000000200 */
[C---:B------:R-:W-:Y:S06]  /*7340*/  HMMA.16816.F32 R8, R60.reuse, R16, RZ ;  /* 0x000000103c08723c */ /* 0x040fec00000018ff */
[----:B------:R-:W1:Y:S02]  /*7350*/  LDSM.16.M88.4 R212, [R235] ;  /* 0x00000000ebd4783b */ /* 0x000e640000000200 */
[-C--:B------:R-:W-:Y:S06]  /*7360*/  HMMA.16816.F32 R12, R60, R18.reuse, RZ ;  /* 0x000000123c0c723c */ /* 0x080fec00000018ff */
[----:B------:R-:W1:Y:S02]  /*7370*/  LDSM.16.M88.4 R216, [R233+0xa100] ;  /* 0x00a10000e9d8783b */ /* 0x000e640000000200 */
[C---:B------:R-:W-:Y:S06]  /*7380*/  HMMA.16816.F32 R16, R64.reuse, R18, RZ ;  /* 0x000000124010723c */ /* 0x040fec00000018ff */
[----:B------:R-:W1:Y:S02]  /*7390*/  LDSM.16.M88.4 R220, [R243] ;  /* 0x00000000f3dc783b */ /* 0x000e640000000200 */
[-C--:B------:R-:W-:Y:S06]  /*73a0*/  HMMA.16816.F32 R20, R64, R32.reuse, RZ ;  /* 0x000000204014723c */ /* 0x080fec00000018ff */
[----:B------:R-:W-:Y:S04]  /*73b0*/  STL [R1+0x54], R131 ;  /* 0x0000548301007387 */ /* 0x000fe80000100800 */
[----:B------:R-:W-:Y:S01]  /*73c0*/  STL [R1+0x40], R235 ;  /* 0x000040eb01007387 */ /* 0x000fe20000100800 */
[C---:B------:R-:W-:Y:S03]  /*73d0*/  HMMA.16816.F32 R24, R60.reuse, R32, RZ ;  /* 0x000000203c18723c */ /* 0x040fe600000018ff */
[----:B------:R-:W-:Y:S04]  /*73e0*/  STL [R1+0x44], R243 ;  /* 0x000044f301007387 */ /* 0x000fe80000100800 */
[----:B------:R-:W-:Y:S01]  /*73f0*/  STL [R1+0x48], R242 ;  /* 0x000048f201007387 */ /* 0x000fe20000100800 */
[-C--:B------:R-:W-:Y:S03]  /*7400*/  HMMA.16816.F32 R28, R60, R34.reuse, RZ ;  /* 0x000000223c1c723c */ /* 0x080fe600000018ff */
[----:B------:R-:W-:Y:S04]  /*7410*/  STL [R1+0x4c], R241 ;  /* 0x00004cf101007387 */ /* 0x000fe80000100800 */
[----:B------:R-:W-:Y:S01]  /*7420*/  STL [R1+0x50], R231 ;  /* 0x000050e701007387 */ /* 0x000fe20000100800 */
[C---:B------:R-:W-:Y:S08]  /*7430*/  HMMA.16816.F32 R32, R64.reuse, R34, RZ ;  /* 0x000000224020723c */ /* 0x040ff000000018ff */
[-C--:B------:R-:W-:Y:S08]  /*7440*/  HMMA.16816.F32 R36, R64, R48.reuse, RZ ;  /* 0x000000304024723c */ /* 0x080ff000000018ff */
[C---:B------:R-:W-:Y:S08]  /*7450*/  HMMA.16816.F32 R40, R60.reuse, R48, RZ ;  /* 0x000000303c28723c */ /* 0x040ff000000018ff */
[-C--:B------:R-:W-:Y:S08]  /*7460*/  HMMA.16816.F32 R44, R60, R50.reuse, RZ ;  /* 0x000000323c2c723c */ /* 0x080ff000000018ff */
[C---:B------:R-:W-:Y:S08]  /*7470*/  HMMA.16816.F32 R48, R64.reuse, R50, RZ ;  /* 0x000000324030723c */ /* 0x040ff000000018ff */
[-C--:B------:R-:W-:Y:S08]  /*7480*/  HMMA.16816.F32 R52, R64, R188.reuse, RZ ;  /* 0x000000bc4034723c */ /* 0x080ff000000018ff */
[C---:B------:R-:W-:Y:S08]  /*7490*/  HMMA.16816.F32 R56, R60.reuse, R188, RZ ;  /* 0x000000bc3c38723c */ /* 0x040ff000000018ff */
[-C--:B------:R-:W-:Y:S08]  /*74a0*/  HMMA.16816.F32 R60, R60, R190.reuse, RZ ;  /* 0x000000be3c3c723c */ /* 0x080ff000000018ff */
[----:B------:R-:W-:Y:S01]  /*74b0*/  HMMA.16816.F32 R64, R64, R190, RZ ;  /* 0x000000be4040723c */ /* 0x000fe200000018ff */
[----:B------:R-:W3:Y:S07]  /*74c0*/  LDSM.16.M88.4 R188, [R242] ;  /* 0x00000000f2bc783b */ /* 0x000eee0000000200 */
[-C--:B-1----:R-:W-:Y:S08]  /*74d0*/  HMMA.16816.F32 R4, R208, R212.reuse, R4 ;  /* 0x000000d4d004723c */ /* 0x082ff00000001804 */
[C---:B------:R-:W-:Y:S08]  /*74e0*/  HMMA.16816.F32 R8, R216.reuse, R212, R8 ;  /* 0x000000d4d808723c */ /* 0x040ff00000001808 */
[-C--:B------:R-:W-:Y:S08]  /*74f0*/  HMMA.16816.F32 R12, R216, R214.reuse, R12 ;  /* 0x000000d6d80c723c */ /* 0x080ff0000000180c */
[C---:B------:R-:W-:Y:S01]  /*7500*/  HMMA.16816.F32 R16, R208.reuse, R214, R16 ;  /* 0x000000d6d010723c */ /* 0x040fe20000001810 */
[----:B------:R-:W1:Y:S07]  /*7510*/  LDSM.16.M88.4 R212, [R241] ;  /* 0x00000000f1d4783b */ /* 0x000e6e0000000200 */
[-C--:B------:R-:W-:Y:S08]  /*7520*/  HMMA.16816.F32 R20, R208, R220.reuse, R20 ;  /* 0x000000dcd014723c */ /* 0x080ff00000001814 */
[C---:B------:R-:W-:Y:S08]  /*7530*/  HMMA.16816.F32 R24, R216.reuse, R220, R24 ;  /* 0x000000dcd818723c */ /* 0x040ff00000001818 */
[-C--:B------:R-:W-:Y:S08]  /*7540*/  HMMA.16816.F32 R28, R216, R222.reuse, R28 ;  /* 0x000000ded81c723c */ /* 0x080ff0000000181c */
[C---:B------:R-:W-:Y:S08]  /*7550*/  HMMA.16816.F32 R32, R208.reuse, R222, R32 ;  /* 0x000000ded020723c */ /* 0x040ff00000001820 */
[-C--:B---3--:R-:W-:Y:S08]  /*7560*/  HMMA.16816.F32 R36, R208, R188.reuse, R36 ;  /* 0x000000bcd024723c */ /* 0x088ff00000001824 */
[C---:B------:R-:W-:Y:S08]  /*7570*/  HMMA.16816.F32 R40, R216.reuse, R188, R40 ;  /* 0x000000bcd828723c */ /* 0x040ff00000001828 */
[-C--:B------:R-:W-:Y:S04]  /*7580*/  HMMA.16816.F32 R44, R216, R190.reuse, R44 ;  /* 0x000000bed82c723c */ /* 0x080fe8000000182c */
[----:B------:R-:W-:Y:S04]  /*7590*/  IADD3 R0, P2, R134, UR20, RZ ;  /* 0x0000001486007c10 */ /* 0x000fe8000ff5e0ff */
[C---:B------:R-:W-:Y:S04]  /*75a0*/  HMMA.16816.F32 R48, R208.reuse, R190, R48 ;  /* 0x000000bed030723c */ /* 0x040fe80000001830 */
[----:B------:R-:W-:Y:S02]  /*75b0*/  LEA R134, P1, R0, c[0x0][0x1f8], 0x1 ;  /* 0x00007e0000867a11 */ /* 0x000fe400078208ff */
[----:B--2---:R-:W-:Y:S02]  /*75c0*/  IADD3.X R2, R2, UR17, RZ, P2, !PT ;  /* 0x0000001102027c10 */ /* 0x004fe400097fe4ff */
[-C--:B-1----:R-:W-:Y:S04]  /*75d0*/  HMMA.16816.F32 R52, R208, R212.reuse, R52 ;  /* 0x000000d4d034723c */ /* 0x082fe80000001834 */
[----:B------:R-:W-:Y:S02]  /*75e0*/  LEA.HI.X R135, R0, c[0x0][0x1fc], R2, 0x1, P1 ;  /* 0x00007f0000877a11 */ /* 0x000fe400008f0c02 */
[----:B----4-:R-:W-:Y:S01]  /*75f0*/  IADD3 R0, P2, R136, UR20, RZ ;  /* 0x0000001488007c10 */ /* 0x010fe2000ff5e0ff */
[----:B------:R-:W-:Y:S01]  /*7600*/  @UP1 USHF.L.U32 UR20, UR24, 0x6, URZ ;  /* 0x0000000618141899 */ /* 0x000fe2000800063f */
[C---:B------:R-:W-:Y:S01]  /*7610*/  HMMA.16816.F32 R56, R216.reuse, R212, R56 ;  /* 0x000000d4d838723c */ /* 0x040fe20000001838 */
[----:B------:R-:W-:Y:S01]  /*7620*/  @!PT LDS RZ, [RZ] ;  /* 0x00000000fffff984 */ /* 0x000fe20000000800 */
[----:B------:R-:W-:Y:S01]  /*7630*/  @!PT LDS RZ, [RZ] ;  /* 0x00000000fffff984 */ /* 0x000fe20000000800 */
[----:B------:R-:W-:Y:S01]  /*7640*/  @!PT LDS RZ, [RZ] ;  /* 0x00000000fffff984 */ /* 0x000fe20000000800 */
[----:B------:R1:W-:Y:S03]  /*7650*/  LDGSTS.E.BYPASS.LTC128B.128 [R244+0x100], [R134.64], !P3 ;  /* 0x0010000086f47fae */ /* 0x0003e6000d901d52 */
[C---:B------:R-:W-:Y:S02]  /*7660*/  LEA R136, P1, R0.reuse, c[0x0][0x1f8], 0x1 ;  /* 0x00007e0000887a11 */ /* 0x040fe400078208ff */
[----:B------:R-:W-:Y:S01]  /*7670*/  IADD3.X R2, R133, UR17, RZ, P2, !PT ;  /* 0x0000001185027c10 */ /* 0x000fe200097fe4ff */
[----:B------:R-:W-:Y:S01]  /*7680*/  @UP1 USHF.R.S32.HI UR17, URZ, 0x1f, UR23 ;  /* 0x0000001f3f111899 */ /* 0x000fe20008011417 */
[-C--:B------:R-:W-:Y:S03]  /*7690*/  HMMA.16816.F32 R60, R216, R214.reuse, R60 ;  /* 0x000000d6d83c723c */ /* 0x080fe6000000183c */
[----:B------:R-:W-:Y:S01]  /*76a0*/  @UP1 UIMAD UR17, UR17, UR4, URZ ;  /* 0x00000004111112a4 */ /* 0x000fe2000f8e023f */
[----:B------:R-:W-:Y:S03]  /*76b0*/  LEA.HI.X R137, R0, c[0x0][0x1fc], R2, 0x1, P1 ;  /* 0x00007f0000897a11 */ /* 0x000fe600008f0c02 */
[----:B------:R-:W-:Y:S01]  /*76c0*/  @UP1 UIMAD UR17, UR23, UR5, UR17 ;  /* 0x00000005171112a4 */ /* 0x000fe2000f8e0211 */
[----:B------:R-:W-:Y:S01]  /*76d0*/  HMMA.16816.F32 R64, R208, R214, R64 ;  /* 0x000000d6d040723c */ /* 0x000fe20000001840 */
[----:B------:R2:W-:Y:S02]  /*76e0*/  LDGSTS.E.BYPASS.LTC128B.128 [R244+0x2100], [R136.64], !P0 ;  /* 0x0210000088f47fae */ /* 0x0005e4000c101d52 */
[----:B------:R-:W-:Y:S04]  /*76f0*/  @UP1 UIADD3 UR17, UR25, UR17, URZ ;  /* 0x0000001119111290 */ /* 0x000fe8000fffe03f */
[----:B------:R-:W-:Y:S01]  /*7700*/  @UP1 USHF.L.U64.HI UR17, UR24, 0x6, UR17 ;  /* 0x0000000618111899 */ /* 0x000fe20008010211 */
[----:B-1----:R-:W-:Y:S04]  /*7710*/  IADD3 R134, P1, R134, UR10, RZ ;  /* 0x0000000a86867c10 */ /* 0x002fe8000ff3e0ff */
[----:B------:R-:W-:Y:S02]  /*7720*/  IADD3.X R135, R135, UR14, RZ, P1, !PT ;  /* 0x0000000e87877c10 */ /* 0x000fe40008ffe4ff */
[C---:B------:R-:W-:Y:S03]  /*7730*/  IADD3 R190, P4, R134.reuse, UR16, RZ ;  /* 0x0000001086be7c10 */ /* 0x040fe6000ff9e0ff */
[----:B------:R1:W-:Y:S01]  /*7740*/  LDGSTS.E.BYPASS.LTC128B.128 [R244+0x900], [R134.64], !P3 ;  /* 0x0090000086f47fae */ /* 0x0003e2000d901d52 */
[C---:B------:R-:W-:Y:S02]  /*7750*/  IADD3.X R191, R135.reuse, UR15, RZ, P4, !PT ;  /* 0x0000000f87bf7c10 */ /* 0x040fe4000a7fe4ff */
[----:B--2---:R-:W-:Y:S05]  /*7760*/  IADD3 R136, P1, R134, UR10, RZ ;  /* 0x0000000a86887c10 */ /* 0x004fea000ff3e0ff */
[----:B------:R1:W-:Y:S01]  /*7770*/  LDGSTS.E.BYPASS.LTC128B.128 [R244+0x2900], [R134.64+0x80], !P0 ;  /* 0x0290008086f47fae */ /* 0x0003e2000c101d52 */
[----:B------:R-:W-:Y:S02]  /*7780*/  IADD3.X R137, R135, UR14, RZ, P1, !PT ;  /* 0x0000000e87897c10 */ /* 0x000fe40008ffe4ff */
[C---:B------:R-:W-:Y:S05]  /*7790*/  IADD3 R188, P2, R136.reuse, UR10, RZ ;  /* 0x0000000a88bc7c10 */ /* 0x040fea000ff5e0ff */
[----:B------:R4:W-:Y:S01]  /*77a0*/  LDGSTS.E.BYPASS.LTC128B.128 [R244+0x1100], [R136.64], !P3 ;  /* 0x0110000088f47fae */ /* 0x0009e2000d901d52 */
[C---:B------:R-:W-:Y:S07]  /*77b0*/  IADD3.X R189, R137.reuse, UR14, RZ, P2, !PT ;  /* 0x0000000e89bd7c10 */ /* 0x040fee00097fe4ff */
[----:B------:R3:W-:Y:S08]  /*77c0*/  LDGSTS.E.BYPASS.LTC128B.128 [R244+0x3100], [R190.64], !P0 ;  /* 0x03100000bef47fae */ /* 0x0007f0000c101d52 */
[----:B------:R3:W-:Y:S01]  /*77d0*/  LDGSTS.E.BYPASS.LTC128B.128 [R244+0x1900], [R188.64], !P3 ;  /* 0x01900000bcf47fae */ /* 0x0007e2000d901d52 */
[----:B-1----:R-:W-:Y:S04]  /*77e0*/  IADD3 R134, P1, R136, UR16, RZ ;  /* 0x0000001088867c10 */ /* 0x002fe8000ff3e0ff */
[----:B------:R-:W-:Y:S02]  /*77f0*/  IADD3.X R135, R137, UR15, RZ, P1, !PT ;  /* 0x0000000f89877c10 */ /* 0x000fe40008ffe4ff */
[----:B------:R-:W-:Y:S03]  /*7800*/  PLOP3.LUT P1, PT, PT, PT, UP1, 0x80, 0x0 ;  /* 0x000000000000781c */ /* 0x000fe60003f2f018 */
[----:B------:R1:W-:Y:S08]  /*7810*/  LDGSTS.E.BYPASS.LTC128B.128 [R244+0x3900], [R134.64], !P0 ;  /* 0x0390000086f47fae */ /* 0x0003f0000c101d52 */
[----:B------:R-:W-:Y:S08]  /*7820*/  LDSM.16.M88.4 R216, [R230+0x4100] ;  /* 0x00410000e6d8783b */ /* 0x000ff00000000200 */
[----:B---3--:R-:W3:Y:S08]  /*7830*/  LDSM.16.M88.4 R188, [R232+0x8100] ;  /* 0x00810000e8bc783b */ /* 0x008ef00000000200 */
[----:B------:R-:W4:Y:S08]  /*7840*/  LDSM.16.M88.4 R220, [R232+0xa100] ;  /* 0x00a10000e8dc783b */ /* 0x000f300000000200 */
[----:B------:R-:W1:Y:S08]  /*7850*/  LDSM.16.M88.4 R208, [R230+0x4900] ;  /* 0x00490000e6d0783b */ /* 0x000e700000000200 */
[----:B------:R-:W0:Y:S08]  /*7860*/  LDGDEPBAR ;  /* 0x00000000000079af */ /* 0x000e300000000000 */
[----:B------:R-:W1:Y:S01]  /*7870*/  LDSM.16.M88.4 R212, [R230+0x5100] ;  /* 0x00510000e6d4783b */ /* 0x000e620000000200 */
[-C--:B---3--:R-:W-:Y:S08]  /*7880*/  HMMA.16816.F32 R4, R188, R216.reuse, R4 ;  /* 0x000000d8bc04723c */ /* 0x088ff00000001804 */
[C---:B----4-:R-:W-:Y:S08]  /*7890*/  HMMA.16816.F32 R8, R220.reuse, R216, R8 ;  /* 0x000000d8dc08723c */ /* 0x050ff00000001808 */
[-C--:B------:R-:W-:Y:S08]  /*78a0*/  HMMA.16816.F32 R12, R220, R218.reuse, R12 ;  /* 0x000000dadc0c723c */ /* 0x080ff0000000180c */
[C---:B------:R-:W-:Y:S01]  /*78b0*/  HMMA.16816.F32 R16, R188.reuse, R218, R16 ;  /* 0x000000dabc10723c */ /* 0x040fe20000001810 */
[----:B------:R-:W3:Y:S07]  /*78c0*/  LDSM.16.M88.4 R216, [R230+0x5900] ;  /* 0x00590000e6d8783b */ /* 0x000eee0000000200 */
[-C--:B-1----:R-:W-:Y:S08]  /*78d0*/  HMMA.16816.F32 R20, R188, R208.reuse, R20 ;  /* 0x000000d0bc14723c */ /* 0x082ff00000001814 */
[C---:B------:R-:W-:Y:S08]  /*78e0*/  HMMA.16816.F32 R24, R220.reuse, R208, R24 ;  /* 0x000000d0dc18723c */ /* 0x040ff00000001818 */
[-C--:B------:R-:W-:Y:S08]  /*78f0*/  HMMA.16816.F32 R28, R220, R210.reuse, R28 ;  /* 0x000000d2dc1c723c */ /* 0x080ff0000000181c */
[C---:B------:R-:W-:Y:S01]  /*7900*/  HMMA.16816.F32 R32, R188.reuse, R210, R32 ;  /* 0x000000d2bc20723c */ /* 0x040fe20000001820 */
[----:B------:R-:W-:Y:S07]  /*7910*/  LDSM.16.M88.4 R208, [R234+0x8100] ;  /* 0x00810000ead0783b */ /* 0x000fee0000000200 */
[-C--:B------:R-:W-:Y:S08]  /*7920*/  HMMA.16816.F32 R36, R188, R212.reuse, R36 ;  /* 0x000000d4bc24723c */ /* 0x080ff00000001824 */
[C---:B------:R-:W-:Y:S08]  /*7930*/  HMMA.16816.F32 R40, R220.reuse, R212, R40 ;  /* 0x000000d4dc28723c */ /* 0x040ff00000001828 */
[-C--:B------:R-:W-:Y:S08]  /*7940*/  HMMA.16816.F32 R44, R220, R214.reuse, R44 ;  /* 0x000000d6dc2c723c */ /* 0x080ff0000000182c */
[C---:B------:R-:W-:Y:S01]  /*7950*/  HMMA.16816.F32 R48, R188.reuse, R214, R48 ;  /* 0x000000d6bc30723c */ /* 0x040fe20000001830 */
[----:B------:R-:W1:Y:S07]  /*7960*/  LDSM.16.M88.4 R212, [R229] ;  /* 0x00000000e5d4783b */ /* 0x000e6e0000000200 */
[-C--:B---3--:R-:W-:Y:S08]  /*7970*/  HMMA.16816.F32 R52, R188, R216.reuse, R52 ;  /* 0x000000d8bc34723c */ /* 0x088ff00000001834 */
[C---:B------:R-:W-:Y:S08]  /*7980*/  HMMA.16816.F32 R56, R220.reuse, R216, R56 ;  /* 0x000000d8dc38723c */ /* 0x040ff00000001838 */
[-C--:B------:R-:W-:Y:S01]  /*7990*/  HMMA.16816.F32 R60, R220, R218.reuse, R60 ;  /* 0x000000dadc3c723c */ /* 0x080fe2000000183c */
[----:B------:R-:W3:Y:S07]  /*79a0*/  LDSM.16.M88.4 R220, [R234+0xa100] ;  /* 0x00a10000eadc783b */ /* 0x000eee0000000200 */
[----:B------:R-:W-:Y:S01]  /*79b0*/  HMMA.16816.F32 R64, R188, R218, R64 ;  /* 0x000000dabc40723c */ /* 0x000fe20000001840 */
[----:B------:R-:W4:Y:S07]  /*79c0*/  LDSM.16.M88.4 R188, [R229+0x800] ;  /* 0x00080000e5bc783b */ /* 0x000f2e0000000200 */
[-C--:B-1----:R-:W-:Y:S01]  /*79d0*/  HMMA.16816.F32 R4, R208, R212.reuse, R4 ;  /* 0x000000d4d004723c */ /* 0x082fe20000001804 */
[----:B------:R-:W-:Y:S07]  /*79e0*/  LDSM.16.M88.4 R216, [R229+0x1800] ;  /* 0x00180000e5d8783b */ /* 0x000fee0000000200 */
[C---:B---3--:R-:W-:Y:S08]  /*79f0*/  HMMA.16816.F32 R8, R220.reuse, R212, R8 ;  /* 0x000000d4dc08723c */ /* 0x048ff00000001808 */
[-C--:B------:R-:W-:Y:S08]  /*7a00*/  HMMA.16816.F32 R12, R220, R214.reuse, R12 ;  /* 0x000000d6dc0c723c */ /* 0x080ff0000000180c */
[C---:B------:R-:W-:Y:S01]  /*7a10*/  HMMA.16816.F32 R16, R208.reuse, R214, R16 ;  /* 0x000000d6d010723c */ /* 0x040fe20000001810 */
[----:B------:R-:W1:Y:S07]  /*7a20*/  LDSM.16.M88.4 R212, [R229+0x1000] ;  /* 0x00100000e5d4783b */ /* 0x000e6e0000000200 */
[-C--:B----4-:R-:W-:Y:S08]  /*7a30*/  HMMA.16816.F32 R20, R208, R188.reuse, R20 ;  /* 0x000000bcd014723c */ /* 0x090ff00000001814 */
[C---:B------:R-:W-:Y:S08]  /*7a40*/  HMMA.16816.F32 R24, R220.reuse, R188, R24 ;  /* 0x000000bcdc18723c */ /* 0x040ff00000001818 */
[-C--:B------:R-:W-:Y:S08]  /*7a50*/  HMMA.16816.F32 R28, R220, R190.reuse, R28 ;  /* 0x000000bedc1c723c */ /* 0x080ff0000000181c */
[C---:B------:R-:W-:Y:S01]  /*7a60*/  HMMA.16816.F32 R32, R208.reuse, R190, R32 ;  /* 0x000000bed020723c */ /* 0x040fe20000001820 */
[----:B------:R-:W-:Y:S07]  /*7a70*/  LDSM.16.M88.4 R188, [R231+0xc100] ;  /* 0x00c10000e7bc783b */ /* 0x000fee0000000200 */
[-C--:B-1----:R-:W-:Y:S08]  /*7a80*/  HMMA.16816.F32 R36, R208, R212.reuse, R36 ;  /* 0x000000d4d024723c */ /* 0x082ff00000001824 */
[C---:B------:R-:W-:Y:S08]  /*7a90*/  HMMA.16816.F32 R40, R220.reuse, R212, R40 ;  /* 0x000000d4dc28723c */ /* 0x040ff00000001828 */
[-C--:B------:R-:W-:Y:S08]  /*7aa0*/  HMMA.16816.F32 R44, R220, R214.reuse, R44 ;  /* 0x000000d6dc2c723c */ /* 0x080ff0000000182c */
[C---:B------:R-:W-:Y:S01]  /*7ab0*/  HMMA.16816.F32 R48, R208.reuse, R214, R48 ;  /* 0x000000d6d030723c */ /* 0x040fe20000001830 */
[----:B------:R-:W1:Y:S07]  /*7ac0*/  LDSM.16.M88.4 R212, [R224+0x6100] ;  /* 0x00610000e0d4783b */ /* 0x000e6e0000000200 */
[-C--:B------:R-:W-:Y:S08]  /*7ad0*/  HMMA.16816.F32 R52, R208, R216.reuse, R52 ;  /* 0x000000d8d034723c */ /* 0x080ff00000001834 */
        /* <DEDUP_REMOVED lines=20> */
[----:B------:R-:W1:Y:S07]  /*7c20*/  LDSM.16.M88.4 R212, [R240] ;  /* 0x00000000f0d4783b */ /* 0x000e6e0000000200 */
[-C--:B------:R-:W-:Y:S08]  /*7c30*/  HMMA.16816.F32 R52, R188, R216.reuse, R52 ;  /* 0x000000d8bc34723c */ /* 0x080ff00000001834 */
[C---:B------:R-:W-:Y:S08]  /*7c40*/  HMMA.16816.F32 R56, R220.reuse, R216, R56 ;  /* 0x000000d8dc38723c */ /* 0x040ff00000001838 */
[-C--:B------:R-:W-:Y:S01]  /*7c50*/  HMMA.16816.F32 R60, R220, R218.reuse, R60 ;  /* 0x000000dadc3c723c */ /* 0x080fe2000000183c */
[----:B------:R-:W3:Y:S07]  /*7c60*/  LDSM.16.M88.4 R220, [R233+0xe100] ;  /* 0x00e10000e9dc783b */ /* 0x000eee0000000200 */
[----:B------:R-:W-:Y:S01]  /*7c70*/  HMMA.16816.F32 R64, R188, R218, R64 ;  /* 0x000000dabc40723c */ /* 0x000fe20000001840 */
[----:B------:R-:W4:Y:S07]  /*7c80*/  LDSM.16.M88.4 R188, [R239] ;  /* 0x00000000efbc783b */ /* 0x000f2e0000000200 */
[-C--:B-1----:R-:W-:Y:S01]  /*7c90*/  HMMA.16816.F32 R4, R208, R212.reuse, R4 ;  /* 0x000000d4d004723c */ /* 0x082fe20000001804 */
[----:B------:R-:W-:Y:S07]  /*7ca0*/  LDSM.16.M88.4 R216, [R237] ;  /* 0x00000000edd8783b */ /* 0x000fee0000000200 */
[C---:B---3--:R-:W-:Y:S08]  /*7cb0*/  HMMA.16816.F32 R8, R220.reuse, R212, R8 ;  /* 0x000000d4dc08723c */ /* 0x048ff00000001808 */
[-C--:B------:R-:W-:Y:S08]  /*7cc0*/  HMMA.16816.F32 R12, R220, R214.reuse, R12 ;  /* 0x000000d6dc0c723c */ /* 0x080ff0000000180c */
[C---:B------:R-:W-:Y:S01]  /*7cd0*/  HMMA.16816.F32 R16, R208.reuse, R214, R16 ;  /* 0x000000d6d010723c */ /* 0x040fe20000001810 */
[----:B------:R-:W1:Y:S07]  /*7ce0*/  LDSM.16.M88.4 R212, [R238] ;  /* 0x00000000eed4783b */ /* 0x000e6e0000000200 */
        /* <DEDUP_REMOVED lines=36> */
[----:B------:R-:W-:Y:S08]  /*7f30*/  HMMA.16816.F32 R64, R188, R218, R64 ;  /* 0x000000dabc40723c */ /* 0x000ff00000001840 */
[-C--:B-1----:R-:W-:Y:S11]  /*7f40*/  HMMA.16816.F32 R4, R208, R212.reuse, R4 ;  /* 0x000000d4d004723c */ /* 0x082ff60000001804 */
[----:B------:R-:W-:Y:S11]  /*7f50*/  @!UPT UIADD3 URZ, URZ, URZ, URZ ;  /* 0x0000003f3f3ff290 */ /* 0x000ff6000fffe03f */
[----:B------:R-:W-:Y:S02]  /*7f60*/  @!UPT UIADD3 URZ, URZ, URZ, URZ ;  /* 0x0000003f3f3ff290 */ /* 0x000fe4000fffe03f */
[----:B------:R-:W-:Y:S01]  /*7f70*/  FMUL.FTZ R4, R4, c[0x0][0x320] ;  /* 0x0000c80004047a20 */ /* 0x000fe20000410000 */
[C---:B---3--:R-:W-:Y:S03]  /*7f80*/  HMMA.16816.F32 R8, R220.reuse, R212, R8 ;  /* 0x000000d4dc08723c */ /* 0x048fe60000001808 */
[----:B------:R-:W-:Y:S01]  /*7f90*/  MUFU.TANH R191, R4 ;  /* 0x0000000400bf7308 */ /* 0x000fe20000002400 */
[----:B------:R-:W-:Y:S02]  /*7fa0*/  FMUL.FTZ R5, R5, c[0x0][0x320] ;  /* 0x0000c80005057a20 */ /* 0x000fe40000410000 */
[----:B------:R-:W-:Y:S02]  /*7fb0*/  FMUL.FTZ R6, R6, c[0x0][0x320] ;  /* 0x0000c80006067a20 */ /* 0x000fe40000410000 */
[----:B------:R-:W-:Y:S01]  /*7fc0*/  FMUL.FTZ R7, R7, c[0x0][0x320] ;  /* 0x0000c80007077a20 */ /* 0x000fe20000410000 */
[-C--:B------:R-:W-:Y:S04]  /*7fd0*/  HMMA.16816.F32 R12, R220, R214.reuse, R12 ;  /* 0x000000d6dc0c723c */ /* 0x080fe8000000180c */
[----:B------:R-:W-:Y:S04]  /*7fe0*/  MUFU.TANH R190, R5 ;  /* 0x0000000500be7308 */ /* 0x000fe80000002400 */
[C---:B------:R-:W-:Y:S06]  /*7ff0*/  HMMA.16816.F32 R16, R208.reuse, R214, R16 ;  /* 0x000000d6d010723c */ /* 0x040fec0000001810 */
[----:B------:R-:W1:Y:S01]  /*8000*/  MUFU.TANH R213, R6 ;  /* 0x0000000600d57308 */ /* 0x000e620000002400 */
[----:B------:R-:W-:Y:S02]  /*8010*/  FMUL.FTZ R8, R8, c[0x0][0x320] ;  /* 0x0000c80008087a20 */ /* 0x000fe40000410000 */
[----:B------:R-:W-:Y:S03]  /*8020*/  FMUL.FTZ R9, R9, c[0x0][0x320] ;  /* 0x0000c80009097a20 */ /* 0x000fe60000410000 */
[----:B------:R-:W-:Y:S02]  /*8030*/  FMUL.FTZ R10, R10, c[0x0][0x320] ;  /* 0x0000c8000a0a7a20 */ /* 0x000fe40000410000 */
[----:B------:R-:W-:Y:S02]  /*8040*/  FMUL.FTZ R11, R11, c[0x0][0x320] ;  /* 0x0000c8000b0b7a20 */ /* 0x000fe40000410000 */
[----:B------:R3:W-:Y:S01]  /*8050*/  MUFU.TANH R212, R7 ;  /* 0x0000000700d47308 */ /* 0x0007e20000002400 */
        /* <DEDUP_REMOVED lines=8> */
[----:B-1----:R-:W-:Y:S01]  /*80e0*/  FMNMX.FTZ R2, R213, R132, !PT ;  /* 0x00000084d5027209 */ /* 0x002fe20007810000 */
[----:B------:R-:W-:Y:S05]  /*80f0*/  FMUL.FTZ R19, R19, c[0x0][0x320] ;  /* 0x0000c80013137a20 */ /* 0x000fea0000410000 */
[----:B------:R-:W1:Y:S01]  /*8100*/  MUFU.TANH R216, R9 ;  /* 0x0000000900d87308 */ /* 0x000e620000002400 */
[----:B---3--:R-:W3:Y:S09]  /*8110*/  LDSM.16.M88.4 R4, [R229+0x2800] ;  /* 0x00280000e504783b */ /* 0x008ef20000000200 */
[----:B------:R-:W-:Y:S01]  /*8120*/  MUFU.TANH R218, R10 ;  /* 0x0000000a00da7308 */ /* 0x000fe20000002400 */
[----:B----4-:R-:W-:Y:S09]  /*8130*/  FMNMX.FTZ R0, R217, R138, !PT ;  /* 0x0000008ad9007209 */ /* 0x010ff20007810000 */
[----:B------:R4:W-:Y:S10]  /*8140*/  MUFU.TANH R219, R11 ;  /* 0x0000000b00db7308 */ /* 0x0009f40000002400 */
[----:B------:R-:W1:Y:S10]  /*8150*/  MUFU.TANH R16, R16 ;  /* 0x0000001000107308 */ /* 0x000e740000002400 */
[----:B------:R-:W-:Y:S01]  /*8160*/  MUFU.TANH R17, R17 ;  /* 0x0000001100117308 */ /* 0x000fe20000002400 */
[----:B----4-:R-:W4:Y:S01]  /*8170*/  LDSM.16.M88.4 R8, [R229+0x3000] ;  /* 0x00300000e508783b */ /* 0x010f220000000200 */
[-C--:B---3--:R-:W-:Y:S08]  /*8180*/  HMMA.16816.F32 R20, R208, R4.reuse, R20 ;  /* 0x00000004d014723c */ /* 0x088ff00000001814 */
[----:B------:R-:W3:Y:S01]  /*8190*/  MUFU.TANH R18, R18 ;  /* 0x0000001200127308 */ /* 0x000ee20000002400 */
[C---:B------:R-:W-:Y:S09]  /*81a0*/  HMMA.16816.F32 R24, R220.reuse, R4, R24 ;  /* 0x00000004dc18723c */ /* 0x040ff20000001818 */
[----:B------:R-:W1:Y:S01]  /*81b0*/  MUFU.TANH R12, R12 ;  /* 0x0000000c000c7308 */ /* 0x000e620000002400 */
[-C--:B------:R-:W-:Y:S08]  /*81c0*/  HMMA.16816.F32 R28, R220, R6.reuse, R28 ;  /* 0x00000006dc1c723c */ /* 0x080ff0000000181c */
[C---:B------:R-:W-:Y:S01]  /*81d0*/  HMMA.16816.F32 R32, R208.reuse, R6, R32 ;  /* 0x00000006d020723c */ /* 0x040fe20000001820 */
[----:B------:R-:W1:Y:S01]  /*81e0*/  MUFU.TANH R19, R19 ;  /* 0x0000001300137308 */ /* 0x000e620000002400 */
[----:B------:R-:W1:Y:S01]  /*81f0*/  LDSM.16.M88.4 R4, [R229+0x3800] ;  /* 0x00380000e504783b */ /* 0x000e620000000200 */
[----:B------:R-:W-:Y:S04]  /*8200*/  DEPBAR.LE SB0, 0x0 ;  /* 0x000080000000791a */ /* 0x000fe80000000000 */
[----:B------:R-:W-:Y:S02]  /*8210*/  FMUL.FTZ R20, R20, c[0x0][0x320] ;  /* 0x0000c80014147a20 */ /* 0x000fe40000410000 */
[----:B------:R-:W-:Y:S02]  /*8220*/  FMUL.FTZ R21, R21, c[0x0][0x320] ;  /* 0x0000c80015157a20 */ /* 0x000fe40000410000 */
[----:B------:R-:W1:Y:S01]  /*8230*/  MUFU.TANH R248, R20 ;  /* 0x0000001400f87308 */ /* 0x000e620000002400 */
[----:B------:R-:W-:Y:S01]  /*8240*/  FMUL.FTZ R23, R23, c[0x0][0x320] ;  /* 0x0000c80017177a20 */ /* 0x000fe20000410000 */
[----:B------:R-:W-:Y:S01]  /*8250*/  BAR.SYNC.DEFER_BLOCKING 0x0 ;  /* 0x0000000000007b1d */ /* 0x000fe20000010000 */
[----:B------:R-:W-:Y:S01]  /*8260*/  FMUL.FTZ R22, R22, c[0x0][0x320] ;  /* 0x0000c80016167a20 */ /* 0x000fe20000410000 */
[-C--:B----4-:R-:W-:Y:S05]  /*8270*/  HMMA.16816.F32 R36, R208, R8.reuse, R36 ;  /* 0x00000008d024723c */ /* 0x090fea0000001824 */
[----:B------:R-:W-:Y:S01]  /*8280*/  FMUL.FTZ R31, R31, c[0x0][0x320] ;  /* 0x0000c8001f1f7a20 */ /* 0x000fe20000410000 */
[----:B------:R-:W4:Y:S01]  /*8290*/  MUFU.TANH R247, R21 ;  /* 0x0000001500f77308 */ /* 0x000f220000002400 */
[----:B------:R-:W-:Y:S01]  /*82a0*/  FMUL.FTZ R30, R30, c[0x0][0x320] ;  /* 0x0000c8001e1e7a20 */ /* 0x000fe20000410000 */
[C---:B------:R-:W-:Y:S04]  /*82b0*/  HMMA.16816.F32 R40, R220.reuse, R8, R40 ;  /* 0x00000008dc28723c */ /* 0x040fe80000001828 */
[----:B------:R-:W-:Y:S02]  /*82c0*/  FMUL.FTZ R32, R32, c[0x0][0x320] ;  /* 0x0000c80020207a20 */ /* 0x000fe40000410000 */
[----:B------:R-:W-:Y:S02]  /*82d0*/  FMUL.FTZ R33, R33, c[0x0][0x320] ;  /* 0x0000c80021217a20 */ /* 0x000fe40000410000 */
[----:B------:R-:W4:Y:S01]  /*82e0*/  MUFU.TANH R127, R31 ;  /* 0x0000001f007f7308 */ /* 0x000f220000002400 */
[-C--:B------:R-:W-:Y:S03]  /*82f0*/  HMMA.16816.F32 R44, R220, R10.reuse, R44 ;  /* 0x0000000adc2c723c */ /* 0x080fe6000000182c */
[----:B------:R-:W-:Y:S02]  /*8300*/  FMUL.FTZ R27, R27, c[0x0][0x320] ;  /* 0x0000c8001b1b7a20 */ /* 0x000fe40000410000 */
[----:B------:R-:W-:Y:S02]  /*8310*/  FMUL.FTZ R29, R29, c[0x0][0x320] ;  /* 0x0000c8001d1d7a20 */ /* 0x000fe40000410000 */
[----:B------:R-:W-:Y:S01]  /*8320*/  FMUL.FTZ R36, R36, c[0x0][0x320] ;  /* 0x0000c80024247a20 */ /* 0x000fe20000410000 */
[C---:B------:R-:W-:Y:S01]  /*8330*/  HMMA.16816.F32 R48, R208.reuse, R10, R48 ;  /* 0x0000000ad030723c */ /* 0x040fe20000001830 */
[----:B------:R-:W-:Y:S03]  /*8340*/  MUFU.TANH R243, R23 ;  /* 0x0000001700f37308 */ /* 0x000fe60000002400 */
[----:B------:R-:W-:Y:S02]  /*8350*/  FMUL.FTZ R24, R24, c[0x0][0x320] ;  /* 0x0000c80018187a20 */ /* 0x000fe40000410000 */
[----:B------:R-:W-:Y:S02]  /*8360*/  FMUL.FTZ R26, R26, c[0x0][0x320] ;  /* 0x0000c8001a1a7a20 */ /* 0x000fe40000410000 */
[-C--:B-1----:R-:W-:Y:S03]  /*8370*/  HMMA.16816.F32 R52, R208, R4.reuse, R52 ;  /* 0x00000004d034723c */ /* 0x082fe60000001834 */
[----:B------:R-:W1:Y:S01]  /*8380*/  MUFU.TANH R245, R32 ;  /* 0x0000002000f57308 */ /* 0x000e620000002400 */
[----:B------:R-:W-:Y:S02]  /*8390*/  FMUL.FTZ R25, R25, c[0x0][0x320] ;  /* 0x0000c80019197a20 */ /* 0x000fe40000410000 */
[----:B------:R-:W-:Y:S02]  /*83a0*/  FMUL.FTZ R37, R37, c[0x0][0x320] ;  /* 0x0000c80025257a20 */ /* 0x000fe40000410000 */
[C---:B------:R-:W-:Y:S04]  /*83b0*/  HMMA.16816.F32 R56, R220.reuse, R4, R56 ;  /* 0x00000004dc38723c */ /* 0x040fe80000001838 */
[----:B------:R-:W-:Y:S01]  /*83c0*/  FMUL.FTZ R45, R45, c[0x0][0x320] ;  /* 0x0000c8002d2d7a20 */ /* 0x000fe20000410000 */
[----:B------:R1:W1:Y:S01]  /*83d0*/  MUFU.TANH R129, R30 ;  /* 0x0000001e00817308 */ /* 0x0002620000002400 */
[----:B------:R-:W-:Y:S01]  /*83e0*/  FMUL.FTZ R38, R38, c[0x0][0x320] ;  /* 0x0000c80026267a20 */ /* 0x000fe20000410000 */
[----:B------:R-:W-:Y:S01]  /*83f0*/  FMNMX.FTZ R4, R191, R3, !PT ;  /* 0x00000003bf047209 */ /* 0x000fe20007810000 */
[-C--:B------:R-:W-:Y:S04]  /*8400*/  HMMA.16816.F32 R60, R220, R6.reuse, R60 ;  /* 0x00000006dc3c723c */ /* 0x080fe8000000183c */
[----:B------:R-:W-:Y:S01]  /*8410*/  FMUL.FTZ R49, R49, c[0x0][0x320] ;  /* 0x0000c80031317a20 */ /* 0x000fe20000410000 */
[----:B------:R-:W-:Y:S01]  /*8420*/  FMNMX.FTZ R5, R212, R2, !PT ;  /* 0x00000002d4057209 */ /* 0x000fe20007810000 */
[----:B------:R-:W-:Y:S01]  /*8430*/  FMUL.FTZ R39, R39, c[0x0][0x320] ;  /* 0x0000c80027277a20 */ /* 0x000fe20000410000 */
[----:B------:R-:W-:Y:S01]  /*8440*/  MUFU.TANH R131, R45 ;  /* 0x0000002d00837308 */ /* 0x000fe20000002400 */
[----:B------:R-:W-:Y:S04]  /*8450*/  HMMA.16816.F32 R64, R208, R6, R64 ;  /* 0x00000006d040723c */ /* 0x000fe80000001840 */
[----:B------:R-:W-:Y:S01]  /*8460*/  FMUL.FTZ R52, R52, c[0x0][0x320] ;  /* 0x0000c80034347a20 */ /* 0x000fe20000410000 */
[----:B------:R-:W-:Y:S01]  /*8470*/  FMNMX.FTZ R2, R216, R0, !PT ;  /* 0x00000000d8027209 */ /* 0x000fe20007810000 */
[----:B------:R-:W-:Y:S01]  /*8480*/  FMUL.FTZ R53, R53, c[0x0][0x320] ;  /* 0x0000c80035357a20 */ /* 0x000fe20000410000 */
[----:B------:R-:W-:Y:S01]  /*8490*/  FMNMX.FTZ R4, R190, R4, !PT ;  /* 0x00000004be047209 */ /* 0x000fe20007810000 */
[----:B------:R-:W-:Y:S01]  /*84a0*/  FMUL.FTZ R55, R55, c[0x0][0x320] ;  /* 0x0000c80037377a20 */ /* 0x000fe20000410000 */
[----:B------:R4:W-:Y:S03]  /*84b0*/  MUFU.TANH R10, R49 ;  /* 0x00000031000a7308 */ /* 0x0009e60000002400 */
[----:B------:R-:W-:Y:S01]  /*84c0*/  FMUL.FTZ R48, R48, c[0x0][0x320] ;  /* 0x0000c80030307a20 */ /* 0x000fe20000410000 */
[----:B-1----:R-:W2:Y:S01]  /*84d0*/  LDL R30, [R1+0x10] ;  /* 0x00001000011e7983 */ /* 0x002ea20000100800 */
[----:B------:R-:W-:Y:S01]  /*84e0*/  FMUL.FTZ R54, R54, c[0x0][0x320] ;  /* 0x0000c80036367a20 */ /* 0x000fe20000410000 */
[----:B------:R-:W-:Y:S01]  /*84f0*/  FMNMX.FTZ R4, R16, R4, !PT ;  /* 0x0000000410047209 */ /* 0x000fe20007810000 */
[----:B------:R-:W-:Y:S01]  /*8500*/  FMUL.FTZ R62, R62, c[0x0][0x320] ;  /* 0x0000c8003e3e7a20 */ /* 0x000fe20000410000 */
[----:B---3--:R-:W-:Y:S01]  /*8510*/  FMNMX.FTZ R0, R18, R5, !PT ;  /* 0x0000000512007209 */ /* 0x008fe20007810000 */
[----:B------:R-:W-:Y:S01]  /*8520*/  FMUL.FTZ R50, R50, c[0x0][0x320] ;  /* 0x0000c80032327a20 */ /* 0x000fe20000410000 */
[----:B------:R1:W-:Y:S01]  /*8530*/  MUFU.TANH R241, R48 ;  /* 0x0000003000f17308 */ /* 0x0003e20000002400 */
[----:B------:R-:W-:Y:S01]  /*8540*/  FMUL.FTZ R51, R51, c[0x0][0x320] ;  /* 0x0000c80033337a20 */ /* 0x000fe20000410000 */
[----:B------:R-:W-:Y:S01]  /*8550*/  FMNMX.FTZ R4, R17, R4, !PT ;  /* 0x0000000411047209 */ /* 0x000fe20007810000 */
[----:B------:R-:W-:Y:S01]  /*8560*/  FMUL.FTZ R43, R43, c[0x0][0x320] ;  /* 0x0000c8002b2b7a20 */ /* 0x000fe20000410000 */
[----:B------:R-:W-:Y:S01]  /*8570*/  FMNMX.FTZ R2, R12, R2, !PT ;  /* 0x000000020c027209 */ /* 0x000fe20007810000 */
[----:B------:R-:W-:Y:S01]  /*8580*/  FMUL.FTZ R64, R64, c[0x0][0x320] ;  /* 0x0000c80040407a20 */ /* 0x000fe20000410000 */
[----:B------:R-:W-:Y:S01]  /*8590*/  FMNMX.FTZ R0, R19, R0, !PT ;  /* 0x0000000013007209 */ /* 0x000fe20007810000 */
[----:B------:R-:W-:Y:S01]  /*85a0*/  FMUL.FTZ R65, R65, c[0x0][0x320] ;  /* 0x0000c80041417a20 */ /* 0x000fe20000410000 */
[----:B------:R-:W-:Y:S01]  /*85b0*/  FMNMX.FTZ R4, R248, R4, !PT ;  /* 0x00000004f8047209 */ /* 0x000fe20007810000 */
[----:B------:R-:W-:Y:S01]  /*85c0*/  FMUL.FTZ R41, R41, c[0x0][0x320] ;  /* 0x0000c80029297a20 */ /* 0x000fe20000410000 */
[----:B------:R-:W-:Y:S01]  /*85d0*/  MUFU.TANH R189, R62 ;  /* 0x0000003e00bd7308 */ /* 0x000fe20000002400 */
[----:B------:R-:W-:Y:S01]  /*85e0*/  FMUL.FTZ R44, R44, c[0x0][0x320] ;  /* 0x0000c8002c2c7a20 */ /* 0x000fe20000410000 */
[----:B----4-:R-:W-:Y:S01]  /*85f0*/  FMNMX.FTZ R4, R247, R4, !PT ;  /* 0x00000004f7047209 */ /* 0x010fe20007810000 */
[----:B------:R-:W-:Y:S01]  /*8600*/  FMUL.FTZ R42, R42, c[0x0][0x320] ;  /* 0x0000c8002a2a7a20 */ /* 0x000fe20000410000 */
[----:B------:R-:W-:Y:S01]  /*8610*/  MOV R49, R127 ;  /* 0x0000007f00317202 */ /* 0x000fe20000000f00 */
[----:B------:R-:W-:Y:S01]  /*8620*/  FMUL.FTZ R61, R61, c[0x0][0x320] ;  /* 0x0000c8003d3d7a20 */ /* 0x000fe20000410000 */
[----:B------:R-:W-:Y:S01]  /*8630*/  FMNMX.FTZ R4, R245, R4, !PT ;  /* 0x00000004f5047209 */ /* 0x000fe20007810000 */
[----:B------:R-:W-:Y:S02]  /*8640*/  FMUL.FTZ R56, R56, c[0x0][0x320] ;  /* 0x0000c80038387a20 */ /* 0x000fe40000410000 */
[----:B------:R-:W-:Y:S01]  /*8650*/  FMUL.FTZ R58, R58, c[0x0][0x320] ;  /* 0x0000c8003a3a7a20 */ /* 0x000fe20000410000 */
[----:B------:R3:W-:Y:S01]  /*8660*/  MUFU.TANH R45, R51 ;  /* 0x00000033002d7308 */ /* 0x0007e20000002400 */
[----:B------:R-:W-:Y:S02]  /*8670*/  FMUL.FTZ R60, R60, c[0x0][0x320] ;  /* 0x0000c8003c3c7a20 */ /* 0x000fe40000410000 */
[----:B------:R-:W-:Y:S01]  /*8680*/  FMUL.FTZ R40, R40, c[0x0][0x320] ;  /* 0x0000c80028287a20 */ /* 0x000fe20000410000 */
[----:B-1----:R-:W-:Y:S01]  /*8690*/  MOV R48, R243 ;  /* 0x000000f300307202 */ /* 0x002fe20000000f00 */
        /* <DEDUP_REMOVED lines=9> */
[----:B------:R1:W4:Y:S01]  /*8730*/  MUFU.TANH R246, R33 ;  /* 0x0000002100f67308 */ /* 0x0003220000002400 */
[----:B------:R-:W-:Y:S01]  /*8740*/  FMUL.FTZ R57, R57, c[0x0][0x320] ;  /* 0x0000c80039397a20 */ /* 0x000fe20000410000 */
[----:B---3--:R-:W-:Y:S08]  /*8750*/  MOV R51, R129 ;  /* 0x0000008100337202 */ /* 0x008ff00000000f00 */
[----:B------:R-:W3:Y:S10]  /*8760*/  MUFU.TANH R242, R36 ;  /* 0x0000002400f27308 */ /* 0x000ef40000002400 */
[----:B------:R3:W-:Y:S01]  /*8770*/  MUFU.TANH R127, R50 ;  /* 0x00000032007f7308 */ /* 0x0007e20000002400 */
[----:B-1----:R-:W2:Y:S01]  /*8780*/  LDL.64 R32, [R1+0x28] ;  /* 0x0000280001207983 */ /* 0x002ea20000100a00 */
[----:B----4-:R-:W-:Y:S08]  /*8790*/  FMNMX.FTZ R4, R246, R4, !PT ;  /* 0x00000004f6047209 */ /* 0x010ff00007810000 */
[----:B------:R-:W-:Y:S10]  /*87a0*/  MUFU.TANH R133, R24 ;  /* 0x0000001800857308 */ /* 0x000ff40000002400 */
[----:B------:R-:W1:Y:S01]  /*87b0*/  MUFU.TANH R128, R25 ;  /* 0x0000001900807308 */ /* 0x000e620000002400 */
[----:B---3--:R-:W-:Y:S04]  /*87c0*/  MOV R50, R242 ;  /* 0x000000f200327202 */ /* 0x008fe80000000f00 */
[----:B------:R-:W-:Y:S05]  /*87d0*/  FMNMX.FTZ R4, R50, R4, !PT ;  /* 0x0000000432047209 */ /* 0x000fea0007810000 */
[----:B------:R-:W-:Y:S10]  /*87e0*/  MUFU.TANH R24, R26 ;  /* 0x0000001a00187308 */ /* 0x000ff40000002400 */
[----:B------:R1:W-:Y:S10]  /*87f0*/  MUFU.TANH R26, R64 ;  /* 0x00000040001a7308 */ /* 0x0003f40000002400 */
[----:B------:R-:W3:Y:S10]  /*8800*/  MUFU.TANH R251, R22 ;  /* 0x0000001600fb7308 */ /* 0x000ef40000002400 */
[----:B------:R-:W-:Y:S01]  /*8810*/  MUFU.TANH R22, R29 ;  /* 0x0000001d00167308 */ /* 0x000fe20000002400 */
[----:B-1----:R-:W-:Y:S09]  /*8820*/  MOV R64, R128 ;  /* 0x0000008000407202 */ /* 0x002ff20000000f00 */
[----:B------:R-:W-:Y:S01]  /*8830*/  MUFU.TANH R235, R27 ;  /* 0x0000001b00eb7308 */ /* 0x000fe20000002400 */
[----:B---3--:R-:W-:Y:S04]  /*8840*/  FMNMX.FTZ R0, R251, R0, !PT ;  /* 0x00000000fb007209 */ /* 0x008fe80007810000 */
[----:B------:R-:W-:Y:S05]  /*8850*/  FMNMX.FTZ R0, R48, R0, !PT ;  /* 0x0000000030007209 */ /* 0x000fea0007810000 */
[----:B------:R-:W1:Y:S10]  /*8860*/  MUFU.TANH R27, R37 ;  /* 0x00000025001b7308 */ /* 0x000e740000002400 */
[----:B------:R3:W-:Y:S10]  /*8870*/  MUFU.TANH R29, R56 ;  /* 0x00000038001d7308 */ /* 0x0007f40000002400 */
[----:B------:R-:W4:Y:S01]  /*8880*/  MUFU.TANH R243, R52 ;  /* 0x0000003400f37308 */ /* 0x000f220000002400 */
[----:B-1----:R-:W-:Y:S09]  /*8890*/  FMNMX.FTZ R4, R27, R4, !PT ;  /* 0x000000041b047209 */ /* 0x002ff20007810000 */
[----:B------:R-:W1:Y:S01]  /*88a0*/  MUFU.TANH R129, R53 ;  /* 0x0000003500817308 */ /* 0x000e620000002400 */
[----:B---3--:R-:W-:Y:S04]  /*88b0*/  MOV R56, R241 ;  /* 0x000000f100387202 */ /* 0x008fe80000000f00 */
[----:B------:R-:W-:Y:S05]  /*88c0*/  FMNMX.FTZ R4, R56, R4, !PT ;  /* 0x0000000438047209 */ /* 0x000fea0007810000 */
[----:B------:R-:W3:Y:S01]  /*88d0*/  MUFU.TANH R8, R55 ;  /* 0x0000003700087308 */ /* 0x000ee20000002400 */
[----:B------:R-:W-:Y:S04]  /*88e0*/  FMNMX.FTZ R4, R10, R4, !PT ;  /* 0x000000040a047209 */ /* 0x000fe80007810000 */
[----:B----4-:R-:W-:Y:S05]  /*88f0*/  FMNMX.FTZ R4, R243, R4, !PT ;  /* 0x00000004f3047209 */ /* 0x010fea0007810000 */
[----:B------:R3:W4:Y:S01]  /*8900*/  MUFU.TANH R128, R65 ;  /* 0x0000004100807308 */ /* 0x0007220000002400 */
[----:B-1----:R-:W-:Y:S04]  /*8910*/  FMNMX.FTZ R4, R129, R4, !PT ;  /* 0x0000000481047209 */ /* 0x002fe80007810000 */
[----:B------:R-:W-:Y:S05]  /*8920*/  FMNMX.FTZ R4, R26, R4, !PT ;  /* 0x000000041a047209 */ /* 0x000fea0007810000 */
[----:B------:R1:W-:Y:S10]  /*8930*/  MUFU.TANH R25, R60 ;  /* 0x0000003c00197308 */ /* 0x0003f40000002400 */
[----:B------:R-:W1:Y:S01]  /*8940*/  MUFU.TANH R13, R13 ;  /* 0x0000000d000d7308 */ /* 0x000e620000002400 */
[----:B---3--:R-:W-:Y:S02]  /*8950*/  MOV R65, R8 ;  /* 0x0000000800417202 */ /* 0x008fe40000000f00 */
[----:B----4-:R-:W-:Y:S07]  /*8960*/  FMNMX.FTZ R4, R128, R4, !PT ;  /* 0x0000000480047209 */ /* 0x010fee0007810000 */
[----:B------:R-:W3:Y:S01]  /*8970*/  MUFU.TANH R8, R43 ;  /* 0x0000002b00087308 */ /* 0x000ee20000002400 */
[----:B------:R-:W4:Y:S01]  /*8980*/  SHFL.BFLY PT, R7, R4, 0x2, 0x1f ;  /* 0x0c401f0004077f89 */ /* 0x000f2200000e0000 */
[----:B-1----:R-:W-:Y:S08]  /*8990*/  MOV R60, R133 ;  /* 0x00000085003c7202 */ /* 0x002ff00000000f00 */
[----:B------:R-:W1:Y:S01]  /*89a0*/  MUFU.TANH R250, R34 ;  /* 0x0000002200fa7308 */ /* 0x000e620000002400 */
[----:B------:R-:W-:Y:S04]  /*89b0*/  FMNMX.FTZ R5, R13, R2, !PT ;  /* 0x000000020d057209 */ /* 0x000fe80007810000 */
[----:B------:R-:W-:Y:S05]  /*89c0*/  FMNMX.FTZ R5, R60, R5, !PT ;  /* 0x000000053c057209 */ /* 0x000fea0007810000 */
[----:B------:R-:W1:Y:S01]  /*89d0*/  MUFU.TANH R252, R28 ;  /* 0x0000001c00fc7308 */ /* 0x000e620000002400 */
[----:B------:R-:W-:Y:S02]  /*89e0*/  FMNMX.FTZ R5, R64, R5, !PT ;  /* 0x0000000540057209 */ /* 0x000fe40007810000 */
[----:B---3--:R-:W-:Y:S02]  /*89f0*/  MOV R62, R8 ;  /* 0x00000008003e7202 */ /* 0x008fe40000000f00 */
[----:B------:R-:W3:Y:S01]  /*8a00*/  LDL.64 R8, [R1+0x38] ;  /* 0x0000380001087983 */ /* 0x000ee20000100a00 */
[----:B----4-:R-:W-:Y:S04]  /*8a10*/  FMNMX.FTZ R4, R4, R7, !PT ;  /* 0x0000000704047209 */ /* 0x010fe80007810000 */
[----:B------:R-:W4:Y:S01]  /*8a20*/  MUFU.TANH R249, R35 ;  /* 0x0000002300f97308 */ /* 0x000f220000002400 */
[----:B------:R-:W3:Y:S01]  /*8a30*/  LDL R7, [R1+0x14] ;  /* 0x0000140001077983 */ /* 0x000ee20000100800 */
[----:B-1----:R-:W-:Y:S03]  /*8a40*/  FMNMX.FTZ R0, R250, R0, !PT ;  /* 0x00000000fa007209 */ /* 0x002fe60007810000 */
[----:B------:R-:W1:Y:S05]  /*8a50*/  SHFL.BFLY PT, R137, R4, 0x1, 0x1f ;  /* 0x0c201f0004897f89 */ /* 0x000e6a00000e0000 */
[----:B------:R-:W1:Y:S01]  /*8a60*/  MUFU.TANH R130, R38 ;  /* 0x0000002600827308 */ /* 0x000e620000002400 */
[----:B------:R-:W-:Y:S04]  /*8a70*/  FMNMX.FTZ R5, R252, R5, !PT ;  /* 0x00000005fc057209 */ /* 0x000fe80007810000 */
[----:B------:R-:W-:Y:S05]  /*8a80*/  FMNMX.FTZ R5, R22, R5, !PT ;  /* 0x0000000516057209 */ /* 0x000fea0007810000 */
[----:B------:R-:W1:Y:S01]  /*8a90*/  MUFU.TANH R23, R39 ;  /* 0x0000002700177308 */ /* 0x000e620000002400 */
[----:B----4-:R-:W-:Y:S09]  /*8aa0*/  FMNMX.FTZ R0, R249, R0, !PT ;  /* 0x00000000f9007209 */ /* 0x010ff20007810000 */
[----:B------:R-:W4:Y:S01]  /*8ab0*/  MUFU.TANH R35, R40 ;  /* 0x0000002800237308 */ /* 0x000f220000002400 */
[----:B-1----:R-:W-:Y:S02]  /*8ac0*/  FMNMX.FTZ R137, R4, R137, !PT ;  /* 0x0000008904897209 */ /* 0x002fe40007810000 */
[----:B------:R-:W-:Y:S03]  /*8ad0*/  FMNMX.FTZ R0, R130, R0, !PT ;  /* 0x0000000082007209 */ /* 0x000fe60007810000 */
[----:B------:R-:W-:Y:S04]  /*8ae0*/  FMUL.FTZ R208, R137, c[0x0][0x2d0] ;  /* 0x0000b40089d07a20 */ /* 0x000fe80000410000 */
[----:B------:R-:W1:Y:S01]  /*8af0*/  MUFU.TANH R21, R41 ;  /* 0x0000002900157308 */ /* 0x000e620000002400 */
[----:B------:R-:W-:Y:S04]  /*8b00*/  FMNMX.FTZ R0, R23, R0, !PT ;  /* 0x0000000017007209 */ /* 0x000fe80007810000 */
[----:B------:R-:W-:Y:S05]  /*8b10*/  FMNMX.FTZ R0, R127, R0, !PT ;  /* 0x000000007f007209 */ /* 0x000fea0007810000 */
[----:B------:R-:W1:Y:S01]  /*8b20*/  MUFU.TANH R20, R44 ;  /* 0x0000002c00147308 */ /* 0x000e620000002400 */
[----:B------:R-:W-:Y:S02]  /*8b30*/  FMNMX.FTZ R0, R45, R0, !PT ;  /* 0x000000002d007209 */ /* 0x000fe40007810000 */
[----:B----4-:R-:W-:Y:S07]  /*8b40*/  FMNMX.FTZ R5, R35, R5, !PT ;  /* 0x0000000523057209 */ /* 0x010fee0007810000 */
[----:B------:R-:W4:Y:S01]  /*8b50*/  MUFU.TANH R44, R54 ;  /* 0x00000036002c7308 */ /* 0x000f220000002400 */
[----:B-1----:R-:W-:Y:S09]  /*8b60*/  FMNMX.FTZ R5, R21, R5, !PT ;  /* 0x0000000515057209 */ /* 0x002ff20007810000 */
[----:B------:R-:W1:Y:S01]  /*8b70*/  MUFU.TANH R28, R57 ;  /* 0x00000039001c7308 */ /* 0x000e620000002400 */
[----:B------:R-:W-:Y:S04]  /*8b80*/  FMNMX.FTZ R5, R20, R5, !PT ;  /* 0x0000000514057209 */ /* 0x000fe80007810000 */
[----:B------:R-:W-:Y:S05]  /*8b90*/  FMNMX.FTZ R5, R131, R5, !PT ;  /* 0x0000000583057209 */ /* 0x000fea0007810000 */
[----:B------:R-:W1:Y:S01]  /*8ba0*/  MUFU.TANH R14, R14 ;  /* 0x0000000e000e7308 */ /* 0x000e620000002400 */
[----:B----4-:R-:W-:Y:S04]  /*8bb0*/  FMNMX.FTZ R0, R44, R0, !PT ;  /* 0x000000002c007209 */ /* 0x010fe80007810000 */
[----:B------:R-:W-:Y:S02]  /*8bc0*/  FMNMX.FTZ R2, R65, R0, !PT ;  /* 0x0000000041027209 */ /* 0x000fe40007810000 */
[----:B------:R-:W-:Y:S03]  /*8bd0*/  FMNMX.FTZ R0, R29, R5, !PT ;  /* 0x000000051d007209 */ /* 0x000fe60007810000 */
[----:B------:R-:W4:Y:S01]  /*8be0*/  MUFU.TANH R15, R15 ;  /* 0x0000000f000f7308 */ /* 0x000f220000002400 */
[----:B------:R-:W-:Y:S02]  /*8bf0*/  FMNMX.FTZ R5, R218, R139, !PT ;  /* 0x0000008bda057209 */ /* 0x000fe40007810000 */
[----:B-1----:R-:W-:Y:S02]  /*8c00*/  FMNMX.FTZ R0, R28, R0, !PT ;  /* 0x000000001c007209 */ /* 0x002fe40007810000 */
[----:B------:R-:W-:Y:S02]  /*8c10*/  FMNMX.FTZ R5, R219, R5, !PT ;  /* 0x00000005db057209 */ /* 0x000fe40007810000 */
[----:B------:R-:W-:Y:S02]  /*8c20*/  FMNMX.FTZ R0, R25, R0, !PT ;  /* 0x0000000019007209 */ /* 0x000fe40007810000 */
[----:B------:R-:W-:Y:S01]  /*8c30*/  MOV R57, R235 ;  /* 0x000000eb00397202 */ /* 0x000fe20000000f00 */
[----:B------:R-:W1:Y:S01]  /*8c40*/  MUFU.TANH R66, R66 ;  /* 0x0000004200427308 */ /* 0x000e620000002400 */
[----:B------:R-:W-:Y:S02]  /*8c50*/  FMNMX.FTZ R0, R11, R0, !PT ;  /* 0x000000000b007209 */ /* 0x000fe40007810000 */
[----:B------:R-:W-:Y:S03]  /*8c60*/  FMNMX.FTZ R5, R14, R5, !PT ;  /* 0x000000050e057209 */ /* 0x000fe60007810000 */
[----:B------:R-:W2:Y:S04]  /*8c70*/  SHFL.BFLY PT, R135, R0, 0x2, 0x1f ;  /* 0x0c401f0000877f89 */ /* 0x000ea800000e0000 */
[----:B------:R-:W2:Y:S01]  /*8c80*/  MUFU.TANH R67, R67 ;  /* 0x0000004300437308 */ /* 0x000ea20000002400 */
[----:B----4-:R-:W-:Y:S04]  /*8c90*/  FMNMX.FTZ R5, R15, R5, !PT ;  /* 0x000000050f057209 */ /* 0x010fe80007810000 */
[----:B------:R-:W-:Y:S05]  /*8ca0*/  FMNMX.FTZ R5, R24, R5, !PT ;  /* 0x0000000518057209 */ /* 0x000fea0007810000 */
[----:B------:R-:W4:Y:S01]  /*8cb0*/  MUFU.TANH R235, R42 ;  /* 0x0000002a00eb7308 */ /* 0x000f220000002400 */
[----:B------:R-:W-:Y:S02]  /*8cc0*/  FMNMX.FTZ R5, R57, R5, !PT ;  /* 0x0000000539057209 */ /* 0x000fe40007810000 */
[----:B-1----:R-:W-:Y:S02]  /*8cd0*/  FMNMX.FTZ R2, R66, R2, !PT ;  /* 0x0000000242027209 */ /* 0x002fe40007810000 */
[----:B------:R-:W-:Y:S02]  /*8ce0*/  FMNMX.FTZ R5, R51, R5, !PT ;  /* 0x0000000533057209 */ /* 0x000fe40007810000 */
[----:B--2---:R-:W-:Y:S03]  /*8cf0*/  FMNMX.FTZ R135, R0, R135, !PT ;  /* 0x0000008700877209 */ /* 0x004fe60007810000 */
[----:B------:R-:W1:Y:S01]  /*8d00*/  MUFU.TANH R34, R46 ;  /* 0x0000002e00227308 */ /* 0x000e620000002400 */
[----:B------:R-:W-:Y:S02]  /*8d10*/  FMNMX.FTZ R0, R49, R5, !PT ;  /* 0x0000000531007209 */ /* 0x000fe40007810000 */
[----:B------:R-:W-:Y:S05]  /*8d20*/  FMNMX.FTZ R2, R67, R2, !PT ;  /* 0x0000000243027209 */ /* 0x000fea0007810000 */
[----:B------:R-:W2:Y:S02]  /*8d30*/  SHFL.BFLY PT, R6, R2, 0x2, 0x1f ;  /* 0x0c401f0002067f89 */ /* 0x000ea400000e0000 */
[----:B------:R-:W2:Y:S01]  /*8d40*/  MUFU.TANH R61, R47 ;  /* 0x0000002f003d7308 */ /* 0x000ea20000002400 */
[----:B----4-:R-:W-:Y:S01]  /*8d50*/  FMNMX.FTZ R5, R235, R0, !PT ;  /* 0x00000000eb057209 */ /* 0x010fe20007810000 */
[----:B------:R-:W-:Y:S01]  /*8d60*/  FMUL.FTZ R0, R63, c[0x0][0x320] ;  /* 0x0000c8003f007a20 */ /* 0x000fe20000410000 */
[----:B------:R-:W-:Y:S02]  /*8d70*/  MOV R63, R10 ;  /* 0x0000000a003f7202 */ /* 0x000fe40000000f00 */
[----:B------:R-:W-:Y:S02]  /*8d80*/  FMNMX.FTZ R5, R62, R5, !PT ;  /* 0x000000053e057209 */ /* 0x000fe40007810000 */
[----:B------:R-:W-:Y:S03]  /*8d90*/  MOV R42, R21 ;  /* 0x00000015002a7202 */ /* 0x000fe60000000f00 */
[----:B------:R4:W-:Y:S01]  /*8da0*/  MUFU.TANH R188, R0 ;  /* 0x0000000000bc7308 */ /* 0x0009e20000002400 */
[----:B-1----:R-:W-:Y:S02]  /*8db0*/  FMNMX.FTZ R4, R34, R5, !PT ;  /* 0x0000000522047209 */ /* 0x002fe40007810000 */
[----:B------:R-:W-:Y:S07]  /*8dc0*/  MOV R46, R29 ;  /* 0x0000001d002e7202 */ /* 0x000fee0000000f00 */
[----:B------:R1:W1:Y:S01]  /*8dd0*/  MUFU.TANH R43, R58 ;  /* 0x0000003a002b7308 */ /* 0x0002620000002400 */
[----:B--2---:R-:W-:Y:S02]  /*8de0*/  FMNMX.FTZ R2, R2, R6, !PT ;  /* 0x0000000602027209 */ /* 0x004fe40007810000 */
[----:B------:R-:W-:Y:S01]  /*8df0*/  FMNMX.FTZ R4, R61, R4, !PT ;  /* 0x000000043d047209 */ /* 0x000fe20007810000 */
[----:B------:R-:W2:Y:S01]  /*8e00*/  SHFL.BFLY PT, R6, R135, 0x1, 0x1f ;  /* 0x0c201f0087067f89 */ /* 0x000ea200000e0000 */
[----:B------:R-:W-:Y:S05]  /*8e10*/  MOV R47, R28 ;  /* 0x0000001c002f7202 */ /* 0x000fea0000000f00 */
[----:B------:R2:W2:Y:S02]  /*8e20*/  MUFU.TANH R41, R59 ;  /* 0x0000003b00297308 */ /* 0x0004a40000002400 */
[----:B------:R-:W2:Y:S01]  /*8e30*/  SHFL.BFLY PT, R136, R2, 0x1, 0x1f ;  /* 0x0c201f0002887f89 */ /* 0x000ea200000e0000 */
[----:B----4-:R-:W-:Y:S04]  /*8e40*/  FADD.FTZ R0, -R137, R3 ;  /* 0x0000000389007221 */ /* 0x010fe80000010100 */
[----:B------:R-:W-:Y:S04]  /*8e50*/  FMUL.FTZ R0, R0, c[0x0][0x2d0] ;  /* 0x0000b40000007a20 */ /* 0x000fe80000410000 */
[----:B------:R4:W4:Y:S01]  /*8e60*/  MUFU.EX2 R134, R0 ;  /* 0x0000000000867308 */ /* 0x0009220000000800 */
[----:B-1----:R-:W-:Y:S02]  /*8e70*/  MOV R58, R11 ;  /* 0x0000000b003a7202 */ /* 0x002fe40000000f00 */
[----:B--2---:R-:W-:Y:S02]  /*8e80*/  FMNMX.FTZ R135, R135, R6, !PT ;  /* 0x0000000687877209 */ /* 0x004fe40007810000 */
[----:B------:R-:W-:Y:S02]  /*8e90*/  MOV R59, R27 ;  /* 0x0000001b003b7202 */ /* 0x000fe40000000f00 */
[----:B------:R-:W-:Y:S02]  /*8ea0*/  FMNMX.FTZ R136, R2, R136, !PT ;  /* 0x0000008802887209 */ /* 0x000fe40007810000 */
[----:B------:R-:W-:Y:S01]  /*8eb0*/  FMNMX.FTZ R2, R43, R4, !PT ;  /* 0x000000042b027209 */ /* 0x000fe20007810000 */
[----:B------:R-:W-:Y:S02]  /*8ec0*/  FFMA.FTZ R4, R191, c[0x0][0x2d0], -R208 ;  /* 0x0000b400bf047a23 */ /* 0x000fe400000108d0 */
[C---:B------:R-:W-:Y:S02]  /*8ed0*/  FMUL.FTZ R191, R136.reuse, c[0x0][0x2d0] ;  /* 0x0000b40088bf7a20 */ /* 0x040fe40000410000 */
[----:B------:R-:W-:Y:S01]  /*8ee0*/  MUFU.EX2 R215, R4 ;  /* 0x0000000400d77308 */ /* 0x000fe20000000800 */
[----:B----4-:R-:W-:Y:S01]  /*8ef0*/  FMNMX.FTZ R0, R41, R2, !PT ;  /* 0x0000000229007209 */ /* 0x010fe20007810000 */
[----:B------:R-:W-:Y:S02]  /*8f00*/  FADD.FTZ R2, -R136, R132 ;  /* 0x0000008488027221 */ /* 0x000fe40000010100 */
[----:B------:R-:W-:Y:S01]  /*8f10*/  FMUL.FTZ R32, R134, R168 ;  /* 0x000000a886207220 */ /* 0x000fe20000410000 */
[----:B------:R-:W-:Y:S01]  /*8f20*/  FMNMX.FTZ R0, R189, R0, !PT ;  /* 0x00000000bd007209 */ /* 0x000fe20007810000 */
[----:B------:R-:W-:Y:S01]  /*8f30*/  FMUL.FTZ R2, R2, c[0x0][0x2d0] ;  /* 0x0000b40002027a20 */ /* 0x000fe20000410000 */
[----:B------:R-:W-:Y:S01]  /*8f40*/  MOV R168, R45 ;  /* 0x0000002d00a87202 */ /* 0x000fe20000000f00 */
[----:B------:R-:W-:Y:S01]  /*8f50*/  FMUL.FTZ R68, R134, R68 ;  /* 0x0000004486447220 */ /* 0x000fe20000410000 */
[----:B------:R-:W-:Y:S01]  /*8f60*/  FMNMX.FTZ R0, R188, R0, !PT ;  /* 0x00000000bc007209 */ /* 0x000fe20007810000 */
[----:B------:R1:W2:Y:S01]  /*8f70*/  MUFU.EX2 R133, R2 ;  /* 0x0000000200857308 */ /* 0x0002a20000000800 */
[C---:B------:R-:W-:Y:S02]  /*8f80*/  FMUL.FTZ R69, R134.reuse, R69 ;  /* 0x0000004586457220 */ /* 0x040fe40000410000 */
[C---:B------:R-:W-:Y:S01]  /*8f90*/  FMUL.FTZ R80, R134.reuse, R80 ;  /* 0x0000005086507220 */ /* 0x040fe20000410000 */
[----:B------:R-:W4:Y:S01]  /*8fa0*/  SHFL.BFLY PT, R3, R0, 0x2, 0x1f ;  /* 0x0c401f0000037f89 */ /* 0x000f2200000e0000 */
[C---:B------:R-:W-:Y:S02]  /*8fb0*/  FMUL.FTZ R81, R134.reuse, R81 ;  /* 0x0000005186517220 */ /* 0x040fe40000410000 */
        /* <DEDUP_REMOVED lines=8> */
[----:B------:R-:W-:Y:S02]  /*9040*/  FMUL.FTZ R116, R134, R116 ;  /* 0x0000007486747220 */ /* 0x000fe40000410000 */
[----:B-1----:R-:W-:Y:S01]  /*9050*/  FADD.FTZ R2, -R135, R138 ;  /* 0x0000008a87027221 */ /* 0x002fe20000010100 */
[----:B------:R-:W-:Y:S01]  /*9060*/  MOV R138, R23 ;  /* 0x00000017008a7202 */ /* 0x000fe20000000f00 */
[----:B--2---:R-:W-:Y:S01]  /*9070*/  FMUL.FTZ R70, R133, R70 ;  /* 0x0000004685467220 */ /* 0x004fe20000410000 */
[----:B----4-:R-:W-:Y:S01]  /*9080*/  FMNMX.FTZ R0, R0, R3, !PT ;  /* 0x0000000300007209 */ /* 0x010fe20007810000 */
[--C-:B------:R-:W-:Y:S02]  /*9090*/  FFMA.FTZ R3, R17, c[0x0][0x2d0], -R208.reuse ;  /* 0x0000b40011037a23 */ /* 0x100fe400000108d0 */
[----:B------:R-:W-:Y:S02]  /*90a0*/  FMUL.FTZ R2, R2, c[0x0][0x2d0] ;  /* 0x0000b40002027a20 */ /* 0x000fe40000410000 */
[----:B------:R1:W-:Y:S01]  /*90b0*/  MUFU.EX2 R241, R3 ;  /* 0x0000000300f17308 */ /* 0x0003e20000000800 */
[C---:B------:R-:W-:Y:S02]  /*90c0*/  FMUL.FTZ R17, R134.reuse, R153 ;  /* 0x0000009986117220 */ /* 0x040fe40000410000 */
[C---:B------:R-:W-:Y:S02]  /*90d0*/  FMUL.FTZ R71, R133.reuse, R71 ;  /* 0x0000004785477220 */ /* 0x040fe40000410000 */
[C---:B------:R-:W-:Y:S02]  /*90e0*/  FMUL.FTZ R82, R133.reuse, R82 ;  /* 0x0000005285527220 */ /* 0x040fe40000410000 */
[C---:B------:R-:W-:Y:S02]  /*90f0*/  FMUL.FTZ R83, R133.reuse, R83 ;  /* 0x0000005385537220 */ /* 0x040fe40000410000 */
[C---:B------:R-:W-:Y:S01]  /*9100*/  FMUL.FTZ R86, R133.reuse, R86 ;  /* 0x0000005685567220 */ /* 0x040fe20000410000 */
[----:B------:R2:W4:Y:S01]  /*9110*/  MUFU.EX2 R132, R2 ;  /* 0x0000000200847308 */ /* 0x0005220000000800 */
[C---:B------:R-:W-:Y:S02]  /*9120*/  FMUL.FTZ R87, R133.reuse, R87 ;  /* 0x0000005785577220 */ /* 0x040fe40000410000 */
[C---:B------:R-:W-:Y:S02]  /*9130*/  FMUL.FTZ R98, R133.reuse, R98 ;  /* 0x0000006285627220 */ /* 0x040fe40000410000 */
[C---:B------:R-:W-:Y:S02]  /*9140*/  FMUL.FTZ R99, R133.reuse, R99 ;  /* 0x0000006385637220 */ /* 0x040fe40000410000 */
[C---:B------:R-:W-:Y:S02]  /*9150*/  FMUL.FTZ R102, R133.reuse, R102 ;  /* 0x0000006685667220 */ /* 0x040fe40000410000 */
[C---:B------:R-:W-:Y:S02]  /*9160*/  FMUL.FTZ R103, R133.reuse, R103 ;  /* 0x0000006785677220 */ /* 0x040fe40000410000 */
[C---:B------:R-:W-:Y:S02]  /*9170*/  FMUL.FTZ R114, R133.reuse, R114 ;  /* 0x0000007285727220 */ /* 0x040fe40000410000 */
[----:B------:R-:W-:Y:S02]  /*9180*/  FMUL.FTZ R115, R133, R115 ;  /* 0x0000007385737220 */ /* 0x000fe40000410000 */
[--C-:B-1----:R-:W-:Y:S02]  /*9190*/  FFMA.FTZ R3, R213, c[0x0][0x2d0], -R191.reuse ;  /* 0x0000b400d5037a23 */ /* 0x102fe400000108bf */
[----:B------:R-:W-:Y:S02]  /*91a0*/  FMUL.FTZ R117, R134, R117 ;  /* 0x0000007586757220 */ /* 0x000fe40000410000 */
[----:B------:R1:W-:Y:S01]  /*91b0*/  MUFU.EX2 R214, R3 ;  /* 0x0000000300d67308 */ /* 0x0003e20000000800 */
[C---:B------:R-:W-:Y:S02]  /*91c0*/  FMUL.FTZ R118, R133.reuse, R118 ;  /* 0x0000007685767220 */ /* 0x040fe40000410000 */
[----:B------:R-:W-:Y:S02]  /*91d0*/  FMUL.FTZ R119, R133, R119 ;  /* 0x0000007785777220 */ /* 0x000fe40000410000 */
[----:B--2---:R-:W-:Y:S02]  /*91e0*/  FFMA.FTZ R2, R190, c[0x0][0x2d0], -R208 ;  /* 0x0000b400be027a23 */ /* 0x004fe400000108d0 */
[----:B------:R-:W-:Y:S02]  /*91f0*/  FMUL.FTZ R190, R135, c[0x0][0x2d0] ;  /* 0x0000b40087be7a20 */ /* 0x000fe40000410000 */
[C---:B----4-:R-:W-:Y:S01]  /*9200*/  FMUL.FTZ R45, R132.reuse, R181 ;  /* 0x000000b5842d7220 */ /* 0x050fe20000410000 */
[----:B------:R2:W-:Y:S01]  /*9210*/  MUFU.EX2 R222, R2 ;  /* 0x0000000200de7308 */ /* 0x0005e20000000800 */
[----:B------:R-:W-:Y:S02]  /*9220*/  FFMA.FTZ R10, R217, c[0x0][0x2d0], -R190 ;  /* 0x0000b400d90a7a23 */ /* 0x000fe400000108be */
[C---:B------:R-:W-:Y:S01]  /*9230*/  FMUL.FTZ R28, R132.reuse, R164 ;  /* 0x000000a4841c7220 */ /* 0x040fe20000410000 */
[----:B------:R-:W-:Y:S01]  /*9240*/  MOV R164, R59 ;  /* 0x0000003b00a47202 */ /* 0x000fe20000000f00 */
[C---:B------:R-:W-:Y:S01]  /*9250*/  FMUL.FTZ R29, R132.reuse, R165 ;  /* 0x000000a5841d7220 */ /* 0x040fe20000410000 */
[----:B------:R-:W-:Y:S01]  /*9260*/  MOV R165, R62 ;  /* 0x0000003e00a57202 */ /* 0x000fe20000000f00 */
[C---:B------:R-:W-:Y:S02]  /*9270*/  FMUL.FTZ R40, R132.reuse, R176 ;  /* 0x000000b084287220 */ /* 0x040fe40000410000 */
[C---:B------:R-:W-:Y:S01]  /*9280*/  FMUL.FTZ R72, R132.reuse, R72 ;  /* 0x0000004884487220 */ /* 0x040fe20000410000 */
[----:B------:R-:W-:Y:S01]  /*9290*/  MUFU.EX2 R213, R10 ;  /* 0x0000000a00d57308 */ /* 0x000fe20000000800 */
[----:B------:R-:W-:Y:S01]  /*92a0*/  FMUL.FTZ R73, R132, R73 ;  /* 0x0000004984497220 */ /* 0x000fe20000410000 */
[----:B---3--:R-:W-:Y:S01]  /*92b0*/  @P1 IADD3 R4, P4, R7, UR20, RZ ;  /* 0x0000001407041c10 */ /* 0x008fe2000ff9e0ff */
[--C-:B-1----:R-:W-:Y:S02]  /*92c0*/  FFMA.FTZ R3, R212, c[0x0][0x2d0], -R191.reuse ;  /* 0x0000b400d4037a23 */ /* 0x102fe400000108bf */
[----:B------:R-:W-:Y:S01]  /*92d0*/  FMUL.FTZ R76, R132, R76 ;  /* 0x0000004c844c7220 */ /* 0x000fe20000410000 */
[----:B------:R-:W-:Y:S01]  /*92e0*/  @P1 IADD3.X R9, R30, UR17, RZ, P4, !PT ;  /* 0x000000111e091c10 */ /* 0x000fe2000a7fe4ff */
[C---:B------:R-:W-:Y:S03]  /*92f0*/  FMUL.FTZ R77, R132.reuse, R77 ;  /* 0x0000004d844d7220 */ /* 0x040fe60000410000 */
[----:B------:R1:W-:Y:S01]  /*9300*/  MUFU.EX2 R221, R3 ;  /* 0x0000000300dd7308 */ /* 0x0003e20000000800 */
[C---:B------:R-:W-:Y:S02]  /*9310*/  FMUL.FTZ R88, R132.reuse, R88 ;  /* 0x0000005884587220 */ /* 0x040fe40000410000 */
[----:B------:R-:W-:Y:S02]  /*9320*/  FMUL.FTZ R89, R132, R89 ;  /* 0x0000005984597220 */ /* 0x000fe40000410000 */
[----:B--2---:R-:W-:Y:S02]  /*9330*/  FFMA.FTZ R2, R16, c[0x0][0x2d0], -R208 ;  /* 0x0000b40010027a23 */ /* 0x004fe400000108d0 */
[----:B------:R-:W-:Y:S01]  /*9340*/  FMUL.FTZ R16, R134, R152 ;  /* 0x0000009886107220 */ /* 0x000fe20000410000 */
[----:B------:R-:W-:Y:S01]  /*9350*/  MOV R152, R42 ;  /* 0x0000002a00987202 */ /* 0x000fe20000000f00 */
[C---:B------:R-:W-:Y:S01]  /*9360*/  FMUL.FTZ R92, R132.reuse, R92 ;  /* 0x0000005c845c7220 */ /* 0x040fe20000410000 */
[----:B------:R2:W-:Y:S01]  /*9370*/  MUFU.EX2 R231, R2 ;  /* 0x0000000200e77308 */ /* 0x0005e20000000800 */
[C---:B------:R-:W-:Y:S02]  /*9380*/  FMUL.FTZ R93, R132.reuse, R93 ;  /* 0x0000005d845d7220 */ /* 0x040fe40000410000 */
[C---:B------:R-:W-:Y:S02]  /*9390*/  FMUL.FTZ R104, R132.reuse, R104 ;  /* 0x0000006884687220 */ /* 0x040fe40000410000 */
[C---:B------:R-:W-:Y:S02]  /*93a0*/  FMUL.FTZ R105, R132.reuse, R105 ;  /* 0x0000006984697220 */ /* 0x040fe40000410000 */
[C---:B------:R-:W-:Y:S02]  /*93b0*/  FMUL.FTZ R108, R132.reuse, R108 ;  /* 0x0000006c846c7220 */ /* 0x040fe40000410000 */
[C---:B------:R-:W-:Y:S02]  /*93c0*/  FMUL.FTZ R109, R132.reuse, R109 ;  /* 0x0000006d846d7220 */ /* 0x040fe40000410000 */
[C---:B------:R-:W-:Y:S02]  /*93d0*/  FMUL.FTZ R120, R132.reuse, R120 ;  /* 0x0000007884787220 */ /* 0x040fe40000410000 */
[----:B------:R-:W-:Y:S02]  /*93e0*/  FMUL.FTZ R121, R132, R121 ;  /* 0x0000007984797220 */ /* 0x000fe40000410000 */
[----:B-1----:R-:W-:Y:S02]  /*93f0*/  FFMA.FTZ R3, R18, c[0x0][0x2d0], -R191 ;  /* 0x0000b40012037a23 */ /* 0x002fe400000108bf */
[----:B------:R-:W-:Y:S02]  /*9400*/  FMUL.FTZ R18, R133, R154 ;  /* 0x0000009a85127220 */ /* 0x000fe40000410000 */
[----:B------:R1:W-:Y:S01]  /*9410*/  MUFU.EX2 R223, R3 ;  /* 0x0000000300df7308 */ /* 0x0003e20000000800 */
[C---:B------:R-:W-:Y:S02]  /*9420*/  FMUL.FTZ R124, R132.reuse, R124 ;  /* 0x0000007c847c7220 */ /* 0x040fe40000410000 */
[----:B------:R-:W-:Y:S01]  /*9430*/  FMUL.FTZ R125, R132, R125 ;  /* 0x0000007d847d7220 */ /* 0x000fe20000410000 */
[----:B--2---:R-:W2:Y:S01]  /*9440*/  SHFL.BFLY PT, R2, R0, 0x1, 0x1f ;  /* 0x0c201f0000027f89 */ /* 0x004ea200000e0000 */
[----:B-1----:R-:W-:Y:S01]  /*9450*/  @P1 IADD3 R3, P6, R8, UR20, RZ ;  /* 0x0000001408031c10 */ /* 0x002fe2000ffde0ff */
[----:B------:R-:W-:Y:S01]  /*9460*/  @UP1 UIADD3 UR20, UP0, UR12, 0x80, URZ ;  /* 0x000000800c141890 */ /* 0x000fe2000ff1e03f */
[C---:B------:R-:W-:Y:S02]  /*9470*/  @P1 LEA R8, P2, R4.reuse, c[0x0][0x1c8], 0x1 ;  /* 0x0000720004081a11 */ /* 0x040fe400078408ff */
[----:B------:R-:W-:Y:S02]  /*9480*/  @P1 LEA R6, P5, R3, c[0x0][0x1c8], 0x1 ;  /* 0x0000720003061a11 */ /* 0x000fe400078a08ff */
[----:B------:R-:W-:Y:S01]  /*9490*/  @P1 IADD3.X R5, R33, UR17, RZ, P6, !PT ;  /* 0x0000001121051c10 */ /* 0x000fe2000b7fe4ff */
[----:B------:R-:W-:Y:S01]  /*94a0*/  @UP1 UIADD3.X UR17, URZ, UR9, URZ, UP0, !UPT ;  /* 0x000000093f111290 */ /* 0x000fe200087fe43f */
[----:B------:R-:W-:Y:S01]  /*94b0*/  @P1 LEA.HI.X R9, R4, c[0x0][0x1cc], R9, 0x1, P2 ;  /* 0x0000730004091a11 */ /* 0x000fe200010f0c09 */
[----:B------:R-:W-:Y:S01]  /*94c0*/  FMUL.FTZ R33, R134, R169 ;  /* 0x000000a986217220 */ /* 0x000fe20000410000 */
[----:B------:R-:W-:Y:S01]  /*94d0*/  @P1 LEA.HI.X R7, R3, c[0x0][0x1cc], R5, 0x1, P5 ;  /* 0x0000730003071a11 */ /* 0x000fe200028f0c05 */
[--C-:B------:R-:W-:Y:S01]  /*94e0*/  FFMA.FTZ R3, R216, c[0x0][0x2d0], -R190.reuse ;  /* 0x0000b400d8037a23 */ /* 0x100fe200000108be */
[----:B------:R-:W-:Y:S02]  /*94f0*/  @P1 IADD3 R4, P4, R6, UR21, RZ ;  /* 0x0000001506041c10 */ /* 0x000fe4000ff9e0ff */
[----:B--2---:R-:W-:Y:S01]  /*9500*/  FMNMX.FTZ R2, R0, R2, !PT ;  /* 0x0000000200027209 */ /* 0x004fe20007810000 */
[----:B------:R1:W-:Y:S01]  /*9510*/  @P1 LDGSTS.E.BYPASS.LTC128B.128 [R244+0x4100], [R6.64], !P3 ;  /* 0x0410000006f41fae */ /* 0x0003e2000d901d52 */
[----:B------:R2:W-:Y:S01]  /*9520*/  MUFU.EX2 R216, R3 ;  /* 0x0000000300d87308 */ /* 0x0005e20000000800 */
[----:B------:R-:W-:Y:S01]  /*9530*/  @P1 IADD3.X R5, R7, UR22, RZ, P4, !PT ;  /* 0x0000001607051c10 */ /* 0x000fe2000a7fe4ff */
[----:B------:R-:W-:Y:S01]  /*9540*/  FFMA.FTZ R0, R19, c[0x0][0x2d0], -R191 ;  /* 0x0000b40013007a23 */ /* 0x000fe200000108bf */
[----:B------:R-:W-:Y:S01]  /*9550*/  MOV R169, R34 ;  /* 0x0000002200a97202 */ /* 0x000fe20000000f00 */
[C---:B------:R-:W-:Y:S02]  /*9560*/  FMUL.FTZ R19, R133.reuse, R155 ;  /* 0x0000009b85137220 */ /* 0x040fe40000410000 */
[C---:B------:R-:W-:Y:S01]  /*9570*/  FMUL.FTZ R34, R133.reuse, R170 ;  /* 0x000000aa85227220 */ /* 0x040fe20000410000 */
[----:B------:R3:W-:Y:S01]  /*9580*/  @P1 LDGSTS.E.BYPASS.LTC128B.128 [R244+0x6100], [R8.64], !P0 ;  /* 0x0610000008f41fae */ /* 0x0007e2000c101d52 */
[----:B------:R-:W-:Y:S01]  /*9590*/  MOV R170, R35 ;  /* 0x0000002300aa7202 */ /* 0x000fe20000000f00 */
[----:B------:R-:W-:Y:S01]  /*95a0*/  FMUL.FTZ R35, R133, R171 ;  /* 0x000000ab85237220 */ /* 0x000fe20000410000 */
[----:B------:R4:W3:Y:S01]  /*95b0*/  MUFU.EX2 R242, R0 ;  /* 0x0000000000f27308 */ /* 0x0008e20000000800 */
[----:B------:R-:W-:Y:S01]  /*95c0*/  MOV R171, R49 ;  /* 0x0000003100ab7202 */ /* 0x000fe20000000f00 */
[----:B------:R-:W-:Y:S03]  /*95d0*/  FMUL.FTZ R49, R134, R185 ;  /* 0x000000b986317220 */ /* 0x000fe60000410000 */
[----:B------:R3:W-:Y:S08]  /*95e0*/  @P1 LDGSTS.E.BYPASS.LTC128B.128 [R244+0x4900], [R4.64], !P3 ;  /* 0x0490000004f41fae */ /* 0x0007f0000d901d52 */
[----:B------:R3:W-:Y:S01]  /*95f0*/  @P1 LDGSTS.E.BYPASS.LTC128B.128 [R244+0x6900], [R4.64+0x80], !P0 ;  /* 0x0690008004f41fae */ /* 0x0007e2000c101d52 */
[--C-:B--2---:R-:W-:Y:S01]  /*9600*/  FFMA.FTZ R3, R12, c[0x0][0x2d0], -R190.reuse ;  /* 0x0000b4000c037a23 */ /* 0x104fe200000108be */
[----:B-1----:R-:W-:Y:S01]  /*9610*/  @P1 IADD3 R6, P2, R4, UR21, RZ ;  /* 0x0000001504061c10 */ /* 0x002fe2000ff5e0ff */
[C---:B------:R-:W-:Y:S02]  /*9620*/  FMUL.FTZ R12, R132.reuse, R148 ;  /* 0x00000094840c7220 */ /* 0x040fe40000410000 */
[----:B------:R1:W-:Y:S01]  /*9630*/  MUFU.EX2 R217, R3 ;  /* 0x0000000300d97308 */ /* 0x0003e20000000800 */
[----:B------:R-:W-:Y:S01]  /*9640*/  MOV R148, R25 ;  /* 0x0000001900947202 */ /* 0x000fe20000000f00 */
[----:B------:R-:W-:Y:S01]  /*9650*/  FMUL.FTZ R25, R132, R161 ;  /* 0x000000a184197220 */ /* 0x000fe20000410000 */
[C---:B------:R-:W-:Y:S02]  /*9660*/  @P1 IADD3.X R7, R5.reuse, UR22, RZ, P2, !PT ;  /* 0x0000001605071c10 */ /* 0x040fe400097fe4ff */
[----:B------:R-:W-:Y:S01]  /*9670*/  @P1 IADD3 R10, P2, R4, UR20, RZ ;  /* 0x00000014040a1c10 */ /* 0x000fe2000ff5e0ff */
[----:B----4-:R-:W-:Y:S01]  /*9680*/  FADD.FTZ R0, -R2, R139 ;  /* 0x0000008b02007221 */ /* 0x010fe20000010100 */
[----:B---3--:R-:W-:Y:S01]  /*9690*/  @P1 IADD3 R8, P4, R6, UR21, RZ ;  /* 0x0000001506081c10 */ /* 0x008fe2000ff9e0ff */
[----:B------:R2:W-:Y:S01]  /*96a0*/  @P1 LDGSTS.E.BYPASS.LTC128B.128 [R244+0x5100], [R6.64], !P3 ;  /* 0x0510000006f41fae */ /* 0x0005e2000d901d52 */
[----:B------:R-:W-:Y:S01]  /*96b0*/  @P1 IADD3.X R11, R5, UR17, RZ, P2, !PT ;  /* 0x00000011050b1c10 */ /* 0x000fe200097fe4ff */
[----:B------:R-:W-:Y:S01]  /*96c0*/  FMUL.FTZ R0, R0, c[0x0][0x2d0] ;  /* 0x0000b40000007a20 */ /* 0x000fe20000410000 */
[----:B------:R-:W-:Y:S02]  /*96d0*/  @P1 IADD3.X R9, R7, UR22, RZ, P4, !PT ;  /* 0x0000001607091c10 */ /* 0x000fe4000a7fe4ff */
[----:B------:R-:W-:Y:S02]  /*96e0*/  MOV R139, R22 ;  /* 0x00000016008b7202 */ /* 0x000fe40000000f00 */
[----:B------:R-:W-:Y:S01]  /*96f0*/  MOV R155, R148 ;  /* 0x00000094009b7202 */ /* 0x000fe20000000f00 */
[----:B------:R3:W-:Y:S01]  /*9700*/  @P1 LDGSTS.E.BYPASS.LTC128B.128 [R244+0x7100], [R10.64], !P0 ;  /* 0x071000000af41fae */ /* 0x0007e2000c101d52 */
[----:B------:R-:W4:Y:S01]  /*9710*/  MUFU.EX2 R0, R0 ;  /* 0x0000000000007308 */ /* 0x000f220000000800 */
[----:B------:R-:W-:Y:S01]  /*9720*/  MOV R161, R61 ;  /* 0x0000003d00a17202 */ /* 0x000fe20000000f00 */
[----:B------:R-:W-:Y:S01]  /*9730*/  FMUL.FTZ R61, R132, R201 ;  /* 0x000000c9843d7220 */ /* 0x000fe20000410000 */
[----:B------:R-:W-:Y:S04]  /*9740*/  @P1 IADD3 R4, P2, R6, UR20, RZ ;  /* 0x0000001406041c10 */ /* 0x000fe8000ff5e0ff */
[----:B------:R3:W-:Y:S01]  /*9750*/  @P1 LDGSTS.E.BYPASS.LTC128B.128 [R244+0x5900], [R8.64], !P3 ;  /* 0x0590000008f41fae */ /* 0x0007e2000d901d52 */
[----:B-1----:R-:W-:Y:S01]  /*9760*/  FFMA.FTZ R3, R13, c[0x0][0x2d0], -R190 ;  /* 0x0000b4000d037a23 */ /* 0x002fe200000108be */
[----:B------:R-:W-:Y:S01]  /*9770*/  @P1 IADD3.X R5, R7, UR17, RZ, P2, !PT ;  /* 0x0000001107051c10 */ /* 0x000fe200097fe4ff */
[C---:B------:R-:W-:Y:S01]  /*9780*/  FMUL.FTZ R13, R132.reuse, R149 ;  /* 0x00000095840d7220 */ /* 0x040fe20000410000 */
[----:B------:R-:W-:Y:S01]  /*9790*/  MOV R149, R24 ;  /* 0x0000001800957202 */ /* 0x000fe20000000f00 */
[----:B------:R1:W1:Y:S01]  /*97a0*/  MUFU.EX2 R220, R3 ;  /* 0x0000000300dc7308 */ /* 0x0002620000000800 */
[----:B------:R-:W-:Y:S01]  /*97b0*/  FMUL.FTZ R24, R132, R160 ;  /* 0x000000a084187220 */ /* 0x000fe20000410000 */
[----:B------:R-:W-:Y:S01]  /*97c0*/  MOV R160, R46 ;  /* 0x0000002e00a07202 */ /* 0x000fe20000000f00 */
[----:B------:R1:W-:Y:S01]  /*97d0*/  @P1 LDGSTS.E.BYPASS.LTC128B.128 [R244+0x7900], [R4.64], !P0 ;  /* 0x0790000004f41fae */ /* 0x0003e2000c101d52 */
[----:B------:R-:W-:Y:S01]  /*97e0*/  MOV R176, R149 ;  /* 0x0000009500b07202 */ /* 0x000fe20000000f00 */
[----:B--2---:R-:W-:Y:S01]  /*97f0*/  FMUL.FTZ R7, R133, R147 ;  /* 0x0000009385077220 */ /* 0x004fe20000410000 */
[----:B------:R-:W-:Y:S05]  /*9800*/  F2FP.PACK_AB R147, R242, R223 ;  /* 0x000000dff293723e */ /* 0x000fea00000000ff */
[----:B------:R-:W-:Y:S01]  /*9810*/  LDSM.16.MT88.4 R36, [R226+0x100] ;  /* 0x00010000e224783b */ /* 0x000fe20000004200 */
[----:B----4-:R-:W-:Y:S01]  /*9820*/  FMUL.FTZ R31, R0, R167 ;  /* 0x000000a7001f7220 */ /* 0x010fe20000410000 */
[----:B------:R-:W-:Y:S01]  /*9830*/  MOV R167, R138 ;  /* 0x0000008a00a77202 */ /* 0x000fe20000000f00 */
[--C-:B------:R-:W-:Y:S02]  /*9840*/  FFMA.FTZ R138, R248, c[0x0][0x2d0], -R208.reuse ;  /* 0x0000b400f88a7a23 */ /* 0x100fe400000108d0 */
[C---:B------:R-:W-:Y:S02]  /*9850*/  FMUL.FTZ R42, R0.reuse, R178 ;  /* 0x000000b2002a7220 */ /* 0x040fe40000410000 */
[----:B------:R2:W-:Y:S01]  /*9860*/  MUFU.EX2 R178, R138 ;  /* 0x0000008a00b27308 */ /* 0x0005e20000000800 */
[C---:B---3--:R-:W-:Y:S01]  /*9870*/  FMUL.FTZ R10, R0.reuse, R142 ;  /* 0x0000008e000a7220 */ /* 0x048fe20000410000 */
[----:B------:R-:W-:Y:S01]  /*9880*/  LDSM.16.MT88.4 R52, [R228+0x100] ;  /* 0x00010000e434783b */ /* 0x000fe20000004200 */
[----:B------:R-:W-:Y:S02]  /*9890*/  FMUL.FTZ R11, R0, R143 ;  /* 0x0000008f000b7220 */ /* 0x000fe40000410000 */
[----:B------:R-:W-:Y:S01]  /*98a0*/  FMUL.FTZ R8, R132, R140 ;  /* 0x0000008c84087220 */ /* 0x000fe20000410000 */
[----:B------:R-:W-:Y:S01]  /*98b0*/  F2FP.PACK_AB R140, R216, R213 ;  /* 0x000000d5d88c723e */ /* 0x000fe200000000ff */
[----:B-1----:R-:W-:Y:S01]  /*98c0*/  FMUL.FTZ R3, R2, c[0x0][0x2d0] ;  /* 0x0000b40002037a20 */ /* 0x002fe20000410000 */
[----:B------:R-:W-:Y:S01]  /*98d0*/  F2FP.PACK_AB R142, R220, R217 ;  /* 0x000000d9dc8e723e */ /* 0x000fe200000000ff */
[----:B------:R-:W-:Y:S01]  /*98e0*/  FMUL.FTZ R9, R132, R141 ;  /* 0x0000008d84097220 */ /* 0x000fe20000410000 */
[----:B------:R-:W0:Y:S01]  /*98f0*/  LDGDEPBAR ;  /* 0x00000000000079af */ /* 0x000e220000000000 */
[--C-:B------:R-:W-:Y:S01]  /*9900*/  FFMA.FTZ R6, R218, c[0x0][0x2d0], -R3.reuse ;  /* 0x0000b400da067a23 */ /* 0x100fe20000010803 */
[----:B------:R-:W-:Y:S01]  /*9910*/  MOV R218, R20 ;  /* 0x0000001400da7202 */ /* 0x000fe20000000f00 */
[--C-:B------:R-:W-:Y:S01]  /*9920*/  FFMA.FTZ R4, R219, c[0x0][0x2d0], -R3.reuse ;  /* 0x0000b400db047a23 */ /* 0x100fe20000010803 */
[----:B------:R-:W-:Y:S01]  /*9930*/  MOV R219, R26 ;  /* 0x0000001a00db7202 */ /* 0x000fe20000000f00 */
[----:B------:R1:W-:Y:S01]  /*9940*/  MUFU.EX2 R209, R6 ;  /* 0x0000000600d17308 */ /* 0x0003e20000000800 */
[----:B------:R-:W-:Y:S01]  /*9950*/  FMUL.FTZ R5, R134, R145 ;  /* 0x0000009186057220 */ /* 0x000fe20000410000 */
[----:B------:R-:W-:Y:S01]  /*9960*/  F2FP.PACK_AB R145, R221, R214 ;  /* 0x000000d6dd91723e */ /* 0x000fe200000000ff */
[----:B------:R-:W3:Y:S01]  /*9970*/  LDSM.16.MT88.4 R20, [R225+0x100] ;  /* 0x00010000e114783b */ /* 0x000ee20000004200 */
[C---:B------:R-:W-:Y:S01]  /*9980*/  FMUL.FTZ R59, R0.reuse, R199 ;  /* 0x000000c7003b7220 */ /* 0x040fe20000410000 */
[----:B------:R-:W-:Y:S01]  /*9990*/  MOV R153, R218 ;  /* 0x000000da00997202 */ /* 0x000fe20000000f00 */
[----:B------:R-:W-:Y:S01]  /*99a0*/  FMUL.FTZ R62, R0, R202 ;  /* 0x000000ca003e7220 */ /* 0x000fe20000410000 */
[----:B------:R-:W-:Y:S01]  /*99b0*/  MOV R218, R41 ;  /* 0x0000002900da7202 */ /* 0x000fe20000000f00 */
[----:B------:R-:W-:Y:S01]  /*99c0*/  FMUL.FTZ R41, R132, R177 ;  /* 0x000000b184297220 */ /* 0x000fe20000410000 */
[----:B------:R-:W-:Y:S01]  /*99d0*/  MOV R154, R219 ;  /* 0x000000db009a7202 */ /* 0x000fe20000000f00 */
[----:B------:R-:W4:Y:S01]  /*99e0*/  MUFU.EX2 R210, R4 ;  /* 0x0000000400d27308 */ /* 0x000f220000000800 */
[--C-:B--2---:R-:W-:Y:S01]  /*99f0*/  FFMA.FTZ R138, R247, c[0x0][0x2d0], -R208.reuse ;  /* 0x0000b400f78a7a23 */ /* 0x104fe200000108d0 */
[----:B------:R-:W-:Y:S01]  /*9a00*/  MOV R219, R43 ;  /* 0x0000002b00db7202 */ /* 0x000fe20000000f00 */
[C---:B------:R-:W-:Y:S01]  /*9a10*/  FMUL.FTZ R46, R0.reuse, R182 ;  /* 0x000000b6002e7220 */ /* 0x040fe20000410000 */
[----:B------:R-:W-:Y:S01]  /*9a20*/  MOV R182, R60 ;  /* 0x0000003c00b67202 */ /* 0x000fe20000000f00 */
[C---:B------:R-:W-:Y:S01]  /*9a30*/  FMUL.FTZ R26, R0.reuse, R162 ;  /* 0x000000a2001a7220 */ /* 0x040fe20000410000 */
[----:B------:R-:W-:Y:S01]  /*9a40*/  MOV R162, R67 ;  /* 0x0000004300a27202 */ /* 0x000fe20000000f00 */
[C---:B------:R-:W-:Y:S01]  /*9a50*/  FMUL.FTZ R27, R0.reuse, R163 ;  /* 0x000000a3001b7220 */ /* 0x040fe20000410000 */
[----:B------:R-:W-:Y:S01]  /*9a60*/  MOV R163, R66 ;  /* 0x0000004200a37202 */ /* 0x000fe20000000f00 */
[C---:B------:R-:W-:Y:S01]  /*9a70*/  FMUL.FTZ R43, R0.reuse, R179 ;  /* 0x000000b3002b7220 */ /* 0x040fe20000410000 */
[----:B------:R-:W-:Y:S01]  /*9a80*/  MOV R179, R139 ;  /* 0x0000008b00b37202 */ /* 0x000fe20000000f00 */
[----:B------:R-:W-:Y:S01]  /*9a90*/  FMUL.FTZ R30, R0, R166 ;  /* 0x000000a6001e7220 */ /* 0x000fe20000410000 */
[----:B------:R-:W-:Y:S01]  /*9aa0*/  MOV R139, R48 ;  /* 0x00000030008b7202 */ /* 0x000fe20000000f00 */
[----:B------:R-:W-:Y:S01]  /*9ab0*/  FMUL.FTZ R48, R134, R184 ;  /* 0x000000b886307220 */ /* 0x000fe20000410000 */
[----:B------:R-:W-:Y:S01]  /*9ac0*/  MOV R184, R182 ;  /* 0x000000b600b87202 */ /* 0x000fe20000000f00 */
[----:B-1----:R-:W-:Y:S01]  /*9ad0*/  FMUL.FTZ R6, R133, R146 ;  /* 0x0000009285067220 */ /* 0x002fe20000410000 */
[----:B------:R-:W-:Y:S01]  /*9ae0*/  F2FP.PACK_AB R146, R241, R231 ;  /* 0x000000e7f192723e */ /* 0x000fe200000000ff */
[----:B------:R-:W-:Y:S01]  /*9af0*/  FMUL.FTZ R60, R132, R200 ;  /* 0x000000c8843c7220 */ /* 0x000fe20000410000 */
[----:B------:R-:W-:Y:S01]  /*9b00*/  MOV R182, R179 ;  /* 0x000000b300b67202 */ /* 0x000fe20000000f00 */
[C---:B------:R-:W-:Y:S01]  /*9b10*/  FMUL.FTZ R67, R133.reuse, R207 ;  /* 0x000000cf85437220 */ /* 0x040fe20000410000 */
[----:B------:R-:W-:Y:S01]  /*9b20*/  MOV R179, R176 ;  /* 0x000000b000b37202 */ /* 0x000fe20000000f00 */
[----:B------:R-:W-:Y:S01]  /*9b30*/  FMUL.FTZ R66, R133, R206 ;  /* 0x000000ce85427220 */ /* 0x000fe20000410000 */
[----:B------:R-:W-:Y:S01]  /*9b40*/  MOV R176, R170 ;  /* 0x000000aa00b07202 */ /* 0x000fe20000000f00 */
[----:B------:R-:W-:Y:S01]  /*9b50*/  FMUL.FTZ R74, R0, R74 ;  /* 0x0000004a004a7220 */ /* 0x000fe20000410000 */
[----:B----4-:R-:W-:Y:S01]  /*9b60*/  F2FP.PACK_AB R141, R210, R209 ;  /* 0x000000d1d28d723e */ /* 0x010fe200000000ff */
[--C-:B------:R-:W-:Y:S01]  /*9b70*/  FFMA.FTZ R4, R14, c[0x0][0x2d0], -R3.reuse ;  /* 0x0000b4000e047a23 */ /* 0x100fe20000010803 */
[----:B------:R-:W-:Y:S01]  /*9b80*/  MOV R166, R63 ;  /* 0x0000003f00a67202 */ /* 0x000fe20000000f00 */
[C---:B------:R-:W-:Y:S01]  /*9b90*/  FMUL.FTZ R14, R0.reuse, R150 ;  /* 0x00000096000e7220 */ /* 0x040fe20000410000 */
[----:B------:R-:W-:Y:S01]  /*9ba0*/  MOV R170, R169 ;  /* 0x000000a900aa7202 */ /* 0x000fe20000000f00 */
[----:B------:R1:W-:Y:S01]  /*9bb0*/  MUFU.EX2 R211, R4 ;  /* 0x0000000400d37308 */ /* 0x0003e20000000800 */
[C---:B------:R-:W-:Y:S01]  /*9bc0*/  FMUL.FTZ R63, R0.reuse, R203 ;  /* 0x000000cb003f7220 */ /* 0x040fe20000410000 */
[----:B------:R-:W-:Y:S01]  /*9bd0*/  MOV R169, R243 ;  /* 0x000000f300a97202 */ /* 0x000fe20000000f00 */
        /* <DEDUP_REMOVED lines=11> */
[----:B-1----:R-:W-:Y:S02]  /*9c90*/  FFMA.FTZ R4, R15, c[0x0][0x2d0], -R3 ;  /* 0x0000b4000f047a23 */ /* 0x002fe40000010803 */
[C---:B------:R-:W-:Y:S02]  /*9ca0*/  FMUL.FTZ R15, R0.reuse, R151 ;  /* 0x00000097000f7220 */ /* 0x040fe40000410000 */
[----:B------:R1:W2:Y:S01]  /*9cb0*/  MUFU.EX2 R212, R4 ;  /* 0x0000000400d47308 */ /* 0x0002a20000000800 */
[----:B------:R-:W4:Y:S01]  /*9cc0*/  LDSM.16.MT88.4 R148, [R227+0x100] ;  /* 0x00010000e394783b */ /* 0x000f220000004200 */
[----:B------:R-:W-:Y:S02]  /*9cd0*/  FFMA.FTZ R139, R139, c[0x0][0x2d0], -R191 ;  /* 0x0000b4008b8b7a23 */ /* 0x000fe400000108bf */
[C---:B------:R-:W-:Y:S02]  /*9ce0*/  FMUL.FTZ R122, R0.reuse, R122 ;  /* 0x0000007a007a7220 */ /* 0x040fe40000410000 */
[C---:B------:R-:W-:Y:S02]  /*9cf0*/  FMUL.FTZ R123, R0.reuse, R123 ;  /* 0x0000007b007b7220 */ /* 0x040fe40000410000 */
[----:B------:R-:W-:Y:S02]  /*9d00*/  FMUL.FTZ R126, R0, R126 ;  /* 0x0000007e007e7220 */ /* 0x000fe40000410000 */
[----:B------:R-:W-:Y:S01]  /*9d10*/  MUFU.EX2 R243, R139 ;  /* 0x0000008b00f37308 */ /* 0x000fe20000000800 */
[--C-:B------:R-:W-:Y:S02]  /*9d20*/  FFMA.FTZ R189, R189, c[0x0][0x2d0], -R3.reuse ;  /* 0x0000b400bdbd7a23 */ /* 0x100fe40000010803 */
[----:B-1----:R-:W-:Y:S01]  /*9d30*/  FMUL.FTZ R4, R134, R144 ;  /* 0x0000009086047220 */ /* 0x002fe20000410000 */
[----:B------:R-:W-:Y:S02]  /*9d40*/  F2FP.PACK_AB R144, R222, R215 ;  /* 0x000000d7de90723e */ /* 0x000fe400000000ff */
[----:B--2---:R-:W-:Y:S05]  /*9d50*/  F2FP.PACK_AB R143, R212, R211 ;  /* 0x000000d3d48f723e */ /* 0x004fea00000000ff */
[-C--:B---3--:R-:W-:Y:S08]  /*9d60*/  HMMA.16816.F32 R4, R144, R20.reuse, R4 ;  /* 0x000000149004723c */ /* 0x088ff00000001804 */
[C---:B------:R-:W-:Y:S07]  /*9d70*/  HMMA.16816.F32 R8, R140.reuse, R20, R8 ;  /* 0x000000148c08723c */ /* 0x040fee0000001808 */
[----:B------:R-:W-:Y:S01]  /*9d80*/  FMUL.FTZ R21, R134, R157 ;  /* 0x0000009d86157220 */ /* 0x000fe20000410000 */
[-C--:B------:R-:W-:Y:S04]  /*9d90*/  HMMA.16816.F32 R12, R140, R22.reuse, R12 ;  /* 0x000000168c0c723c */ /* 0x080fe8000000180c */
[----:B------:R-:W-:Y:S01]  /*9da0*/  MOV R157, R58 ;  /* 0x0000003a009d7202 */ /* 0x000fe20000000f00 */
[----:B------:R-:W-:Y:S02]  /*9db0*/  FMUL.FTZ R58, R0, R198 ;  /* 0x000000c6003a7220 */ /* 0x000fe40000410000 */
[----:B------:R1:W-:Y:S01]  /*9dc0*/  MUFU.EX2 R198, R138 ;  /* 0x0000008a00c67308 */ /* 0x0003e20000000800 */
[C---:B------:R-:W-:Y:S04]  /*9dd0*/  HMMA.16816.F32 R16, R144.reuse, R22, R16 ;  /* 0x000000169010723c */ /* 0x040fe80000001810 */
[----:B------:R-:W-:Y:S01]  /*9de0*/  FMUL.FTZ R20, R134, R156 ;  /* 0x0000009c86147220 */ /* 0x000fe20000410000 */
[----:B------:R-:W-:Y:S01]  /*9df0*/  MOV R156, R44 ;  /* 0x0000002c009c7202 */ /* 0x000fe20000000f00 */
[----:B------:R-:W-:Y:S01]  /*9e00*/  FMUL.FTZ R44, R132, R180 ;  /* 0x000000b4842c7220 */ /* 0x000fe20000410000 */
[----:B------:R-:W-:Y:S01]  /*9e10*/  MOV R180, R64 ;  /* 0x0000004000b47202 */ /* 0x000fe20000000f00 */
[C---:B------:R-:W-:Y:S01]  /*9e20*/  FMUL.FTZ R23, R133.reuse, R159 ;  /* 0x0000009f85177220 */ /* 0x040fe20000410000 */
[----:B------:R-:W-:Y:S03]  /*9e30*/  MOV R159, R47 ;  /* 0x0000002f009f7202 */ /* 0x000fe60000000f00 */
[----:B------:R-:W-:Y:S01]  /*9e40*/  FMUL.FTZ R47, R0, R183 ;  /* 0x000000b7002f7220 */ /* 0x000fe20000410000 */
[----:B------:R-:W-:Y:S01]  /*9e50*/  MOV R183, R180 ;  /* 0x000000b400b77202 */ /* 0x000fe20000000f00 */
[----:B------:R-:W-:Y:S01]  /*9e60*/  FMUL.FTZ R22, R133, R158 ;  /* 0x0000009e85167220 */ /* 0x000fe20000410000 */
[----:B------:R-:W-:Y:S01]  /*9e70*/  MOV R158, R65 ;  /* 0x00000041009e7202 */ /* 0x000fe20000000f00 */
[C---:B------:R-:W-:Y:S01]  /*9e80*/  FMUL.FTZ R65, R134.reuse, R205 ;  /* 0x000000cd86417220 */ /* 0x040fe20000410000 */
[----:B------:R-:W-:Y:S01]  /*9e90*/  MOV R185, R183 ;  /* 0x000000b700b97202 */ /* 0x000fe20000000f00 */
[----:B------:R-:W-:Y:S01]  /*9ea0*/  FMUL.FTZ R64, R134, R204 ;  /* 0x000000cc86407220 */ /* 0x000fe20000410000 */
[----:B------:R-:W-:Y:S02]  /*9eb0*/  MOV R183, R179 ;  /* 0x000000b300b77202 */ /* 0x000fe40000000f00 */
[-C--:B------:R-:W-:Y:S03]  /*9ec0*/  HMMA.16816.F32 R20, R144, R36.reuse, R20 ;  /* 0x000000249014723c */ /* 0x080fe60000001814 */
[--C-:B-1----:R-:W-:Y:S02]  /*9ed0*/  FFMA.FTZ R138, R245, c[0x0][0x2d0], -R208.reuse ;  /* 0x0000b400f58a7a23 */ /* 0x102fe400000108d0 */
[--C-:B------:R-:W-:Y:S02]  /*9ee0*/  FFMA.FTZ R245, R218, c[0x0][0x2d0], -R3.reuse ;  /* 0x0000b400daf57a23 */ /* 0x100fe40000010803 */
[----:B------:R1:W-:Y:S01]  /*9ef0*/  MUFU.EX2 R181, R138 ;  /* 0x0000008a00b57308 */ /* 0x0003e20000000800 */
[C---:B------:R-:W-:Y:S07]  /*9f00*/  HMMA.16816.F32 R24, R140.reuse, R36, R24 ;  /* 0x000000248c18723c */ /* 0x040fee0000001818 */
[C---:B------:R-:W-:Y:S01]  /*9f10*/  FMUL.FTZ R36, R134.reuse, R172 ;  /* 0x000000ac86247220 */ /* 0x040fe20000410000 */
[-C--:B------:R-:W-:Y:S01]  /*9f20*/  HMMA.16816.F32 R28, R140, R38.reuse, R28 ;  /* 0x000000268c1c723c */ /* 0x080fe2000000181c */
[----:B------:R-:W-:Y:S03]  /*9f30*/  MUFU.EX2 R245, R245 ;  /* 0x000000f500f57308 */ /* 0x000fe60000000800 */
[----:B------:R-:W-:Y:S01]  /*9f40*/  MOV R172, R50 ;  /* 0x0000003200ac7202 */ /* 0x000fe20000000f00 */
[C---:B------:R-:W-:Y:S02]  /*9f50*/  FMUL.FTZ R50, R133.reuse, R186 ;  /* 0x000000ba85327220 */ /* 0x040fe40000410000 */
[----:B------:R-:W-:Y:S01]  /*9f60*/  FMUL.FTZ R37, R134, R173 ;  /* 0x000000ad86257220 */ /* 0x000fe20000410000 */
[C---:B------:R-:W-:Y:S04]  /*9f70*/  HMMA.16816.F32 R32, R144.reuse, R38, R32 ;  /* 0x000000269020723c */ /* 0x040fe80000001820 */
[----:B------:R-:W-:Y:S01]  /*9f80*/  MOV R173, R56 ;  /* 0x0000003800ad7202 */ /* 0x000fe20000000f00 */
[----:B------:R-:W-:Y:S02]  /*9f90*/  FMUL.FTZ R56, R132, R196 ;  /* 0x000000c484387220 */ /* 0x000fe40000410000 */
[----:B-1----:R-:W-:Y:S02]  /*9fa0*/  FFMA.FTZ R138, R246, c[0x0][0x2d0], -R208 ;  /* 0x0000b400f68a7a23 */ /* 0x002fe400000108d0 */
[C---:B------:R-:W-:Y:S02]  /*9fb0*/  FMUL.FTZ R38, R133.reuse, R174 ;  /* 0x000000ae85267220 */ /* 0x040fe40000410000 */
[----:B------:R1:W-:Y:S01]  /*9fc0*/  MUFU.EX2 R199, R138 ;  /* 0x0000008a00c77308 */ /* 0x0003e20000000800 */
[----:B------:R-:W-:Y:S01]  /*9fd0*/  FMUL.FTZ R39, R133, R175 ;  /* 0x000000af85277220 */ /* 0x000fe20000410000 */
[----:B------:R-:W-:Y:S01]  /*9fe0*/  MOV R175, R57 ;  /* 0x0000003900af7202 */ /* 0x000fe20000000f00 */
[----:B------:R-:W-:Y:S01]  /*9ff0*/  FFMA.FTZ R246, R219, c[0x0][0x2d0], -R3 ;  /* 0x0000b400dbf67a23 */ /* 0x000fe20000010803 */
[----:B------:R-:W-:Y:S01]  /*a000*/  MOV R174, R51 ;  /* 0x0000003300ae7202 */ /* 0x000fe20000000f00 */
[----:B------:R-:W-:Y:S01]  /*a010*/  FMUL.FTZ R51, R133, R187 ;  /* 0x000000bb85337220 */ /* 0x000fe20000410000 */
[----:B------:R-:W-:Y:S01]  /*a020*/  MOV R179, R175 ;  /* 0x000000af00b37202 */ /* 0x000fe20000000f00 */
[----:B------:R-:W-:Y:S01]  /*a030*/  FMUL.FTZ R57, R132, R197 ;  /* 0x000000c584397220 */ /* 0x000fe20000410000 */
[-C--:B------:R-:W-:Y:S02]  /*a040*/  HMMA.16816.F32 R36, R144, R52.reuse, R36 ;  /* 0x000000349024723c */ /* 0x080fe40000001824 */
[----:B------:R-:W-:Y:S01]  /*a050*/  MUFU.EX2 R246, R246 ;  /* 0x000000f600f67308 */ /* 0x000fe20000000800 */
[----:B------:R-:W-:Y:S02]  /*a060*/  MOV R175, R174 ;  /* 0x000000ae00af7202 */ /* 0x000fe40000000f00 */
[----:B------:R-:W-:Y:S02]  /*a070*/  MOV R174, R172 ;  /* 0x000000ac00ae7202 */ /* 0x000fe40000000f00 */
[----:B------:R-:W-:Y:S01]  /*a080*/  MOV R172, R171 ;  /* 0x000000ab00ac7202 */ /* 0x000fe20000000f00 */
[C---:B------:R-:W-:Y:S04]  /*a090*/  HMMA.16816.F32 R40, R140.reuse, R52, R40 ;  /* 0x000000348c28723c */ /* 0x040fe80000001828 */
[----:B------:R-:W-:Y:S02]  /*a0a0*/  MOV R171, R127 ;  /* 0x0000007f00ab7202 */ /* 0x000fe40000000f00 */
[----:B------:R-:W2:Y:S01]  /*a0b0*/  LDL.LU R127, [R1+0x64] ;  /* 0x00006400017f7983 */ /* 0x000ea20000300800 */
[C---:B------:R-:W-:Y:S01]  /*a0c0*/  FMUL.FTZ R52, R134.reuse, R192 ;  /* 0x000000c086347220 */ /* 0x040fe20000410000 */
[-C--:B------:R-:W-:Y:S04]  /*a0d0*/  HMMA.16816.F32 R44, R140, R54.reuse, R44 ;  /* 0x000000368c2c723c */ /* 0x080fe8000000182c */
[--C-:B-1----:R-:W-:Y:S02]  /*a0e0*/  FFMA.FTZ R138, R251, c[0x0][0x2d0], -R191.reuse ;  /* 0x0000b400fb8a7a23 */ /* 0x102fe400000108bf */
[----:B------:R-:W-:Y:S02]  /*a0f0*/  FMUL.FTZ R53, R134, R193 ;  /* 0x000000c186357220 */ /* 0x000fe40000410000 */
[C---:B------:R-:W-:Y:S01]  /*a100*/  HMMA.16816.F32 R48, R144.reuse, R54, R48 ;  /* 0x000000369030723c */ /* 0x040fe20000001830 */
[----:B------:R1:W3:Y:S06]  /*a110*/  MUFU.EX2 R177, R138 ;  /* 0x0000008a00b17308 */ /* 0x0002ec0000000800 */
[C---:B------:R-:W-:Y:S02]  /*a120*/  FMUL.FTZ R55, R133.reuse, R195 ;  /* 0x000000c385377220 */ /* 0x040fe40000410000 */
[----:B------:R-:W-:Y:S07]  /*a130*/  FMUL.FTZ R54, R133, R194 ;  /* 0x000000c285367220 */ /* 0x000fee0000410000 */
[-C--:B----4-:R-:W-:Y:S08]  /*a140*/  HMMA.16816.F32 R52, R144, R148.reuse, R52 ;  /* 0x000000949034723c */ /* 0x090ff00000001834 */
[C---:B------:R-:W-:Y:S04]  /*a150*/  HMMA.16816.F32 R56, R140.reuse, R148, R56 ;  /* 0x000000948c38723c */ /* 0x040fe80000001838 */
[--C-:B-1----:R-:W-:Y:S04]  /*a160*/  FFMA.FTZ R138, R250, c[0x0][0x2d0], -R191.reuse ;  /* 0x0000b400fa8a7a23 */ /* 0x102fe800000108bf */
[-C--:B------:R-:W-:Y:S01]  /*a170*/  HMMA.16816.F32 R60, R140, R150.reuse, R60 ;  /* 0x000000968c3c723c */ /* 0x080fe2000000183c */
[----:B------:R1:W-:Y:S07]  /*a180*/  MUFU.EX2 R180, R138 ;  /* 0x0000008a00b47308 */ /* 0x0003ee0000000800 */
[C---:B------:R-:W-:Y:S01]  /*a190*/  HMMA.16816.F32 R64, R144.reuse, R150, R64 ;  /* 0x000000969040723c */ /* 0x040fe20000001840 */
[----:B------:R-:W4:Y:S03]  /*a1a0*/  LDSM.16.MT88.4 R148, [R225+0x2100] ;  /* 0x00210000e194783b */ /* 0x000f260000004200 */
[----:B-1----:R-:W-:Y:S04]  /*a1b0*/  FFMA.FTZ R138, R249, c[0x0][0x2d0], -R191 ;  /* 0x0000b400f98a7a23 */ /* 0x002fe800000108bf */
[----:B------:R1:W1:Y:S01]  /*a1c0*/  MUFU.EX2 R202, R138 ;  /* 0x0000008a00ca7308 */ /* 0x0002620000000800 */
[-C--:B----4-:R-:W-:Y:S03]  /*a1d0*/  HMMA.16816.F32 R68, R144, R148.reuse, R68 ;  /* 0x000000949044723c */ /* 0x090fe60000001844 */
[--C-:B-1----:R-:W-:Y:S01]  /*a1e0*/  FFMA.FTZ R138, R184, c[0x0][0x2d0], -R190.reuse ;  /* 0x0000b400b88a7a23 */ /* 0x102fe200000108be */
[----:B------:R-:W-:Y:S02]  /*a1f0*/  MOV R184, R182 ;  /* 0x000000b600b87202 */ /* 0x000fe40000000f00 */
[----:B------:R-:W-:Y:S02]  /*a200*/  MOV R182, R176 ;  /* 0x000000b000b67202 */ /* 0x000fe40000000f00 */
[C---:B------:R-:W-:Y:S01]  /*a210*/  HMMA.16816.F32 R72, R140.reuse, R148, R72 ;  /* 0x000000948c48723c */ /* 0x040fe20000001848 */
[----:B------:R1:W-:Y:S03]  /*a220*/  MUFU.EX2 R176, R138 ;  /* 0x0000008a00b07308 */ /* 0x0003e60000000800 */
[----:B------:R-:W-:Y:S02]  /*a230*/  MOV R186, R184 ;  /* 0x000000b800ba7202 */ /* 0x000fe40000000f00 */
[----:B------:R-:W-:Y:S02]  /*a240*/  MOV R184, R179 ;  /* 0x000000b300b87202 */ /* 0x000fe40000000f00 */
[-C--:B------:R-:W-:Y:S08]  /*a250*/  HMMA.16816.F32 R76, R140, R150.reuse, R76 ;  /* 0x000000968c4c723c */ /* 0x080ff0000000184c */
[C---:B------:R-:W-:Y:S01]  /*a260*/  HMMA.16816.F32 R80, R144.reuse, R150, R80 ;  /* 0x000000969050723c */ /* 0x040fe20000001850 */
[----:B------:R-:W4:Y:S03]  /*a270*/  LDSM.16.MT88.4 R148, [R226+0x2100] ;  /* 0x00210000e294783b */ /* 0x000f260000004200 */
[--C-:B-1----:R-:W-:Y:S01]  /*a280*/  FFMA.FTZ R138, R185, c[0x0][0x2d0], -R190.reuse ;  /* 0x0000b400b98a7a23 */ /* 0x102fe200000108be */
[----:B------:R-:W-:Y:S02]  /*a290*/  MOV R185, R183 ;  /* 0x000000b700b97202 */ /* 0x000fe40000000f00 */
[----:B------:R-:W-:Y:S02]  /*a2a0*/  MOV R183, R175 ;  /* 0x000000af00b77202 */ /* 0x000fe40000000f00 */
[----:B------:R-:W-:Y:S03]  /*a2b0*/  MOV R175, R174 ;  /* 0x000000ae00af7202 */ /* 0x000fe60000000f00 */
[----:B------:R-:W-:Y:S02]  /*a2c0*/  MOV R174, R172 ;  /* 0x000000ac00ae7202 */ /* 0x000fe40000000f00 */
[----:B------:R-:W-:Y:S02]  /*a2d0*/  MOV R172, R171 ;  /* 0x000000ab00ac7202 */ /* 0x000fe40000000f00 */
[----:B------:R-:W-:Y:S02]  /*a2e0*/  MOV R171, R168 ;  /* 0x000000a800ab7202 */ /* 0x000fe40000000f00 */
[----:B------:R-:W-:Y:S02]  /*a2f0*/  MOV R168, R235 ;  /* 0x000000eb00a87202 */ /* 0x000fe40000000f00 */
[----:B------:R1:W1:Y:S01]  /*a300*/  MUFU.EX2 R235, R138 ;  /* 0x0000008a00eb7308 */ /* 0x0002620000000800 */
[-C--:B----4-:R-:W-:Y:S08]  /*a310*/  HMMA.16816.F32 R84, R144, R148.reuse, R84 ;  /* 0x000000949054723c */ /* 0x090ff00000001854 */
[C---:B------:R-:W-:Y:S04]  /*a320*/  HMMA.16816.F32 R88, R140.reuse, R148, R88 ;  /* 0x000000948c58723c */ /* 0x040fe80000001858 */
[--C-:B-1----:R-:W-:Y:S04]  /*a330*/  FFMA.FTZ R138, R252, c[0x0][0x2d0], -R190.reuse ;  /* 0x0000b400fc8a7a23 */ /* 0x102fe800000108be */
[-C--:B------:R-:W-:Y:S01]  /*a340*/  HMMA.16816.F32 R92, R140, R150.reuse, R92 ;  /* 0x000000968c5c723c */ /* 0x080fe2000000185c */
[----:B------:R1:W-:Y:S07]  /*a350*/  MUFU.EX2 R179, R138 ;  /* 0x0000008a00b37308 */ /* 0x0003ee0000000800 */
[C---:B------:R-:W-:Y:S01]  /*a360*/  HMMA.16816.F32 R96, R144.reuse, R150, R96 ;  /* 0x000000969060723c */ /* 0x040fe20000001860 */
[----:B------:R-:W4:Y:S03]  /*a370*/  LDSM.16.MT88.4 R148, [R228+0x2100] ;  /* 0x00210000e494783b */ /* 0x000f260000004200 */
[----:B-1----:R-:W-:Y:S01]  /*a380*/  FFMA.FTZ R138, R186, c[0x0][0x2d0], -R190 ;  /* 0x0000b400ba8a7a23 */ /* 0x002fe200000108be */
[----:B------:R-:W-:Y:S02]  /*a390*/  MOV R186, R185 ;  /* 0x000000b900ba7202 */ /* 0x000fe40000000f00 */
[----:B------:R-:W-:Y:S01]  /*a3a0*/  MOV R185, R184 ;  /* 0x000000b800b97202 */ /* 0x000fe20000000f00 */
[----:B------:R1:W1:Y:S01]  /*a3b0*/  MUFU.EX2 R203, R138 ;  /* 0x0000008a00cb7308 */ /* 0x0002620000000800 */
[----:B------:R-:W-:Y:S03]  /*a3c0*/  MOV R184, R183 ;  /* 0x000000b700b87202 */ /* 0x000fe60000000f00 */
[----:B------:R-:W-:Y:S02]  /*a3d0*/  MOV R183, R175 ;  /* 0x000000af00b77202 */ /* 0x000fe40000000f00 */
[----:B------:R-:W-:Y:S02]  /*a3e0*/  MOV R175, R174 ;  /* 0x000000ae00af7202 */ /* 0x000fe40000000f00 */
[----:B------:R-:W-:Y:S02]  /*a3f0*/  MOV R174, R172 ;  /* 0x000000ac00ae7202 */ /* 0x000fe40000000f00 */
[----:B------:R-:W-:Y:S02]  /*a400*/  MOV R172, R171 ;  /* 0x000000ab00ac7202 */ /* 0x000fe40000000f00 */
[----:B------:R-:W-:Y:S02]  /*a410*/  MOV R171, R168 ;  /* 0x000000a800ab7202 */ /* 0x000fe40000000f00 */
[----:B------:R-:W-:Y:S02]  /*a420*/  MOV R168, R167 ;  /* 0x000000a700a87202 */ /* 0x000fe40000000f00 */
[----:B------:R-:W-:Y:S02]  /*a430*/  MOV R167, R166 ;  /* 0x000000a600a77202 */ /* 0x000fe40000000f00 */
[----:B------:R-:W-:Y:S02]  /*a440*/  MOV R166, R165 ;  /* 0x000000a500a67202 */ /* 0x000fe40000000f00 */
[----:B------:R-:W-:Y:S01]  /*a450*/  MOV R165, R164 ;  /* 0x000000a400a57202 */ /* 0x000fe20000000f00 */
[-C--:B----4-:R-:W-:Y:S03]  /*a460*/  HMMA.16816.F32 R100, R144, R148.reuse, R100 ;  /* 0x000000949064723c */ /* 0x090fe60000001864 */
[----:B------:R-:W-:Y:S01]  /*a470*/  MOV R164, R158 ;  /* 0x0000009e00a47202 */ /* 0x000fe20000000f00 */
[--C-:B-1----:R-:W-:Y:S01]  /*a480*/  FFMA.FTZ R138, R186, c[0x0][0x2d0], -R3.reuse ;  /* 0x0000b400ba8a7a23 */ /* 0x102fe20000010803 */
[----:B------:R-:W-:Y:S02]  /*a490*/  MOV R187, R165 ;  /* 0x000000a500bb7202 */ /* 0x000fe40000000f00 */
[----:B------:R-:W-:Y:S01]  /*a4a0*/  MOV R165, R164 ;  /* 0x000000a400a57202 */ /* 0x000fe20000000f00 */
[C---:B------:R-:W-:Y:S01]  /*a4b0*/  HMMA.16816.F32 R104, R140.reuse, R148, R104 ;  /* 0x000000948c68723c */ /* 0x040fe20000001868 */
[----:B------:R1:W-:Y:S03]  /*a4c0*/  MUFU.EX2 R164, R138 ;  /* 0x0000008a00a47308 */ /* 0x0003e60000000800 */
[----:B------:R-:W-:Y:S02]  /*a4d0*/  MOV R195, R185 ;  /* 0x000000b900c37202 */ /* 0x000fe40000000f00 */
[----:B------:R-:W-:Y:S02]  /*a4e0*/  MOV R158, R156 ;  /* 0x0000009c009e7202 */ /* 0x000fe40000000f00 */
[-C--:B------:R-:W-:Y:S04]  /*a4f0*/  HMMA.16816.F32 R108, R140, R150.reuse, R108 ;  /* 0x000000968c6c723c */ /* 0x080fe8000000186c */
[----:B------:R-:W-:Y:S02]  /*a500*/  MOV R156, R128 ;  /* 0x00000080009c7202 */ /* 0x000fe40000000f00 */
[----:B------:R-:W4:Y:S01]  /*a510*/  LDL.LU R128, [R1+0x60] ;  /* 0x0000600001807983 */ /* 0x000f220000300800 */
[----:B------:R-:W-:Y:S01]  /*a520*/  MOV R194, R184 ;  /* 0x000000b800c27202 */ /* 0x000fe20000000f00 */
[C---:B------:R-:W-:Y:S02]  /*a530*/  HMMA.16816.F32 R112, R144.reuse, R150, R112 ;  /* 0x000000969070723c */ /* 0x040fe40000001870 */
[----:B------:R-:W3:Y:S02]  /*a540*/  LDSM.16.MT88.4 R148, [R227+0x2100] ;  /* 0x00210000e394783b */ /* 0x000ee40000004200 */
[----:B------:R-:W-:Y:S02]  /*a550*/  MOV R192, R175 ;  /* 0x000000af00c07202 */ /* 0x000fe40000000f00 */
[----:B------:R-:W-:Y:S02]  /*a560*/  MOV R193, R183 ;  /* 0x000000b700c17202 */ /* 0x000fe40000000f00 */
[----:B------:R-:W-:Y:S01]  /*a570*/  MOV R186, R167 ;  /* 0x000000a700ba7202 */ /* 0x000fe20000000f00 */
[--C-:B-1----:R-:W-:Y:S03]  /*a580*/  FFMA.FTZ R138, R195, c[0x0][0x2d0], -R3.reuse ;  /* 0x0000b400c38a7a23 */ /* 0x102fe60000010803 */
[----:B------:R-:W-:Y:S01]  /*a590*/  MOV R167, R156 ;  /* 0x0000009c00a77202 */ /* 0x000fe20000000f00 */
[----:B------:R1:W1:Y:S01]  /*a5a0*/  MUFU.EX2 R205, R138 ;  /* 0x0000008a00cd7308 */ /* 0x0002620000000800 */
[----:B------:R-:W-:Y:S02]  /*a5b0*/  MOV R156, R129 ;  /* 0x00000081009c7202 */ /* 0x000fe40000000f00 */
[----:B------:R-:W4:Y:S01]  /*a5c0*/  LDL.LU R129, [R1+0x5c] ;  /* 0x00005c0001817983 */ /* 0x000f220000300800 */
[----:B------:R-:W-:Y:S02]  /*a5d0*/  MOV R195, R194 ;  /* 0x000000c200c37202 */ /* 0x000fe40000000f00 */
[----:B------:R-:W-:Y:S02]  /*a5e0*/  MOV R194, R193 ;  /* 0x000000c100c27202 */ /* 0x000fe40000000f00 */
[----:B------:R-:W-:Y:S02]  /*a5f0*/  MOV R193, R192 ;  /* 0x000000c000c17202 */ /* 0x000fe40000000f00 */
[----:B------:R-:W-:Y:S02]  /*a600*/  MOV R192, R187 ;  /* 0x000000bb00c07202 */ /* 0x000fe40000000f00 */
[----:B------:R-:W-:Y:S02]  /*a610*/  MOV R187, R130 ;  /* 0x0000008200bb7202 */ /* 0x000fe40000000f00 */
[----:B------:R-:W4:Y:S01]  /*a620*/  LDL.LU R130, [R1+0x58] ;  /* 0x0000580001827983 */ /* 0x000f220000300800 */
[----:B------:R-:W-:Y:S02]  /*a630*/  MOV R196, R193 ;  /* 0x000000c100c47202 */ /* 0x000fe40000000f00 */
[----:B------:R-:W-:Y:S02]  /*a640*/  MOV R193, R192 ;  /* 0x000000c000c17202 */ /* 0x000fe40000000f00 */
[----:B------:R-:W-:Y:S02]  /*a650*/  MOV R175, R152 ;  /* 0x0000009800af7202 */ /* 0x000fe40000000f00 */
[----:B------:R-:W-:Y:S02]  /*a660*/  MOV R185, R174 ;  /* 0x000000ae00b97202 */ /* 0x000fe40000000f00 */
[----:B------:R-:W-:Y:S01]  /*a670*/  MOV R174, R153 ;  /* 0x0000009900ae7202 */ /* 0x000fe20000000f00 */
[----:B-1----:R-:W-:Y:S01]  /*a680*/  FFMA.FTZ R138, R195, c[0x0][0x2d0], -R3 ;  /* 0x0000b400c38a7a23 */ /* 0x002fe20000010803 */
[----:B------:R-:W-:Y:S02]  /*a690*/  MOV R195, R194 ;  /* 0x000000c200c37202 */ /* 0x000fe40000000f00 */
[----:B------:R-:W-:Y:S01]  /*a6a0*/  MOV R194, R173 ;  /* 0x000000ad00c27202 */ /* 0x000fe20000000f00 */
[----:B------:R1:W-:Y:S01]  /*a6b0*/  MUFU.EX2 R192, R138 ;  /* 0x0000008a00c07308 */ /* 0x0003e20000000800 */
[-C--:B---3--:R-:W-:Y:S03]  /*a6c0*/  HMMA.16816.F32 R116, R144, R148.reuse, R116 ;  /* 0x000000949074723c */ /* 0x088fe60000001874 */
[----:B------:R-:W-:Y:S02]  /*a6d0*/  MOV R173, R131 ;  /* 0x0000008300ad7202 */ /* 0x000fe40000000f00 */
[----:B------:R-:W3:Y:S01]  /*a6e0*/  LDL.LU R131, [R1+0x54] ;  /* 0x0000540001837983 */ /* 0x000ee20000300800 */
[----:B------:R-:W-:Y:S02]  /*a6f0*/  MOV R183, R172 ;  /* 0x000000ac00b77202 */ /* 0x000fe40000000f00 */
[C---:B------:R-:W-:Y:S04]  /*a700*/  HMMA.16816.F32 R120, R140.reuse, R148, R120 ;  /* 0x000000948c78723c */ /* 0x040fe80000001878 */
[----:B------:R-:W-:Y:S01]  /*a710*/  MOV R172, R171 ;  /* 0x000000ab00ac7202 */ /* 0x000fe20000000f00 */
[----:B--2---:R-:W-:Y:S01]  /*a720*/  FMUL.FTZ R127, R0, R127 ;  /* 0x0000007f007f7220 */ /* 0x004fe20000410000 */
[----:B------:R-:W-:Y:S01]  /*a730*/  MOV R184, R168 ;  /* 0x000000a800b87202 */ /* 0x000fe20000000f00 */
[----:B------:R-:W-:Y:S01]  /*a740*/  FFMA.FTZ R139, R183, c[0x0][0x2d0], -R191 ;  /* 0x0000b400b78b7a23 */ /* 0x000fe200000108bf */
[----:B------:R-:W-:Y:S03]  /*a750*/  MOV R168, R154 ;  /* 0x0000009a00a87202 */ /* 0x000fe60000000f00 */
[----:B------:R2:W-:Y:S01]  /*a760*/  MUFU.EX2 R183, R139 ;  /* 0x0000008b00b77308 */ /* 0x0005e20000000800 */
[-C--:B------:R-:W-:Y:S03]  /*a770*/  HMMA.16816.F32 R124, R140, R150.reuse, R124 ;  /* 0x000000968c7c723c */ /* 0x080fe6000000187c */
[----:B------:R-:W-:Y:S01]  /*a780*/  MOV R171, R166 ;  /* 0x000000a600ab7202 */ /* 0x000fe20000000f00 */
[----:B-1----:R-:W-:Y:S01]  /*a790*/  FFMA.FTZ R138, R196, c[0x0][0x2d0], -R3 ;  /* 0x0000b400c48a7a23 */ /* 0x002fe20000010803 */
[----:B------:R-:W-:Y:S02]  /*a7a0*/  MOV R166, R158 ;  /* 0x0000009e00a67202 */ /* 0x000fe40000000f00 */
[----:B------:R-:W-:Y:S02]  /*a7b0*/  MOV R158, R155 ;  /* 0x0000009b009e7202 */ /* 0x000fe40000000f00 */
[----:B------:R-:W1:Y:S01]  /*a7c0*/  LDSM.16.MT88.4 R152, [R225+0x900] ;  /* 0x00090000e198783b */ /* 0x000e620000004200 */
[----:B------:R2:W1:Y:S02]  /*a7d0*/  MUFU.EX2 R204, R138 ;  /* 0x0000008a00cc7308 */ /* 0x0004640000000800 */
[----:B------:R-:W-:Y:S02]  /*a7e0*/  F2FP.PACK_AB R141, R243, R177 ;  /* 0x000000b1f38d723e */ /* 0x000fe400000000ff */
[----:B------:R-:W-:Y:S02]  /*a7f0*/  F2FP.PACK_AB R140, R198, R178 ;  /* 0x000000b2c68c723e */ /* 0x000fe400000000ff */
[----:B------:R-:W-:Y:S02]  /*a800*/  F2FP.PACK_AB R142, R199, R181 ;  /* 0x000000b5c78e723e */ /* 0x000fe400000000ff */
[----:B------:R-:W-:Y:S01]  /*a810*/  F2FP.PACK_AB R143, R202, R180 ;  /* 0x000000b4ca8f723e */ /* 0x000fe200000000ff */
[----:B--2---:R-:W2:Y:S01]  /*a820*/  LDL.LU R139, [R1] ;  /* 0x00000000018b7983 */ /* 0x004ea20000300800 */
[--C-:B------:R-:W-:Y:S04]  /*a830*/  FFMA.FTZ R138, R195, c[0x0][0x2d0], -R208.reuse ;  /* 0x0000b400c38a7a23 */ /* 0x100fe800000108d0 */
[----:B------:R1:W-:Y:S02]  /*a840*/  MUFU.EX2 R206, R138 ;  /* 0x0000008a00ce7308 */ /* 0x0003e40000000800 */
[--C-:B-1----:R-:W-:Y:S01]  /*a850*/  FFMA.FTZ R138, R193, c[0x0][0x2d0], -R208.reuse ;  /* 0x0000b400c18a7a23 */ /* 0x102fe200000108d0 */
[----:B------:R-:W-:Y:S02]  /*a860*/  MOV R193, R186 ;  /* 0x000000ba00c17202 */ /* 0x000fe40000000f00 */
[----:B------:R-:W-:Y:S05]  /*a870*/  MOV R186, R185 ;  /* 0x000000b900ba7202 */ /* 0x000fea0000000f00 */
[----:B------:R1:W-:Y:S02]  /*a880*/  MUFU.EX2 R185, R138 ;  /* 0x0000008a00b97308 */ /* 0x0003e40000000800 */
[--C-:B-1----:R-:W-:Y:S08]  /*a890*/  FFMA.FTZ R138, R194, c[0x0][0x2d0], -R208.reuse ;  /* 0x0000b400c28a7a23 */ /* 0x102ff000000108d0 */
[----:B------:R1:W-:Y:S02]  /*a8a0*/  MUFU.EX2 R196, R138 ;  /* 0x0000008a00c47308 */ /* 0x0003e40000000800 */
[----:B-1----:R-:W-:Y:S08]  /*a8b0*/  FFMA.FTZ R138, R193, c[0x0][0x2d0], -R208 ;  /* 0x0000b400c18a7a23 */ /* 0x002ff000000108d0 */
[----:B------:R1:W-:Y:S02]  /*a8c0*/  MUFU.EX2 R193, R138 ;  /* 0x0000008a00c17308 */ /* 0x0003e40000000800 */
[--C-:B-1----:R-:W-:Y:S08]  /*a8d0*/  FFMA.FTZ R138, R184, c[0x0][0x2d0], -R191.reuse ;  /* 0x0000b400b88a7a23 */ /* 0x102ff000000108bf */
[----:B------:R1:W-:Y:S02]  /*a8e0*/  MUFU.EX2 R184, R138 ;  /* 0x0000008a00b87308 */ /* 0x0003e40000000800 */
[--C-:B-1----:R-:W-:Y:S08]  /*a8f0*/  FFMA.FTZ R138, R186, c[0x0][0x2d0], -R191.reuse ;  /* 0x0000b400ba8a7a23 */ /* 0x102ff000000108bf */
[----:B------:R1:W-:Y:S02]  /*a900*/  MUFU.EX2 R195, R138 ;  /* 0x0000008a00c37308 */ /* 0x0003e40000000800 */
[--C-:B-1----:R-:W-:Y:S08]  /*a910*/  FFMA.FTZ R138, R182, c[0x0][0x2d0], -R190.reuse ;  /* 0x0000b400b68a7a23 */ /* 0x102ff000000108be */
[----:B------:R1:W-:Y:S02]  /*a920*/  MUFU.EX2 R186, R138 ;  /* 0x0000008a00ba7308 */ /* 0x0003e40000000800 */
[--C-:B-1----:R-:W-:Y:S02]  /*a930*/  FFMA.FTZ R138, R175, c[0x0][0x2d0], -R190.reuse ;  /* 0x0000b400af8a7a23 */ /* 0x102fe400000108be */
[--C-:B------:R-:W-:Y:S06]  /*a940*/  FFMA.FTZ R175, R158, c[0x0][0x2d0], -R190.reuse ;  /* 0x0000b4009eaf7a23 */ /* 0x100fec00000108be */
[----:B------:R1:W-:Y:S01]  /*a950*/  MUFU.EX2 R197, R138 ;  /* 0x0000008a00c57308 */ /* 0x0003e20000000800 */
[C---:B----4-:R-:W-:Y:S09]  /*a960*/  FMUL.FTZ R128, R134.reuse, R128 ;  /* 0x0000008086807220 */ /* 0x050ff20000410000 */
[----:B------:R-:W-:Y:S01]  /*a970*/  MUFU.EX2 R252, R175 ;  /* 0x000000af00fc7308 */ /* 0x000fe20000000800 */
[----:B------:R-:W-:Y:S02]  /*a980*/  FMUL.FTZ R129, R134, R129 ;  /* 0x0000008186817220 */ /* 0x000fe40000410000 */
[--C-:B-1----:R-:W-:Y:S02]  /*a990*/  FFMA.FTZ R138, R174, c[0x0][0x2d0], -R190.reuse ;  /* 0x0000b400ae8a7a23 */ /* 0x102fe400000108be */
[--C-:B------:R-:W-:Y:S05]  /*a9a0*/  FFMA.FTZ R174, R159, c[0x0][0x2d0], -R190.reuse ;  /* 0x0000b4009fae7a23 */ /* 0x100fea00000108be */
[----:B------:R1:W-:Y:S01]  /*a9b0*/  MUFU.EX2 R194, R138 ;  /* 0x0000008a00c27308 */ /* 0x0003e20000000800 */
[C---:B------:R-:W-:Y:S09]  /*a9c0*/  FMUL.FTZ R130, R133.reuse, R130 ;  /* 0x0000008285827220 */ /* 0x040ff20000410000 */
[----:B------:R-:W-:Y:S01]  /*a9d0*/  MUFU.EX2 R174, R174 ;  /* 0x000000ae00ae7308 */ /* 0x000fe20000000800 */
[----:B---3--:R-:W-:Y:S02]  /*a9e0*/  FMUL.FTZ R131, R133, R131 ;  /* 0x0000008385837220 */ /* 0x008fe40000410000 */
[----:B-1----:R-:W-:Y:S02]  /*a9f0*/  FFMA.FTZ R138, R173, c[0x0][0x2d0], -R190 ;  /* 0x0000b400ad8a7a23 */ /* 0x002fe400000108be */
[--C-:B------:R-:W-:Y:S02]  /*aa00*/  FFMA.FTZ R173, R169, c[0x0][0x2d0], -R208.reuse ;  /* 0x0000b400a9ad7a23 */ /* 0x100fe400000108d0 */
[--C-:B------:R-:W-:Y:S01]  /*aa10*/  FFMA.FTZ R169, R166, c[0x0][0x2d0], -R191.reuse ;  /* 0x0000b400a6a97a23 */ /* 0x100fe200000108bf */
[----:B------:R-:W-:Y:S01]  /*aa20*/  HMMA.16816.F32 R128, R144, R150, R128 ;  /* 0x000000969080723c */ /* 0x000fe20000001880 */
[----:B------:R-:W1:Y:S01]  /*aa30*/  LDSM.16.MT88.4 R148, [R226+0x900] ;  /* 0x00090000e294783b */ /* 0x000e620000004200 */
[----:B------:R3:W-:Y:S02]  /*aa40*/  MUFU.EX2 R182, R138 ;  /* 0x0000008a00b67308 */ /* 0x0007e40000000800 */
[----:B------:R-:W-:Y:S03]  /*aa50*/  FFMA.FTZ R166, R162, c[0x0][0x2d0], -R191 ;  /* 0x0000b400a2a67a23 */ /* 0x000fe600000108bf */
[----:B------:R-:W-:Y:S01]  /*aa60*/  F2FP.PACK_AB R144, R235, R176 ;  /* 0x000000b0eb90723e */ /* 0x000fe200000000ff */
[-C--:B------:R-:W-:Y:S04]  /*aa70*/  HMMA.16816.F32 R4, R140, R152.reuse, R4 ;  /* 0x000000988c04723c */ /* 0x080fe80000001804 */
[----:B------:R-:W-:Y:S01]  /*aa80*/  MUFU.EX2 R200, R169 ;  /* 0x000000a900c87308 */ /* 0x000fe20000000800 */
[----:B------:R-:W-:Y:S02]  /*aa90*/  F2FP.PACK_AB R146, R203, R179 ;  /* 0x000000b3cb92723e */ /* 0x000fe400000000ff */
[----:B------:R-:W-:Y:S02]  /*aaa0*/  F2FP.PACK_AB R145, R205, R164 ;  /* 0x000000a4cd91723e */ /* 0x000fe400000000ff */
[----:B------:R-:W-:Y:S05]  /*aab0*/  F2FP.PACK_AB R147, R204, R192 ;  /* 0x000000c0cc93723e */ /* 0x000fea00000000ff */
[----:B------:R-:W-:Y:S02]  /*aac0*/  MUFU.EX2 R166, R166 ;  /* 0x000000a600a67308 */ /* 0x000fe40000000800 */
[C---:B------:R-:W-:Y:S04]  /*aad0*/  HMMA.16816.F32 R8, R144.reuse, R152, R8 ;  /* 0x000000989008723c */ /* 0x040fe80000001808 */
[----:B---3--:R-:W-:Y:S02]  /*aae0*/  FFMA.FTZ R138, R172, c[0x0][0x2d0], -R3 ;  /* 0x0000b400ac8a7a23 */ /* 0x008fe40000010803 */
[--C-:B------:R-:W-:Y:S02]  /*aaf0*/  FFMA.FTZ R172, R156, c[0x0][0x2d0], -R208.reuse ;  /* 0x0000b4009cac7a23 */ /* 0x100fe400000108d0 */
[-C--:B------:R-:W-:Y:S01]  /*ab00*/  HMMA.16816.F32 R12, R144, R154.reuse, R12 ;  /* 0x0000009a900c723c */ /* 0x080fe2000000180c */
[----:B------:R-:W3:Y:S01]  /*ab10*/  LDL.LU R156, [R1+0x4] ;  /* 0x00000400019c7983 */ /* 0x000ee20000300800 */
[----:B------:R4:W-:Y:S02]  /*ab20*/  MUFU.EX2 R248, R138 ;  /* 0x0000008a00f87308 */ /* 0x0009e40000000800 */
[----:B------:R-:W-:Y:S02]  /*ab30*/  FFMA.FTZ R152, R187, c[0x0][0x2d0], -R191 ;  /* 0x0000b400bb987a23 */ /* 0x000fe400000108bf */
[----:B--2---:R-:W-:Y:S02]  /*ab40*/  FFMA.FTZ R139, R134, R139, R215 ;  /* 0x0000008b868b7223 */ /* 0x004fe400000100d7 */
[C---:B------:R-:W-:Y:S04]  /*ab50*/  HMMA.16816.F32 R16, R140.reuse, R154, R16 ;  /* 0x0000009a8c10723c */ /* 0x040fe80000001810 */
[----:B------:R2:W-:Y:S04]  /*ab60*/  MUFU.EX2 R187, R152 ;  /* 0x0000009800bb7308 */ /* 0x0005e80000000800 */
[-C--:B-1----:R-:W-:Y:S06]  /*ab70*/  HMMA.16816.F32 R20, R140, R148.reuse, R20 ;  /* 0x000000948c14723c */ /* 0x082fec0000001814 */
[----:B------:R-:W-:Y:S02]  /*ab80*/  MUFU.EX2 R173, R173 ;  /* 0x000000ad00ad7308 */ /* 0x000fe40000000800 */
[C---:B------:R-:W-:Y:S04]  /*ab90*/  HMMA.16816.F32 R24, R144.reuse, R148, R24 ;  /* 0x000000949018723c */ /* 0x040fe80000001818 */
[----:B----4-:R-:W-:Y:S02]  /*aba0*/  FFMA.FTZ R138, R171, c[0x0][0x2d0], -R3 ;  /* 0x0000b400ab8a7a23 */ /* 0x010fe40000010803 */
[----:B------:R-:W-:Y:S02]  /*abb0*/  FFMA.FTZ R171, R168, c[0x0][0x2d0], -R208 ;  /* 0x0000b400a8ab7a23 */ /* 0x000fe400000108d0 */
[-C--:B------:R-:W-:Y:S01]  /*abc0*/  HMMA.16816.F32 R28, R144, R150.reuse, R28 ;  /* 0x00000096901c723c */ /* 0x080fe2000000181c */
[----:B------:R1:W-:Y:S01]  /*abd0*/  MUFU.EX2 R249, R138 ;  /* 0x0000008a00f97308 */ /* 0x0003e20000000800 */
[----:B--2---:R-:W-:Y:S02]  /*abe0*/  LDSM.16.MT88.4 R152, [R226+0x1100] ;  /* 0x00110000e298783b */ /* 0x004fe40000004200 */
[----:B------:R-:W-:Y:S02]  /*abf0*/  FFMA.FTZ R168, R165, c[0x0][0x2d0], -R191 ;  /* 0x0000b400a5a87a23 */ /* 0x000fe400000108bf */
[--C-:B------:R-:W-:Y:S02]  /*ac00*/  FFMA.FTZ R165, R160, c[0x0][0x2d0], -R190.reuse ;  /* 0x0000b400a0a57a23 */ /* 0x100fe400000108be */
[C---:B------:R-:W-:Y:S03]  /*ac10*/  HMMA.16816.F32 R32, R140.reuse, R150, R32 ;  /* 0x000000968c20723c */ /* 0x040fe60000001820 */
[----:B------:R-:W2:Y:S01]  /*ac20*/  MUFU.EX2 R168, R168 ;  /* 0x000000a800a87308 */ /* 0x000ea20000000800 */
[----:B------:R-:W4:Y:S01]  /*ac30*/  LDSM.16.MT88.4 R148, [R228+0x900] ;  /* 0x00090000e494783b */ /* 0x000f220000004200 */
[----:B------:R-:W-:Y:S08]  /*ac40*/  FFMA.FTZ R190, R157, c[0x0][0x2d0], -R190 ;  /* 0x0000b4009dbe7a23 */ /* 0x000ff000000108be */
[----:B------:R-:W-:Y:S01]  /*ac50*/  MUFU.EX2 R251, R190 ;  /* 0x000000be00fb7308 */ /* 0x000fe20000000800 */
[----:B-1----:R-:W-:Y:S02]  /*ac60*/  FFMA.FTZ R138, R170, c[0x0][0x2d0], -R3 ;  /* 0x0000b400aa8a7a23 */ /* 0x002fe40000010803 */
[----:B------:R-:W-:Y:S02]  /*ac70*/  FFMA.FTZ R170, R167, c[0x0][0x2d0], -R208 ;  /* 0x0000b400a7aa7a23 */ /* 0x000fe400000108d0 */
[----:B------:R-:W-:Y:S05]  /*ac80*/  FFMA.FTZ R167, R163, c[0x0][0x2d0], -R191 ;  /* 0x0000b400a3a77a23 */ /* 0x000fea00000108bf */
[----:B------:R1:W-:Y:S01]  /*ac90*/  MUFU.EX2 R247, R138 ;  /* 0x0000008a00f77308 */ /* 0x0003e20000000800 */
[----:B--2---:R-:W-:Y:S09]  /*aca0*/  MOV R175, R168 ;  /* 0x000000a800af7202 */ /* 0x004ff20000000f00 */
[----:B------:R-:W-:Y:S10]  /*acb0*/  MUFU.EX2 R167, R167 ;  /* 0x000000a700a77308 */ /* 0x000ff40000000800 */
[----:B------:R2:W2:Y:S01]  /*acc0*/  MUFU.EX2 R201, R165 ;  /* 0x000000a500c97308 */ /* 0x0004a20000000800 */
[-C--:B----4-:R-:W-:Y:S03]  /*acd0*/  HMMA.16816.F32 R36, R140, R148.reuse, R36 ;  /* 0x000000948c24723c */ /* 0x090fe60000001824 */
[--C-:B-1----:R-:W-:Y:S02]  /*ace0*/  FFMA.FTZ R138, R161, c[0x0][0x2d0], -R3.reuse ;  /* 0x0000b400a18a7a23 */ /* 0x102fe40000010803 */
[----:B------:R-:W-:Y:S01]  /*acf0*/  LDSM.16.MT88.4 R160, [R227+0x1100] ;  /* 0x00110000e3a0783b */ /* 0x000fe20000004200 */
[----:B------:R-:W-:Y:S02]  /*ad00*/  FFMA.FTZ R3, R188, c[0x0][0x2d0], -R3 ;  /* 0x0000b400bc037a23 */ /* 0x000fe40000010803 */
[C---:B------:R-:W-:Y:S01]  /*ad10*/  HMMA.16816.F32 R40, R144.reuse, R148, R40 ;  /* 0x000000949028723c */ /* 0x040fe20000001828 */
[----:B------:R-:W-:Y:S07]  /*ad20*/  MUFU.EX2 R188, R171 ;  /* 0x000000ab00bc7308 */ /* 0x000fee0000000800 */
[-C--:B------:R-:W-:Y:S03]  /*ad30*/  HMMA.16816.F32 R44, R144, R150.reuse, R44 ;  /* 0x00000096902c723c */ /* 0x080fe6000000182c */
[----:B------:R3:W1:Y:S01]  /*ad40*/  MUFU.EX2 R250, R138 ;  /* 0x0000008a00fa7308 */ /* 0x0006620000000800 */
[----:B--2---:R-:W-:Y:S04]  /*ad50*/  MOV R165, R185 ;  /* 0x000000b900a57202 */ /* 0x004fe80000000f00 */
[C---:B------:R-:W-:Y:S01]  /*ad60*/  HMMA.16816.F32 R48, R140.reuse, R150, R48 ;  /* 0x000000968c30723c */ /* 0x040fe20000001830 */
[----:B------:R-:W2:Y:S03]  /*ad70*/  LDSM.16.MT88.4 R148, [R227+0x900] ;  /* 0x00090000e394783b */ /* 0x000ea60000004200 */
[----:B------:R-:W-:Y:S01]  /*ad80*/  F2FP.PACK_AB R208, R174, R201 ;  /* 0x000000c9aed0723e */ /* 0x000fe200000000ff */
[----:B------:R-:W4:Y:S03]  /*ad90*/  MUFU.EX2 R172, R172 ;  /* 0x000000ac00ac7308 */ /* 0x000f260000000800 */
[-C--:B--2---:R-:W-:Y:S08]  /*ada0*/  HMMA.16816.F32 R52, R140, R148.reuse, R52 ;  /* 0x000000948c34723c */ /* 0x084ff00000001834 */
[C---:B------:R-:W-:Y:S08]  /*adb0*/  HMMA.16816.F32 R56, R144.reuse, R148, R56 ;  /* 0x000000949038723c */ /* 0x040ff00000001838 */
[-C--:B------:R-:W-:Y:S08]  /*adc0*/  HMMA.16816.F32 R60, R144, R150.reuse, R60 ;  /* 0x00000096903c723c */ /* 0x080ff0000000183c */
[C---:B------:R-:W-:Y:S01]  /*add0*/  HMMA.16816.F32 R64, R140.reuse, R150, R64 ;  /* 0x000000968c40723c */ /* 0x040fe20000001840 */
[----:B------:R-:W2:Y:S07]  /*ade0*/  LDSM.16.MT88.4 R148, [R225+0x2900] ;  /* 0x00290000e194783b */ /* 0x000eae0000004200 */
[-C--:B--2---:R-:W-:Y:S08]  /*adf0*/  HMMA.16816.F32 R68, R140, R148.reuse, R68 ;  /* 0x000000948c44723c */ /* 0x084ff00000001844 */
[C---:B------:R-:W-:Y:S08]  /*ae00*/  HMMA.16816.F32 R72, R144.reuse, R148, R72 ;  /* 0x000000949048723c */ /* 0x040ff00000001848 */
[-C--:B------:R-:W-:Y:S08]  /*ae10*/  HMMA.16816.F32 R76, R144, R150.reuse, R76 ;  /* 0x00000096904c723c */ /* 0x080ff0000000184c */
[C---:B------:R-:W-:Y:S01]  /*ae20*/  HMMA.16816.F32 R80, R140.reuse, R150, R80 ;  /* 0x000000968c50723c */ /* 0x040fe20000001850 */
[----:B------:R-:W2:Y:S07]  /*ae30*/  LDSM.16.MT88.4 R148, [R226+0x2900] ;  /* 0x00290000e294783b */ /* 0x000eae0000004200 */
[-C--:B--2---:R-:W-:Y:S08]  /*ae40*/  HMMA.16816.F32 R84, R140, R148.reuse, R84 ;  /* 0x000000948c54723c */ /* 0x084ff00000001854 */
[C---:B------:R-:W-:Y:S08]  /*ae50*/  HMMA.16816.F32 R88, R144.reuse, R148, R88 ;  /* 0x000000949058723c */ /* 0x040ff00000001858 */
[-C--:B------:R-:W-:Y:S04]  /*ae60*/  HMMA.16816.F32 R92, R144, R150.reuse, R92 ;  /* 0x00000096905c723c */ /* 0x080fe8000000185c */
[----:B---3--:R-:W-:Y:S04]  /*ae70*/  FFMA.FTZ R138, R133, R156, R214 ;  /* 0x0000009c858a7223 */ /* 0x008fe800000100d6 */
[C---:B------:R-:W-:Y:S01]  /*ae80*/  HMMA.16816.F32 R96, R140.reuse, R150, R96 ;  /* 0x000000968c60723c */ /* 0x040fe20000001860 */
[----:B------:R-:W2:Y:S08]  /*ae90*/  LDSM.16.MT88.4 R148, [R228+0x2900] ;  /* 0x00290000e494783b */ /* 0x000eb00000004200 */
[----:B------:R-:W-:Y:S01]  /*aea0*/  LDSM.16.MT88.4 R156, [R228+0x1100] ;  /* 0x00110000e49c783b */ /* 0x000fe20000004200 */
[-C--:B--2---:R-:W-:Y:S08]  /*aeb0*/  HMMA.16816.F32 R100, R140, R148.reuse, R100 ;  /* 0x000000948c64723c */ /* 0x084ff00000001864 */
[C---:B------:R-:W-:Y:S08]  /*aec0*/  HMMA.16816.F32 R104, R144.reuse, R148, R104 ;  /* 0x000000949068723c */ /* 0x040ff00000001868 */
[-C--:B------:R-:W-:Y:S08]  /*aed0*/  HMMA.16816.F32 R108, R144, R150.reuse, R108 ;  /* 0x00000096906c723c */ /* 0x080ff0000000186c */
[C---:B------:R-:W-:Y:S01]  /*aee0*/  HMMA.16816.F32 R112, R140.reuse, R150, R112 ;  /* 0x000000968c70723c */ /* 0x040fe20000001870 */
[----:B------:R-:W2:Y:S07]  /*aef0*/  LDSM.16.MT88.4 R148, [R227+0x2900] ;  /* 0x00290000e394783b */ /* 0x000eae0000004200 */
[-C--:B--2---:R-:W-:Y:S08]  /*af00*/  HMMA.16816.F32 R116, R140, R148.reuse, R116 ;  /* 0x000000948c74723c */ /* 0x084ff00000001874 */
[C---:B------:R-:W-:Y:S01]  /*af10*/  HMMA.16816.F32 R120, R144.reuse, R148, R120 ;  /* 0x000000949078723c */ /* 0x040fe20000001878 */
[----:B------:R-:W2:Y:S04]  /*af20*/  LDL.LU R149, [R1+0xc] ;  /* 0x00000c0001957983 */ /* 0x000ea80000300800 */
[----:B------:R-:W3:Y:S03]  /*af30*/  LDL.LU R148, [R1+0x8] ;  /* 0x0000080001947983 */ /* 0x000ee60000300800 */
[-C--:B------:R-:W-:Y:S01]  /*af40*/  HMMA.16816.F32 R124, R144, R150.reuse, R124 ;  /* 0x00000096907c723c */ /* 0x080fe2000000187c */
[----:B------:R-:W4:Y:S07]  /*af50*/  LDSM.16.MT88.4 R144, [R225+0x1100] ;  /* 0x00110000e190783b */ /* 0x000f2e0000004200 */
[----:B------:R-:W-:Y:S07]  /*af60*/  HMMA.16816.F32 R128, R140, R150, R128 ;  /* 0x000000968c80723c */ /* 0x000fee0000001880 */
[----:B------:R-:W-:Y:S02]  /*af70*/  F2FP.PACK_AB R140, R185, R206 ;  /* 0x000000ceb98c723e */ /* 0x000fe400000000ff */
[----:B------:R-:W-:Y:S03]  /*af80*/  F2FP.PACK_AB R141, R184, R187 ;  /* 0x000000bbb88d723e */ /* 0x000fe600000000ff */
[----:B------:R-:W-:Y:S02]  /*af90*/  F2FP.PACK_AB R142, R193, R196 ;  /* 0x000000c4c18e723e */ /* 0x000fe400000000ff */
[----:B------:R-:W-:Y:S02]  /*afa0*/  F2FP.PACK_AB R143, R183, R195 ;  /* 0x000000c3b78f723e */ /* 0x000fe400000000ff */
[----:B------:R-:W-:Y:S02]  /*afb0*/  F2FP.PACK_AB R150, R182, R194 ;  /* 0x000000c2b696723e */ /* 0x000fe400000000ff */
[----:B-1----:R-:W-:Y:S03]  /*afc0*/  F2FP.PACK_AB R151, R250, R247 ;  /* 0x000000f7fa97723e */ /* 0x002fe600000000ff */
[-C--:B----4-:R-:W-:Y:S03]  /*afd0*/  HMMA.16816.F32 R4, R140, R144.reuse, R4 ;  /* 0x000000908c04723c */ /* 0x090fe60000001804 */
[----:B--2---:R-:W-:Y:S01]  /*afe0*/  FFMA.FTZ R133, R132, R149, R213 ;  /* 0x0000009584857223 */ /* 0x004fe200000100d5 */
[----:B------:R-:W-:Y:S01]  /*aff0*/  F2FP.PACK_AB R149, R249, R248 ;  /* 0x000000f8f995723e */ /* 0x000fe200000000ff */
[----:B------:R1:W2:Y:S01]  /*b000*/  MUFU.EX2 R132, R170 ;  /* 0x000000aa00847308 */ /* 0x0002a20000000800 */
[----:B---3--:R-:W-:Y:S01]  /*b010*/  FFMA.FTZ R134, R0, R148, R209 ;  /* 0x0000009400867223 */ /* 0x008fe200000100d1 */
[----:B------:R-:W-:Y:S01]  /*b020*/  F2FP.PACK_AB R148, R197, R186 ;  /* 0x000000bac594723e */ /* 0x000fe200000000ff */
[----:B------:R-:W-:Y:S01]  /*b030*/  FADD.FTZ R0, R221, R138 ;  /* 0x0000008add007221 */ /* 0x000fe20000010000 */
[----:B------:R-:W-:Y:S03]  /*b040*/  F2FP.PACK_AB R209, R245, R246 ;  /* 0x000000f6f5d1723e */ /* 0x000fe600000000ff */
[----:B------:R-:W-:Y:S02]  /*b050*/  FADD.FTZ R133, R216, R133 ;  /* 0x00000085d8857221 */ /* 0x000fe40000010000 */
[----:B------:R-:W-:Y:S01]  /*b060*/  FADD.FTZ R0, R223, R0 ;  /* 0x00000000df007221 */ /* 0x000fe20000010000 */
[C---:B------:R-:W-:Y:S01]  /*b070*/  HMMA.16816.F32 R8, R148.reuse, R144, R8 ;  /* 0x000000909408723c */ /* 0x040fe20000001808 */
[----:B------:R3:W-:Y:S03]  /*b080*/  MUFU.EX2 R138, R3 ;  /* 0x00000003008a7308 */ /* 0x0007e60000000800 */
[----:B------:R-:W-:Y:S02]  /*b090*/  FADD.FTZ R133, R217, R133 ;  /* 0x00000085d9857221 */ /* 0x000fe40000010000 */
[----:B------:R-:W-:Y:S01]  /*b0a0*/  LDSM.16.MT88.4 R216, [R226+0x3900] ;  /* 0x00390000e2d8783b */ /* 0x000fe20000004200 */
[----:B------:R-:W-:Y:S01]  /*b0b0*/  FADD.FTZ R134, R210, R134 ;  /* 0x00000086d2867221 */ /* 0x000fe20000010000 */
[-C--:B------:R-:W-:Y:S04]  /*b0c0*/  HMMA.16816.F32 R12, R148, R146.reuse, R12 ;  /* 0x00000092940c723c */ /* 0x080fe8000000180c */
[----:B------:R-:W-:Y:S01]  /*b0d0*/  FADD.FTZ R134, R211, R134 ;  /* 0x00000086d3867221 */ /* 0x000fe20000010000 */
[----:B------:R-:W-:Y:S01]  /*b0e0*/  F2FP.PACK_AB R210, R251, R252 ;  /* 0x000000fcfbd2723e */ /* 0x000fe200000000ff */
[----:B-1----:R-:W-:Y:S02]  /*b0f0*/  LDSM.16.MT88.4 R168, [R226+0x1900] ;  /* 0x00190000e2a8783b */ /* 0x002fe40000004200 */
[C---:B------:R-:W-:Y:S04]  /*b100*/  HMMA.16816.F32 R16, R140.reuse, R146, R16 ;  /* 0x000000928c10723c */ /* 0x040fe80000001810 */
[----:B------:R-:W-:Y:S02]  /*b110*/  FADD.FTZ R134, R212, R134 ;  /* 0x00000086d4867221 */ /* 0x000fe40000010000 */
[----:B------:R-:W1:Y:S02]  /*b120*/  LDSM.16.MT88.4 R144, [R225+0x3100] ;  /* 0x00310000e190783b */ /* 0x000e640000004200 */
[-C--:B------:R-:W-:Y:S04]  /*b130*/  HMMA.16816.F32 R20, R140, R152.reuse, R20 ;  /* 0x000000988c14723c */ /* 0x080fe80000001814 */
[----:B---3--:R-:W-:Y:S02]  /*b140*/  FADD.FTZ R3, R242, R0 ;  /* 0x00000000f2037221 */ /* 0x008fe40000010000 */
[----:B------:R-:W-:Y:S01]  /*b150*/  LDSM.16.MT88.4 R212, [R225+0x3900] ;  /* 0x00390000e1d4783b */ /* 0x000fe20000004200 */
[----:B------:R-:W-:Y:S01]  /*b160*/  FADD.FTZ R0, R220, R133 ;  /* 0x00000085dc007221 */ /* 0x000fe20000010000 */
[C---:B------:R-:W-:Y:S04]  /*b170*/  HMMA.16816.F32 R24, R148.reuse, R152, R24 ;  /* 0x000000989418723c */ /* 0x040fe80000001818 */
[----:B------:R-:W-:Y:S01]  /*b180*/  MOV R133, R166 ;  /* 0x000000a600857202 */ /* 0x000fe20000000f00 */
[----:B------:R-:W-:Y:S01]  /*b190*/  FADD.FTZ R0, R176, R0 ;  /* 0x00000000b0007221 */ /* 0x000fe20000010000 */
[----:B------:R-:W-:Y:S01]  /*b1a0*/  MOV R166, R184 ;  /* 0x000000b800a67202 */ /* 0x000fe20000000f00 */
[----:B------:R-:W-:Y:S01]  /*b1b0*/  FADD.FTZ R3, R177, R3 ;  /* 0x00000003b1037221 */ /* 0x000fe20000010000 */
[-C--:B------:R-:W-:Y:S04]  /*b1c0*/  HMMA.16816.F32 R28, R148, R154.reuse, R28 ;  /* 0x0000009a941c723c */ /* 0x080fe8000000181c */
[----:B------:R-:W-:Y:S01]  /*b1d0*/  MOV R177, R204 ;  /* 0x000000cc00b17202 */ /* 0x000fe20000000f00 */
[----:B------:R-:W-:Y:S01]  /*b1e0*/  FADD.FTZ R3, R243, R3 ;  /* 0x00000003f3037221 */ /* 0x000fe20000010000 */
[----:B------:R-:W-:Y:S01]  /*b1f0*/  MOV R176, R188 ;  /* 0x000000bc00b07202 */ /* 0x000fe20000000f00 */
[----:B------:R-:W-:Y:S01]  /*b200*/  FADD.FTZ R0, R235, R0 ;  /* 0x00000000eb007221 */ /* 0x000fe20000010000 */
[C---:B------:R-:W-:Y:S01]  /*b210*/  HMMA.16816.F32 R32, R140.reuse, R154, R32 ;  /* 0x0000009a8c20723c */ /* 0x040fe20000001820 */
[----:B------:R-:W3:Y:S03]  /*b220*/  LDSM.16.MT88.4 R152, [R226+0x3100] ;  /* 0x00310000e298783b */ /* 0x000ee60000004200 */
[----:B------:R-:W-:Y:S01]  /*b230*/  F2FP.PACK_AB R188, R172, R173 ;  /* 0x000000adacbc723e */ /* 0x000fe200000000ff */
[----:B------:R-:W-:Y:S03]  /*b240*/  FADD.FTZ R134, R164, R134 ;  /* 0x00000086a4867221 */ /* 0x000fe60000010000 */
[-C--:B------:R-:W-:Y:S08]  /*b250*/  HMMA.16816.F32 R36, R140, R156.reuse, R36 ;  /* 0x0000009c8c24723c */ /* 0x080ff00000001824 */
[C---:B------:R-:W-:Y:S08]  /*b260*/  HMMA.16816.F32 R40, R148.reuse, R156, R40 ;  /* 0x0000009c9428723c */ /* 0x040ff00000001828 */
[-C--:B------:R-:W-:Y:S08]  /*b270*/  HMMA.16816.F32 R44, R148, R158.reuse, R44 ;  /* 0x0000009e942c723c */ /* 0x080ff0000000182c */
[C---:B------:R-:W-:Y:S01]  /*b280*/  HMMA.16816.F32 R48, R140.reuse, R158, R48 ;  /* 0x0000009e8c30723c */ /* 0x040fe20000001830 */
[----:B------:R-:W4:Y:S07]  /*b290*/  LDSM.16.MT88.4 R156, [R228+0x3100] ;  /* 0x00310000e49c783b */ /* 0x000f2e0000004200 */
[-C--:B------:R-:W-:Y:S08]  /*b2a0*/  HMMA.16816.F32 R52, R140, R160.reuse, R52 ;  /* 0x000000a08c34723c */ /* 0x080ff00000001834 */
[C---:B------:R-:W-:Y:S08]  /*b2b0*/  HMMA.16816.F32 R56, R148.reuse, R160, R56 ;  /* 0x000000a09438723c */ /* 0x040ff00000001838 */
[-C--:B------:R-:W-:Y:S08]  /*b2c0*/  HMMA.16816.F32 R60, R148, R162.reuse, R60 ;  /* 0x000000a2943c723c */ /* 0x080ff0000000183c */
[C---:B------:R-:W-:Y:S01]  /*b2d0*/  HMMA.16816.F32 R64, R140.reuse, R162, R64 ;  /* 0x000000a28c40723c */ /* 0x040fe20000001840 */
[----:B------:R-:W2:Y:S07]  /*b2e0*/  LDSM.16.MT88.4 R160, [R227+0x3100] ;  /* 0x00310000e3a0783b */ /* 0x000eae0000004200 */
[-C--:B-1----:R-:W-:Y:S08]  /*b2f0*/  HMMA.16816.F32 R68, R140, R144.reuse, R68 ;  /* 0x000000908c44723c */ /* 0x082ff00000001844 */
[C---:B------:R-:W-:Y:S08]  /*b300*/  HMMA.16816.F32 R72, R148.reuse, R144, R72 ;  /* 0x000000909448723c */ /* 0x040ff00000001848 */
[-C--:B------:R-:W-:Y:S08]  /*b310*/  HMMA.16816.F32 R76, R148, R146.reuse, R76 ;  /* 0x00000092944c723c */ /* 0x080ff0000000184c */
[C---:B------:R-:W-:Y:S08]  /*b320*/  HMMA.16816.F32 R80, R140.reuse, R146, R80 ;  /* 0x000000928c50723c */ /* 0x040ff00000001850 */
[-C--:B---3--:R-:W-:Y:S08]  /*b330*/  HMMA.16816.F32 R84, R140, R152.reuse, R84 ;  /* 0x000000988c54723c */ /* 0x088ff00000001854 */
[C---:B------:R-:W-:Y:S08]  /*b340*/  HMMA.16816.F32 R88, R148.reuse, R152, R88 ;  /* 0x000000989458723c */ /* 0x040ff00000001858 */
[-C--:B------:R-:W-:Y:S08]  /*b350*/  HMMA.16816.F32 R92, R148, R154.reuse, R92 ;  /* 0x0000009a945c723c */ /* 0x080ff0000000185c */
[C---:B------:R-:W-:Y:S01]  /*b360*/  HMMA.16816.F32 R96, R140.reuse, R154, R96 ;  /* 0x0000009a8c60723c */ /* 0x040fe20000001860 */
[----:B------:R-:W1:Y:S07]  /*b370*/  LDSM.16.MT88.4 R152, [R225+0x1900] ;  /* 0x00190000e198783b */ /* 0x000e6e0000004200 */
[-C--:B----4-:R-:W-:Y:S08]  /*b380*/  HMMA.16816.F32 R100, R140, R156.reuse, R100 ;  /* 0x0000009c8c64723c */ /* 0x090ff00000001864 */
[C---:B------:R-:W-:Y:S07]  /*b390*/  HMMA.16816.F32 R104, R148.reuse, R156, R104 ;  /* 0x0000009c9468723c */ /* 0x040fee0000001868 */
[----:B------:R-:W-:Y:S01]  /*b3a0*/  MOV R156, R206 ;  /* 0x000000ce009c7202 */ /* 0x000fe20000000f00 */
[-C--:B------:R-:W-:Y:S04]  /*b3b0*/  HMMA.16816.F32 R108, R148, R158.reuse, R108 ;  /* 0x0000009e946c723c */ /* 0x080fe8000000186c */
[----:B------:R-:W-:Y:S02]  /*b3c0*/  MOV R157, R167 ;  /* 0x000000a7009d7202 */ /* 0x000fe40000000f00 */
[----:B------:R-:W-:Y:S02]  /*b3d0*/  MOV R167, R186 ;  /* 0x000000ba00a77202 */ /* 0x000fe40000000f00 */
[C---:B------:R-:W-:Y:S04]  /*b3e0*/  HMMA.16816.F32 R112, R140.reuse, R158, R112 ;  /* 0x0000009e8c70723c */ /* 0x040fe80000001870 */
[----:B------:R-:W-:Y:S03]  /*b3f0*/  F2FP.PACK_AB R191, R133, R157 ;  /* 0x0000009d85bf723e */ /* 0x000fe600000000ff */
[----:B--2---:R-:W-:Y:S01]  /*b400*/  MOV R158, R132 ;  /* 0x00000084009e7202 */ /* 0x004fe20000000f00 */
[-C--:B------:R-:W-:Y:S04]  /*b410*/  HMMA.16816.F32 R116, R140, R160.reuse, R116 ;  /* 0x000000a08c74723c */ /* 0x080fe80000001874 */
[----:B------:R-:W-:Y:S01]  /*b420*/  FADD.FTZ R132, R222, R139 ;  /* 0x0000008bde847221 */ /* 0x000fe20000010000 */
[----:B------:R-:W-:Y:S01]  /*b430*/  MOV R159, R187 ;  /* 0x000000bb009f7202 */ /* 0x000fe20000000f00 */
[----:B------:R2:W3:Y:S01]  /*b440*/  MUFU.EX2 R139, R189 ;  /* 0x000000bd008b7308 */ /* 0x0004e20000000800 */
[----:B------:R-:W4:Y:S01]  /*b450*/  LDSM.16.MT88.4 R184, [R228+0x1900] ;  /* 0x00190000e4b8783b */ /* 0x000f220000004200 */
[C---:B------:R-:W-:Y:S04]  /*b460*/  HMMA.16816.F32 R120, R148.reuse, R160, R120 ;  /* 0x000000a09478723c */ /* 0x040fe80000001878 */
[----:B------:R-:W-:Y:S01]  /*b470*/  FADD.FTZ R132, R231, R132 ;  /* 0x00000084e7847221 */ /* 0x000fe20000010000 */
[----:B------:R-:W-:Y:S02]  /*b480*/  F2FP.PACK_AB R190, R158, R176 ;  /* 0x000000b09ebe723e */ /* 0x000fe400000000ff */
[----:B------:R-:W-:Y:S01]  /*b490*/  LDSM.16.MT88.4 R220, [R228+0x3900] ;  /* 0x00390000e4dc783b */ /* 0x000fe20000004200 */
[-C--:B------:R-:W-:Y:S04]  /*b4a0*/  HMMA.16816.F32 R124, R148, R162.reuse, R124 ;  /* 0x000000a2947c723c */ /* 0x080fe8000000187c */
[----:B------:R-:W-:Y:S03]  /*b4b0*/  FADD.FTZ R132, R241, R132 ;  /* 0x00000084f1847221 */ /* 0x000fe60000010000 */
[----:B------:R4:W5:Y:S01]  /*b4c0*/  LDL.LU R231, [R1+0x50] ;  /* 0x0000500001e77983 */ /* 0x0009620000300800 */
[----:B------:R-:W-:Y:S03]  /*b4d0*/  HMMA.16816.F32 R128, R140, R162, R128 ;  /* 0x000000a28c80723c */ /* 0x000fe60000001880 */
[----:B------:R4:W5:Y:S01]  /*b4e0*/  LDL.LU R241, [R1+0x4c] ;  /* 0x00004c0001f17983 */ /* 0x0009620000300800 */
[----:B------:R-:W-:Y:S01]  /*b4f0*/  FADD.FTZ R132, R178, R132 ;  /* 0x00000084b2847221 */ /* 0x000fe20000010000 */
[----:B------:R-:W-:Y:S02]  /*b500*/  MOV R178, R205 ;  /* 0x000000cd00b27202 */ /* 0x000fe40000000f00 */
[----:B--2---:R-:W-:Y:S01]  /*b510*/  F2FP.PACK_AB R189, R175, R200 ;  /* 0x000000c8afbd723e */ /* 0x004fe200000000ff */
[----:B------:R2:W5:Y:S01]  /*b520*/  LDL.LU R242, [R1+0x48] ;  /* 0x0000480001f27983 */ /* 0x0005620000300800 */
[----:B---3--:R-:W-:Y:S03]  /*b530*/  F2FP.PACK_AB R211, R138, R139 ;  /* 0x0000008b8ad3723e */ /* 0x008fe600000000ff */
[----:B------:R2:W5:Y:S02]  /*b540*/  LDL.LU R243, [R1+0x44] ;  /* 0x0000440001f37983 */ /* 0x0005640000300800 */
[-C--:B-1----:R-:W-:Y:S02]  /*b550*/  HMMA.16816.F32 R144, R188, R152.reuse, R4 ;  /* 0x00000098bc90723c */ /* 0x082fe40000001804 */
[----:B------:R2:W5:Y:S04]  /*b560*/  LDL.LU R235, [R1+0x40] ;  /* 0x0000400001eb7983 */ /* 0x0005680000300800 */
[----:B------:R-:W1:Y:S02]  /*b570*/  LDSM.16.MT88.4 R204, [R227+0x1900] ;  /* 0x00190000e3cc783b */ /* 0x000e640000004200 */
[C---:B------:R-:W-:Y:S06]  /*b580*/  HMMA.16816.F32 R140, R208.reuse, R152, R8 ;  /* 0x00000098d08c723c */ /* 0x040fec0000001808 */
[----:B------:R-:W3:Y:S01]  /*b590*/  LDSM.16.MT88.4 R4, [R227+0x3900] ;  /* 0x00390000e304783b */ /* 0x000ee20000004200 */
[----:B------:R-:W-:Y:S01]  /*b5a0*/  MOV R8, R158 ;  /* 0x0000009e00087202 */ /* 0x000fe20000000f00 */
[-C--:B------:R-:W-:Y:S04]  /*b5b0*/  HMMA.16816.F32 R148, R208, R154.reuse, R12 ;  /* 0x0000009ad094723c */ /* 0x080fe8000000180c */
[----:B------:R-:W-:Y:S02]  /*b5c0*/  MOV R11, R157 ;  /* 0x0000009d000b7202 */ /* 0x000fe40000000f00 */
[----:B------:R-:W-:Y:S02]  /*b5d0*/  MOV R9, R159 ;  /* 0x0000009f00097202 */ /* 0x000fe40000000f00 */
[C---:B------:R-:W-:Y:S04]  /*b5e0*/  HMMA.16816.F32 R152, R188.reuse, R154, R16 ;  /* 0x0000009abc98723c */ /* 0x040fe80000001810 */
[----:B------:R-:W-:Y:S02]  /*b5f0*/  MOV R10, R156 ;  /* 0x0000009c000a7202 */ /* 0x000fe40000000f00 */
[----:B------:R-:W-:Y:S02]  /*b600*/  MOV R15, R167 ;  /* 0x000000a7000f7202 */ /* 0x000fe40000000f00 */
        /* <DEDUP_REMOVED lines=12> */
[-C--:B----4-:R-:W-:Y:S04]  /*b6d0*/  HMMA.16816.F32 R172, R188, R184.reuse, R36 ;  /* 0x000000b8bcac723c */ /* 0x090fe80000001824 */
[----:B------:R-:W-:Y:S02]  /*b6e0*/  MOV R29, R13 ;  /* 0x0000000d001d7202 */ /* 0x000fe40000000f00 */
[----:B------:R-:W-:Y:S02]  /*b6f0*/  MOV R13, R176 ;  /* 0x000000b0000d7202 */ /* 0x000fe40000000f00 */
[----:B------:R-:W-:Y:S04]  /*b700*/  MOV R33, R177 ;  /* 0x000000b100217202 */ /* 0x000fe80000000f00 */
[----:B------:R-:W-:Y:S02]  /*b710*/  MOV R39, R179 ;  /* 0x000000b300277202 */ /* 0x000fe40000000f00 */
[----:B------:R-:W-:Y:S02]  /*b720*/  MOV R12, R178 ;  /* 0x000000b2000c7202 */ /* 0x000fe40000000f00 */
[C---:B------:R-:W-:Y:S04]  /*b730*/  HMMA.16816.F32 R176, R208.reuse, R184, R40 ;  /* 0x000000b8d0b0723c */ /* 0x040fe80000001828 */
[----:B------:R-:W-:Y:S01]  /*b740*/  MOV R20, R183 ;  /* 0x000000b700147202 */ /* 0x000fe20000000f00 */
[----:B------:R-:W-:Y:S01]  /*b750*/  FADD.FTZ R0, R39, R0 ;  /* 0x0000000027007221 */ /* 0x000fe20000010000 */
[----:B------:R-:W-:Y:S01]  /*b760*/  MOV R21, R182 ;  /* 0x000000b600157202 */ /* 0x000fe20000000f00 */
[----:B------:R-:W-:Y:S01]  /*b770*/  FADD.FTZ R12, R12, R134 ;  /* 0x000000860c0c7221 */ /* 0x000fe20000010000 */
[----:B------:R-:W-:Y:S04]  /*b780*/  MOV R38, R180 ;  /* 0x000000b400267202 */ /* 0x000fe80000000f00 */
[----:B------:R-:W-:Y:S01]  /*b790*/  MOV R37, R181 ;  /* 0x000000b500257202 */ /* 0x000fe20000000f00 */
[----:B------:R-:W-:Y:S01]  /*b7a0*/  FADD.FTZ R3, R38, R3 ;  /* 0x0000000326037221 */ /* 0x000fe20000010000 */
[-C--:B------:R-:W-:Y:S03]  /*b7b0*/  HMMA.16816.F32 R180, R208, R186.reuse, R44 ;  /* 0x000000bad0b4723c */ /* 0x080fe6000000182c */
[----:B------:R-:W-:Y:S02]  /*b7c0*/  MOV R15, R8 ;  /* 0x00000008000f7202 */ /* 0x000fe40000000f00 */
[----:B------:R-:W-:Y:S02]  /*b7d0*/  MOV R30, R14 ;  /* 0x0000000e001e7202 */ /* 0x000fe40000000f00 */
[----:B------:R-:W-:Y:S01]  /*b7e0*/  MOV R14, R11 ;  /* 0x0000000b000e7202 */ /* 0x000fe20000000f00 */
[C---:B------:R-:W-:Y:S04]  /*b7f0*/  HMMA.16816.F32 R184, R188.reuse, R186, R48 ;  /* 0x000000babcb8723c */ /* 0x040fe80000001830 */
[----:B------:R-:W-:Y:S02]  /*b800*/  MOV R25, R195 ;  /* 0x000000c300197202 */ /* 0x000fe40000000f00 */
[----:B------:R-:W-:Y:S02]  /*b810*/  MOV R26, R194 ;  /* 0x000000c2001a7202 */ /* 0x000fe40000000f00 */
[----:B------:R-:W-:Y:S04]  /*b820*/  MOV R27, R193 ;  /* 0x000000c1001b7202 */ /* 0x000fe80000000f00 */
[----:B------:R-:W-:Y:S02]  /*b830*/  MOV R32, R192 ;  /* 0x000000c000207202 */ /* 0x000fe40000000f00 */
[-C--:B-1----:R-:W-:Y:S03]  /*b840*/  HMMA.16816.F32 R192, R188, R204.reuse, R52 ;  /* 0x000000ccbcc0723c */ /* 0x082fe60000001834 */
[----:B------:R-:W-:Y:S01]  /*b850*/  MOV R31, R197 ;  /* 0x000000c5001f7202 */ /* 0x000fe20000000f00 */
[----:B------:R-:W-:Y:S01]  /*b860*/  FADD.FTZ R12, R32, R12 ;  /* 0x0000000c200c7221 */ /* 0x000fe20000010000 */
[----:B------:R-:W-:Y:S02]  /*b870*/  MOV R24, R196 ;  /* 0x000000c400187202 */ /* 0x000fe40000000f00 */
[----:B------:R-:W-:Y:S02]  /*b880*/  MOV R11, R199 ;  /* 0x000000c7000b7202 */ /* 0x000fe40000000f00 */
[----:B------:R-:W-:Y:S02]  /*b890*/  MOV R8, R198 ;  /* 0x000000c600087202 */ /* 0x000fe40000000f00 */
[C---:B------:R-:W-:Y:S04]  /*b8a0*/  HMMA.16816.F32 R196, R208.reuse, R204, R56 ;  /* 0x000000ccd0c4723c */ /* 0x040fe80000001838 */
[----:B------:R-:W-:Y:S01]  /*b8b0*/  MOV R23, R200 ;  /* 0x000000c800177202 */ /* 0x000fe20000000f00 */
[----:B------:R-:W-:Y:S01]  /*b8c0*/  FADD.FTZ R8, R8, R132 ;  /* 0x0000008408087221 */ /* 0x000fe20000010000 */
[----:B------:R-:W-:Y:S02]  /*b8d0*/  MOV R35, R9 ;  /* 0x0000000900237202 */ /* 0x000fe40000000f00 */
[----:B------:R-:W-:Y:S01]  /*b8e0*/  MOV R34, R10 ;  /* 0x0000000a00227202 */ /* 0x000fe20000000f00 */
[----:B------:R-:W-:Y:S03]  /*b8f0*/  FADD.FTZ R8, R37, R8 ;  /* 0x0000000825087221 */ /* 0x000fe60000010000 */
[----:B------:R-:W-:Y:S01]  /*b900*/  MOV R9, R203 ;  /* 0x000000cb00097202 */ /* 0x000fe20000000f00 */
[----:B------:R-:W-:Y:S01]  /*b910*/  FADD.FTZ R11, R11, R8 ;  /* 0x000000080b0b7221 */ /* 0x000fe20000010000 */
[----:B------:R-:W-:Y:S01]  /*b920*/  MOV R10, R202 ;  /* 0x000000ca000a7202 */ /* 0x000fe20000000f00 */
[----:B------:R-:W-:Y:S01]  /*b930*/  FADD.FTZ R8, R33, R12 ;  /* 0x0000000c21087221 */ /* 0x000fe20000010000 */
[-C--:B------:R-:W-:Y:S03]  /*b940*/  HMMA.16816.F32 R200, R208, R206.reuse, R60 ;  /* 0x000000ced0c8723c */ /* 0x080fe6000000183c */
[----:B------:R-:W-:Y:S01]  /*b950*/  FADD.FTZ R10, R10, R3 ;  /* 0x000000030a0a7221 */ /* 0x000fe20000010000 */
[----:B------:R-:W-:Y:S01]  /*b960*/  MOV R132, R136 ;  /* 0x0000008800847202 */ /* 0x000fe20000000f00 */
[----:B------:R-:W-:Y:S02]  /*b970*/  FADD.FTZ R3, R34, R11 ;  /* 0x0000000b22037221 */ /* 0x000fe40000010000 */
[----:B------:R-:W-:Y:S01]  /*b980*/  FADD.FTZ R9, R9, R0 ;  /* 0x0000000009097221 */ /* 0x000fe20000010000 */
[C---:B------:R-:W-:Y:S04]  /*b990*/  HMMA.16816.F32 R204, R188.reuse, R206, R64 ;  /* 0x000000cebccc723c */ /* 0x040fe80000001840 */
[----:B------:R-:W-:Y:S02]  /*b9a0*/  FADD.FTZ R0, R35, R10 ;  /* 0x0000000a23007221 */ /* 0x000fe40000010000 */
[----:B------:R-:W-:Y:S02]  /*b9b0*/  FADD.FTZ R11, R28, R9 ;  /* 0x000000091c0b7221 */ /* 0x000fe40000010000 */
[-C--:B------:R-:W-:Y:S04]  /*b9c0*/  HMMA.16816.F32 R68, R188, R212.reuse, R68 ;  /* 0x000000d4bc44723c */ /* 0x080fe80000001844 */
[----:B------:R-:W-:Y:S02]  /*b9d0*/  FADD.FTZ R9, R29, R3 ;  /* 0x000000031d097221 */ /* 0x000fe40000010000 */
[----:B------:R-:W-:Y:S02]  /*b9e0*/  FADD.FTZ R10, R248, R8 ;  /* 0x00000008f80a7221 */ /* 0x000fe40000010000 */
[C---:B------:R-:W-:Y:S04]  /*b9f0*/  HMMA.16816.F32 R72, R208.reuse, R212, R72 ;  /* 0x000000d4d048723c */ /* 0x040fe80000001848 */
[----:B------:R-:W-:Y:S02]  /*ba00*/  FADD.FTZ R3, R249, R10 ;  /* 0x0000000af9037221 */ /* 0x000fe40000010000 */
[----:B------:R-:W-:Y:S02]  /*ba10*/  FADD.FTZ R8, R30, R0 ;  /* 0x000000001e087221 */ /* 0x000fe40000010000 */
[-C--:B------:R-:W-:Y:S04]  /*ba20*/  HMMA.16816.F32 R76, R208, R214.reuse, R76 ;  /* 0x000000d6d04c723c */ /* 0x080fe8000000184c */
[----:B------:R-:W-:Y:S02]  /*ba30*/  FADD.FTZ R0, R24, R9 ;  /* 0x0000000918007221 */ /* 0x000fe40000010000 */
[----:B------:R-:W-:Y:S02]  /*ba40*/  FADD.FTZ R10, R25, R8 ;  /* 0x00000008190a7221 */ /* 0x000fe40000010000 */
[C---:B------:R-:W-:Y:S04]  /*ba50*/  HMMA.16816.F32 R80, R188.reuse, R214, R80 ;  /* 0x000000d6bc50723c */ /* 0x040fe80000001850 */
[----:B------:R-:W-:Y:S04]  /*ba60*/  FADD.FTZ R9, R27, R0 ;  /* 0x000000001b097221 */ /* 0x000fe80000010000 */
[-C--:B------:R-:W-:Y:S04]  /*ba70*/  HMMA.16816.F32 R84, R188, R216.reuse, R84 ;  /* 0x000000d8bc54723c */ /* 0x080fe80000001854 */
[----:B------:R-:W-:Y:S04]  /*ba80*/  FADD.FTZ R9, R22, R9 ;  /* 0x0000000916097221 */ /* 0x000fe80000010000 */
[C---:B------:R-:W-:Y:S08]  /*ba90*/  HMMA.16816.F32 R88, R208.reuse, R216, R88 ;  /* 0x000000d8d058723c */ /* 0x040ff00000001858 */
[-C--:B------:R-:W-:Y:S08]  /*baa0*/  HMMA.16816.F32 R92, R208, R218.reuse, R92 ;  /* 0x000000dad05c723c */ /* 0x080ff0000000185c */
[C---:B------:R-:W-:Y:S08]  /*bab0*/  HMMA.16816.F32 R96, R188.reuse, R218, R96 ;  /* 0x000000dabc60723c */ /* 0x040ff00000001860 */
[-C--:B------:R-:W-:Y:S08]  /*bac0*/  HMMA.16816.F32 R100, R188, R220.reuse, R100 ;  /* 0x000000dcbc64723c */ /* 0x080ff00000001864 */
[C---:B------:R-:W-:Y:S08]  /*bad0*/  HMMA.16816.F32 R104, R208.reuse, R220, R104 ;  /* 0x000000dcd068723c */ /* 0x040ff00000001868 */
[-C--:B------:R-:W-:Y:S08]  /*bae0*/  HMMA.16816.F32 R108, R208, R222.reuse, R108 ;  /* 0x000000ded06c723c */ /* 0x080ff0000000186c */
[C---:B------:R-:W-:Y:S08]  /*baf0*/  HMMA.16816.F32 R112, R188.reuse, R222, R112 ;  /* 0x000000debc70723c */ /* 0x040ff00000001870 */
[-C--:B---3--:R-:W-:Y:S08]  /*bb00*/  HMMA.16816.F32 R116, R188, R4.reuse, R116 ;  /* 0x00000004bc74723c */ /* 0x088ff00000001874 */
[C---:B------:R-:W-:Y:S07]  /*bb10*/  HMMA.16816.F32 R120, R208.reuse, R4, R120 ;  /* 0x00000004d078723c */ /* 0x040fee0000001878 */
[----:B------:R-:W-:Y:S01]  /*bb20*/  FADD.FTZ R4, R31, R11 ;  /* 0x0000000b1f047221 */ /* 0x000fe20000010000 */
[-C--:B------:R-:W-:Y:S04]  /*bb30*/  HMMA.16816.F32 R124, R208, R6.reuse, R124 ;  /* 0x00000006d07c723c */ /* 0x080fe8000000187c */
        /* <DEDUP_REMOVED lines=16> */
[----:B------:R-:W-:Y:S01]  /*bc40*/  FADD.FTZ R4, R14, R0 ;  /* 0x000000000e047221 */ /* 0x000fe20000010000 */
[----:B------:R-:W-:Y:S01]  /*bc50*/  STL [R1], R5 ;  /* 0x0000000501007387 */ /* 0x000fe20000100800 */
[----:B------:R-:W-:Y:S02]  /*bc60*/  FADD.FTZ R3, R251, R3 ;  /* 0x00000003fb037221 */ /* 0x000fe40000010000 */
[----:B------:R-:W-:Y:S02]  /*bc70*/  FADD.FTZ R4, R133, R4 ;  /* 0x0000000485047221 */ /* 0x000fe40000010000 */
[----:B------:R-:W-:Y:S01]  /*bc80*/  FADD.FTZ R0, R139, R7 ;  /* 0x000000078b007221 */ /* 0x000fe20000010000 */
[----:B------:R-:W-:Y:S02]  /*bc90*/  MOV R139, R2 ;  /* 0x00000002008b7202 */ /* 0x000fe40000000f00 */
[----:B------:R-:W-:Y:S01]  /*bca0*/  STL [R1+0x4], R4 ;  /* 0x0000040401007387 */ /* 0x000fe20000100800 */
[----:B------:R-:W-:Y:S01]  /*bcb0*/  FADD.FTZ R0, R138, R0 ;  /* 0x000000008a007221 */ /* 0x000fe20000010000 */
[----:B------:R-:W-:Y:S02]  /*bcc0*/  MOV R138, R135 ;  /* 0x00000087008a7202 */ /* 0x000fe40000000f00 */
[----:B------:R1:W-:Y:S04]  /*bcd0*/  STL [R1+0xc], R3 ;  /* 0x00000c0301007387 */ /* 0x0003e80000100800 */
[----:B------:R2:W-:Y:S01]  /*bce0*/  STL [R1+0x8], R0 ;  /* 0x0000080001007387 */ /* 0x0005e20000100800 */
[----:B-1----:R-:W-:Y:S01]  /*bcf0*/  MOV R3, R137 ;  /* 0x0000008900037202 */ /* 0x002fe20000000f00 */
[----:B------:R-:W-:-:S05]  /*bd00*/  @P1 BRA `(.L_x_112) ;  /* 0xffffb45000001947 */ /* 0x000fca000383ffff */
.L_x_111:
[----:B-12---:R-:W2:Y:S04]  /*bd10*/  LDL.LU R0, [R1] ;  /* 0x0000000001007983 */ /* 0x006ea80000300800 */
[----:B------:R-:W3:Y:S04]  /*bd20*/  LDL.LU R4, [R1+0x4] ;  /* 0x0000040001047983 */ /* 0x000ee80000300800 */
[----:B------:R-:W4:Y:S04]  /*bd30*/  LDL.LU R8, [R1+0xc] ;  /* 0x00000c0001087983 */ /* 0x000f280000300800 */
[----:B------:R-:W4:Y:S01]  /*bd40*/  LDL.LU R5, [R1+0x8] ;  /* 0x0000080001057983 */ /* 0x000f220000300800 */
[----:B------:R-:W-:-:S02]  /*bd50*/  MOV R18, 0xff800000 ;  /* 0xff80000000127802 */ /* 0x000fc40000000f00 */
[----:B------:R-:W-:Y:S02]  /*bd60*/  MOV R19, 0xff800000 ;  /* 0xff80000000137802 */ /* 0x000fe40000000f00 */
[----:B------:R-:W-:Y:S02]  /*bd70*/  MOV R20, 0xff800000 ;  /* 0xff80000000147802 */ /* 0x000fe40000000f00 */
[----:B------:R-:W-:Y:S02]  /*bd80*/  MOV R21, 0xff800000 ;  /* 0xff80000000157802 */ /* 0x000fe40000000f00 */
[----:B------:R-:W-:Y:S01]  /*bd90*/  PLOP3.LUT P4, PT, PT, PT, PT, 0x8, 0x0 ;  /* 0x000000000000781c */ /* 0x000fe20003f8e170 */
[----:B--2---:R-:W1:Y:S04]  /*bda0*/  SHFL.BFLY PT, R11, R0, 0x2, 0x1f ;  /* 0x0c401f00000b7f89 */ /* 0x004e6800000e0000 */
[----:B---3--:R-:W2:Y:S04]  /*bdb0*/  SHFL.BFLY PT, R9, R4, 0x2, 0x1f ;  /* 0x0c401f0004097f89 */ /* 0x008ea800000e0000 */
[----:B----4-:R-:W3:Y:S04]  /*bdc0*/  SHFL.BFLY PT, R7, R8, 0x2, 0x1f ;  /* 0x0c401f0008077f89 */ /* 0x010ee800000e0000 */
[----:B------:R-:W4:Y:S01]  /*bdd0*/  SHFL.BFLY PT, R6, R5, 0x2, 0x1f ;  /* 0x0c401f0005067f89 */ /* 0x000f2200000e0000 */
[----:B-1----:R-:W-:-:S02]  /*bde0*/  FADD.FTZ R11, R11, R0 ;  /* 0x000000000b0b7221 */ /* 0x002fc40000010000 */
[----:B--2---:R-:W-:-:S03]  /*bdf0*/  FADD.FTZ R9, R9, R4 ;  /* 0x0000000409097221 */ /* 0x004fc60000010000 */
[----:B------:R-:W1:Y:S01]  /*be00*/  SHFL.BFLY PT, R0, R11, 0x1, 0x1f ;  /* 0x0c201f000b007f89 */ /* 0x000e6200000e0000 */
[----:B---3--:R-:W-:-:S03]  /*be10*/  FADD.FTZ R7, R7, R8 ;  /* 0x0000000807077221 */ /* 0x008fc60000010000 */
[----:B------:R-:W2:Y:S01]  /*be20*/  SHFL.BFLY PT, R4, R9, 0x1, 0x1f ;  /* 0x0c201f0009047f89 */ /* 0x000ea200000e0000 */
[----:B----4-:R-:W-:-:S03]  /*be30*/  FADD.FTZ R6, R6, R5 ;  /* 0x0000000506067221 */ /* 0x010fc60000010000 */
[----:B------:R-:W3:Y:S04]  /*be40*/  SHFL.BFLY PT, R3, R7, 0x1, 0x1f ;  /* 0x0c201f0007037f89 */ /* 0x000ee800000e0000 */
[----:B------:R-:W4:Y:S01]  /*be50*/  SHFL.BFLY PT, R5, R6, 0x1, 0x1f ;  /* 0x0c201f0006057f89 */ /* 0x000f2200000e0000 */
[----:B-1----:R-:W-:Y:S01]  /*be60*/  FADD.FTZ R11, R11, R0 ;  /* 0x000000000b0b7221 */ /* 0x002fe20000010000 */
[----:B------:R-:W-:Y:S01]  /*be70*/  MOV R0, RZ ;  /* 0x000000ff00007202 */ /* 0x000fe20000000f00 */
[----:B--2---:R-:W-:-:S03]  /*be80*/  FADD.FTZ R9, R9, R4 ;  /* 0x0000000409097221 */ /* 0x004fc60000010000 */
[----:B------:R-:W-:Y:S02]  /*be90*/  FSETP.NE.FTZ.AND P3, PT, R11, RZ, PT ;  /* 0x000000ff0b00720b */ /* 0x000fe40003f75000 */
[----:B------:R-:W-:Y:S01]  /*bea0*/  MOV R4, RZ ;  /* 0x000000ff00047202 */ /* 0x000fe20000000f00 */
[----:B---3--:R-:W-:Y:S01]  /*beb0*/  FADD.FTZ R7, R7, R3 ;  /* 0x0000000307077221 */ /* 0x008fe20000010000 */
[----:B------:R-:W-:Y:S02]  /*bec0*/  FSETP.NE.FTZ.AND P2, PT, R9, RZ, PT ;  /* 0x000000ff0900720b */ /* 0x000fe40003f55000 */
[----:B------:R-:W-:Y:S01]  /*bed0*/  MOV R3, RZ ;  /* 0x000000ff00037202 */ /* 0x000fe20000000f00 */
[----:B----4-:R-:W-:Y:S01]  /*bee0*/  FADD.FTZ R6, R5, R6 ;  /* 0x0000000605067221 */ /* 0x010fe20000010000 */
[----:B------:R-:W-:-:S04]  /*bef0*/  FSETP.NE.FTZ.AND P1, PT, R7, RZ, PT ;  /* 0x000000ff0700720b */ /* 0x000fc80003f35000 */
[----:B------:R-:W-:Y:S01]  /*bf00*/  FSETP.NE.FTZ.AND P0, PT, R6, RZ, PT ;  /* 0x000000ff0600720b */ /* 0x000fe20003f15000 */
[----:B------:R-:W1:Y:S08]  /*bf10*/  @P3 MUFU.RCP R0, R11 ;  /* 0x0000000b00003308 */ /* 0x000e700000001000 */
[----:B------:R-:W2:Y:S04]  /*bf20*/  @P1 MUFU.RCP R3, R7 ;  /* 0x0000000700031308 */ /* 0x000ea80000001000 */
[----:B------:R-:W-:Y:S01]  /*bf30*/  @P0 MOV R8, 0x3f317218 ;  /* 0x3f31721800080802 */ /* 0x000fe20000000f00 */
[----:B-1----:R-:W-:-:S03]  /*bf40*/  FMUL.FTZ R144, R0, R144 ;  /* 0x0000009000907220 */ /* 0x002fc60000410000 */
[----:B------:R-:W1:Y:S01]  /*bf50*/  @P2 MUFU.RCP R4, R9 ;  /* 0x0000000900042308 */ /* 0x000e620000001000 */
[C---:B------:R-:W-:Y:S02]  /*bf60*/  FMUL.FTZ R145, R0.reuse, R145 ;  /* 0x0000009100917220 */ /* 0x040fe40000410000 */
[C---:B------:R-:W-:Y:S02]  /*bf70*/  FMUL.FTZ R152, R0.reuse, R152 ;  /* 0x0000009800987220 */ /* 0x040fe40000410000 */
[C---:B------:R-:W-:Y:S02]  /*bf80*/  FMUL.FTZ R153, R0.reuse, R153 ;  /* 0x0000009900997220 */ /* 0x040fe40000410000 */
[C---:B------:R-:W-:Y:S01]  /*bf90*/  FMUL.FTZ R156, R0.reuse, R156 ;  /* 0x0000009c009c7220 */ /* 0x040fe20000410000 */
[----:B------:R-:W-:Y:S01]  /*bfa0*/  @P3 MUFU.LG2 R11, R11 ;  /* 0x0000000b000b3308 */ /* 0x000fe20000000c00 */
[C---:B------:R-:W-:Y:S02]  /*bfb0*/  FMUL.FTZ R157, R0.reuse, R157 ;  /* 0x0000009d009d7220 */ /* 0x040fe40000410000 */
[----:B------:R-:W-:-:S02]  /*bfc0*/  FMUL.FTZ R168, R0, R168 ;  /* 0x000000a800a87220 */ /* 0x000fc40000410000 */
[C---:B------:R-:W-:Y:S02]  /*bfd0*/  FMUL.FTZ R169, R0.reuse, R169 ;  /* 0x000000a900a97220 */ /* 0x040fe40000410000 */
[C---:B------:R-:W-:Y:S01]  /*bfe0*/  FMUL.FTZ R172, R0.reuse, R172 ;  /* 0x000000ac00ac7220 */ /* 0x040fe20000410000 */
[----:B------:R-:W-:Y:S01]  /*bff0*/  @P2 MUFU.LG2 R9, R9 ;  /* 0x0000000900092308 */ /* 0x000fe20000000c00 */
[C---:B------:R-:W-:Y:S02]  /*c000*/  FMUL.FTZ R173, R0.reuse, R173 ;  /* 0x000000ad00ad7220 */ /* 0x040fe40000410000 */
[C---:B------:R-:W-:Y:S02]  /*c010*/  FMUL.FTZ R184, R0.reuse, R184 ;  /* 0x000000b800b87220 */ /* 0x040fe40000410000 */
[C---:B------:R-:W-:Y:S02]  /*c020*/  FMUL.FTZ R185, R0.reuse, R185 ;  /* 0x000000b900b97220 */ /* 0x040fe40000410000 */
[C---:B------:R-:W-:Y:S01]  /*c030*/  FMUL.FTZ R192, R0.reuse, R192 ;  /* 0x000000c000c07220 */ /* 0x040fe20000410000 */
[----:B------:R-:W-:Y:S01]  /*c040*/  @P1 MUFU.LG2 R7, R7 ;  /* 0x0000000700071308 */ /* 0x000fe20000000c00 */
        /* <DEDUP_REMOVED lines=18> */
[----:B------:R-:W-:Y:S01]  /*c170*/  FMUL.FTZ R129, R0, R129 ;  /* 0x0000008100817220 */ /* 0x000fe20000410000 */
[----:B------:R-:W-:Y:S01]  /*c180*/  MOV R0, RZ ;  /* 0x000000ff00007202 */ /* 0x000fe20000000f00 */
[----:B--2---:R-:W-:-:S02]  /*c190*/  FMUL.FTZ R140, R3, R140 ;  /* 0x0000008c038c7220 */ /* 0x004fc40000410000 */
[C---:B------:R-:W-:Y:S02]  /*c1a0*/  FMUL.FTZ R141, R3.reuse, R141 ;  /* 0x0000008d038d7220 */ /* 0x040fe40000410000 */
[C---:B------:R-:W-:Y:S01]  /*c1b0*/  FMUL.FTZ R148, R3.reuse, R148 ;  /* 0x0000009403947220 */ /* 0x040fe20000410000 */
[----:B------:R-:W2:Y:S01]  /*c1c0*/  @P0 MUFU.RCP R0, R6 ;  /* 0x0000000600000308 */ /* 0x000ea20000001000 */
[C---:B------:R-:W-:Y:S02]  /*c1d0*/  FMUL.FTZ R149, R3.reuse, R149 ;  /* 0x0000009503957220 */ /* 0x040fe40000410000 */
[C---:B------:R-:W-:Y:S02]  /*c1e0*/  FMUL.FTZ R160, R3.reuse, R160 ;  /* 0x000000a003a07220 */ /* 0x040fe40000410000 */
[C---:B------:R-:W-:Y:S02]  /*c1f0*/  FMUL.FTZ R161, R3.reuse, R161 ;  /* 0x000000a103a17220 */ /* 0x040fe40000410000 */
[C---:B------:R-:W-:Y:S01]  /*c200*/  FMUL.FTZ R164, R3.reuse, R164 ;  /* 0x000000a403a47220 */ /* 0x040fe20000410000 */
[----:B------:R-:W3:Y:S01]  /*c210*/  @P0 MUFU.LG2 R6, R6 ;  /* 0x0000000600060308 */ /* 0x000ee20000000c00 */
        /* <DEDUP_REMOVED lines=25> */
[----:B------:R-:W-:Y:S01]  /*c3b0*/  @P2 MOV R3, 0x3f317218 ;  /* 0x3f31721800032802 */ /* 0x000fe20000000f00 */
[----:B-1----:R-:W-:-:S02]  /*c3c0*/  FMUL.FTZ R146, R4, R146 ;  /* 0x0000009204927220 */ /* 0x002fc40000410000 */
        /* <DEDUP_REMOVED lines=30> */
[----:B------:R-:W-:Y:S01]  /*c5b0*/  FMUL.FTZ R131, R4, R131 ;  /* 0x0000008304837220 */ /* 0x000fe20000410000 */
[----:B------:R-:W-:Y:S01]  /*c5c0*/  @P3 MOV R4, 0x3f317218 ;  /* 0x3f31721800043802 */ /* 0x000fe20000000f00 */
[C---:B--2---:R-:W-:Y:S02]  /*c5d0*/  FMUL.FTZ R142, R0.reuse, R142 ;  /* 0x0000008e008e7220 */ /* 0x044fe40000410000 */
        /* <DEDUP_REMOVED lines=30> */
[----:B------:R-:W-:Y:S01]  /*c7c0*/  FMUL.FTZ R127, R0, R127 ;  /* 0x0000007f007f7220 */ /* 0x000fe20000410000 */
[----:B------:R-:W-:Y:S01]  /*c7d0*/  @P1 MOV R0, 0x3f317218 ;  /* 0x3f31721800001802 */ /* 0x000fe20000000f00 */
[----:B------:R-:W-:Y:S02]  /*c7e0*/  @P2 FMUL.FTZ R5, R3, c[0x0][0x2d0] ;  /* 0x0000b40003052a20 */ /* 0x000fe40000410000 */
[----:B------:R-:W-:Y:S02]  /*c7f0*/  @P3 FMUL.FTZ R10, R4, c[0x0][0x2d0] ;  /* 0x0000b400040a3a20 */ /* 0x000fe40000410000 */
[----:B------:R-:W-:-:S02]  /*c800*/  @P1 FMUL.FTZ R3, R0, c[0x0][0x2d0] ;  /* 0x0000b40000031a20 */ /* 0x000fc40000410000 */
[----:B------:R-:W-:Y:S02]  /*c810*/  @P3 FMUL.FTZ R11, R11, 0.69314718246459960938 ;  /* 0x3f3172180b0b3820 */ /* 0x000fe40000410000 */
[----:B------:R-:W-:Y:S02]  /*c820*/  @P2 FMUL.FTZ R9, R9, 0.69314718246459960938 ;  /* 0x3f31721809092820 */ /* 0x000fe40000410000 */
[----:B------:R-:W-:Y:S02]  /*c830*/  @P1 FMUL.FTZ R7, R7, 0.69314718246459960938 ;  /* 0x3f31721807071820 */ /* 0x000fe40000410000 */
[----:B---3--:R-:W-:Y:S02]  /*c840*/  @P0 FMUL.FTZ R4, R6, 0.69314718246459960938 ;  /* 0x3f31721806040820 */ /* 0x008fe40000410000 */
[----:B------:R-:W-:Y:S02]  /*c850*/  @P0 FMUL.FTZ R0, R8, c[0x0][0x2d0] ;  /* 0x0000b40008000a20 */ /* 0x000fe40000410000 */
[----:B------:R-:W-:-:S02]  /*c860*/  @P3 FFMA.FTZ R18, R10, R137, R11 ;  /* 0x000000890a123223 */ /* 0x000fc4000001000b */
[----:B------:R-:W-:Y:S02]  /*c870*/  @P2 FFMA.FTZ R19, R5, R136, R9 ;  /* 0x0000008805132223 */ /* 0x000fe40000010009 */
[----:B-----5:R-:W-:Y:S02]  /*c880*/  @P1 FFMA.FTZ R20, R3, R135, R7 ;  /* 0x0000008703141223 */ /* 0x020fe40000010007 */
[----:B------:R-:W-:Y:S02]  /*c890*/  @P0 FFMA.FTZ R21, R0, R2, R4 ;  /* 0x0000000200150223 */ /* 0x000fe40000010004 */
.L_x_95:
[----:B------:R-:W-:Y:S05]  /*c8a0*/  @P4 BRA `(.L_x_113) ;  /* 0x0000209000004947 */ /* 0x000fea0003800000 */
[----:B------:R-:W1:Y:S01]  /*c8b0*/  S2R R16, SR_TID.X ;  /* 0x0000000000107919 */ /* 0x000e620000002100 */
[----:B------:R-:W-:Y:S01]  /*c8c0*/  ULDC.64 UR4, c[0x0][0x4d0] ;  /* 0x0001340000047ab9 */ /* 0x000fe20000000a00 */
[----:B------:R-:W-:Y:S01]  /*c8d0*/  IMAD R4, RZ, RZ, -UR11 ;  /* 0x8000000bff047e24 */ /* 0x000fe2000f8e02ff */
[----:B------:R-:W-:Y:S01]  /*c8e0*/  UIMAD.WIDE.U32 UR8, UR11, UR4, URZ ;  /* 0x000000040b0872a5 */ /* 0x000fe2000f8e003f */
[----:B------:R-:W2:Y:S01]  /*c8f0*/  S2R R11, SR_CTAID.Y ;  /* 0x00000000000b7919 */ /* 0x000ea20000002600 */
[----:B------:R-:W-:Y:S01]  /*c900*/  USHF.R.S32.HI UR6, URZ, 0x1f, UR11 ;  /* 0x0000001f3f067899 */ /* 0x000fe2000801140b */
[----:B------:R-:W-:Y:S01]  /*c910*/  MOV R24, c[0x0][0x4e8] ;  /* 0x00013a0000187a02 */ /* 0x000fe20000000f00 */
[----:B------:R-:W-:Y:S01]  /*c920*/  BSSY B0, `(.L_x_114) ;  /* 0x00000db000007945 */ /* 0x000fe20003800000 */
[----:B------:R-:W3:Y:S01]  /*c930*/  S2R R9, SR_CTAID.Z ;  /* 0x0000000000097919 */ /* 0x000ee20000002700 */
[----:B------:R-:W-:Y:S01]  /*c940*/  IMAD.U32 R3, RZ, RZ, UR9 ;  /* 0x00000009ff037e24 */ /* 0x000fe2000f8e00ff */
[----:B------:R-:W-:Y:S01]  /*c950*/  UIMAD UR7, UR6, UR4, URZ ;  /* 0x00000004060772a4 */ /* 0x000fe2000f8e023f */
[----:B------:R-:W-:Y:S01]  /*c960*/  IMAD.U32 R2, RZ, RZ, UR8 ;  /* 0x00000008ff027e24 */ /* 0x000fe2000f8e00ff */
[----:B------:R-:W4:Y:S04]  /*c970*/  S2R R15, SR_CTAID.X ;  /* 0x00000000000f7919 */ /* 0x000f280000002500 */
[----:B------:R-:W-:Y:S01]  /*c980*/  BAR.SYNC.DEFER_BLOCKING 0x1, 0x80 ;  /* 0x0042000000007b1d */ /* 0x000fe20000010000 */
[----:B------:R-:W-:Y:S01]  /*c990*/  UIMAD UR5, UR11, UR5, UR7 ;  /* 0x000000050b0572a4 */ /* 0x000fe2000f8e0207 */
[C---:B------:R-:W-:Y:S01]  /*c9a0*/  ISETP.NE.AND P0, PT, R24.reuse, 0x1, PT ;  /* 0x000000011800780c */ /* 0x040fe20003f05270 */
[----:B------:R-:W-:-:S02]  /*c9b0*/  IMAD R24, R24, c[0x0][0x388], RZ ;  /* 0x0000e20018187a24 */ /* 0x000fc400078e02ff */
[----:B------:R-:W-:Y:S01]  /*c9c0*/  UIADD3 UR5, UR9, UR5, URZ ;  /* 0x0000000509057290 */ /* 0x000fe2000fffe03f */
[----:B-1----:R-:W-:-:S05]  /*c9d0*/  SHF.R.S32.HI R6, RZ, 0x1f, R16 ;  /* 0x0000001fff067819 */ /* 0x002fca0000011410 */
[----:B------:R-:W-:Y:S01]  /*c9e0*/  IMAD.U32 R5, RZ, RZ, UR5 ;  /* 0x00000005ff057e24 */ /* 0x000fe2000f8e00ff */
[-C--:B------:R-:W-:Y:S01]  /*c9f0*/  LEA.HI R0, R6, R16.reuse, RZ, 0x2 ;  /* 0x0000001006007211 */ /* 0x080fe200078f10ff */
[----:B--2---:R-:W-:Y:S01]  /*ca00*/  IMAD R12, R4, c[0x0][0x550], R11 ;  /* 0x00015400040c7a24 */ /* 0x004fe200078e020b */
[-C--:B------:R-:W-:Y:S01]  /*ca10*/  LEA.HI R6, R6, R16.reuse, RZ, 0x5 ;  /* 0x0000001006067211 */ /* 0x080fe200078f28ff */
[----:B------:R-:W-:Y:S01]  /*ca20*/  IMAD.MOV.U32 R4, RZ, RZ, R2 ;  /* 0x000000ffff047224 */ /* 0x000fe200078e0002 */
[----:B------:R-:W-:Y:S01]  /*ca30*/  LOP3.LUT R0, R0, 0xfffffffc, RZ, 0xc0, !PT ;  /* 0xfffffffc00007812 */ /* 0x000fe200078ec0ff */
[----:B------:R-:W-:Y:S01]  /*ca40*/  ULDC.64 UR4, c[0x0][0x438] ;  /* 0x00010e0000047ab9 */ /* 0x000fe20000000a00 */
[----:B------:R-:W-:Y:S01]  /*ca50*/  LOP3.LUT R7, R6, 0xffffffe0, RZ, 0xc0, !PT ;  /* 0xffffffe006077812 */ /* 0x000fe200078ec0ff */
[----:B------:R-:W-:Y:S01]  /*ca60*/  UIMAD UR6, UR6, UR4, URZ ;  /* 0x00000004060672a4 */ /* 0x000fe2000f8e023f */
[----:B------:R-:W-:Y:S01]  /*ca70*/  IADD3 R0, -R0, R16, RZ ;  /* 0x0000001000007210 */ /* 0x000fe20007ffe1ff */
[----:B------:R-:W-:Y:S01]  /*ca80*/  UIMAD.WIDE.U32 UR8, UR11, UR4, URZ ;  /* 0x000000040b0872a5 */ /* 0x000fe2000f8e003f */
[--C-:B------:R-:W-:Y:S01]  /*ca90*/  SHF.R.S32.HI R8, RZ, 0x5, R6.reuse ;  /* 0x00000005ff087819 */ /* 0x100fe20000011406 */
[----:B------:R-:W-:Y:S01]  /*caa0*/  IMAD.IADD R16, R16, 0x1, -R7 ;  /* 0x0000000110107824 */ /* 0x000fe200078e0a07 */
[----:B------:R-:W-:Y:S01]  /*cab0*/  LEA.HI R3, R0, R0, RZ, 0x1 ;  /* 0x0000000000037211 */ /* 0x000fe200078f08ff */
[----:B------:R-:W-:Y:S01]  /*cac0*/  UIMAD UR4, UR11, UR5, UR6 ;  /* 0x000000050b0472a4 */ /* 0x000fe2000f8e0206 */
[----:B------:R-:W-:Y:S01]  /*cad0*/  SHF.R.S32.HI R2, RZ, 0x1f, R6 ;  /* 0x0000001fff027819 */ /* 0x000fe20000011406 */
[----:B---3--:R-:W-:Y:S01]  /*cae0*/  IMAD.WIDE.U32 R4, R9, c[0x0][0x4d8], R4 ;  /* 0x0001360009047a25 */ /* 0x008fe200078e0004 */
[----:B------:R-:W-:Y:S01]  /*caf0*/  LOP3.LUT R7, R3, 0x1ffffffe, RZ, 0xc0, !PT ;  /* 0x1ffffffe03077812 */ /* 0x000fe200078ec0ff */
[----:B------:R-:W-:Y:S01]  /*cb00*/  UIADD3 UR4, UR9, UR4, URZ ;  /* 0x0000000409047290 */ /* 0x000fe2000fffe03f */
[----:B------:R-:W-:-:S02]  /*cb10*/  LEA.HI R2, R2, R8, RZ, 0x2 ;  /* 0x0000000802027211 */ /* 0x000fc400078f10ff */
[----:B------:R-:W-:Y:S01]  /*cb20*/  IADD3 R7, R0, -R7, RZ ;  /* 0x8000000700077210 */ /* 0x000fe20007ffe0ff */
[----:B------:R-:W-:Y:S01]  /*cb30*/  IMAD.SHL.U32 R0, R3, 0x20, RZ ;  /* 0x0000002003007824 */ /* 0x000fe200078e00ff */
[----:B------:R-:W-:Y:S02]  /*cb40*/  SHF.R.S32.HI R3, RZ, 0x1f, R16 ;  /* 0x0000001fff037819 */ /* 0x000fe40000011410 */
[----:B------:R-:W-:Y:S02]  /*cb50*/  LOP3.LUT R2, R2, 0xffffffc, RZ, 0xc0, !PT ;  /* 0x0ffffffc02027812 */ /* 0x000fe400078ec0ff */
[----:B------:R-:W-:Y:S01]  /*cb60*/  LEA.HI R17, R3, R16, RZ, 0x2 ;  /* 0x0000001003117211 */ /* 0x000fe200078f10ff */
[----:B------:R-:W-:Y:S01]  /*cb70*/  IMAD.U32 R3, RZ, RZ, UR9 ;  /* 0x00000009ff037e24 */ /* 0x000fe2000f8e00ff */
[----:B------:R-:W-:Y:S01]  /*cb80*/  LOP3.LUT R0, R0, 0xffffffc0, RZ, 0xc0, !PT ;  /* 0xffffffc000007812 */ /* 0x000fe200078ec0ff */
[----:B------:R-:W-:Y:S01]  /*cb90*/  IMAD.IADD R8, R8, 0x1, -R2 ;  /* 0x0000000108087824 */ /* 0x000fe200078e0a02 */
[----:B------:R-:W-:Y:S01]  /*cba0*/  SHF.R.S32.HI R6, RZ, 0x2, R17 ;  /* 0x00000002ff067819 */ /* 0x000fe20000011411 */
[----:B------:R-:W-:Y:S01]  /*cbb0*/  IMAD.U32 R2, RZ, RZ, UR8 ;  /* 0x00000008ff027e24 */ /* 0x000fe2000f8e00ff */
[----:B------:R-:W-:Y:S01]  /*cbc0*/  SHF.R.S32.HI R10, RZ, 0x1f, R9 ;  /* 0x0000001fff0a7819 */ /* 0x000fe20000011409 */
[----:B------:R-:W-:Y:S01]  /*cbd0*/  IMAD R7, R7, 0x8, R0 ;  /* 0x0000000807077824 */ /* 0x000fe200078e0200 */
[----:B------:R-:W-:Y:S01]  /*cbe0*/  MOV R3, UR4 ;  /* 0x0000000400037c02 */ /* 0x000fe20008000f00 */
[----:B------:R-:W-:Y:S01]  /*cbf0*/  IMAD R14, R8, 0x10, R6 ;  /* 0x00000010080e7824 */ /* 0x000fe200078e0206 */
[----:B------:R-:W-:Y:S01]  /*cc00*/  LOP3.LUT P1, RZ, R16, 0x3, RZ, 0xc0, !PT ;  /* 0x0000000310ff7812 */ /* 0x000fe2000782c0ff */
[----:B------:R-:W-:-:S02]  /*cc10*/  IMAD R0, R10, c[0x0][0x4d8], RZ ;  /* 0x000136000a007a24 */ /* 0x000fc400078e02ff */
[----:B------:R-:W-:Y:S01]  /*cc20*/  IMAD R6, R10, c[0x0][0x440], RZ ;  /* 0x000110000a067a24 */ /* 0x000fe200078e02ff */
[----:B------:R-:W-:Y:S01]  /*cc30*/  IADD3 R8, R14, R7, RZ ;  /* 0x000000070e087210 */ /* 0x000fe20007ffe0ff */
[C---:B------:R-:W-:Y:S02]  /*cc40*/  IMAD R0, R9.reuse, c[0x0][0x4dc], R0 ;  /* 0x0001370009007a24 */ /* 0x040fe400078e0200 */
[----:B------:R-:W-:Y:S02]  /*cc50*/  IMAD R6, R9, c[0x0][0x444], R6 ;  /* 0x0001110009067a24 */ /* 0x000fe400078e0206 */
[----:B----4-:R-:W-:Y:S02]  /*cc60*/  IMAD R8, R15, 0x80, R8 ;  /* 0x000000800f087824 */ /* 0x010fe400078e0208 */
[----:B------:R-:W-:-:S04]  /*cc70*/  IMAD.WIDE.U32 R2, R9, c[0x0][0x440], R2 ;  /* 0x0001100009027a25 */ /* 0x000fc800078e0002 */
[----:B------:R-:W-:-:S04]  /*cc80*/  @P0 IMAD.HI.U32 R11, R8, c[0x0][0x4ec], RZ ;  /* 0x00013b00080b0a27 */ /* 0x000fc800078e00ff */
[----:B------:R-:W-:Y:S01]  /*cc90*/  IMAD.IADD R5, R5, 0x1, R0 ;  /* 0x0000000105057824 */ /* 0x000fe200078e0200 */
[----:B------:R-:W-:Y:S01]  /*cca0*/  SHF.R.S32.HI R0, RZ, 0x1f, R12 ;  /* 0x0000001fff007819 */ /* 0x000fe2000001140c */
[----:B------:R-:W-:Y:S01]  /*ccb0*/  IMAD.IADD R3, R3, 0x1, R6 ;  /* 0x0000000103037824 */ /* 0x000fe200078e0206 */
[----:B------:R-:W-:Y:S01]  /*ccc0*/  MOV R6, R8 ;  /* 0x0000000800067202 */ /* 0x000fe20000000f00 */
[----:B------:R-:W-:Y:S01]  /*ccd0*/  @P0 IMAD.HI.U32 R10, R8, c[0x0][0x4ec], RZ ;  /* 0x00013b00080a0a27 */ /* 0x000fe200078e00ff */
[----:B------:R-:W-:-:S03]  /*cce0*/  @P0 SHF.R.U32.HI R6, RZ, c[0x0][0x4f0], R11 ;  /* 0x00013c00ff060a19 */ /* 0x000fc6000001160b */
[----:B------:R-:W-:Y:S01]  /*ccf0*/  IMAD.MOV.U32 R7, RZ, RZ, R8 ;  /* 0x000000ffff077224 */ /* 0x000fe200078e0008 */
[----:B------:R-:W-:Y:S01]  /*cd00*/  @P0 SHF.R.U32.HI R7, RZ, c[0x0][0x4f0], R10 ;  /* 0x00013c00ff070a19 */ /* 0x000fe2000001160a */
[C---:B------:R-:W-:Y:S02]  /*cd10*/  IMAD R9, R0.reuse, c[0x0][0x448], RZ ;  /* 0x0001120000097a24 */ /* 0x040fe400078e02ff */
[----:B------:R-:W-:Y:S02]  /*cd20*/  IMAD R0, R0, c[0x0][0x4e0], RZ ;  /* 0x0001380000007a24 */ /* 0x000fe400078e02ff */
[----:B------:R-:W-:Y:S02]  /*cd30*/  IMAD.MOV R10, RZ, RZ, -R6 ;  /* 0x000000ffff0a7224 */ /* 0x000fe400078e0a06 */
[C---:B------:R-:W-:Y:S01]  /*cd40*/  IMAD R11, R12.reuse, c[0x0][0x44c], R9 ;  /* 0x000113000c0b7a24 */ /* 0x040fe200078e0209 */
[----:B------:R-:W-:Y:S01]  /*cd50*/  SHF.R.S32.HI R9, RZ, 0x1f, R7 ;  /* 0x0000001fff097819 */ /* 0x000fe20000011407 */
[----:B------:R-:W-:-:S02]  /*cd60*/  IMAD R13, R12, c[0x0][0x4e4], R0 ;  /* 0x000139000c0d7a24 */ /* 0x000fc400078e0200 */
[----:B------:R-:W-:-:S04]  /*cd70*/  IMAD.WIDE.U32 R4, R12, c[0x0][0x4e0], R4 ;  /* 0x000138000c047a25 */ /* 0x000fc800078e0004 */
[----:B------:R-:W-:Y:S01]  /*cd80*/  IMAD R0, R10, c[0x0][0x4e8], R8 ;  /* 0x00013a000a007a24 */ /* 0x000fe200078e0208 */
[----:B------:R-:W-:Y:S01]  /*cd90*/  SHF.R.S32.HI R10, RZ, 0x1f, R6 ;  /* 0x0000001fff0a7819 */ /* 0x000fe20000011406 */
[----:B------:R-:W-:Y:S01]  /*cda0*/  IMAD R9, R9, c[0x0][0x430], RZ ;  /* 0x00010c0009097a24 */ /* 0x000fe200078e02ff */
[----:B------:R-:W-:Y:S01]  /*cdb0*/  IADD3 R4, P0, R6, R4, RZ ;  /* 0x0000000406047210 */ /* 0x000fe20007f1e0ff */
[----:B------:R-:W-:Y:S01]  /*cdc0*/  IMAD.WIDE.U32 R2, R12, c[0x0][0x448], R2 ;  /* 0x000112000c027a25 */ /* 0x000fe200078e0002 */
[----:B------:R-:W-:Y:S02]  /*cdd0*/  SHF.R.S32.HI R6, RZ, 0x1f, R0 ;  /* 0x0000001fff067819 */ /* 0x000fe40000011400 */
[----:B------:R-:W-:Y:S01]  /*cde0*/  IADD3.X R5, R10, R5, R13, P0, !PT ;  /* 0x000000050a057210 */ /* 0x000fe200007fe40d */
[----:B------:R-:W-:Y:S01]  /*cdf0*/  IMAD R10, R7, c[0x0][0x434], R9 ;  /* 0x00010d00070a7a24 */ /* 0x000fe200078e0209 */
[----:B------:R-:W-:Y:S01]  /*ce00*/  IADD3 R3, R3, R11, RZ ;  /* 0x0000000b03037210 */ /* 0x000fe20007ffe0ff */
[----:B------:R-:W-:-:S02]  /*ce10*/  IMAD R9, R6, c[0x0][0x4c8], RZ ;  /* 0x0001320006097a24 */ /* 0x000fc400078e02ff */
[----:B------:R-:W-:Y:S02]  /*ce20*/  IMAD.MOV R6, RZ, RZ, -R7 ;  /* 0x000000ffff067224 */ /* 0x000fe400078e0a07 */
[----:B------:R-:W-:-:S04]  /*ce30*/  IMAD.WIDE.U32 R4, R0, c[0x0][0x4c8], R4 ;  /* 0x0001320000047a25 */ /* 0x000fc800078e0004 */
[----:B------:R-:W-:Y:S02]  /*ce40*/  IMAD R0, R0, c[0x0][0x4cc], R9 ;  /* 0x0001330000007a24 */ /* 0x000fe400078e0209 */
[----:B------:R-:W-:Y:S01]  /*ce50*/  IMAD R13, R6, c[0x0][0x4e8], R8 ;  /* 0x00013a00060d7a24 */ /* 0x000fe200078e0208 */
[C---:B------:R-:W-:Y:S01]  /*ce60*/  LEA R6, P0, R4.reuse, c[0x0][0x4a8], 0x2 ;  /* 0x00012a0004067a11 */ /* 0x040fe200078010ff */
[----:B------:R-:W-:Y:S01]  /*ce70*/  IMAD.WIDE.U32 R2, R7, c[0x0][0x430], R2 ;  /* 0x00010c0007027a25 */ /* 0x000fe200078e0002 */
[----:B------:R-:W-:Y:S02]  /*ce80*/  IADD3 R0, R5, R0, RZ ;  /* 0x0000000005007210 */ /* 0x000fe40007ffe0ff */
[----:B------:R-:W-:Y:S01]  /*ce90*/  SHF.R.S32.HI R7, RZ, 0x1f, R13 ;  /* 0x0000001fff077819 */ /* 0x000fe2000001140d */
[----:B------:R-:W-:Y:S01]  /*cea0*/  IMAD.IADD R3, R3, 0x1, R10 ;  /* 0x0000000103037824 */ /* 0x000fe200078e020a */
[----:B------:R-:W-:Y:S01]  /*ceb0*/  LEA.HI.X R0, R4, c[0x0][0x4ac], R0, 0x2, P0 ;  /* 0x00012b0004007a11 */ /* 0x000fe200000f1400 */
[----:B------:R-:W-:Y:S01]  /*cec0*/  IMAD R12, R15, 0x80, R14 ;  /* 0x000000800f0c7824 */ /* 0x000fe200078e020e */
[----:B------:R-:W-:Y:S01]  /*ced0*/  SHFL.IDX PT, R4, R6, RZ, 0x1c1f ;  /* 0x001c1fff06047589 */ /* 0x000fe200000e0000 */
[----:B------:R-:W-:-:S02]  /*cee0*/  IMAD R7, R7, c[0x0][0x428], RZ ;  /* 0x00010a0007077a24 */ /* 0x000fc400078e02ff */
[C---:B------:R-:W-:Y:S01]  /*cef0*/  IMAD.WIDE.U32 R2, R13.reuse, c[0x0][0x428], R2 ;  /* 0x00010a000d027a25 */ /* 0x040fe200078e0002 */
[----:B------:R-:W1:Y:S01]  /*cf00*/  SHFL.IDX PT, R5, R0, RZ, 0x1c1f ;  /* 0x001c1fff00057589 */ /* 0x000e6200000e0000 */
[C---:B------:R-:W-:Y:S02]  /*cf10*/  IADD3 R14, R12.reuse, 0x40, RZ ;  /* 0x000000400c0e7810 */ /* 0x040fe40007ffe0ff */
[----:B------:R-:W-:Y:S01]  /*cf20*/  IMAD R15, R13, c[0x0][0x42c], R7 ;  /* 0x00010b000d0f7a24 */ /* 0x000fe200078e0207 */
[----:B------:R-:W-:Y:S01]  /*cf30*/  SHFL.IDX PT, R10, R6, 0x1, 0x1c1f ;  /* 0x003c1f00060a7f89 */ /* 0x000fe200000e0000 */
[C---:B------:R-:W-:Y:S02]  /*cf40*/  IADD3 R13, R12.reuse, 0x48, RZ ;  /* 0x000000480c0d7810 */ /* 0x040fe40007ffe0ff */
[-C--:B------:R-:W-:Y:S01]  /*cf50*/  ISETP.GE.OR P4, PT, R12, R24.reuse, P1 ;  /* 0x000000180c00720c */ /* 0x080fe20000f86670 */
[----:B------:R-:W2:Y:S01]  /*cf60*/  SHFL.IDX PT, R11, R0, 0x1, 0x1c1f ;  /* 0x003c1f00000b7f89 */ /* 0x000ea200000e0000 */
[-C--:B------:R-:W-:Y:S01]  /*cf70*/  ISETP.GE.OR P2, PT, R14, R24.reuse, P1 ;  /* 0x000000180e00720c */ /* 0x080fe20000f46670 */
[----:B------:R-:W-:Y:S01]  /*cf80*/  IMAD.IADD R3, R3, 0x1, R15 ;  /* 0x0000000103037824 */ /* 0x000fe200078e020f */
[----:B------:R-:W-:Y:S01]  /*cf90*/  LEA R23, P0, R2, c[0x0][0x400], 0x2 ;  /* 0x0001000002177a11 */ /* 0x000fe200078010ff */
[----:B------:R-:W-:Y:S01]  /*cfa0*/  SHFL.IDX PT, R8, R6, 0x2, 0x1c1f ;  /* 0x005c1f0006087f89 */ /* 0x000fe200000e0000 */
[----:B------:R-:W-:-:S02]  /*cfb0*/  ISETP.GE.AND P5, PT, R14, R24, PT ;  /* 0x000000180e00720c */ /* 0x000fc40003fa6270 */
[----:B------:R-:W-:Y:S01]  /*cfc0*/  LEA.HI.X R22, R2, c[0x0][0x404], R3, 0x2, P0 ;  /* 0x0001010002167a11 */ /* 0x000fe200000f1403 */
[----:B------:R-:W3:Y:S01]  /*cfd0*/  SHFL.IDX PT, R9, R0, 0x2, 0x1c1f ;  /* 0x005c1f0000097f89 */ /* 0x000ee200000e0000 */
[----:B------:R-:W-:-:S03]  /*cfe0*/  ISETP.GE.AND P6, PT, R13, R24, PT ;  /* 0x000000180d00720c */ /* 0x000fc60003fc6270 */
[----:B------:R-:W-:Y:S04]  /*cff0*/  SHFL.IDX PT, R6, R6, 0x3, 0x1c1f ;  /* 0x007c1f0006067f89 */ /* 0x000fe800000e0000 */
[----:B------:R4:W5:Y:S04]  /*d000*/  SHFL.IDX PT, R7, R0, 0x3, 0x1c1f ;  /* 0x007c1f0000077f89 */ /* 0x00096800000e0000 */
[----:B-1----:R1:W-:Y:S04]  /*d010*/  @!P4 ST.E [R4.64], R18 ;  /* 0x000000120400c985 */ /* 0x0023e8000c101912 */
[----:B------:R1:W1:Y:S04]  /*d020*/  SHFL.IDX PT, R2, R23, RZ, 0x1c1f ;  /* 0x001c1fff17027589 */ /* 0x00026800000e0000 */
[----:B------:R1:W1:Y:S01]  /*d030*/  SHFL.IDX PT, R3, R22, RZ, 0x1c1f ;  /* 0x001c1fff16037589 */ /* 0x00026200000e0000 */
[----:B----4-:R-:W-:-:S04]  /*d040*/  IADD3 R0, R12, 0x8, RZ ;  /* 0x000000080c007810 */ /* 0x010fc80007ffe0ff */
[CC--:B------:R-:W-:Y:S02]  /*d050*/  ISETP.GE.OR P3, PT, R0.reuse, R24.reuse, P1 ;  /* 0x000000180000720c */ /* 0x0c0fe40000f66670 */
[-C--:B------:R-:W-:Y:S02]  /*d060*/  ISETP.GE.OR P1, PT, R13, R24.reuse, P1 ;  /* 0x000000180d00720c */ /* 0x080fe40000f26670 */
[----:B------:R-:W-:Y:S02]  /*d070*/  ISETP.GE.AND P0, PT, R0, R24, PT ;  /* 0x000000180000720c */ /* 0x000fe40003f06270 */
[----:B------:R-:W-:-:S04]  /*d080*/  LOP3.LUT R0, R17, 0x7ffffffc, RZ, 0xc0, !PT ;  /* 0x7ffffffc11007812 */ /* 0x000fc800078ec0ff */
[----:B------:R-:W-:-:S03]  /*d090*/  IADD3 R0, R16, -R0, RZ ;  /* 0x8000000010007210 */ /* 0x000fc60007ffe0ff */
[----:B--2---:R2:W-:Y:S02]  /*d0a0*/  @!P3 ST.E [R10.64], R19 ;  /* 0x000000130a00b985 */ /* 0x0045e4000c101912 */
[----:B------:R-:W-:Y:S02]  /*d0b0*/  IMAD.SHL.U32 R0, R0, 0x2, RZ ;  /* 0x0000000200007824 */ /* 0x000fe400078e00ff */
[----:B---3--:R2:W-:Y:S04]  /*d0c0*/  @!P2 ST.E [R8.64], R20 ;  /* 0x000000140800a985 */ /* 0x0085e8000c101912 */
[----:B-----5:R2:W-:Y:S01]  /*d0d0*/  @!P1 ST.E [R6.64], R21 ;  /* 0x0000001506009985 */ /* 0x0205e2000c101912 */
[----:B------:R-:W-:-:S13]  /*d0e0*/  ISETP.GE.AND P1, PT, R12, R24, PT ;  /* 0x000000180c00720c */ /* 0x000fda0003f26270 */
[----:B------:R-:W-:Y:S05]  /*d0f0*/  @P1 BRA `(.L_x_115) ;  /* 0x000005d000001947 */ /* 0x000fea0003800000 */
[C---:B-1----:R-:W-:Y:S02]  /*d100*/  IADD3 R4, R0.reuse, 0x8, RZ ;  /* 0x0000000800047810 */ /* 0x042fe40007ffe0ff */
[----:B------:R-:W-:Y:S02]  /*d110*/  IADD3 R5, R0, 0x10, RZ ;  /* 0x0000001000057810 */ /* 0x000fe40007ffe0ff */
[----:B------:R-:W-:Y:S02]  /*d120*/  ISETP.GE.AND P3, PT, R4, c[0x0][0x3c8], PT ;  /* 0x0000f20004007a0c */ /* 0x000fe40003f66270 */
[----:B------:R-:W-:Y:S02]  /*d130*/  ISETP.GE.AND P2, PT, R5, c[0x0][0x3c8], PT ;  /* 0x0000f20005007a0c */ /* 0x000fe40003f46270 */
[C---:B------:R-:W-:Y:S02]  /*d140*/  ISETP.GE.AND P4, PT, R0.reuse, c[0x0][0x3c8], PT ;  /* 0x0000f20000007a0c */ /* 0x040fe40003f86270 */
[----:B--2---:R-:W-:-:S02]  /*d150*/  IADD3 R8, R0, 0x18, RZ ;  /* 0x0000001800087810 */ /* 0x004fc40007ffe0ff */
[----:B------:R-:W-:Y:S02]  /*d160*/  IADD3 R10, R0, 0x38, RZ ;  /* 0x00000038000a7810 */ /* 0x000fe40007ffe0ff */
[----:B------:R-:W-:-:S03]  /*d170*/  ISETP.GE.AND P1, PT, R8, c[0x0][0x3c8], PT ;  /* 0x0000f20008007a0c */ /* 0x000fc60003f26270 */
[----:B------:R-:W-:Y:S02]  /*d180*/  @!P3 LEA.HI R4, R4, R4, RZ, 0x1 ;  /* 0x000000040404b211 */ /* 0x000fe400078f08ff */
[----:B------:R-:W-:Y:S02]  /*d190*/  @!P2 LEA.HI R9, R5, R5, RZ, 0x1 ;  /* 0x000000050509a211 */ /* 0x000fe400078f08ff */
[----:B------:R-:W-:Y:S01]  /*d1a0*/  @!P3 LOP3.LUT R4, R4, 0xfffffffe, RZ, 0xc0, !PT ;  /* 0xfffffffe0404b812 */ /* 0x000fe200078ec0ff */
[----:B------:R-:W-:Y:S01]  /*d1b0*/  @!P4 IMAD.WIDE R6, R0, 0x4, R2 ;  /* 0x000000040006c825 */ /* 0x000fe200078e0202 */
[----:B------:R-:W-:-:S03]  /*d1c0*/  @!P2 LOP3.LUT R9, R9, 0xfffffffe, RZ, 0xc0, !PT ;  /* 0xfffffffe0909a812 */ /* 0x000fc600078ec0ff */
[----:B------:R-:W-:Y:S01]  /*d1d0*/  @!P3 IMAD.WIDE R4, R4, 0x4, R2 ;  /* 0x000000040404b825 */ /* 0x000fe200078e0202 */
[----:B------:R1:W-:Y:S01]  /*d1e0*/  @!P4 ST.E.64 [R6.64], R144 ;  /* 0x000000900600c985 */ /* 0x0003e2000c101b12 */
[----:B------:R-:W-:-:S03]  /*d1f0*/  @!P1 LEA.HI R8, R8, R8, RZ, 0x1 ;  /* 0x0000000808089211 */ /* 0x000fc600078f08ff */
[----:B------:R2:W-:Y:S01]  /*d200*/  @!P3 ST.E.64 [R4.64], R152 ;  /* 0x000000980400b985 */ /* 0x0005e2000c101b12 */
[----:B------:R-:W-:Y:S02]  /*d210*/  @!P1 LOP3.LUT R8, R8, 0xfffffffe, RZ, 0xc0, !PT ;  /* 0xfffffffe08089812 */ /* 0x000fe400078ec0ff */
[C---:B-1----:R-:W-:Y:S02]  /*d220*/  IADD3 R7, R0.reuse, 0x20, RZ ;  /* 0x0000002000077810 */ /* 0x042fe40007ffe0ff */
[C---:B------:R-:W-:Y:S01]  /*d230*/  IADD3 R6, R0.reuse, 0x28, RZ ;  /* 0x0000002800067810 */ /* 0x040fe20007ffe0ff */
[----:B--2---:R-:W-:Y:S01]  /*d240*/  @!P2 IMAD.WIDE R4, R9, 0x4, R2 ;  /* 0x000000040904a825 */ /* 0x004fe200078e0202 */
[----:B------:R-:W-:Y:S02]  /*d250*/  IADD3 R9, R0, 0x30, RZ ;  /* 0x0000003000097810 */ /* 0x000fe40007ffe0ff */
[----:B------:R-:W-:Y:S02]  /*d260*/  ISETP.GE.AND P4, PT, R7, c[0x0][0x3c8], PT ;  /* 0x0000f20007007a0c */ /* 0x000fe40003f86270 */
[----:B------:R1:W-:Y:S01]  /*d270*/  @!P2 ST.E.64 [R4.64], R156 ;  /* 0x0000009c0400a985 */ /* 0x0003e2000c101b12 */
[----:B------:R-:W-:-:S02]  /*d280*/  ISETP.GE.AND P3, PT, R6, c[0x0][0x3c8], PT ;  /* 0x0000f20006007a0c */ /* 0x000fc40003f66270 */
[----:B------:R-:W-:Y:S01]  /*d290*/  ISETP.GE.AND P2, PT, R9, c[0x0][0x3c8], PT ;  /* 0x0000f20009007a0c */ /* 0x000fe20003f46270 */
[----:B-1----:R-:W-:-:S07]  /*d2a0*/  @!P1 IMAD.WIDE R4, R8, 0x4, R2 ;  /* 0x0000000408049825 */ /* 0x002fce00078e0202 */
[----:B------:R-:W-:Y:S01]  /*d2b0*/  @!P4 LEA.HI R8, R7, R7, RZ, 0x1 ;  /* 0x000000070708c211 */ /* 0x000fe200078f08ff */
[----:B------:R1:W-:Y:S01]  /*d2c0*/  @!P1 ST.E.64 [R4.64], R168 ;  /* 0x000000a804009985 */ /* 0x0003e2000c101b12 */
[----:B------:R-:W-:Y:S02]  /*d2d0*/  ISETP.GE.AND P1, PT, R10, c[0x0][0x3c8], PT ;  /* 0x0000f2000a007a0c */ /* 0x000fe40003f26270 */
[----:B------:R-:W-:-:S11]  /*d2e0*/  @!P4 LOP3.LUT R8, R8, 0xfffffffe, RZ, 0xc0, !PT ;  /* 0xfffffffe0808c812 */ /* 0x000fd600078ec0ff */
[----:B------:R-:W-:Y:S02]  /*d2f0*/  @!P1 LEA.HI R10, R10, R10, RZ, 0x1 ;  /* 0x0000000a0a0a9211 */ /* 0x000fe400078f08ff */
[----:B-1----:R-:W-:Y:S02]  /*d300*/  @!P3 LEA.HI R5, R6, R6, RZ, 0x1 ;  /* 0x000000060605b211 */ /* 0x002fe400078f08ff */
[----:B------:R-:W-:Y:S01]  /*d310*/  @!P2 LEA.HI R4, R9, R9, RZ, 0x1 ;  /* 0x000000090904a211 */ /* 0x000fe200078f08ff */
[--C-:B------:R-:W-:Y:S01]  /*d320*/  @!P4 IMAD.WIDE R8, R8, 0x4, R2.reuse ;  /* 0x000000040808c825 */ /* 0x100fe200078e0202 */
[----:B------:R-:W-:Y:S02]  /*d330*/  @!P3 LOP3.LUT R5, R5, 0xfffffffe, RZ, 0xc0, !PT ;  /* 0xfffffffe0505b812 */ /* 0x000fe400078ec0ff */
[----:B------:R-:W-:Y:S02]  /*d340*/  @!P2 LOP3.LUT R4, R4, 0xfffffffe, RZ, 0xc0, !PT ;  /* 0xfffffffe0404a812 */ /* 0x000fe400078ec0ff */
[----:B------:R1:W-:Y:S01]  /*d350*/  @!P4 ST.E.64 [R8.64], R172 ;  /* 0x000000ac0800c985 */ /* 0x0003e2000c101b12 */
[----:B------:R-:W-:-:S04]  /*d360*/  @!P3 IMAD.WIDE R6, R5, 0x4, R2 ;  /* 0x000000040506b825 */ /* 0x000fc800078e0202 */
[----:B------:R-:W-:Y:S01]  /*d370*/  @!P2 IMAD.WIDE R4, R4, 0x4, R2 ;  /* 0x000000040404a825 */ /* 0x000fe200078e0202 */
[----:B------:R2:W-:Y:S04]  /*d380*/  @!P3 ST.E.64 [R6.64], R184 ;  /* 0x000000b80600b985 */ /* 0x0005e8000c101b12 */
[----:B------:R3:W-:Y:S01]  /*d390*/  @!P2 ST.E.64 [R4.64], R192 ;  /* 0x000000c00400a985 */ /* 0x0007e2000c101b12 */
[----:B-1----:R-:W-:Y:S02]  /*d3a0*/  @!P1 LOP3.LUT R8, R10, 0xfffffffe, RZ, 0xc0, !PT ;  /* 0xfffffffe0a089812 */ /* 0x002fe400078ec0ff */
[----:B------:R-:W-:-:S03]  /*d3b0*/  IADD3 R9, R0, 0x40, RZ ;  /* 0x0000004000097810 */ /* 0x000fc60007ffe0ff */
[----:B--2---:R-:W-:Y:S01]  /*d3c0*/  @!P1 IMAD.WIDE R6, R8, 0x4, R2 ;  /* 0x0000000408069825 */ /* 0x004fe200078e0202 */
[----:B------:R-:W-:Y:S02]  /*d3d0*/  ISETP.GE.AND P4, PT, R9, c[0x0][0x3c8], PT ;  /* 0x0000f20009007a0c */ /* 0x000fe40003f86270 */
[C---:B------:R-:W-:Y:S02]  /*d3e0*/  IADD3 R8, R0.reuse, 0x58, RZ ;  /* 0x0000005800087810 */ /* 0x040fe40007ffe0ff */
[C---:B---3--:R-:W-:Y:S01]  /*d3f0*/  IADD3 R5, R0.reuse, 0x48, RZ ;  /* 0x0000004800057810 */ /* 0x048fe20007ffe0ff */
[----:B------:R1:W-:Y:S01]  /*d400*/  @!P1 ST.E.64 [R6.64], R204 ;  /* 0x000000cc06009985 */ /* 0x0003e2000c101b12 */
[----:B------:R-:W-:Y:S02]  /*d410*/  IADD3 R4, R0, 0x50, RZ ;  /* 0x0000005000047810 */ /* 0x000fe40007ffe0ff */
[----:B------:R-:W-:Y:S02]  /*d420*/  ISETP.GE.AND P3, PT, R5, c[0x0][0x3c8], PT ;  /* 0x0000f20005007a0c */ /* 0x000fe40003f66270 */
[----:B------:R-:W-:-:S02]  /*d430*/  ISETP.GE.AND P2, PT, R4, c[0x0][0x3c8], PT ;  /* 0x0000f20004007a0c */ /* 0x000fc40003f46270 */
[----:B------:R-:W-:Y:S02]  /*d440*/  ISETP.GE.AND P1, PT, R8, c[0x0][0x3c8], PT ;  /* 0x0000f20008007a0c */ /* 0x000fe40003f26270 */
[----:B------:R-:W-:-:S09]  /*d450*/  @!P4 LEA.HI R9, R9, R9, RZ, 0x1 ;  /* 0x000000090909c211 */ /* 0x000fd200078f08ff */
[----:B------:R-:W-:Y:S02]  /*d460*/  @!P2 LEA.HI R4, R4, R4, RZ, 0x1 ;  /* 0x000000040404a211 */ /* 0x000fe400078f08ff */
[----:B------:R-:W-:-:S04]  /*d470*/  @!P1 LEA.HI R8, R8, R8, RZ, 0x1 ;  /* 0x0000000808089211 */ /* 0x000fc800078f08ff */
[----:B------:R-:W-:Y:S02]  /*d480*/  @!P1 LOP3.LUT R10, R8, 0xfffffffe, RZ, 0xc0, !PT ;  /* 0xfffffffe080a9812 */ /* 0x000fe400078ec0ff */
[----:B-1----:R-:W-:Y:S02]  /*d490*/  @!P3 LEA.HI R6, R5, R5, RZ, 0x1 ;  /* 0x000000050506b211 */ /* 0x002fe400078f08ff */
[----:B------:R-:W-:Y:S02]  /*d4a0*/  @!P4 LOP3.LUT R5, R9, 0xfffffffe, RZ, 0xc0, !PT ;  /* 0xfffffffe0905c812 */ /* 0x000fe400078ec0ff */
[----:B------:R-:W-:Y:S02]  /*d4b0*/  @!P3 LOP3.LUT R9, R6, 0xfffffffe, RZ, 0xc0, !PT ;  /* 0xfffffffe0609b812 */ /* 0x000fe400078ec0ff */
[----:B------:R-:W-:Y:S01]  /*d4c0*/  @!P2 LOP3.LUT R6, R4, 0xfffffffe, RZ, 0xc0, !PT ;  /* 0xfffffffe0406a812 */ /* 0x000fe200078ec0ff */
[----:B------:R-:W-:-:S04]  /*d4d0*/  @!P4 IMAD.WIDE R4, R5, 0x4, R2 ;  /* 0x000000040504c825 */ /* 0x000fc800078e0202 */
[--C-:B------:R-:W-:Y:S01]  /*d4e0*/  @!P3 IMAD.WIDE R8, R9, 0x4, R2.reuse ;  /* 0x000000040908b825 */ /* 0x100fe200078e0202 */
[----:B------:R1:W-:Y:S03]  /*d4f0*/  @!P4 ST.E.64 [R4.64], R68 ;  /* 0x000000440400c985 */ /* 0x0003e6000c101b12 */
[--C-:B------:R-:W-:Y:S01]  /*d500*/  @!P2 IMAD.WIDE R6, R6, 0x4, R2.reuse ;  /* 0x000000040606a825 */ /* 0x100fe200078e0202 */
[----:B------:R2:W-:Y:S04]  /*d510*/  @!P3 ST.E.64 [R8.64], R80 ;  /* 0x000000500800b985 */ /* 0x0005e8000c101b12 */
[----:B------:R3:W-:Y:S01]  /*d520*/  @!P2 ST.E.64 [R6.64], R84 ;  /* 0x000000540600a985 */ /* 0x0007e2000c101b12 */
[----:B-1----:R-:W-:Y:S01]  /*d530*/  @!P1 IMAD.WIDE R4, R10, 0x4, R2 ;  /* 0x000000040a049825 */ /* 0x002fe200078e0202 */
[----:B--2---:R-:W-:-:S04]  /*d540*/  IADD3 R8, R0, 0x60, RZ ;  /* 0x0000006000087810 */ /* 0x004fc80007ffe0ff */
[----:B------:R1:W-:Y:S01]  /*d550*/  @!P1 ST.E.64 [R4.64], R96 ;  /* 0x0000006004009985 */ /* 0x0003e2000c101b12 */
[----:B---3--:R-:W-:Y:S02]  /*d560*/  IADD3 R6, R0, 0x68, RZ ;  /* 0x0000006800067810 */ /* 0x008fe40007ffe0ff */
[----:B------:R-:W-:Y:S02]  /*d570*/  ISETP.GE.AND P4, PT, R8, c[0x0][0x3c8], PT ;  /* 0x0000f20008007a0c */ /* 0x000fe40003f86270 */
[----:B------:R-:W-:-:S11]  /*d580*/  ISETP.GE.AND P3, PT, R6, c[0x0][0x3c8], PT ;  /* 0x0000f20006007a0c */ /* 0x000fd60003f66270 */
[----:B------:R-:W-:Y:S02]  /*d590*/  @!P4 LEA.HI R8, R8, R8, RZ, 0x1 ;  /* 0x000000080808c211 */ /* 0x000fe400078f08ff */
[----:B------:R-:W-:-:S04]  /*d5a0*/  @!P3 LEA.HI R7, R6, R6, RZ, 0x1 ;  /* 0x000000060607b211 */ /* 0x000fc800078f08ff */
[----:B------:R-:W-:Y:S02]  /*d5b0*/  @!P3 LOP3.LUT R7, R7, 0xfffffffe, RZ, 0xc0, !PT ;  /* 0xfffffffe0707b812 */ /* 0x000fe400078ec0ff */
[C---:B-1----:R-:W-:Y:S02]  /*d5c0*/  IADD3 R5, R0.reuse, 0x70, RZ ;  /* 0x0000007000057810 */ /* 0x042fe40007ffe0ff */
[----:B------:R-:W-:Y:S02]  /*d5d0*/  IADD3 R4, R0, 0x78, RZ ;  /* 0x0000007800047810 */ /* 0x000fe40007ffe0ff */
[----:B------:R-:W-:Y:S02]  /*d5e0*/  ISETP.GE.AND P2, PT, R5, c[0x0][0x3c8], PT ;  /* 0x0000f20005007a0c */ /* 0x000fe40003f46270 */
[----:B------:R-:W-:-:S11]  /*d5f0*/  ISETP.GE.AND P1, PT, R4, c[0x0][0x3c8], PT ;  /* 0x0000f20004007a0c */ /* 0x000fd60003f26270 */
[----:B------:R-:W-:Y:S02]  /*d600*/  @!P2 LEA.HI R6, R5, R5, RZ, 0x1 ;  /* 0x000000050506a211 */ /* 0x000fe400078f08ff */
[----:B------:R-:W-:Y:S02]  /*d610*/  @!P1 LEA.HI R4, R4, R4, RZ, 0x1 ;  /* 0x0000000404049211 */ /* 0x000fe400078f08ff */
[----:B------:R-:W-:Y:S02]  /*d620*/  @!P4 LOP3.LUT R5, R8, 0xfffffffe, RZ, 0xc0, !PT ;  /* 0xfffffffe0805c812 */ /* 0x000fe400078ec0ff */
[----:B------:R-:W-:Y:S01]  /*d630*/  @!P2 LOP3.LUT R10, R6, 0xfffffffe, RZ, 0xc0, !PT ;  /* 0xfffffffe060aa812 */ /* 0x000fe200078ec0ff */
[----:B------:R-:W-:Y:S01]  /*d640*/  @!P3 IMAD.WIDE R6, R7, 0x4, R2 ;  /* 0x000000040706b825 */ /* 0x000fe200078e0202 */
[----:B------:R-:W-:-:S03]  /*d650*/  @!P1 LOP3.LUT R11, R4, 0xfffffffe, RZ, 0xc0, !PT ;  /* 0xfffffffe040b9812 */ /* 0x000fc600078ec0ff */
[----:B------:R-:W-:-:S04]  /*d660*/  @!P4 IMAD.WIDE R8, R5, 0x4, R2 ;  /* 0x000000040508c825 */ /* 0x000fc800078e0202 */
[--C-:B------:R-:W-:Y:S01]  /*d670*/  @!P2 IMAD.WIDE R4, R10, 0x4, R2.reuse ;  /* 0x000000040a04a825 */ /* 0x100fe200078e0202 */
[----:B------:R1:W-:Y:S03]  /*d680*/  @!P4 ST.E.64 [R8.64], R100 ;  /* 0x000000640800c985 */ /* 0x0003e6000c101b12 */
[----:B------:R-:W-:Y:S01]  /*d690*/  @!P1 IMAD.WIDE R2, R11, 0x4, R2 ;  /* 0x000000040b029825 */ /* 0x000fe200078e0202 */
[----:B------:R1:W-:Y:S04]  /*d6a0*/  @!P3 ST.E.64 [R6.64], R112 ;  /* 0x000000700600b985 */ /* 0x0003e8000c101b12 */
[----:B------:R1:W-:Y:S04]  /*d6b0*/  @!P2 ST.E.64 [R4.64], R116 ;  /* 0x000000740400a985 */ /* 0x0003e8000c101b12 */
[----:B------:R1:W-:Y:S02]  /*d6c0*/  @!P1 ST.E.64 [R2.64], R128 ;  /* 0x0000008002009985 */ /* 0x0003e4000c101b12 */
.L_x_115:
[----:B-1----:R-:W-:Y:S05]  /*d6d0*/  BSYNC B0 ;  /* 0x0000000000007941 */ /* 0x002fea0003800000 */
.L_x_114:
[----:B------:R1:W3:Y:S01]  /*d6e0*/  SHFL.IDX PT, R3, R22, 0x1, 0x1c1f ;  /* 0x003c1f0016037f89 */ /* 0x0002e200000e0000 */
[----:B------:R-:W-:Y:S03]  /*d6f0*/  BSSY B0, `(.L_x_116) ;  /* 0x0000060000007945 */ /* 0x000fe60003800000 */
[----:B------:R1:W4:Y:S01]  /*d700*/  SHFL.IDX PT, R2, R23, 0x1, 0x1c1f ;  /* 0x003c1f0017027f89 */ /* 0x00032200000e0000 */
[----:B------:R-:W-:Y:S05]  /*d710*/  @P0 BRA `(.L_x_117) ;  /* 0x000005d000000947 */ /* 0x000fea0003800000 */
[C---:B--2---:R-:W-:Y:S02]  /*d720*/  IADD3 R6, R0.reuse, 0x8, RZ ;  /* 0x0000000800067810 */ /* 0x044fe40007ffe0ff */
[----:B------:R-:W-:-:S02]  /*d730*/  IADD3 R5, R0, 0x10, RZ ;  /* 0x0000001000057810 */ /* 0x000fc40007ffe0ff */
[C---:B------:R-:W-:Y:S02]  /*d740*/  ISETP.GE.AND P0, PT, R0.reuse, c[0x0][0x3c8], PT ;  /* 0x0000f20000007a0c */ /* 0x040fe40003f06270 */
[----:B------:R-:W-:Y:S02]  /*d750*/  IADD3 R4, R0, 0x18, RZ ;  /* 0x0000001800047810 */ /* 0x000fe40007ffe0ff */
[----:B------:R-:W-:Y:S02]  /*d760*/  ISETP.GE.AND P4, PT, R6, c[0x0][0x3c8], PT ;  /* 0x0000f20006007a0c */ /* 0x000fe40003f86270 */
[----:B------:R-:W-:Y:S02]  /*d770*/  ISETP.GE.AND P3, PT, R5, c[0x0][0x3c8], PT ;  /* 0x0000f20005007a0c */ /* 0x000fe40003f66270 */
[----:B------:R-:W-:Y:S02]  /*d780*/  ISETP.GE.AND P2, PT, R4, c[0x0][0x3c8], PT ;  /* 0x0000f20004007a0c */ /* 0x000fe40003f46270 */
[----:B------:R-:W-:-:S02]  /*d790*/  IADD3 R10, R0, 0x20, RZ ;  /* 0x00000020000a7810 */ /* 0x000fc40007ffe0ff */
[C---:B------:R-:W-:Y:S01]  /*d7a0*/  IADD3 R11, R0.reuse, 0x28, RZ ;  /* 0x00000028000b7810 */ /* 0x040fe20007ffe0ff */
[----:B---34-:R-:W-:Y:S01]  /*d7b0*/  @!P0 IMAD.WIDE R8, R0, 0x4, R2 ;  /* 0x0000000400088825 */ /* 0x018fe200078e0202 */
[----:B------:R-:W-:Y:S02]  /*d7c0*/  ISETP.GE.AND P1, PT, R10, c[0x0][0x3c8], PT ;  /* 0x0000f2000a007a0c */ /* 0x000fe40003f26270 */
[----:B------:R-:W-:Y:S02]  /*d7d0*/  IADD3 R12, R0, 0x50, RZ ;  /* 0x00000050000c7810 */ /* 0x000fe40007ffe0ff */
[----:B------:R-:W-:Y:S01]  /*d7e0*/  @!P4 LEA.HI R7, R6, R6, RZ, 0x1 ;  /* 0x000000060607c211 */ /* 0x000fe200078f08ff */
[----:B------:R2:W-:Y:S01]  /*d7f0*/  @!P0 ST.E.64 [R8.64], R146 ;  /* 0x0000009208008985 */ /* 0x0005e2000c101b12 */
[----:B------:R-:W-:Y:S02]  /*d800*/  @!P3 LEA.HI R6, R5, R5, RZ, 0x1 ;  /* 0x000000050506b211 */ /* 0x000fe400078f08ff */
[----:B------:R-:W-:-:S02]  /*d810*/  @!P2 LEA.HI R4, R4, R4, RZ, 0x1 ;  /* 0x000000040404a211 */ /* 0x000fc400078f08ff */
[----:B------:R-:W-:Y:S02]  /*d820*/  @!P4 LOP3.LUT R5, R7, 0xfffffffe, RZ, 0xc0, !PT ;  /* 0xfffffffe0705c812 */ /* 0x000fe400078ec0ff */
[----:B------:R-:W-:Y:S02]  /*d830*/  @!P3 LOP3.LUT R6, R6, 0xfffffffe, RZ, 0xc0, !PT ;  /* 0xfffffffe0606b812 */ /* 0x000fe400078ec0ff */
[----:B------:R-:W-:Y:S02]  /*d840*/  ISETP.GE.AND P0, PT, R11, c[0x0][0x3c8], PT ;  /* 0x0000f2000b007a0c */ /* 0x000fe40003f06270 */
[----:B------:R-:W-:Y:S01]  /*d850*/  @!P2 LOP3.LUT R4, R4, 0xfffffffe, RZ, 0xc0, !PT ;  /* 0xfffffffe0404a812 */ /* 0x000fe200078ec0ff */
[----:B------:R-:W-:-:S04]  /*d860*/  @!P3 IMAD.WIDE R6, R6, 0x4, R2 ;  /* 0x000000040606b825 */ /* 0x000fc800078e0202 */
[----:B--2---:R-:W-:-:S04]  /*d870*/  @!P4 IMAD.WIDE R8, R5, 0x4, R2 ;  /* 0x000000040508c825 */ /* 0x004fc800078e0202 */
[----:B------:R-:W-:Y:S01]  /*d880*/  @!P2 IMAD.WIDE R4, R4, 0x4, R2 ;  /* 0x000000040404a825 */ /* 0x000fe200078e0202 */
[----:B------:R2:W-:Y:S04]  /*d890*/  @!P4 ST.E.64 [R8.64], R154 ;  /* 0x0000009a0800c985 */ /* 0x0005e8000c101b12 */
[----:B------:R3:W-:Y:S04]  /*d8a0*/  @!P3 ST.E.64 [R6.64], R158 ;  /* 0x0000009e0600b985 */ /* 0x0007e8000c101b12 */
[----:B------:R4:W-:Y:S01]  /*d8b0*/  @!P2 ST.E.64 [R4.64], R170 ;  /* 0x000000aa0400a985 */ /* 0x0009e2000c101b12 */
[----:B--2---:R-:W-:-:S02]  /*d8c0*/  IADD3 R8, R0, 0x30, RZ ;  /* 0x0000003000087810 */ /* 0x004fc40007ffe0ff */
[----:B------:R-:W-:Y:S02]  /*d8d0*/  IADD3 R9, R0, 0x40, RZ ;  /* 0x0000004000097810 */ /* 0x000fe40007ffe0ff */
[----:B---3--:R-:W-:Y:S02]  /*d8e0*/  @!P1 LEA.HI R6, R10, R10, RZ, 0x1 ;  /* 0x0000000a0a069211 */ /* 0x008fe400078f08ff */
[----:B------:R-:W-:Y:S02]  /*d8f0*/  IADD3 R10, R0, 0x38, RZ ;  /* 0x00000038000a7810 */ /* 0x000fe40007ffe0ff */
[----:B----4-:R-:W-:Y:S02]  /*d900*/  @!P0 LEA.HI R4, R11, R11, RZ, 0x1 ;  /* 0x0000000b0b048211 */ /* 0x010fe400078f08ff */
[----:B------:R-:W-:Y:S02]  /*d910*/  @!P1 LOP3.LUT R6, R6, 0xfffffffe, RZ, 0xc0, !PT ;  /* 0xfffffffe06069812 */ /* 0x000fe400078ec0ff */
[----:B------:R-:W-:-:S02]  /*d920*/  @!P0 LOP3.LUT R4, R4, 0xfffffffe, RZ, 0xc0, !PT ;  /* 0xfffffffe04048812 */ /* 0x000fc400078ec0ff */
[----:B------:R-:W-:Y:S01]  /*d930*/  IADD3 R11, R0, 0x48, RZ ;  /* 0x00000048000b7810 */ /* 0x000fe20007ffe0ff */
[--C-:B------:R-:W-:Y:S01]  /*d940*/  @!P1 IMAD.WIDE R6, R6, 0x4, R2.reuse ;  /* 0x0000000406069825 */ /* 0x100fe200078e0202 */
[----:B------:R-:W-:Y:S02]  /*d950*/  ISETP.GE.AND P4, PT, R8, c[0x0][0x3c8], PT ;  /* 0x0000f20008007a0c */ /* 0x000fe40003f86270 */
[----:B------:R-:W-:Y:S01]  /*d960*/  ISETP.GE.AND P3, PT, R10, c[0x0][0x3c8], PT ;  /* 0x0000f2000a007a0c */ /* 0x000fe20003f66270 */
[----:B------:R-:W-:Y:S01]  /*d970*/  @!P0 IMAD.WIDE R4, R4, 0x4, R2 ;  /* 0x0000000404048825 */ /* 0x000fe200078e0202 */
[----:B------:R-:W-:Y:S01]  /*d980*/  ISETP.GE.AND P2, PT, R9, c[0x0][0x3c8], PT ;  /* 0x0000f20009007a0c */ /* 0x000fe20003f46270 */
[----:B------:R2:W-:Y:S01]  /*d990*/  @!P1 ST.E.64 [R6.64], R174 ;  /* 0x000000ae06009985 */ /* 0x0005e2000c101b12 */
[----:B------:R-:W-:-:S03]  /*d9a0*/  ISETP.GE.AND P1, PT, R11, c[0x0][0x3c8], PT ;  /* 0x0000f2000b007a0c */ /* 0x000fc60003f26270 */
[----:B------:R3:W-:Y:S01]  /*d9b0*/  @!P0 ST.E.64 [R4.64], R186 ;  /* 0x000000ba04008985 */ /* 0x0007e2000c101b12 */
[----:B------:R-:W-:-:S13]  /*d9c0*/  ISETP.GE.AND P0, PT, R12, c[0x0][0x3c8], PT ;  /* 0x0000f2000c007a0c */ /* 0x000fda0003f06270 */
[----:B------:R-:W-:-:S04]  /*d9d0*/  @!P0 LEA.HI R12, R12, R12, RZ, 0x1 ;  /* 0x0000000c0c0c8211 */ /* 0x000fc800078f08ff */
[----:B------:R-:W-:Y:S02]  /*d9e0*/  @!P0 LOP3.LUT R12, R12, 0xfffffffe, RZ, 0xc0, !PT ;  /* 0xfffffffe0c0c8812 */ /* 0x000fe400078ec0ff */
[----:B--2---:R-:W-:Y:S02]  /*d9f0*/  @!P3 LEA.HI R6, R10, R10, RZ, 0x1 ;  /* 0x0000000a0a06b211 */ /* 0x004fe400078f08ff */
[----:B------:R-:W-:Y:S02]  /*da00*/  @!P1 LEA.HI R7, R11, R11, RZ, 0x1 ;  /* 0x0000000b0b079211 */ /* 0x000fe400078f08ff */
[----:B---3--:R-:W-:Y:S02]  /*da10*/  @!P4 LEA.HI R4, R8, R8, RZ, 0x1 ;  /* 0x000000080804c211 */ /* 0x008fe400078f08ff */
[----:B------:R-:W-:Y:S02]  /*da20*/  @!P2 LEA.HI R5, R9, R9, RZ, 0x1 ;  /* 0x000000090905a211 */ /* 0x000fe400078f08ff */
[----:B------:R-:W-:-:S02]  /*da30*/  @!P4 LOP3.LUT R4, R4, 0xfffffffe, RZ, 0xc0, !PT ;  /* 0xfffffffe0404c812 */ /* 0x000fc400078ec0ff */
[----:B------:R-:W-:Y:S02]  /*da40*/  @!P3 LOP3.LUT R6, R6, 0xfffffffe, RZ, 0xc0, !PT ;  /* 0xfffffffe0606b812 */ /* 0x000fe400078ec0ff */
[----:B------:R-:W-:Y:S01]  /*da50*/  @!P2 LOP3.LUT R10, R5, 0xfffffffe, RZ, 0xc0, !PT ;  /* 0xfffffffe050aa812 */ /* 0x000fe200078ec0ff */
[----:B------:R-:W-:Y:S01]  /*da60*/  @!P4 IMAD.WIDE R4, R4, 0x4, R2 ;  /* 0x000000040404c825 */ /* 0x000fe200078e0202 */
[----:B------:R-:W-:-:S03]  /*da70*/  @!P1 LOP3.LUT R7, R7, 0xfffffffe, RZ, 0xc0, !PT ;  /* 0xfffffffe07079812 */ /* 0x000fc600078ec0ff */
[--C-:B------:R-:W-:Y:S01]  /*da80*/  @!P3 IMAD.WIDE R8, R6, 0x4, R2.reuse ;  /* 0x000000040608b825 */ /* 0x100fe200078e0202 */
[----:B------:R2:W-:Y:S03]  /*da90*/  @!P4 ST.E.64 [R4.64], R194 ;  /* 0x000000c20400c985 */ /* 0x0005e6000c101b12 */
[--C-:B------:R-:W-:Y:S01]  /*daa0*/  @!P2 IMAD.WIDE R10, R10, 0x4, R2.reuse ;  /* 0x000000040a0aa825 */ /* 0x100fe200078e0202 */
[----:B------:R3:W-:Y:S03]  /*dab0*/  @!P3 ST.E.64 [R8.64], R206 ;  /* 0x000000ce0800b985 */ /* 0x0007e6000c101b12 */
[--C-:B------:R-:W-:Y:S01]  /*dac0*/  @!P1 IMAD.WIDE R6, R7, 0x4, R2.reuse ;  /* 0x0000000407069825 */ /* 0x100fe200078e0202 */
[----:B------:R-:W-:Y:S04]  /*dad0*/  @!P2 ST.E.64 [R10.64], R70 ;  /* 0x000000460a00a985 */ /* 0x000fe8000c101b12 */
[----:B------:R4:W-:Y:S01]  /*dae0*/  @!P1 ST.E.64 [R6.64], R82 ;  /* 0x0000005206009985 */ /* 0x0009e2000c101b12 */
[----:B--2---:R-:W-:Y:S01]  /*daf0*/  @!P0 IMAD.WIDE R4, R12, 0x4, R2 ;  /* 0x000000040c048825 */ /* 0x004fe200078e0202 */
[----:B---3--:R-:W-:-:S04]  /*db00*/  IADD3 R8, R0, 0x58, RZ ;  /* 0x0000005800087810 */ /* 0x008fc80007ffe0ff */
[----:B------:R2:W-:Y:S01]  /*db10*/  @!P0 ST.E.64 [R4.64], R86 ;  /* 0x0000005604008985 */ /* 0x0005e2000c101b12 */
[----:B------:R-:W-:Y:S02]  /*db20*/  ISETP.GE.AND P4, PT, R8, c[0x0][0x3c8], PT ;  /* 0x0000f20008007a0c */ /* 0x000fe40003f86270 */
[C---:B----4-:R-:W-:Y:S02]  /*db30*/  IADD3 R7, R0.reuse, 0x60, RZ ;  /* 0x0000006000077810 */ /* 0x050fe40007ffe0ff */
[----:B------:R-:W-:Y:S02]  /*db40*/  IADD3 R6, R0, 0x68, RZ ;  /* 0x0000006800067810 */ /* 0x000fe40007ffe0ff */
[----:B------:R-:W-:Y:S02]  /*db50*/  ISETP.GE.AND P3, PT, R7, c[0x0][0x3c8], PT ;  /* 0x0000f20007007a0c */ /* 0x000fe40003f66270 */
[----:B------:R-:W-:-:S05]  /*db60*/  ISETP.GE.AND P2, PT, R6, c[0x0][0x3c8], PT ;  /* 0x0000f20006007a0c */ /* 0x000fca0003f46270 */
[----:B------:R-:W-:-:S06]  /*db70*/  @!P4 LEA.HI R9, R8, R8, RZ, 0x1 ;  /* 0x000000080809c211 */ /* 0x000fcc00078f08ff */
[----:B------:R-:W-:Y:S02]  /*db80*/  @!P3 LEA.HI R8, R7, R7, RZ, 0x1 ;  /* 0x000000070708b211 */ /* 0x000fe400078f08ff */
[----:B------:R-:W-:Y:S02]  /*db90*/  @!P2 LEA.HI R7, R6, R6, RZ, 0x1 ;  /* 0x000000060607a211 */ /* 0x000fe400078f08ff */
[----:B------:R-:W-:Y:S02]  /*dba0*/  @!P3 LOP3.LUT R8, R8, 0xfffffffe, RZ, 0xc0, !PT ;  /* 0xfffffffe0808b812 */ /* 0x000fe400078ec0ff */
[C---:B--2---:R-:W-:Y:S02]  /*dbb0*/  IADD3 R5, R0.reuse, 0x70, RZ ;  /* 0x0000007000057810 */ /* 0x044fe40007ffe0ff */
[----:B------:R-:W-:Y:S02]  /*dbc0*/  IADD3 R4, R0, 0x78, RZ ;  /* 0x0000007800047810 */ /* 0x000fe40007ffe0ff */
[----:B------:R-:W-:-:S02]  /*dbd0*/  ISETP.GE.AND P1, PT, R5, c[0x0][0x3c8], PT ;  /* 0x0000f20005007a0c */ /* 0x000fc40003f26270 */
[----:B------:R-:W-:Y:S02]  /*dbe0*/  ISETP.GE.AND P0, PT, R4, c[0x0][0x3c8], PT ;  /* 0x0000f20004007a0c */ /* 0x000fe40003f06270 */
[----:B------:R-:W-:-:S09]  /*dbf0*/  @!P2 LOP3.LUT R7, R7, 0xfffffffe, RZ, 0xc0, !PT ;  /* 0xfffffffe0707a812 */ /* 0x000fd200078ec0ff */
[----:B------:R-:W-:Y:S02]  /*dc00*/  @!P1 LEA.HI R6, R5, R5, RZ, 0x1 ;  /* 0x0000000505069211 */ /* 0x000fe400078f08ff */
[----:B------:R-:W-:Y:S02]  /*dc10*/  @!P0 LEA.HI R4, R4, R4, RZ, 0x1 ;  /* 0x0000000404048211 */ /* 0x000fe400078f08ff */
[----:B------:R-:W-:Y:S01]  /*dc20*/  @!P4 LOP3.LUT R5, R9, 0xfffffffe, RZ, 0xc0, !PT ;  /* 0xfffffffe0905c812 */ /* 0x000fe200078ec0ff */
[--C-:B------:R-:W-:Y:S01]  /*dc30*/  @!P3 IMAD.WIDE R8, R8, 0x4, R2.reuse ;  /* 0x000000040808b825 */ /* 0x100fe200078e0202 */
[----:B------:R-:W-:Y:S02]  /*dc40*/  @!P1 LOP3.LUT R12, R6, 0xfffffffe, RZ, 0xc0, !PT ;  /* 0xfffffffe060c9812 */ /* 0x000fe400078ec0ff */
[----:B------:R-:W-:Y:S01]  /*dc50*/  @!P0 LOP3.LUT R13, R4, 0xfffffffe, RZ, 0xc0, !PT ;  /* 0xfffffffe040d8812 */ /* 0x000fe200078ec0ff */
        /* <DEDUP_REMOVED lines=9> */
.L_x_117:
[----:B------:R-:W-:Y:S05]  /*dcf0*/  BSYNC B0 ;  /* 0x0000000000007941 */ /* 0x000fea0003800000 */
.L_x_116:
[----:B--23--:R2:W3:Y:S01]  /*dd00*/  SHFL.IDX PT, R3, R22, 0x2, 0x1c1f ;  /* 0x005c1f0016037f89 */ /* 0x00c4e200000e0000 */
[----:B------:R-:W-:Y:S03]  /*dd10*/  BSSY B0, `(.L_x_118) ;  /* 0x0000060000007945 */ /* 0x000fe60003800000 */
[----:B----4-:R2:W4:Y:S01]  /*dd20*/  SHFL.IDX PT, R2, R23, 0x2, 0x1c1f ;  /* 0x005c1f0017027f89 */ /* 0x01052200000e0000 */
[----:B------:R-:W-:Y:S05]  /*dd30*/  @P5 BRA `(.L_x_119) ;  /* 0x000005d000005947 */ /* 0x000fea0003800000 */
[C---:B------:R-:W-:Y:S02]  /*dd40*/  IADD3 R5, R0.reuse, 0x8, RZ ;  /* 0x0000000800057810 */ /* 0x040fe40007ffe0ff */
[----:B------:R-:W-:-:S02]  /*dd50*/  IADD3 R4, R0, 0x10, RZ ;  /* 0x0000001000047810 */ /* 0x000fc40007ffe0ff */
[----:B------:R-:W-:Y:S02]  /*dd60*/  ISETP.GE.AND P2, PT, R5, c[0x0][0x3c8], PT ;  /* 0x0000f20005007a0c */ /* 0x000fe40003f46270 */
[----:B------:R-:W-:Y:S02]  /*dd70*/  ISETP.GE.AND P1, PT, R4, c[0x0][0x3c8], PT ;  /* 0x0000f20004007a0c */ /* 0x000fe40003f26270 */
[C---:B------:R-:W-:Y:S02]  /*dd80*/  ISETP.GE.AND P3, PT, R0.reuse, c[0x0][0x3c8], PT ;  /* 0x0000f20000007a0c */ /* 0x040fe40003f66270 */
[C---:B------:R-:W-:Y:S02]  /*dd90*/  IADD3 R10, R0.reuse, 0x18, RZ ;  /* 0x00000018000a7810 */ /* 0x040fe40007ffe0ff */
[----:B------:R-:W-:Y:S02]  /*dda0*/  IADD3 R11, R0, 0x20, RZ ;  /* 0x00000020000b7810 */ /* 0x000fe40007ffe0ff */
[----:B------:R-:W-:-:S02]  /*ddb0*/  ISETP.GE.AND P0, PT, R10, c[0x0][0x3c8], PT ;  /* 0x0000f2000a007a0c */ /* 0x000fc40003f06270 */
[----:B------:R-:W-:Y:S02]  /*ddc0*/  ISETP.GE.AND P5, PT, R11, c[0x0][0x3c8], PT ;  /* 0x0000f2000b007a0c */ /* 0x000fe40003fa6270 */
[----:B------:R-:W-:Y:S02]  /*ddd0*/  @!P2 LEA.HI R5, R5, R5, RZ, 0x1 ;  /* 0x000000050505a211 */ /* 0x000fe400078f08ff */
[----:B------:R-:W-:Y:S01]  /*dde0*/  @!P1 LEA.HI R4, R4, R4, RZ, 0x1 ;  /* 0x0000000404049211 */ /* 0x000fe200078f08ff */
[--C-:B---34-:R-:W-:Y:S01]  /*ddf0*/  @!P3 IMAD.WIDE R6, R0, 0x4, R2.reuse ;  /* 0x000000040006b825 */ /* 0x118fe200078e0202 */
[----:B------:R-:W-:Y:S02]  /*de00*/  @!P2 LOP3.LUT R5, R5, 0xfffffffe, RZ, 0xc0, !PT ;  /* 0xfffffffe0505a812 */ /* 0x000fe400078ec0ff */
[----:B------:R-:W-:Y:S02]  /*de10*/  @!P1 LOP3.LUT R8, R4, 0xfffffffe, RZ, 0xc0, !PT ;  /* 0xfffffffe04089812 */ /* 0x000fe400078ec0ff */
[----:B------:R3:W-:Y:S01]  /*de20*/  @!P3 ST.E.64 [R6.64], R140 ;  /* 0x0000008c0600b985 */ /* 0x0007e2000c101b12 */
[----:B------:R-:W-:Y:S01]  /*de30*/  @!P2 IMAD.WIDE R4, R5, 0x4, R2 ;  /* 0x000000040504a825 */ /* 0x000fe200078e0202 */
[----:B------:R-:W-:-:S03]  /*de40*/  IADD3 R12, R0, 0x48, RZ ;  /* 0x00000048000c7810 */ /* 0x000fc60007ffe0ff */
[----:B------:R-:W-:Y:S01]  /*de50*/  @!P1 IMAD.WIDE R8, R8, 0x4, R2 ;  /* 0x0000000408089825 */ /* 0x000fe200078e0202 */
[----:B------:R4:W-:Y:S04]  /*de60*/  @!P2 ST.E.64 [R4.64], R148 ;  /* 0x000000940400a985 */ /* 0x0009e8000c101b12 */
[----:B------:R5:W-:Y:S01]  /*de70*/  @!P1 ST.E.64 [R8.64], R160 ;  /* 0x000000a008009985 */ /* 0x000be2000c101b12 */
[----:B---3--:R-:W-:Y:S02]  /*de80*/  IADD3 R7, R0, 0x28, RZ ;  /* 0x0000002800077810 */ /* 0x008fe40007ffe0ff */
[----:B------:R-:W-:Y:S02]  /*de90*/  @!P5 LEA.HI R6, R11, R11, RZ, 0x1 ;  /* 0x0000000b0b06d211 */ /* 0x000fe400078f08ff */
[----:B------:R-:W-:-:S02]  /*dea0*/  ISETP.GE.AND P4, PT, R7, c[0x0][0x3c8], PT ;  /* 0x0000f20007007a0c */ /* 0x000fc40003f86270 */
[----:B----4-:R-:W-:Y:S02]  /*deb0*/  @!P0 LEA.HI R4, R10, R10, RZ, 0x1 ;  /* 0x0000000a0a048211 */ /* 0x010fe400078f08ff */
[----:B------:R-:W-:Y:S02]  /*dec0*/  IADD3 R10, R0, 0x40, RZ ;  /* 0x00000040000a7810 */ /* 0x000fe40007ffe0ff */
[----:B------:R-:W-:Y:S02]  /*ded0*/  @!P0 LOP3.LUT R4, R4, 0xfffffffe, RZ, 0xc0, !PT ;  /* 0xfffffffe04048812 */ /* 0x000fe400078ec0ff */
[C---:B-----5:R-:W-:Y:S02]  /*dee0*/  IADD3 R8, R0.reuse, 0x30, RZ ;  /* 0x0000003000087810 */ /* 0x060fe40007ffe0ff */
[----:B------:R-:W-:Y:S01]  /*def0*/  IADD3 R9, R0, 0x38, RZ ;  /* 0x0000003800097810 */ /* 0x000fe20007ffe0ff */
[----:B------:R-:W-:Y:S01]  /*df00*/  @!P0 IMAD.WIDE R4, R4, 0x4, R2 ;  /* 0x0000000404048825 */ /* 0x000fe200078e0202 */
[----:B------:R-:W-:-:S02]  /*df10*/  ISETP.GE.AND P3, PT, R8, c[0x0][0x3c8], PT ;  /* 0x0000f20008007a0c */ /* 0x000fc40003f66270 */
[----:B------:R-:W-:Y:S02]  /*df20*/  ISETP.GE.AND P2, PT, R9, c[0x0][0x3c8], PT ;  /* 0x0000f20009007a0c */ /* 0x000fe40003f46270 */
[----:B------:R-:W-:Y:S01]  /*df30*/  @!P5 LOP3.LUT R6, R6, 0xfffffffe, RZ, 0xc0, !PT ;  /* 0xfffffffe0606d812 */ /* 0x000fe200078ec0ff */
[----:B------:R3:W-:Y:S01]  /*df40*/  @!P0 ST.E.64 [R4.64], R164 ;  /* 0x000000a404008985 */ /* 0x0007e2000c101b12 */
[----:B------:R-:W-:Y:S02]  /*df50*/  ISETP.GE.AND P1, PT, R10, c[0x0][0x3c8], PT ;  /* 0x0000f2000a007a0c */ /* 0x000fe40003f26270 */
[----:B------:R-:W-:-:S13]  /*df60*/  ISETP.GE.AND P0, PT, R12, c[0x0][0x3c8], PT ;  /* 0x0000f2000c007a0c */ /* 0x000fda0003f06270 */
[----:B------:R-:W-:-:S04]  /*df70*/  @!P0 LEA.HI R12, R12, R12, RZ, 0x1 ;  /* 0x0000000c0c0c8211 */ /* 0x000fc800078f08ff */
[----:B------:R-:W-:Y:S01]  /*df80*/  @!P0 LOP3.LUT R12, R12, 0xfffffffe, RZ, 0xc0, !PT ;  /* 0xfffffffe0c0c8812 */ /* 0x000fe200078ec0ff */
[----:B---3--:R-:W-:Y:S01]  /*df90*/  @!P5 IMAD.WIDE R4, R6, 0x4, R2 ;  /* 0x000000040604d825 */ /* 0x008fe200078e0202 */
[----:B------:R-:W-:Y:S02]  /*dfa0*/  @!P4 LEA.HI R6, R7, R7, RZ, 0x1 ;  /* 0x000000070706c211 */ /* 0x000fe400078f08ff */
[----:B------:R-:W-:Y:S02]  /*dfb0*/  @!P1 LEA.HI R7, R10, R10, RZ, 0x1 ;  /* 0x0000000a0a079211 */ /* 0x000fe400078f08ff */
[----:B------:R3:W-:Y:S01]  /*dfc0*/  @!P5 ST.E.64 [R4.64], R176 ;  /* 0x000000b00400d985 */ /* 0x0007e2000c101b12 */
[----:B------:R-:W-:Y:S02]  /*dfd0*/  @!P4 LOP3.LUT R6, R6, 0xfffffffe, RZ, 0xc0, !PT ;  /* 0xfffffffe0606c812 */ /* 0x000fe400078ec0ff */
[----:B------:R-:W-:Y:S02]  /*dfe0*/  @!P1 LOP3.LUT R7, R7, 0xfffffffe, RZ, 0xc0, !PT ;  /* 0xfffffffe07079812 */ /* 0x000fe400078ec0ff */
[----:B---3--:R-:W-:-:S02]  /*dff0*/  @!P3 LEA.HI R5, R8, R8, RZ, 0x1 ;  /* 0x000000080805b211 */ /* 0x008fc400078f08ff */
[----:B------:R-:W-:Y:S02]  /*e000*/  @!P2 LEA.HI R4, R9, R9, RZ, 0x1 ;  /* 0x000000090904a211 */ /* 0x000fe400078f08ff */
[----:B------:R-:W-:Y:S02]  /*e010*/  @!P3 LOP3.LUT R8, R5, 0xfffffffe, RZ, 0xc0, !PT ;  /* 0xfffffffe0508b812 */ /* 0x000fe400078ec0ff */
[----:B------:R-:W-:Y:S01]  /*e020*/  @!P2 LOP3.LUT R10, R4, 0xfffffffe, RZ, 0xc0, !PT ;  /* 0xfffffffe040aa812 */ /* 0x000fe200078ec0ff */
[----:B------:R-:W-:-:S04]  /*e030*/  @!P4 IMAD.WIDE R4, R6, 0x4, R2 ;  /* 0x000000040604c825 */ /* 0x000fc800078e0202 */
[--C-:B------:R-:W-:Y:S01]  /*e040*/  @!P3 IMAD.WIDE R8, R8, 0x4, R2.reuse ;  /* 0x000000040808b825 */ /* 0x100fe200078e0202 */
[----:B------:R3:W-:Y:S03]  /*e050*/  @!P4 ST.E.64 [R4.64], R180 ;  /* 0x000000b40400c985 */ /* 0x0007e6000c101b12 */
[--C-:B------:R-:W-:Y:S01]  /*e060*/  @!P2 IMAD.WIDE R10, R10, 0x4, R2.reuse ;  /* 0x000000040a0aa825 */ /* 0x100fe200078e0202 */
[----:B------:R4:W-:Y:S03]  /*e070*/  @!P3 ST.E.64 [R8.64], R196 ;  /* 0x000000c40800b985 */ /* 0x0009e6000c101b12 */
[--C-:B------:R-:W-:Y:S01]  /*e080*/  @!P1 IMAD.WIDE R6, R7, 0x4, R2.reuse ;  /* 0x0000000407069825 */ /* 0x100fe200078e0202 */
[----:B------:R-:W-:Y:S04]  /*e090*/  @!P2 ST.E.64 [R10.64], R200 ;  /* 0x000000c80a00a985 */ /* 0x000fe8000c101b12 */
[----:B------:R5:W-:Y:S01]  /*e0a0*/  @!P1 ST.E.64 [R6.64], R72 ;  /* 0x0000004806009985 */ /* 0x000be2000c101b12 */
[----:B---3--:R-:W-:Y:S01]  /*e0b0*/  @!P0 IMAD.WIDE R4, R12, 0x4, R2 ;  /* 0x000000040c048825 */ /* 0x008fe200078e0202 */
[----:B----4-:R-:W-:-:S04]  /*e0c0*/  IADD3 R9, R0, 0x50, RZ ;  /* 0x0000005000097810 */ /* 0x010fc80007ffe0ff */
[----:B------:R3:W-:Y:S01]  /*e0d0*/  @!P0 ST.E.64 [R4.64], R76 ;  /* 0x0000004c04008985 */ /* 0x0007e2000c101b12 */
[----:B------:R-:W-:Y:S02]  /*e0e0*/  IADD3 R8, R0, 0x58, RZ ;  /* 0x0000005800087810 */ /* 0x000fe40007ffe0ff */
[----:B------:R-:W-:Y:S02]  /*e0f0*/  ISETP.GE.AND P5, PT, R9, c[0x0][0x3c8], PT ;  /* 0x0000f20009007a0c */ /* 0x000fe40003fa6270 */
[----:B------:R-:W-:Y:S02]  /*e100*/  ISETP.GE.AND P4, PT, R8, c[0x0][0x3c8], PT ;  /* 0x0000f20008007a0c */ /* 0x000fe40003f86270 */
[C---:B-----5:R-:W-:Y:S02]  /*e110*/  IADD3 R7, R0.reuse, 0x60, RZ ;  /* 0x0000006000077810 */ /* 0x060fe40007ffe0ff */
[----:B------:R-:W-:Y:S02]  /*e120*/  IADD3 R6, R0, 0x68, RZ ;  /* 0x0000006800067810 */ /* 0x000fe40007ffe0ff */
[----:B------:R-:W-:-:S02]  /*e130*/  ISETP.GE.AND P3, PT, R7, c[0x0][0x3c8], PT ;  /* 0x0000f20007007a0c */ /* 0x000fc40003f66270 */
[----:B------:R-:W-:-:S03]  /*e140*/  ISETP.GE.AND P2, PT, R6, c[0x0][0x3c8], PT ;  /* 0x0000f20006007a0c */ /* 0x000fc60003f46270 */
[----:B------:R-:W-:Y:S02]  /*e150*/  @!P5 LEA.HI R9, R9, R9, RZ, 0x1 ;  /* 0x000000090909d211 */ /* 0x000fe400078f08ff */
[----:B------:R-:W-:-:S04]  /*e160*/  @!P4 LEA.HI R10, R8, R8, RZ, 0x1 ;  /* 0x00000008080ac211 */ /* 0x000fc800078f08ff */
[----:B------:R-:W-:Y:S02]  /*e170*/  @!P4 LOP3.LUT R10, R10, 0xfffffffe, RZ, 0xc0, !PT ;  /* 0xfffffffe0a0ac812 */ /* 0x000fe400078ec0ff */
[----:B------:R-:W-:Y:S02]  /*e180*/  @!P3 LEA.HI R8, R7, R7, RZ, 0x1 ;  /* 0x000000070708b211 */ /* 0x000fe400078f08ff */
[----:B------:R-:W-:Y:S01]  /*e190*/  @!P2 LEA.HI R7, R6, R6, RZ, 0x1 ;  /* 0x000000060607a211 */ /* 0x000fe200078f08ff */
[----:B------:R-:W-:Y:S01]  /*e1a0*/  @!P4 IMAD.WIDE R10, R10, 0x4, R2 ;  /* 0x000000040a0ac825 */ /* 0x000fe200078e0202 */
[----:B------:R-:W-:Y:S02]  /*e1b0*/  @!P3 LOP3.LUT R8, R8, 0xfffffffe, RZ, 0xc0, !PT ;  /* 0xfffffffe0808b812 */ /* 0x000fe400078ec0ff */
[C---:B---3--:R-:W-:Y:S02]  /*e1c0*/  IADD3 R5, R0.reuse, 0x70, RZ ;  /* 0x0000007000057810 */ /* 0x048fe40007ffe0ff */
[----:B------:R-:W-:-:S02]  /*e1d0*/  IADD3 R4, R0, 0x78, RZ ;  /* 0x0000007800047810 */ /* 0x000fc40007ffe0ff */
[----:B------:R-:W-:Y:S02]  /*e1e0*/  ISETP.GE.AND P1, PT, R5, c[0x0][0x3c8], PT ;  /* 0x0000f20005007a0c */ /* 0x000fe40003f26270 */
[----:B------:R-:W-:Y:S02]  /*e1f0*/  ISETP.GE.AND P0, PT, R4, c[0x0][0x3c8], PT ;  /* 0x0000f20004007a0c */ /* 0x000fe40003f06270 */
[----:B------:R-:W-:-:S09]  /*e200*/  @!P2 LOP3.LUT R7, R7, 0xfffffffe, RZ, 0xc0, !PT ;  /* 0xfffffffe0707a812 */ /* 0x000fd200078ec0ff */
[----:B------:R-:W-:Y:S02]  /*e210*/  @!P1 LEA.HI R6, R5, R5, RZ, 0x1 ;  /* 0x0000000505069211 */ /* 0x000fe400078f08ff */
[----:B------:R-:W-:Y:S01]  /*e220*/  @!P5 LOP3.LUT R5, R9, 0xfffffffe, RZ, 0xc0, !PT ;  /* 0xfffffffe0905d812 */ /* 0x000fe200078ec0ff */
[--C-:B------:R-:W-:Y:S01]  /*e230*/  @!P3 IMAD.WIDE R8, R8, 0x4, R2.reuse ;  /* 0x000000040808b825 */ /* 0x100fe200078e0202 */
[----:B------:R-:W-:Y:S02]  /*e240*/  @!P0 LEA.HI R4, R4, R4, RZ, 0x1 ;  /* 0x0000000404048211 */ /* 0x000fe400078f08ff */
[----:B------:R-:W-:Y:S01]  /*e250*/  @!P1 LOP3.LUT R14, R6, 0xfffffffe, RZ, 0xc0, !PT ;  /* 0xfffffffe060e9812 */ /* 0x000fe200078ec0ff */
[----:B------:R-:W-:Y:S01]  /*e260*/  @!P5 IMAD.WIDE R12, R5, 0x4, R2 ;  /* 0x00000004050cd825 */ /* 0x000fe200078e0202 */
[----:B------:R-:W-:-:S03]  /*e270*/  @!P0 LOP3.LUT R15, R4, 0xfffffffe, RZ, 0xc0, !PT ;  /* 0xfffffffe040f8812 */ /* 0x000fc600078ec0ff */
[--C-:B------:R-:W-:Y:S01]  /*e280*/  @!P2 IMAD.WIDE R6, R7, 0x4, R2.reuse ;  /* 0x000000040706a825 */ /* 0x100fe200078e0202 */
[----:B------:R3:W-:Y:S03]  /*e290*/  @!P5 ST.E.64 [R12.64], R88 ;  /* 0x000000580c00d985 */ /* 0x0007e6000c101b12 */
[--C-:B------:R-:W-:Y:S01]  /*e2a0*/  @!P1 IMAD.WIDE R4, R14, 0x4, R2.reuse ;  /* 0x000000040e049825 */ /* 0x100fe200078e0202 */
[----:B------:R3:W-:Y:S03]  /*e2b0*/  @!P4 ST.E.64 [R10.64], R92 ;  /* 0x0000005c0a00c985 */ /* 0x0007e6000c101b12 */
[----:B------:R-:W-:Y:S01]  /*e2c0*/  @!P0 IMAD.WIDE R2, R15, 0x4, R2 ;  /* 0x000000040f028825 */ /* 0x000fe200078e0202 */
[----:B------:R3:W-:Y:S04]  /*e2d0*/  @!P3 ST.E.64 [R8.64], R104 ;  /* 0x000000680800b985 */ /* 0x0007e8000c101b12 */
[----:B------:R3:W-:Y:S04]  /*e2e0*/  @!P2 ST.E.64 [R6.64], R108 ;  /* 0x0000006c0600a985 */ /* 0x0007e8000c101b12 */
[----:B------:R3:W-:Y:S04]  /*e2f0*/  @!P1 ST.E.64 [R4.64], R120 ;  /* 0x0000007804009985 */ /* 0x0007e8000c101b12 */
[----:B------:R3:W-:Y:S02]  /*e300*/  @!P0 ST.E.64 [R2.64], R124 ;  /* 0x0000007c02008985 */ /* 0x0007e4000c101b12 */
.L_x_119:
[----:B------:R-:W-:Y:S05]  /*e310*/  BSYNC B0 ;  /* 0x0000000000007941 */ /* 0x000fea0003800000 */
.L_x_118:
[----:B---3--:R3:W1:Y:S04]  /*e320*/  SHFL.IDX PT, R3, R22, 0x3, 0x1c1f ;  /* 0x007c1f0016037f89 */ /* 0x00866800000e0000 */
[----:B----4-:R3:W4:Y:S01]  /*e330*/  SHFL.IDX PT, R2, R23, 0x3, 0x1c1f ;  /* 0x007c1f0017027f89 */ /* 0x01072200000e0000 */
[----:B------:R-:W-:Y:S05]  /*e340*/  @P6 EXIT ;  /* 0x000000000000694d */ /* 0x000fea0003800000 */
[C---:B------:R-:W-:Y:S02]  /*e350*/  ISETP.GE.AND P0, PT, R0.reuse, c[0x0][0x3c8], PT ;  /* 0x0000f20000007a0c */ /* 0x040fe40003f06270 */
[----:B------:R-:W-:-:S02]  /*e360*/  IADD3 R5, R0, 0x8, RZ ;  /* 0x0000000800057810 */ /* 0x000fc40007ffe0ff */
[----:B------:R-:W-:Y:S02]  /*e370*/  IADD3 R4, R0, 0x10, RZ ;  /* 0x0000001000047810 */ /* 0x000fe40007ffe0ff */
[----:B------:R-:W-:Y:S02]  /*e380*/  ISETP.GE.AND P6, PT, R5, c[0x0][0x3c8], PT ;  /* 0x0000f20005007a0c */ /* 0x000fe40003fc6270 */
[----:B------:R-:W-:Y:S02]  /*e390*/  ISETP.GE.AND P5, PT, R4, c[0x0][0x3c8], PT ;  /* 0x0000f20004007a0c */ /* 0x000fe40003fa6270 */
[C---:B------:R-:W-:Y:S02]  /*e3a0*/  IADD3 R8, R0.reuse, 0x18, RZ ;  /* 0x0000001800087810 */ /* 0x040fe40007ffe0ff */
[C---:B------:R-:W-:Y:S01]  /*e3b0*/  IADD3 R9, R0.reuse, 0x20, RZ ;  /* 0x0000002000097810 */ /* 0x040fe20007ffe0ff */
[C---:B-1--4-:R-:W-:Y:S01]  /*e3c0*/  @!P0 IMAD.WIDE R6, R0.reuse, 0x4, R2 ;  /* 0x0000000400068825 */ /* 0x052fe200078e0202 */
[----:B------:R-:W-:-:S02]  /*e3d0*/  IADD3 R10, R0, 0x28, RZ ;  /* 0x00000028000a7810 */ /* 0x000fc40007ffe0ff */
[C---:B------:R-:W-:Y:S02]  /*e3e0*/  IADD3 R11, R0.reuse, 0x30, RZ ;  /* 0x00000030000b7810 */ /* 0x040fe40007ffe0ff */
[----:B------:R1:W-:Y:S01]  /*e3f0*/  @!P0 ST.E.64 [R6.64], R142 ;  /* 0x0000008e06008985 */ /* 0x0003e2000c101b12 */
[----:B------:R-:W-:Y:S02]  /*e400*/  IADD3 R12, R0, 0x38, RZ ;  /* 0x00000038000c7810 */ /* 0x000fe40007ffe0ff */
[----:B------:R-:W-:Y:S02]  /*e410*/  @!P5 LEA.HI R4, R4, R4, RZ, 0x1 ;  /* 0x000000040404d211 */ /* 0x000fe400078f08ff */
[----:B------:R-:W-:Y:S02]  /*e420*/  ISETP.GE.AND P4, PT, R8, c[0x0][0x3c8], PT ;  /* 0x0000f20008007a0c */ /* 0x000fe40003f86270 */
[----:B------:R-:W-:Y:S02]  /*e430*/  ISETP.GE.AND P3, PT, R9, c[0x0][0x3c8], PT ;  /* 0x0000f20009007a0c */ /* 0x000fe40003f66270 */
[----:B------:R-:W-:-:S02]  /*e440*/  @!P5 LOP3.LUT R4, R4, 0xfffffffe, RZ, 0xc0, !PT ;  /* 0xfffffffe0404d812 */ /* 0x000fc400078ec0ff */
[----:B------:R-:W-:Y:S02]  /*e450*/  ISETP.GE.AND P2, PT, R10, c[0x0][0x3c8], PT ;  /* 0x0000f2000a007a0c */ /* 0x000fe40003f46270 */
[----:B------:R-:W-:Y:S02]  /*e460*/  ISETP.GE.AND P1, PT, R11, c[0x0][0x3c8], PT ;  /* 0x0000f2000b007a0c */ /* 0x000fe40003f26270 */
[----:B------:R-:W-:Y:S02]  /*e470*/  ISETP.GE.AND P0, PT, R12, c[0x0][0x3c8], PT ;  /* 0x0000f2000c007a0c */ /* 0x000fe40003f06270 */
[C---:B------:R-:W-:Y:S02]  /*e480*/  IADD3 R14, R0.reuse, 0x40, RZ ;  /* 0x00000040000e7810 */ /* 0x040fe40007ffe0ff */
[----:B------:R-:W-:Y:S02]  /*e490*/  IADD3 R15, R0, 0x48, RZ ;  /* 0x00000048000f7810 */ /* 0x000fe40007ffe0ff */
[----:B-1----:R-:W-:Y:S01]  /*e4a0*/  @!P6 LEA.HI R6, R5, R5, RZ, 0x1 ;  /* 0x000000050506e211 */ /* 0x002fe200078f08ff */
[----:B------:R-:W-:-:S03]  /*e4b0*/  @!P5 IMAD.WIDE R4, R4, 0x4, R2 ;  /* 0x000000040404d825 */ /* 0x000fc600078e0202 */
[----:B------:R-:W-:-:S05]  /*e4c0*/  @!P6 LOP3.LUT R6, R6, 0xfffffffe, RZ, 0xc0, !PT ;  /* 0xfffffffe0606e812 */ /* 0x000fca00078ec0ff */
[----:B------:R-:W-:-:S05]  /*e4d0*/  @!P6 IMAD.WIDE R6, R6, 0x4, R2 ;  /* 0x000000040606e825 */ /* 0x000fca00078e0202 */
[----:B------:R1:W-:Y:S01]  /*e4e0*/  @!P6 ST.E.64 [R6.64], R150 ;  /* 0x000000960600e985 */ /* 0x0003e2000c101b12 */
[----:B------:R-:W-:-:S03]  /*e4f0*/  ISETP.GE.AND P6, PT, R14, c[0x0][0x3c8], PT ;  /* 0x0000f2000e007a0c */ /* 0x000fc60003fc6270 */
[----:B------:R4:W-:Y:S01]  /*e500*/  @!P5 ST.E.64 [R4.64], R162 ;  /* 0x000000a20400d985 */ /* 0x0009e2000c101b12 */
[----:B------:R-:W-:Y:S02]  /*e510*/  ISETP.GE.AND P5, PT, R15, c[0x0][0x3c8], PT ;  /* 0x0000f2000f007a0c */ /* 0x000fe40003fa6270 */
[----:B-1----:R-:W-:Y:S02]  /*e520*/  @!P2 LEA.HI R7, R10, R10, RZ, 0x1 ;  /* 0x0000000a0a07a211 */ /* 0x002fe400078f08ff */
[----:B------:R-:W-:Y:S02]  /*e530*/  @!P1 LEA.HI R6, R11, R11, RZ, 0x1 ;  /* 0x0000000b0b069211 */ /* 0x000fe400078f08ff */
[----:B----4-:R-:W-:Y:S02]  /*e540*/  @!P4 LEA.HI R4, R8, R8, RZ, 0x1 ;  /* 0x000000080804c211 */ /* 0x010fe400078f08ff */
[----:B------:R-:W-:Y:S02]  /*e550*/  @!P3 LEA.HI R8, R9, R9, RZ, 0x1 ;  /* 0x000000090908b211 */ /* 0x000fe400078f08ff */
[----:B------:R-:W-:-:S02]  /*e560*/  @!P0 LEA.HI R5, R12, R12, RZ, 0x1 ;  /* 0x0000000c0c058211 */ /* 0x000fc400078f08ff */
[----:B------:R-:W-:Y:S02]  /*e570*/  @!P4 LOP3.LUT R4, R4, 0xfffffffe, RZ, 0xc0, !PT ;  /* 0xfffffffe0404c812 */ /* 0x000fe400078ec0ff */
[----:B------:R-:W-:Y:S02]  /*e580*/  @!P3 LOP3.LUT R8, R8, 0xfffffffe, RZ, 0xc0, !PT ;  /* 0xfffffffe0808b812 */ /* 0x000fe400078ec0ff */
[----:B------:R-:W-:Y:S01]  /*e590*/  @!P2 LOP3.LUT R7, R7, 0xfffffffe, RZ, 0xc0, !PT ;  /* 0xfffffffe0707a812 */ /* 0x000fe200078ec0ff */
[--C-:B------:R-:W-:Y:S01]  /*e5a0*/  @!P4 IMAD.WIDE R12, R4, 0x4, R2.reuse ;  /* 0x00000004040cc825 */ /* 0x100fe200078e0202 */
[----:B------:R-:W-:Y:S02]  /*e5b0*/  @!P1 LOP3.LUT R6, R6, 0xfffffffe, RZ, 0xc0, !PT ;  /* 0xfffffffe06069812 */ /* 0x000fe400078ec0ff */
[----:B------:R-:W-:Y:S01]  /*e5c0*/  @!P0 LOP3.LUT R5, R5, 0xfffffffe, RZ, 0xc0, !PT ;  /* 0xfffffffe05058812 */ /* 0x000fe200078ec0ff */
[--C-:B------:R-:W-:Y:S01]  /*e5d0*/  @!P3 IMAD.WIDE R10, R8, 0x4, R2.reuse ;  /* 0x00000004080ab825 */ /* 0x100fe200078e0202 */
[----:B------:R1:W-:Y:S03]  /*e5e0*/  @!P4 ST.E.64 [R12.64], R166 ;  /* 0x000000a60c00c985 */ /* 0x0003e6000c101b12 */
[--C-:B------:R-:W-:Y:S01]  /*e5f0*/  @!P2 IMAD.WIDE R8, R7, 0x4, R2.reuse ;  /* 0x000000040708a825 */ /* 0x100fe200078e0202 */
[----:B------:R4:W-:Y:S03]  /*e600*/  @!P3 ST.E.64 [R10.64], R178 ;  /* 0x000000b20a00b985 */ /* 0x0009e6000c101b12 */
[--C-:B------:R-:W-:Y:S01]  /*e610*/  @!P1 IMAD.WIDE R6, R6, 0x4, R2.reuse ;  /* 0x0000000406069825 */ /* 0x100fe200078e0202 */
[----:B------:R5:W-:Y:S03]  /*e620*/  @!P2 ST.E.64 [R8.64], R182 ;  /* 0x000000b60800a985 */ /* 0x000be6000c101b12 */
[----:B------:R-:W-:Y:S01]  /*e630*/  @!P0 IMAD.WIDE R4, R5, 0x4, R2 ;  /* 0x0000000405048825 */ /* 0x000fe200078e0202 */
[----:B------:R-:W-:Y:S04]  /*e640*/  @!P1 ST.E.64 [R6.64], R198 ;  /* 0x000000c606009985 */ /* 0x000fe8000c101b12 */
[----:B------:R2:W-:Y:S01]  /*e650*/  @!P0 ST.E.64 [R4.64], R202 ;  /* 0x000000ca04008985 */ /* 0x0005e2000c101b12 */
[----:B-1----:R-:W-:-:S02]  /*e660*/  IADD3 R12, R0, 0x70, RZ ;  /* 0x00000070000c7810 */ /* 0x002fc40007ffe0ff */
[C---:B----4-:R-:W-:Y:S02]  /*e670*/  IADD3 R10, R0.reuse, 0x60, RZ ;  /* 0x00000060000a7810 */ /* 0x050fe40007ffe0ff */
[C---:B------:R-:W-:Y:S02]  /*e680*/  IADD3 R11, R0.reuse, 0x68, RZ ;  /* 0x00000068000b7810 */ /* 0x040fe40007ffe0ff */
[C---:B-----5:R-:W-:Y:S02]  /*e690*/  IADD3 R8, R0.reuse, 0x50, RZ ;  /* 0x0000005000087810 */ /* 0x060fe40007ffe0ff */
[----:B------:R-:W-:Y:S02]  /*e6a0*/  IADD3 R9, R0, 0x58, RZ ;  /* 0x0000005800097810 */ /* 0x000fe40007ffe0ff */
[----:B------:R-:W-:Y:S02]  /*e6b0*/  ISETP.GE.AND P4, PT, R8, c[0x0][0x3c8], PT ;  /* 0x0000f20008007a0c */ /* 0x000fe40003f86270 */
[----:B------:R-:W-:-:S02]  /*e6c0*/  ISETP.GE.AND P3, PT, R9, c[0x0][0x3c8], PT ;  /* 0x0000f20009007a0c */ /* 0x000fc40003f66270 */
[----:B--2---:R-:W-:Y:S02]  /*e6d0*/  @!P6 LEA.HI R4, R14, R14, RZ, 0x1 ;  /* 0x0000000e0e04e211 */ /* 0x004fe400078f08ff */
[----:B------:R-:W-:Y:S02]  /*e6e0*/  @!P5 LEA.HI R5, R15, R15, RZ, 0x1 ;  /* 0x0000000f0f05d211 */ /* 0x000fe400078f08ff */
[----:B------:R-:W-:Y:S02]  /*e6f0*/  @!P6 LOP3.LUT R4, R4, 0xfffffffe, RZ, 0xc0, !PT ;  /* 0xfffffffe0404e812 */ /* 0x000fe400078ec0ff */
[----:B------:R-:W-:Y:S02]  /*e700*/  ISETP.GE.AND P2, PT, R10, c[0x0][0x3c8], PT ;  /* 0x0000f2000a007a0c */ /* 0x000fe40003f46270 */
[----:B------:R-:W-:Y:S01]  /*e710*/  @!P5 LOP3.LUT R5, R5, 0xfffffffe, RZ, 0xc0, !PT ;  /* 0xfffffffe0505d812 */ /* 0x000fe200078ec0ff */
[----:B------:R-:W-:Y:S01]  /*e720*/  @!P6 IMAD.WIDE R6, R4, 0x4, R2 ;  /* 0x000000040406e825 */ /* 0x000fe200078e0202 */
[----:B------:R-:W-:-:S02]  /*e730*/  ISETP.GE.AND P1, PT, R11, c[0x0][0x3c8], PT ;  /* 0x0000f2000b007a0c */ /* 0x000fc40003f26270 */
[----:B------:R-:W-:Y:S01]  /*e740*/  ISETP.GE.AND P0, PT, R12, c[0x0][0x3c8], PT ;  /* 0x0000f2000c007a0c */ /* 0x000fe20003f06270 */
[----:B------:R-:W-:Y:S01]  /*e750*/  @!P5 IMAD.WIDE R4, R5, 0x4, R2 ;  /* 0x000000040504d825 */ /* 0x000fe200078e0202 */
[----:B------:R1:W-:Y:S01]  /*e760*/  @!P6 ST.E.64 [R6.64], R74 ;  /* 0x0000004a0600e985 */ /* 0x0003e2000c101b12 */
[----:B------:R-:W-:-:S03]  /*e770*/  IADD3 R0, R0, 0x78, RZ ;  /* 0x0000007800007810 */ /* 0x000fc60007ffe0ff */
[----:B------:R2:W-:Y:S01]  /*e780*/  @!P5 ST.E.64 [R4.64], R78 ;  /* 0x0000004e0400d985 */ /* 0x0005e2000c101b12 */
[----:B-1----:R-:W-:-:S04]  /*e790*/  @!P2 LEA.HI R7, R10, R10, RZ, 0x1 ;  /* 0x0000000a0a07a211 */ /* 0x002fc800078f08ff */
[----:B------:R-:W-:Y:S02]  /*e7a0*/  @!P1 LEA.HI R6, R11, R11, RZ, 0x1 ;  /* 0x0000000b0b069211 */ /* 0x000fe400078f08ff */
[----:B--2---:R-:W-:Y:S02]  /*e7b0*/  @!P4 LEA.HI R4, R8, R8, RZ, 0x1 ;  /* 0x000000080804c211 */ /* 0x004fe400078f08ff */
[----:B------:R-:W-:Y:S02]  /*e7c0*/  @!P3 LEA.HI R8, R9, R9, RZ, 0x1 ;  /* 0x000000090908b211 */ /* 0x000fe400078f08ff */
[----:B------:R-:W-:Y:S02]  /*e7d0*/  @!P0 LEA.HI R5, R12, R12, RZ, 0x1 ;  /* 0x0000000c0c058211 */ /* 0x000fe400078f08ff */
[----:B------:R-:W-:Y:S02]  /*e7e0*/  @!P4 LOP3.LUT R4, R4, 0xfffffffe, RZ, 0xc0, !PT ;  /* 0xfffffffe0404c812 */ /* 0x000fe400078ec0ff */
[----:B------:R-:W-:-:S02]  /*e7f0*/  @!P3 LOP3.LUT R8, R8, 0xfffffffe, RZ, 0xc0, !PT ;  /* 0xfffffffe0808b812 */ /* 0x000fc400078ec0ff */
        /* <DEDUP_REMOVED lines=11> */
[----:B------:R1:W-:Y:S04]  /*e8b0*/  @!P1 ST.E.64 [R6.64], R110 ;  /* 0x0000006e06009985 */ /* 0x0003e8000c101b12 */
[----:B------:R1:W-:Y:S01]  /*e8c0*/  @!P0 ST.E.64 [R4.64], R122 ;  /* 0x0000007a04008985 */ /* 0x0003e2000c101b12 */
[----:B------:R-:W-:-:S13]  /*e8d0*/  ISETP.GE.AND P0, PT, R0, c[0x0][0x3c8], PT ;  /* 0x0000f20000007a0c */ /* 0x000fda0003f06270 */
[----:B------:R-:W-:Y:S05]  /*e8e0*/  @P0 EXIT ;  /* 0x000000000000094d */ /* 0x000fea0003800000 */
[----:B------:R-:W-:-:S04]  /*e8f0*/  LEA.HI R0, R0, R0, RZ, 0x1 ;  /* 0x0000000000007211 */ /* 0x000fc800078f08ff */
[----:B------:R-:W-:-:S05]  /*e900*/  LOP3.LUT R0, R0, 0xfffffffe, RZ, 0xc0, !PT ;  /* 0xfffffffe00007812 */ /* 0x000fca00078ec0ff */
[----:B------:R-:W-:-:S05]  /*e910*/  IMAD.WIDE R2, R0, 0x4, R2 ;  /* 0x0000000400027825 */ /* 0x000fca00078e0202 */
[----:B------:R-:W-:Y:S01]  /*e920*/  ST.E.64 [R2.64], R126 ;  /* 0x0000007e02007985 */ /* 0x000fe2000c101b12 */
[----:B------:R-:W-:Y:S05]  /*e930*/  EXIT ;  /* 0x000000000000794d */ /* 0x000fea0003800000 */
.L_x_113:
        /* <DEDUP_REMOVED lines=26> */
[----:B------:R-:W-:-:S04]  /*eae0*/  IMAD.WIDE.U32 R2, R7, c[0x0][0x4d8], R2 ;  /* 0x0001360007027a25 */ /* 0x000fc800078e0002 */
[----:B------:R-:W-:Y:S02]  /*eaf0*/  IMAD R6, R6, c[0x0][0x4d8], RZ ;  /* 0x0001360006067a24 */ /* 0x000fe400078e02ff */
[----:B--2---:R-:W-:Y:S02]  /*eb00*/  IMAD R4, R4, c[0x0][0x550], R9 ;  /* 0x0001540004047a24 */ /* 0x004fe400078e0209 */
[----:B------:R-:W-:Y:S01]  /*eb10*/  IMAD R5, R7, c[0x0][0x4dc], R6 ;  /* 0x0001370007057a24 */ /* 0x000fe200078e0206 */
[----:B------:R-:W-:Y:S02]  /*eb20*/  IADD3 R7, -R0, RZ, RZ ;  /* 0x000000ff00077210 */ /* 0x000fe40007ffe1ff */
[----:B------:R-:W-:Y:S01]  /*eb30*/  SHF.R.S32.HI R6, RZ, 0x1f, R4 ;  /* 0x0000001fff067819 */ /* 0x000fe20000011404 */
[----:B------:R-:W-:Y:S02]  /*eb40*/  IMAD.IADD R3, R5, 0x1, R3 ;  /* 0x0000000105037824 */ /* 0x000fe400078e0203 */
[----:B------:R-:W-:Y:S01]  /*eb50*/  IMAD R5, R7, c[0x0][0x4e8], R8 ;  /* 0x00013a0007057a24 */ /* 0x000fe200078e0208 */
[----:B------:R-:W-:Y:S01]  /*eb60*/  SHF.R.S32.HI R7, RZ, 0x1f, R0 ;  /* 0x0000001fff077819 */ /* 0x000fe20000011400 */
[----:B------:R-:W-:-:S02]  /*eb70*/  IMAD R6, R6, c[0x0][0x4e0], RZ ;  /* 0x0001380006067a24 */ /* 0x000fc400078e02ff */
        /* <DEDUP_REMOVED lines=14> */
.L_x_120:
        /* <DEDUP_REMOVED lines=10> */
.L_x_2677:


//--------------------- .text._ZN7cutlass13device_kernelIN5flash19enable_sm80_to_sm89INS1_16FlashAttnFwdSm80INS1_25CollectiveMainloopFwdSm80ILi8ELi1ELb1EN4cute5tupleIJNS5_1CILi128EEENS7_ILi112EEES8_EEELi128ENS_6half_tEfNS_4arch4Sm80ELb0ELb0ELb1ELb1ELb0ELb0ELb1ELb1EEENS1_21CollectiveEpilogueFwdINS6_IJS8_S8_S9_EEENS6_IJNS7_ILi1EEESH_SH_EEESB_SD_Li256ELb1ELb1ELb1ELb0EEENS1_36VarlenDynamicPersistentTileSchedulerILi128ELi112ELi256ELi256ELb1ELb1ELb0ELb0ELb1ELb1EEEEEEEEEvNT_6ParamsE --------------------------
	.section	.text._ZN7cutlass13device_kernelIN5flash19enable_sm80_to_sm89INS1_16FlashAttnFwdSm80INS1_25CollectiveMainloopFwdSm80ILi8ELi1ELb1EN4cute5tupleIJNS5_1CILi128EEENS7_ILi112EEES8_EEELi128ENS_6half_tEfNS_4arch4Sm80ELb0ELb0ELb1ELb1ELb0ELb0ELb1ELb1EEENS1_21CollectiveEpilogueFwdINS6_IJS8_S8_S9_EEENS6_IJNS7_ILi1EEESH_SH_EEESB_SD_Li256ELb1ELb1ELb1ELb0EEENS1_36VarlenDynamicPersistentTileSchedulerILi128ELi112ELi256ELi256ELb1ELb1ELb0ELb0ELb1ELb1EEEEEEEEEvNT_6ParamsE,"ax",@progbits
	.sectioninfo	@"SHI_REGISTERS=255"
	.align	128
.text._ZN7cutlass13device_kernelIN5flash19enable_sm80_to_sm89INS1_16FlashAttnFwdSm80INS1_25CollectiveMainloopFwdSm80ILi8ELi1ELb1EN4cute5tupleIJNS5_1CILi128EEENS7_ILi112EEES8_EEELi128ENS_6half_tEfNS_4arch4Sm80ELb0ELb0ELb1ELb1ELb0ELb0ELb1ELb1EEENS1_21CollectiveEpilogueFwdINS6_IJS8_S8_S9_EEENS6_IJNS7_ILi1EEESH_SH_EEESB_SD_Li256ELb1ELb1ELb1ELb0EEENS1_36VarlenDynamicPersistentTileSchedulerILi128ELi112ELi256ELi256ELb1ELb1ELb0ELb0ELb1ELb1EEEEEEEEEvNT_6ParamsE:
        .type           _ZN7cutlass13device_kernelIN5flash19enable_sm80_to_sm89INS1_16FlashAttnFwdSm80INS1_25CollectiveMainloopFwdSm80ILi8ELi1ELb1EN4cute5tupleIJNS5_1CILi128EEENS7_ILi112EEES8_EEELi128ENS_6half_tEfNS_4arch4Sm80ELb0ELb0ELb1ELb1ELb0ELb0ELb1ELb1EEENS1_21CollectiveEpilogueFwdINS6_IJS8_S8_S9_EEENS6_IJNS7_ILi1EEESH_SH_EEESB_SD_Li256ELb1ELb1ELb1ELb0EEENS1_36VarlenDynamicPersistentTileSchedulerILi128ELi112ELi256ELi256ELb1ELb1ELb0ELb0ELb1ELb1EEEEEEEEEvNT_6ParamsE,@function
        .size           _ZN7cutlass13device_kernelIN5flash19enable_sm80_to_sm89INS1_16FlashAttnFwdSm80INS1_25CollectiveMainloopFwdSm80ILi8ELi1ELb1EN4cute5tupleIJNS5_1CILi128EEENS7_ILi112EEES8_EEELi128ENS_6half_tEfNS_4arch4Sm80ELb0ELb0ELb1ELb1ELb0ELb0ELb1ELb1EEENS1_21CollectiveEpilogueFwdINS6_IJS8_S8_S9_EEENS6_IJNS7_ILi1EEESH_SH_EEESB_SD_Li256ELb1ELb1ELb1ELb0EEENS1_36VarlenDynamicPersistentTileSchedulerILi128ELi112ELi256ELi256ELb1ELb1ELb0ELb0ELb1ELb1EEEEEEEEEvNT_6ParamsE,(.L_x_2678 - _ZN7cutlass13device_kernelIN5flash19enable_sm80_to_sm89INS1_16FlashAttnFwdSm80INS1_25CollectiveMainloopFwdSm80ILi8ELi1ELb1EN4cute5tupleIJNS5_1CILi128EEENS7_ILi112EEES8_EEELi128ENS_6half_tEfNS_4arch4Sm80ELb0ELb0ELb1ELb1ELb0ELb0ELb1ELb1EEENS1_21CollectiveEpilogueFwdINS6_IJS8_S8_S9_EEENS6_IJNS7_ILi1EEESH_SH_EEESB_SD_Li256ELb1ELb1ELb1ELb0EEENS1_36VarlenDynamicPersistentTileSchedulerILi128ELi112ELi256ELi256ELb1ELb1ELb0ELb0ELb1ELb1EEEEEEEEEvNT_6ParamsE)
        .other          _ZN7cutlass13device_kernelIN5flash19enable_sm80_to_sm89INS1_16FlashAttnFwdSm80INS1_25CollectiveMainloopFwdSm80ILi8ELi1ELb1EN4cute5tupleIJNS5_1CILi128EEENS7_ILi112EEES8_EEELi128ENS_6half_tEfNS_4arch4Sm80ELb0ELb0ELb1ELb1ELb0ELb0ELb1ELb1EEENS1_21CollectiveEpilogueFwdINS6_IJS8_S8_S9_EEENS6_IJNS7_ILi1EEESH_SH_EEESB_SD_Li256ELb1ELb1ELb1ELb0EEENS1_36VarlenDynamicPersistentTileSchedulerILi128ELi112ELi256ELi256ELb1ELb1ELb0ELb0ELb1ELb1EEEEEEEEEvNT_6ParamsE,@"STO_CUDA_ENTRY STV_DEFAULT"
_ZN7cutlass13device_kernelIN5flash19enable_sm80_to_sm89INS1_16FlashAttnFwdSm80INS1_25CollectiveMainloopFwdSm80ILi8ELi1ELb1EN4cute5tupleIJNS5_1CILi128EEENS7_ILi112EEES8_EEELi128ENS_6half_tEfNS_4arch4Sm80ELb0ELb0ELb1ELb1ELb0ELb0ELb1ELb1EEENS1_21CollectiveEpilogueFwdINS6_IJS8_S8_S9_EEENS6_IJNS7_ILi1EEESH_SH_EEESB_SD_Li256ELb1ELb1ELb1ELb0EEENS1_36VarlenDynamicPersistentTileSchedulerILi128ELi112ELi256ELi256ELb1ELb1ELb0ELb0ELb1ELb1EEEEEEEEEvNT_6ParamsE:
[----:B------:R-:W-:-:S03]  /*0000*/  MOV R1, c[0x0][0x28] ;  /* 0x00000a0000017a02 */ /* 0x000fc60000000f00 */
[----:B------:R-:W1:Y:S01]  /*0010*/  S2R R2, SR_TID.X ;  /* 0x0000000000027919 */ /* 0x000e620000002100 */
[----:B------:R-:W-:Y:S01]  /*0020*/  IADD3 R1, R1, -0x88, RZ ;  /* 0xffffff7801017810 */ /* 0x000fe20007ffe0ff */
[----:B------:R-:W-:Y:S01]  /*0030*/  ULDC.64 UR6, c[0x0][0x118] ;  /* 0x0000460000067ab9 */ /* 0x000fe20000000a00 */
[----:B-1----:R-:W-:-:S05]  /*0040*/  SHF.R.U32.HI R0, RZ, 0x5, R2 ;  /* 0x00000005ff007819 */ /* 0x002fca0000011602 */
[----:B------:R-:W1:Y:S02]  /*0050*/  SHFL.IDX PT, R3, R0, RZ, 0x1f ;  /* 0x00001fff00037589 */ /* 0x000e6400000e0000 */
[----:B-1----:R-:W-:Y:S02]  /*0060*/  ISETP.NE.AND P0, PT, R3, RZ, PT ;  /* 0x000000ff0300720c */ /* 0x002fe40003f05270 */
[----:B------:R-:W-:Y:S11]  /*0070*/  STL [R1+0x78], R3 ;  /* 0x0000780301007387 */ /* 0x000ff60000100800 */
[----:B------:R-:W-:Y:S06]  /*0080*/  @P0 BAR.SYNC.DEFER_BLOCKING 0x5, 0x100 ;  /* 0x0144000000000b1d */ /* 0x000fec0000010000 */
[----:B------:R-:W1:Y:S04]  /*0090*/  @P0 LDS.128 R4, [0xf100] ;  /* 0x00f10000ff040984 */ /* 0x000e680000000c00 */
[----:B-1----:R1:W-:Y:S04]  /*00a0*/  @P0 STL.64 [R1+0x28], R4 ;  /* 0x0000280401000387 */ /* 0x0023e80000100a00 */
[----:B------:R1:W-:Y:S04]  /*00b0*/  @P0 STL.64 [R1+0x30], R6 ;  /* 0x0000300601000387 */ /* 0x0003e80000100a00 */
[----:B------:R-:W-:Y:S06]  /*00c0*/  @P0 BAR.ARV 0x4, 0x100 ;  /* 0x0104000000000b1d */ /* 0x000fec0000002000 */
[----:B------:R-:W-:Y:S05]  /*00d0*/  @P0 BRA `(.L_x_121) ;  /* 0x00000b1000000947 */ /* 0x000fea0003800000 */
[----:B------:R-:W-:Y:S01]  /*00e0*/  LOP3.LUT R14, R2, 0x1f, RZ, 0xc0, !PT ;  /* 0x0000001f020e7812 */ /* 0x000fe200078ec0ff */
[----:B------:R-:W-:Y:S01]  /*00f0*/  CS2R R8, SRZ ;  /* 0x0000000000087805 */ /* 0x000fe2000001ff00 */
[----:B-1----:R-:W-:-:S02]  /*0100*/  IMAD.MOV.U32 R7, RZ, RZ, RZ ;  /* 0x000000ffff077224 */ /* 0x002fc400078e00ff */
[----:B------:R-:W-:-:S04]  /*0110*/  ISETP.NE.AND P6, PT, R14, 0x1f, PT ;  /* 0x0000001f0e00780c */ /* 0x000fc80003fc5270 */
[----:B------:R-:W-:-:S13]  /*0120*/  ISETP.GE.OR P0, PT, R14, c[0x0][0x53c], !P6 ;  /* 0x00014f000e007a0c */ /* 0x000fda0007706670 */
[----:B------:R-:W-:Y:S02]  /*0130*/  @!P0 IMAD.MOV.U32 R4, RZ, RZ, 0x4 ;  /* 0x00000004ff048424 */ /* 0x000fe400078e00ff */
[----:B------:R-:W-:Y:S02]  /*0140*/  @!P0 IMAD.MOV.U32 R2, RZ, RZ, 0x4 ;  /* 0x00000004ff028424 */ /* 0x000fe400078e00ff */
[----:B------:R-:W-:-:S04]  /*0150*/  @!P0 IMAD.WIDE.U32 R4, R14, R4, c[0x0][0x580] ;  /* 0x000160000e048625 */ /* 0x000fc800078e0004 */
[C---:B------:R-:W-:Y:S01]  /*0160*/  @!P0 IMAD.WIDE.U32 R2, R14.reuse, R2, c[0x0][0x578] ;  /* 0x00015e000e028625 */ /* 0x040fe200078e0002 */
[----:B------:R-:W2:Y:S04]  /*0170*/  @!P0 LDG.E R8, [R4.64] ;  /* 0x0000000604088981 */ /* 0x000ea8000c1e1900 */
[----:B------:R-:W2:Y:S01]  /*0180*/  @!P0 LDG.E R7, [R2.64] ;  /* 0x0000000602078981 */ /* 0x000ea2000c1e1900 */
[C---:B------:R-:W-:Y:S01]  /*0190*/  ISETP.NE.AND P5, PT, R14.reuse, RZ, PT ;  /* 0x000000ff0e00720c */ /* 0x040fe20003fa5270 */
[----:B------:R-:W1:Y:S01]  /*01a0*/  S2UR UR4, SR_CTAID.X ;  /* 0x00000000000479c3 */ /* 0x000e620000002500 */
[C---:B------:R-:W-:Y:S02]  /*01b0*/  ISETP.GE.U32.AND P4, PT, R14.reuse, 0x2, PT ;  /* 0x000000020e00780c */ /* 0x040fe40003f86070 */
[----:B------:R-:W-:-:S02]  /*01c0*/  ISETP.GE.U32.AND P3, PT, R14, 0x4, PT ;  /* 0x000000040e00780c */ /* 0x000fc40003f66070 */
[C---:B------:R-:W-:Y:S02]  /*01d0*/  ISETP.GE.U32.AND P2, PT, R14.reuse, 0x8, PT ;  /* 0x000000080e00780c */ /* 0x040fe40003f46070 */
[----:B------:R-:W-:Y:S01]  /*01e0*/  ISETP.GE.U32.AND P1, PT, R14, 0x10, PT ;  /* 0x000000100e00780c */ /* 0x000fe20003f26070 */
[----:B--2---:R-:W-:-:S05]  /*01f0*/  IMAD R4, R8, R7, RZ ;  /* 0x0000000708047224 */ /* 0x004fca00078e02ff */
[----:B------:R-:W2:Y:S02]  /*0200*/  SHFL.UP PT, R0, R4, 0x1, RZ ;  /* 0x0420000004007989 */ /* 0x000ea400000e00ff */
[----:B--2---:R-:W-:-:S05]  /*0210*/  SEL R0, R0, RZ, P5 ;  /* 0x000000ff00007207 */ /* 0x004fca0002800000 */
[----:B------:R-:W-:-:S05]  /*0220*/  IMAD.IADD R4, R4, 0x1, R0 ;  /* 0x0000000104047824 */ /* 0x000fca00078e0200 */
        /* <DEDUP_REMOVED lines=12> */
[----:B------:R-:W2:Y:S02]  /*02f0*/  SHFL.IDX PT, R6, R4, 0x1f, 0x1f ;  /* 0x03e01f0004067f89 */ /* 0x000ea400000e0000 */
[----:B--2---:R-:W-:-:S04]  /*0300*/  IMAD R6, R6, c[0x0][0x538], RZ ;  /* 0x00014e0006067a24 */ /* 0x004fc800078e02ff */
[----:B------:R-:W-:Y:S01]  /*0310*/  IMAD.MOV.U32 R0, RZ, RZ, R6 ;  /* 0x000000ffff007224 */ /* 0x000fe200078e0006 */
[----:B-1----:R-:W-:-:S13]  /*0320*/  ISETP.GT.AND P0, PT, R6, UR4, PT ;  /* 0x0000000406007c0c */ /* 0x002fda000bf04270 */
[----:B------:R-:W-:Y:S05]  /*0330*/  @P0 BRA `(.L_x_122) ;  /* 0x0000027000000947 */ /* 0x000fea0003800000 */
[----:B------:R-:W-:Y:S02]  /*0340*/  MOV R6, R0 ;  /* 0x0000000000067202 */ /* 0x000fe40000000f00 */
[----:B------:R-:W-:-:S04]  /*0350*/  MOV R9, RZ ;  /* 0x000000ff00097202 */ /* 0x000fc80000000f00 */
.L_x_126:
[----:B------:R-:W-:-:S04]  /*0360*/  IADD3 R0, R9, 0x1f, RZ ;  /* 0x0000001f09007810 */ /* 0x000fc80007ffe0ff */
[----:B------:R-:W-:-:S13]  /*0370*/  ISETP.GE.AND P0, PT, R0, c[0x0][0x53c], PT ;  /* 0x00014f0000007a0c */ /* 0x000fda0003f06270 */
[----:B------:R-:W-:Y:S05]  /*0380*/  @P0 BRA `(.L_x_123) ;  /* 0x0000078000000947 */ /* 0x000fea0003800000 */
[----:B------:R-:W-:Y:S01]  /*0390*/  MOV R9, R0 ;  /* 0x0000000000097202 */ /* 0x000fe20000000f00 */
[----:B------:R-:W-:Y:S01]  /*03a0*/  IMAD.MOV.U32 R7, RZ, RZ, RZ ;  /* 0x000000ffff077224 */ /* 0x000fe200078e00ff */
[----:B------:R-:W-:Y:S02]  /*03b0*/  MOV R8, RZ ;  /* 0x000000ff00087202 */ /* 0x000fe40000000f00 */
[----:B------:R-:W-:-:S04]  /*03c0*/  IADD3 R0, R14, R9, RZ ;  /* 0x000000090e007210 */ /* 0x000fc80007ffe0ff */
[----:B------:R-:W-:-:S13]  /*03d0*/  ISETP.GE.OR P0, PT, R0, c[0x0][0x53c], !P6 ;  /* 0x00014f0000007a0c */ /* 0x000fda0007706670 */
[----:B------:R-:W-:Y:S01]  /*03e0*/  @!P0 MOV R2, 0x4 ;  /* 0x0000000400028802 */ /* 0x000fe20000000f00 */
[----:B------:R-:W-:-:S04]  /*03f0*/  @!P0 IMAD.MOV.U32 R3, RZ, RZ, 0x4 ;  /* 0x00000004ff038424 */ /* 0x000fc800078e00ff */
[----:B------:R-:W-:-:S04]  /*0400*/  @!P0 IMAD.WIDE R4, R0, R2, c[0x0][0x580] ;  /* 0x0001600000048625 */ /* 0x000fc800078e0202 */
[----:B------:R-:W-:Y:S01]  /*0410*/  @!P0 IMAD.WIDE R2, R0, R3, c[0x0][0x578] ;  /* 0x00015e0000028625 */ /* 0x000fe200078e0203 */
[----:B------:R-:W2:Y:S04]  /*0420*/  @!P0 LDG.E R8, [R4.64] ;  /* 0x0000000604088981 */ /* 0x000ea8000c1e1900 */
[----:B------:R-:W2:Y:S02]  /*0430*/  @!P0 LDG.E R7, [R2.64] ;  /* 0x0000000602078981 */ /* 0x000ea4000c1e1900 */
[----:B--2---:R-:W-:Y:S01]  /*0440*/  IMAD R5, R8, R7, RZ ;  /* 0x0000000708057224 */ /* 0x004fe200078e02ff */
[----:B------:R-:W-:Y:S05]  /*0450*/  BRA.DIV ~URZ, `(.L_x_124) ;  /* 0x0000d8b27f007947 */ /* 0x000fea000b800000 */
[----:B------:R1:W2:Y:S02]  /*0460*/  SHFL.UP PT, R0, R5, 0x1, RZ ;  /* 0x0420000005007989 */ /* 0x0002a400000e00ff */
.L_x_204:
[----:B--2---:R-:W-:-:S04]  /*0470*/  SEL R0, R0, RZ, P5 ;  /* 0x000000ff00007207 */ /* 0x004fc80002800000 */
[----:B-1----:R-:W-:Y:S01]  /*0480*/  IADD3 R5, R5, R0, RZ ;  /* 0x0000000005057210 */ /* 0x002fe20007ffe0ff */
[----:B------:R-:W-:Y:S05]  /*0490*/  BRA.DIV ~URZ, `(.L_x_125) ;  /* 0x0000d8d27f007947 */ /* 0x000fea000b800000 */
[----:B------:R-:W1:Y:S02]  /*04a0*/  SHFL.UP PT, R0, R5, 0x2, RZ ;  /* 0x0440000005007989 */ /* 0x000e6400000e00ff */
[----:B-1----:R-:W-:-:S05]  /*04b0*/  SEL R0, R0, RZ, P4 ;  /* 0x000000ff00007207 */ /* 0x002fca0002000000 */
[----:B------:R-:W-:-:S05]  /*04c0*/  IMAD.IADD R0, R5, 0x1, R0 ;  /* 0x0000000105007824 */ /* 0x000fca00078e0200 */
        /* <DEDUP_REMOVED lines=9> */
[----:B------:R1:W2:Y:S02]  /*0560*/  SHFL.IDX PT, R0, R4, 0x1f, 0x1f ;  /* 0x03e01f0004007f89 */ /* 0x0002a400000e0000 */
.L_x_205:
[----:B--2---:R-:W-:-:S05]  /*0570*/  IMAD R0, R0, c[0x0][0x538], RZ ;  /* 0x00014e0000007a24 */ /* 0x004fca00078e02ff */
[----:B------:R-:W-:-:S04]  /*0580*/  IADD3 R6, R0, R6, RZ ;  /* 0x0000000600067210 */ /* 0x000fc80007ffe0ff */
[----:B------:R-:W-:-:S13]  /*0590*/  ISETP.GT.AND P0, PT, R6, UR4, PT ;  /* 0x0000000406007c0c */ /* 0x000fda000bf04270 */
[----:B-1----:R-:W-:Y:S05]  /*05a0*/  @!P0 BRA `(.L_x_126) ;  /* 0xfffffdb000008947 */ /* 0x002fea000383ffff */
.L_x_122:
[----:B------:R-:W-:-:S05]  /*05b0*/  IADD3 R12, -R0, R6, RZ ;  /* 0x00000006000c7210 */ /* 0x000fca0007ffe1ff */
[----:B------:R-:W-:-:S05]  /*05c0*/  IMAD R0, R4, c[0x0][0x538], R12 ;  /* 0x00014e0004007a24 */ /* 0x000fca00078e020c */
[----:B------:R-:W-:Y:S01]  /*05d0*/  ISETP.GT.AND P0, PT, R0, UR4, PT ;  /* 0x0000000400007c0c */ /* 0x000fe2000bf04270 */
[----:B------:R-:W-:-:S12]  /*05e0*/  BRA.DIV ~URZ, `(.L_x_127) ;  /* 0x0000d9327f007947 */ /* 0x000fd8000b800000 */
[----:B------:R-:W-:-:S04]  /*05f0*/  VOTE.ANY R6, PT, !P0 ;  /* 0x0000000000067806 */ /* 0x000fc800040e0100 */
.L_x_206:
[----:B------:R1:W2:Y:S01]  /*0600*/  POPC R13, R6 ;  /* 0x00000006000d7309 */ /* 0x0002a20000000000 */
[----:B------:R-:W-:Y:S05]  /*0610*/  BRA.DIV ~URZ, `(.L_x_128) ;  /* 0x0000d9527f007947 */ /* 0x000fea000b800000 */
[----:B--2---:R-:W2:Y:S04]  /*0620*/  SHFL.IDX PT, R11, R8, R13, 0x1f ;  /* 0x00001f0d080b7589 */ /* 0x004ea800000e0000 */
[----:B------:R3:W4:Y:S02]  /*0630*/  SHFL.IDX PT, R10, R7, R13, 0x1f ;  /* 0x00001f0d070a7589 */ /* 0x00072400000e0000 */
[----:B---3--:R-:W-:Y:S02]  /*0640*/  MOV R7, RZ ;  /* 0x000000ff00077202 */ /* 0x008fe40000000f00 */
.L_x_207:
[----:B--2-4-:R-:W-:Y:S01]  /*0650*/  ISETP.NE.AND P0, PT, R6, RZ, PT ;  /* 0x000000ff0600720c */ /* 0x014fe20003f05270 */
[----:B------:R-:W-:-:S12]  /*0660*/  BSSY B0, `(.L_x_129) ;  /* 0x0000005000007945 */ /* 0x000fd80003800000 */
[----:B------:R-:W-:Y:S05]  /*0670*/  @!P0 BRA `(.L_x_130) ;  /* 0x0000003000008947 */ /* 0x000fea0003800000 */
[----:B------:R-:W-:Y:S01]  /*0680*/  IADD3 R3, R13, -0x1, RZ ;  /* 0xffffffff0d037810 */ /* 0x000fe20007ffe0ff */
[----:B------:R-:W-:Y:S05]  /*0690*/  BRA.DIV ~URZ, `(.L_x_131) ;  /* 0x0000d9b27f007947 */ /* 0x000fea000b800000 */
[----:B------:R2:W3:Y:S02]  /*06a0*/  SHFL.IDX PT, R7, R4, R3, 0x1f ;  /* 0x00001f0304077589 */ /* 0x0004e400000e0000 */
.L_x_130:
[----:B------:R-:W-:Y:S05]  /*06b0*/  BSYNC B0 ;  /* 0x0000000000007941 */ /* 0x000fea0003800000 */
.L_x_129:
[----:B------:R-:W-:Y:S01]  /*06c0*/  IABS R0, R11 ;  /* 0x0000000b00007213 */ /* 0x000fe20000000000 */
[----:B--23--:R-:W-:-:S04]  /*06d0*/  IMAD R4, R7, c[0x0][0x538], R12 ;  /* 0x00014e0007047a24 */ /* 0x00cfc800078e020c */
[----:B------:R-:W-:Y:S01]  /*06e0*/  IMAD.MOV.U32 R5, RZ, RZ, R0 ;  /* 0x000000ffff057224 */ /* 0x000fe200078e0000 */
[----:B------:R-:W-:Y:S01]  /*06f0*/  IABS R0, R10 ;  /* 0x0000000a00007213 */ /* 0x000fe20000000000 */
[----:B------:R2:W-:Y:S01]  /*0700*/  STL [R1+0x28], R4 ;  /* 0x0000280401007387 */ /* 0x0005e20000100800 */
[----:B------:R-:W-:Y:S01]  /*0710*/  IADD3 R12, -R4, UR4, RZ ;  /* 0x00000004040c7c10 */ /* 0x000fe2000fffe1ff */
[----:B------:R-:W3:Y:S02]  /*0720*/  I2F.RP R2, R5 ;  /* 0x0000000500027306 */ /* 0x000ee40000209400 */
[----:B------:R-:W-:Y:S01]  /*0730*/  IMAD.MOV.U32 R7, RZ, RZ, R0 ;  /* 0x000000ffff077224 */ /* 0x000fe200078e0000 */
[----:B-1----:R-:W-:Y:S02]  /*0740*/  IABS R6, R12 ;  /* 0x0000000c00067213 */ /* 0x002fe40000000000 */
[----:B------:R-:W-:-:S03]  /*0750*/  IABS R0, R11 ;  /* 0x0000000b00007213 */ /* 0x000fc60000000000 */
[----:B------:R-:W-:Y:S01]  /*0760*/  I2F.RP R8, R7 ;  /* 0x0000000700087306 */ /* 0x000fe20000209400 */
[----:B------:R-:W-:-:S07]  /*0770*/  IADD3 R0, RZ, -R0, RZ ;  /* 0x80000000ff007210 */ /* 0x000fce0007ffe0ff */
[----:B---3--:R-:W1:Y:S02]  /*0780*/  MUFU.RCP R2, R2 ;  /* 0x0000000200027308 */ /* 0x008e640000001000 */
[----:B-1----:R-:W-:-:S06]  /*0790*/  IADD3 R2, R2, 0xffffffe, RZ ;  /* 0x0ffffffe02027810 */ /* 0x002fcc0007ffe0ff */
[----:B------:R-:W1:Y:S02]  /*07a0*/  F2I.FTZ.U32.TRUNC.NTZ R3, R2 ;  /* 0x0000000200037305 */ /* 0x000e64000021f000 */
[----:B-1----:R-:W-:-:S04]  /*07b0*/  IMAD.MOV R2, RZ, RZ, -R3 ;  /* 0x000000ffff027224 */ /* 0x002fc800078e0a03 */
[----:B--2---:R-:W-:Y:S02]  /*07c0*/  IMAD R4, R2, R5, RZ ;  /* 0x0000000502047224 */ /* 0x004fe400078e02ff */
[----:B------:R-:W-:-:S04]  /*07d0*/  IMAD.MOV.U32 R2, RZ, RZ, RZ ;  /* 0x000000ffff027224 */ /* 0x000fc800078e00ff */
[----:B------:R-:W-:-:S04]  /*07e0*/  IMAD.HI.U32 R2, R3, R4, R2 ;  /* 0x0000000403027227 */ /* 0x000fc800078e0002 */
[----:B------:R-:W-:-:S04]  /*07f0*/  IMAD.MOV.U32 R3, RZ, RZ, R6 ;  /* 0x000000ffff037224 */ /* 0x000fc800078e0006 */
[----:B------:R-:W-:-:S04]  /*0800*/  IMAD.HI.U32 R2, R2, R3, RZ ;  /* 0x0000000302027227 */ /* 0x000fc800078e00ff */
[----:B------:R-:W-:Y:S02]  /*0810*/  IMAD R0, R2, R0, R3 ;  /* 0x0000000002007224 */ /* 0x000fe400078e0203 */
[----:B------:R-:W1:Y:S03]  /*0820*/  MUFU.RCP R3, R8 ;  /* 0x0000000800037308 */ /* 0x000e660000001000 */
[----:B------:R-:W-:Y:S02]  /*0830*/  ISETP.GT.U32.AND P1, PT, R5, R0, PT ;  /* 0x000000000500720c */ /* 0x000fe40003f24070 */
[----:B-1----:R-:W-:-:S11]  /*0840*/  IADD3 R3, R3, 0xffffffe, RZ ;  /* 0x0ffffffe03037810 */ /* 0x002fd60007ffe0ff */
[----:B------:R-:W-:Y:S01]  /*0850*/  @!P1 IMAD.IADD R0, R0, 0x1, -R5 ;  /* 0x0000000100009824 */ /* 0x000fe200078e0a05 */
[----:B------:R-:W-:Y:S02]  /*0860*/  @!P1 IADD3 R2, R2, 0x1, RZ ;  /* 0x0000000102029810 */ /* 0x000fe40007ffe0ff */
[----:B------:R-:W-:Y:S01]  /*0870*/  ISETP.NE.AND P1, PT, R11, RZ, PT ;  /* 0x000000ff0b00720c */ /* 0x000fe20003f25270 */
[----:B------:R-:W1:Y:S01]  /*0880*/  F2I.FTZ.U32.TRUNC.NTZ R3, R3 ;  /* 0x0000000300037305 */ /* 0x000e62000021f000 */
[----:B------:R-:W-:Y:S02]  /*0890*/  ISETP.GE.U32.AND P2, PT, R0, R5, PT ;  /* 0x000000050000720c */ /* 0x000fe40003f46070 */
[----:B------:R-:W-:-:S04]  /*08a0*/  LOP3.LUT R0, R12, R11, RZ, 0x3c, !PT ;  /* 0x0000000b0c007212 */ /* 0x000fc800078e3cff */
[----:B------:R-:W-:-:S07]  /*08b0*/  ISETP.GE.AND P0, PT, R0, RZ, PT ;  /* 0x000000ff0000720c */ /* 0x000fce0003f06270 */
[----:B------:R-:W-:Y:S02]  /*08c0*/  @P2 IADD3 R2, R2, 0x1, RZ ;  /* 0x0000000102022810 */ /* 0x000fe40007ffe0ff */
[----:B-1----:R-:W-:-:S03]  /*08d0*/  IADD3 R0, RZ, -R3, RZ ;  /* 0x80000003ff007210 */ /* 0x002fc60007ffe0ff */
[----:B------:R-:W-:Y:S02]  /*08e0*/  IMAD.MOV.U32 R4, RZ, RZ, R2 ;  /* 0x000000ffff047224 */ /* 0x000fe400078e0002 */
[----:B------:R-:W-:Y:S01]  /*08f0*/  IMAD.MOV.U32 R2, RZ, RZ, R0 ;  /* 0x000000ffff027224 */ /* 0x000fe200078e0000 */
[----:B------:R-:W-:Y:S01]  /*0900*/  IABS R0, R10 ;  /* 0x0000000a00007213 */ /* 0x000fe20000000000 */
[----:B------:R-:W-:Y:S01]  /*0910*/  @!P0 IMAD.MOV R4, RZ, RZ, -R4 ;  /* 0x000000ffff048224 */ /* 0x000fe200078e0a04 */
[----:B------:R-:W-:Y:S01]  /*0920*/  @!P1 LOP3.LUT R4, RZ, R11, RZ, 0x33, !PT ;  /* 0x0000000bff049212 */ /* 0x000fe200078e33ff */
[----:B------:R-:W-:Y:S01]  /*0930*/  IMAD R5, R2, R7, RZ ;  /* 0x0000000702057224 */ /* 0x000fe200078e02ff */
[----:B------:R-:W-:Y:S01]  /*0940*/  MOV R2, RZ ;  /* 0x000000ff00027202 */ /* 0x000fe20000000f00 */
[----:B------:R-:W-:Y:S01]  /*0950*/  IMAD.MOV R6, RZ, RZ, -R0 ;  /* 0x000000ffff067224 */ /* 0x000fe200078e0a00 */
[----:B------:R-:W-:-:S03]  /*0960*/  IABS R8, R4 ;  /* 0x0000000400087213 */ /* 0x000fc60000000000 */
[----:B------:R-:W-:-:S04]  /*0970*/  IMAD.HI.U32 R0, R3, R5, R2 ;  /* 0x0000000503007227 */ /* 0x000fc800078e0002 */
[----:B------:R-:W-:Y:S02]  /*0980*/  IMAD.MOV.U32 R2, RZ, RZ, R8 ;  /* 0x000000ffff027224 */ /* 0x000fe400078e0008 */
[----:B------:R-:W-:Y:S02]  /*0990*/  IMAD.MOV.U32 R3, RZ, RZ, R6 ;  /* 0x000000ffff037224 */ /* 0x000fe400078e0006 */
[----:B------:R-:W-:-:S04]  /*09a0*/  IMAD.HI.U32 R0, R0, R2, RZ ;  /* 0x0000000200007227 */ /* 0x000fc800078e00ff */
[----:B------:R-:W-:Y:S02]  /*09b0*/  IMAD R2, R0, R3, R2 ;  /* 0x0000000300027224 */ /* 0x000fe400078e0202 */
[----:B------:R-:W-:-:S03]  /*09c0*/  IMAD R3, R4, R11, RZ ;  /* 0x0000000b04037224 */ /* 0x000fc600078e02ff */
[----:B------:R-:W-:Y:S02]  /*09d0*/  ISETP.GT.U32.AND P1, PT, R7, R2, PT ;  /* 0x000000020700720c */ /* 0x000fe40003f24070 */
[----:B------:R-:W-:-:S11]  /*09e0*/  IADD3 R3, R12, -R3, RZ ;  /* 0x800000030c037210 */ /* 0x000fd60007ffe0ff */
[----:B------:R-:W-:Y:S01]  /*09f0*/  @!P1 IMAD.IADD R2, R2, 0x1, -R7 ;  /* 0x0000000102029824 */ /* 0x000fe200078e0a07 */
[----:B------:R-:W-:Y:S02]  /*0a00*/  @!P1 IADD3 R0, R0, 0x1, RZ ;  /* 0x0000000100009810 */ /* 0x000fe40007ffe0ff */
[----:B------:R-:W-:Y:S02]  /*0a10*/  ISETP.NE.AND P1, PT, R10, RZ, PT ;  /* 0x000000ff0a00720c */ /* 0x000fe40003f25270 */
[----:B------:R-:W-:Y:S02]  /*0a20*/  ISETP.GE.U32.AND P2, PT, R2, R7, PT ;  /* 0x000000070200720c */ /* 0x000fe40003f46070 */
[----:B------:R-:W-:-:S04]  /*0a30*/  LOP3.LUT R2, R4, R10, RZ, 0x3c, !PT ;  /* 0x0000000a04027212 */ /* 0x000fc800078e3cff */
[----:B------:R-:W-:-:S07]  /*0a40*/  ISETP.GE.AND P0, PT, R2, RZ, PT ;  /* 0x000000ff0200720c */ /* 0x000fce0003f06270 */
[----:B------:R-:W-:-:S06]  /*0a50*/  @P2 IADD3 R0, R0, 0x1, RZ ;  /* 0x0000000100002810 */ /* 0x000fcc0007ffe0ff */
[----:B------:R-:W-:Y:S02]  /*0a60*/  @!P0 IADD3 R0, -R0, RZ, RZ ;  /* 0x000000ff00008210 */ /* 0x000fe40007ffe1ff */
[----:B------:R-:W-:-:S05]  /*0a70*/  @!P1 LOP3.LUT R0, RZ, R10, RZ, 0x33, !PT ;  /* 0x0000000aff009212 */ /* 0x000fca00078e33ff */
[--C-:B------:R-:W-:Y:S02]  /*0a80*/  IMAD.MOV R2, RZ, RZ, -R0.reuse ;  /* 0x000000ffff027224 */ /* 0x100fe400078e0a00 */
[C---:B------:R-:W-:Y:S02]  /*0a90*/  IMAD R0, R10.reuse, 0x1000000, R0 ;  /* 0x010000000a007824 */ /* 0x040fe400078e0200 */
[----:B------:R-:W-:Y:S02]  /*0aa0*/  IMAD R2, R10, R2, R4 ;  /* 0x000000020a027224 */ /* 0x000fe400078e0204 */
[----:B------:R-:W-:Y:S02]  /*0ab0*/  IMAD.IADD R4, R13, 0x1, R9 ;  /* 0x000000010d047824 */ /* 0x000fe400078e0209 */
[----:B------:R-:W-:-:S03]  /*0ac0*/  IMAD R0, R2, 0x10000, R0 ;  /* 0x0001000002007824 */ /* 0x000fc600078e0200 */
[----:B------:R1:W-:Y:S04]  /*0ad0*/  STL [R1+0x34], R4 ;  /* 0x0000340401007387 */ /* 0x0003e80000100800 */
[----:B------:R1:W-:Y:S04]  /*0ae0*/  STL [R1+0x30], R0 ;  /* 0x0000300001007387 */ /* 0x0003e80000100800 */
[----:B------:R1:W-:Y:S01]  /*0af0*/  STL [R1+0x2c], R3 ;  /* 0x00002c0301007387 */ /* 0x0003e20000100800 */
[----:B------:R-:W-:Y:S05]  /*0b00*/  BRA `(.L_x_132) ;  /* 0x0000006000007947 */ /* 0x000fea0003800000 */
.L_x_123:
[----:B------:R-:W-:Y:S01]  /*0b10*/  MOV R0, UR4 ;  /* 0x0000000400007c02 */ /* 0x000fe20008000f00 */
[----:B------:R-:W-:Y:S04]  /*0b20*/  STL [R1+0x2c], RZ ;  /* 0x00002cff01007387 */ /* 0x000fe80000100800 */
[----:B------:R-:W-:Y:S04]  /*0b30*/  STL [R1+0x30], RZ ;  /* 0x000030ff01007387 */ /* 0x000fe80000100800 */
[----:B------:R1:W-:Y:S02]  /*0b40*/  STL [R1+0x28], R0 ;  /* 0x0000280001007387 */ /* 0x0003e40000100800 */
[----:B-1----:R-:W-:-:S05]  /*0b50*/  MOV R0, c[0x0][0x53c] ;  /* 0x00014f0000007a02 */ /* 0x002fca0000000f00 */
[----:B------:R1:W-:Y:S02]  /*0b60*/  STL [R1+0x34], R0 ;  /* 0x0000340001007387 */ /* 0x0003e40000100800 */
.L_x_132:
[----:B-1----:R-:W2:Y:S04]  /*0b70*/  LDL R4, [R1+0x28] ;  /* 0x0000280001047983 */ /* 0x002ea80000100800 */
[----:B------:R-:W2:Y:S04]  /*0b80*/  LDL R5, [R1+0x2c] ;  /* 0x00002c0001057983 */ /* 0x000ea80000100800 */
[----:B------:R-:W2:Y:S04]  /*0b90*/  LDL R6, [R1+0x30] ;  /* 0x0000300001067983 */ /* 0x000ea80000100800 */
[----:B------:R-:W2:Y:S01]  /*0ba0*/  LDL R7, [R1+0x34] ;  /* 0x0000340001077983 */ /* 0x000ea20000100800 */
[----:B------:R-:W-:Y:S01]  /*0bb0*/  ISETP.NE.AND P0, PT, R14, RZ, PT ;  /* 0x000000ff0e00720c */ /* 0x000fe20003f05270 */
[----:B------:R-:W-:-:S12]  /*0bc0*/  WARPSYNC 0xffffffff ;  /* 0xffffffff00007948 */ /* 0x000fd80003800000 */
[----:B--2---:R1:W-:Y:S04]  /*0bd0*/  @!P0 STS.128 [0xf100], R4 ;  /* 0x00f10004ff008388 */ /* 0x0043e80000000c00 */
[----:B------:R-:W-:Y:S06]  /*0be0*/  BAR.ARV 0x5, 0x100 ;  /* 0x0144000000007b1d */ /* 0x000fec0000002000 */
.L_x_121:
[----:B------:R-:W2:Y:S02]  /*0bf0*/  LDL R0, [R1+0x34] ;  /* 0x0000340001007983 */ /* 0x000ea40000100800 */
[----:B--2---:R-:W-:-:S13]  /*0c00*/  ISETP.GE.AND P0, PT, R0, c[0x0][0x53c], PT ;  /* 0x00014f0000007a0c */ /* 0x004fda0003f06270 */
[----:B------:R-:W-:Y:S05]  /*0c10*/  @P0 EXIT ;  /* 0x000000000000094d */ /* 0x000fea0003800000 */
[----:B------:R-:W2:Y:S02]  /*0c20*/  S2R R15, SR_TID.X ;  /* 0x00000000000f7919 */ /* 0x000ea40000002100 */
[----:B-12---:R-:W-:-:S04]  /*0c30*/  SHF.R.S32.HI R7, RZ, 0x1f, R15 ;  /* 0x0000001fff077819 */ /* 0x006fc8000001140f */
[CC--:B------:R-:W-:Y:S02]  /*0c40*/  LEA.HI R2, R7.reuse, R15.reuse, RZ, 0x4 ;  /* 0x0000000f07027211 */ /* 0x0c0fe400078f20ff */
[----:B------:R-:W-:Y:S02]  /*0c50*/  LEA.HI R14, R7, R15, RZ, 0x2 ;  /* 0x0000000f070e7211 */ /* 0x000fe400078f10ff */
[----:B------:R-:W-:Y:S02]  /*0c60*/  SHF.R.S32.HI R3, RZ, 0x4, R2 ;  /* 0x00000004ff037819 */ /* 0x000fe40000011402 */
[--C-:B------:R-:W-:Y:S02]  /*0c70*/  SHF.R.S32.HI R8, RZ, 0x2, R14.reuse ;  /* 0x00000002ff087819 */ /* 0x100fe4000001140e */
[----:B------:R-:W-:Y:S02]  /*0c80*/  LEA.HI R0, R2, R3, RZ, 0x1 ;  /* 0x0000000302007211 */ /* 0x000fe400078f08ff */
[----:B------:R-:W-:-:S02]  /*0c90*/  SHF.R.S32.HI R4, RZ, 0x1f, R14 ;  /* 0x0000001fff047819 */ /* 0x000fc4000001140e */
[----:B------:R-:W-:Y:S02]  /*0ca0*/  LOP3.LUT R0, R0, 0xfffffffe, RZ, 0xc0, !PT ;  /* 0xfffffffe00007812 */ /* 0x000fe400078ec0ff */
[----:B------:R-:W-:Y:S02]  /*0cb0*/  LEA.HI R10, R7, R15, RZ, 0x3 ;  /* 0x0000000f070a7211 */ /* 0x000fe400078f18ff */
[----:B------:R-:W-:Y:S01]  /*0cc0*/  LOP3.LUT R2, R2, 0xfffffff0, RZ, 0xc0, !PT ;  /* 0xfffffff002027812 */ /* 0x000fe200078ec0ff */
[----:B------:R-:W-:Y:S01]  /*0cd0*/  IMAD.IADD R12, R3, 0x1, -R0 ;  /* 0x00000001030c7824 */ /* 0x000fe200078e0a00 */
[----:B------:R-:W-:Y:S02]  /*0ce0*/  LEA.HI R0, R4, R8, RZ, 0x3 ;  /* 0x0000000804007211 */ /* 0x000fe400078f18ff */
[----:B------:R-:W-:Y:S01]  /*0cf0*/  SHF.R.S32.HI R5, RZ, 0x3, R10 ;  /* 0x00000003ff057819 */ /* 0x000fe2000001140a */
[----:B------:R-:W-:Y:S01]  /*0d00*/  IMAD.IADD R3, R15, 0x1, -R2 ;  /* 0x000000010f037824 */ /* 0x000fe200078e0a02 */
[----:B------:R-:W-:-:S02]  /*0d10*/  LOP3.LUT R4, R10, 0xfffffff8, RZ, 0xc0, !PT ;  /* 0xfffffff80a047812 */ /* 0x000fc400078ec0ff */
[----:B------:R-:W-:Y:S01]  /*0d20*/  LOP3.LUT R0, R0, 0xfffffff8, RZ, 0xc0, !PT ;  /* 0xfffffff800007812 */ /* 0x000fe200078ec0ff */
[----:B------:R-:W-:Y:S01]  /*0d30*/  IMAD.SHL.U32 R2, R5, 0x40, RZ ;  /* 0x0000004005027824 */ /* 0x000fe200078e00ff */
[----:B------:R-:W-:Y:S01]  /*0d40*/  LEA.HI R9, R7, R15, RZ, 0x5 ;  /* 0x0000000f07097211 */ /* 0x000fe200078f28ff */
[----:B------:R-:W-:Y:S01]  /*0d50*/  IMAD.IADD R5, R15, 0x1, -R4 ;  /* 0x000000010f057824 */ /* 0x000fe200078e0a04 */
[----:B------:R-:W-:Y:S01]  /*0d60*/  SHF.R.S32.HI R4, RZ, 0x1f, R3 ;  /* 0x0000001fff047819 */ /* 0x000fe20000011403 */
[----:B------:R-:W-:Y:S01]  /*0d70*/  IMAD.IADD R8, R8, 0x1, -R0 ;  /* 0x0000000108087824 */ /* 0x000fe200078e0a00 */
[----:B------:R-:W-:Y:S01]  /*0d80*/  LOP3.LUT R0, R2, 0x1c0, RZ, 0xc0, !PT ;  /* 0x000001c002007812 */ /* 0x000fe200078ec0ff */
[C---:B------:R-:W-:Y:S01]  /*0d90*/  IMAD.SHL.U32 R18, R5.reuse, 0x8, RZ ;  /* 0x0000000805127824 */ /* 0x040fe200078e00ff */
[----:B------:R-:W-:Y:S01]  /*0da0*/  LEA.HI R13, R4, R3, RZ, 0x3 ;  /* 0x00000003040d7211 */ /* 0x000fe200078f18ff */
[----:B------:R-:W-:Y:S01]  /*0db0*/  IMAD.SHL.U32 R4, R5, 0x40, RZ ;  /* 0x0000004005047824 */ /* 0x000fe200078e00ff */
[----:B------:R-:W-:-:S02]  /*0dc0*/  SHF.R.U32.HI R6, RZ, 0x3, R0 ;  /* 0x00000003ff067819 */ /* 0x000fc40000011600 */
[----:B------:R-:W-:Y:S01]  /*0dd0*/  LOP3.LUT R5, R0, 0x38, R18, 0xf8, !PT ;  /* 0x0000003800057812 */ /* 0x000fe200078ef812 */
[----:B------:R-:W-:Y:S01]  /*0de0*/  STL [R1+0x8], R18 ;  /* 0x0000081201007387 */ /* 0x000fe20000100800 */
[----:B------:R-:W-:Y:S02]  /*0df0*/  LOP3.LUT R2, R13, 0xfffffff8, RZ, 0xc0, !PT ;  /* 0xfffffff80d027812 */ /* 0x000fe400078ec0ff */
[----:B------:R-:W-:Y:S02]  /*0e00*/  LOP3.LUT R11, R5, R6, RZ, 0x3c, !PT ;  /* 0x00000006050b7212 */ /* 0x000fe400078e3cff */
[----:B------:R-:W-:Y:S01]  /*0e10*/  LOP3.LUT R0, R4, 0x1c0, RZ, 0xc0, !PT ;  /* 0x000001c004007812 */ /* 0x000fe200078ec0ff */
[----:B------:R-:W-:Y:S01]  /*0e20*/  IMAD.IADD R6, R3, 0x1, -R2 ;  /* 0x0000000103067824 */ /* 0x000fe200078e0a02 */
[----:B------:R-:W-:Y:S02]  /*0e30*/  LOP3.LUT R3, R9, 0xffffffe0, RZ, 0xc0, !PT ;  /* 0xffffffe009037812 */ /* 0x000fe400078ec0ff */
[----:B------:R-:W-:-:S02]  /*0e40*/  LOP3.LUT R4, R0, 0x8, R10, 0xf8, !PT ;  /* 0x0000000800047812 */ /* 0x000fc400078ef80a */
[----:B------:R-:W-:Y:S01]  /*0e50*/  SHF.R.U32.HI R2, RZ, 0x3, R0 ;  /* 0x00000003ff027819 */ /* 0x000fe20000011600 */
[----:B------:R-:W-:Y:S01]  /*0e60*/  IMAD.IADD R17, R15, 0x1, -R3 ;  /* 0x000000010f117824 */ /* 0x000fe200078e0a03 */
[--C-:B------:R-:W-:Y:S02]  /*0e70*/  SHF.R.S32.HI R204, RZ, 0x5, R9.reuse ;  /* 0x00000005ffcc7819 */ /* 0x100fe40000011409 */
[----:B------:R-:W-:Y:S02]  /*0e80*/  SHF.R.S32.HI R0, RZ, 0x1f, R9 ;  /* 0x0000001fff007819 */ /* 0x000fe40000011409 */
[----:B------:R-:W-:Y:S02]  /*0e90*/  LOP3.LUT R10, R4, R2, RZ, 0x3c, !PT ;  /* 0x00000002040a7212 */ /* 0x000fe400078e3cff */
[----:B------:R-:W-:Y:S02]  /*0ea0*/  LEA.HI R0, R0, R204, RZ, 0x3 ;  /* 0x000000cc00007211 */ /* 0x000fe400078f18ff */
[----:B------:R-:W-:-:S02]  /*0eb0*/  SHF.R.S32.HI R9, RZ, 0x1f, R17 ;  /* 0x0000001fff097819 */ /* 0x000fc40000011411 */
[----:B------:R-:W-:Y:S01]  /*0ec0*/  LOP3.LUT R2, R14, 0xfffffffc, RZ, 0xc0, !PT ;  /* 0xfffffffc0e027812 */ /* 0x000fe200078ec0ff */
[----:B------:R-:W-:Y:S01]  /*0ed0*/  IMAD.MOV.U32 R14, RZ, RZ, 0x20 ;  /* 0x00000020ff0e7424 */ /* 0x000fe200078e00ff */
[----:B------:R-:W-:Y:S02]  /*0ee0*/  LOP3.LUT R0, R0, 0xffffff8, RZ, 0xc0, !PT ;  /* 0x0ffffff800007812 */ /* 0x000fe400078ec0ff */
[----:B------:R-:W-:Y:S01]  /*0ef0*/  LEA.HI R9, R9, R17, RZ, 0x2 ;  /* 0x0000001109097211 */ /* 0x000fe200078f10ff */
[----:B------:R-:W-:Y:S01]  /*0f00*/  IMAD.IADD R5, R15, 0x1, -R2 ;  /* 0x000000010f057824 */ /* 0x000fe200078e0a02 */
[----:B------:R-:W-:Y:S01]  /*0f10*/  LOP3.LUT R4, R8, 0x1, RZ, 0xc0, !PT ;  /* 0x0000000108047812 */ /* 0x000fe200078ec0ff */
[----:B------:R-:W-:Y:S01]  /*0f20*/  IMAD.IADD R3, R204, 0x1, -R0 ;  /* 0x00000001cc037824 */ /* 0x000fe200078e0a00 */
[----:B------:R-:W-:Y:S02]  /*0f30*/  SHF.R.S32.HI R2, RZ, 0x2, R9 ;  /* 0x00000002ff027819 */ /* 0x000fe40000011409 */
[----:B------:R-:W-:-:S02]  /*0f40*/  LEA.HI R0, R5, R5, RZ, 0x1 ;  /* 0x0000000505007211 */ /* 0x000fc400078f08ff */
[----:B------:R-:W-:Y:S01]  /*0f50*/  LEA.HI R7, R7, R15, RZ, 0x6 ;  /* 0x0000000f07077211 */ /* 0x000fe200078f30ff */
[----:B------:R-:W-:Y:S01]  /*0f60*/  IMAD R16, R3, 0x10, R2 ;  /* 0x0000001003107824 */ /* 0x000fe200078e0202 */
[----:B------:R-:W-:Y:S01]  /*0f70*/  ISETP.NE.U32.AND P0, PT, R4, 0x1, PT ;  /* 0x000000010400780c */ /* 0x000fe20003f05070 */
[----:B------:R-:W-:Y:S01]  /*0f80*/  IMAD.SHL.U32 R2, R6, 0x40, RZ ;  /* 0x0000004006027824 */ /* 0x000fe200078e00ff */
[----:B------:R-:W-:Y:S01]  /*0f90*/  LOP3.LUT R3, R0, 0x1ffffffe, RZ, 0xc0, !PT ;  /* 0x1ffffffe00037812 */ /* 0x000fe200078ec0ff */
[C---:B------:R-:W-:Y:S01]  /*0fa0*/  IMAD.SHL.U32 R4, R8.reuse, 0x40, RZ ;  /* 0x0000004008047824 */ /* 0x040fe200078e00ff */
[----:B------:R-:W-:Y:S01]  /*0fb0*/  R2P PR, R8, 0x6 ;  /* 0x0000000608007804 */ /* 0x000fe20000000000 */
[----:B------:R-:W-:Y:S01]  /*0fc0*/  IMAD.SHL.U32 R7, R7, 0x8, RZ ;  /* 0x0000000807077824 */ /* 0x000fe200078e00ff */
[C---:B------:R-:W-:Y:S01]  /*0fd0*/  LOP3.LUT P4, RZ, R6.reuse, 0x2, RZ, 0xc0, !PT ;  /* 0x0000000206ff7812 */ /* 0x040fe2000788c0ff */
[----:B------:R-:W-:Y:S01]  /*0fe0*/  IMAD.IADD R8, R5, 0x1, -R3 ;  /* 0x0000000105087824 */ /* 0x000fe200078e0a03 */
[----:B------:R-:W-:Y:S01]  /*0ff0*/  LOP3.LUT P3, RZ, R6, 0x4, RZ, 0xc0, !PT ;  /* 0x0000000406ff7812 */ /* 0x000fe2000786c0ff */
[----:B------:R-:W-:Y:S01]  /*1000*/  IMAD.SHL.U32 R6, R12, 0x8, RZ ;  /* 0x000000080c067824 */ /* 0x000fe200078e00ff */
[----:B------:R-:W-:Y:S01]  /*1010*/  LOP3.LUT R2, R2, 0x1c0, RZ, 0xc0, !PT ;  /* 0x000001c002027812 */ /* 0x000fe200078ec0ff */
[----:B------:R-:W-:Y:S01]  /*1020*/  IMAD.MOV.U32 R15, RZ, RZ, 0x10 ;  /* 0x00000010ff0f7424 */ /* 0x000fe200078e00ff */
[----:B------:R-:W-:Y:S01]  /*1030*/  LOP3.LUT R3, R4, 0x1c0, RZ, 0xc0, !PT ;  /* 0x000001c004037812 */ /* 0x000fe200078ec0ff */
[----:B------:R-:W-:Y:S01]  /*1040*/  IMAD R0, R12, 0x200, R10 ;  /* 0x000002000c007824 */ /* 0x000fe200078e020a */
[----:B------:R-:W-:Y:S01]  /*1050*/  LOP3.LUT R11, R11, 0x7ffffe00, R7, 0xf8, !PT ;  /* 0x7ffffe000b0b7812 */ /* 0x000fe200078ef807 */
[----:B------:R-:W-:Y:S01]  /*1060*/  IMAD R7, R204, 0x200, R5 ;  /* 0x00000200cc077824 */ /* 0x000fe200078e0205 */
[----:B------:R-:W-:Y:S01]  /*1070*/  LOP3.LUT R6, R2, 0x8, R6, 0xf8, !PT ;  /* 0x0000000802067812 */ /* 0x000fe200078ef806 */
[----:B------:R-:W-:Y:S01]  /*1080*/  STL [R1+0x7c], R16 ;  /* 0x00007c1001007387 */ /* 0x000fe20000100800 */
[----:B------:R-:W-:Y:S01]  /*1090*/  SHF.R.U32.HI R5, RZ, 0x3, R2 ;  /* 0x00000003ff057819 */ /* 0x000fe20000011602 */
[----:B------:R-:W-:Y:S01]  /*10a0*/  IMAD.SHL.U32 R208, R11, 0x2, RZ ;  /* 0x000000020bd07824 */ /* 0x000fe200078e00ff */
[----:B------:R-:W-:-:S02]  /*10b0*/  LEA.HI R2, R3, R3, RZ, 0x1d ;  /* 0x0000000303027211 */ /* 0x000fc400078fe8ff */
[----:B------:R-:W-:Y:S02]  /*10c0*/  SEL R4, R15, 0xfffffff0, !P4 ;  /* 0xfffffff00f047807 */ /* 0x000fe40006000000 */
[----:B------:R-:W-:Y:S01]  /*10d0*/  SEL R3, R14, 0xffffffe0, !P3 ;  /* 0xffffffe00e037807 */ /* 0x000fe20005800000 */
[----:B------:R-:W-:Y:S01]  /*10e0*/  IMAD.U32 R7, R7, 0x2, R2 ;  /* 0x0000000207077824 */ /* 0x000fe200078e0002 */
[----:B------:R-:W-:Y:S01]  /*10f0*/  LOP3.LUT R5, R6, R5, RZ, 0x3c, !PT ;  /* 0x0000000506057212 */ /* 0x000fe200078e3cff */
[----:B------:R-:W-:Y:S01]  /*1100*/  IMAD.SHL.U32 R6, R13, 0x40, RZ ;  /* 0x000000400d067824 */ /* 0x000fe200078e00ff */
[----:B------:R-:W-:Y:S01]  /*1110*/  LOP3.LUT R2, R9, 0x7ffffffc, RZ, 0xc0, !PT ;  /* 0x7ffffffc09027812 */ /* 0x000fe200078ec0ff */
[----:B------:R-:W-:Y:S01]  /*1120*/  IMAD.IADD R4, R4, 0x1, R3 ;  /* 0x0000000104047824 */ /* 0x000fe200078e0203 */
[----:B------:R-:W-:Y:S01]  /*1130*/  LEA R12, R7, 0x80, 0x1 ;  /* 0x00000080070c7811 */ /* 0x000fe200078e08ff */
[----:B------:R-:W-:Y:S01]  /*1140*/  IMAD.MOV.U32 R9, RZ, RZ, 0x40 ;  /* 0x00000040ff097424 */ /* 0x000fe200078e00ff */
[----:B------:R-:W-:Y:S01]  /*1150*/  LOP3.LUT R3, R5, 0x7ffffe00, R6, 0xf8, !PT ;  /* 0x7ffffe0005037812 */ /* 0x000fe200078ef806 */
[----:B------:R-:W-:Y:S01]  /*1160*/  IMAD.IADD R2, R17, 0x1, -R2 ;  /* 0x0000000111027824 */ /* 0x000fe200078e0a02 */
[----:B------:R-:W-:-:S02]  /*1170*/  IADD3 R5, R18, 0x40, RZ ;  /* 0x0000004012057810 */ /* 0x000fc40007ffe0ff */
[----:B------:R-:W-:Y:S01]  /*1180*/  SEL R6, R14, 0xffffffe0, !P1 ;  /* 0xffffffe00e067807 */ /* 0x000fe20004800000 */
[----:B------:R-:W-:Y:S01]  /*1190*/  IMAD.SHL.U32 R7, R2, 0x2, RZ ;  /* 0x0000000202077824 */ /* 0x000fe200078e00ff */
[----:B------:R-:W-:Y:S01]  /*11a0*/  LEA R198, R3, 0x100, 0x1 ;  /* 0x0000010003c67811 */ /* 0x000fe200078e08ff */
[----:B------:R1:W-:Y:S01]  /*11b0*/  STL [R1+0x10], R5 ;  /* 0x0000100501007387 */ /* 0x0003e20000100800 */
[----:B------:R-:W-:Y:S01]  /*11c0*/  IMAD R2, R8, 0x8, R16 ;  /* 0x0000000808027824 */ /* 0x000fe200078e0210 */
[----:B------:R-:W-:Y:S01]  /*11d0*/  LEA R196, R0, 0x8100, 0x1 ;  /* 0x0000810000c47811 */ /* 0x000fe200078e08ff */
[----:B------:R-:W-:Y:S01]  /*11e0*/  IMAD.IADD R10, R12, 0x1, R6 ;  /* 0x000000010c0a7824 */ /* 0x000fe200078e0206 */
[----:B------:R2:W-:Y:S01]  /*11f0*/  STL [R1+0x48], R7 ;  /* 0x0000480701007387 */ /* 0x0005e20000100800 */
[----:B------:R-:W-:Y:S01]  /*1200*/  SEL R0, R9, 0xffffffc0, !P3 ;  /* 0xffffffc009007807 */ /* 0x000fe20005800000 */
[--C-:B------:R-:W-:Y:S02]  /*1210*/  IMAD R204, R204, 0x800, R198.reuse ;  /* 0x00000800cccc7824 */ /* 0x100fe400078e02c6 */
[----:B------:R-:W-:Y:S01]  /*1220*/  STL [R1+0x58], R12 ;  /* 0x0000580c01007387 */ /* 0x000fe20000100800 */
[----:B------:R-:W-:-:S02]  /*1230*/  IMAD R203, R4, 0x2, R198 ;  /* 0x0000000204cb7824 */ /* 0x000fc400078e02c6 */
[----:B------:R-:W-:Y:S01]  /*1240*/  IMAD.IADD R199, R198, 0x1, R0 ;  /* 0x00000001c6c77824 */ /* 0x000fe200078e0200 */
[----:B------:R3:W-:Y:S01]  /*1250*/  STL [R1+0x80], R2 ;  /* 0x0000800201007387 */ /* 0x0007e20000100800 */
[----:B------:R-:W-:-:S03]  /*1260*/  IMAD.IADD R207, R0, 0x1, R204 ;  /* 0x0000000100cf7824 */ /* 0x000fc600078e02cc */
[----:B------:R-:W-:Y:S01]  /*1270*/  STL [R1+0x64], R10 ;  /* 0x0000640a01007387 */ /* 0x000fe20000100800 */
[----:B-1----:R-:W-:Y:S02]  /*1280*/  SEL R5, R9, 0xffffffc0, !P2 ;  /* 0xffffffc009057807 */ /* 0x002fe40005000000 */
[----:B--2---:R-:W-:-:S03]  /*1290*/  IADD3 R7, R12, -0x10, RZ ;  /* 0xfffffff00c077810 */ /* 0x004fc60007ffe0ff */
[C---:B------:R-:W-:Y:S01]  /*12a0*/  IMAD.IADD R8, R12.reuse, 0x1, R5 ;  /* 0x000000010c087824 */ /* 0x040fe200078e0205 */
[----:B------:R-:W-:-:S04]  /*12b0*/  @P0 IADD3 R7, R12, 0x10, RZ ;  /* 0x000000100c070810 */ /* 0x000fc80007ffe0ff */
[----:B------:R1:W-:Y:S01]  /*12c0*/  STL [R1+0x74], R8 ;  /* 0x0000740801007387 */ /* 0x0003e20000100800 */
[--C-:B------:R-:W-:Y:S01]  /*12d0*/  IMAD.IADD R3, R6, 0x1, R7.reuse ;  /* 0x0000000106037824 */ /* 0x100fe200078e0207 */
[----:B---3--:R-:W-:Y:S01]  /*12e0*/  SEL R2, R14, 0xffffffe0, !P4 ;  /* 0xffffffe00e027807 */ /* 0x008fe20006000000 */
[----:B------:R-:W-:Y:S01]  /*12f0*/  IMAD.IADD R6, R5, 0x1, R7 ;  /* 0x0000000105067824 */ /* 0x000fe200078e0207 */
[----:B------:R2:W-:Y:S02]  /*1300*/  STL [R1+0x5c], R7 ;  /* 0x00005c0701007387 */ /* 0x0005e40000100800 */
[--C-:B------:R-:W-:Y:S01]  /*1310*/  IADD3 R201, R0, R198, R2.reuse ;  /* 0x000000c600c97210 */ /* 0x100fe20007ffe002 */
[----:B------:R-:W-:Y:S02]  /*1320*/  IMAD.IADD R200, R198, 0x1, R2 ;  /* 0x00000001c6c87824 */ /* 0x000fe400078e0202 */
[----:B------:R-:W-:Y:S02]  /*1330*/  IMAD.IADD R205, R2, 0x1, R204 ;  /* 0x0000000102cd7824 */ /* 0x000fe400078e02cc */
[----:B------:R-:W-:-:S02]  /*1340*/  IMAD.IADD R2, R3, 0x1, R5 ;  /* 0x0000000103027824 */ /* 0x000fc400078e0205 */
[----:B------:R-:W-:Y:S02]  /*1350*/  IMAD.IADD R206, R0, 0x1, R205 ;  /* 0x0000000100ce7824 */ /* 0x000fe400078e02cd */
[----:B-1----:R-:W-:-:S05]  /*1360*/  IMAD.IADD R8, R10, 0x1, R5 ;  /* 0x000000010a087824 */ /* 0x002fca00078e0205 */
[----:B------:R2:W-:Y:S04]  /*1370*/  STL [R1+0x70], R8 ;  /* 0x0000700801007387 */ /* 0x0005e80000100800 */
[----:B------:R2:W-:Y:S04]  /*1380*/  STL [R1+0x6c], R6 ;  /* 0x00006c0601007387 */ /* 0x0005e80000100800 */
[----:B------:R2:W-:Y:S04]  /*1390*/  STL [R1+0x60], R3 ;  /* 0x0000600301007387 */ /* 0x0005e80000100800 */
[----:B------:R2:W-:Y:S02]  /*13a0*/  STL [R1+0x68], R2 ;  /* 0x0000680201007387 */ /* 0x0005e40000100800 */
.L_x_203:
[----:B------:R-:W3:Y:S01]  /*13b0*/  LDL R0, [R1+0x34] ;  /* 0x0000340001007983 */ /* 0x000ee20000100800 */
[----:B------:R-:W-:Y:S01]  /*13c0*/  IMAD.MOV.U32 R14, RZ, RZ, 0x4 ;  /* 0x00000004ff0e7424 */ /* 0x000fe200078e00ff */
[----:B------:R-:W-:-:S02]  /*13d0*/  ISETP.NE.U32.AND P1, PT, RZ, c[0x0][0x370], PT ;  /* 0x0000dc00ff007a0c */ /* 0x000fc40003f25070 */
[----:B------:R-:W4:Y:S02]  /*13e0*/  LDL R10, [R1+0x30] ;  /* 0x00003000010a7983 */ /* 0x000f240000100800 */
[----:B------:R-:W-:Y:S01]  /*13f0*/  ISETP.NE.AND.EX P1, PT, RZ, c[0x0][0x374], PT, P1 ;  /* 0x0000dd00ff007a0c */ /* 0x000fe20003f25310 */
[----:B--23--:R-:W-:-:S05]  /*1400*/  IMAD.WIDE R2, R0, R14, c[0x0][0x588] ;  /* 0x0001620000027625 */ /* 0x00cfca00078e020e */
[----:B------:R-:W2:Y:S01]  /*1410*/  LDG.E R16, [R2.64] ;  /* 0x0000000602107981 */ /* 0x000ea2000c1e1900 */
[----:B------:R-:W-:Y:S01]  /*1420*/  ISETP.NE.U32.AND P4, PT, RZ, c[0x0][0x360], PT ;  /* 0x0000d800ff007a0c */ /* 0x000fe20003f85070 */
[----:B------:R-:W-:Y:S01]  /*1430*/  CS2R R8, SRZ ;  /* 0x0000000000087805 */ /* 0x000fe2000001ff00 */
[----:B------:R-:W-:Y:S02]  /*1440*/  ISETP.NE.U32.AND P6, PT, RZ, c[0x0][0x350], PT ;  /* 0x0000d400ff007a0c */ /* 0x000fe40003fc5070 */
[----:B------:R-:W-:Y:S02]  /*1450*/  ISETP.NE.AND.EX P4, PT, RZ, c[0x0][0x364], PT, P4 ;  /* 0x0000d900ff007a0c */ /* 0x000fe40003f85340 */
[----:B------:R-:W-:Y:S01]  /*1460*/  ISETP.NE.AND.EX P6, PT, RZ, c[0x0][0x354], PT, P6 ;  /* 0x0000d500ff007a0c */ /* 0x000fe20003fc5360 */
[----:B------:R-:W-:Y:S01]  /*1470*/  IMAD.MOV.U32 R11, RZ, RZ, RZ ;  /* 0x000000ffff0b7224 */ /* 0x000fe200078e00ff */
[----:B--2---:R-:W-:Y:S01]  /*1480*/  SHF.R.S32.HI R12, RZ, 0x1f, R16 ;  /* 0x0000001fff0c7819 */ /* 0x004fe20000011410 */
[----:B------:R1:W-:Y:S01]  /*1490*/  STL [R1+0x20], R16 ;  /* 0x0000201001007387 */ /* 0x0003e20000100800 */
[----:B------:R-:W-:-:S04]  /*14a0*/  @P1 LEA R2, P0, R16, c[0x0][0x370], 0x2 ;  /* 0x0000dc0010021a11 */ /* 0x000fc800078010ff */
[C-C-:B------:R-:W-:Y:S02]  /*14b0*/  @P1 LEA.HI.X R3, R16.reuse, c[0x0][0x374], R12.reuse, 0x2, P0 ;  /* 0x0000dd0010031a11 */ /* 0x140fe400000f140c */
[----:B------:R-:W-:Y:S02]  /*14c0*/  ISETP.NE.U32.AND P0, PT, RZ, c[0x0][0x348], PT ;  /* 0x0000d200ff007a0c */ /* 0x000fe40003f05070 */
[C---:B------:R-:W-:Y:S01]  /*14d0*/  LEA R4, P3, R16.reuse, c[0x0][0x348], 0x2 ;  /* 0x0000d20010047a11 */ /* 0x040fe200078610ff */
[----:B------:R2:W5:Y:S01]  /*14e0*/  @P1 LDG.E R8, [R2.64] ;  /* 0x0000000602081981 */ /* 0x000562000c1e1900 */
[----:B------:R-:W-:Y:S02]  /*14f0*/  ISETP.NE.AND.EX P0, PT, RZ, c[0x0][0x34c], PT, P0 ;  /* 0x0000d300ff007a0c */ /* 0x000fe40003f05300 */
[C---:B------:R-:W-:Y:S02]  /*1500*/  @P4 LEA R6, P1, R16.reuse, c[0x0][0x360], 0x2 ;  /* 0x0000d80010064a11 */ /* 0x040fe400078210ff */
[----:B------:R-:W-:-:S02]  /*1510*/  LEA.HI.X R5, R16, c[0x0][0x34c], R12, 0x2, P3 ;  /* 0x0000d30010057a11 */ /* 0x000fc400018f140c */
[----:B------:R-:W-:-:S05]  /*1520*/  @P4 LEA.HI.X R7, R16, c[0x0][0x364], R12, 0x2, P1 ;  /* 0x0000d90010074a11 */ /* 0x000fca00008f140c */
[----:B------:R1:W5:Y:S04]  /*1530*/  @P4 LDG.E R15, [R6.64] ;  /* 0x00000006060f4981 */ /* 0x000368000c1e1900 */
[----:B------:R1:W5:Y:S01]  /*1540*/  @P0 LDG.E R11, [R4.64] ;  /* 0x00000006040b0981 */ /* 0x000362000c1e1900 */
[----:B--2---:R-:W-:-:S04]  /*1550*/  LEA R2, P2, R16, c[0x0][0x350], 0x2 ;  /* 0x0000d40010027a11 */ /* 0x004fc800078410ff */
[----:B------:R-:W-:-:S05]  /*1560*/  LEA.HI.X R3, R16, c[0x0][0x354], R12, 0x2, P2 ;  /* 0x0000d50010037a11 */ /* 0x000fca00010f140c */
[----:B------:R1:W5:Y:S01]  /*1570*/  @P6 LDG.E R9, [R2.64] ;  /* 0x0000000602096981 */ /* 0x000362000c1e1900 */
[----:B----4-:R-:W-:-:S05]  /*1580*/  LOP3.LUT R29, R10, 0xffff, RZ, 0xc0, !PT ;  /* 0x0000ffff0a1d7812 */ /* 0x010fca00078ec0ff */
[----:B------:R1:W-:Y:S01]  /*1590*/  STL [R1+0x4c], R29 ;  /* 0x00004c1d01007387 */ /* 0x0003e20000100800 */
[----:B------:R-:W-:Y:S01]  /*15a0*/  YIELD ;  /* 0x0000000000007946 */ /* 0x000fe20003800000 */
[----:B------:R-:W-:Y:S05]  /*15b0*/  @P4 BRA `(.L_x_133) ;  /* 0x0000005000004947 */ /* 0x000fea0003800000 */
[----:B-----5:R-:W-:Y:S01]  /*15c0*/  MOV R15, c[0x0][0x168] ;  /* 0x00005a00000f7a02 */ /* 0x020fe20000000f00 */
[----:B------:R-:W-:Y:S05]  /*15d0*/  @!P0 BRA `(.L_x_133) ;  /* 0x0000003000008947 */ /* 0x000fea0003800000 */
[----:B-1----:R-:W2:Y:S04]  /*15e0*/  LDG.E R6, [R4.64] ;  /* 0x0000000604067981 */ /* 0x002ea8000c1e1900 */
[----:B------:R-:W2:Y:S02]  /*15f0*/  LDG.E R0, [R4.64+0x4] ;  /* 0x0000040604007981 */ /* 0x000ea4000c1e1900 */
[----:B--2---:R-:W-:Y:S02]  /*1600*/  IADD3 R15, -R6, R0, RZ ;  /* 0x00000000060f7210 */ /* 0x004fe40007ffe1ff */
.L_x_133:
[----:B------:R-:W-:-:S04]  /*1610*/  ISETP.NE.U32.AND P1, PT, RZ, c[0x0][0x368], PT ;  /* 0x0000da00ff007a0c */ /* 0x000fc80003f25070 */
[----:B------:R-:W-:-:S13]  /*1620*/  ISETP.NE.AND.EX P1, PT, RZ, c[0x0][0x36c], PT, P1 ;  /* 0x0000db00ff007a0c */ /* 0x000fda0003f25310 */
[----:B------:R-:W-:Y:S05]  /*1630*/  @!P1 BRA `(.L_x_134) ;  /* 0x0000004000009947 */ /* 0x000fea0003800000 */
[----:B-1----:R-:W-:-:S04]  /*1640*/  LEA R2, P1, R16, c[0x0][0x368], 0x2 ;  /* 0x0000da0010027a11 */ /* 0x002fc800078210ff */
[----:B------:R-:W-:-:S05]  /*1650*/  LEA.HI.X R3, R16, c[0x0][0x36c], R12, 0x2, P1 ;  /* 0x0000db0010037a11 */ /* 0x000fca00008f140c */
[----:B------:R1:W5:Y:S01]  /*1660*/  LDG.E R0, [R2.64] ;  /* 0x0000000602007981 */ /* 0x000362000c1e1900 */
[----:B------:R-:W-:Y:S05]  /*1670*/  BRA `(.L_x_135) ;  /* 0x0000005000007947 */ /* 0x000fea0003800000 */
.L_x_134:
[----:B------:R-:W-:Y:S01]  /*1680*/  MOV R0, c[0x0][0x1d0] ;  /* 0x0000740000007a02 */ /* 0x000fe20000000f00 */
[----:B------:R-:W-:Y:S05]  /*1690*/  @!P6 BRA `(.L_x_135) ;  /* 0x000000300000e947 */ /* 0x000fea0003800000 */
[----:B-1----:R-:W2:Y:S04]  /*16a0*/  LDG.E R4, [R2.64] ;  /* 0x0000000602047981 */ /* 0x002ea8000c1e1900 */
[----:B------:R-:W2:Y:S02]  /*16b0*/  LDG.E R0, [R2.64+0x4] ;  /* 0x0000040602007981 */ /* 0x000ea4000c1e1900 */
[----:B--2---:R-:W-:-:S05]  /*16c0*/  IADD3 R0, -R4, R0, RZ ;  /* 0x0000000004007210 */ /* 0x004fca0007ffe1ff */
.L_x_135:
[--C-:B-----5:R-:W-:Y:S01]  /*16d0*/  IMAD.IADD R26, R0, 0x1, -R8.reuse ;  /* 0x00000001001a7824 */ /* 0x120fe200078e0a08 */
[----:B------:R-:W-:Y:S01]  /*16e0*/  LOP3.LUT R0, R10, 0xff000000, RZ, 0xc0, !PT ;  /* 0xff0000000a007812 */ /* 0x000fe200078ec0ff */
[----:B-1----:R-:W-:Y:S01]  /*16f0*/  IMAD.MOV.U32 R2, RZ, RZ, RZ ;  /* 0x000000ffff027224 */ /* 0x002fe200078e00ff */
[----:B------:R-:W-:Y:S01]  /*1700*/  BSSY B0, `(.L_x_136) ;  /* 0x000002e000007945 */ /* 0x000fe20003800000 */
[----:B------:R-:W-:Y:S01]  /*1710*/  IMAD.IADD R13, R9, 0x1, R8 ;  /* 0x00000001090d7824 */ /* 0x000fe200078e0208 */
[----:B------:R-:W-:-:S02]  /*1720*/  IADD3 R3, R26, 0x6f, RZ ;  /* 0x0000006f1a037810 */ /* 0x000fc40007ffe0ff */
[----:B------:R-:W-:Y:S02]  /*1730*/  SHF.R.U32.HI R4, RZ, 0x8, R0 ;  /* 0x00000008ff047819 */ /* 0x000fe40000011600 */
[----:B------:R-:W-:Y:S01]  /*1740*/  ISETP.GE.AND P1, PT, R26, 0x1, PT ;  /* 0x000000011a00780c */ /* 0x000fe20003f26270 */
[----:B------:R-:W-:Y:S01]  /*1750*/  IMAD.HI R2, R3, -0x6db6db6d, R2 ;  /* 0x9249249303027827 */ /* 0x000fe200078e0202 */
[----:B------:R-:W-:-:S04]  /*1760*/  LOP3.LUT R3, R10, 0xff0000, RZ, 0xc0, !PT ;  /* 0x00ff00000a037812 */ /* 0x000fc800078ec0ff */
[----:B------:R-:W-:Y:S02]  /*1770*/  LEA.HI R3, R3, R4, RZ, 0x10 ;  /* 0x0000000403037211 */ /* 0x000fe400078f80ff */
[----:B------:R-:W-:Y:S02]  /*1780*/  SHF.R.U32.HI R0, RZ, 0x1f, R2 ;  /* 0x0000001fff007819 */ /* 0x000fe40000011602 */
[----:B------:R-:W-:Y:S02]  /*1790*/  LOP3.LUT R17, R3, 0xff, RZ, 0xc0, !PT ;  /* 0x000000ff03117812 */ /* 0x000fe400078ec0ff */
[----:B------:R-:W-:Y:S02]  /*17a0*/  SHF.R.U32.HI R5, RZ, 0x10, R3 ;  /* 0x00000010ff057819 */ /* 0x000fe40000011603 */
[----:B------:R-:W-:Y:S01]  /*17b0*/  LEA.HI.SX32 R10, R2, R0, 0x1a ;  /* 0x00000000020a7211 */ /* 0x000fe200078fd2ff */
[----:B------:R1:W-:Y:S01]  /*17c0*/  STL [R1+0x54], R17 ;  /* 0x0000541101007387 */ /* 0x0003e20000100800 */
[----:B------:R-:W-:-:S03]  /*17d0*/  IMAD.MOV.U32 R2, RZ, RZ, RZ ;  /* 0x000000ffff027224 */ /* 0x000fc600078e00ff */
[----:B------:R1:W-:Y:S01]  /*17e0*/  STL [R1+0x50], R5 ;  /* 0x0000500501007387 */ /* 0x0003e20000100800 */
[----:B------:R-:W-:Y:S05]  /*17f0*/  @!P1 BRA `(.L_x_137) ;  /* 0x000001e000009947 */ /* 0x000fea0003800000 */
[----:B------:R-:W-:Y:S01]  /*1800*/  ISETP.NE.AND P1, PT, R5, RZ, PT ;  /* 0x000000ff0500720c */ /* 0x000fe20003f25270 */
[----:B------:R-:W-:-:S03]  /*1810*/  IMAD.MOV.U32 R4, RZ, RZ, RZ ;  /* 0x000000ffff047224 */ /* 0x000fc600078e00ff */
[----:B------:R-:W-:-:S04]  /*1820*/  SEL R0, R5, c[0x0][0x338], P1 ;  /* 0x0000ce0005007a07 */ /* 0x000fc80000800000 */
[----:B------:R-:W-:Y:S02]  /*1830*/  IABS R3, R0 ;  /* 0x0000000000037213 */ /* 0x000fe40000000000 */
[----:B------:R-:W-:Y:S02]  /*1840*/  IADD3 R6, R10, -0x1, R0 ;  /* 0xffffffff0a067810 */ /* 0x000fe40007ffe000 */
[----:B------:R-:W2:Y:S02]  /*1850*/  I2F.RP R2, R3 ;  /* 0x0000000300027306 */ /* 0x000ea40000209400 */
[----:B------:R-:W-:-:S06]  /*1860*/  IABS R9, R6 ;  /* 0x0000000600097213 */ /* 0x000fcc0000000000 */
[----:B--2---:R-:W2:Y:S02]  /*1870*/  MUFU.RCP R2, R2 ;  /* 0x0000000200027308 */ /* 0x004ea40000001000 */
[----:B--2---:R-:W-:-:S06]  /*1880*/  IADD3 R2, R2, 0xffffffe, RZ ;  /* 0x0ffffffe02027810 */ /* 0x004fcc0007ffe0ff */
[----:B-1----:R-:W1:Y:S02]  /*1890*/  F2I.FTZ.U32.TRUNC.NTZ R5, R2 ;  /* 0x0000000200057305 */ /* 0x002e64000021f000 */
[----:B-1----:R-:W-:-:S04]  /*18a0*/  IMAD.MOV R2, RZ, RZ, -R5 ;  /* 0x000000ffff027224 */ /* 0x002fc800078e0a05 */
        /* <DEDUP_REMOVED lines=13> */
[----:B------:R-:W-:Y:S02]  /*1980*/  ISETP.GE.U32.AND P3, PT, R4, R3, PT ;  /* 0x000000030400720c */ /* 0x000fe40003f66070 */
[----:B------:R-:W-:-:S04]  /*1990*/  LOP3.LUT R3, R6, R0, RZ, 0x3c, !PT ;  /* 0x0000000006037212 */ /* 0x000fc800078e3cff */
[----:B------:R-:W-:-:S07]  /*19a0*/  ISETP.GE.AND P1, PT, R3, RZ, PT ;  /* 0x000000ff0300720c */ /* 0x000fce0003f26270 */
[----:B------:R-:W-:-:S06]  /*19b0*/  @P3 IADD3 R2, R2, 0x1, RZ ;  /* 0x0000000102023810 */ /* 0x000fcc0007ffe0ff */
[----:B------:R-:W-:Y:S01]  /*19c0*/  @!P1 IMAD.MOV R2, RZ, RZ, -R2 ;  /* 0x000000ffff029224 */ /* 0x000fe200078e0a02 */
[----:B------:R-:W-:Y:S02]  /*19d0*/  @!P2 LOP3.LUT R2, RZ, R0, RZ, 0x33, !PT ;  /* 0x00000000ff02a212 */ /* 0x000fe400078e33ff */
.L_x_137:
[----:B------:R-:W-:Y:S05]  /*19e0*/  BSYNC B0 ;  /* 0x0000000000007941 */ /* 0x000fea0003800000 */
.L_x_136:
        /* <DEDUP_REMOVED lines=40> */
[----:B--2---:R-:W2:Y:S04]  /*1c70*/  LDL.64 R18, [R1+0x8] ;  /* 0x0000080001127983 */ /* 0x004ea80000100a00 */
[----:B------:R3:W2:Y:S04]  /*1c80*/  LDL.64 R30, [R1+0x8] ;  /* 0x00000800011e7983 */ /* 0x0006a80000100a00 */
[----:B------:R-:W4:Y:S01]  /*1c90*/  LDL R8, [R1+0x2c] ;  /* 0x00002c0001087983 */ /* 0x000f220000100800 */
[----:B------:R-:W-:-:S04]  /*1ca0*/  ISETP.NE.U32.AND P1, PT, RZ, c[0x0][0x340], PT ;  /* 0x0000d000ff007a0c */ /* 0x000fc80003f25070 */
[----:B------:R-:W-:-:S13]  /*1cb0*/  ISETP.NE.AND.EX P1, PT, RZ, c[0x0][0x344], PT, P1 ;  /* 0x0000d100ff007a0c */ /* 0x000fda0003f25310 */
[----:B------:R-:W-:-:S05]  /*1cc0*/  @P1 IMAD.WIDE R2, R16, R14, c[0x0][0x340] ;  /* 0x0000d00010021625 */ /* 0x000fca00078e020e */
[----:B------:R5:W3:Y:S01]  /*1cd0*/  @P1 LDG.E R14, [R2.64] ;  /* 0x00000006020e1981 */ /* 0x000ae2000c1e1900 */
[----:B------:R-:W-:Y:S02]  /*1ce0*/  SHF.R.S32.HI R0, RZ, 0x1f, R11 ;  /* 0x0000001fff007819 */ /* 0x000fe4000001140b */
[----:B------:R-:W-:Y:S01]  /*1cf0*/  MOV R4, c[0x0][0x2c4] ;  /* 0x0000b10000047a02 */ /* 0x000fe20000000f00 */
[----:B-1----:R-:W1:Y:S02]  /*1d00*/  S2R R5, SR_TID.X ;  /* 0x0000000000057919 */ /* 0x002e640000002100 */
[----:B------:R-:W-:Y:S01]  /*1d10*/  IMAD R0, R0, c[0x0][0x178], RZ ;  /* 0x00005e0000007a24 */ /* 0x000fe200078e02ff */
[----:B------:R-:W-:Y:S02]  /*1d20*/  ISETP.NE.AND P2, PT, R4, 0x1, PT ;  /* 0x000000010400780c */ /* 0x000fe40003f45270 */
[--C-:B-1----:R-:W-:Y:S02]  /*1d30*/  SHF.R.S32.HI R251, RZ, 0x1f, R5.reuse ;  /* 0x0000001ffffb7819 */ /* 0x102fe40000011405 */
[----:B------:R-:W-:-:S02]  /*1d40*/  SHF.R.S32.HI R146, RZ, 0x1f, R5 ;  /* 0x0000001fff927819 */ /* 0x000fc40000011405 */
[-C--:B------:R-:W-:Y:S02]  /*1d50*/  LEA.HI R251, R251, R5.reuse, RZ, 0x3 ;  /* 0x00000005fbfb7211 */ /* 0x080fe400078f18ff */
[----:B------:R-:W-:Y:S02]  /*1d60*/  LEA.HI R146, R146, R5, RZ, 0x3 ;  /* 0x0000000592927211 */ /* 0x000fe400078f18ff */
[----:B------:R-:W-:Y:S02]  /*1d70*/  LOP3.LUT R251, R251, 0xfffffff8, RZ, 0xc0, !PT ;  /* 0xfffffff8fbfb7812 */ /* 0x000fe400078ec0ff */
[----:B------:R-:W-:-:S03]  /*1d80*/  SHF.R.S32.HI R146, RZ, 0x3, R146 ;  /* 0x00000003ff927819 */ /* 0x000fc60000011492 */
[----:B------:R-:W-:Y:S02]  /*1d90*/  IMAD.IADD R251, R5, 0x1, -R251 ;  /* 0x0000000105fb7824 */ /* 0x000fe400078e0afb */
[----:B--2---:R-:W-:-:S05]  /*1da0*/  IMAD.MOV.U32 R30, RZ, RZ, R18 ;  /* 0x000000ffff1e7224 */ /* 0x004fca00078e0012 */
[----:B------:R-:W-:-:S05]  /*1db0*/  SHF.R.S32.HI R31, RZ, 0x1f, R30 ;  /* 0x0000001fff1f7819 */ /* 0x000fca000001141e */
[----:B------:R-:W-:Y:S04]  /*1dc0*/  STL [R1+0xc], R31 ;  /* 0x00000c1f01007387 */ /* 0x000fe80000100800 */
[----:B------:R-:W2:Y:S01]  /*1dd0*/  LDL R252, [R1+0x10] ;  /* 0x0000100001fc7983 */ /* 0x000ea20000100800 */
[----:B------:R-:W-:Y:S01]  /*1de0*/  LEA R5, R251, R146, 0x5 ;  /* 0x00000092fb057211 */ /* 0x000fe200078e28ff */
[C---:B------:R-:W-:Y:S02]  /*1df0*/  IMAD R0, R11.reuse, c[0x0][0x17c], R0 ;  /* 0x00005f000b007a24 */ /* 0x040fe400078e0200 */
[----:B-----5:R-:W-:Y:S01]  /*1e00*/  IMAD.WIDE.U32 R2, R11, c[0x0][0x178], RZ ;  /* 0x00005e000b027a25 */ /* 0x020fe200078e00ff */
[----:B----4-:R-:W-:-:S03]  /*1e10*/  LEA R5, R8, R5, 0x7 ;  /* 0x0000000508057211 */ /* 0x010fc600078e38ff */
[----:B------:R-:W-:Y:S01]  /*1e20*/  IMAD.IADD R3, R3, 0x1, R0 ;  /* 0x0000000103037824 */ /* 0x000fe200078e0200 */
[----:B------:R-:W-:Y:S01]  /*1e30*/  SEL R6, R12, RZ, !P0 ;  /* 0x000000ff0c067207 */ /* 0x000fe20004000000 */
[----:B------:R-:W-:Y:S01]  /*1e40*/  @P2 IMAD.HI.U32 R7, R5, c[0x0][0x2c8], RZ ;  /* 0x0000b20005072a27 */ /* 0x000fe200078e00ff */
[----:B------:R-:W-:-:S03]  /*1e50*/  SEL R4, R16, RZ, !P0 ;  /* 0x000000ff10047207 */ /* 0x000fc60004000000 */
[----:B------:R-:W-:-:S04]  /*1e60*/  IMAD.WIDE.U32 R2, R29, c[0x0][0x1b8], R2 ;  /* 0x00006e001d027a25 */ /* 0x000fc800078e0002 */
[----:B------:R-:W-:Y:S01]  /*1e70*/  IMAD.MOV.U32 R0, RZ, RZ, R5 ;  /* 0x000000ffff007224 */ /* 0x000fe200078e0005 */
[----:B------:R-:W-:Y:S01]  /*1e80*/  @P2 SHF.R.U32.HI R0, RZ, c[0x0][0x2cc], R7 ;  /* 0x0000b300ff002a19 */ /* 0x000fe20000011607 */
[----:B------:R-:W-:Y:S02]  /*1e90*/  IMAD R3, R29, c[0x0][0x1bc], R3 ;  /* 0x00006f001d037a24 */ /* 0x000fe400078e0203 */
[----:B------:R-:W-:Y:S02]  /*1ea0*/  IMAD R6, R6, c[0x0][0x1c0], RZ ;  /* 0x0000700006067a24 */ /* 0x000fe400078e02ff */
[----:B------:R-:W-:-:S04]  /*1eb0*/  IMAD.WIDE.U32 R2, R4, c[0x0][0x1c0], R2 ;  /* 0x0000700004027a25 */ /* 0x000fc800078e0002 */
[----:B------:R-:W-:Y:S01]  /*1ec0*/  IMAD R7, R4, c[0x0][0x1c4], R6 ;  /* 0x0000710004077a24 */ /* 0x000fe200078e0206 */
[----:B------:R-:W-:Y:S02]  /*1ed0*/  SHF.R.S32.HI R6, RZ, 0x1f, R0 ;  /* 0x0000001fff067819 */ /* 0x000fe40000011400 */
[----:B------:R-:W-:Y:S01]  /*1ee0*/  IADD3 R4, -R0, RZ, RZ ;  /* 0x000000ff00047210 */ /* 0x000fe20007ffe1ff */
[----:B------:R-:W-:Y:S02]  /*1ef0*/  IMAD.IADD R3, R3, 0x1, R7 ;  /* 0x0000000103037824 */ /* 0x000fe400078e0207 */
[----:B------:R-:W-:Y:S02]  /*1f00*/  IMAD R6, R6, c[0x0][0x1b0], RZ ;  /* 0x00006c0006067a24 */ /* 0x000fe400078e02ff */
[----:B------:R-:W-:Y:S02]  /*1f10*/  IMAD R4, R4, c[0x0][0x2c4], R5 ;  /* 0x0000b10004047a24 */ /* 0x000fe400078e0205 */
[----:B------:R-:W-:-:S02]  /*1f20*/  IMAD R5, R0, c[0x0][0x1b4], R6 ;  /* 0x00006d0000057a24 */ /* 0x000fc400078e0206 */
[----:B------:R-:W-:Y:S01]  /*1f30*/  IMAD.WIDE.U32 R2, R0, c[0x0][0x1b0], R2 ;  /* 0x00006c0000027a25 */ /* 0x000fe200078e0002 */
[----:B------:R-:W-:Y:S02]  /*1f40*/  SHF.R.S32.HI R0, RZ, 0x1f, R4 ;  /* 0x0000001fff007819 */ /* 0x000fe40000011404 */
[----:B------:R-:W-:Y:S02]  /*1f50*/  SHF.R.S32.HI R6, RZ, 0x1f, R13 ;  /* 0x0000001fff067819 */ /* 0x000fe4000001140d */
[----:B------:R-:W-:Y:S01]  /*1f60*/  IADD3 R22, P0, R146, R13, RZ ;  /* 0x0000000d92167210 */ /* 0x000fe20007f1e0ff */
[----:B------:R-:W-:Y:S01]  /*1f70*/  IMAD R0, R0, c[0x0][0x1a8], RZ ;  /* 0x00006a0000007a24 */ /* 0x000fe200078e02ff */
[----:B------:R-:W-:Y:S02]  /*1f80*/  IADD3 R3, R3, R5, RZ ;  /* 0x0000000503037210 */ /* 0x000fe40007ffe0ff */
[----:B------:R-:W-:Y:S01]  /*1f90*/  LEA.HI.X.SX32 R27, R146, R6, 0x1, P0 ;  /* 0x00000006921b7211 */ /* 0x000fe200000f0eff */
[----:B------:R-:W-:-:S02]  /*1fa0*/  IMAD R0, R4, c[0x0][0x1ac], R0 ;  /* 0x00006b0004007a24 */ /* 0x000fc400078e0200 */
[----:B------:R-:W-:-:S04]  /*1fb0*/  IMAD.WIDE.U32 R2, R4, c[0x0][0x1a8], R2 ;  /* 0x00006a0004027a25 */ /* 0x000fc800078e0002 */
[----:B------:R-:W-:Y:S01]  /*1fc0*/  IMAD R4, R27, c[0x0][0x1e0], RZ ;  /* 0x000078001b047a24 */ /* 0x000fe200078e02ff */
[----:B------:R-:W-:Y:S01]  /*1fd0*/  LEA R8, R8, R146, 0x7 ;  /* 0x0000009208087211 */ /* 0x000fe200078e38ff */
[----:B------:R-:W-:Y:S01]  /*1fe0*/  IMAD.WIDE.U32 R6, R22, c[0x0][0x1e0], R30 ;  /* 0x0000780016067a25 */ /* 0x000fe200078e001e */
[----:B------:R-:W-:-:S03]  /*1ff0*/  LEA R5, P0, R2, c[0x0][0x160], 0x1 ;  /* 0x0000580002057a11 */ /* 0x000fc600078008ff */
[----:B------:R-:W-:Y:S02]  /*2000*/  IMAD R9, R22, c[0x0][0x1e4], R4 ;  /* 0x0000790016097a24 */ /* 0x000fe400078e0204 */
[----:B------:R-:W-:Y:S01]  /*2010*/  IMAD.IADD R0, R3, 0x1, R0 ;  /* 0x0000000103007824 */ /* 0x000fe200078e0200 */
[----:B------:R-:W-:Y:S01]  /*2020*/  IADD3 R10, R8, 0x20, RZ ;  /* 0x00000020080a7810 */ /* 0x000fe20007ffe0ff */
[----:B------:R-:W-:Y:S01]  /*2030*/  IMAD R4, R15, c[0x0][0x2c4], RZ ;  /* 0x0000b1000f047a24 */ /* 0x000fe200078e02ff */
[----:B------:R-:W-:Y:S01]  /*2040*/  IADD3 R3, R7, R9, RZ ;  /* 0x0000000907037210 */ /* 0x000fe20007ffe0ff */
[----:B------:R-:W-:Y:S01]  /*2050*/  WARPSYNC 0xffffffff ;  /* 0xffffffff00007948 */ /* 0x000fe20003800000 */
[----:B------:R-:W-:Y:S01]  /*2060*/  LEA.HI.X R0, R2, c[0x0][0x164], R0, 0x1, P0 ;  /* 0x0000590002007a11 */ /* 0x000fe200000f0c00 */
[----:B------:R-:W1:Y:S01]  /*2070*/  SHFL.IDX PT, R9, R5, RZ, 0x181f ;  /* 0x00181fff05097589 */ /* 0x000e6200000e0000 */
[----:B------:R-:W-:-:S03]  /*2080*/  ISETP.GE.AND P3, PT, R10, R4, PT ;  /* 0x000000040a00720c */ /* 0x000fc60003f66270 */
[----:B------:R-:W4:Y:S01]  /*2090*/  SHFL.IDX PT, R11, R0, RZ, 0x181f ;  /* 0x00181fff000b7589 */ /* 0x000f2200000e0000 */
[----:B------:R-:W-:-:S03]  /*20a0*/  IMAD.MOV.U32 R2, RZ, RZ, R6 ;  /* 0x000000ffff027224 */ /* 0x000fc600078e0006 */
[----:B------:R-:W5:Y:S01]  /*20b0*/  SHFL.IDX PT, R10, R5, 0x1, 0x181f ;  /* 0x00381f00050a7f89 */ /* 0x000f6200000e0000 */
[C---:B------:R-:W-:Y:S02]  /*20c0*/  ISETP.GE.AND P4, PT, R8.reuse, R4, PT ;  /* 0x000000040800720c */ /* 0x040fe40003f86270 */
[C---:B------:R-:W-:Y:S01]  /*20d0*/  IADD3 R7, R8.reuse, 0x40, RZ ;  /* 0x0000004008077810 */ /* 0x040fe20007ffe0ff */
[----:B------:R-:W4:Y:S01]  /*20e0*/  SHFL.IDX PT, R13, R0, 0x1, 0x181f ;  /* 0x00381f00000d7f89 */ /* 0x000f2200000e0000 */
[----:B------:R-:W-:-:S03]  /*20f0*/  IADD3 R6, R8, 0x60, RZ ;  /* 0x0000006008067810 */ /* 0x000fc60007ffe0ff */
[----:B------:R-:W5:Y:S04]  /*2100*/  SHFL.IDX PT, R8, R5, 0x2, 0x181f ;  /* 0x00581f0005087f89 */ /* 0x000f6800000e0000 */
[----:B------:R-:W2:Y:S01]  /*2110*/  SHFL.IDX PT, R19, R0, 0x2, 0x181f ;  /* 0x00581f0000137f89 */ /* 0x000ea200000e0000 */
[-C--:B------:R-:W-:Y:S02]  /*2120*/  ISETP.GE.AND P0, PT, R7, R4.reuse, PT ;  /* 0x000000040700720c */ /* 0x080fe40003f06270 */
[----:B---3--:R-:W-:Y:S01]  /*2130*/  @P1 SHF.R.S32.HI R7, RZ, 0x1f, R14 ;  /* 0x0000001fff071819 */ /* 0x008fe2000001140e */
[----:B------:R3:W2:Y:S01]  /*2140*/  SHFL.IDX PT, R18, R5, 0x3, 0x181f ;  /* 0x00781f0005127f89 */ /* 0x0006a200000e0000 */
[----:B------:R-:W-:Y:S01]  /*2150*/  @!P1 IMAD.MOV.U32 R14, RZ, RZ, R16 ;  /* 0x000000ffff0e9224 */ /* 0x000fe200078e0010 */
[----:B------:R-:W-:-:S02]  /*2160*/  ISETP.GE.AND P5, PT, R6, R4, PT ;  /* 0x000000040600720c */ /* 0x000fc40003fa6270 */
[----:B------:R-:W-:Y:S01]  /*2170*/  @!P1 MOV R7, R12 ;  /* 0x0000000c00079202 */ /* 0x000fe20000000f00 */
[----:B------:R-:W2:Y:S01]  /*2180*/  SHFL.IDX PT, R0, R0, 0x3, 0x181f ;  /* 0x00781f0000007f89 */ /* 0x000ea200000e0000 */
[----:B-1----:R-:W-:Y:S02]  /*2190*/  @!P4 LEA R6, P2, R30, R9, 0x1 ;  /* 0x000000091e06c211 */ /* 0x002fe400078408ff */
[----:B------:R-:W-:Y:S01]  /*21a0*/  SEL R24, R14, RZ, !P6 ;  /* 0x000000ff0e187207 */ /* 0x000fe20007000000 */
[----:B------:R-:W-:Y:S01]  /*21b0*/  BAR.SYNC.DEFER_BLOCKING 0x0 ;  /* 0x0000000000007b1d */ /* 0x000fe20000010000 */
[----:B------:R-:W-:Y:S02]  /*21c0*/  SEL R23, R7, RZ, !P6 ;  /* 0x000000ff07177207 */ /* 0x000fe40007000000 */
[C---:B----4-:R-:W-:Y:S02]  /*21d0*/  @!P4 LEA.HI.X R7, R30.reuse, R11, R31, 0x1, P2 ;  /* 0x0000000b1e07c211 */ /* 0x050fe400010f0c1f */
[----:B-----5:R-:W-:-:S04]  /*21e0*/  @!P3 LEA R16, P2, R30, R10, 0x1 ;  /* 0x0000000a1e10b211 */ /* 0x020fc800078408ff */
[C---:B------:R-:W-:Y:S02]  /*21f0*/  @!P3 LEA.HI.X R17, R30.reuse, R13, R31, 0x1, P2 ;  /* 0x0000000d1e11b211 */ /* 0x040fe400010f0c1f */
[----:B------:R-:W-:Y:S01]  /*2200*/  @!P0 LEA R12, P2, R30, R8, 0x1 ;  /* 0x000000081e0c8211 */ /* 0x000fe200078408ff */
[----:B------:R-:W-:Y:S01]  /*2210*/  IMAD.WIDE.U32 R2, R29, c[0x0][0x1e8], R2 ;  /* 0x00007a001d027a25 */ /* 0x000fe200078e0002 */
[----:B------:R-:W-:-:S03]  /*2220*/  MOV R25, 0x70 ;  /* 0x0000007000197802 */ /* 0x000fc60000000f00 */
[----:B------:R-:W-:Y:S02]  /*2230*/  IMAD R3, R29, c[0x0][0x1ec], R3 ;  /* 0x00007b001d037a24 */ /* 0x000fe400078e0203 */
[----:B------:R-:W-:Y:S01]  /*2240*/  IMAD R25, R250, -0x70, R25 ;  /* 0xffffff90fa197824 */ /* 0x000fe200078e0219 */
[----:B------:R-:W-:Y:S01]  /*2250*/  ISETP.GE.AND P1, PT, R30, c[0x0][0x198], PT ;  /* 0x000066001e007a0c */ /* 0x000fe20003f26270 */
[----:B------:R-:W-:Y:S01]  /*2260*/  IMAD.WIDE.U32 R232, R24, c[0x0][0x1f0], R2 ;  /* 0x00007c0018e87a25 */ /* 0x000fe200078e0002 */
[----:B------:R-:W-:Y:S02]  /*2270*/  IADD3 R145, R250, -0x1, RZ ;  /* 0xfffffffffa917810 */ /* 0x000fe40007ffe0ff */
[----:B------:R-:W-:Y:S02]  /*2280*/  IADD3 R144, R26, R25, RZ ;  /* 0x000000191a907210 */ /* 0x000fe40007ffe0ff */
[----:B------:R-:W-:Y:S01]  /*2290*/  SHF.R.S32.HI R28, RZ, 0x1f, R145 ;  /* 0x0000001fff1c7819 */ /* 0x000fe20000011491 */
[----:B------:R-:W-:-:S04]  /*22a0*/  IMAD.WIDE.U32 R2, R145, c[0x0][0x1e0], RZ ;  /* 0x0000780091027a25 */ /* 0x000fc800078e00ff */
[----:B------:R-:W-:Y:S02]  /*22b0*/  IMAD R21, R28, c[0x0][0x1e0], RZ ;  /* 0x000078001c157a24 */ /* 0x000fe400078e02ff */
[----:B------:R-:W-:Y:S01]  /*22c0*/  @!PT LDS RZ, [RZ] ;  /* 0x00000000fffff984 */ /* 0x000fe20000000800 */
[----:B------:R-:W-:Y:S01]  /*22d0*/  @!PT LDS RZ, [RZ] ;  /* 0x00000000fffff984 */ /* 0x000fe20000000800 */
[----:B------:R-:W-:Y:S01]  /*22e0*/  @!PT LDS RZ, [RZ] ;  /* 0x00000000fffff984 */ /* 0x000fe20000000800 */
[----:B------:R1:W-:Y:S02]  /*22f0*/  @!P4 LDGSTS.E.BYPASS.LTC128B.128 [R208+0x100], [R6.64], !P1 ;  /* 0x0010000006d0cfae */ /* 0x0003e4000c901d46 */
[----:B------:R-:W-:Y:S01]  /*2300*/  IMAD R21, R145, c[0x0][0x1e4], R21 ;  /* 0x0000790091157a24 */ /* 0x000fe200078e0215 */
[----:B------:R-:W-:Y:S02]  /*2310*/  MOV R230, R232 ;  /* 0x000000e800e67202 */ /* 0x000fe40000000f00 */
[----:B------:R-:W-:Y:S02]  /*2320*/  MOV R64, 0x40 ;  /* 0x0000004000407802 */ /* 0x000fe40000000f00 */
[----:B--2---:R-:W-:Y:S02]  /*2330*/  SHF.R.S32.HI R20, RZ, 0x1f, R252 ;  /* 0x0000001fff147819 */ /* 0x004fe400000114fc */
[----:B------:R-:W-:-:S04]  /*2340*/  @!P4 LEA R4, P6, R252, R9, 0x1 ;  /* 0x00000009fc04c211 */ /* 0x000fc800078c08ff */
[C---:B---3--:R-:W-:Y:S02]  /*2350*/  @!P4 LEA.HI.X R5, R252.reuse, R11, R20, 0x1, P6 ;  /* 0x0000000bfc05c211 */ /* 0x048fe400030f0c14 */
[----:B------:R-:W-:-:S04]  /*2360*/  @!P3 LEA R14, P6, R252, R10, 0x1 ;  /* 0x0000000afc0eb211 */ /* 0x000fc800078c08ff */
[----:B------:R-:W-:Y:S02]  /*2370*/  @!P3 LEA.HI.X R15, R252, R13, R20, 0x1, P6 ;  /* 0x0000000dfc0fb211 */ /* 0x000fe400030f0c14 */
[----:B------:R-:W-:Y:S02]  /*2380*/  @!P0 LEA.HI.X R13, R30, R19, R31, 0x1, P2 ;  /* 0x000000131e0d8211 */ /* 0x000fe400010f0c1f */
[----:B------:R-:W-:Y:S01]  /*2390*/  @!P0 LEA R10, P2, R252, R8, 0x1 ;  /* 0x00000008fc0a8211 */ /* 0x000fe200078408ff */
[----:B------:R-:W-:-:S03]  /*23a0*/  IMAD R9, R23, c[0x0][0x1f0], RZ ;  /* 0x00007c0017097a24 */ /* 0x000fc600078e02ff */
[----:B------:R-:W-:Y:S02]  /*23b0*/  @!P0 LEA.HI.X R11, R252, R19, R20, 0x1, P2 ;  /* 0x00000013fc0b8211 */ /* 0x000fe400010f0c14 */
[----:B------:R-:W-:Y:S01]  /*23c0*/  @!P5 LEA R8, P2, R30, R18, 0x1 ;  /* 0x000000121e08d211 */ /* 0x000fe200078408ff */
[----:B------:R-:W-:Y:S01]  /*23d0*/  IMAD R19, R24, c[0x0][0x1f4], R9 ;  /* 0x00007d0018137a24 */ /* 0x000fe200078e0209 */
[----:B------:R-:W-:Y:S02]  /*23e0*/  ISETP.GE.AND P6, PT, R252, c[0x0][0x198], PT ;  /* 0x00006600fc007a0c */ /* 0x000fe40003fc6270 */
[----:B------:R-:W-:Y:S02]  /*23f0*/  @!P5 LEA.HI.X R9, R30, R0, R31, 0x1, P2 ;  /* 0x000000001e09d211 */ /* 0x000fe400010f0c1f */
[----:B------:R-:W-:Y:S01]  /*2400*/  @!P5 LEA R18, P2, R252, R18, 0x1 ;  /* 0x00000012fc12d211 */ /* 0x000fe200078408ff */
[----:B------:R-:W-:-:S03]  /*2410*/  IMAD.IADD R231, R233, 0x1, R19 ;  /* 0x00000001e9e77824 */ /* 0x000fc600078e0213 */
[----:B------:R-:W-:Y:S02]  /*2420*/  @!P5 LEA.HI.X R19, R252, R0, R20, 0x1, P2 ;  /* 0x00000000fc13d211 */ /* 0x000fe400010f0c14 */
[----:B------:R-:W-:-:S03]  /*2430*/  IMNMX R0, R144, 0x70, PT ;  /* 0x0000007090007817 */ /* 0x000fc60003800200 */
[----:B------:R2:W-:Y:S02]  /*2440*/  @!P4 LDGSTS.E.BYPASS.LTC128B.128 [R208+0x4100], [R4.64], !P6 ;  /* 0x0410000004d0cfae */ /* 0x0005e4000f101d46 */
[----:B------:R-:W-:Y:S02]  /*2450*/  IMAD.IADD R0, R0, 0x1, -R146 ;  /* 0x0000000100007824 */ /* 0x000fe400078e0a92 */
[----:B------:R-:W-:Y:S01]  /*2460*/  IMAD.IADD R20, R3, 0x1, R21 ;  /* 0x0000000103147824 */ /* 0x000fe200078e0215 */
[----:B------:R3:W-:Y:S02]  /*2470*/  @!P3 LDGSTS.E.BYPASS.LTC128B.128 [R208+0x1100], [R16.64], !P1 ;  /* 0x0110000010d0bfae */ /* 0x0007e4000c901d46 */
[C---:B------:R-:W-:Y:S02]  /*2480*/  ISETP.GE.AND P4, PT, R0.reuse, 0x1, PT ;  /* 0x000000010000780c */ /* 0x040fe40003f86270 */
[----:B------:R4:W-:Y:S01]  /*2490*/  @!P3 LDGSTS.E.BYPASS.LTC128B.128 [R208+0x5100], [R14.64], !P6 ;  /* 0x051000000ed0bfae */ /* 0x0009e2000f101d46 */
[----:B------:R-:W-:Y:S01]  /*24a0*/  ISETP.GE.AND P3, PT, R0, 0x21, PT ;  /* 0x000000210000780c */ /* 0x000fe20003f66270 */
[----:B------:R-:W-:-:S02]  /*24b0*/  IMAD.WIDE.U32 R2, R2, 0x70, R230 ;  /* 0x0000007002027825 */ /* 0x000fc400078e00e6 */
[----:B------:R5:W-:Y:S04]  /*24c0*/  @!P0 LDGSTS.E.BYPASS.LTC128B.128 [R208+0x2100], [R12.64], !P1 ;  /* 0x021000000cd08fae */ /* 0x000be8000c901d46 */
[----:B------:R3:W-:Y:S04]  /*24d0*/  @!P0 LDGSTS.E.BYPASS.LTC128B.128 [R208+0x6100], [R10.64], !P6 ;  /* 0x061000000ad08fae */ /* 0x0007e8000f101d46 */
[----:B------:R4:W-:Y:S01]  /*24e0*/  @!P5 LDGSTS.E.BYPASS.LTC128B.128 [R208+0x3100], [R8.64], !P1 ;  /* 0x0310000008d0dfae */ /* 0x0009e2000c901d46 */
[----:B--2---:R-:W-:Y:S01]  /*24f0*/  MOV R5, 0x20 ;  /* 0x0000002000057802 */ /* 0x004fe20000000f00 */
[----:B------:R-:W-:Y:S01]  /*2500*/  IMAD R4, R20, 0x70, RZ ;  /* 0x0000007014047824 */ /* 0x000fe200078e02ff */
[----:B------:R-:W-:Y:S01]  /*2510*/  ISETP.GE.AND P2, PT, R0, 0x41, PT ;  /* 0x000000410000780c */ /* 0x000fe20003f46270 */
[----:B------:R2:W-:Y:S02]  /*2520*/  @!P5 LDGSTS.E.BYPASS.LTC128B.128 [R208+0x7100], [R18.64], !P6 ;  /* 0x0710000012d0dfae */ /* 0x0005e4000f101d46 */
[----:B------:R-:W-:-:S02]  /*2530*/  IMAD.IADD R3, R3, 0x1, R4 ;  /* 0x0000000103037824 */ /* 0x000fc400078e0204 */
[----:B-1----:R-:W-:Y:S01]  /*2540*/  IMAD.WIDE.U32 R6, R5, c[0x0][0x1e0], RZ ;  /* 0x0000780005067a25 */ /* 0x002fe200078e00ff */
[----:B---3--:R-:W-:-:S03]  /*2550*/  @P4 LEA R10, P1, R2, c[0x0][0x1c8], 0x1 ;  /* 0x00007200020a4a11 */ /* 0x008fc600078208ff */
[----:B------:R-:W-:Y:S01]  /*2560*/  IMAD R5, R5, c[0x0][0x1e4], RZ ;  /* 0x0000790005057a24 */ /* 0x000fe200078e02ff */
[----:B------:R-:W-:Y:S01]  /*2570*/  ISETP.GE.AND P6, PT, R30, c[0x0][0x1d4], PT ;  /* 0x000075001e007a0c */ /* 0x000fe20003fc6270 */
[----:B------:R-:W0:Y:S01]  /*2580*/  LDGDEPBAR ;  /* 0x00000000000079af */ /* 0x000e220000000000 */
[----:B------:R-:W-:Y:S02]  /*2590*/  @P4 LEA.HI.X R11, R2, c[0x0][0x1cc], R3, 0x1, P1 ;  /* 0x00007300020b4a11 */ /* 0x000fe400008f0c03 */
[----:B------:R-:W-:Y:S02]  /*25a0*/  ISETP.GE.AND P1, PT, R0, 0x61, PT ;  /* 0x000000610000780c */ /* 0x000fe40003f26270 */
[----:B------:R-:W-:-:S04]  /*25b0*/  @P3 IADD3 R4, P0, R2, R6, RZ ;  /* 0x0000000602043210 */ /* 0x000fc80007f1e0ff */
[----:B------:R-:W-:Y:S01]  /*25c0*/  @P3 IADD3.X R0, R3, R7, R5, P0, !PT ;  /* 0x0000000703003210 */ /* 0x000fe200007fe405 */
[----:B------:R-:W-:Y:S01]  /*25d0*/  IMAD.WIDE.U32 R6, R64, c[0x0][0x1e0], RZ ;  /* 0x0000780040067a25 */ /* 0x000fe200078e00ff */
[----:B----4-:R-:W-:Y:S01]  /*25e0*/  @P3 LEA R8, P0, R4, c[0x0][0x1c8], 0x1 ;  /* 0x0000720004083a11 */ /* 0x010fe200078008ff */
[----:B------:R1:W-:Y:S02]  /*25f0*/  @P4 LDGSTS.E.BYPASS.LTC128B.128 [R208+0x8100], [R10.64], !P6 ;  /* 0x081000000ad04fae */ /* 0x0003e4000f101d46 */
[----:B------:R-:W-:Y:S01]  /*2600*/  IMAD R5, R64, c[0x0][0x1e4], RZ ;  /* 0x0000790040057a24 */ /* 0x000fe200078e02ff */
[----:B------:R-:W-:Y:S01]  /*2610*/  @P3 LEA.HI.X R9, R4, c[0x0][0x1cc], R0, 0x1, P0 ;  /* 0x0000730004093a11 */ /* 0x000fe200000f0c00 */
[----:B------:R-:W-:Y:S01]  /*2620*/  @P1 IMAD.MOV.U32 R0, RZ, RZ, 0x60 ;  /* 0x00000060ff001424 */ /* 0x000fe200078e00ff */
[----:B------:R-:W-:Y:S02]  /*2630*/  @P2 IADD3 R4, P0, R2, R6, RZ ;  /* 0x0000000602042210 */ /* 0x000fe40007f1e0ff */
[----:B------:R-:W-:-:S02]  /*2640*/  ISETP.GE.AND P5, PT, R252, c[0x0][0x1d4], PT ;  /* 0x00007500fc007a0c */ /* 0x000fc40003fa6270 */
[----:B------:R-:W-:Y:S01]  /*2650*/  @P2 IADD3.X R5, R3, R7, R5, P0, !PT ;  /* 0x0000000703052210 */ /* 0x000fe200007fe405 */
[----:B------:R-:W-:Y:S01]  /*2660*/  @P1 IMAD.WIDE.U32 R2, R0, c[0x0][0x1e0], R2 ;  /* 0x0000780000021a25 */ /* 0x000fe200078e0002 */
[----:B------:R-:W-:-:S03]  /*2670*/  @P2 LEA R6, P0, R4, c[0x0][0x1c8], 0x1 ;  /* 0x0000720004062a11 */ /* 0x000fc600078008ff */
[----:B------:R-:W-:Y:S01]  /*2680*/  @P1 IMAD R0, R0, c[0x0][0x1e4], RZ ;  /* 0x0000790000001a24 */ /* 0x000fe200078e02ff */
[----:B------:R-:W-:Y:S01]  /*2690*/  @P2 LEA.HI.X R7, R4, c[0x0][0x1cc], R5, 0x1, P0 ;  /* 0x0000730004072a11 */ /* 0x000fe200000f0c05 */
[----:B------:R-:W-:Y:S01]  /*26a0*/  IMAD R5, R27, c[0x0][0x208], RZ ;  /* 0x000082001b057a24 */ /* 0x000fe200078e02ff */
[----:B------:R-:W-:Y:S02]  /*26b0*/  @P1 LEA R4, P0, R2, c[0x0][0x1c8], 0x1 ;  /* 0x0000720002041a11 */ /* 0x000fe400078008ff */
[----:B------:R-:W-:Y:S01]  /*26c0*/  @P1 IADD3 R0, R3, R0, RZ ;  /* 0x0000000003001210 */ /* 0x000fe20007ffe0ff */
[----:B------:R-:W-:Y:S01]  /*26d0*/  IMAD R3, R22, c[0x0][0x20c], R5 ;  /* 0x0000830016037a24 */ /* 0x000fe200078e0205 */
[----:B------:R1:W-:Y:S02]  /*26e0*/  @P4 LDGSTS.E.BYPASS.LTC128B.128 [R208+0xb900], [R10.64+0x80], !P5 ;  /* 0x0b9000800ad04fae */ /* 0x0003e4000e901d46 */
[----:B------:R-:W-:Y:S02]  /*26f0*/  @P1 LEA.HI.X R5, R2, c[0x0][0x1cc], R0, 0x1, P0 ;  /* 0x0000730002051a11 */ /* 0x000fe400000f0c00 */
[----:B------:R3:W-:Y:S04]  /*2700*/  @P3 LDGSTS.E.BYPASS.LTC128B.128 [R208+0x9100], [R8.64], !P6 ;  /* 0x0910000008d03fae */ /* 0x0007e8000f101d46 */
[----:B------:R3:W-:Y:S04]  /*2710*/  @P3 LDGSTS.E.BYPASS.LTC128B.128 [R208+0xc900], [R8.64+0x80], !P5 ;  /* 0x0c90008008d03fae */ /* 0x0007e8000e901d46 */
[----:B------:R4:W-:Y:S04]  /*2720*/  @P2 LDGSTS.E.BYPASS.LTC128B.128 [R208+0xa100], [R6.64], !P6 ;  /* 0x0a10000006d02fae */ /* 0x0009e8000f101d46 */
[----:B------:R4:W-:Y:S04]  /*2730*/  @P2 LDGSTS.E.BYPASS.LTC128B.128 [R208+0xd900], [R6.64+0x80], !P5 ;  /* 0x0d90008006d02fae */ /* 0x0009e8000e901d46 */
[----:B------:R1:W-:Y:S04]  /*2740*/  @P1 LDGSTS.E.BYPASS.LTC128B.128 [R208+0xb100], [R4.64], !P6 ;  /* 0x0b10000004d01fae */ /* 0x0003e8000f101d46 */
[----:B------:R1:W-:Y:S04]  /*2750*/  @P1 LDGSTS.E.BYPASS.LTC128B.128 [R208+0xe900], [R4.64+0x80], !P5 ;  /* 0x0e90008004d01fae */ /* 0x0003e8000e901d46 */
[----:B------:R-:W0:Y:S01]  /*2760*/  LDGDEPBAR ;  /* 0x00000000000079af */ /* 0x000e220000000000 */
[----:B------:R-:W-:-:S04]  /*2770*/  DEPBAR.LE SB0, 0x1 ;  /* 0x000080400000791a */ /* 0x000fc80000000000 */
[----:B------:R-:W-:Y:S01]  /*2780*/  BAR.SYNC.DEFER_BLOCKING 0x0 ;  /* 0x0000000000007b1d */ /* 0x000fe20000010000 */
[----:B-----5:R-:W-:-:S04]  /*2790*/  IMAD.WIDE.U32 R12, R22, c[0x0][0x208], R30 ;  /* 0x00008200160c7a25 */ /* 0x020fc800078e001e */
[----:B------:R-:W-:Y:S01]  /*27a0*/  IMAD.MOV.U32 R2, RZ, RZ, R12 ;  /* 0x000000ffff027224 */ /* 0x000fe200078e000c */
[----:B------:R-:W-:Y:S01]  /*27b0*/  IADD3 R3, R13, R3, RZ ;  /* 0x000000030d037210 */ /* 0x000fe20007ffe0ff */
        /* <DEDUP_REMOVED lines=8> */
[----:B------:R-:W-:Y:S01]  /*2840*/  BAR.SYNC.DEFER_BLOCKING 0x0 ;  /* 0x0000000000007b1d */ /* 0x000fe20000010000 */
[----:B------:R-:W-:-:S04]  /*2850*/  IMAD.WIDE.U32 R2, R29, c[0x0][0x210], R2 ;  /* 0x000084001d027a25 */ /* 0x000fc800078e0002 */
[----:B------:R-:W-:Y:S01]  /*2860*/  IMAD R0, R28, c[0x0][0x208], RZ ;  /* 0x000082001c007a24 */ /* 0x000fe200078e02ff */
[----:B------:R-:W5:Y:S01]  /*2870*/  S2R R14, SR_TID.X ;  /* 0x00000000000e7919 */ /* 0x000f620000002100 */
[----:B------:R-:W-:Y:S02]  /*2880*/  IMAD R3, R29, c[0x0][0x214], R3 ;  /* 0x000085001d037a24 */ /* 0x000fe400078e0203 */
[----:B-1----:R-:W-:Y:S02]  /*2890*/  IMAD R5, R23, c[0x0][0x218], RZ ;  /* 0x0000860017057a24 */ /* 0x002fe400078e02ff */
[----:B----4-:R-:W-:-:S04]  /*28a0*/  IMAD.WIDE.U32 R6, R145, c[0x0][0x208], RZ ;  /* 0x0000820091067a25 */ /* 0x010fc800078e00ff */
[----:B------:R-:W-:Y:S02]  /*28b0*/  IMAD R4, R145, c[0x0][0x20c], R0 ;  /* 0x0000830091047a24 */ /* 0x000fe400078e0200 */
[C---:B------:R-:W-:Y:S02]  /*28c0*/  IMAD R0, R24.reuse, c[0x0][0x21c], R5 ;  /* 0x0000870018007a24 */ /* 0x040fe400078e0205 */
[----:B------:R-:W-:Y:S01]  /*28d0*/  IMAD.WIDE.U32 R10, R24, c[0x0][0x218], R2 ;  /* 0x00008600180a7a25 */ /* 0x000fe200078e0002 */
[----:B------:R-:W-:-:S04]  /*28e0*/  DEPBAR.LE SB0, 0x0 ;  /* 0x000080000000791a */ /* 0x000fc80000000000 */
[----:B------:R-:W-:Y:S01]  /*28f0*/  BAR.SYNC.DEFER_BLOCKING 0x0 ;  /* 0x0000000000007b1d */ /* 0x000fe20000010000 */
[----:B------:R-:W-:Y:S01]  /*2900*/  IADD3 R2, R7, R4, RZ ;  /* 0x0000000407027210 */ /* 0x000fe20007ffe0ff */
[----:B---3--:R-:W-:Y:S01]  /*2910*/  IMAD.MOV.U32 R8, RZ, RZ, R10 ;  /* 0x000000ffff087224 */ /* 0x008fe200078e000a */
[----:B------:R-:W-:-:S03]  /*2920*/  IADD3 R9, R11, R0, RZ ;  /* 0x000000000b097210 */ /* 0x000fc60007ffe0ff */
[----:B------:R-:W-:Y:S02]  /*2930*/  IMAD R0, R2, 0x70, RZ ;  /* 0x0000007002007824 */ /* 0x000fe400078e02ff */
[----:B------:R-:W-:Y:S01]  /*2940*/  IMAD.WIDE.U32 R2, R6, 0x70, R8 ;  /* 0x0000007006027825 */ /* 0x000fe200078e0008 */
[----:B------:R-:W-:Y:S01]  /*2950*/  MOV R15, c[0x0][0x208] ;  /* 0x00008200000f7a02 */ /* 0x000fe20000000f00 */
[----:B------:R1:W-:Y:S03]  /*2960*/  STL.64 [R1+0x40], R10 ;  /* 0x0000400a01007387 */ /* 0x0003e60000100a00 */
[----:B------:R-:W-:Y:S02]  /*2970*/  IADD3 R0, R3, R0, RZ ;  /* 0x0000000003007210 */ /* 0x000fe40007ffe0ff */
[----:B------:R-:W-:Y:S02]  /*2980*/  LEA R4, P0, R2, c[0x0][0x1f8], 0x1 ;  /* 0x00007e0002047a11 */ /* 0x000fe400078008ff */
[----:B------:R-:W-:Y:S01]  /*2990*/  SHF.L.U32 R12, R15, 0x6, RZ ;  /* 0x000000060f0c7819 */ /* 0x000fe200000006ff */
[----:B------:R3:W-:Y:S01]  /*29a0*/  STL.64 [R1+0x38], R8 ;  /* 0x0000380801007387 */ /* 0x0007e20000100a00 */
[----:B-----5:R-:W-:-:S02]  /*29b0*/  ISETP.GT.AND P3, PT, R14, 0x7f, PT ;  /* 0x0000007f0e00780c */ /* 0x020fc40003f64270 */
[----:B------:R-:W-:Y:S01]  /*29c0*/  LEA.HI.X R5, R2, c[0x0][0x1fc], R0, 0x1, P0 ;  /* 0x00007f0002057a11 */ /* 0x000fe200000f0c00 */
[----:B------:R-:W4:Y:S01]  /*29d0*/  LDSM.16.M88.4 R20, [R196] ;  /* 0x00000000c414783b */ /* 0x000f220000000200 */
[----:B------:R-:W-:Y:S02]  /*29e0*/  SEL R0, RZ, 0x1, P6 ;  /* 0x00000001ff007807 */ /* 0x000fe40003000000 */
[----:B------:R-:W-:Y:S01]  /*29f0*/  SEL R3, RZ, 0x2, P5 ;  /* 0x00000002ff037807 */ /* 0x000fe20002800000 */
[----:B------:R-:W-:Y:S01]  /*2a00*/  LDSM.16.M88.4 R28, [R196+0x800] ;  /* 0x00080000c41c783b */ /* 0x000fe20000000200 */
[----:B------:R-:W-:Y:S02]  /*2a10*/  LOP3.LUT P4, RZ, R251, 0x2, RZ, 0xc0, !PT ;  /* 0x00000002fbff7812 */ /* 0x000fe4000788c0ff */
[----:B------:R-:W-:Y:S01]  /*2a20*/  IADD3 R202, R196, 0x20, RZ ;  /* 0x00000020c4ca7810 */ /* 0x000fe20007ffe0ff */
[----:B------:R-:W-:Y:S04]  /*2a30*/  LDSM.16.M88.4 R36, [R196+0x1000] ;  /* 0x00100000c424783b */ /* 0x000fe80000000200 */
[----:B------:R-:W-:Y:S01]  /*2a40*/  LDSM.16.M88.4 R40, [R196+0x1800] ;  /* 0x00180000c428783b */ /* 0x000fe20000000200 */
[----:B-1----:R-:W-:-:S03]  /*2a50*/  IMAD.MOV.U32 R11, RZ, RZ, 0x6 ;  /* 0x00000006ff0b7424 */ /* 0x002fc600078e00ff */
[----:B------:R-:W-:Y:S02]  /*2a60*/  LDSM.16.M88.4 R48, [R196+0x2000] ;  /* 0x00200000c430783b */ /* 0x000fe40000000200 */
[----:B------:R-:W-:Y:S02]  /*2a70*/  SHF.L.U64.HI R11, R15, R11, c[0x0][0x20c] ;  /* 0x000083000f0b7619 */ /* 0x000fe4000001020b */
[----:B------:R-:W-:Y:S01]  /*2a80*/  LDSM.16.M88.4 R60, [R196+0x2800] ;  /* 0x00280000c43c783b */ /* 0x000fe20000000200 */
[----:B---3--:R-:W-:-:S03]  /*2a90*/  IADD3 R8, P0, R12, R4, RZ ;  /* 0x000000040c087210 */ /* 0x008fc60007f1e0ff */
[----:B------:R-:W-:Y:S01]  /*2aa0*/  LDSM.16.M88.4 R68, [R196+0x3000] ;  /* 0x00300000c444783b */ /* 0x000fe20000000200 */
[----:B------:R-:W-:Y:S02]  /*2ab0*/  IADD3.X R9, R11, R5, RZ, P0, !PT ;  /* 0x000000050b097210 */ /* 0x000fe400007fe4ff */
[----:B------:R-:W-:Y:S02]  /*2ac0*/  IADD3 R6, P0, R8, R12, RZ ;  /* 0x0000000c08067210 */ /* 0x000fe40007f1e0ff */
[----:B------:R-:W-:Y:S02]  /*2ad0*/  IADD3 R12, P2, P1, R12, 0x80, R4 ;  /* 0x000000800c0c7810 */ /* 0x000fe4000795e004 */
[----:B------:R-:W-:Y:S01]  /*2ae0*/  IADD3 R3, R0, R3, RZ ;  /* 0x0000000300037210 */ /* 0x000fe20007ffe0ff */
[----:B------:R-:W-:Y:S01]  /*2af0*/  IMAD.X R7, R9, 0x1, R11, P0 ;  /* 0x0000000109077824 */ /* 0x000fe200000e060b */
[----:B------:R-:W-:Y:S02]  /*2b00*/  @!P3 MOV R14, c[0x0][0x20c] ;  /* 0x00008300000eba02 */ /* 0x000fe40000000f00 */
[----:B------:R-:W-:-:S02]  /*2b10*/  @!P3 LEA R10, P0, R15, R6, 0x6 ;  /* 0x000000060f0ab211 */ /* 0x000fc400078030ff */
[----:B------:R-:W-:Y:S02]  /*2b20*/  IADD3.X R13, R11, RZ, R5, P2, P1 ;  /* 0x000000ff0b0d7210 */ /* 0x000fe400017e2405 */
[----:B------:R-:W-:Y:S02]  /*2b30*/  IADD3 R2, R25, R26, -R146 ;  /* 0x0000001a19027210 */ /* 0x000fe40007ffe892 */
[----:B------:R-:W-:Y:S02]  /*2b40*/  LOP3.LUT P2, RZ, R3, 0x1, RZ, 0xc0, !PT ;  /* 0x0000000103ff7812 */ /* 0x000fe4000784c0ff */
[----:B------:R-:W-:Y:S02]  /*2b50*/  @!P3 LEA.HI.X R11, R15, R7, R14, 0x6, P0 ;  /* 0x000000070f0bb211 */ /* 0x000fe400000f340e */
[----:B------:R-:W-:Y:S01]  /*2b60*/  ISETP.LT.OR P0, PT, R2, 0x1, !P2 ;  /* 0x000000010200780c */ /* 0x000fe20005701670 */
[----:B------:R-:W-:Y:S01]  /*2b70*/  IMAD.MOV.U32 R0, RZ, RZ, R202 ;  /* 0x000000ffff007224 */ /* 0x000fe200078e00ca */
[----:B------:R-:W-:-:S02]  /*2b80*/  @P4 IADD3 R0, R196, -0x20, RZ ;  /* 0xffffffe0c4004810 */ /* 0x000fc40007ffe0ff */
[----:B------:R-:W-:-:S03]  /*2b90*/  LOP3.LUT P1, RZ, R3, 0x2, RZ, 0xc0, !PT ;  /* 0x0000000203ff7812 */ /* 0x000fc6000782c0ff */
[----:B------:R-:W1:Y:S04]  /*2ba0*/  LDSM.16.M88.4 R32, [R0] ;  /* 0x000000000020783b */ /* 0x000e680000000200 */
[----:B------:R-:W3:Y:S04]  /*2bb0*/  LDSM.16.M88.4 R44, [R0+0x800] ;  /* 0x00080000002c783b */ /* 0x000ee80000000200 */
[----:B------:R-:W5:Y:S04]  /*2bc0*/  LDSM.16.M88.4 R56, [R0+0x1000] ;  /* 0x001000000038783b */ /* 0x000f680000000200 */
[----:B------:R-:W-:Y:S04]  /*2bd0*/  LDSM.16.M88.4 R52, [R0+0x1800] ;  /* 0x001800000034783b */ /* 0x000fe80000000200 */
[----:B------:R-:W1:Y:S04]  /*2be0*/  LDSM.16.M88.4 R76, [R0+0x2000] ;  /* 0x00200000004c783b */ /* 0x000e680000000200 */
[----:B------:R-:W-:Y:S04]  /*2bf0*/  LDSM.16.M88.4 R112, [R0+0x2800] ;  /* 0x002800000070783b */ /* 0x000fe80000000200 */
[----:B------:R1:W-:Y:S04]  /*2c00*/  LDSM.16.M88.4 R108, [R0+0x3000] ;  /* 0x00300000006c783b */ /* 0x0003e80000000200 */
[----:B------:R-:W-:Y:S01]  /*2c10*/  @!PT LDS RZ, [RZ] ;  /* 0x00000000fffff984 */ /* 0x000fe20000000800 */
[----:B------:R-:W-:Y:S01]  /*2c20*/  @!PT LDS RZ, [RZ] ;  /* 0x00000000fffff984 */ /* 0x000fe20000000800 */
[----:B------:R-:W-:Y:S01]  /*2c30*/  @!PT LDS RZ, [RZ] ;  /* 0x00000000fffff984 */ /* 0x000fe20000000800 */
[----:B------:R1:W-:Y:S01]  /*2c40*/  LDGSTS.E.BYPASS.LTC128B.128 [R208+0x100], [R4.64], !P0 ;  /* 0x0010000004d07fae */ /* 0x0003e2000c101d46 */
[C---:B------:R-:W-:Y:S01]  /*2c50*/  ISETP.LT.OR P0, PT, R2.reuse, 0x1, !P1 ;  /* 0x000000010200780c */ /* 0x040fe20004f01670 */
[C---:B----4-:R-:W-:Y:S08]  /*2c60*/  HMMA.16816.F32 R24, R128.reuse, R20, RZ ;  /* 0x000000148018723c */ /* 0x050ff000000018ff */
[----:B------:R-:W-:Y:S04]  /*2c70*/  HMMA.16816.F32 R20, R128, R22, RZ ;  /* 0x000000168014723c */ /* 0x000fe800000018ff */
[----:B------:R4:W-:Y:S01]  /*2c80*/  LDGSTS.E.BYPASS.LTC128B.128 [R208+0x3900], [R4.64+0x80], !P0 ;  /* 0x0390008004d07fae */ /* 0x0009e2000c101d46 */
[----:B------:R-:W-:-:S02]  /*2c90*/  ISETP.LT.OR P0, PT, R2, 0x21, !P2 ;  /* 0x000000210200780c */ /* 0x000fc40005701670 */
[----:B------:R-:W-:-:S11]  /*2ca0*/  ISETP.LT.OR P2, PT, R2, 0x41, !P2 ;  /* 0x000000410200780c */ /* 0x000fd60005741670 */
[----:B------:R2:W-:Y:S01]  /*2cb0*/  LDGSTS.E.BYPASS.LTC128B.128 [R208+0x1100], [R8.64], !P0 ;  /* 0x0110000008d07fae */ /* 0x0005e2000c101d46 */
[C---:B------:R-:W-:Y:S01]  /*2cc0*/  ISETP.LT.OR P0, PT, R2.reuse, 0x21, !P1 ;  /* 0x000000210200780c */ /* 0x040fe20004f01670 */
[C---:B-1----:R-:W-:Y:S08]  /*2cd0*/  HMMA.16816.F32 R72, R132.reuse, R32, R24 ;  /* 0x000000208448723c */ /* 0x042ff00000001818 */
[----:B------:R-:W-:Y:S04]  /*2ce0*/  HMMA.16816.F32 R84, R132, R34, R20 ;  /* 0x000000228454723c */ /* 0x000fe80000001814 */
[----:B------:R1:W-:Y:S04]  /*2cf0*/  LDGSTS.E.BYPASS.LTC128B.128 [R208+0x4900], [R12.64], !P0 ;  /* 0x049000000cd07fae */ /* 0x0003e8000c101d46 */
[----:B------:R-:W-:Y:S01]  /*2d00*/  HMMA.16816.F32 R32, R128, R30, RZ ;  /* 0x0000001e8020723c */ /* 0x000fe200000018ff */
[----:B------:R-:W-:Y:S01]  /*2d10*/  LOP3.LUT P0, RZ, R251, 0x4, RZ, 0xc0, !PT ;  /* 0x00000004fbff7812 */ /* 0x000fe2000780c0ff */
[----:B------:R4:W-:Y:S01]  /*2d20*/  LDGSTS.E.BYPASS.LTC128B.128 [R208+0x2100], [R6.64], !P2 ;  /* 0x0210000006d07fae */ /* 0x0009e2000d101d46 */
[----:B------:R-:W-:-:S02]  /*2d30*/  ISETP.LT.OR P1, PT, R2, 0x41, !P1 ;  /* 0x000000410200780c */ /* 0x000fc40004f21670 */
[----:B------:R-:W-:Y:S02]  /*2d40*/  SEL R0, R64, 0xffffffc0, !P0 ;  /* 0xffffffc040007807 */ /* 0x000fe40004000000 */
[C---:B------:R-:W-:Y:S02]  /*2d50*/  @!P3 ISETP.LT.OR P2, PT, R2.reuse, 0x61, P6 ;  /* 0x000000610200b80c */ /* 0x040fe40003741670 */
[----:B------:R-:W-:Y:S02]  /*2d60*/  @!P3 ISETP.LT.OR P0, PT, R2, 0x61, P5 ;  /* 0x000000610200b80c */ /* 0x000fe40002f01670 */
[C---:B------:R-:W-:Y:S01]  /*2d70*/  IADD3 R2, R196.reuse, R0, RZ ;  /* 0x00000000c4027210 */ /* 0x040fe20007ffe0ff */
[C---:B--2---:R-:W-:Y:S04]  /*2d80*/  HMMA.16816.F32 R16, R128.reuse, R28, RZ ;  /* 0x0000001c8010723c */ /* 0x044fe800000018ff */
[----:B------:R4:W-:Y:S04]  /*2d90*/  LDGSTS.E.BYPASS.LTC128B.128 [R208+0x5900], [R6.64+0x80], !P1 ;  /* 0x0590008006d07fae */ /* 0x0009e8000c901d46 */
[----:B------:R2:W-:Y:S01]  /*2da0*/  @!P3 LDGSTS.E.BYPASS.LTC128B.128 [R208+0x3100], [R10.64], !P2 ;  /* 0x031000000ad0bfae */ /* 0x0005e2000d101d46 */
[----:B------:R-:W-:Y:S03]  /*2db0*/  HMMA.16816.F32 R28, R128, R36, RZ ;  /* 0x00000024801c723c */ /* 0x000fe600000018ff */
[----:B------:R2:W-:Y:S01]  /*2dc0*/  @!P3 LDGSTS.E.BYPASS.LTC128B.128 [R208+0x6900], [R10.64+0x80], !P0 ;  /* 0x069000800ad0bfae */ /* 0x0005e2000c101d46 */
[----:B------:R-:W-:-:S03]  /*2dd0*/  @P4 IADD3 R202, R196, -0x20, RZ ;  /* 0xffffffe0c4ca4810 */ /* 0x000fc60007ffe0ff */
[----:B------:R-:W0:Y:S01]  /*2de0*/  LDGDEPBAR ;  /* 0x00000000000079af */ /* 0x000e220000000000 */
[----:B---3--:R-:W-:Y:S03]  /*2df0*/  HMMA.16816.F32 R104, R132, R46, R32 ;  /* 0x0000002e8468723c */ /* 0x008fe60000001820 */
[----:B------:R-:W3:Y:S05]  /*2e00*/  LDSM.16.M88.4 R32, [R2] ;  /* 0x000000000220783b */ /* 0x000eea0000000200 */
[----:B-1----:R-:W-:Y:S01]  /*2e10*/  HMMA.16816.F32 R12, R128, R48, RZ ;  /* 0x00000030800c723c */ /* 0x002fe200000018ff */
[----:B------:R-:W-:-:S07]  /*2e20*/  IADD3 R197, R0, R202, RZ ;  /* 0x000000ca00c57210 */ /* 0x000fce0007ffe0ff */
[----:B------:R-:W-:Y:S01]  /*2e30*/  HMMA.16816.F32 R24, R128, R38, RZ ;  /* 0x000000268018723c */ /* 0x000fe200000018ff */
[----:B------:R-:W-:Y:S07]  /*2e40*/  LDSM.16.M88.4 R36, [R197+0x800] ;  /* 0x00080000c524783b */ /* 0x000fee0000000200 */
[----:B------:R-:W-:Y:S01]  /*2e50*/  HMMA.16816.F32 R100, R132, R44, R16 ;  /* 0x0000002c8464723c */ /* 0x000fe20000001810 */
[----:B------:R-:W-:Y:S07]  /*2e60*/  LDSM.16.M88.4 R44, [R2+0x800] ;  /* 0x00080000022c783b */ /* 0x000fee0000000200 */
[C---:B------:R-:W-:Y:S08]  /*2e70*/  HMMA.16816.F32 R20, R128.reuse, R40, RZ ;  /* 0x000000288014723c */ /* 0x040ff000000018ff */
[----:B------:R-:W-:Y:S01]  /*2e80*/  HMMA.16816.F32 R16, R128, R42, RZ ;  /* 0x0000002a8010723c */ /* 0x000fe200000018ff */
[----:B------:R-:W-:Y:S07]  /*2e90*/  LDSM.16.M88.4 R40, [R2+0x1000] ;  /* 0x001000000228783b */ /* 0x000fee0000000200 */
[----:B-----5:R-:W-:Y:S01]  /*2ea0*/  HMMA.16816.F32 R92, R132, R56, R28 ;  /* 0x00000038845c723c */ /* 0x020fe2000000181c */
[----:B------:R-:W1:Y:S07]  /*2eb0*/  LDSM.16.M88.4 R28, [R197] ;  /* 0x00000000c51c783b */ /* 0x000e6e0000000200 */
[----:B----4-:R-:W-:Y:S08]  /*2ec0*/  HMMA.16816.F32 R4, R128, R70, RZ ;  /* 0x000000468004723c */ /* 0x010ff000000018ff */
[C---:B------:R-:W-:Y:S08]  /*2ed0*/  HMMA.16816.F32 R88, R132.reuse, R76, R12 ;  /* 0x0000004c8458723c */ /* 0x040ff0000000180c */
[----:B------:R-:W-:Y:S01]  /*2ee0*/  HMMA.16816.F32 R80, R132, R58, R24 ;  /* 0x0000003a8450723c */ /* 0x000fe20000001818 */
[----:B------:R-:W-:Y:S07]  /*2ef0*/  LDSM.16.M88.4 R56, [R2+0x1800] ;  /* 0x001800000238783b */ /* 0x000fee0000000200 */
[----:B------:R-:W-:Y:S08]  /*2f00*/  HMMA.16816.F32 R12, R128, R62, RZ ;  /* 0x0000003e800c723c */ /* 0x000ff000000018ff */
[----:B---3--:R-:W-:Y:S08]  /*2f10*/  HMMA.16816.F32 R24, R164, R32, R72 ;  /* 0x00000020a418723c */ /* 0x008ff00000001848 */
[C---:B------:R-:W-:Y:S08]  /*2f20*/  HMMA.16816.F32 R64, R132.reuse, R52, R20 ;  /* 0x000000348440723c */ /* 0x040ff00000001814 */
[----:B------:R-:W-:Y:S01]  /*2f30*/  HMMA.16816.F32 R96, R132, R54, R16 ;  /* 0x000000368460723c */ /* 0x000fe20000001810 */
[----:B------:R-:W3:Y:S07]  /*2f40*/  LDSM.16.M88.4 R52, [R196+0x3800] ;  /* 0x00380000c434783b */ /* 0x000eee0000000200 */
[C---:B------:R-:W-:Y:S08]  /*2f50*/  HMMA.16816.F32 R20, R128.reuse, R50, RZ ;  /* 0x000000328014723c */ /* 0x040ff000000018ff */
[----:B------:R-:W-:Y:S08]  /*2f60*/  HMMA.16816.F32 R16, R128, R60, RZ ;  /* 0x0000003c8010723c */ /* 0x000ff000000018ff */
[----:B------:R-:W-:Y:S08]  /*2f70*/  HMMA.16816.F32 R124, R132, R110, R4 ;  /* 0x0000006e847c723c */ /* 0x000ff00000001804 */
[----:B------:R-:W-:Y:S01]  /*2f80*/  HMMA.16816.F32 R4, R164, R34, R84 ;  /* 0x00000022a404723c */ /* 0x000fe20000001854 */
[----:B------:R-:W-:Y:S04]  /*2f90*/  LDSM.16.M88.4 R84, [R196+0x4000] ;  /* 0x00400000c454783b */ /* 0x000fe80000000200 */
[----:B------:R-:W-:Y:S03]  /*2fa0*/  LDSM.16.M88.4 R32, [R197+0x2800] ;  /* 0x00280000c520783b */ /* 0x000fe60000000200 */
[----:B------:R-:W-:Y:S08]  /*2fb0*/  HMMA.16816.F32 R136, R132, R114, R12 ;  /* 0x000000728488723c */ /* 0x000ff0000000180c */
[----:B-1----:R-:W-:Y:S08]  /*2fc0*/  HMMA.16816.F32 R12, R172, R28, R24 ;  /* 0x0000001cac0c723c */ /* 0x002ff00000001818 */
[----:B--2---:R-:W-:Y:S01]  /*2fd0*/  HMMA.16816.F32 R8, R128, R68, RZ ;  /* 0x000000448008723c */ /* 0x004fe200000018ff */
[----:B------:R-:W-:Y:S07]  /*2fe0*/  LDSM.16.M88.4 R68, [R197+0x1000] ;  /* 0x00100000c544783b */ /* 0x000fee0000000200 */
[C---:B------:R-:W-:Y:S01]  /*2ff0*/  HMMA.16816.F32 R60, R132.reuse, R78, R20 ;  /* 0x0000004e843c723c */ /* 0x040fe20000001814 */
[----:B------:R-:W1:Y:S04]  /*3000*/  LDSM.16.M88.4 R76, [R202+0x3800] ;  /* 0x00380000ca4c783b */ /* 0x000e680000000200 */
[----:B------:R-:W2:Y:S03]  /*3010*/  LDSM.16.M88.4 R20, [R2+0x2800] ;  /* 0x002800000214783b */ /* 0x000ea60000000200 */
[----:B------:R-:W-:Y:S08]  /*3020*/  HMMA.16816.F32 R48, R132, R112, R16 ;  /* 0x000000708430723c */ /* 0x000ff00000001810 */
[C---:B------:R-:W-:Y:S01]  /*3030*/  HMMA.16816.F32 R16, R164.reuse, R44, R100 ;  /* 0x0000002ca410723c */ /* 0x040fe20000001864 */
[----:B------:R-:W-:Y:S07]  /*3040*/  LDSM.16.M88.4 R100, [R197+0x3800] ;  /* 0x00380000c564783b */ /* 0x000fee0000000200 */
[C---:B------:R-:W-:Y:S08]  /*3050*/  HMMA.16816.F32 R92, R164.reuse, R40, R92 ;  /* 0x00000028a45c723c */ /* 0x040ff0000000185c */
[----:B------:R-:W-:Y:S01]  /*3060*/  HMMA.16816.F32 R116, R164, R42, R80 ;  /* 0x0000002aa474723c */ /* 0x000fe20000001850 */
[----:B------:R-:W4:Y:S04]  /*3070*/  LDSM.16.M88.4 R40, [R2+0x3000] ;  /* 0x003000000228783b */ /* 0x000f280000000200 */
[----:B------:R-:W-:Y:S03]  /*3080*/  LDSM.16.M88.4 R80, [R202+0x4000] ;  /* 0x00400000ca50783b */ /* 0x000fe60000000200 */
[----:B------:R-:W-:Y:S08]  /*3090*/  HMMA.16816.F32 R4, R172, R30, R4 ;  /* 0x0000001eac04723c */ /* 0x000ff00000001804 */
[----:B---3--:R-:W-:Y:S08]  /*30a0*/  HMMA.16816.F32 R12, R180, R52, R12 ;  /* 0x00000034b40c723c */ /* 0x008ff0000000180c */
[----:B------:R-:W-:Y:S01]  /*30b0*/  HMMA.16816.F32 R140, R132, R108, R8 ;  /* 0x0000006c848c723c */ /* 0x000fe20000001808 */
[----:B------:R-:W3:Y:S07]  /*30c0*/  LDSM.16.M88.4 R8, [R2+0x2000] ;  /* 0x002000000208783b */ /* 0x000eee0000000200 */
[C---:B------:R-:W-:Y:S01]  /*30d0*/  HMMA.16816.F32 R112, R164.reuse, R58, R96 ;  /* 0x0000003aa470723c */ /* 0x040fe20000001860 */
[----:B------:R-:W5:Y:S07]  /*30e0*/  LDSM.16.M88.4 R96, [R2+0x3800] ;  /* 0x003800000260783b */ /* 0x000f6e0000000200 */
[----:B------:R-:W-:Y:S01]  /*30f0*/  HMMA.16816.F32 R104, R164, R46, R104 ;  /* 0x0000002ea468723c */ /* 0x000fe20000001868 */
[----:B------:R-:W-:Y:S07]  /*3100*/  LDSM.16.M88.4 R44, [R197+0x2000] ;  /* 0x00200000c52c783b */ /* 0x000fee0000000200 */
[----:B------:R-:W-:Y:S08]  /*3110*/  HMMA.16816.F32 R16, R172, R36, R16 ;  /* 0x00000024ac10723c */ /* 0x000ff00000001810 */
[----:B------:R-:W-:Y:S01]  /*3120*/  HMMA.16816.F32 R120, R164, R56, R64 ;  /* 0x00000038a478723c */ /* 0x000fe20000001840 */
[----:B------:R-:W3:Y:S07]  /*3130*/  LDSM.16.M88.4 R56, [R197+0x3000] ;  /* 0x00300000c538783b */ /* 0x000eee0000000200 */
[----:B------:R-:W-:Y:S08]  /*3140*/  HMMA.16816.F32 R4, R180, R54, R4 ;  /* 0x00000036b404723c */ /* 0x000ff00000001804 */
[----:B-1----:R-:W-:Y:S08]  /*3150*/  HMMA.16816.F32 R12, R184, R76, R12 ;  /* 0x0000004cb80c723c */ /* 0x002ff0000000180c */
[C---:B--2---:R-:W-:Y:S01]  /*3160*/  HMMA.16816.F32 R72, R164.reuse, R20, R48 ;  /* 0x00000014a448723c */ /* 0x044fe20000001830 */
[----:B------:R-:W1:Y:S07]  /*3170*/  LDSM.16.M88.4 R48, [R197+0x1800] ;  /* 0x00180000c530783b */ /* 0x000e6e0000000200 */
[C---:B------:R-:W-:Y:S08]  /*3180*/  HMMA.16816.F32 R28, R164.reuse, R22, R136 ;  /* 0x00000016a41c723c */ /* 0x040ff00000001888 */
[----:B----4-:R-:W-:Y:S08]  /*3190*/  HMMA.16816.F32 R24, R164, R40, R140 ;  /* 0x00000028a418723c */ /* 0x010ff0000000188c */
[----:B------:R-:W-:Y:S01]  /*31a0*/  HMMA.16816.F32 R20, R172, R38, R104 ;  /* 0x00000026ac14723c */ /* 0x000fe20000001868 */
[----:B------:R-:W2:Y:S07]  /*31b0*/  LDSM.16.M88.4 R36, [R196+0x4800] ;  /* 0x00480000c424783b */ /* 0x000eae0000000200 */
[----:B------:R-:W-:Y:S08]  /*31c0*/  HMMA.16816.F32 R16, R180, R84, R16 ;  /* 0x00000054b410723c */ /* 0x000ff00000001810 */
[C---:B---3--:R-:W-:Y:S08]  /*31d0*/  HMMA.16816.F32 R108, R164.reuse, R8, R88 ;  /* 0x00000008a46c723c */ /* 0x048ff00000001858 */
[----:B------:R-:W-:Y:S08]  /*31e0*/  HMMA.16816.F32 R88, R164, R10, R60 ;  /* 0x0000000aa458723c */ /* 0x000ff0000000183c */
[----:B------:R-:W-:Y:S01]  /*31f0*/  HMMA.16816.F32 R8, R184, R78, R4 ;  /* 0x0000004eb808723c */ /* 0x000fe20000001804 */
[----:B------:R-:W-:Y:S07]  /*3200*/  LDSM.16.M88.4 R76, [R196+0x5000] ;  /* 0x00500000c44c783b */ /* 0x000fee0000000200 */
[----:B------:R-:W-:Y:S08]  /*3210*/  HMMA.16816.F32 R60, R164, R42, R124 ;  /* 0x0000002aa43c723c */ /* 0x000ff0000000187c */
[C---:B------:R-:W-:Y:S08]  /*3220*/  HMMA.16816.F32 R64, R172.reuse, R68, R92 ;  /* 0x00000044ac40723c */ /* 0x040ff0000000185c */
[----:B------:R-:W-:Y:S01]  /*3230*/  HMMA.16816.F32 R40, R172, R70, R116 ;  /* 0x00000046ac28723c */ /* 0x000fe20000001874 */
[----:B------:R-:W3:Y:S07]  /*3240*/  LDSM.16.M88.4 R68, [R2+0x4000] ;  /* 0x004000000244783b */ /* 0x000eee0000000200 */
[----:B-----5:R-:W-:Y:S08]  /*3250*/  HMMA.16816.F32 R4, R188, R96, R12 ;  /* 0x00000060bc04723c */ /* 0x020ff0000000180c */
[----:B------:R-:W-:Y:S08]  /*3260*/  HMMA.16816.F32 R104, R172, R56, R24 ;  /* 0x00000038ac68723c */ /* 0x000ff00000001818 */
[----:B------:R-:W-:Y:S08]  /*3270*/  HMMA.16816.F32 R24, R180, R86, R20 ;  /* 0x00000056b418723c */ /* 0x000ff00000001814 */
[----:B------:R-:W-:Y:S08]  /*3280*/  HMMA.16816.F32 R20, R184, R80, R16 ;  /* 0x00000050b814723c */ /* 0x000ff00000001810 */
[C---:B-1----:R-:W-:Y:S08]  /*3290*/  HMMA.16816.F32 R52, R172.reuse, R48, R120 ;  /* 0x00000030ac34723c */ /* 0x042ff00000001878 */
[C---:B------:R-:W-:Y:S08]  /*32a0*/  HMMA.16816.F32 R48, R172.reuse, R50, R112 ;  /* 0x00000032ac30723c */ /* 0x040ff00000001870 */
[C---:B------:R-:W-:Y:S08]  /*32b0*/  HMMA.16816.F32 R72, R172.reuse, R32, R72 ;  /* 0x00000020ac48723c */ /* 0x040ff00000001848 */
[----:B------:R-:W-:Y:S01]  /*32c0*/  HMMA.16816.F32 R92, R172, R34, R28 ;  /* 0x00000022ac5c723c */ /* 0x000fe2000000181c */
[----:B------:R-:W1:Y:S04]  /*32d0*/  LDSM.16.M88.4 R32, [R202+0x4800] ;  /* 0x00480000ca20783b */ /* 0x000e680000000200 */
[----:B------:R-:W-:Y:S03]  /*32e0*/  LDSM.16.M88.4 R28, [R202+0x5000] ;  /* 0x00500000ca1c783b */ /* 0x000fe60000000200 */
[----:B------:R-:W-:Y:S08]  /*32f0*/  HMMA.16816.F32 R16, R188, R98, R8 ;  /* 0x00000062bc10723c */ /* 0x000ff00000001808 */
[----:B------:R-:W-:Y:S01]  /*3300*/  HMMA.16816.F32 R84, R172, R58, R60 ;  /* 0x0000003aac54723c */ /* 0x000fe2000000183c */
[----:B------:R-:W4:Y:S07]  /*3310*/  LDSM.16.M88.4 R56, [R197+0x4000] ;  /* 0x00400000c538783b */ /* 0x000f2e0000000200 */
[----:B------:R-:W-:Y:S08]  /*3320*/  HMMA.16816.F32 R4, R192, R100, R4 ;  /* 0x00000064c004723c */ /* 0x000ff00000001804 */
[----:B--2---:R-:W-:Y:S08]  /*3330*/  HMMA.16816.F32 R12, R180, R36, R64 ;  /* 0x00000024b40c723c */ /* 0x004ff00000001840 */
[----:B---3--:R-:W-:Y:S08]  /*3340*/  HMMA.16816.F32 R8, R188, R68, R20 ;  /* 0x00000044bc08723c */ /* 0x008ff00000001814 */
[----:B------:R-:W-:Y:S01]  /*3350*/  HMMA.16816.F32 R24, R184, R82, R24 ;  /* 0x00000052b818723c */ /* 0x000fe20000001818 */
[----:B------:R-:W-:-:S07]  /*3360*/  FMUL.FTZ R0, R4, c[0x0][0x320] ;  /* 0x0000c80004007a20 */ /* 0x000fce0000410000 */
[C---:B------:R-:W-:Y:S01]  /*3370*/  HMMA.16816.F32 R60, R180.reuse, R76, R52 ;  /* 0x0000004cb43c723c */ /* 0x040fe20000001834 */
[----:B------:R2:W3:Y:S01]  /*3380*/  MUFU.TANH R113, R0 ;  /* 0x0000000000717308 */ /* 0x0004e20000002400 */
[----:B------:R-:W-:Y:S06]  /*3390*/  LDSM.16.M88.4 R52, [R196+0x6000] ;  /* 0x00600000c434783b */ /* 0x000fec0000000200 */
[----:B------:R-:W-:Y:S01]  /*33a0*/  HMMA.16816.F32 R76, R180, R78, R48 ;  /* 0x0000004eb44c723c */ /* 0x000fe20000001830 */
[----:B------:R-:W5:Y:S07]  /*33b0*/  LDSM.16.M88.4 R48, [R2+0x4800] ;  /* 0x004800000230783b */ /* 0x000f6e0000000200 */
[----:B------:R-:W-:Y:S01]  /*33c0*/  HMMA.16816.F32 R16, R192, R102, R16 ;  /* 0x00000066c010723c */ /* 0x000fe20000001810 */
[----:B--2---:R-:W-:-:S04]  /*33d0*/  FMUL.FTZ R0, R5, c[0x0][0x320] ;  /* 0x0000c80005007a20 */ /* 0x004fc80000410000 */
[----:B------:R2:W1:Y:S03]  /*33e0*/  MUFU.TANH R112, R0 ;  /* 0x0000000000707308 */ /* 0x0004660000002400 */
[C---:B------:R-:W-:Y:S08]  /*33f0*/  HMMA.16816.F32 R108, R172.reuse, R44, R108 ;  /* 0x0000002cac6c723c */ /* 0x040ff0000000186c */
[----:B------:R-:W-:Y:S01]  /*3400*/  HMMA.16816.F32 R88, R172, R46, R88 ;  /* 0x0000002eac58723c */ /* 0x000fe20000001858 */
[----:B--2---:R-:W-:-:S07]  /*3410*/  FMUL.FTZ R0, R6, c[0x0][0x320] ;  /* 0x0000c80006007a20 */ /* 0x004fce0000410000 */
[----:B------:R-:W-:Y:S01]  /*3420*/  HMMA.16816.F32 R44, R180, R38, R40 ;  /* 0x00000026b42c723c */ /* 0x000fe20000001828 */
[----:B------:R-:W2:Y:S01]  /*3430*/  LDSM.16.M88.4 R40, [R196+0x5800] ;  /* 0x00580000c428783b */ /* 0x000ea20000000200 */
[----:B------:R3:W2:Y:S03]  /*3440*/  MUFU.TANH R103, R0 ;  /* 0x0000000000677308 */ /* 0x0006a60000002400 */
[----:B------:R-:W2:Y:S03]  /*3450*/  LDSM.16.M88.4 R36, [R197+0x4800] ;  /* 0x00480000c524783b */ /* 0x000ea60000000200 */
[----:B-1----:R-:W-:Y:S01]  /*3460*/  HMMA.16816.F32 R12, R184, R32, R12 ;  /* 0x00000020b80c723c */ /* 0x002fe2000000180c */
[----:B---3--:R-:W-:-:S07]  /*3470*/  FMUL.FTZ R0, R7, c[0x0][0x320] ;  /* 0x0000c80007007a20 */ /* 0x008fce0000410000 */
[----:B----4-:R-:W-:Y:S01]  /*3480*/  HMMA.16816.F32 R4, R192, R56, R8 ;  /* 0x00000038c004723c */ /* 0x010fe20000001808 */
[----:B------:R1:W3:Y:S07]  /*3490*/  MUFU.TANH R102, R0 ;  /* 0x0000000000667308 */ /* 0x0002ee0000002400 */
[----:B------:R-:W-:Y:S01]  /*34a0*/  HMMA.16816.F32 R8, R188, R70, R24 ;  /* 0x00000046bc08723c */ /* 0x000fe20000001818 */
[----:B-1----:R-:W-:-:S04]  /*34b0*/  FMUL.FTZ R0, R16, c[0x0][0x320] ;  /* 0x0000c80010007a20 */ /* 0x002fc80000410000 */
[----:B------:R1:W4:Y:S03]  /*34c0*/  MUFU.TANH R101, R0 ;  /* 0x0000000000657308 */ /* 0x0003260000002400 */
[----:B------:R-:W-:Y:S01]  /*34d0*/  HMMA.16816.F32 R20, R184, R34, R44 ;  /* 0x00000022b814723c */ /* 0x000fe2000000182c */
[----:B------:R-:W2:Y:S04]  /*34e0*/  LDSM.16.M88.4 R32, [R2+0x5000] ;  /* 0x005000000220783b */ /* 0x000ea80000000200 */
[----:B------:R-:W-:Y:S01]  /*34f0*/  LDSM.16.M88.4 R44, [R2+0x5800] ;  /* 0x00580000022c783b */ /* 0x000fe20000000200 */
[----:B-1----:R-:W-:-:S04]  /*3500*/  FMUL.FTZ R0, R17, c[0x0][0x320] ;  /* 0x0000c80011007a20 */ /* 0x002fc80000410000 */
[----:B------:R1:W1:Y:S02]  /*3510*/  MUFU.TANH R100, R0 ;  /* 0x0000000000647308 */ /* 0x0002640000002400 */
[----:B-1----:R-:W-:-:S06]  /*3520*/  FMUL.FTZ R0, R18, c[0x0][0x320] ;  /* 0x0000c80012007a20 */ /* 0x002fcc0000410000 */
[----:B------:R1:W1:Y:S02]  /*3530*/  MUFU.TANH R99, R0 ;  /* 0x0000000000637308 */ /* 0x0002640000002400 */
[----:B-1----:R-:W-:Y:S02]  /*3540*/  FMUL.FTZ R0, R19, c[0x0][0x320] ;  /* 0x0000c80013007a20 */ /* 0x002fe40000410000 */
[----:B-----5:R-:W-:Y:S04]  /*3550*/  HMMA.16816.F32 R16, R188, R48, R12 ;  /* 0x00000030bc10723c */ /* 0x020fe8000000180c */
[----:B------:R1:W1:Y:S04]  /*3560*/  MUFU.TANH R98, R0 ;  /* 0x0000000000627308 */ /* 0x0002680000002400 */
[----:B------:R-:W-:Y:S01]  /*3570*/  HMMA.16816.F32 R12, R192, R58, R8 ;  /* 0x0000003ac00c723c */ /* 0x000fe20000001808 */
[----:B------:R-:W-:Y:S01]  /*3580*/  LDSM.16.M88.4 R56, [R196+0x6800] ;  /* 0x00680000c438783b */ /* 0x000fe20000000200 */
[----:B-1----:R-:W-:-:S04]  /*3590*/  FMUL.FTZ R0, R4, c[0x0][0x320] ;  /* 0x0000c80004007a20 */ /* 0x002fc80000410000 */
[----:B------:R1:W1:Y:S02]  /*35a0*/  MUFU.TANH R97, R0 ;  /* 0x0000000000617308 */ /* 0x0002640000002400 */
[----:B--2---:R-:W-:Y:S01]  /*35b0*/  HMMA.16816.F32 R64, R180, R42, R88 ;  /* 0x0000002ab440723c */ /* 0x004fe20000001858 */
[----:B-1----:R-:W-:-:S05]  /*35c0*/  FMUL.FTZ R0, R5, c[0x0][0x320] ;  /* 0x0000c80005007a20 */ /* 0x002fca0000410000 */
[----:B------:R1:W2:Y:S02]  /*35d0*/  MUFU.TANH R96, R0 ;  /* 0x0000000000607308 */ /* 0x0002a40000002400 */
[----:B------:R-:W-:Y:S01]  /*35e0*/  HMMA.16816.F32 R68, R180, R40, R108 ;  /* 0x00000028b444723c */ /* 0x000fe2000000186c */
[----:B------:R-:W5:Y:S07]  /*35f0*/  LDSM.16.M88.4 R40, [R202+0x5800] ;  /* 0x00580000ca28783b */ /* 0x000f6e0000000200 */
[----:B------:R-:W-:Y:S01]  /*3600*/  HMMA.16816.F32 R8, R184, R28, R60 ;  /* 0x0000001cb808723c */ /* 0x000fe2000000183c */
[----:B-1----:R-:W-:-:S04]  /*3610*/  FMUL.FTZ R0, R6, c[0x0][0x320] ;  /* 0x0000c80006007a20 */ /* 0x002fc80000410000 */
[----:B------:R1:W1:Y:S03]  /*3620*/  MUFU.TANH R88, R0 ;  /* 0x0000000000587308 */ /* 0x0002660000002400 */
[----:B------:R-:W-:Y:S01]  /*3630*/  HMMA.16816.F32 R24, R192, R36, R16 ;  /* 0x00000024c018723c */ /* 0x000fe20000001810 */
[----:B-1----:R-:W-:-:S07]  /*3640*/  FMUL.FTZ R0, R7, c[0x0][0x320] ;  /* 0x0000c80007007a20 */ /* 0x002fce0000410000 */
[----:B------:R-:W-:Y:S01]  /*3650*/  HMMA.16816.F32 R4, R188, R50, R20 ;  /* 0x00000032bc04723c */ /* 0x000fe20000001814 */
[----:B------:R-:W1:Y:S01]  /*3660*/  LDSM.16.M88.4 R48, [R197+0x5000] ;  /* 0x00500000c530783b */ /* 0x000e620000000200 */
[----:B------:R2:W1:Y:S06]  /*3670*/  MUFU.TANH R83, R0 ;  /* 0x0000000000537308 */ /* 0x00046c0000002400 */
[----:B------:R-:W-:Y:S01]  /*3680*/  HMMA.16816.F32 R20, R184, R30, R76 ;  /* 0x0000001eb814723c */ /* 0x000fe2000000184c */
[----:B------:R-:W1:Y:S01]  /*3690*/  LDSM.16.M88.4 R28, [R202+0x6000] ;  /* 0x00600000ca1c783b */ /* 0x000e620000000200 */
[----:B--2---:R-:W-:-:S04]  /*36a0*/  FMUL.FTZ R0, R12, c[0x0][0x320] ;  /* 0x0000c8000c007a20 */ /* 0x004fc80000410000 */
[----:B------:R2:W1:Y:S02]  /*36b0*/  MUFU.TANH R82, R0 ;  /* 0x0000000000527308 */ /* 0x0004640000002400 */
[----:B------:R-:W-:Y:S01]  /*36c0*/  HMMA.16816.F32 R16, R188, R32, R8 ;  /* 0x00000020bc10723c */ /* 0x000fe20000001808 */
[----:B--2---:R-:W-:-:S05]  /*36d0*/  FMUL.FTZ R0, R13, c[0x0][0x320] ;  /* 0x0000c8000d007a20 */ /* 0x004fca0000410000 */
[----:B------:R2:W1:Y:S02]  /*36e0*/  MUFU.TANH R81, R0 ;  /* 0x0000000000517308 */ /* 0x0004640000002400 */
        /* <DEDUP_REMOVED lines=8> */
[----:B--2---:R-:W-:-:S05]  /*3770*/  FMUL.FTZ R0, R24, c[0x0][0x320] ;  /* 0x0000c80018007a20 */ /* 0x004fca0000410000 */
[----:B------:R2:W1:Y:S02]  /*3780*/  MUFU.TANH R75, R0 ;  /* 0x00000000004b7308 */ /* 0x0004640000002400 */
[----:B-----5:R-:W-:Y:S01]  /*3790*/  HMMA.16816.F32 R12, R184, R40, R68 ;  /* 0x00000028b80c723c */ /* 0x020fe20000001844 */
[----:B--2---:R-:W-:-:S05]  /*37a0*/  FMUL.FTZ R0, R25, c[0x0][0x320] ;  /* 0x0000c80019007a20 */ /* 0x004fca0000410000 */
[----:B------:R2:W1:Y:S02]  /*37b0*/  MUFU.TANH R74, R0 ;  /* 0x00000000004a7308 */ /* 0x0004640000002400 */
[----:B--2---:R-:W-:-:S06]  /*37c0*/  FMUL.FTZ R0, R26, c[0x0][0x320] ;  /* 0x0000c8001a007a20 */ /* 0x004fcc0000410000 */
[----:B------:R2:W1:Y:S01]  /*37d0*/  MUFU.TANH R70, R0 ;  /* 0x0000000000467308 */ /* 0x0004620000002400 */
[----:B------:R-:W-:Y:S01]  /*37e0*/  HMMA.16816.F32 R20, R184, R42, R64 ;  /* 0x0000002ab814723c */ /* 0x000fe20000001840 */
[----:B------:R-:W-:Y:S01]  /*37f0*/  LDSM.16.M88.4 R40, [R197+0x6000] ;  /* 0x00600000c528783b */ /* 0x000fe20000000200 */
[----:B--2---:R-:W-:-:S06]  /*3800*/  FMUL.FTZ R0, R27, c[0x0][0x320] ;  /* 0x0000c8001b007a20 */ /* 0x004fcc0000410000 */
[----:B-1----:R-:W-:Y:S01]  /*3810*/  HMMA.16816.F32 R24, R192, R48, R16 ;  /* 0x00000030c018723c */ /* 0x002fe20000001810 */
[----:B------:R1:W2:Y:S02]  /*3820*/  MUFU.TANH R73, R0 ;  /* 0x0000000000497308 */ /* 0x0002a40000002400 */
[----:B-1----:R-:W-:-:S06]  /*3830*/  FMUL.FTZ R0, R4, c[0x0][0x320] ;  /* 0x0000c80004007a20 */ /* 0x002fcc0000410000 */
[----:B------:R1:W1:Y:S01]  /*3840*/  MUFU.TANH R71, R0 ;  /* 0x0000000000477308 */ /* 0x0002620000002400 */
[----:B------:R-:W-:Y:S01]  /*3850*/  HMMA.16816.F32 R16, R188, R44, R12 ;  /* 0x0000002cbc10723c */ /* 0x000fe2000000180c */
[----:B-1----:R-:W-:-:S06]  /*3860*/  FMUL.FTZ R0, R5, c[0x0][0x320] ;  /* 0x0000c80005007a20 */ /* 0x002fcc0000410000 */
[----:B------:R1:W1:Y:S02]  /*3870*/  MUFU.TANH R72, R0 ;  /* 0x0000000000487308 */ /* 0x0002640000002400 */
[----:B-1----:R-:W-:-:S06]  /*3880*/  FMUL.FTZ R0, R6, c[0x0][0x320] ;  /* 0x0000c80006007a20 */ /* 0x002fcc0000410000 */
[----:B------:R1:W1:Y:S01]  /*3890*/  MUFU.TANH R69, R0 ;  /* 0x0000000000457308 */ /* 0x0002620000002400 */
[----:B------:R-:W-:Y:S01]  /*38a0*/  HMMA.16816.F32 R32, R180, R54, R92 ;  /* 0x00000036b420723c */ /* 0x000fe2000000185c */
[----:B-1----:R-:W-:-:S07]  /*38b0*/  FMUL.FTZ R0, R7, c[0x0][0x320] ;  /* 0x0000c80007007a20 */ /* 0x002fce0000410000 */
[----:B------:R-:W-:Y:S01]  /*38c0*/  HMMA.16816.F32 R4, R192, R50, R8 ;  /* 0x00000032c004723c */ /* 0x000fe20000001808 */
[----:B------:R-:W1:Y:S01]  /*38d0*/  LDSM.16.M88.4 R48, [R2+0x6000] ;  /* 0x006000000230783b */ /* 0x000e620000000200 */
[----:B------:R5:W1:Y:S06]  /*38e0*/  MUFU.TANH R67, R0 ;  /* 0x0000000000437308 */ /* 0x000a6c0000002400 */
[----:B------:R-:W-:Y:S01]  /*38f0*/  HMMA.16816.F32 R8, R188, R46, R20 ;  /* 0x0000002ebc08723c */ /* 0x000fe20000001814 */
[----:B------:R-:W1:Y:S01]  /*3900*/  LDSM.16.M88.4 R44, [R202+0x6800] ;  /* 0x00680000ca2c783b */ /* 0x000e620000000200 */
[----:B-----5:R-:W-:-:S04]  /*3910*/  FMUL.FTZ R0, R24, c[0x0][0x320] ;  /* 0x0000c80018007a20 */ /* 0x020fc80000410000 */
[----:B------:R5:W1:Y:S02]  /*3920*/  MUFU.TANH R66, R0 ;  /* 0x0000000000427308 */ /* 0x000a640000002400 */
[----:B------:R-:W-:Y:S01]  /*3930*/  HMMA.16816.F32 R12, R184, R28, R60 ;  /* 0x0000001cb80c723c */ /* 0x000fe2000000183c */
[----:B-----5:R-:W-:-:S05]  /*3940*/  FMUL.FTZ R0, R25, c[0x0][0x320] ;  /* 0x0000c80019007a20 */ /* 0x020fca0000410000 */
        /* <DEDUP_REMOVED lines=8> */
[----:B------:R-:W2:Y:S04]  /*39d0*/  LDSM.16.M88.4 R32, [R2+0x6800] ;  /* 0x006800000220783b */ /* 0x000ea80000000200 */
[----:B------:R-:W2:Y:S01]  /*39e0*/  LDSM.16.M88.4 R28, [R197+0x6800] ;  /* 0x00680000c51c783b */ /* 0x000ea20000000200 */
[----:B------:R-:W-:Y:S01]  /*39f0*/  ISETP.GT.AND P0, PT, R145, R161, PT ;  /* 0x000000a19100720c */ /* 0x000fe20003f04270 */
[----:B------:R-:W-:-:S04]  /*3a00*/  DEPBAR.LE SB0, 0x0 ;  /* 0x000080000000791a */ /* 0x000fc80000000000 */
[----:B-----5:R-:W-:-:S04]  /*3a10*/  FMUL.FTZ R0, R4, c[0x0][0x320] ;  /* 0x0000c80004007a20 */ /* 0x020fc80000410000 */
[----:B------:R5:W2:Y:S01]  /*3a20*/  MUFU.TANH R63, R0 ;  /* 0x00000000003f7308 */ /* 0x000aa20000002400 */
[----:B-1----:R-:W-:Y:S01]  /*3a30*/  HMMA.16816.F32 R16, R188, R48, R12 ;  /* 0x00000030bc10723c */ /* 0x002fe2000000180c */
[----:B-----5:R-:W-:-:S06]  /*3a40*/  FMUL.FTZ R0, R5, c[0x0][0x320] ;  /* 0x0000c80005007a20 */ /* 0x020fcc0000410000 */
[----:B------:R1:W1:Y:S01]  /*3a50*/  MUFU.TANH R62, R0 ;  /* 0x00000000003e7308 */ /* 0x0002620000002400 */
[----:B------:R-:W-:Y:S01]  /*3a60*/  HMMA.16816.F32 R8, R192, R38, R8 ;  /* 0x00000026c008723c */ /* 0x000fe20000001808 */
[----:B-1----:R-:W-:-:S06]  /*3a70*/  FMUL.FTZ R0, R6, c[0x0][0x320] ;  /* 0x0000c80006007a20 */ /* 0x002fcc0000410000 */
        /* <DEDUP_REMOVED lines=15> */
[----:B------:R1:W1:Y:S02]  /*3b70*/  MUFU.TANH R50, R0 ;  /* 0x0000000000327308 */ /* 0x0002640000002400 */
[----:B-1----:R-:W-:-:S06]  /*3b80*/  FMUL.FTZ R0, R8, c[0x0][0x320] ;  /* 0x0000c80008007a20 */ /* 0x002fcc0000410000 */
[----:B------:R1:W1:Y:S01]  /*3b90*/  MUFU.TANH R49, R0 ;  /* 0x0000000000317308 */ /* 0x0002620000002400 */
[----:B--2---:R-:W-:Y:S01]  /*3ba0*/  HMMA.16816.F32 R12, R188, R32, R12 ;  /* 0x00000020bc0c723c */ /* 0x004fe2000000180c */
[----:B-1----:R-:W-:-:S06]  /*3bb0*/  FMUL.FTZ R0, R9, c[0x0][0x320] ;  /* 0x0000c80009007a20 */ /* 0x002fcc0000410000 */
[----:B------:R1:W2:Y:S01]  /*3bc0*/  MUFU.TANH R48, R0 ;  /* 0x0000000000307308 */ /* 0x0002a20000002400 */
[----:B------:R-:W-:Y:S01]  /*3bd0*/  HMMA.16816.F32 R16, R192, R42, R24 ;  /* 0x0000002ac010723c */ /* 0x000fe20000001818 */
[----:B-1----:R-:W-:-:S06]  /*3be0*/  FMUL.FTZ R0, R10, c[0x0][0x320] ;  /* 0x0000c8000a007a20 */ /* 0x002fcc0000410000 */
[----:B------:R1:W1:Y:S02]  /*3bf0*/  MUFU.TANH R45, R0 ;  /* 0x00000000002d7308 */ /* 0x0002640000002400 */
        /* <DEDUP_REMOVED lines=9> */
[----:B------:R1:W1:Y:S02]  /*3c90*/  MUFU.TANH R41, R0 ;  /* 0x0000000000297308 */ /* 0x0002640000002400 */
[----:B-1----:R-:W-:-:S06]  /*3ca0*/  FMUL.FTZ R0, R23, c[0x0][0x320] ;  /* 0x0000c80017007a20 */ /* 0x002fcc0000410000 */
[----:B------:R1:W1:Y:S02]  /*3cb0*/  MUFU.TANH R32, R0 ;  /* 0x0000000000207308 */ /* 0x0002640000002400 */
        /* <DEDUP_REMOVED lines=23> */
[----:B------:R-:W-:Y:S01]  /*3e30*/  BSSY B0, `(.L_x_139) ;  /* 0x000003a000007945 */ /* 0x000fe20003800000 */
[----:B-1----:R-:W-:-:S06]  /*3e40*/  FMUL.FTZ R0, R7, c[0x0][0x320] ;  /* 0x0000c80007007a20 */ /* 0x002fcc0000410000 */
[----:B------:R1:W1:Y:S01]  /*3e50*/  MUFU.TANH R14, R0 ;  /* 0x00000000000e7308 */ /* 0x0002620000002400 */
[----:B------:R-:W-:Y:S06]  /*3e60*/  BAR.SYNC.DEFER_BLOCKING 0x0 ;  /* 0x0000000000007b1d */ /* 0x000fec0000010000 */
[----:B------:R-:W-:Y:S05]  /*3e70*/  @!P0 BRA `(.L_x_140) ;  /* 0x0000035000008947 */ /* 0x000fea0003800000 */
[----:B--234-:R-:W-:Y:S02]  /*3e80*/  IADD3 R2, R250, -0x2, RZ ;  /* 0xfffffffefa027810 */ /* 0x01cfe40007ffe0ff */
[----:B-1----:R-:W-:Y:S02]  /*3e90*/  IADD3 R0, -R146, 0x70, RZ ;  /* 0x0000007092007810 */ /* 0x002fe40007ffe1ff */
[----:B------:R-:W-:Y:S01]  /*3ea0*/  SHF.R.S32.HI R3, RZ, 0x1f, R2 ;  /* 0x0000001fff037819 */ /* 0x000fe20000011402 */
[----:B------:R-:W-:Y:S01]  /*3eb0*/  IMAD.WIDE.U32 R4, R2, c[0x0][0x1e0], RZ ;  /* 0x0000780002047a25 */ /* 0x000fe200078e00ff */
[----:B------:R-:W-:-:S02]  /*3ec0*/  ISETP.GE.AND P3, PT, R0, 0x21, PT ;  /* 0x000000210000780c */ /* 0x000fc40003f66270 */
[C---:B------:R-:W-:Y:S01]  /*3ed0*/  ISETP.GE.AND P4, PT, R0.reuse, 0x1, PT ;  /* 0x000000010000780c */ /* 0x040fe20003f86270 */
[----:B------:R-:W-:Y:S01]  /*3ee0*/  IMAD R3, R3, c[0x0][0x1e0], RZ ;  /* 0x0000780003037a24 */ /* 0x000fe200078e02ff */
[----:B------:R-:W-:-:S03]  /*3ef0*/  ISETP.GE.AND P2, PT, R0, 0x41, PT ;  /* 0x000000410000780c */ /* 0x000fc60003f46270 */
[----:B------:R-:W-:-:S04]  /*3f00*/  IMAD R2, R2, c[0x0][0x1e4], R3 ;  /* 0x0000790002027a24 */ /* 0x000fc800078e0203 */
[----:B------:R-:W-:Y:S02]  /*3f10*/  IMAD.IADD R5, R5, 0x1, R2 ;  /* 0x0000000105057824 */ /* 0x000fe400078e0202 */
[----:B------:R-:W-:-:S04]  /*3f20*/  IMAD.WIDE.U32 R2, R4, 0x70, RZ ;  /* 0x0000007004027825 */ /* 0x000fc800078e00ff */
[----:B------:R-:W-:Y:S01]  /*3f30*/  IMAD R5, R5, 0x70, RZ ;  /* 0x0000007005057824 */ /* 0x000fe200078e02ff */
[-C--:B------:R-:W-:Y:S01]  /*3f40*/  @P4 IADD3 R4, P1, R232, R2.reuse, RZ ;  /* 0x00000002e8044210 */ /* 0x080fe20007f3e0ff */
[----:B------:R-:W-:Y:S02]  /*3f50*/  @P3 IMAD.MOV.U32 R7, RZ, RZ, c[0x0][0x1e0] ;  /* 0x00007800ff073624 */ /* 0x000fe400078e00ff */
[----:B------:R-:W-:Y:S02]  /*3f60*/  IMAD.IADD R3, R3, 0x1, R5 ;  /* 0x0000000103037824 */ /* 0x000fe400078e0205 */
[----:B------:R-:W-:Y:S01]  /*3f70*/  @P3 IMAD.MOV.U32 R9, RZ, RZ, c[0x0][0x1e4] ;  /* 0x00007900ff093624 */ /* 0x000fe200078e00ff */
[----:B------:R-:W-:Y:S01]  /*3f80*/  @P3 LEA R6, P0, R7, R2, 0x5 ;  /* 0x0000000207063211 */ /* 0x000fe200078028ff */
[----:B------:R-:W-:Y:S01]  /*3f90*/  @P4 IMAD.X R5, R3, 0x1, R231, P1 ;  /* 0x0000000103054824 */ /* 0x000fe200008e06e7 */
[----:B------:R-:W-:Y:S02]  /*3fa0*/  @P4 LEA R8, P1, R4, c[0x0][0x1c8], 0x1 ;  /* 0x0000720004084a11 */ /* 0x000fe400078208ff */
[----:B------:R-:W-:-:S02]  /*3fb0*/  @P3 LEA.HI.X R7, R7, R3, R9, 0x5, P0 ;  /* 0x0000000307073211 */ /* 0x000fc400000f2c09 */
[----:B------:R-:W-:Y:S01]  /*3fc0*/  @P4 LEA.HI.X R9, R4, c[0x0][0x1cc], R5, 0x1, P1 ;  /* 0x0000730004094a11 */ /* 0x000fe200008f0c05 */
[----:B------:R-:W-:Y:S01]  /*3fd0*/  @P2 IMAD.MOV.U32 R5, RZ, RZ, c[0x0][0x1e0] ;  /* 0x00007800ff052624 */ /* 0x000fe200078e00ff */
[----:B------:R-:W-:Y:S02]  /*3fe0*/  @P3 IADD3 R4, P0, R6, R232, RZ ;  /* 0x000000e806043210 */ /* 0x000fe40007f1e0ff */
[----:B------:R-:W-:Y:S01]  /*3ff0*/  ISETP.GE.AND P1, PT, R0, 0x61, PT ;  /* 0x000000610000780c */ /* 0x000fe20003f26270 */
[----:B------:R-:W-:Y:S01]  /*4000*/  @!PT LDS RZ, [RZ] ;  /* 0x00000000fffff984 */ /* 0x000fe20000000800 */
[----:B------:R-:W-:Y:S01]  /*4010*/  @!PT LDS RZ, [RZ] ;  /* 0x00000000fffff984 */ /* 0x000fe20000000800 */
[----:B------:R-:W-:Y:S01]  /*4020*/  @!PT LDS RZ, [RZ] ;  /* 0x00000000fffff984 */ /* 0x000fe20000000800 */
[----:B------:R1:W-:Y:S02]  /*4030*/  @P4 LDGSTS.E.BYPASS.LTC128B.128 [R208+0x8100], [R8.64], !P6 ;  /* 0x0810000008d04fae */ /* 0x0003e4000f101d46 */
[----:B------:R-:W-:Y:S01]  /*4040*/  @P3 IMAD.X R0, R7, 0x1, R231, P0 ;  /* 0x0000000107003824 */ /* 0x000fe200000e06e7 */
[C---:B------:R-:W-:Y:S01]  /*4050*/  @P3 LEA R6, P0, R4.reuse, c[0x0][0x1c8], 0x1 ;  /* 0x0000720004063a11 */ /* 0x040fe200078008ff */
[----:B------:R1:W-:Y:S03]  /*4060*/  @P4 LDGSTS.E.BYPASS.LTC128B.128 [R208+0xb900], [R8.64+0x80], !P5 ;  /* 0x0b90008008d04fae */ /* 0x0003e6000e901d46 */
[----:B------:R-:W-:Y:S01]  /*4070*/  @P3 LEA.HI.X R7, R4, c[0x0][0x1cc], R0, 0x1, P0 ;  /* 0x0000730004073a11 */ /* 0x000fe200000f0c00 */
[----:B------:R-:W-:Y:S01]  /*4080*/  @P2 IMAD.MOV.U32 R4, RZ, RZ, c[0x0][0x1e4] ;  /* 0x00007900ff042624 */ /* 0x000fe200078e00ff */
[----:B------:R-:W-:-:S03]  /*4090*/  @P2 LEA R0, P0, R5, R2, 0x6 ;  /* 0x0000000205002211 */ /* 0x000fc600078030ff */
[----:B------:R-:W-:Y:S01]  /*40a0*/  @P1 IMAD.MOV.U32 R11, RZ, RZ, c[0x0][0x1e0] ;  /* 0x00007800ff0b1624 */ /* 0x000fe200078e00ff */
[----:B------:R-:W-:Y:S01]  /*40b0*/  @P2 LEA.HI.X R4, R5, R3, R4, 0x6, P0 ;  /* 0x0000000305042211 */ /* 0x000fe200000f3404 */
[----:B------:R-:W-:Y:S01]  /*40c0*/  @P1 IMAD.MOV.U32 R10, RZ, RZ, c[0x0][0x1e4] ;  /* 0x00007900ff0a1624 */ /* 0x000fe200078e00ff */
[----:B------:R-:W-:Y:S01]  /*40d0*/  @P2 IADD3 R0, P0, R0, R232, RZ ;  /* 0x000000e800002210 */ /* 0x000fe20007f1e0ff */
[----:B------:R-:W-:Y:S01]  /*40e0*/  @P1 IMAD.WIDE.U32 R2, R11, 0x60, R2 ;  /* 0x000000600b021825 */ /* 0x000fe200078e0002 */
[----:B------:R1:W-:Y:S03]  /*40f0*/  @P3 LDGSTS.E.BYPASS.LTC128B.128 [R208+0x9100], [R6.64], !P6 ;  /* 0x0910000006d03fae */ /* 0x0003e6000f101d46 */
[----:B------:R-:W-:Y:S01]  /*4100*/  @P2 IMAD.X R5, R4, 0x1, R231, P0 ;  /* 0x0000000104052824 */ /* 0x000fe200000e06e7 */
[----:B------:R-:W-:Y:S01]  /*4110*/  @P2 LEA R4, P0, R0, c[0x0][0x1c8], 0x1 ;  /* 0x0000720000042a11 */ /* 0x000fe200078008ff */
[----:B------:R-:W-:Y:S01]  /*4120*/  @P1 IMAD R10, R10, 0x60, RZ ;  /* 0x000000600a0a1824 */ /* 0x000fe200078e02ff */
[----:B------:R1:W-:Y:S02]  /*4130*/  @P3 LDGSTS.E.BYPASS.LTC128B.128 [R208+0xc900], [R6.64+0x80], !P5 ;  /* 0x0c90008006d03fae */ /* 0x0003e4000e901d46 */
[----:B------:R-:W-:-:S02]  /*4140*/  @P2 LEA.HI.X R5, R0, c[0x0][0x1cc], R5, 0x1, P0 ;  /* 0x0000730000052a11 */ /* 0x000fc400000f0c05 */
[----:B------:R-:W-:-:S03]  /*4150*/  @P1 IADD3 R0, P0, R232, R2, RZ ;  /* 0x00000002e8001210 */ /* 0x000fc60007f1e0ff */
[----:B------:R1:W-:Y:S01]  /*4160*/  @P2 LDGSTS.E.BYPASS.LTC128B.128 [R208+0xa100], [R4.64], !P6 ;  /* 0x0a10000004d02fae */ /* 0x0003e2000f101d46 */
[----:B------:R-:W-:Y:S02]  /*4170*/  @P1 IADD3.X R3, R231, R3, R10, P0, !PT ;  /* 0x00000003e7031210 */ /* 0x000fe400007fe40a */
[C---:B------:R-:W-:Y:S01]  /*4180*/  @P1 LEA R2, P0, R0.reuse, c[0x0][0x1c8], 0x1 ;  /* 0x0000720000021a11 */ /* 0x040fe200078008ff */
[----:B------:R1:W-:Y:S03]  /*4190*/  @P2 LDGSTS.E.BYPASS.LTC128B.128 [R208+0xd900], [R4.64+0x80], !P5 ;  /* 0x0d90008004d02fae */ /* 0x0003e6000e901d46 */
[----:B------:R-:W-:-:S05]  /*41a0*/  @P1 LEA.HI.X R3, R0, c[0x0][0x1cc], R3, 0x1, P0 ;  /* 0x0000730000031a11 */ /* 0x000fca00000f0c03 */
[----:B------:R1:W-:Y:S04]  /*41b0*/  @P1 LDGSTS.E.BYPASS.LTC128B.128 [R208+0xb100], [R2.64], !P6 ;  /* 0x0b10000002d01fae */ /* 0x0003e8000f101d46 */
[----:B------:R1:W-:Y:S02]  /*41c0*/  @P1 LDGSTS.E.BYPASS.LTC128B.128 [R208+0xe900], [R2.64+0x80], !P5 ;  /* 0x0e90008002d01fae */ /* 0x0003e4000e901d46 */
.L_x_140:
[----:B--234-:R-:W-:Y:S05]  /*41d0*/  BSYNC B0 ;  /* 0x0000000000007941 */ /* 0x01cfea0003800000 */
.L_x_139:
[----:B-1----:R-:W2:Y:S04]  /*41e0*/  LDL R0, [R1+0x48] ;  /* 0x0000480001007983 */ /* 0x002ea80000100800 */
[----:B------:R-:W0:Y:S01]  /*41f0*/  LDGDEPBAR ;  /* 0x00000000000079af */ /* 0x000e220000000000 */
[----:B--2---:R-:W-:-:S05]  /*4200*/  IMAD.IADD R0, R144, 0x1, -R0 ;  /* 0x0000000190007824 */ /* 0x004fca00078e0a00 */
[C---:B------:R-:W-:Y:S02]  /*4210*/  ISETP.GT.AND P6, PT, R0.reuse, RZ, PT ;  /* 0x000000ff0000720c */ /* 0x040fe40003fc4270 */
[C---:B------:R-:W-:Y:S02]  /*4220*/  ISETP.GT.AND P5, PT, R0.reuse, 0x1, PT ;  /* 0x000000010000780c */ /* 0x040fe40003fa4270 */
[----:B------:R-:W-:Y:S02]  /*4230*/  ISETP.GT.AND P4, PT, R0, 0x8, PT ;  /* 0x000000080000780c */ /* 0x000fe40003f84270 */
        /* <DEDUP_REMOVED lines=17> */
[----:B------:R-:W-:Y:S02]  /*4350*/  FSEL R26, R82, -INF , P0 ;  /* 0xff800000521a7808 */ /* 0x000fe40000000000 */
[----:B------:R-:W-:Y:S02]  /*4360*/  FMNMX.FTZ R2, R25, R2, !PT ;  /* 0x0000000219027209 */ /* 0x000fe40007810000 */
[----:B------:R-:W-:Y:S02]  /*4370*/  ISETP.GT.AND P5, PT, R0, 0x20, PT ;  /* 0x000000200000780c */ /* 0x000fe40003fa4270 */
[----:B------:R-:W-:-:S02]  /*4380*/  FSEL R16, R99, -INF , P4 ;  /* 0xff80000063107808 */ /* 0x000fc40002000000 */
[----:B------:R-:W-:Y:S02]  /*4390*/  FSEL R27, R81, -INF , P6 ;  /* 0xff800000511b7808 */ /* 0x000fe40003000000 */
[----:B------:R-:W-:Y:S02]  /*43a0*/  FMNMX.FTZ R3, R10, R11, !PT ;  /* 0x0000000b0a037209 */ /* 0x000fe40007810000 */
[----:B------:R-:W-:Y:S02]  /*43b0*/  FMNMX.FTZ R2, R26, R2, !PT ;  /* 0x000000021a027209 */ /* 0x000fe40007810000 */
[----:B------:R-:W-:Y:S02]  /*43c0*/  FSEL R93, R70, -INF , P5 ;  /* 0xff800000465d7808 */ /* 0x000fe40002800000 */
        /* <DEDUP_REMOVED lines=10> */
[----:B------:R-:W-:Y:S02]  /*4470*/  ISETP.GT.AND P2, PT, R0, 0x29, PT ;  /* 0x000000290000780c */ /* 0x000fe40003f44270 */
[----:B------:R-:W-:Y:S02]  /*4480*/  FSEL R37, R83, -INF , P1 ;  /* 0xff80000053257808 */ /* 0x000fe40000800000 */
[----:B------:R-:W-:Y:S02]  /*4490*/  FSEL R71, R71, -INF , P3 ;  /* 0xff80000047477808 */ /* 0x000fe40001800000 */
[----:B------:R-:W-:-:S02]  /*44a0*/  FMNMX.FTZ R3, R36, R3, !PT ;  /* 0x0000000324037209 */ /* 0x000fc40007810000 */
[----:B------:R-:W-:Y:S02]  /*44b0*/  FMNMX.FTZ R2, R88, R2, !PT ;  /* 0x0000000258027209 */ /* 0x000fe40007810000 */
[----:B------:R-:W-:Y:S02]  /*44c0*/  ISETP.GT.AND P1, PT, R0, 0x30, PT ;  /* 0x000000300000780c */ /* 0x000fe40003f24270 */
[----:B------:R-:W-:Y:S02]  /*44d0*/  FSEL R38, R80, -INF , P0 ;  /* 0xff80000050267808 */ /* 0x000fe40000000000 */
[----:B------:R-:W-:Y:S02]  /*44e0*/  FSEL R92, R72, -INF , P2 ;  /* 0xff800000485c7808 */ /* 0x000fe40001000000 */
[----:B------:R-:W-:Y:S02]  /*44f0*/  FMNMX.FTZ R3, R37, R3, !PT ;  /* 0x0000000325037209 */ /* 0x000fe40007810000 */
[----:B------:R-:W-:-:S02]  /*4500*/  FMNMX.FTZ R2, R71, R2, !PT ;  /* 0x0000000247027209 */ /* 0x000fc40007810000 */
[----:B------:R-:W-:Y:S02]  /*4510*/  ISETP.GT.AND P0, PT, R0, 0x31, PT ;  /* 0x000000310000780c */ /* 0x000fe40003f04270 */
[----:B------:R-:W-:Y:S02]  /*4520*/  FSEL R39, R76, -INF , P6 ;  /* 0xff8000004c277808 */ /* 0x000fe40003000000 */
[----:B------:R-:W-:Y:S02]  /*4530*/  FSEL R145, R66, -INF , P1 ;  /* 0xff80000042917808 */ /* 0x000fe40000800000 */
[----:B------:R-:W-:Y:S02]  /*4540*/  FMNMX.FTZ R3, R38, R3, !PT ;  /* 0x0000000326037209 */ /* 0x000fe40007810000 */
[----:B------:R-:W-:Y:S02]  /*4550*/  FMNMX.FTZ R2, R92, R2, !PT ;  /* 0x000000025c027209 */ /* 0x000fe40007810000 */
[----:B------:R-:W-:-:S02]  /*4560*/  ISETP.GT.AND P6, PT, R0, 0x38, PT ;  /* 0x000000380000780c */ /* 0x000fc40003fc4270 */
[----:B------:R-:W-:Y:S02]  /*4570*/  FSEL R146, R68, -INF , P0 ;  /* 0xff80000044927808 */ /* 0x000fe40000000000 */
[----:B------:R-:W-:Y:S02]  /*4580*/  FMNMX.FTZ R3, R39, R3, !PT ;  /* 0x0000000327037209 */ /* 0x000fe40007810000 */
[----:B------:R-:W-:Y:S02]  /*4590*/  FMNMX.FTZ R2, R145, R2, !PT ;  /* 0x0000000291027209 */ /* 0x000fe40007810000 */
[----:B------:R-:W-:Y:S02]  /*45a0*/  ISETP.GT.AND P5, PT, R0, 0x39, PT ;  /* 0x000000390000780c */ /* 0x000fe40003fa4270 */
[----:B------:R-:W-:Y:S02]  /*45b0*/  FSEL R94, R73, -INF , P4 ;  /* 0xff800000495e7808 */ /* 0x000fe40002000000 */
        /* <DEDUP_REMOVED lines=20> */
[----:B------:R-:W-:Y:S02]  /*4700*/  FSEL R155, R49, -INF , P2 ;  /* 0xff800000319b7808 */ /* 0x000fe40001000000 */
[----:B------:R-:W-:Y:S02]  /*4710*/  FMNMX.FTZ R3, R149, R3, !PT ;  /* 0x0000000395037209 */ /* 0x000fe40007810000 */
[----:B------:R-:W-:Y:S02]  /*4720*/  FMNMX.FTZ R2, R154, R2, !PT ;  /* 0x000000029a027209 */ /* 0x000fe40007810000 */
[----:B------:R-:W-:Y:S02]  /*4730*/  ISETP.GT.AND P0, PT, R0, 0x50, PT ;  /* 0x000000500000780c */ /* 0x000fe40003f04270 */
[----:B------:R-:W-:-:S02]  /*4740*/  FSEL R150, R61, -INF , P6 ;  /* 0xff8000003d967808 */ /* 0x000fc40003000000 */
        /* <DEDUP_REMOVED lines=28> */
[----:B------:R-:W-:Y:S02]  /*4910*/  FSEL R209, R41, -INF , P0 ;  /* 0xff80000029d17808 */ /* 0x000fe40000000000 */
[----:B------:R-:W-:-:S02]  /*4920*/  ISETP.GT.AND P1, PT, R0, 0x68, PT ;  /* 0x000000680000780c */ /* 0x000fc40003f24270 */
[----:B------:R-:W-:Y:S02]  /*4930*/  ISETP.GT.AND P0, PT, R0, 0x69, PT ;  /* 0x000000690000780c */ /* 0x000fe40003f04270 */
[----:B------:R-:W-:Y:S02]  /*4940*/  FSEL R222, R15, -INF , P2 ;  /* 0xff8000000fde7808 */ /* 0x000fe40001000000 */
[----:B------:R-:W-:Y:S02]  /*4950*/  FMNMX.FTZ R3, R160, R3, !PT ;  /* 0x00000003a0037209 */ /* 0x000fe40007810000 */
[----:B------:R-:W-:Y:S02]  /*4960*/  FMNMX.FTZ R0, R221, R2, !PT ;  /* 0x00000002dd007209 */ /* 0x000fe40007810000 */
[----:B------:R-:W-:Y:S02]  /*4970*/  FSEL R210, R32, -INF , P6 ;  /* 0xff80000020d27808 */ /* 0x000fe40003000000 */
[----:B------:R-:W-:Y:S01]  /*4980*/  FSEL R223, R13, -INF , P1 ;  /* 0xff8000000ddf7808 */ /* 0x000fe20000800000 */
[----:B------:R-:W-:Y:S01]  /*4990*/  LDSM.16.MT88.4 R32, [R200+0x3800] ;  /* 0x00380000c820783b */ /* 0x000fe20000004200 */
[----:B------:R-:W-:-:S02]  /*49a0*/  FMNMX.FTZ R2, R209, R3, !PT ;  /* 0x00000003d1027209 */ /* 0x000fc40007810000 */
[----:B------:R-:W-:Y:S02]  /*49b0*/  FMNMX.FTZ R0, R222, R0, !PT ;  /* 0x00000000de007209 */ /* 0x000fe40007810000 */
[----:B------:R-:W-:Y:S02]  /*49c0*/  FSEL R212, R29, -INF , P5 ;  /* 0xff8000001dd47808 */ /* 0x000fe40002800000 */
[----:B------:R-:W-:Y:S02]  /*49d0*/  FSEL R224, R12, -INF , P0 ;  /* 0xff8000000ce07808 */ /* 0x000fe40000000000 */
[----:B------:R-:W-:Y:S02]  /*49e0*/  FMNMX.FTZ R2, R210, R2, !PT ;  /* 0x00000002d2027209 */ /* 0x000fe40007810000 */
[----:B------:R-:W-:Y:S02]  /*49f0*/  FMNMX.FTZ R0, R223, R0, !PT ;  /* 0x00000000df007209 */ /* 0x000fe40007810000 */
[----:B------:R-:W-:-:S02]  /*4a00*/  FSEL R211, R28, -INF , P4 ;  /* 0xff8000001cd37808 */ /* 0x000fc40002000000 */
[----:B------:R-:W-:Y:S01]  /*4a10*/  FMNMX.FTZ R2, R212, R2, !PT ;  /* 0x00000002d4027209 */ /* 0x000fe20007810000 */
[----:B------:R-:W-:Y:S01]  /*4a20*/  LDSM.16.MT88.4 R28, [R198+0x3800] ;  /* 0x00380000c61c783b */ /* 0x000fe20000004200 */
[----:B------:R-:W-:Y:S02]  /*4a30*/  FMNMX.FTZ R0, R224, R0, !PT ;  /* 0x00000000e0007209 */ /* 0x000fe40007810000 */
[----:B------:R-:W-:Y:S02]  /*4a40*/  FSEL R225, R21, -INF , P3 ;  /* 0xff80000015e17808 */ /* 0x000fe40001800000 */
[----:B------:R-:W-:Y:S01]  /*4a50*/  FMNMX.FTZ R2, R211, R2, !PT ;  /* 0x00000002d3027209 */ /* 0x000fe20007810000 */
[----:B------:R-:W1:Y:S01]  /*4a60*/  SHFL.BFLY PT, R4, R0, 0x2, 0x1f ;  /* 0x0c401f0000047f89 */ /* 0x000e6200000e0000 */
[----:B------:R-:W-:Y:S02]  /*4a70*/  FSEL R227, R20, -INF , P2 ;  /* 0xff80000014e37808 */ /* 0x000fe40001000000 */
[----:B------:R-:W-:Y:S01]  /*4a80*/  FMNMX.FTZ R2, R225, R2, !PT ;  /* 0x00000002e1027209 */ /* 0x000fe20007810000 */
[----:B------:R-:W-:Y:S01]  /*4a90*/  LDSM.16.MT88.4 R20, [R203] ;  /* 0x00000000cb14783b */ /* 0x000fe20000004200 */
[----:B------:R-:W-:-:S02]  /*4aa0*/  FSEL R226, R19, -INF , P1 ;  /* 0xff80000013e27808 */ /* 0x000fc40000800000 */
        /* <DEDUP_REMOVED lines=19> */
[----:B------:R2:W-:Y:S01]  /*4be0*/  MUFU.EX2 R246, R3 ;  /* 0x0000000300f67308 */ /* 0x0005e20000000800 */
[----:B-1----:R-:W-:-:S07]  /*4bf0*/  FFMA.FTZ R0, R7, c[0x0][0x2d0], -R2 ;  /* 0x0000b40007007a23 */ /* 0x002fce0000010802 */
[----:B------:R1:W3:Y:S01]  /*4c00*/  MUFU.EX2 R247, R0 ;  /* 0x0000000000f77308 */ /* 0x0002e20000000800 */
[----:B--2---:R-:W-:-:S07]  /*4c10*/  FFMA.FTZ R3, R9, c[0x0][0x2d0], -R2 ;  /* 0x0000b40009037a23 */ /* 0x004fce0000010802 */
[----:B------:R-:W2:Y:S01]  /*4c20*/  MUFU.EX2 R249, R3 ;  /* 0x0000000300f97308 */ /* 0x000ea20000000800 */
[----:B-1----:R-:W-:Y:S01]  /*4c30*/  FMUL.FTZ R0, R68, c[0x0][0x2d0] ;  /* 0x0000b40044007a20 */ /* 0x002fe20000410000 */
[----:B---3--:R-:W-:-:S04]  /*4c40*/  F2FP.PACK_AB R4, R247, R248 ;  /* 0x000000f8f704723e */ /* 0x008fc800000000ff */
[----:B------:R-:W-:Y:S02]  /*4c50*/  FSEL R0, R0, RZ, P0 ;  /* 0x000000ff00007208 */ /* 0x000fe40000000000 */
[----:B--2---:R-:W-:-:S03]  /*4c60*/  F2FP.PACK_AB R6, R249, R246 ;  /* 0x000000f6f906723e */ /* 0x004fc600000000ff */
[----:B------:R-:W-:-:S04]  /*4c70*/  FFMA.FTZ R3, R10, c[0x0][0x2d0], -R0 ;  /* 0x0000b4000a037a23 */ /* 0x000fc80000010800 */
        /* <DEDUP_REMOVED lines=9> */
[----:B------:R3:W4:Y:S02]  /*4d10*/  MUFU.EX2 R245, R3 ;  /* 0x0000000300f57308 */ /* 0x0007240000000800 */
[----:B---3--:R-:W-:Y:S01]  /*4d20*/  FFMA.FTZ R3, R24, c[0x0][0x2d0], -R2 ;  /* 0x0000b40018037a23 */ /* 0x008fe20000010802 */
[----:B----4-:R-:W-:-:S05]  /*4d30*/  F2FP.PACK_AB R7, R245, R243 ;  /* 0x000000f3f507723e */ /* 0x010fca00000000ff */
[----:B------:R3:W-:Y:S02]  /*4d40*/  MUFU.EX2 R239, R3 ;  /* 0x0000000300ef7308 */ /* 0x0007e40000000800 */
[C---:B------:R-:W-:Y:S08]  /*4d50*/  HMMA.16816.F32 R80, R4.reuse, R12, RZ ;  /* 0x0000000c0450723c */ /* 0x040ff000000018ff */
[----:B------:R-:W-:Y:S01]  /*4d60*/  HMMA.16816.F32 R76, R4, R14, RZ ;  /* 0x0000000e044c723c */ /* 0x000fe200000018ff */
[----:B------:R-:W4:Y:S01]  /*4d70*/  LDSM.16.MT88.4 R12, [R199+0x3800] ;  /* 0x00380000c70c783b */ /* 0x000f220000004200 */
[----:B---3--:R-:W-:-:S04]  /*4d80*/  FFMA.FTZ R3, R25, c[0x0][0x2d0], -R2 ;  /* 0x0000b40019037a23 */ /* 0x008fc80000010802 */
[----:B------:R3:W5:Y:S02]  /*4d90*/  MUFU.EX2 R241, R3 ;  /* 0x0000000300f17308 */ /* 0x0007640000000800 */
[C---:B-1----:R-:W-:Y:S08]  /*4da0*/  HMMA.16816.F32 R72, R4.reuse, R8, RZ ;  /* 0x000000080448723c */ /* 0x042ff000000018ff */
[----:B------:R-:W-:Y:S01]  /*4db0*/  HMMA.16816.F32 R64, R4, R10, RZ ;  /* 0x0000000a0440723c */ /* 0x000fe200000018ff */
[----:B------:R-:W1:Y:S01]  /*4dc0*/  LDSM.16.MT88.4 R8, [R201+0x3800] ;  /* 0x00380000c908783b */ /* 0x000e620000004200 */
[----:B---3--:R-:W-:-:S06]  /*4dd0*/  FFMA.FTZ R3, R26, c[0x0][0x2d0], -R2 ;  /* 0x0000b4001a037a23 */ /* 0x008fcc0000010802 */
[C---:B--2---:R-:W-:Y:S01]  /*4de0*/  HMMA.16816.F32 R60, R4.reuse, R16, RZ ;  /* 0x00000010043c723c */ /* 0x044fe200000018ff */
[----:B------:R2:W-:Y:S07]  /*4df0*/  MUFU.EX2 R238, R3 ;  /* 0x0000000300ee7308 */ /* 0x0005ee0000000800 */
[C---:B------:R-:W-:Y:S01]  /*4e00*/  HMMA.16816.F32 R56, R4.reuse, R18, RZ ;  /* 0x000000120438723c */ /* 0x040fe200000018ff */
[----:B------:R-:W3:Y:S07]  /*4e10*/  LDSM.16.MT88.4 R16, [R200+0x800] ;  /* 0x00080000c810783b */ /* 0x000eee0000004200 */
[----:B------:R-:W-:Y:S01]  /*4e20*/  HMMA.16816.F32 R44, R4, R20, RZ ;  /* 0x00000014042c723c */ /* 0x000fe200000018ff */
[----:B--2---:R-:W-:-:S02]  /*4e30*/  FFMA.FTZ R3, R27, c[0x0][0x2d0], -R2 ;  /* 0x0000b4001b037a23 */ /* 0x004fc40000010802 */
[----:B------:R-:W-:Y:S02]  /*4e40*/  LDSM.16.MT88.4 R24, [R199+0x800] ;  /* 0x00080000c718783b */ /* 0x000fe40000004200 */
[----:B------:R2:W1:Y:S03]  /*4e50*/  MUFU.EX2 R244, R3 ;  /* 0x0000000300f47308 */ /* 0x0004660000000800 */
[C---:B------:R-:W-:Y:S01]  /*4e60*/  HMMA.16816.F32 R52, R4.reuse, R22, RZ ;  /* 0x000000160434723c */ /* 0x040fe200000018ff */
[----:B------:R-:W3:Y:S07]  /*4e70*/  LDSM.16.MT88.4 R20, [R198+0x800] ;  /* 0x00080000c614783b */ /* 0x000eee0000004200 */
[----:B------:R-:W-:Y:S01]  /*4e80*/  HMMA.16816.F32 R40, R4, R28, RZ ;  /* 0x0000001c0428723c */ /* 0x000fe200000018ff */
[----:B--2---:R-:W-:-:S07]  /*4e90*/  FFMA.FTZ R3, R36, c[0x0][0x2d0], -R0 ;  /* 0x0000b40024037a23 */ /* 0x004fce0000010800 */
[C---:B------:R-:W-:Y:S01]  /*4ea0*/  HMMA.16816.F32 R48, R4.reuse, R30, RZ ;  /* 0x0000001e0430723c */ /* 0x040fe200000018ff */
[----:B------:R-:W2:Y:S01]  /*4eb0*/  LDSM.16.MT88.4 R28, [R201+0x800] ;  /* 0x00080000c91c783b */ /* 0x000ea20000004200 */
[----:B------:R1:W-:Y:S06]  /*4ec0*/  MUFU.EX2 R236, R3 ;  /* 0x0000000300ec7308 */ /* 0x0003ec0000000800 */
[C---:B----4-:R-:W-:Y:S08]  /*4ed0*/  HMMA.16816.F32 R84, R4.reuse, R12, RZ ;  /* 0x0000000c0454723c */ /* 0x050ff000000018ff */
[----:B------:R-:W-:Y:S01]  /*4ee0*/  HMMA.16816.F32 R100, R4, R14, RZ ;  /* 0x0000000e0464723c */ /* 0x000fe200000018ff */
[----:B------:R-:W-:Y:S01]  /*4ef0*/  LDSM.16.MT88.4 R12, [R200+0x4000] ;  /* 0x00400000c80c783b */ /* 0x000fe20000004200 */
[----:B-1----:R-:W-:-:S04]  /*4f00*/  FFMA.FTZ R3, R37, c[0x0][0x2d0], -R0 ;  /* 0x0000b40025037a23 */ /* 0x002fc80000010800 */
[----:B------:R1:W4:Y:S02]  /*4f10*/  MUFU.EX2 R234, R3 ;  /* 0x0000000300ea7308 */ /* 0x0003240000000800 */
[C---:B------:R-:W-:Y:S08]  /*4f20*/  HMMA.16816.F32 R124, R4.reuse, R8, RZ ;  /* 0x00000008047c723c */ /* 0x040ff000000018ff */
[----:B------:R-:W-:Y:S01]  /*4f30*/  HMMA.16816.F32 R112, R4, R10, RZ ;  /* 0x0000000a0470723c */ /* 0x000fe200000018ff */
[----:B------:R-:W-:Y:S01]  /*4f40*/  LDSM.16.MT88.4 R8, [R198+0x4000] ;  /* 0x00400000c608783b */ /* 0x000fe20000004200 */
[----:B-1----:R-:W-:-:S04]  /*4f50*/  FFMA.FTZ R3, R38, c[0x0][0x2d0], -R0 ;  /* 0x0000b40026037a23 */ /* 0x002fc80000010800 */
[----:B------:R1:W-:Y:S02]  /*4f60*/  MUFU.EX2 R235, R3 ;  /* 0x0000000300eb7308 */ /* 0x0003e40000000800 */
[----:B-1----:R-:W-:Y:S02]  /*4f70*/  FFMA.FTZ R3, R39, c[0x0][0x2d0], -R0 ;  /* 0x0000b40027037a23 */ /* 0x002fe40000010800 */
[C---:B------:R-:W-:Y:S04]  /*4f80*/  HMMA.16816.F32 R36, R4.reuse, R32, RZ ;  /* 0x000000200424723c */ /* 0x040fe800000018ff */
[----:B------:R1:W1:Y:S04]  /*4f90*/  MUFU.EX2 R237, R3 ;  /* 0x0000000300ed7308 */ /* 0x0002680000000800 */
[----:B------:R-:W-:Y:S07]  /*4fa0*/  HMMA.16816.F32 R32, R4, R34, RZ ;  /* 0x000000220420723c */ /* 0x000fee00000018ff */
[----:B-----5:R-:W-:-:S02]  /*4fb0*/  F2FP.PACK_AB R4, R241, R239 ;  /* 0x000000eff104723e */ /* 0x020fc400000000ff */
[----:B------:R-:W-:Y:S01]  /*4fc0*/  F2FP.PACK_AB R6, R244, R238 ;  /* 0x000000eef406723e */ /* 0x000fe200000000ff */
[--C-:B-1----:R-:W-:Y:S01]  /*4fd0*/  FFMA.FTZ R3, R70, c[0x0][0x2d0], -R2.reuse ;  /* 0x0000b40046037a23 */ /* 0x102fe20000010802 */
[----:B----4-:R-:W-:Y:S01]  /*4fe0*/  F2FP.PACK_AB R5, R234, R236 ;  /* 0x000000ecea05723e */ /* 0x010fe200000000ff */
[----:B------:R-:W-:Y:S01]  /*4ff0*/  IMAD.MOV.U32 R70, RZ, RZ, R161 ;  /* 0x000000ffff467224 */ /* 0x000fe200078e00a1 */
[----:B------:R-:W-:Y:S01]  /*5000*/  F2FP.PACK_AB R7, R237, R235 ;  /* 0x000000ebed07723e */ /* 0x000fe200000000ff */
[----:B------:R1:W-:Y:S06]  /*5010*/  MUFU.EX2 R219, R3 ;  /* 0x0000000300db7308 */ /* 0x0003ec0000000800 */
[C---:B---3--:R-:W-:Y:S08]  /*5020*/  HMMA.16816.F32 R120, R4.reuse, R16, R72 ;  /* 0x000000100478723c */ /* 0x048ff00000001848 */
[----:B------:R-:W-:Y:S01]  /*5030*/  HMMA.16816.F32 R108, R4, R18, R64 ;  /* 0x00000012046c723c */ /* 0x000fe20000001840 */
[----:B------:R-:W3:Y:S01]  /*5040*/  LDSM.16.MT88.4 R16, [R199+0x4000] ;  /* 0x00400000c710783b */ /* 0x000ee20000004200 */
[----:B-1----:R-:W-:-:S04]  /*5050*/  FFMA.FTZ R3, R88, c[0x0][0x2d0], -R2 ;  /* 0x0000b40058037a23 */ /* 0x002fc80000010802 */
[----:B------:R1:W4:Y:S02]  /*5060*/  MUFU.EX2 R220, R3 ;  /* 0x0000000300dc7308 */ /* 0x0003240000000800 */
[C---:B------:R-:W-:Y:S08]  /*5070*/  HMMA.16816.F32 R140, R4.reuse, R20, R80 ;  /* 0x00000014048c723c */ /* 0x040ff00000001850 */
[----:B------:R-:W-:Y:S01]  /*5080*/  HMMA.16816.F32 R136, R4, R22, R76 ;  /* 0x000000160488723c */ /* 0x000fe2000000184c */
[----:B------:R-:W5:Y:S01]  /*5090*/  LDSM.16.MT88.4 R20, [R201+0x4000] ;  /* 0x00400000c914783b */ /* 0x000f620000004200 */
[----:B-1----:R-:W-:-:S06]  /*50a0*/  FFMA.FTZ R3, R71, c[0x0][0x2d0], -R2 ;  /* 0x0000b40047037a23 */ /* 0x002fcc0000010802 */
[C---:B------:R-:W-:Y:S01]  /*50b0*/  HMMA.16816.F32 R116, R4.reuse, R24, R60 ;  /* 0x000000180474723c */ /* 0x040fe2000000183c */
[----:B------:R1:W-:Y:S07]  /*50c0*/  MUFU.EX2 R217, R3 ;  /* 0x0000000300d97308 */ /* 0x0003ee0000000800 */
[C---:B------:R-:W-:Y:S01]  /*50d0*/  HMMA.16816.F32 R104, R4.reuse, R26, R56 ;  /* 0x0000001a0468723c */ /* 0x040fe20000001838 */
[----:B------:R-:W4:Y:S07]  /*50e0*/  LDSM.16.MT88.4 R24, [R200+0x1000] ;  /* 0x00100000c818783b */ /* 0x000f2e0000004200 */
[----:B--2---:R-:W-:Y:S01]  /*50f0*/  HMMA.16816.F32 R96, R4, R28, R44 ;  /* 0x0000001c0460723c */ /* 0x004fe2000000182c */
[----:B-1----:R-:W-:-:S04]  /*5100*/  FFMA.FTZ R3, R92, c[0x0][0x2d0], -R2 ;  /* 0x0000b4005c037a23 */ /* 0x002fc80000010802 */
[----:B------:R1:W2:Y:S03]  /*5110*/  MUFU.EX2 R218, R3 ;  /* 0x0000000300da7308 */ /* 0x0002a60000000800 */
[C---:B---3--:R-:W-:Y:S08]  /*5120*/  HMMA.16816.F32 R72, R4.reuse, R16, R84 ;  /* 0x000000100448723c */ /* 0x048ff00000001854 */
[----:B------:R-:W-:Y:S01]  /*5130*/  HMMA.16816.F32 R64, R4, R18, R100 ;  /* 0x000000120440723c */ /* 0x000fe20000001864 */
[----:B------:R-:W3:Y:S01]  /*5140*/  LDSM.16.MT88.4 R16, [R201+0x1000] ;  /* 0x00100000c910783b */ /* 0x000ee20000004200 */
[----:B-1----:R-:W-:-:S06]  /*5150*/  FFMA.FTZ R3, R93, c[0x0][0x2d0], -R0 ;  /* 0x0000b4005d037a23 */ /* 0x002fcc0000010800 */
[C---:B------:R-:W-:Y:S01]  /*5160*/  HMMA.16816.F32 R88, R4.reuse, R30, R52 ;  /* 0x0000001e0458723c */ /* 0x040fe20000001834 */
[----:B------:R-:W1:Y:S01]  /*5170*/  LDSM.16.MT88.4 R28, [R198+0x1000] ;  /* 0x00100000c61c783b */ /* 0x000e620000004200 */
[----:B------:R2:W-:Y:S06]  /*5180*/  MUFU.EX2 R216, R3 ;  /* 0x0000000300d87308 */ /* 0x0005ec0000000800 */
[C---:B------:R-:W-:Y:S08]  /*5190*/  HMMA.16816.F32 R36, R4.reuse, R12, R36 ;  /* 0x0000000c0424723c */ /* 0x040ff00000001824 */
[----:B------:R-:W-:Y:S01]  /*51a0*/  HMMA.16816.F32 R44, R4, R14, R32 ;  /* 0x0000000e042c723c */ /* 0x000fe20000001820 */
[----:B------:R-:W1:Y:S01]  /*51b0*/  LDSM.16.MT88.4 R12, [R199+0x1000] ;  /* 0x00100000c70c783b */ /* 0x000e620000004200 */
[----:B--2---:R-:W-:-:S04]  /*51c0*/  FFMA.FTZ R3, R94, c[0x0][0x2d0], -R0 ;  /* 0x0000b4005e037a23 */ /* 0x004fc80000010800 */
[----:B------:R2:W1:Y:S02]  /*51d0*/  MUFU.EX2 R215, R3 ;  /* 0x0000000300d77308 */ /* 0x0004640000000800 */
[C---:B------:R-:W-:Y:S08]  /*51e0*/  HMMA.16816.F32 R80, R4.reuse, R8, R40 ;  /* 0x000000080450723c */ /* 0x040ff00000001828 */
[----:B------:R-:W-:Y:S01]  /*51f0*/  HMMA.16816.F32 R76, R4, R10, R48 ;  /* 0x0000000a044c723c */ /* 0x000fe20000001830 */
[----:B------:R-:W3:Y:S01]  /*5200*/  LDSM.16.MT88.4 R8, [R198+0x4800] ;  /* 0x00480000c608783b */ /* 0x000ee20000004200 */
[----:B--2---:R-:W-:-:S06]  /*5210*/  FFMA.FTZ R3, R95, c[0x0][0x2d0], -R0 ;  /* 0x0000b4005f037a23 */ /* 0x004fcc0000010800 */
[C---:B-----5:R-:W-:Y:S01]  /*5220*/  HMMA.16816.F32 R56, R4.reuse, R20, R124 ;  /* 0x000000140438723c */ /* 0x060fe2000000187c */
[----:B------:R2:W-:Y:S07]  /*5230*/  MUFU.EX2 R214, R3 ;  /* 0x0000000300d67308 */ /* 0x0005ee0000000800 */
[----:B------:R-:W-:Y:S01]  /*5240*/  HMMA.16816.F32 R40, R4, R22, R112 ;  /* 0x000000160428723c */ /* 0x000fe20000001870 */
[----:B------:R-:W5:Y:S06]  /*5250*/  LDSM.16.MT88.4 R20, [R200+0x4800] ;  /* 0x00480000c814783b */ /* 0x000f6c0000004200 */
[----:B----4-:R-:W-:-:S02]  /*5260*/  F2FP.PACK_AB R4, R220, R219 ;  /* 0x000000dbdc04723e */ /* 0x010fc400000000ff */
[----:B------:R-:W-:Y:S01]  /*5270*/  F2FP.PACK_AB R6, R218, R217 ;  /* 0x000000d9da06723e */ /* 0x000fe200000000ff */
[----:B--2---:R-:W-:Y:S01]  /*5280*/  FFMA.FTZ R3, R144, c[0x0][0x2d0], -R0 ;  /* 0x0000b40090037a23 */ /* 0x004fe20000010800 */
[----:B-1----:R-:W-:-:S03]  /*5290*/  F2FP.PACK_AB R5, R215, R216 ;  /* 0x000000d8d705723e */ /* 0x002fc600000000ff */
[----:B------:R1:W2:Y:S02]  /*52a0*/  MUFU.EX2 R213, R3 ;  /* 0x0000000300d57308 */ /* 0x0002a40000000800 */
[----:B-1----:R-:W-:Y:S01]  /*52b0*/  FFMA.FTZ R3, R145, c[0x0][0x2d0], -R2 ;  /* 0x0000b40091037a23 */ /* 0x002fe20000010802 */
[----:B--2---:R-:W-:-:S05]  /*52c0*/  F2FP.PACK_AB R7, R213, R214 ;  /* 0x000000d6d507723e */ /* 0x004fca00000000ff */
[----:B------:R1:W-:Y:S02]  /*52d0*/  MUFU.EX2 R171, R3 ;  /* 0x0000000300ab7308 */ /* 0x0003e40000000800 */
[C---:B------:R-:W-:Y:S08]  /*52e0*/  HMMA.16816.F32 R48, R4.reuse, R24, R120 ;  /* 0x000000180430723c */ /* 0x040ff00000001878 */
[----:B------:R-:W-:Y:S01]  /*52f0*/  HMMA.16816.F32 R32, R4, R26, R108 ;  /* 0x0000001a0420723c */ /* 0x000fe2000000186c */
[----:B------:R-:W2:Y:S01]  /*5300*/  LDSM.16.MT88.4 R24, [R199+0x4800] ;  /* 0x00480000c718783b */ /* 0x000ea20000004200 */
[----:B-1----:R-:W-:-:S04]  /*5310*/  FFMA.FTZ R3, R146, c[0x0][0x2d0], -R2 ;  /* 0x0000b40092037a23 */ /* 0x002fc80000010802 */
[----:B------:R1:W4:Y:S02]  /*5320*/  MUFU.EX2 R170, R3 ;  /* 0x0000000300aa7308 */ /* 0x0003240000000800 */
[C---:B---3--:R-:W-:Y:S08]  /*5330*/  HMMA.16816.F32 R100, R4.reuse, R16, R96 ;  /* 0x000000100464723c */ /* 0x048ff00000001860 */
[----:B------:R-:W-:Y:S01]  /*5340*/  HMMA.16816.F32 R92, R4, R18, R88 ;  /* 0x00000012045c723c */ /* 0x000fe20000001858 */
[----:B------:R-:W3:Y:S01]  /*5350*/  LDSM.16.MT88.4 R16, [R201+0x4800] ;  /* 0x00480000c910783b */ /* 0x000ee20000004200 */
[----:B-1----:R-:W-:-:S06]  /*5360*/  FFMA.FTZ R3, R147, c[0x0][0x2d0], -R2 ;  /* 0x0000b40093037a23 */ /* 0x002fcc0000010802 */
[C---:B------:R-:W-:Y:S01]  /*5370*/  HMMA.16816.F32 R52, R4.reuse, R28, R140 ;  /* 0x0000001c0434723c */ /* 0x040fe2000000188c */
[----:B------:R1:W-:Y:S07]  /*5380*/  MUFU.EX2 R169, R3 ;  /* 0x0000000300a97308 */ /* 0x0003ee0000000800 */
[C---:B------:R-:W-:Y:S08]  /*5390*/  HMMA.16816.F32 R60, R4.reuse, R30, R136 ;  /* 0x0000001e043c723c */ /* 0x040ff00000001888 */
[----:B------:R-:W-:Y:S01]  /*53a0*/  HMMA.16816.F32 R28, R4, R12, R116 ;  /* 0x0000000c041c723c */ /* 0x000fe20000001874 */
[----:B-1----:R-:W-:-:S04]  /*53b0*/  FFMA.FTZ R3, R148, c[0x0][0x2d0], -R2 ;  /* 0x0000b40094037a23 */ /* 0x002fc80000010802 */
[----:B------:R1:W1:Y:S03]  /*53c0*/  MUFU.EX2 R168, R3 ;  /* 0x0000000300a87308 */ /* 0x0002660000000800 */
[C---:B------:R-:W-:Y:S01]  /*53d0*/  HMMA.16816.F32 R108, R4.reuse, R14, R104 ;  /* 0x0000000e046c723c */ /* 0x040fe20000001868 */
[----:B------:R-:W3:Y:S07]  /*53e0*/  LDSM.16.MT88.4 R12, [R198+0x1800] ;  /* 0x00180000c60c783b */ /* 0x000eee0000004200 */
[----:B------:R-:W-:Y:S01]  /*53f0*/  HMMA.16816.F32 R112, R4, R8, R80 ;  /* 0x000000080470723c */ /* 0x000fe20000001850 */
[----:B-1----:R-:W-:-:S07]  /*5400*/  FFMA.FTZ R3, R149, c[0x0][0x2d0], -R0 ;  /* 0x0000b40095037a23 */ /* 0x002fce0000010800 */
[C---:B------:R-:W-:Y:S01]  /*5410*/  HMMA.16816.F32 R104, R4.reuse, R10, R76 ;  /* 0x0000000a0468723c */ /* 0x040fe2000000184c */
[----:B------:R-:W1:Y:S01]  /*5420*/  LDSM.16.MT88.4 R8, [R200+0x1800] ;  /* 0x00180000c808783b */ /* 0x000e620000004200 */
[----:B------:R2:W-:Y:S06]  /*5430*/  MUFU.EX2 R163, R3 ;  /* 0x0000000300a37308 */ /* 0x0005ec0000000800 */
[C---:B-----5:R-:W-:Y:S08]  /*5440*/  HMMA.16816.F32 R36, R4.reuse, R20, R36 ;  /* 0x000000140424723c */ /* 0x060ff00000001824 */
[----:B------:R-:W-:Y:S01]  /*5450*/  HMMA.16816.F32 R116, R4, R22, R44 ;  /* 0x000000160474723c */ /* 0x000fe2000000182c */
[----:B------:R-:W5:Y:S01]  /*5460*/  LDSM.16.MT88.4 R20, [R199+0x1800] ;  /* 0x00180000c714783b */ /* 0x000f620000004200 */
[----:B--2---:R-:W-:-:S04]  /*5470*/  FFMA.FTZ R3, R151, c[0x0][0x2d0], -R0 ;  /* 0x0000b40097037a23 */ /* 0x004fc80000010800 */
[----:B------:R2:W1:Y:S02]  /*5480*/  MUFU.EX2 R162, R3 ;  /* 0x0000000300a27308 */ /* 0x0004640000000800 */
[C---:B------:R-:W-:Y:S08]  /*5490*/  HMMA.16816.F32 R124, R4.reuse, R24, R72 ;  /* 0x00000018047c723c */ /* 0x040ff00000001848 */
[----:B------:R-:W-:Y:S01]  /*54a0*/  HMMA.16816.F32 R120, R4, R26, R64 ;  /* 0x0000001a0478723c */ /* 0x000fe20000001840 */
[----:B------:R-:W5:Y:S01]  /*54b0*/  LDSM.16.MT88.4 R24, [R201+0x1800] ;  /* 0x00180000c918783b */ /* 0x000f620000004200 */
[----:B--2---:R-:W-:-:S06]  /*54c0*/  FFMA.FTZ R3, R150, c[0x0][0x2d0], -R0 ;  /* 0x0000b40096037a23 */ /* 0x004fcc0000010800 */
[C---:B---3--:R-:W-:Y:S01]  /*54d0*/  HMMA.16816.F32 R96, R4.reuse, R16, R56 ;  /* 0x000000100460723c */ /* 0x048fe20000001838 */
[----:B------:R2:W-:Y:S07]  /*54e0*/  MUFU.EX2 R161, R3 ;  /* 0x0000000300a17308 */ /* 0x0005ee0000000800 */
[----:B------:R-:W-:Y:S01]  /*54f0*/  HMMA.16816.F32 R88, R4, R18, R40 ;  /* 0x000000120458723c */ /* 0x000fe20000001828 */
[----:B------:R-:W3:Y:S06]  /*5500*/  LDSM.16.MT88.4 R16, [R198+0x5000] ;  /* 0x00500000c610783b */ /* 0x000eec0000004200 */
[----:B----4-:R-:W-:-:S02]  /*5510*/  F2FP.PACK_AB R4, R170, R171 ;  /* 0x000000abaa04723e */ /* 0x010fc400000000ff */
[----:B------:R-:W-:Y:S01]  /*5520*/  F2FP.PACK_AB R6, R168, R169 ;  /* 0x000000a9a806723e */ /* 0x000fe200000000ff */
[----:B--2---:R-:W-:Y:S01]  /*5530*/  FFMA.FTZ R3, R152, c[0x0][0x2d0], -R0 ;  /* 0x0000b40098037a23 */ /* 0x004fe20000010800 */
[----:B-1----:R-:W-:Y:S01]  /*5540*/  F2FP.PACK_AB R5, R162, R163 ;  /* 0x000000a3a205723e */ /* 0x002fe200000000ff */
[----:B------:R-:W-:Y:S02]  /*5550*/  IMAD.MOV.U32 R152, RZ, RZ, R70 ;  /* 0x000000ffff987224 */ /* 0x000fe400078e0046 */
[----:B------:R-:W1:Y:S02]  /*5560*/  MUFU.EX2 R151, R3 ;  /* 0x0000000300977308 */ /* 0x000e640000000800 */
[----:B-1----:R-:W-:Y:S01]  /*5570*/  F2FP.PACK_AB R7, R151, R161 ;  /* 0x000000a19707723e */ /* 0x002fe200000000ff */
[----:B------:R-:W-:-:S05]  /*5580*/  FFMA.FTZ R3, R153, c[0x0][0x2d0], -R2 ;  /* 0x0000b40099037a23 */ /* 0x000fca0000010802 */
[----:B------:R1:W-:Y:S01]  /*5590*/  MUFU.EX2 R150, R3 ;  /* 0x0000000300967308 */ /* 0x0003e20000000800 */
[C---:B------:R-:W-:Y:S08]  /*55a0*/  HMMA.16816.F32 R84, R4.reuse, R12, R52 ;  /* 0x0000000c0454723c */ /* 0x040ff00000001834 */
[----:B------:R-:W-:Y:S01]  /*55b0*/  HMMA.16816.F32 R80, R4, R14, R60 ;  /* 0x0000000e0450723c */ /* 0x000fe2000000183c */
[----:B------:R-:W2:Y:S01]  /*55c0*/  LDSM.16.MT88.4 R12, [R200+0x5000] ;  /* 0x00500000c80c783b */ /* 0x000ea20000004200 */
[----:B-1----:R-:W-:-:S06]  /*55d0*/  FFMA.FTZ R3, R154, c[0x0][0x2d0], -R2 ;  /* 0x0000b4009a037a23 */ /* 0x002fcc0000010802 */
[C---:B------:R-:W-:Y:S01]  /*55e0*/  HMMA.16816.F32 R76, R4.reuse, R8, R48 ;  /* 0x00000008044c723c */ /* 0x040fe20000001830 */
[----:B------:R1:W4:Y:S07]  /*55f0*/  MUFU.EX2 R149, R3 ;  /* 0x0000000300957308 */ /* 0x00032e0000000800 */
[C---:B------:R-:W-:Y:S01]  /*5600*/  HMMA.16816.F32 R72, R4.reuse, R10, R32 ;  /* 0x0000000a0448723c */ /* 0x040fe20000001820 */
[----:B------:R-:W2:Y:S04]  /*5610*/  LDSM.16.MT88.4 R8, [R199+0x5000] ;  /* 0x00500000c708783b */ /* 0x000ea80000004200 */
[----:B------:R-:W-:Y:S03]  /*5620*/  LDSM.16.MT88.4 R32, [R198+0x2000] ;  /* 0x00200000c620783b */ /* 0x000fe60000004200 */
[----:B-----5:R-:W-:Y:S01]  /*5630*/  HMMA.16816.F32 R64, R4, R20, R28 ;  /* 0x000000140440723c */ /* 0x020fe2000000181c */
[----:B------:R-:W5:Y:S01]  /*5640*/  LDSM.16.MT88.4 R28, [R201+0x5000] ;  /* 0x00500000c91c783b */ /* 0x000f620000004200 */
[----:B-1----:R-:W-:-:S04]  /*5650*/  FFMA.FTZ R3, R155, c[0x0][0x2d0], -R2 ;  /* 0x0000b4009b037a23 */ /* 0x002fc80000010802 */
[----:B------:R1:W-:Y:S02]  /*5660*/  MUFU.EX2 R148, R3 ;  /* 0x0000000300947308 */ /* 0x0003e40000000800 */
[C---:B------:R-:W-:Y:S08]  /*5670*/  HMMA.16816.F32 R52, R4.reuse, R24, R100 ;  /* 0x000000180434723c */ /* 0x040ff00000001864 */
[----:B------:R-:W-:Y:S01]  /*5680*/  HMMA.16816.F32 R56, R4, R26, R92 ;  /* 0x0000001a0438723c */ /* 0x000fe2000000185c */
[----:B------:R-:W4:Y:S01]  /*5690*/  LDSM.16.MT88.4 R24, [R200+0x2000] ;  /* 0x00200000c818783b */ /* 0x000f220000004200 */
[----:B-1----:R-:W-:-:S06]  /*56a0*/  FFMA.FTZ R3, R156, c[0x0][0x2d0], -R2 ;  /* 0x0000b4009c037a23 */ /* 0x002fcc0000010802 */
[C---:B---3--:R-:W-:Y:S01]  /*56b0*/  HMMA.16816.F32 R48, R4.reuse, R16, R112 ;  /* 0x000000100430723c */ /* 0x048fe20000001870 */
[----:B------:R1:W3:Y:S07]  /*56c0*/  MUFU.EX2 R147, R3 ;  /* 0x0000000300937308 */ /* 0x0002ee0000000800 */
[C---:B------:R-:W-:Y:S01]  /*56d0*/  HMMA.16816.F32 R40, R4.reuse, R18, R104 ;  /* 0x000000120428723c */ /* 0x040fe20000001868 */
[----:B------:R-:W3:Y:S07]  /*56e0*/  LDSM.16.MT88.4 R16, [R199+0x2000] ;  /* 0x00200000c710783b */ /* 0x000eee0000004200 */
[----:B------:R-:W-:Y:S01]  /*56f0*/  HMMA.16816.F32 R60, R4, R22, R108 ;  /* 0x00000016043c723c */ /* 0x000fe2000000186c */
[----:B------:R-:W3:Y:S01]  /*5700*/  LDSM.16.MT88.4 R20, [R201+0x2000] ;  /* 0x00200000c914783b */ /* 0x000ee20000004200 */
[----:B-1----:R-:W-:-:S04]  /*5710*/  FFMA.FTZ R3, R157, c[0x0][0x2d0], -R0 ;  /* 0x0000b4009d037a23 */ /* 0x002fc80000010800 */
[----:B------:R1:W-:Y:S02]  /*5720*/  MUFU.EX2 R146, R3 ;  /* 0x0000000300927308 */ /* 0x0003e40000000800 */
[C---:B--2---:R-:W-:Y:S08]  /*5730*/  HMMA.16816.F32 R44, R4.reuse, R12, R36 ;  /* 0x0000000c042c723c */ /* 0x044ff00000001824 */
[----:B------:R-:W-:Y:S01]  /*5740*/  HMMA.16816.F32 R36, R4, R14, R116 ;  /* 0x0000000e0424723c */ /* 0x000fe20000001874 */
[----:B------:R-:W2:Y:S01]  /*5750*/  LDSM.16.MT88.4 R12, [R198+0x5800] ;  /* 0x00580000c60c783b */ /* 0x000ea20000004200 */
[----:B-1----:R-:W-:-:S06]  /*5760*/  FFMA.FTZ R3, R159, c[0x0][0x2d0], -R0 ;  /* 0x0000b4009f037a23 */ /* 0x002fcc0000010800 */
[C---:B------:R-:W-:Y:S01]  /*5770*/  HMMA.16816.F32 R100, R4.reuse, R8, R124 ;  /* 0x000000080464723c */ /* 0x040fe2000000187c */
[----:B------:R-:W-:Y:S01]  /*5780*/  LDSM.16.MT88.4 R124, [R199+0x6800] ;  /* 0x00680000c77c783b */ /* 0x000fe20000004200 */
[----:B------:R1:W1:Y:S06]  /*5790*/  MUFU.EX2 R145, R3 ;  /* 0x0000000300917308 */ /* 0x00026c0000000800 */
[C---:B------:R-:W-:Y:S01]  /*57a0*/  HMMA.16816.F32 R108, R4.reuse, R10, R120 ;  /* 0x0000000a046c723c */ /* 0x040fe20000001878 */
[----:B------:R-:W2:Y:S07]  /*57b0*/  LDSM.16.MT88.4 R8, [R200+0x5800] ;  /* 0x00580000c808783b */ /* 0x000eae0000004200 */
[----:B-----5:R-:W-:Y:S01]  /*57c0*/  HMMA.16816.F32 R116, R4, R28, R96 ;  /* 0x0000001c0474723c */ /* 0x020fe20000001860 */
[----:B-1----:R-:W-:-:S04]  /*57d0*/  FFMA.FTZ R3, R158, c[0x0][0x2d0], -R0 ;  /* 0x0000b4009e037a23 */ /* 0x002fc80000010800 */
[----:B------:R1:W-:Y:S03]  /*57e0*/  MUFU.EX2 R144, R3 ;  /* 0x0000000300907308 */ /* 0x0003e60000000800 */
[----:B------:R-:W-:Y:S01]  /*57f0*/  HMMA.16816.F32 R92, R4, R30, R88 ;  /* 0x0000001e045c723c */ /* 0x000fe20000001858 */
[----:B------:R-:W-:Y:S06]  /*5800*/  LDSM.16.MT88.4 R28, [R199+0x5800] ;  /* 0x00580000c71c783b */ /* 0x000fec0000004200 */
[----:B----4-:R-:W-:-:S02]  /*5810*/  F2FP.PACK_AB R4, R149, R150 ;  /* 0x000000969504723e */ /* 0x010fc400000000ff */
[----:B---3--:R-:W-:Y:S02]  /*5820*/  F2FP.PACK_AB R6, R147, R148 ;  /* 0x000000949306723e */ /* 0x008fe400000000ff */
[----:B------:R-:W-:Y:S01]  /*5830*/  F2FP.PACK_AB R5, R145, R146 ;  /* 0x000000929105723e */ /* 0x000fe200000000ff */
[----:B-1----:R-:W-:-:S04]  /*5840*/  FFMA.FTZ R3, R160, c[0x0][0x2d0], -R0 ;  /* 0x0000b400a0037a23 */ /* 0x002fc80000010800 */
[----:B------:R1:W3:Y:S02]  /*5850*/  MUFU.EX2 R143, R3 ;  /* 0x00000003008f7308 */ /* 0x0002e40000000800 */
[----:B-1----:R-:W-:Y:S01]  /*5860*/  FFMA.FTZ R3, R176, c[0x0][0x2d0], -R2 ;  /* 0x0000b400b0037a23 */ /* 0x002fe20000010802 */
[----:B---3--:R-:W-:-:S05]  /*5870*/  F2FP.PACK_AB R7, R143, R144 ;  /* 0x000000908f07723e */ /* 0x008fca00000000ff */
[----:B------:R1:W-:Y:S02]  /*5880*/  MUFU.EX2 R142, R3 ;  /* 0x00000003008e7308 */ /* 0x0003e40000000800 */
[C---:B------:R-:W-:Y:S08]  /*5890*/  HMMA.16816.F32 R104, R4.reuse, R34, R80 ;  /* 0x000000220468723c */ /* 0x040ff00000001850 */
[----:B------:R-:W-:Y:S01]  /*58a0*/  HMMA.16816.F32 R80, R4, R24, R76 ;  /* 0x000000180450723c */ /* 0x000fe2000000184c */
[----:B-1----:R-:W-:-:S07]  /*58b0*/  FFMA.FTZ R3, R177, c[0x0][0x2d0], -R2 ;  /* 0x0000b400b1037a23 */ /* 0x002fce0000010802 */
[C---:B------:R-:W-:Y:S01]  /*58c0*/  HMMA.16816.F32 R96, R4.reuse, R16, R64 ;  /* 0x000000100460723c */ /* 0x040fe20000001840 */
[----:B------:R1:W3:Y:S07]  /*58d0*/  MUFU.EX2 R141, R3 ;  /* 0x00000003008d7308 */ /* 0x0002ee0000000800 */
[C---:B------:R-:W-:Y:S08]  /*58e0*/  HMMA.16816.F32 R76, R4.reuse, R20, R52 ;  /* 0x00000014044c723c */ /* 0x040ff00000001834 */
[C---:B------:R-:W-:Y:S01]  /*58f0*/  HMMA.16816.F32 R64, R4.reuse, R22, R56 ;  /* 0x000000160440723c */ /* 0x040fe20000001838 */
[--C-:B-1----:R-:W-:Y:S01]  /*5900*/  FFMA.FTZ R3, R178, c[0x0][0x2d0], -R2.reuse ;  /* 0x0000b400b2037a23 */ /* 0x102fe20000010802 */
[----:B------:R-:W1:Y:S03]  /*5910*/  LDSM.16.MT88.4 R20, [R201+0x5800] ;  /* 0x00580000c914783b */ /* 0x000e660000004200 */
[----:B------:R4:W-:Y:S03]  /*5920*/  MUFU.EX2 R140, R3 ;  /* 0x00000003008c7308 */ /* 0x0009e60000000800 */
[C---:B------:R-:W-:Y:S08]  /*5930*/  HMMA.16816.F32 R112, R4.reuse, R32, R84 ;  /* 0x000000200470723c */ /* 0x040ff00000001854 */
[----:B------:R-:W-:Y:S01]  /*5940*/  HMMA.16816.F32 R84, R4, R18, R60 ;  /* 0x000000120454723c */ /* 0x000fe2000000183c */
[----:B------:R-:W-:Y:S01]  /*5950*/  LDSM.16.MT88.4 R16, [R198+0x2800] ;  /* 0x00280000c610783b */ /* 0x000fe20000004200 */
[----:B----4-:R-:W-:-:S06]  /*5960*/  FFMA.FTZ R3, R179, c[0x0][0x2d0], -R2 ;  /* 0x0000b400b3037a23 */ /* 0x010fcc0000010802 */
[C---:B--2---:R-:W-:Y:S01]  /*5970*/  HMMA.16816.F32 R60, R4.reuse, R12, R48 ;  /* 0x0000000c043c723c */ /* 0x044fe20000001830 */
[----:B------:R2:W4:Y:S07]  /*5980*/  MUFU.EX2 R139, R3 ;  /* 0x00000003008b7308 */ /* 0x00052e0000000800 */
[C---:B------:R-:W-:Y:S01]  /*5990*/  HMMA.16816.F32 R52, R4.reuse, R14, R40 ;  /* 0x0000000e0434723c */ /* 0x040fe20000001828 */
[----:B------:R-:W5:Y:S07]  /*59a0*/  LDSM.16.MT88.4 R12, [R200+0x2800] ;  /* 0x00280000c80c783b */ /* 0x000f6e0000004200 */
[----:B------:R-:W-:Y:S01]  /*59b0*/  HMMA.16816.F32 R88, R4, R26, R72 ;  /* 0x0000001a0458723c */ /* 0x000fe20000001848 */
[----:B--2---:R-:W-:Y:S01]  /*59c0*/  FFMA.FTZ R3, R209, c[0x0][0x2d0], -R0 ;  /* 0x0000b400d1037a23 */ /* 0x004fe20000010800 */
[----:B------:R-:W2:Y:S01]  /*59d0*/  LDSM.16.MT88.4 R24, [R201+0x2800] ;  /* 0x00280000c918783b */ /* 0x000ea20000004200 */
[----:B------:R-:W-:-:S02]  /*59e0*/  IADD3 R209, R250, -0x2, RZ ;  /* 0xfffffffefad17810 */ /* 0x000fc40007ffe0ff */
[----:B------:R3:W-:Y:S02]  /*59f0*/  MUFU.EX2 R138, R3 ;  /* 0x00000003008a7308 */ /* 0x0007e40000000800 */
[----:B------:R-:W-:Y:S01]  /*5a00*/  ISETP.GE.AND P0, PT, R209, R152, PT ;  /* 0x00000098d100720c */ /* 0x000fe20003f06270 */
[C---:B------:R-:W-:Y:S08]  /*5a10*/  HMMA.16816.F32 R48, R4.reuse, R8, R44 ;  /* 0x000000080430723c */ /* 0x040ff0000000182c */
[----:B-1----:R-:W-:Y:S01]  /*5a20*/  HMMA.16816.F32 R44, R4, R20, R116 ;  /* 0x00000014042c723c */ /* 0x002fe20000001874 */
[----:B------:R-:W-:Y:S01]  /*5a30*/  LDSM.16.MT88.4 R116, [R200+0x6800] ;  /* 0x00680000c874783b */ /* 0x000fe20000004200 */
[----:B---3--:R-:W-:-:S06]  /*5a40*/  FFMA.FTZ R3, R210, c[0x0][0x2d0], -R0 ;  /* 0x0000b400d2037a23 */ /* 0x008fcc0000010800 */
[C---:B------:R-:W-:Y:S01]  /*5a50*/  HMMA.16816.F32 R40, R4.reuse, R22, R92 ;  /* 0x000000160428723c */ /* 0x040fe2000000185c */
[----:B------:R1:W3:Y:S01]  /*5a60*/  MUFU.EX2 R137, R3 ;  /* 0x0000000300897308 */ /* 0x0002e20000000800 */
[----:B------:R-:W2:Y:S04]  /*5a70*/  LDSM.16.MT88.4 R20, [R200+0x6000] ;  /* 0x00600000c814783b */ /* 0x000ea80000004200 */
[----:B------:R-:W-:Y:S02]  /*5a80*/  LDSM.16.MT88.4 R92, [R199+0x3000] ;  /* 0x00300000c75c783b */ /* 0x000fe40000004200 */
[C---:B------:R-:W-:Y:S02]  /*5a90*/  HMMA.16816.F32 R36, R4.reuse, R10, R36 ;  /* 0x0000000a0424723c */ /* 0x040fe40000001824 */
[----:B------:R-:W-:Y:S06]  /*5aa0*/  LDSM.16.MT88.4 R8, [R199+0x2800] ;  /* 0x00280000c708783b */ /* 0x000fec0000004200 */
[C---:B------:R-:W-:Y:S01]  /*5ab0*/  HMMA.16816.F32 R32, R4.reuse, R28, R100 ;  /* 0x0000001c0420723c */ /* 0x040fe20000001864 */
[----:B-1----:R-:W-:Y:S01]  /*5ac0*/  FFMA.FTZ R3, R212, c[0x0][0x2d0], -R0 ;  /* 0x0000b400d4037a23 */ /* 0x002fe20000010800 */
[----:B------:R-:W-:Y:S03]  /*5ad0*/  LDSM.16.MT88.4 R100, [R201+0x3000] ;  /* 0x00300000c964783b */ /* 0x000fe60000004200 */
[----:B------:R1:W-:Y:S03]  /*5ae0*/  MUFU.EX2 R136, R3 ;  /* 0x0000000300887308 */ /* 0x0003e60000000800 */
[----:B------:R-:W-:Y:S01]  /*5af0*/  HMMA.16816.F32 R56, R4, R30, R108 ;  /* 0x0000001e0438723c */ /* 0x000fe2000000186c */
[----:B------:R-:W-:Y:S04]  /*5b00*/  LDSM.16.MT88.4 R28, [R198+0x6000] ;  /* 0x00600000c61c783b */ /* 0x000fe80000004200 */
[----:B------:R-:W-:Y:S02]  /*5b10*/  LDSM.16.MT88.4 R108, [R198+0x6800] ;  /* 0x00680000c66c783b */ /* 0x000fe40000004200 */
[----:B------:R-:W-:-:S02]  /*5b20*/  F2FP.PACK_AB R4, R141, R142 ;  /* 0x0000008e8d04723e */ /* 0x000fc400000000ff */
[----:B----4-:R-:W-:Y:S02]  /*5b30*/  F2FP.PACK_AB R6, R139, R140 ;  /* 0x0000008c8b06723e */ /* 0x010fe400000000ff */
[----:B---3--:R-:W-:Y:S01]  /*5b40*/  F2FP.PACK_AB R5, R137, R138 ;  /* 0x0000008a8905723e */ /* 0x008fe200000000ff */
[----:B-1----:R-:W-:-:S04]  /*5b50*/  FFMA.FTZ R3, R211, c[0x0][0x2d0], -R0 ;  /* 0x0000b400d3037a23 */ /* 0x002fc80000010800 */
[----:B------:R-:W1:Y:S02]  /*5b60*/  MUFU.EX2 R71, R3 ;  /* 0x0000000300477308 */ /* 0x000e640000000800 */
[----:B-1----:R-:W-:Y:S01]  /*5b70*/  F2FP.PACK_AB R7, R71, R136 ;  /* 0x000000884707723e */ /* 0x002fe200000000ff */
[----:B------:R-:W-:-:S05]  /*5b80*/  FFMA.FTZ R3, R221, c[0x0][0x2d0], -R2 ;  /* 0x0000b400dd037a23 */ /* 0x000fca0000010802 */
[----:B------:R1:W-:Y:S01]  /*5b90*/  MUFU.EX2 R70, R3 ;  /* 0x0000000300467308 */ /* 0x0003e20000000800 */
[C---:B-----5:R-:W-:Y:S08]  /*5ba0*/  HMMA.16816.F32 R80, R4.reuse, R12, R80 ;  /* 0x0000000c0450723c */ /* 0x060ff00000001850 */
[----:B------:R-:W-:Y:S01]  /*5bb0*/  HMMA.16816.F32 R88, R4, R14, R88 ;  /* 0x0000000e0458723c */ /* 0x000fe20000001858 */
[----:B------:R-:W3:Y:S01]  /*5bc0*/  LDSM.16.MT88.4 R12, [R199+0x6000] ;  /* 0x00600000c70c783b */ /* 0x000ee20000004200 */
[----:B-1----:R-:W-:-:S06]  /*5bd0*/  FFMA.FTZ R3, R222, c[0x0][0x2d0], -R2 ;  /* 0x0000b400de037a23 */ /* 0x002fcc0000010802 */
[C---:B--2---:R-:W-:Y:S01]  /*5be0*/  HMMA.16816.F32 R120, R4.reuse, R26, R64 ;  /* 0x0000001a0478723c */ /* 0x044fe20000001840 */
[----:B------:R1:W2:Y:S07]  /*5bf0*/  MUFU.EX2 R26, R3 ;  /* 0x00000003001a7308 */ /* 0x0002ae0000000800 */
[C---:B------:R-:W-:Y:S08]  /*5c00*/  HMMA.16816.F32 R72, R4.reuse, R16, R112 ;  /* 0x000000100448723c */ /* 0x040ff00000001870 */
[----:B------:R-:W-:Y:S01]  /*5c10*/  HMMA.16816.F32 R112, R4, R24, R76 ;  /* 0x000000180470723c */ /* 0x000fe2000000184c */
[----:B------:R-:W-:Y:S01]  /*5c20*/  LDSM.16.MT88.4 R76, [R198+0x3000] ;  /* 0x00300000c64c783b */ /* 0x000fe20000004200 */
[--C-:B-1----:R-:W-:Y:S01]  /*5c30*/  FFMA.FTZ R3, R223, c[0x0][0x2d0], -R2.reuse ;  /* 0x0000b400df037a23 */ /* 0x102fe20000010802 */
[----:B--2---:R-:W-:Y:S01]  /*5c40*/  F2FP.PACK_AB R64, R26, R70 ;  /* 0x000000461a40723e */ /* 0x004fe200000000ff */
[----:B------:R-:W-:-:S02]  /*5c50*/  FFMA.FTZ R2, R224, c[0x0][0x2d0], -R2 ;  /* 0x0000b400e0027a23 */ /* 0x000fc40000010802 */
[----:B------:R-:W-:Y:S02]  /*5c60*/  MUFU.EX2 R25, R3 ;  /* 0x0000000300197308 */ /* 0x000fe40000000800 */
[C---:B------:R-:W-:Y:S06]  /*5c70*/  HMMA.16816.F32 R48, R4.reuse, R20, R48 ;  /* 0x000000140430723c */ /* 0x040fec0000001830 */
[----:B------:R1:W2:Y:S02]  /*5c80*/  MUFU.EX2 R24, R2 ;  /* 0x0000000200187308 */ /* 0x0002a40000000800 */
[C---:B------:R-:W-:Y:S08]  /*5c90*/  HMMA.16816.F32 R16, R4.reuse, R18, R104 ;  /* 0x000000120410723c */ /* 0x040ff00000001868 */
[----:B---3--:R-:W-:Y:S01]  /*5ca0*/  HMMA.16816.F32 R32, R4, R12, R32 ;  /* 0x0000000c0420723c */ /* 0x008fe20000001820 */
[----:B-1----:R-:W-:Y:S01]  /*5cb0*/  FFMA.FTZ R2, R225, c[0x0][0x2d0], -R0 ;  /* 0x0000b400e1027a23 */ /* 0x002fe20000010800 */
[----:B--2---:R-:W-:-:S06]  /*5cc0*/  F2FP.PACK_AB R66, R24, R25 ;  /* 0x000000191842723e */ /* 0x004fcc00000000ff */
[C---:B------:R-:W-:Y:S01]  /*5cd0*/  HMMA.16816.F32 R96, R4.reuse, R8, R96 ;  /* 0x000000080460723c */ /* 0x040fe20000001860 */
[----:B------:R1:W-:Y:S07]  /*5ce0*/  MUFU.EX2 R21, R2 ;  /* 0x0000000200157308 */ /* 0x0003ee0000000800 */
[C---:B------:R-:W-:Y:S01]  /*5cf0*/  HMMA.16816.F32 R104, R4.reuse, R10, R84 ;  /* 0x0000000a0468723c */ /* 0x040fe20000001854 */
[----:B------:R-:W2:Y:S04]  /*5d00*/  LDSM.16.MT88.4 R8, [R201+0x6000] ;  /* 0x00600000c908783b */ /* 0x000ea80000004200 */
[----:B------:R-:W3:Y:S03]  /*5d10*/  LDSM.16.MT88.4 R84, [R200+0x3000] ;  /* 0x00300000c854783b */ /* 0x000ee60000004200 */
[----:B------:R-:W-:Y:S01]  /*5d20*/  HMMA.16816.F32 R60, R4, R28, R60 ;  /* 0x0000001c043c723c */ /* 0x000fe2000000183c */
[----:B-1----:R-:W-:-:S04]  /*5d30*/  FFMA.FTZ R2, R227, c[0x0][0x2d0], -R0 ;  /* 0x0000b400e3027a23 */ /* 0x002fc80000010800 */
[----:B------:R1:W4:Y:S03]  /*5d40*/  MUFU.EX2 R20, R2 ;  /* 0x0000000200147308 */ /* 0x0003260000000800 */
[C---:B------:R-:W-:Y:S08]  /*5d50*/  HMMA.16816.F32 R52, R4.reuse, R30, R52 ;  /* 0x0000001e0434723c */ /* 0x040ff00000001834 */
[----:B------:R-:W-:Y:S01]  /*5d60*/  HMMA.16816.F32 R36, R4, R22, R36 ;  /* 0x000000160424723c */ /* 0x000fe20000001824 */
[--C-:B-1----:R-:W-:Y:S01]  /*5d70*/  FFMA.FTZ R2, R226, c[0x0][0x2d0], -R0.reuse ;  /* 0x0000b400e2027a23 */ /* 0x102fe20000010800 */
[----:B----4-:R-:W-:Y:S01]  /*5d80*/  F2FP.PACK_AB R65, R20, R21 ;  /* 0x000000151441723e */ /* 0x010fe200000000ff */
[----:B------:R-:W-:-:S05]  /*5d90*/  FFMA.FTZ R0, R228, c[0x0][0x2d0], -R0 ;  /* 0x0000b400e4007a23 */ /* 0x000fca0000010800 */
[C---:B------:R-:W-:Y:S01]  /*5da0*/  HMMA.16816.F32 R56, R4.reuse, R14, R56 ;  /* 0x0000000e0438723c */ /* 0x040fe20000001838 */
[----:B------:R1:W-:Y:S07]  /*5db0*/  MUFU.EX2 R13, R2 ;  /* 0x00000002000d7308 */ /* 0x0003ee0000000800 */
[C---:B--2---:R-:W-:Y:S01]  /*5dc0*/  HMMA.16816.F32 R44, R4.reuse, R8, R44 ;  /* 0x00000008042c723c */ /* 0x044fe2000000182c */
[----:B------:R2:W4:Y:S07]  /*5dd0*/  MUFU.EX2 R12, R0 ;  /* 0x00000000000c7308 */ /* 0x00052e0000000800 */
[----:B------:R-:W-:Y:S01]  /*5de0*/  HMMA.16816.F32 R40, R4, R10, R40 ;  /* 0x0000000a0428723c */ /* 0x000fe20000001828 */
[----:B-1----:R-:W-:Y:S01]  /*5df0*/  FADD.FTZ R2, R242, R240 ;  /* 0x000000f0f2027221 */ /* 0x002fe20000010000 */
[----:B------:R-:W1:Y:S03]  /*5e00*/  LDSM.16.MT88.4 R4, [R201+0x6800] ;  /* 0x00680000c904783b */ /* 0x000e660000004200 */
[----:B------:R-:W-:-:S02]  /*5e10*/  FADD.FTZ R2, R243, R2 ;  /* 0x00000002f3027221 */ /* 0x000fc40000010000 */
[----:B--2---:R-:W-:Y:S01]  /*5e20*/  FADD.FTZ R0, R248, R247 ;  /* 0x000000f7f8007221 */ /* 0x004fe20000010000 */
[----:B----4-:R-:W-:Y:S01]  /*5e30*/  F2FP.PACK_AB R67, R12, R13 ;  /* 0x0000000d0c43723e */ /* 0x010fe200000000ff */
[----:B------:R-:W-:Y:S02]  /*5e40*/  FADD.FTZ R2, R245, R2 ;  /* 0x00000002f5027221 */ /* 0x000fe40000010000 */
[----:B------:R-:W-:Y:S02]  /*5e50*/  FADD.FTZ R0, R246, R0 ;  /* 0x00000000f6007221 */ /* 0x000fe40000010000 */
[----:B------:R-:W-:Y:S02]  /*5e60*/  FADD.FTZ R2, R236, R2 ;  /* 0x00000002ec027221 */ /* 0x000fe40000010000 */
[----:B------:R-:W-:Y:S01]  /*5e70*/  FADD.FTZ R0, R249, R0 ;  /* 0x00000000f9007221 */ /* 0x000fe20000010000 */
[----:B---3--:R-:W-:Y:S01]  /*5e80*/  HMMA.16816.F32 R80, R64, R84, R80 ;  /* 0x000000544050723c */ /* 0x008fe20000001850 */
[----:B------:R-:W-:-:S02]  /*5e90*/  FADD.FTZ R2, R234, R2 ;  /* 0x00000002ea027221 */ /* 0x000fc40000010000 */
[----:B------:R-:W-:Y:S02]  /*5ea0*/  FADD.FTZ R0, R239, R0 ;  /* 0x00000000ef007221 */ /* 0x000fe40000010000 */
[----:B------:R-:W-:Y:S02]  /*5eb0*/  FADD.FTZ R2, R235, R2 ;  /* 0x00000002eb027221 */ /* 0x000fe40000010000 */
[----:B------:R-:W-:Y:S01]  /*5ec0*/  FADD.FTZ R0, R241, R0 ;  /* 0x00000000f1007221 */ /* 0x000fe20000010000 */
[----:B------:R-:W-:Y:S01]  /*5ed0*/  HMMA.16816.F32 R84, R64, R86, R88 ;  /* 0x000000564054723c */ /* 0x000fe20000001858 */
        /* <DEDUP_REMOVED lines=9> */
[----:B------:R-:W-:Y:S03]  /*5f70*/  HMMA.16816.F32 R96, R64, R100, R112 ;  /* 0x000000644060723c */ /* 0x000fe60000001870 */
[----:B------:R-:W-:-:S04]  /*5f80*/  FADD.FTZ R0, R217, R0 ;  /* 0x00000000d9007221 */ /* 0x000fc80000010000 */
        /* <DEDUP_REMOVED lines=42> */
[----:B------:R-:W-:-:S05]  /*6230*/  FADD.FTZ R0, R12, R0 ;  /* 0x000000000c007221 */ /* 0x000fca0000010000 */
[----:B------:R2:W-:Y:S02]  /*6240*/  STL [R1+0x4], R0 ;  /* 0x0000040001007387 */ /* 0x0005e40000100800 */
[C---:B------:R-:W-:Y:S02]  /*6250*/  HMMA.16816.F32 R124, R64.reuse, R126, R56 ;  /* 0x0000007e407c723c */ /* 0x040fe40000001838 */
[----:B------:R2:W-:Y:S06]  /*6260*/  STL [R1], R2 ;  /* 0x0000000201007387 */ /* 0x0005ec0000100800 */
[C---:B-1----:R-:W-:Y:S08]  /*6270*/  HMMA.16816.F32 R60, R64.reuse, R4, R44 ;  /* 0x00000004403c723c */ /* 0x042ff0000000182c */
[----:B------:R-:W-:Y:S01]  /*6280*/  HMMA.16816.F32 R64, R64, R6, R40 ;  /* 0x000000064040723c */ /* 0x000fe20000001828 */
[----:B------:R-:W-:Y:S07]  /*6290*/  @!UPT UIADD3 URZ, URZ, URZ, URZ ;  /* 0x0000003f3f3ff290 */ /* 0x000fee000fffe03f */
[----:B------:R-:W-:Y:S11]  /*62a0*/  @!P0 BRA `(.L_x_141) ;  /* 0x00003ae000008947 */ /* 0x000ff60003800000 */
[----:B------:R-:W3:Y:S04]  /*62b0*/  LDL.64 R154, [R1+0x38] ;  /* 0x00003800019a7983 */ /* 0x000ee80000100a00 */
[----:B------:R-:W4:Y:S04]  /*62c0*/  LDL.64 R152, [R1+0x40] ;  /* 0x0000400001987983 */ /* 0x000f280000100a00 */
[----:B------:R-:W5:Y:S01]  /*62d0*/  LDL.64 R156, [R1+0x8] ;  /* 0x00000800019c7983 */ /* 0x000f620000100a00 */
[----:B--2---:R-:W-:Y:S01]  /*62e0*/  IMAD.MOV.U32 R0, RZ, RZ, c[0x0][0x208] ;  /* 0x00008200ff007624 */ /* 0x004fe200078e00ff */
[----:B------:R-:W-:Y:S01]  /*62f0*/  LOP3.LUT P1, RZ, R251, 0x2, RZ, 0xc0, !PT ;  /* 0x00000002fbff7812 */ /* 0x000fe2000782c0ff */
[----:B------:R-:W-:Y:S01]  /*6300*/  IMAD.MOV.U32 R236, RZ, RZ, c[0x0][0x20c] ;  /* 0x00008300ffec7624 */ /* 0x000fe200078e00ff */
[----:B------:R-:W1:Y:S01]  /*6310*/  S2R R159, SR_TID.X ;  /* 0x00000000009f7919 */ /* 0x000e620000002100 */
[----:B------:R-:W-:-:S02]  /*6320*/  LOP3.LUT R229, R229, 0xfffffffd, RZ, 0xc0, !PT ;  /* 0xfffffffde5e57812 */ /* 0x000fc400078ec0ff */
[----:B------:R-:W-:Y:S02]  /*6330*/  ISETP.GE.AND P6, PT, R252, c[0x0][0x1d4], PT ;  /* 0x00007500fc007a0c */ /* 0x000fe40003fc6270 */
[C-C-:B------:R-:W-:Y:S02]  /*6340*/  SHF.L.U64.HI R2, R0.reuse, 0x6, R236.reuse ;  /* 0x0000000600027819 */ /* 0x140fe400000102ec */
[C---:B------:R-:W-:Y:S01]  /*6350*/  SHF.L.U64.HI R237, R0.reuse, 0x5, R236 ;  /* 0x0000000500ed7819 */ /* 0x040fe200000102ec */
[----:B------:R-:W-:Y:S01]  /*6360*/  IMAD.SHL.U32 R236, R0, 0x20, RZ ;  /* 0x0000002000ec7824 */ /* 0x000fe200078e00ff */
[----:B------:R-:W-:Y:S02]  /*6370*/  LOP3.LUT P4, RZ, R251, 0x4, RZ, 0xc0, !PT ;  /* 0x00000004fbff7812 */ /* 0x000fe4000788c0ff */
[----:B------:R-:W-:-:S04]  /*6380*/  @P1 LOP3.LUT R229, R229, 0x2, RZ, 0xfc, !PT ;  /* 0x00000002e5e51812 */ /* 0x000fc800078efcff */
[----:B------:R-:W-:Y:S02]  /*6390*/  LOP3.LUT R229, R229, 0xfffffffe, RZ, 0xc0, !PT ;  /* 0xfffffffee5e57812 */ /* 0x000fe400078ec0ff */
[----:B-1----:R-:W-:-:S13]  /*63a0*/  ISETP.GT.AND P0, PT, R159, 0x7f, PT ;  /* 0x0000007f9f00780c */ /* 0x002fda0003f04270 */
[----:B------:R-:W-:Y:S01]  /*63b0*/  @P0 LOP3.LUT R229, R229, 0x1, RZ, 0xfc, !PT ;  /* 0x00000001e5e50812 */ /* 0x000fe200078efcff */
[----:B---3--:R-:W-:Y:S02]  /*63c0*/  IMAD.MOV.U32 R3, RZ, RZ, R155 ;  /* 0x000000ffff037224 */ /* 0x008fe400078e009b */
[----:B----4-:R-:W-:Y:S01]  /*63d0*/  IMAD.MOV.U32 R2, RZ, RZ, R152 ;  /* 0x000000ffff027224 */ /* 0x010fe200078e0098 */
[----:B-----5:R-:W-:-:S04]  /*63e0*/  ISETP.GE.AND P5, PT, R156, c[0x0][0x1d4], PT ;  /* 0x000075009c007a0c */ /* 0x020fc80003fa6270 */
[----:B------:R1:W-:Y:S04]  /*63f0*/  STL.64 [R1+0x18], R2 ;  /* 0x0000180201007387 */ /* 0x0003e80000100a00 */
.L_x_144:
[----:B-1----:R-:W2:Y:S01]  /*6400*/  LDL.64 R2, [R1+0x18] ;  /* 0x0000180001027983 */ /* 0x002ea20000100a00 */
[----:B------:R-:W-:Y:S04]  /*6410*/  DEPBAR.LE SB0, 0x0 ;  /* 0x000080000000791a */ /* 0x000fe80000000000 */
[----:B------:R-:W-:Y:S01]  /*6420*/  WARPSYNC 0xffffffff ;  /* 0xffffffff00007948 */ /* 0x000fe20003800000 */
[----:B------:R-:W3:Y:S01]  /*6430*/  LDL.64 R54, [R1+0x40] ;  /* 0x0000400001367983 */ /* 0x000ee20000100a00 */
[----:B------:R-:W-:Y:S01]  /*6440*/  SHF.R.S32.HI R0, RZ, 0x1f, R209 ;  /* 0x0000001fff007819 */ /* 0x000fe200000114d1 */
[----:B------:R-:W-:Y:S01]  /*6450*/  IMAD.WIDE.U32 R36, R209, c[0x0][0x208], RZ ;  /* 0x00008200d1247a25 */ /* 0x000fe200078e00ff */
[----:B------:R-:W-:Y:S01]  /*6460*/  MOV R169, c[0x0][0x20c] ;  /* 0x0000830000a97a02 */ /* 0x000fe20000000f00 */
[----:B------:R-:W-:Y:S01]  /*6470*/  BSSY B0, `(.L_x_142) ;  /* 0x000018e000007945 */ /* 0x000fe20003800000 */
[----:B------:R-:W-:Y:S01]  /*6480*/  MOV R168, c[0x0][0x208] ;  /* 0x0000820000a87a02 */ /* 0x000fe20000000f00 */
[----:B------:R-:W4:Y:S01]  /*6490*/  LDL.64 R46, [R1+0x38] ;  /* 0x00003800012e7983 */ /* 0x000f220000100a00 */
[----:B------:R-:W-:Y:S01]  /*64a0*/  IMAD R0, R0, c[0x0][0x208], RZ ;  /* 0x0000820000007a24 */ /* 0x000fe200078e02ff */
[----:B------:R-:W-:Y:S01]  /*64b0*/  LOP3.LUT R229, R229, 0xfffffffb, RZ, 0xc0, !PT ;  /* 0xfffffffbe5e57812 */ /* 0x000fe200078ec0ff */
[----:B------:R-:W-:Y:S01]  /*64c0*/  IMAD.WIDE.U32 R38, R36, 0x70, R236 ;  /* 0x0000007024267825 */ /* 0x000fe200078e00ec */
[----:B------:R-:W-:Y:S02]  /*64d0*/  SHF.L.U64.HI R168, R168, 0x6, R169 ;  /* 0x00000006a8a87819 */ /* 0x000fe400000102a9 */
[----:B------:R-:W-:Y:S01]  /*64e0*/  BAR.SYNC.DEFER_BLOCKING 0x0 ;  /* 0x0000000000007b1d */ /* 0x000fe20000010000 */
[----:B------:R-:W-:Y:S05]  /*64f0*/  IMAD R0, R209, c[0x0][0x20c], R0 ;  /* 0x00008300d1007a24 */ /* 0x000fea00078e0200 */
[----:B------:R-:W-:Y:S05]  /*6500*/  IADD3 R0, R37, R0, RZ ;  /* 0x0000000025007210 */ /* 0x000fea0007ffe0ff */
[----:B------:R-:W-:Y:S01]  /*6510*/  IMAD R37, R0, 0x70, RZ ;  /* 0x0000007000257824 */ /* 0x000fe200078e02ff */
[----:B------:R-:W1:Y:S08]  /*6520*/  LDSM.16.M88.4 R8, [R196] ;  /* 0x00000000c408783b */ /* 0x000e700000000200 */
[----:B------:R-:W5:Y:S08]  /*6530*/  S2R R45, SR_TID.X ;  /* 0x00000000002d7919 */ /* 0x000f700000002100 */
[----:B------:R-:W5:Y:S08]  /*6540*/  LDSM.16.M88.4 R16, [R196+0x800] ;  /* 0x00080000c410783b */ /* 0x000f700000000200 */
[----:B------:R-:W5:Y:S08]  /*6550*/  LDSM.16.M88.4 R24, [R196+0x1000] ;  /* 0x00100000c418783b */ /* 0x000f700000000200 */
[----:B------:R-:W4:Y:S04]  /*6560*/  LDL R234, [R1+0x30] ;  /* 0x0000300001ea7983 */ /* 0x000f280000100800 */
[----:B------:R-:W5:Y:S01]  /*6570*/  LDSM.16.M88.4 R32, [R196+0x1800] ;  /* 0x00180000c420783b */ /* 0x000f620000000200 */
[C---:B-1----:R-:W-:Y:S03]  /*6580*/  HMMA.16816.F32 R4, R128.reuse, R8, RZ ;  /* 0x000000088004723c */ /* 0x042fe600000018ff */
[----:B-----5:R-:W-:Y:S04]  /*6590*/  SHF.R.S32.HI R44, RZ, 0x1f, R45 ;  /* 0x0000001fff2c7819 */ /* 0x020fe8000001142d */
[----:B------:R-:W1:Y:S01]  /*65a0*/  LDSM.16.M88.4 R40, [R196+0x2000] ;  /* 0x00200000c428783b */ /* 0x000e620000000200 */
[----:B------:R-:W-:Y:S04]  /*65b0*/  ISETP.GT.AND P2, PT, R45, 0x7f, PT ;  /* 0x0000007f2d00780c */ /* 0x000fe80003f44270 */
[-C--:B------:R-:W-:Y:S01]  /*65c0*/  LEA.HI R44, R44, R45.reuse, RZ, 0x3 ;  /* 0x0000002d2c2c7211 */ /* 0x080fe200078f18ff */
[C---:B------:R-:W-:Y:S03]  /*65d0*/  HMMA.16816.F32 R8, R128.reuse, R10, RZ ;  /* 0x0000000a8008723c */ /* 0x040fe600000018ff */
[----:B------:R-:W-:Y:S01]  /*65e0*/  LOP3.LUT R44, R44, 0xfffffff8, RZ, 0xc0, !PT ;  /* 0xfffffff82c2c7812 */ /* 0x000fe200078ec0ff */
[----:B------:R-:W5:Y:S04]  /*65f0*/  LDSM.16.M88.4 R48, [R196+0x2800] ;  /* 0x00280000c430783b */ /* 0x000f680000000200 */
[C---:B------:R-:W-:Y:S01]  /*6600*/  HMMA.16816.F32 R12, R128.reuse, R16, RZ ;  /* 0x00000010800c723c */ /* 0x040fe200000018ff */
[----:B------:R-:W-:Y:S03]  /*6610*/  IADD3 R44, -R44, R45, RZ ;  /* 0x0000002d2c2c7210 */ /* 0x000fe60007ffe1ff */
[----:B------:R-:W-:Y:S01]  /*6620*/  MOV R45, c[0x0][0x208] ;  /* 0x00008200002d7a02 */ /* 0x000fe20000000f00 */
[----:B------:R-:W1:Y:S01]  /*6630*/  LDSM.16.M88.4 R56, [R196+0x3000] ;  /* 0x00300000c438783b */ /* 0x000e620000000200 */
[----:B------:R-:W-:Y:S02]  /*6640*/  LOP3.LUT P3, RZ, R44, 0x2, RZ, 0xc0, !PT ;  /* 0x000000022cff7812 */ /* 0x000fe4000786c0ff */
[C---:B------:R-:W-:Y:S01]  /*6650*/  HMMA.16816.F32 R16, R128.reuse, R18, RZ ;  /* 0x000000128010723c */ /* 0x040fe200000018ff */
[----:B------:R-:W-:Y:S07]  /*6660*/  SHF.L.U32 R45, R45, 0x6, RZ ;  /* 0x000000062d2d7819 */ /* 0x000fee00000006ff */
[C---:B------:R-:W-:Y:S08]  /*6670*/  HMMA.16816.F32 R20, R128.reuse, R24, RZ ;  /* 0x000000188014723c */ /* 0x040ff000000018ff */
[C---:B------:R-:W-:Y:S08]  /*6680*/  HMMA.16816.F32 R24, R128.reuse, R26, RZ ;  /* 0x0000001a8018723c */ /* 0x040ff000000018ff */
[C---:B------:R-:W-:Y:S08]  /*6690*/  HMMA.16816.F32 R28, R128.reuse, R32, RZ ;  /* 0x00000020801c723c */ /* 0x040ff000000018ff */
[C---:B------:R-:W-:Y:S01]  /*66a0*/  HMMA.16816.F32 R32, R128.reuse, R34, RZ ;  /* 0x000000228020723c */ /* 0x040fe200000018ff */
[----:B--2---:R-:W-:Y:S05]  /*66b0*/  IMAD.WIDE.U32 R2, R36, 0x70, R2 ;  /* 0x0000007024027825 */ /* 0x004fea00078e0002 */
[C---:B------:R-:W-:Y:S02]  /*66c0*/  LEA R52, P0, R2.reuse, c[0x0][0x1f8], 0x1 ;  /* 0x00007e0002347a11 */ /* 0x040fe400078008ff */
[----:B------:R-:W-:Y:S04]  /*66d0*/  IADD3 R0, R3, R37, RZ ;  /* 0x0000002503007210 */ /* 0x000fe80007ffe0ff */
[----:B------:R-:W-:Y:S02]  /*66e0*/  LEA.HI.X R53, R2, c[0x0][0x1fc], R0, 0x1, P0 ;  /* 0x00007f0002357a11 */ /* 0x000fe400000f0c00 */
[C---:B------:R-:W-:Y:S02]  /*66f0*/  IADD3 R0, R196.reuse, 0x20, RZ ;  /* 0x00000020c4007810 */ /* 0x040fe40007ffe0ff */
[----:B------:R-:W-:Y:S02]  /*6700*/  @P3 IADD3 R0, R196, -0x20, RZ ;  /* 0xffffffe0c4003810 */ /* 0x000fe40007ffe0ff */
[----:B------:R-:W-:Y:S02]  /*6710*/  @!P2 IADD3 R3, P1, P0, R236, R38, R236 ;  /* 0x00000026ec03a210 */ /* 0x000fe4000783e0ec */
[----:B------:R-:W-:Y:S01]  /*6720*/  IADD3 R2, R37, R39, RZ ;  /* 0x0000002725027210 */ /* 0x000fe20007ffe0ff */
[----:B------:R-:W2:Y:S01]  /*6730*/  LDSM.16.M88.4 R136, [R0] ;  /* 0x000000000088783b */ /* 0x000ea20000000200 */
[C---:B-1----:R-:W-:Y:S02]  /*6740*/  HMMA.16816.F32 R36, R128.reuse, R40, RZ ;  /* 0x000000288024723c */ /* 0x042fe400000018ff */
[----:B------:R-:W-:Y:S02]  /*6750*/  @!P2 IADD3.X R44, R237, R2, R237, P1, P0 ;  /* 0x00000002ed2ca210 */ /* 0x000fe40000fe04ed */
[----:B---3--:R-:W-:Y:S02]  /*6760*/  @!P2 IADD3 R3, P0, R3, R54, RZ ;  /* 0x000000360303a210 */ /* 0x008fe40007f1e0ff */
[----:B------:R-:W-:Y:S01]  /*6770*/  IADD3 R2, P1, R52, R45, RZ ;  /* 0x0000002d34027210 */ /* 0x000fe20007f3e0ff */
[----:B------:R-:W1:Y:S01]  /*6780*/  LDSM.16.M88.4 R140, [R0+0x800] ;  /* 0x00080000008c783b */ /* 0x000e620000000200 */
[C---:B------:R-:W-:Y:S01]  /*6790*/  HMMA.16816.F32 R40, R128.reuse, R42, RZ ;  /* 0x0000002a8028723c */ /* 0x040fe200000018ff */
[----:B----4-:R-:W-:Y:S03]  /*67a0*/  @!P2 IADD3.X R44, R44, R47, RZ, P0, !PT ;  /* 0x0000002f2c2ca210 */ /* 0x010fe600007fe4ff */
[C---:B------:R-:W-:Y:S03]  /*67b0*/  @!P2 LEA R70, P0, R3.reuse, c[0x0][0x1f8], 0x1 ;  /* 0x00007e000346aa11 */ /* 0x040fe600078008ff */
[----:B------:R-:W3:Y:S01]  /*67c0*/  LDSM.16.M88.4 R144, [R0+0x1000] ;  /* 0x001000000090783b */ /* 0x000ee20000000200 */
[----:B------:R-:W-:Y:S04]  /*67d0*/  @!P2 LEA.HI.X R71, R3, c[0x0][0x1fc], R44, 0x1, P0 ;  /* 0x00007f000347aa11 */ /* 0x000fe800000f0c2c */
[-C--:B------:R-:W-:Y:S02]  /*67e0*/  IADD3.X R3, R53, R168.reuse, RZ, P1, !PT ;  /* 0x000000a835037210 */ /* 0x080fe40000ffe4ff */
[----:B------:R-:W-:Y:S01]  /*67f0*/  IADD3 R54, P0, R2, R45, RZ ;  /* 0x0000002d02367210 */ /* 0x000fe20007f1e0ff */
[----:B------:R-:W4:Y:S01]  /*6800*/  LDSM.16.M88.4 R148, [R0+0x1800] ;  /* 0x001800000094783b */ /* 0x000f220000000200 */
[C---:B-----5:R-:W-:Y:S02]  /*6810*/  HMMA.16816.F32 R44, R128.reuse, R48, RZ ;  /* 0x00000030802c723c */ /* 0x060fe400000018ff */
[----:B------:R-:W-:Y:S05]  /*6820*/  IADD3.X R55, R3, R168, RZ, P0, !PT ;  /* 0x000000a803377210 */ /* 0x000fea00007fe4ff */
[----:B------:R-:W5:Y:S01]  /*6830*/  LDSM.16.M88.4 R152, [R0+0x2000] ;  /* 0x002000000098783b */ /* 0x000f620000000200 */
[C---:B------:R-:W-:Y:S07]  /*6840*/  HMMA.16816.F32 R48, R128.reuse, R50, RZ ;  /* 0x000000328030723c */ /* 0x040fee00000018ff */
[----:B------:R-:W1:Y:S08]  /*6850*/  LDSM.16.M88.4 R156, [R0+0x2800] ;  /* 0x00280000009c783b */ /* 0x000e700000000200 */
[----:B------:R2:W1:Y:S01]  /*6860*/  LDSM.16.M88.4 R160, [R0+0x3000] ;  /* 0x0030000000a0783b */ /* 0x0004620000000200 */
[----:B------:R-:W-:Y:S07]  /*6870*/  ISETP.GT.AND P0, PT, R209, R234, PT ;  /* 0x000000ead100720c */ /* 0x000fee0003f04270 */
[----:B------:R-:W-:Y:S01]  /*6880*/  @!PT LDS RZ, [RZ] ;  /* 0x00000000fffff984 */ /* 0x000fe20000000800 */
[----:B------:R-:W-:Y:S01]  /*6890*/  @!PT LDS RZ, [RZ] ;  /* 0x00000000fffff984 */ /* 0x000fe20000000800 */
[----:B------:R-:W-:Y:S01]  /*68a0*/  @!PT LDS RZ, [RZ] ;  /* 0x00000000fffff984 */ /* 0x000fe20000000800 */
[----:B------:R1:W-:Y:S08]  /*68b0*/  LDGSTS.E.BYPASS.LTC128B.128 [R208+0x100], [R52.64], !P5 ;  /* 0x0010000034d07fae */ /* 0x0003f0000e901d46 */
[----:B------:R1:W-:Y:S01]  /*68c0*/  LDGSTS.E.BYPASS.LTC128B.128 [R208+0x3900], [R52.64+0x80], !P6 ;  /* 0x0390008034d07fae */ /* 0x0003e2000f101d46 */
[----:B------:R-:W-:Y:S02]  /*68d0*/  @P0 LOP3.LUT R229, R229, 0x4, RZ, 0xfc, !PT ;  /* 0x00000004e5e50812 */ /* 0x000fe400078efcff */
[C---:B--2---:R-:W-:Y:S05]  /*68e0*/  IADD3 R0, R196.reuse, 0x40, RZ ;  /* 0x00000040c4007810 */ /* 0x044fea0007ffe0ff */
[----:B------:R2:W-:Y:S01]  /*68f0*/  LDGSTS.E.BYPASS.LTC128B.128 [R208+0x1100], [R2.64], !P5 ;  /* 0x0110000002d07fae */ /* 0x0005e2000e901d46 */
[----:B------:R-:W-:Y:S07]  /*6900*/  @P4 IADD3 R0, R196, -0x40, RZ ;  /* 0xffffffc0c4004810 */ /* 0x000fee0007ffe0ff */
[----:B------:R2:W-:Y:S08]  /*6910*/  LDGSTS.E.BYPASS.LTC128B.128 [R208+0x4900], [R2.64+0x80], !P6 ;  /* 0x0490008002d07fae */ /* 0x0005f0000f101d46 */
[----:B------:R1:W-:Y:S08]  /*6920*/  LDGSTS.E.BYPASS.LTC128B.128 [R208+0x2100], [R54.64], !P5 ;  /* 0x0210000036d07fae */ /* 0x0003f0000e901d46 */
[----:B------:R1:W-:Y:S08]  /*6930*/  LDGSTS.E.BYPASS.LTC128B.128 [R208+0x5900], [R54.64+0x80], !P6 ;  /* 0x0590008036d07fae */ /* 0x0003f0000f101d46 */
[----:B------:R2:W-:Y:S08]  /*6940*/  @!P2 LDGSTS.E.BYPASS.LTC128B.128 [R208+0x3100], [R70.64], !P5 ;  /* 0x0310000046d0afae */ /* 0x0005f0000e901d46 */
[----:B------:R2:W-:Y:S08]  /*6950*/  @!P2 LDGSTS.E.BYPASS.LTC128B.128 [R208+0x6900], [R70.64+0x80], !P6 ;  /* 0x0690008046d0afae */ /* 0x0005f0000f101d46 */
[----:B------:R-:W2:Y:S01]  /*6960*/  LDSM.16.M88.4 R168, [R0] ;  /* 0x0000000000a8783b */ /* 0x000ea20000000200 */
[C---:B-1----:R-:W-:Y:S07]  /*6970*/  HMMA.16816.F32 R52, R128.reuse, R56, RZ ;  /* 0x000000388034723c */ /* 0x042fee00000018ff */
[----:B------:R-:W0:Y:S01]  /*6980*/  LDGDEPBAR ;  /* 0x00000000000079af */ /* 0x000e220000000000 */
[----:B------:R-:W-:Y:S07]  /*6990*/  HMMA.16816.F32 R56, R128, R58, RZ ;  /* 0x0000003a8038723c */ /* 0x000fee00000018ff */
[----:B------:R-:W-:Y:S01]  /*69a0*/  LDSM.16.M88.4 R176, [R197+0x3000] ;  /* 0x00300000c5b0783b */ /* 0x000fe20000000200 */
[C---:B------:R-:W-:Y:S08]  /*69b0*/  HMMA.16816.F32 R4, R132.reuse, R136, R4 ;  /* 0x000000888404723c */ /* 0x040ff00000001804 */
[C---:B------:R-:W-:Y:S01]  /*69c0*/  HMMA.16816.F32 R8, R132.reuse, R138, R8 ;  /* 0x0000008a8408723c */ /* 0x040fe20000001808 */
[----:B------:R-:W1:Y:S07]  /*69d0*/  LDSM.16.M88.4 R136, [R0+0x800] ;  /* 0x000800000088783b */ /* 0x000e6e0000000200 */
        /* <DEDUP_REMOVED lines=8> */
[----:B------:R-:W4:Y:S07]  /*6a60*/  LDSM.16.M88.4 R148, [R0+0x2000] ;  /* 0x002000000094783b */ /* 0x000f2e0000000200 */
[C---:B-----5:R-:W-:Y:S08]  /*6a70*/  HMMA.16816.F32 R36, R132.reuse, R152, R36 ;  /* 0x000000988424723c */ /* 0x060ff00000001824 */
[C---:B------:R-:W-:Y:S01]  /*6a80*/  HMMA.16816.F32 R40, R132.reuse, R154, R40 ;  /* 0x0000009a8428723c */ /* 0x040fe20000001828 */
[----:B------:R-:W5:Y:S07]  /*6a90*/  LDSM.16.M88.4 R152, [R0+0x2800] ;  /* 0x002800000098783b */ /* 0x000f6e0000000200 */
[C---:B------:R-:W-:Y:S08]  /*6aa0*/  HMMA.16816.F32 R44, R132.reuse, R156, R44 ;  /* 0x0000009c842c723c */ /* 0x040ff0000000182c */
[C---:B------:R-:W-:Y:S01]  /*6ab0*/  HMMA.16816.F32 R48, R132.reuse, R158, R48 ;  /* 0x0000009e8430723c */ /* 0x040fe20000001830 */
[----:B------:R-:W-:Y:S07]  /*6ac0*/  LDSM.16.M88.4 R156, [R197] ;  /* 0x00000000c59c783b */ /* 0x000fee0000000200 */
[C---:B------:R-:W-:Y:S08]  /*6ad0*/  HMMA.16816.F32 R52, R132.reuse, R160, R52 ;  /* 0x000000a08434723c */ /* 0x040ff00000001834 */
[----:B------:R-:W-:Y:S01]  /*6ae0*/  HMMA.16816.F32 R56, R132, R162, R56 ;  /* 0x000000a28438723c */ /* 0x000fe20000001838 */
[----:B------:R-:W-:Y:S07]  /*6af0*/  LDSM.16.M88.4 R160, [R197+0x2000] ;  /* 0x00200000c5a0783b */ /* 0x000fee0000000200 */
[C---:B--2---:R-:W-:Y:S08]  /*6b00*/  HMMA.16816.F32 R4, R164.reuse, R168, R4 ;  /* 0x000000a8a404723c */ /* 0x044ff00000001804 */
[C---:B------:R-:W-:Y:S01]  /*6b10*/  HMMA.16816.F32 R8, R164.reuse, R170, R8 ;  /* 0x000000aaa408723c */ /* 0x040fe20000001808 */
[----:B------:R-:W-:Y:S07]  /*6b20*/  LDSM.16.M88.4 R168, [R197+0x2800] ;  /* 0x00280000c5a8783b */ /* 0x000fee0000000200 */
[C---:B-1----:R-:W-:Y:S08]  /*6b30*/  HMMA.16816.F32 R12, R164.reuse, R136, R12 ;  /* 0x00000088a40c723c */ /* 0x042ff0000000180c */
[C---:B------:R-:W-:Y:S01]  /*6b40*/  HMMA.16816.F32 R16, R164.reuse, R138, R16 ;  /* 0x0000008aa410723c */ /* 0x040fe20000001810 */
[----:B------:R-:W1:Y:S07]  /*6b50*/  LDSM.16.M88.4 R136, [R0+0x3000] ;  /* 0x003000000088783b */ /* 0x000e6e0000000200 */
[C---:B------:R-:W-:Y:S08]  /*6b60*/  HMMA.16816.F32 R20, R164.reuse, R140, R20 ;  /* 0x0000008ca414723c */ /* 0x040ff00000001814 */
[C---:B------:R-:W-:Y:S01]  /*6b70*/  HMMA.16816.F32 R24, R164.reuse, R142, R24 ;  /* 0x0000008ea418723c */ /* 0x040fe20000001818 */
[----:B------:R-:W2:Y:S07]  /*6b80*/  LDSM.16.M88.4 R140, [R197+0x800] ;  /* 0x00080000c58c783b */ /* 0x000eae0000000200 */
        /* <DEDUP_REMOVED lines=8> */
[----:B------:R-:W-:Y:S07]  /*6c10*/  LDSM.16.M88.4 R152, [R196+0x4000] ;  /* 0x00400000c498783b */ /* 0x000fee0000000200 */
[C---:B-1----:R-:W-:Y:S08]  /*6c20*/  HMMA.16816.F32 R52, R164.reuse, R136, R52 ;  /* 0x00000088a434723c */ /* 0x042ff00000001834 */
[----:B------:R-:W-:Y:S01]  /*6c30*/  HMMA.16816.F32 R56, R164, R138, R56 ;  /* 0x0000008aa438723c */ /* 0x000fe20000001838 */
[----:B------:R-:W1:Y:S07]  /*6c40*/  LDSM.16.M88.4 R136, [R196+0x3800] ;  /* 0x00380000c488783b */ /* 0x000e6e0000000200 */
[C---:B------:R-:W-:Y:S08]  /*6c50*/  HMMA.16816.F32 R4, R172.reuse, R156, R4 ;  /* 0x0000009cac04723c */ /* 0x040ff00000001804 */
[C---:B------:R-:W-:Y:S01]  /*6c60*/  HMMA.16816.F32 R8, R172.reuse, R158, R8 ;  /* 0x0000009eac08723c */ /* 0x040fe20000001808 */
[----:B------:R-:W-:Y:S07]  /*6c70*/  LDSM.16.M88.4 R156, [R202+0x3800] ;  /* 0x00380000ca9c783b */ /* 0x000fee0000000200 */
[C---:B--2---:R-:W-:Y:S08]  /*6c80*/  HMMA.16816.F32 R12, R172.reuse, R140, R12 ;  /* 0x0000008cac0c723c */ /* 0x044ff0000000180c */
        /* <DEDUP_REMOVED lines=8> */
[C---:B------:R-:W-:Y:S08]  /*6d10*/  HMMA.16816.F32 R36, R172.reuse, R160, R36 ;  /* 0x000000a0ac24723c */ /* 0x040ff00000001824 */
[C---:B------:R-:W-:Y:S01]  /*6d20*/  HMMA.16816.F32 R40, R172.reuse, R162, R40 ;  /* 0x000000a2ac28723c */ /* 0x040fe20000001828 */
[----:B------:R-:W-:Y:S07]  /*6d30*/  LDSM.16.M88.4 R160, [R202+0x4000] ;  /* 0x00400000caa0783b */ /* 0x000fee0000000200 */
[C---:B------:R-:W-:Y:S08]  /*6d40*/  HMMA.16816.F32 R44, R172.reuse, R168, R44 ;  /* 0x000000a8ac2c723c */ /* 0x040ff0000000182c */
[C---:B------:R-:W-:Y:S01]  /*6d50*/  HMMA.16816.F32 R48, R172.reuse, R170, R48 ;  /* 0x000000aaac30723c */ /* 0x040fe20000001830 */
[----:B------:R-:W-:Y:S07]  /*6d60*/  LDSM.16.M88.4 R168, [R202+0x4800] ;  /* 0x00480000caa8783b */ /* 0x000fee0000000200 */
[C---:B------:R-:W-:Y:S08]  /*6d70*/  HMMA.16816.F32 R52, R172.reuse, R176, R52 ;  /* 0x000000b0ac34723c */ /* 0x040ff00000001834 */
[----:B------:R-:W-:Y:S01]  /*6d80*/  HMMA.16816.F32 R56, R172, R178, R56 ;  /* 0x000000b2ac38723c */ /* 0x000fe20000001838 */
[----:B------:R-:W-:Y:S07]  /*6d90*/  LDSM.16.M88.4 R176, [R202+0x6000] ;  /* 0x00600000cab0783b */ /* 0x000fee0000000200 */
[C---:B-1----:R-:W-:Y:S08]  /*6da0*/  HMMA.16816.F32 R4, R180.reuse, R136, R4 ;  /* 0x00000088b404723c */ /* 0x042ff00000001804 */
[C---:B------:R-:W-:Y:S01]  /*6db0*/  HMMA.16816.F32 R8, R180.reuse, R138, R8 ;  /* 0x0000008ab408723c */ /* 0x040fe20000001808 */
[----:B------:R-:W1:Y:S07]  /*6dc0*/  LDSM.16.M88.4 R136, [R196+0x6000] ;  /* 0x00600000c488783b */ /* 0x000e6e0000000200 */
[C---:B------:R-:W-:Y:S08]  /*6dd0*/  HMMA.16816.F32 R12, R180.reuse, R152, R12 ;  /* 0x00000098b40c723c */ /* 0x040ff0000000180c */
[C---:B------:R-:W-:Y:S01]  /*6de0*/  HMMA.16816.F32 R16, R180.reuse, R154, R16 ;  /* 0x0000009ab410723c */ /* 0x040fe20000001810 */
[----:B------:R-:W5:Y:S07]  /*6df0*/  LDSM.16.M88.4 R152, [R196+0x6800] ;  /* 0x00680000c498783b */ /* 0x000f6e0000000200 */
        /* <DEDUP_REMOVED lines=8> */
[----:B------:R-:W-:Y:S07]  /*6e80*/  LDSM.16.M88.4 R148, [R0+0x3800] ;  /* 0x003800000094783b */ /* 0x000fee0000000200 */
[C---:B-1----:R-:W-:Y:S08]  /*6e90*/  HMMA.16816.F32 R44, R180.reuse, R136, R44 ;  /* 0x00000088b42c723c */ /* 0x042ff0000000182c */
[C---:B------:R-:W-:Y:S01]  /*6ea0*/  HMMA.16816.F32 R48, R180.reuse, R138, R48 ;  /* 0x0000008ab430723c */ /* 0x040fe20000001830 */
[----:B------:R-:W1:Y:S07]  /*6eb0*/  LDSM.16.M88.4 R136, [R202+0x6800] ;  /* 0x00680000ca88783b */ /* 0x000e6e0000000200 */
[C---:B-----5:R-:W-:Y:S08]  /*6ec0*/  HMMA.16816.F32 R52, R180.reuse, R152, R52 ;  /* 0x00000098b434723c */ /* 0x060ff00000001834 */
[----:B------:R-:W-:Y:S01]  /*6ed0*/  HMMA.16816.F32 R56, R180, R154, R56 ;  /* 0x0000009ab438723c */ /* 0x000fe20000001838 */
[----:B------:R-:W-:Y:S07]  /*6ee0*/  LDSM.16.M88.4 R152, [R0+0x5000] ;  /* 0x005000000098783b */ /* 0x000fee0000000200 */
[C---:B------:R-:W-:Y:S08]  /*6ef0*/  HMMA.16816.F32 R4, R184.reuse, R156, R4 ;  /* 0x0000009cb804723c */ /* 0x040ff00000001804 */
[C---:B------:R-:W-:Y:S01]  /*6f00*/  HMMA.16816.F32 R8, R184.reuse, R158, R8 ;  /* 0x0000009eb808723c */ /* 0x040fe20000001808 */
[----:B------:R-:W-:Y:S07]  /*6f10*/  LDSM.16.M88.4 R156, [R0+0x5800] ;  /* 0x00580000009c783b */ /* 0x000fee0000000200 */
[C---:B------:R-:W-:Y:S08]  /*6f20*/  HMMA.16816.F32 R12, R184.reuse, R160, R12 ;  /* 0x000000a0b80c723c */ /* 0x040ff0000000180c */
[C---:B------:R-:W-:Y:S01]  /*6f30*/  HMMA.16816.F32 R16, R184.reuse, R162, R16 ;  /* 0x000000a2b810723c */ /* 0x040fe20000001810 */
[----:B------:R-:W-:Y:S07]  /*6f40*/  LDSM.16.M88.4 R160, [R0+0x6000] ;  /* 0x0060000000a0783b */ /* 0x000fee0000000200 */
        /* <DEDUP_REMOVED lines=9> */
[C---:B------:R-:W-:Y:S08]  /*6fe0*/  HMMA.16816.F32 R44, R184.reuse, R176, R44 ;  /* 0x000000b0b82c723c */ /* 0x040ff0000000182c */
[C---:B------:R-:W-:Y:S01]  /*6ff0*/  HMMA.16816.F32 R48, R184.reuse, R178, R48 ;  /* 0x000000b2b830723c */ /* 0x040fe20000001830 */
[----:B------:R-:W4:Y:S07]  /*7000*/  LDSM.16.M88.4 R176, [R197+0x3800] ;  /* 0x00380000c5b0783b */ /* 0x000f2e0000000200 */
[C---:B-1----:R-:W-:Y:S08]  /*7010*/  HMMA.16816.F32 R52, R184.reuse, R136, R52 ;  /* 0x00000088b834723c */ /* 0x042ff00000001834 */
[----:B------:R-:W-:Y:S01]  /*7020*/  HMMA.16816.F32 R56, R184, R138, R56 ;  /* 0x0000008ab838723c */ /* 0x000fe20000001838 */
[----:B------:R-:W1:Y:S07]  /*7030*/  LDSM.16.M88.4 R136, [R197+0x4000] ;  /* 0x00400000c588783b */ /* 0x000e6e0000000200 */
[C---:B------:R-:W-:Y:S08]  /*7040*/  HMMA.16816.F32 R4, R188.reuse, R148, R4 ;  /* 0x00000094bc04723c */ /* 0x040ff00000001804 */
[C---:B------:R-:W-:Y:S08]  /*7050*/  HMMA.16816.F32 R8, R188.reuse, R150, R8 ;  /* 0x00000096bc08723c */ /* 0x040ff00000001808 */
[C---:B--2---:R-:W-:Y:S08]  /*7060*/  HMMA.16816.F32 R12, R188.reuse, R140, R12 ;  /* 0x0000008cbc0c723c */ /* 0x044ff0000000180c */
        /* <DEDUP_REMOVED lines=13> */
[C---:B-1----:R-:W-:Y:S08]  /*7140*/  HMMA.16816.F32 R12, R192.reuse, R136, R12 ;  /* 0x00000088c00c723c */ /* 0x042ff0000000180c */
[----:B------:R-:W-:Y:S01]  /*7150*/  FMUL.FTZ R0, R4, c[0x0][0x320] ;  /* 0x0000c80004007a20 */ /* 0x000fe20000410000 */
[C---:B------:R-:W-:Y:S03]  /*7160*/  HMMA.16816.F32 R16, R192.reuse, R138, R16 ;  /* 0x0000008ac010723c */ /* 0x040fe60000001810 */
[----:B------:R1:W2:Y:S04]  /*7170*/  MUFU.TANH R144, R0 ;  /* 0x0000000000907308 */ /* 0x0002a80000002400 */
[----:B------:R-:W-:Y:S02]  /*7180*/  FMUL.FTZ R10, R10, c[0x0][0x320] ;  /* 0x0000c8000a0a7a20 */ /* 0x000fe40000410000 */
[----:B------:R-:W-:Y:S04]  /*7190*/  FMUL.FTZ R3, R11, c[0x0][0x320] ;  /* 0x0000c8000b037a20 */ /* 0x000fe80000410000 */
[----:B------:R-:W3:Y:S02]  /*71a0*/  MUFU.TANH R137, R10 ;  /* 0x0000000a00897308 */ /* 0x000ee40000002400 */
[----:B------:R-:W-:Y:S08]  /*71b0*/  FMUL.FTZ R2, R12, c[0x0][0x320] ;  /* 0x0000c8000c027a20 */ /* 0x000ff00000410000 */
[----:B------:R4:W2:Y:S01]  /*71c0*/  MUFU.TANH R138, R2 ;  /* 0x00000002008a7308 */ /* 0x0008a20000002400 */
[----:B-1----:R-:W-:Y:S09]  /*71d0*/  FMUL.FTZ R0, R5, c[0x0][0x320] ;  /* 0x0000c80005007a20 */ /* 0x002ff20000410000 */
[----:B------:R1:W1:Y:S10]  /*71e0*/  MUFU.TANH R143, R0 ;  /* 0x00000000008f7308 */ /* 0x0002740000002400 */
[----:B------:R-:W2:Y:S01]  /*71f0*/  MUFU.TANH R142, R3 ;  /* 0x00000003008e7308 */ /* 0x000ea20000002400 */
[----:B----4-:R-:W-:Y:S09]  /*7200*/  FMUL.FTZ R2, R19, c[0x0][0x320] ;  /* 0x0000c80013027a20 */ /* 0x010ff20000410000 */
[----:B------:R-:W4:Y:S01]  /*7210*/  MUFU.TANH R152, R2 ;  /* 0x0000000200987308 */ /* 0x000f220000002400 */
[----:B-1----:R-:W-:Y:S09]  /*7220*/  FMUL.FTZ R0, R6, c[0x0][0x320] ;  /* 0x0000c80006007a20 */ /* 0x002ff20000410000 */
[----:B------:R1:W1:Y:S02]  /*7230*/  MUFU.TANH R140, R0 ;  /* 0x00000000008c7308 */ /* 0x0002640000002400 */
[----:B-1----:R-:W-:Y:S02]  /*7240*/  FMUL.FTZ R0, R7, c[0x0][0x320] ;  /* 0x0000c80007007a20 */ /* 0x002fe40000410000 */
[----:B------:R-:W1:Y:S06]  /*7250*/  LDSM.16.M88.4 R4, [R197+0x4800] ;  /* 0x00480000c504783b */ /* 0x000e6c0000000200 */
[----:B------:R5:W1:Y:S02]  /*7260*/  MUFU.TANH R145, R0 ;  /* 0x0000000000917308 */ /* 0x000a640000002400 */
[----:B-----5:R-:W-:Y:S08]  /*7270*/  FMUL.FTZ R0, R8, c[0x0][0x320] ;  /* 0x0000c80008007a20 */ /* 0x020ff00000410000 */
[----:B------:R5:W2:Y:S01]  /*7280*/  MUFU.TANH R141, R0 ;  /* 0x00000000008d7308 */ /* 0x000aa20000002400 */
[C---:B-1----:R-:W-:Y:S08]  /*7290*/  HMMA.16816.F32 R20, R192.reuse, R4, R20 ;  /* 0x00000004c014723c */ /* 0x042ff00000001814 */
[C---:B------:R-:W-:Y:S01]  /*72a0*/  HMMA.16816.F32 R24, R192.reuse, R6, R24 ;  /* 0x00000006c018723c */ /* 0x040fe20000001818 */
[----:B------:R-:W-:Y:S03]  /*72b0*/  LDSM.16.M88.4 R4, [R197+0x5800] ;  /* 0x00580000c504783b */ /* 0x000fe60000000200 */
[----:B-----5:R-:W-:Y:S05]  /*72c0*/  FMUL.FTZ R0, R9, c[0x0][0x320] ;  /* 0x0000c80009007a20 */ /* 0x020fea0000410000 */
[----:B------:R-:W1:Y:S01]  /*72d0*/  LDSM.16.M88.4 R8, [R197+0x5000] ;  /* 0x00500000c508783b */ /* 0x000e620000000200 */
[----:B------:R5:W1:Y:S11]  /*72e0*/  MUFU.TANH R136, R0 ;  /* 0x0000000000887308 */ /* 0x000a760000002400 */
[----:B------:R-:W-:Y:S03]  /*72f0*/  @!UPT UIADD3 URZ, URZ, URZ, URZ ;  /* 0x0000003f3f3ff290 */ /* 0x000fe6000fffe03f */
[----:B------:R-:W-:Y:S04]  /*7300*/  FMUL.FTZ R2, R27, c[0x0][0x320] ;  /* 0x0000c8001b027a20 */ /* 0x000fe80000410000 */
[----:B------:R-:W2:Y:S01]  /*7310*/  MUFU.TANH R160, R2 ;  /* 0x0000000200a07308 */ /* 0x000ea20000002400 */
[----:B-----5:R-:W-:Y:S09]  /*7320*/  FMUL.FTZ R0, R13, c[0x0][0x320] ;  /* 0x0000c8000d007a20 */ /* 0x020ff20000410000 */
[----:B------:R5:W2:Y:S01]  /*7330*/  MUFU.TANH R139, R0 ;  /* 0x00000000008b7308 */ /* 0x000aa20000002400 */
[C---:B-1----:R-:W-:Y:S08]  /*7340*/  HMMA.16816.F32 R28, R192.reuse, R8, R28 ;  /* 0x00000008c01c723c */ /* 0x042ff0000000181c */
[C---:B------:R-:W-:Y:S01]  /*7350*/  HMMA.16816.F32 R32, R192.reuse, R10, R32 ;  /* 0x0000000ac020723c */ /* 0x040fe20000001820 */
[----:B------:R-:W1:Y:S03]  /*7360*/  LDSM.16.M88.4 R8, [R197+0x6000] ;  /* 0x00600000c508783b */ /* 0x000e660000000200 */
[----:B-----5:R-:W-:Y:S04]  /*7370*/  FMUL.FTZ R0, R14, c[0x0][0x320] ;  /* 0x0000c8000e007a20 */ /* 0x020fe80000410000 */
[C---:B------:R-:W-:Y:S01]  /*7380*/  HMMA.16816.F32 R36, R192.reuse, R4, R36 ;  /* 0x00000004c024723c */ /* 0x040fe20000001824 */
[----:B------:R5:W1:Y:S07]  /*7390*/  MUFU.TANH R146, R0 ;  /* 0x0000000000927308 */ /* 0x000a6e0000002400 */
[C---:B------:R-:W-:Y:S01]  /*73a0*/  HMMA.16816.F32 R40, R192.reuse, R6, R40 ;  /* 0x00000006c028723c */ /* 0x040fe20000001828 */
[----:B------:R-:W2:Y:S01]  /*73b0*/  LDSM.16.M88.4 R4, [R197+0x6800] ;  /* 0x00680000c504783b */ /* 0x000ea20000000200 */
[----:B------:R-:W-:Y:S06]  /*73c0*/  DEPBAR.LE SB0, 0x0 ;  /* 0x000080000000791a */ /* 0x000fec0000000000 */
[----:B------:R-:W-:Y:S04]  /*73d0*/  FMUL.FTZ R2, R35, c[0x0][0x320] ;  /* 0x0000c80023027a20 */ /* 0x000fe80000410000 */
[----:B------:R3:W2:Y:S01]  /*73e0*/  MUFU.TANH R176, R2 ;  /* 0x0000000200b07308 */ /* 0x0006a20000002400 */
[----:B------:R-:W-:Y:S01]  /*73f0*/  BAR.SYNC.DEFER_BLOCKING 0x0 ;  /* 0x0000000000007b1d */ /* 0x000fe20000010000 */
[----:B-----5:R-:W-:Y:S08]  /*7400*/  FMUL.FTZ R0, R15, c[0x0][0x320] ;  /* 0x0000c8000f007a20 */ /* 0x020ff00000410000 */
[----:B------:R5:W4:Y:S01]  /*7410*/  MUFU.TANH R148, R0 ;  /* 0x0000000000947308 */ /* 0x000b220000002400 */
[C---:B-1----:R-:W-:Y:S08]  /*7420*/  HMMA.16816.F32 R44, R192.reuse, R8, R44 ;  /* 0x00000008c02c723c */ /* 0x042ff0000000182c */
[C---:B------:R-:W-:Y:S04]  /*7430*/  HMMA.16816.F32 R48, R192.reuse, R10, R48 ;  /* 0x0000000ac030723c */ /* 0x040fe80000001830 */
[----:B---3--:R-:W-:Y:S04]  /*7440*/  FMUL.FTZ R2, R43, c[0x0][0x320] ;  /* 0x0000c8002b027a20 */ /* 0x008fe80000410000 */
[----:B------:R-:W1:Y:S01]  /*7450*/  MUFU.TANH R214, R2 ;  /* 0x0000000200d67308 */ /* 0x000e620000002400 */
[C---:B--2---:R-:W-:Y:S03]  /*7460*/  HMMA.16816.F32 R52, R192.reuse, R4, R52 ;  /* 0x00000004c034723c */ /* 0x044fe60000001834 */
[----:B-----5:R-:W-:Y:S04]  /*7470*/  FMUL.FTZ R0, R16, c[0x0][0x320] ;  /* 0x0000c80010007a20 */ /* 0x020fe80000410000 */
[----:B------:R-:W-:Y:S01]  /*7480*/  MOV R4, R69 ;  /* 0x0000004500047202 */ /* 0x000fe20000000f00 */
[----:B------:R-:W-:Y:S01]  /*7490*/  HMMA.16816.F32 R56, R192, R6, R56 ;  /* 0x00000006c038723c */ /* 0x000fe20000001838 */
[----:B------:R2:W3:Y:S03]  /*74a0*/  MUFU.TANH R149, R0 ;  /* 0x0000000000957308 */ /* 0x0004e60000002400 */
[----:B--2---:R-:W-:Y:S07]  /*74b0*/  FMUL.FTZ R0, R17, c[0x0][0x320] ;  /* 0x0000c80011007a20 */ /* 0x004fee0000410000 */
[----:B------:R2:W1:Y:S02]  /*74c0*/  MUFU.TANH R150, R0 ;  /* 0x0000000000967308 */ /* 0x0004640000002400 */
[----:B--2---:R-:W-:Y:S08]  /*74d0*/  FMUL.FTZ R0, R18, c[0x0][0x320] ;  /* 0x0000c80012007a20 */ /* 0x004ff00000410000 */
        /* <DEDUP_REMOVED lines=74> */
[----:B------:R2:W1:Y:S01]  /*7980*/  MUFU.TANH R71, R0 ;  /* 0x0000000000477308 */ /* 0x0004620000002400 */
[----:B------:R-:W-:-:S05]  /*7990*/  @!P0 BRA `(.L_x_143) ;  /* 0x000003b000008947 */ /* 0x000fca0003800000 */
[----:B---34-:R-:W-:Y:S01]  /*79a0*/  IADD3 R2, R209, -0x1, RZ ;  /* 0xffffffffd1027810 */ /* 0x018fe20007ffe0ff */
[----:B------:R-:W3:Y:S01]  /*79b0*/  S2R R235, SR_TID.X ;  /* 0x0000000000eb7919 */ /* 0x000ee20000002100 */
[----:B------:R-:W-:Y:S02]  /*79c0*/  P2R R13, PR, RZ, 0x10 ;  /* 0x00000010ff0d7803 */ /* 0x000fe40000000000 */
[----:B------:R-:W-:Y:S01]  /*79d0*/  SHF.R.S32.HI R3, RZ, 0x1f, R2 ;  /* 0x0000001fff037819 */ /* 0x000fe20000011402 */
[C---:B------:R-:W-:Y:S04]  /*79e0*/  IMAD.WIDE.U32 R6, R2.reuse, c[0x0][0x1e0], RZ ;  /* 0x0000780002067a25 */ /* 0x040fe800078e00ff */
[----:B------:R-:W-:Y:S04]  /*79f0*/  IMAD R3, R3, c[0x0][0x1e0], RZ ;  /* 0x0000780003037a24 */ /* 0x000fe800078e02ff */
[----:B------:R-:W-:Y:S04]  /*7a00*/  IMAD R2, R2, c[0x0][0x1e4], R3 ;  /* 0x0000790002027a24 */ /* 0x000fe800078e0203 */
[----:B------:R-:W-:Y:S02]  /*7a10*/  IMAD.IADD R5, R7, 0x1, R2 ;  /* 0x0000000107057824 */ /* 0x000fe400078e0202 */
[----:B------:R-:W-:Y:S04]  /*7a20*/  IMAD.WIDE.U32 R2, R6, 0x70, RZ ;  /* 0x0000007006027825 */ /* 0x000fe800078e00ff */
[----:B------:R-:W-:Y:S01]  /*7a30*/  IMAD R5, R5, 0x70, RZ ;  /* 0x0000007005057824 */ /* 0x000fe200078e02ff */
[----:B---3--:R-:W-:Y:S03]  /*7a40*/  SHF.R.S32.HI R234, RZ, 0x1f, R235 ;  /* 0x0000001fffea7819 */ /* 0x008fe600000114eb */
[----:B------:R-:W-:Y:S01]  /*7a50*/  IMAD.IADD R3, R3, 0x1, R5 ;  /* 0x0000000103037824 */ /* 0x000fe200078e0205 */
[----:B------:R-:W-:Y:S04]  /*7a60*/  LEA.HI R234, R234, R235, RZ, 0x3 ;  /* 0x000000ebeaea7211 */ /* 0x000fe800078f18ff */
[----:B------:R-:W-:Y:S04]  /*7a70*/  SHF.R.S32.HI R234, RZ, 0x3, R234 ;  /* 0x00000003ffea7819 */ /* 0x000fe800000114ea */
[----:B--2---:R-:W-:Y:S04]  /*7a80*/  IADD3 R0, -R234, 0x70, RZ ;  /* 0x00000070ea007810 */ /* 0x004fe80007ffe1ff */
[C---:B------:R-:W-:Y:S02]  /*7a90*/  ISETP.GE.AND P2, PT, R0.reuse, 0x21, PT ;  /* 0x000000210000780c */ /* 0x040fe40003f46270 */
[C---:B------:R-:W-:Y:S02]  /*7aa0*/  ISETP.GE.AND P1, PT, R0.reuse, 0x41, PT ;  /* 0x000000410000780c */ /* 0x040fe40003f26270 */
[----:B------:R-:W-:Y:S09]  /*7ab0*/  ISETP.GE.AND P3, PT, R0, 0x1, PT ;  /* 0x000000010000780c */ /* 0x000ff20003f66270 */
[----:B------:R-:W-:Y:S02]  /*7ac0*/  @P2 IMAD.MOV.U32 R6, RZ, RZ, c[0x0][0x1e0] ;  /* 0x00007800ff062624 */ /* 0x000fe400078e00ff */
[----:B------:R-:W-:Y:S02]  /*7ad0*/  @P2 IMAD.MOV.U32 R7, RZ, RZ, c[0x0][0x1e4] ;  /* 0x00007900ff072624 */ /* 0x000fe400078e00ff */
[----:B------:R-:W-:Y:S01]  /*7ae0*/  @P1 IMAD.MOV.U32 R5, RZ, RZ, c[0x0][0x1e0] ;  /* 0x00007800ff051624 */ /* 0x000fe200078e00ff */
[CC--:B------:R-:W-:Y:S04]  /*7af0*/  @P2 LEA R8, P0, R6.reuse, R2.reuse, 0x5 ;  /* 0x0000000206082211 */ /* 0x0c0fe800078028ff */
[-C--:B------:R-:W-:Y:S01]  /*7b00*/  @P2 LEA.HI.X R9, R6, R3.reuse, R7, 0x5, P0 ;  /* 0x0000000306092211 */ /* 0x080fe200000f2c07 */
[----:B------:R-:W-:Y:S01]  /*7b10*/  @P1 IMAD.MOV.U32 R6, RZ, RZ, c[0x0][0x1e4] ;  /* 0x00007900ff061624 */ /* 0x000fe200078e00ff */
[CC--:B------:R-:W-:Y:S04]  /*7b20*/  @P1 LEA R10, P0, R5.reuse, R2.reuse, 0x6 ;  /* 0x00000002050a1211 */ /* 0x0c0fe800078030ff */
[----:B------:R-:W-:Y:S02]  /*7b30*/  @P1 LEA.HI.X R11, R5, R3, R6, 0x6, P0 ;  /* 0x00000003050b1211 */ /* 0x000fe400000f3406 */
[----:B------:R-:W-:Y:S05]  /*7b40*/  @P3 IADD3 R5, P0, R232, R2, RZ ;  /* 0x00000002e8053210 */ /* 0x000fea0007f1e0ff */
[----:B------:R-:W-:Y:S01]  /*7b50*/  @P3 IMAD.X R7, R3, 0x1, R231, P0 ;  /* 0x0000000103073824 */ /* 0x000fe200000e06e7 */
[C---:B------:R-:W-:Y:S04]  /*7b60*/  @P3 LEA R6, P0, R5.reuse, c[0x0][0x1c8], 0x1 ;  /* 0x0000720005063a11 */ /* 0x040fe800078008ff */
[----:B------:R-:W-:Y:S02]  /*7b70*/  @P3 LEA.HI.X R7, R5, c[0x0][0x1cc], R7, 0x1, P0 ;  /* 0x0000730005073a11 */ /* 0x000fe400000f0c07 */
[-C--:B------:R-:W-:Y:S03]  /*7b80*/  @P2 IADD3 R5, P0, R8, R232.reuse, RZ ;  /* 0x000000e808052210 */ /* 0x080fe60007f1e0ff */
[----:B------:R-:W-:Y:S01]  /*7b90*/  @!PT LDS RZ, [RZ] ;  /* 0x00000000fffff984 */ /* 0x000fe20000000800 */
[----:B------:R-:W-:Y:S01]  /*7ba0*/  @!PT LDS RZ, [RZ] ;  /* 0x00000000fffff984 */ /* 0x000fe20000000800 */
[----:B------:R-:W-:Y:S01]  /*7bb0*/  @!PT LDS RZ, [RZ] ;  /* 0x00000000fffff984 */ /* 0x000fe20000000800 */
[----:B------:R2:W-:Y:S02]  /*7bc0*/  @P3 LDGSTS.E.BYPASS.LTC128B.128 [R208+0x8100], [R6.64], !P5 ;  /* 0x0810000006d03fae */ /* 0x0005e4000e901d46 */
[--C-:B------:R-:W-:Y:S01]  /*7bd0*/  @P2 IMAD.X R8, R9, 0x1, R231.reuse, P0 ;  /* 0x0000000109082824 */ /* 0x100fe200000e06e7 */
[----:B------:R-:W-:Y:S01]  /*7be0*/  @P1 IADD3 R9, P0, R10, R232, RZ ;  /* 0x000000e80a091210 */ /* 0x000fe20007f1e0ff */
[----:B------:R2:W-:Y:S04]  /*7bf0*/  @P3 LDGSTS.E.BYPASS.LTC128B.128 [R208+0xb900], [R6.64+0x80], !P6 ;  /* 0x0b90008006d03fae */ /* 0x0005e8000f101d46 */
[----:B------:R-:W-:Y:S01]  /*7c00*/  @P1 IMAD.X R12, R11, 0x1, R231, P0 ;  /* 0x000000010b0c1824 */ /* 0x000fe200000e06e7 */
[C---:B------:R-:W-:Y:S04]  /*7c10*/  @P2 LEA R10, P0, R5.reuse, c[0x0][0x1c8], 0x1 ;  /* 0x00007200050a2a11 */ /* 0x040fe800078008ff */
[----:B------:R-:W-:Y:S02]  /*7c20*/  @P2 LEA.HI.X R11, R5, c[0x0][0x1cc], R8, 0x1, P0 ;  /* 0x00007300050b2a11 */ /* 0x000fe400000f0c08 */
[C---:B------:R-:W-:Y:S03]  /*7c30*/  @P1 LEA R8, P0, R9.reuse, c[0x0][0x1c8], 0x1 ;  /* 0x0000720009081a11 */ /* 0x040fe600078008ff */
[----:B------:R2:W-:Y:S01]  /*7c40*/  @P2 LDGSTS.E.BYPASS.LTC128B.128 [R208+0x9100], [R10.64], !P5 ;  /* 0x091000000ad02fae */ /* 0x0005e2000e901d46 */
[----:B------:R-:W-:Y:S02]  /*7c50*/  @P1 LEA.HI.X R9, R9, c[0x0][0x1cc], R12, 0x1, P0 ;  /* 0x0000730009091a11 */ /* 0x000fe400000f0c0c */
[----:B------:R-:W-:Y:S01]  /*7c60*/  ISETP.GE.AND P0, PT, R0, 0x61, PT ;  /* 0x000000610000780c */ /* 0x000fe20003f06270 */
[----:B------:R2:W-:Y:S04]  /*7c70*/  @P2 LDGSTS.E.BYPASS.LTC128B.128 [R208+0xc900], [R10.64+0x80], !P6 ;  /* 0x0c9000800ad02fae */ /* 0x0005e8000f101d46 */
[----:B------:R2:W-:Y:S04]  /*7c80*/  @P1 LDGSTS.E.BYPASS.LTC128B.128 [R208+0xa100], [R8.64], !P5 ;  /* 0x0a10000008d01fae */ /* 0x0005e8000e901d46 */
[----:B------:R2:W-:Y:S04]  /*7c90*/  @P1 LDGSTS.E.BYPASS.LTC128B.128 [R208+0xd900], [R8.64+0x80], !P6 ;  /* 0x0d90008008d01fae */ /* 0x0005e8000f101d46 */
[----:B------:R-:W-:Y:S02]  /*7ca0*/  @P0 IMAD.MOV.U32 R5, RZ, RZ, c[0x0][0x1e0] ;  /* 0x00007800ff050624 */ /* 0x000fe400078e00ff */
[----:B------:R-:W-:Y:S02]  /*7cb0*/  @P0 IMAD.MOV.U32 R0, RZ, RZ, c[0x0][0x1e4] ;  /* 0x00007900ff000624 */ /* 0x000fe400078e00ff */
[----:B------:R-:W-:Y:S04]  /*7cc0*/  @P0 IMAD.WIDE.U32 R2, R5, 0x60, R2 ;  /* 0x0000006005020825 */ /* 0x000fe800078e0002 */
[----:B------:R-:W-:Y:S01]  /*7cd0*/  @P0 IMAD R5, R0, 0x60, RZ ;  /* 0x0000006000050824 */ /* 0x000fe200078e02ff */
[----:B------:R-:W-:Y:S04]  /*7ce0*/  @P0 IADD3 R0, P4, R232, R2, RZ ;  /* 0x00000002e8000210 */ /* 0x000fe80007f9e0ff */
[C---:B------:R-:W-:Y:S02]  /*7cf0*/  @P0 LEA R2, P3, R0.reuse, c[0x0][0x1c8], 0x1 ;  /* 0x0000720000020a11 */ /* 0x040fe400078608ff */
[----:B------:R-:W-:Y:S02]  /*7d00*/  @P0 IADD3.X R3, R231, R5, R3, P4, !PT ;  /* 0x00000005e7030210 */ /* 0x000fe400027fe403 */
[----:B------:R-:W-:Y:S02]  /*7d10*/  ISETP.NE.AND P4, PT, R13, RZ, PT ;  /* 0x000000ff0d00720c */ /* 0x000fe40003f85270 */
[----:B------:R-:W-:Y:S05]  /*7d20*/  @P0 LEA.HI.X R3, R0, c[0x0][0x1cc], R3, 0x1, P3 ;  /* 0x0000730000030a11 */ /* 0x000fea00018f0c03 */
[----:B------:R2:W-:Y:S04]  /*7d30*/  @P0 LDGSTS.E.BYPASS.LTC128B.128 [R208+0xb100], [R2.64], !P5 ;  /* 0x0b10000002d00fae */ /* 0x0005e8000e901d46 */
[----:B------:R2:W-:Y:S02]  /*7d40*/  @P0 LDGSTS.E.BYPASS.LTC128B.128 [R208+0xe900], [R2.64+0x80], !P6 ;  /* 0x0e90008002d00fae */ /* 0x0005e4000f101d46 */
.L_x_143:
[----:B---34-:R-:W-:Y:S05]  /*7d50*/  BSYNC B0 ;  /* 0x0000000000007941 */ /* 0x018fea0003800000 */
.L_x_142:
[----:B--2---:R-:W-:Y:S01]  /*7d60*/  FMNMX.FTZ R0, R144, R69, !PT ;  /* 0x0000004590007209 */ /* 0x004fe20007810000 */
[----:B------:R-:W-:Y:S01]  /*7d70*/  LDSM.16.MT88.4 R12, [R198] ;  /* 0x00000000c60c783b */ /* 0x000fe20000004200 */
[----:B------:R-:W-:Y:S02]  /*7d80*/  FMNMX.FTZ R2, R140, R68, !PT ;  /* 0x000000448c027209 */ /* 0x000fe40007810000 */
[----:B------:R-:W-:Y:S02]  /*7d90*/  FMNMX.FTZ R0, R143, R0, !PT ;  /* 0x000000008f007209 */ /* 0x000fe40007810000 */
[----:B------:R-:W-:Y:S02]  /*7da0*/  FMNMX.FTZ R2, R145, R2, !PT ;  /* 0x0000000291027209 */ /* 0x000fe40007810000 */
[----:B------:R-:W-:Y:S01]  /*7db0*/  FMNMX.FTZ R0, R141, R0, !PT ;  /* 0x000000008d007209 */ /* 0x000fe20007810000 */
        /* <DEDUP_REMOVED lines=11> */
[----:B-1----:R-:W-:Y:S02]  /*7e70*/  FMNMX.FTZ R2, R151, R2, !PT ;  /* 0x0000000297027209 */ /* 0x002fe40007810000 */
[----:B------:R-:W-:Y:S02]  /*7e80*/  FMNMX.FTZ R0, R150, R0, !PT ;  /* 0x0000000096007209 */ /* 0x000fe40007810000 */
[----:B------:R-:W-:Y:S02]  /*7e90*/  FMNMX.FTZ R2, R152, R2, !PT ;  /* 0x0000000298027209 */ /* 0x000fe40007810000 */
[----:B------:R-:W-:Y:S01]  /*7ea0*/  FMNMX.FTZ R0, R153, R0, !PT ;  /* 0x0000000099007209 */ /* 0x000fe20007810000 */
[----:B------:R-:W-:Y:S01]  /*7eb0*/  LDSM.16.MT88.4 R44, [R198+0x3800] ;  /* 0x00380000c62c783b */ /* 0x000fe20000004200 */
[----:B------:R-:W-:Y:S02]  /*7ec0*/  FMNMX.FTZ R2, R155, R2, !PT ;  /* 0x000000029b027209 */ /* 0x000fe40007810000 */
        /* <DEDUP_REMOVED lines=8> */
[----:B------:R-:W0:Y:S01]  /*7f50*/  LDGDEPBAR ;  /* 0x00000000000079af */ /* 0x000e220000000000 */
[----:B------:R-:W-:Y:S02]  /*7f60*/  FMNMX.FTZ R2, R163, R2, !PT ;  /* 0x00000002a3027209 */ /* 0x000fe40007810000 */
        /* <DEDUP_REMOVED lines=25> */
[----:B------:R-:W-:Y:S02]  /*8100*/  LOP3.LUT P0, RZ, R229, 0x4, RZ, 0xc0, !PT ;  /* 0x00000004e5ff7812 */ /* 0x000fe4000780c0ff */
[----:B------:R-:W-:Y:S02]  /*8110*/  FMNMX.FTZ R3, R227, R0, !PT ;  /* 0x00000000e3037209 */ /* 0x000fe40007810000 */
[----:B------:R-:W-:Y:S02]  /*8120*/  FMNMX.FTZ R0, R226, R2, !PT ;  /* 0x00000002e2007209 */ /* 0x000fe40007810000 */
[----:B------:R-:W-:Y:S02]  /*8130*/  FMNMX.FTZ R3, R228, R3, !PT ;  /* 0x00000003e4037209 */ /* 0x000fe40007810000 */
[----:B------:R-:W-:Y:S02]  /*8140*/  FMNMX.FTZ R0, R70, R0, !PT ;  /* 0x0000000046007209 */ /* 0x000fe40007810000 */
[----:B------:R-:W-:Y:S01]  /*8150*/  IADD3 R209, R209, -0x1, RZ ;  /* 0xffffffffd1d17810 */ /* 0x000fe20007ffe0ff */
[----:B------:R-:W-:Y:S01]  /*8160*/  SHFL.BFLY PT, R5, R3, 0x2, 0x1f ;  /* 0x0c401f0003057f89 */ /* 0x000fe200000e0000 */
[----:B------:R-:W-:Y:S07]  /*8170*/  FMNMX.FTZ R0, R71, R0, !PT ;  /* 0x0000000047007209 */ /* 0x000fee0007810000 */
[----:B------:R-:W1:Y:S02]  /*8180*/  SHFL.BFLY PT, R2, R0, 0x2, 0x1f ;  /* 0x0c401f0000027f89 */ /* 0x000e6400000e0000 */
[----:B-1----:R-:W-:Y:S02]  /*8190*/  FMNMX.FTZ R0, R0, R2, !PT ;  /* 0x0000000200007209 */ /* 0x002fe40007810000 */
[----:B------:R-:W-:Y:S04]  /*81a0*/  FMNMX.FTZ R5, R3, R5, !PT ;  /* 0x0000000503057209 */ /* 0x000fe80007810000 */
[----:B------:R-:W1:Y:S08]  /*81b0*/  SHFL.BFLY PT, R3, R0, 0x1, 0x1f ;  /* 0x0c201f0000037f89 */ /* 0x000e7000000e0000 */
[----:B------:R-:W2:Y:S01]  /*81c0*/  SHFL.BFLY PT, R6, R5, 0x1, 0x1f ;  /* 0x0c201f0005067f89 */ /* 0x000ea200000e0000 */
[----:B-1----:R-:W-:Y:S02]  /*81d0*/  FMNMX.FTZ R3, R0, R3, !PT ;  /* 0x0000000300037209 */ /* 0x002fe40007810000 */
[----:B--2---:R-:W-:Y:S05]  /*81e0*/  FMNMX.FTZ R69, R5, R6, !PT ;  /* 0x0000000605457209 */ /* 0x004fea0007810000 */
[C---:B------:R-:W-:Y:S02]  /*81f0*/  FMUL.FTZ R147, R69.reuse, c[0x0][0x2d0] ;  /* 0x0000b40045937a20 */ /* 0x040fe40000410000 */
[----:B------:R-:W-:Y:S02]  /*8200*/  FADD.FTZ R2, -R69, R4 ;  /* 0x0000000445027221 */ /* 0x000fe40000010100 */
[--C-:B------:R-:W-:Y:S02]  /*8210*/  FFMA.FTZ R4, R144, c[0x0][0x2d0], -R147.reuse ;  /* 0x0000b40090047a23 */ /* 0x100fe40000010893 */
[----:B------:R-:W-:Y:S02]  /*8220*/  FMUL.FTZ R0, R2, c[0x0][0x2d0] ;  /* 0x0000b40002007a20 */ /* 0x000fe40000410000 */
[----:B------:R1:W-:Y:S01]  /*8230*/  MUFU.EX2 R144, R4 ;  /* 0x0000000400907308 */ /* 0x0003e20000000800 */
[--C-:B------:R-:W-:Y:S02]  /*8240*/  FFMA.FTZ R32, R138, c[0x0][0x2d0], -R147.reuse ;  /* 0x0000b4008a207a23 */ /* 0x100fe40000010893 */
[--C-:B------:R-:W-:Y:S07]  /*8250*/  FFMA.FTZ R48, R149, c[0x0][0x2d0], -R147.reuse ;  /* 0x0000b40095307a23 */ /* 0x100fee0000010893 */
[----:B------:R2:W3:Y:S10]  /*8260*/  MUFU.EX2 R2, R0 ;  /* 0x0000000000027308 */ /* 0x0004f40000000800 */
[----:B------:R-:W-:Y:S01]  /*8270*/  MUFU.EX2 R250, R32 ;  /* 0x0000002000fa7308 */ /* 0x000fe20000000800 */
[--C-:B-1----:R-:W-:Y:S09]  /*8280*/  FFMA.FTZ R4, R143, c[0x0][0x2d0], -R147.reuse ;  /* 0x0000b4008f047a23 */ /* 0x102ff20000010893 */
[----:B------:R1:W-:Y:S01]  /*8290*/  MUFU.EX2 R56, R4 ;  /* 0x0000000400387308 */ /* 0x0003e20000000800 */
[C---:B--2---:R-:W-:Y:S02]  /*82a0*/  FADD.FTZ R0, -R3.reuse, R68 ;  /* 0x0000004403007221 */ /* 0x044fe40000010100 */
[----:B------:R-:W-:Y:S02]  /*82b0*/  FMUL.FTZ R68, R3, c[0x0][0x2d0] ;  /* 0x0000b40003447a20 */ /* 0x000fe40000410000 */
[----:B------:R-:W-:Y:S02]  /*82c0*/  FMUL.FTZ R0, R0, c[0x0][0x2d0] ;  /* 0x0000b40000007a20 */ /* 0x000fe40000410000 */
[--C-:B------:R-:W-:Y:S03]  /*82d0*/  FFMA.FTZ R6, R140, c[0x0][0x2d0], -R68.reuse ;  /* 0x0000b4008c067a23 */ /* 0x100fe60000010844 */
[----:B------:R2:W-:Y:S01]  /*82e0*/  MUFU.EX2 R246, R48 ;  /* 0x0000003000f67308 */ /* 0x0005e20000000800 */
[--C-:B------:R-:W-:Y:S02]  /*82f0*/  FFMA.FTZ R8, R145, c[0x0][0x2d0], -R68.reuse ;  /* 0x0000b40091087a23 */ /* 0x100fe40000010844 */
[C---:B---3--:R-:W-:Y:S02]  /*8300*/  FMUL.FTZ R5, R2.reuse, R73 ;  /* 0x0000004902057220 */ /* 0x048fe40000410000 */
[C---:B------:R-:W-:Y:S02]  /*8310*/  FMUL.FTZ R9, R2.reuse, R77 ;  /* 0x0000004d02097220 */ /* 0x040fe40000410000 */
[C---:B------:R-:W-:Y:S02]  /*8320*/  FMUL.FTZ R16, R2.reuse, R84 ;  /* 0x0000005402107220 */ /* 0x040fe40000410000 */
[C---:B------:R-:W-:Y:S01]  /*8330*/  FMUL.FTZ R17, R2.reuse, R85 ;  /* 0x0000005502117220 */ /* 0x040fe20000410000 */
[----:B------:R-:W3:Y:S01]  /*8340*/  MUFU.EX2 R0, R0 ;  /* 0x0000000000007308 */ /* 0x000ee20000000800 */
[C---:B------:R-:W-:Y:S02]  /*8350*/  FMUL.FTZ R25, R2.reuse, R93 ;  /* 0x0000005d02197220 */ /* 0x040fe40000410000 */
[--C-:B-1----:R-:W-:Y:S02]  /*8360*/  FFMA.FTZ R4, R141, c[0x0][0x2d0], -R147.reuse ;  /* 0x0000b4008d047a23 */ /* 0x102fe40000010893 */
[C---:B------:R-:W-:Y:S02]  /*8370*/  FMUL.FTZ R24, R2.reuse, R92 ;  /* 0x0000005c02187220 */ /* 0x040fe40000410000 */
[C---:B------:R-:W-:Y:S02]  /*8380*/  FMUL.FTZ R33, R2.reuse, R101 ;  /* 0x0000006502217220 */ /* 0x040fe40000410000 */
[----:B------:R-:W-:Y:S01]  /*8390*/  FMUL.FTZ R32, R2, R100 ;  /* 0x0000006402207220 */ /* 0x000fe20000410000 */
[----:B------:R1:W-:Y:S01]  /*83a0*/  MUFU.EX2 R50, R4 ;  /* 0x0000000400327308 */ /* 0x0003e20000000800 */
[--C-:B------:R-:W-:Y:S02]  /*83b0*/  FFMA.FTZ R40, R146, c[0x0][0x2d0], -R68.reuse ;  /* 0x0000b40092287a23 */ /* 0x100fe40000010844 */
[C---:B------:R-:W-:Y:S02]  /*83c0*/  FMUL.FTZ R41, R2.reuse, R109 ;  /* 0x0000006d02297220 */ /* 0x040fe40000410000 */
[C---:B--2---:R-:W-:Y:S02]  /*83d0*/  FMUL.FTZ R48, R2.reuse, R116 ;  /* 0x0000007402307220 */ /* 0x044fe40000410000 */
[C---:B------:R-:W-:Y:S02]  /*83e0*/  FMUL.FTZ R57, R2.reuse, R125 ;  /* 0x0000007d02397220 */ /* 0x040fe40000410000 */
[C---:B------:R-:W-:Y:S01]  /*83f0*/  FMUL.FTZ R60, R2.reuse, R60 ;  /* 0x0000003c023c7220 */ /* 0x040fe20000410000 */
[----:B------:R2:W4:Y:S01]  /*8400*/  MUFU.EX2 R59, R6 ;  /* 0x00000006003b7308 */ /* 0x0005220000000800 */
[C---:B------:R-:W-:Y:S01]  /*8410*/  FMUL.FTZ R61, R2.reuse, R61 ;  /* 0x0000003d023d7220 */ /* 0x040fe20000410000 */
[----:B------:R-:W5:Y:S01]  /*8420*/  LDL.LU R125, [R1+0x4] ;  /* 0x00000400017d7983 */ /* 0x000f620000300800 */
[----:B------:R-:W-:Y:S02]  /*8430*/  FMUL.FTZ R64, R2, R64 ;  /* 0x0000004002407220 */ /* 0x000fe40000410000 */
[C---:B---3--:R-:W-:Y:S02]  /*8440*/  FMUL.FTZ R7, R0.reuse, R75 ;  /* 0x0000004b00077220 */ /* 0x048fe40000410000 */
[C---:B------:R-:W-:Y:S02]  /*8450*/  FMUL.FTZ R10, R0.reuse, R78 ;  /* 0x0000004e000a7220 */ /* 0x040fe40000410000 */
[C---:B------:R-:W-:Y:S01]  /*8460*/  FMUL.FTZ R11, R0.reuse, R79 ;  /* 0x0000004f000b7220 */ /* 0x040fe20000410000 */
[----:B------:R-:W3:Y:S01]  /*8470*/  MUFU.EX2 R51, R8 ;  /* 0x0000000800337308 */ /* 0x000ee20000000800 */
[C---:B------:R-:W-:Y:S02]  /*8480*/  FMUL.FTZ R18, R0.reuse, R86 ;  /* 0x0000005600127220 */ /* 0x040fe40000410000 */
[----:B------:R-:W-:Y:S02]  /*8490*/  FMUL.FTZ R19, R0, R87 ;  /* 0x0000005700137220 */ /* 0x000fe40000410000 */
[--C-:B-1----:R-:W-:Y:S01]  /*84a0*/  FFMA.FTZ R4, R136, c[0x0][0x2d0], -R147.reuse ;  /* 0x0000b40088047a23 */ /* 0x102fe20000010893 */
[----:B------:R-:W-:Y:S01]  /*84b0*/  LDSM.16.MT88.4 R84, [R198+0x800] ;  /* 0x00080000c654783b */ /* 0x000fe20000004200 */
[C---:B------:R-:W-:Y:S02]  /*84c0*/  FMUL.FTZ R26, R0.reuse, R94 ;  /* 0x0000005e001a7220 */ /* 0x040fe40000410000 */
[C---:B------:R-:W-:Y:S01]  /*84d0*/  FMUL.FTZ R27, R0.reuse, R95 ;  /* 0x0000005f001b7220 */ /* 0x040fe20000410000 */
[----:B------:R1:W1:Y:S01]  /*84e0*/  MUFU.EX2 R49, R4 ;  /* 0x0000000400317308 */ /* 0x0002620000000800 */
[C---:B------:R-:W-:Y:S02]  /*84f0*/  FMUL.FTZ R34, R0.reuse, R102 ;  /* 0x0000006600227220 */ /* 0x040fe40000410000 */
[C---:B------:R-:W-:Y:S02]  /*8500*/  FMUL.FTZ R35, R0.reuse, R103 ;  /* 0x0000006700237220 */ /* 0x040fe40000410000 */
[C---:B--2---:R-:W-:Y:S02]  /*8510*/  FMUL.FTZ R6, R0.reuse, R74 ;  /* 0x0000004a00067220 */ /* 0x044fe40000410000 */
[C---:B------:R-:W-:Y:S02]  /*8520*/  FMUL.FTZ R42, R0.reuse, R110 ;  /* 0x0000006e002a7220 */ /* 0x040fe40000410000 */
[C---:B------:R-:W-:Y:S01]  /*8530*/  FMUL.FTZ R43, R0.reuse, R111 ;  /* 0x0000006f002b7220 */ /* 0x040fe20000410000 */
[----:B------:R2:W-:Y:S01]  /*8540*/  MUFU.EX2 R248, R40 ;  /* 0x0000002800f87308 */ /* 0x0005e20000000800 */
[C---:B------:R-:W-:Y:S01]  /*8550*/  FMUL.FTZ R58, R0.reuse, R126 ;  /* 0x0000007e003a7220 */ /* 0x040fe20000410000 */
[-C--:B----4-:R-:W-:Y:S01]  /*8560*/  MOV R126, R59.reuse ;  /* 0x0000003b007e7202 */ /* 0x090fe20000000f00 */
[----:B------:R-:W-:Y:S01]  /*8570*/  FMUL.FTZ R62, R0, R62 ;  /* 0x0000003e003e7220 */ /* 0x000fe20000410000 */
[----:B---3--:R-:W-:Y:S01]  /*8580*/  F2FP.PACK_AB R73, R51, R59 ;  /* 0x0000003b3349723e */ /* 0x008fe200000000ff */
[----:B------:R-:W-:Y:S02]  /*8590*/  FMUL.FTZ R8, R2, R76 ;  /* 0x0000004c02087220 */ /* 0x000fe40000410000 */
[----:B------:R-:W3:Y:S01]  /*85a0*/  LDSM.16.MT88.4 R76, [R199+0x3800] ;  /* 0x00380000c74c783b */ /* 0x000ee20000004200 */
[C---:B------:R-:W-:Y:S02]  /*85b0*/  FMUL.FTZ R59, R0.reuse, R127 ;  /* 0x0000007f003b7220 */ /* 0x040fe40000410000 */
[----:B------:R-:W-:Y:S02]  /*85c0*/  FMUL.FTZ R63, R0, R63 ;  /* 0x0000003f003f7220 */ /* 0x000fe40000410000 */
[----:B------:R-:W-:Y:S02]  /*85d0*/  FMUL.FTZ R65, R2, R65 ;  /* 0x0000004102417220 */ /* 0x000fe40000410000 */
[--C-:B-1----:R-:W-:Y:S01]  /*85e0*/  FFMA.FTZ R4, R137, c[0x0][0x2d0], -R68.reuse ;  /* 0x0000b40089047a23 */ /* 0x102fe20000010844 */
[----:B------:R-:W-:Y:S01]  /*85f0*/  F2FP.PACK_AB R74, R49, R50 ;  /* 0x00000032314a723e */ /* 0x000fe200000000ff */
[----:B------:R-:W-:Y:S01]  /*8600*/  FMUL.FTZ R66, R0, R66 ;  /* 0x0000004200427220 */ /* 0x000fe20000410000 */
[----:B------:R-:W-:Y:S01]  /*8610*/  MOV R116, R49 ;  /* 0x0000003100747202 */ /* 0x000fe20000000f00 */
[----:B------:R1:W-:Y:S01]  /*8620*/  MUFU.EX2 R252, R4 ;  /* 0x0000000400fc7308 */ /* 0x0003e20000000800 */
[----:B------:R-:W-:Y:S01]  /*8630*/  FMUL.FTZ R49, R2, R117 ;  /* 0x0000007502317220 */ /* 0x000fe20000410000 */
[----:B------:R-:W-:Y:S01]  /*8640*/  MOV R117, R50 ;  /* 0x0000003200757202 */ /* 0x000fe20000000f00 */
[C---:B------:R-:W-:Y:S01]  /*8650*/  FMUL.FTZ R50, R0.reuse, R118 ;  /* 0x0000007600327220 */ /* 0x040fe20000410000 */
[----:B------:R-:W-:Y:S01]  /*8660*/  MOV R118, R51 ;  /* 0x0000003300767202 */ /* 0x000fe20000000f00 */
[----:B------:R-:W-:Y:S01]  /*8670*/  FMUL.FTZ R51, R0, R119 ;  /* 0x0000007700337220 */ /* 0x000fe20000410000 */
[----:B------:R-:W-:Y:S01]  /*8680*/  MOV R119, R56 ;  /* 0x0000003800777202 */ /* 0x000fe20000000f00 */
[----:B--2---:R-:W-:Y:S01]  /*8690*/  FMUL.FTZ R40, R2, R108 ;  /* 0x0000006c02287220 */ /* 0x004fe20000410000 */
[----:B------:R-:W2:Y:S01]  /*86a0*/  LDL.LU R127, [R1] ;  /* 0x00000000017f7983 */ /* 0x000ea20000300800 */
[----:B------:R-:W-:Y:S02]  /*86b0*/  FMUL.FTZ R67, R0, R67 ;  /* 0x0000004300437220 */ /* 0x000fe40000410000 */
[--C-:B------:R-:W-:Y:S01]  /*86c0*/  FFMA.FTZ R92, R159, c[0x0][0x2d0], -R147.reuse ;  /* 0x0000b4009f5c7a23 */ /* 0x100fe20000010893 */
[----:B------:R-:W-:Y:S01]  /*86d0*/  LDSM.16.MT88.4 R108, [R201+0x3000] ;  /* 0x00300000c96c783b */ /* 0x000fe20000004200 */
[--C-:B------:R-:W-:Y:S02]  /*86e0*/  FFMA.FTZ R100, R170, c[0x0][0x2d0], -R147.reuse ;  /* 0x0000b400aa647a23 */ /* 0x100fe40000010893 */
[----:B------:R4:W-:Y:S01]  /*86f0*/  MUFU.EX2 R239, R92 ;  /* 0x0000005c00ef7308 */ /* 0x0009e20000000800 */
[--C-:B------:R-:W-:Y:S02]  /*8700*/  FFMA.FTZ R70, R70, c[0x0][0x2d0], -R68.reuse ;  /* 0x0000b40046467a23 */ /* 0x100fe40000010844 */
[--C-:B-1----:R-:W-:Y:S07]  /*8710*/  FFMA.FTZ R4, R142, c[0x0][0x2d0], -R68.reuse ;  /* 0x0000b4008e047a23 */ /* 0x102fee0000010844 */
[----:B------:R-:W-:Y:S10]  /*8720*/  MUFU.EX2 R70, R70 ;  /* 0x0000004600467308 */ /* 0x000ff40000000800 */
[----:B------:R1:W1:Y:S01]  /*8730*/  MUFU.EX2 R251, R4 ;  /* 0x0000000400fb7308 */ /* 0x0002620000000800 */
[----:B----4-:R-:W-:Y:S01]  /*8740*/  LDSM.16.MT88.4 R92, [R200+0x4800] ;  /* 0x00480000c85c783b */ /* 0x010fe20000004200 */
[----:B-1----:R-:W-:Y:S01]  /*8750*/  FMUL.FTZ R4, R2, R72 ;  /* 0x0000004802047220 */ /* 0x002fe20000410000 */
[----:B------:R-:W-:Y:S01]  /*8760*/  F2FP.PACK_AB R72, R56, R144 ;  /* 0x000000903848723e */ /* 0x000fe200000000ff */
[--C-:B------:R-:W-:Y:S01]  /*8770*/  FFMA.FTZ R56, R151, c[0x0][0x2d0], -R68.reuse ;  /* 0x0000b40097387a23 */ /* 0x100fe20000010844 */
[----:B------:R-:W-:Y:S05]  /*8780*/  F2FP.PACK_AB R75, R251, R252 ;  /* 0x000000fcfb4b723e */ /* 0x000fea00000000ff */
[----:B------:R1:W-:Y:S02]  /*8790*/  MUFU.EX2 R244, R56 ;  /* 0x0000003800f47308 */ /* 0x0003e40000000800 */
[C---:B------:R-:W-:Y:S07]  /*87a0*/  HMMA.16816.F32 R4, R72.reuse, R12, R4 ;  /* 0x0000000c4804723c */ /* 0x040fee0000001804 */
[C---:B------:R-:W-:Y:S01]  /*87b0*/  FMUL.FTZ R12, R2.reuse, R80 ;  /* 0x00000050020c7220 */ /* 0x040fe20000410000 */
[C---:B------:R-:W-:Y:S04]  /*87c0*/  HMMA.16816.F32 R8, R72.reuse, R14, R8 ;  /* 0x0000000e4808723c */ /* 0x040fe80000001808 */
[----:B------:R-:W-:Y:S03]  /*87d0*/  FMUL.FTZ R13, R2, R81 ;  /* 0x00000051020d7220 */ /* 0x000fe60000410000 */
[C---:B------:R-:W-:Y:S02]  /*87e0*/  FMUL.FTZ R14, R0.reuse, R82 ;  /* 0x00000052000e7220 */ /* 0x040fe40000410000 */
[----:B------:R-:W-:Y:S02]  /*87f0*/  FMUL.FTZ R15, R0, R83 ;  /* 0x00000053000f7220 */ /* 0x000fe40000410000 */
[----:B------:R-:W4:Y:S01]  /*8800*/  LDSM.16.MT88.4 R80, [R201+0x3800] ;  /* 0x00380000c950783b */ /* 0x000f220000004200 */
[C---:B-1----:R-:W-:Y:S04]  /*8810*/  FMUL.FTZ R56, R2.reuse, R124 ;  /* 0x0000007c02387220 */ /* 0x042fe80000410000 */
[C---:B------:R-:W-:Y:S07]  /*8820*/  HMMA.16816.F32 R12, R72.reuse, R20, R12 ;  /* 0x00000014480c723c */ /* 0x040fee000000180c */
[C---:B------:R-:W-:Y:S01]  /*8830*/  FMUL.FTZ R20, R2.reuse, R88 ;  /* 0x0000005802147220 */ /* 0x040fe20000410000 */
[C---:B------:R-:W-:Y:S04]  /*8840*/  HMMA.16816.F32 R16, R72.reuse, R22, R16 ;  /* 0x000000164810723c */ /* 0x040fe80000001810 */
[----:B------:R-:W-:Y:S03]  /*8850*/  FMUL.FTZ R21, R2, R89 ;  /* 0x0000005902157220 */ /* 0x000fe60000410000 */
[C---:B------:R-:W-:Y:S02]  /*8860*/  FMUL.FTZ R22, R0.reuse, R90 ;  /* 0x0000005a00167220 */ /* 0x040fe40000410000 */
[----:B------:R-:W-:Y:S02]  /*8870*/  FMUL.FTZ R23, R0, R91 ;  /* 0x0000005b00177220 */ /* 0x000fe40000410000 */
[----:B------:R-:W1:Y:S05]  /*8880*/  LDSM.16.MT88.4 R88, [R200+0x800] ;  /* 0x00080000c858783b */ /* 0x000e6a0000004200 */
[C---:B------:R-:W-:Y:S07]  /*8890*/  HMMA.16816.F32 R20, R72.reuse, R28, R20 ;  /* 0x0000001c4814723c */ /* 0x040fee0000001814 */
[C---:B------:R-:W-:Y:S01]  /*88a0*/  FMUL.FTZ R28, R2.reuse, R96 ;  /* 0x00000060021c7220 */ /* 0x040fe20000410000 */
[C---:B------:R-:W-:Y:S04]  /*88b0*/  HMMA.16816.F32 R24, R72.reuse, R30, R24 ;  /* 0x0000001e4818723c */ /* 0x040fe80000001818 */
[----:B------:R-:W-:Y:S03]  /*88c0*/  FMUL.FTZ R29, R2, R97 ;  /* 0x00000061021d7220 */ /* 0x000fe60000410000 */
[C---:B------:R-:W-:Y:S02]  /*88d0*/  FMUL.FTZ R30, R0.reuse, R98 ;  /* 0x00000062001e7220 */ /* 0x040fe40000410000 */
[----:B------:R-:W-:Y:S02]  /*88e0*/  FMUL.FTZ R31, R0, R99 ;  /* 0x00000063001f7220 */ /* 0x000fe40000410000 */
[----:B------:R-:W-:Y:S05]  /*88f0*/  LDSM.16.MT88.4 R96, [R199+0x4800] ;  /* 0x00480000c760783b */ /* 0x000fea0000004200 */
[C---:B------:R-:W-:Y:S07]  /*8900*/  HMMA.16816.F32 R28, R72.reuse, R36, R28 ;  /* 0x00000024481c723c */ /* 0x040fee000000181c */
[--C-:B------:R-:W-:Y:S01]  /*8910*/  FFMA.FTZ R36, R139, c[0x0][0x2d0], -R147.reuse ;  /* 0x0000b4008b247a23 */ /* 0x100fe20000010893 */
[C---:B------:R-:W-:Y:S03]  /*8920*/  HMMA.16816.F32 R32, R72.reuse, R38, R32 ;  /* 0x000000264820723c */ /* 0x040fe60000001820 */
[----:B------:R1:W-:Y:S01]  /*8930*/  MUFU.EX2 R249, R36 ;  /* 0x0000002400f97308 */ /* 0x0003e20000000800 */
[----:B------:R-:W-:Y:S03]  /*8940*/  FMUL.FTZ R37, R2, R105 ;  /* 0x0000006902257220 */ /* 0x000fe60000410000 */
[C---:B------:R-:W-:Y:S02]  /*8950*/  FMUL.FTZ R38, R0.reuse, R106 ;  /* 0x0000006a00267220 */ /* 0x040fe40000410000 */
[----:B------:R-:W-:Y:S03]  /*8960*/  FMUL.FTZ R39, R0, R107 ;  /* 0x0000006b00277220 */ /* 0x000fe60000410000 */
[----:B-1----:R-:W-:Y:S02]  /*8970*/  FMUL.FTZ R36, R2, R104 ;  /* 0x0000006802247220 */ /* 0x002fe40000410000 */
[----:B------:R-:W-:Y:S05]  /*8980*/  LDSM.16.MT88.4 R104, [R199+0x3000] ;  /* 0x00300000c768783b */ /* 0x000fea0000004200 */
[C---:B------:R-:W-:Y:S07]  /*8990*/  HMMA.16816.F32 R36, R72.reuse, R44, R36 ;  /* 0x0000002c4824723c */ /* 0x040fee0000001824 */
[----:B------:R-:W-:Y:S01]  /*89a0*/  FFMA.FTZ R44, R148, c[0x0][0x2d0], -R68 ;  /* 0x0000b400942c7a23 */ /* 0x000fe20000010844 */
[C---:B------:R-:W-:Y:S03]  /*89b0*/  HMMA.16816.F32 R40, R72.reuse, R46, R40 ;  /* 0x0000002e4828723c */ /* 0x040fe60000001828 */
[----:B------:R1:W1:Y:S01]  /*89c0*/  MUFU.EX2 R247, R44 ;  /* 0x0000002c00f77308 */ /* 0x0002620000000800 */
[----:B------:R-:W-:Y:S03]  /*89d0*/  FMUL.FTZ R45, R2, R113 ;  /* 0x00000071022d7220 */ /* 0x000fe60000410000 */
[C---:B------:R-:W-:Y:S02]  /*89e0*/  FMUL.FTZ R46, R0.reuse, R114 ;  /* 0x00000072002e7220 */ /* 0x040fe40000410000 */
[----:B------:R-:W-:Y:S03]  /*89f0*/  FMUL.FTZ R47, R0, R115 ;  /* 0x00000073002f7220 */ /* 0x000fe60000410000 */
[----:B-1----:R-:W-:Y:S07]  /*8a00*/  FMUL.FTZ R44, R2, R112 ;  /* 0x00000070022c7220 */ /* 0x002fee0000410000 */
[C---:B------:R-:W-:Y:S07]  /*8a10*/  HMMA.16816.F32 R44, R72.reuse, R52, R44 ;  /* 0x00000034482c723c */ /* 0x040fee000000182c */
[--C-:B------:R-:W-:Y:S01]  /*8a20*/  FFMA.FTZ R52, R150, c[0x0][0x2d0], -R147.reuse ;  /* 0x0000b40096347a23 */ /* 0x100fe20000010893 */
[C---:B------:R-:W-:Y:S03]  /*8a30*/  HMMA.16816.F32 R48, R72.reuse, R54, R48 ;  /* 0x000000364830723c */ /* 0x040fe60000001830 */
[----:B------:R1:W-:Y:S01]  /*8a40*/  MUFU.EX2 R245, R52 ;  /* 0x0000003400f57308 */ /* 0x0003e20000000800 */
[----:B------:R-:W-:Y:S03]  /*8a50*/  FMUL.FTZ R53, R2, R121 ;  /* 0x0000007902357220 */ /* 0x000fe60000410000 */
[C---:B------:R-:W-:Y:S02]  /*8a60*/  FMUL.FTZ R54, R0.reuse, R122 ;  /* 0x0000007a00367220 */ /* 0x040fe40000410000 */
[C---:B------:R-:W-:Y:S03]  /*8a70*/  FMUL.FTZ R55, R0.reuse, R123 ;  /* 0x0000007b00377220 */ /* 0x040fe60000410000 */
[----:B-----5:R-:W-:Y:S04]  /*8a80*/  FFMA.FTZ R0, R0, R125, R126 ;  /* 0x0000007d00007223 */ /* 0x020fe8000001007e */
[----:B------:R-:W-:Y:S02]  /*8a90*/  FADD.FTZ R0, R118, R0 ;  /* 0x0000000076007221 */ /* 0x000fe40000010000 */
[----:B-1----:R-:W-:Y:S02]  /*8aa0*/  FMUL.FTZ R52, R2, R120 ;  /* 0x0000007802347220 */ /* 0x002fe40000410000 */
[----:B------:R-:W-:Y:S04]  /*8ab0*/  FADD.FTZ R0, R252, R0 ;  /* 0x00000000fc007221 */ /* 0x000fe80000010000 */
[----:B------:R-:W-:Y:S01]  /*8ac0*/  FADD.FTZ R0, R251, R0 ;  /* 0x00000000fb007221 */ /* 0x000fe20000010000 */
[C---:B---3--:R-:W-:Y:S03]  /*8ad0*/  HMMA.16816.F32 R52, R72.reuse, R76, R52 ;  /* 0x0000004c4834723c */ /* 0x048fe60000001834 */
[----:B------:R-:W-:Y:S04]  /*8ae0*/  FADD.FTZ R0, R248, R0 ;  /* 0x00000000f8007221 */ /* 0x000fe80000010000 */
[----:B------:R-:W-:Y:S01]  /*8af0*/  FFMA.FTZ R76, R152, c[0x0][0x2d0], -R68 ;  /* 0x0000b400984c7a23 */ /* 0x000fe20000010844 */
[C---:B------:R-:W-:Y:S03]  /*8b00*/  HMMA.16816.F32 R56, R72.reuse, R78, R56 ;  /* 0x0000004e4838723c */ /* 0x040fe60000001838 */
[----:B------:R1:W3:Y:S01]  /*8b10*/  MUFU.EX2 R124, R76 ;  /* 0x0000004c007c7308 */ /* 0x0002e20000000800 */
[----:B------:R-:W-:Y:S04]  /*8b20*/  FADD.FTZ R0, R247, R0 ;  /* 0x00000000f7007221 */ /* 0x000fe80000010000 */
[C---:B----4-:R-:W-:Y:S04]  /*8b30*/  HMMA.16816.F32 R60, R72.reuse, R80, R60 ;  /* 0x00000050483c723c */ /* 0x050fe8000000183c */
[----:B------:R-:W-:Y:S04]  /*8b40*/  FADD.FTZ R0, R244, R0 ;  /* 0x00000000f4007221 */ /* 0x000fe80000010000 */
[----:B------:R-:W-:Y:S01]  /*8b50*/  HMMA.16816.F32 R64, R72, R82, R64 ;  /* 0x000000524840723c */ /* 0x000fe20000001840 */
[----:B------:R-:W-:Y:S06]  /*8b60*/  LDSM.16.MT88.4 R80, [R201+0x800] ;  /* 0x00080000c950783b */ /* 0x000fec0000004200 */
[----:B------:R-:W-:Y:S02]  /*8b70*/  F2FP.PACK_AB R72, R249, R250 ;  /* 0x000000faf948723e */ /* 0x000fe400000000ff */
[----:B------:R-:W-:Y:S01]  /*8b80*/  F2FP.PACK_AB R73, R247, R248 ;  /* 0x000000f8f749723e */ /* 0x000fe200000000ff */
[----:B-1----:R-:W1:Y:S02]  /*8b90*/  LDSM.16.MT88.4 R76, [R199+0x800] ;  /* 0x00080000c74c783b */ /* 0x002e640000004200 */
[C---:B---3--:R-:W-:Y:S01]  /*8ba0*/  F2FP.PACK_AB R75, R124.reuse, R244 ;  /* 0x000000f47c4b723e */ /* 0x048fe200000000ff */
[----:B------:R-:W-:Y:S01]  /*8bb0*/  FADD.FTZ R0, R124, R0 ;  /* 0x000000007c007221 */ /* 0x000fe20000010000 */
[----:B------:R-:W-:Y:S07]  /*8bc0*/  F2FP.PACK_AB R74, R245, R246 ;  /* 0x000000f6f54a723e */ /* 0x000fee00000000ff */
[C---:B------:R-:W-:Y:S08]  /*8bd0*/  HMMA.16816.F32 R4, R72.reuse, R84, R4 ;  /* 0x000000544804723c */ /* 0x040ff00000001804 */
[C---:B------:R-:W-:Y:S01]  /*8be0*/  HMMA.16816.F32 R8, R72.reuse, R86, R8 ;  /* 0x000000564808723c */ /* 0x040fe20000001808 */
[----:B------:R-:W3:Y:S07]  /*8bf0*/  LDSM.16.MT88.4 R84, [R198+0x4000] ;  /* 0x00400000c654783b */ /* 0x000eee0000004200 */
[C---:B------:R-:W-:Y:S07]  /*8c00*/  HMMA.16816.F32 R12, R72.reuse, R88, R12 ;  /* 0x00000058480c723c */ /* 0x040fee000000180c */
[--C-:B------:R-:W-:Y:S01]  /*8c10*/  FFMA.FTZ R88, R153, c[0x0][0x2d0], -R147.reuse ;  /* 0x0000b40099587a23 */ /* 0x100fe20000010893 */
[C---:B------:R-:W-:Y:S03]  /*8c20*/  HMMA.16816.F32 R16, R72.reuse, R90, R16 ;  /* 0x0000005a4810723c */ /* 0x040fe60000001810 */
[----:B------:R4:W-:Y:S05]  /*8c30*/  MUFU.EX2 R243, R88 ;  /* 0x0000005800f37308 */ /* 0x0009ea0000000800 */
[C---:B-1----:R-:W-:Y:S07]  /*8c40*/  HMMA.16816.F32 R20, R72.reuse, R76, R20 ;  /* 0x0000004c4814723c */ /* 0x042fee0000001814 */
[--C-:B------:R-:W-:Y:S01]  /*8c50*/  FFMA.FTZ R76, R154, c[0x0][0x2d0], -R147.reuse ;  /* 0x0000b4009a4c7a23 */ /* 0x100fe20000010893 */
[C---:B------:R-:W-:Y:S03]  /*8c60*/  HMMA.16816.F32 R24, R72.reuse, R78, R24 ;  /* 0x0000004e4818723c */ /* 0x040fe60000001818 */
[----:B------:R1:W-:Y:S05]  /*8c70*/  MUFU.EX2 R242, R76 ;  /* 0x0000004c00f27308 */ /* 0x0003ea0000000800 */
[C---:B------:R-:W-:Y:S01]  /*8c80*/  HMMA.16816.F32 R28, R72.reuse, R80, R28 ;  /* 0x00000050481c723c */ /* 0x040fe2000000181c */
[----:B----4-:R-:W4:Y:S06]  /*8c90*/  LDSM.16.MT88.4 R88, [R200+0x4000] ;  /* 0x00400000c858783b */ /* 0x010f2c0000004200 */
[--C-:B------:R-:W-:Y:S01]  /*8ca0*/  FFMA.FTZ R80, R156, c[0x0][0x2d0], -R68.reuse ;  /* 0x0000b4009c507a23 */ /* 0x100fe20000010844 */
[C---:B------:R-:W-:Y:S03]  /*8cb0*/  HMMA.16816.F32 R32, R72.reuse, R82, R32 ;  /* 0x000000524820723c */ /* 0x040fe60000001820 */
[----:B------:R5:W-:Y:S05]  /*8cc0*/  MUFU.EX2 R240, R80 ;  /* 0x0000005000f07308 */ /* 0x000bea0000000800 */
[C---:B---3--:R-:W-:Y:S04]  /*8cd0*/  HMMA.16816.F32 R36, R72.reuse, R84, R36 ;  /* 0x000000544824723c */ /* 0x048fe80000001824 */
[--C-:B-1----:R-:W-:Y:S03]  /*8ce0*/  FFMA.FTZ R76, R155, c[0x0][0x2d0], -R68.reuse ;  /* 0x0000b4009b4c7a23 */ /* 0x102fe60000010844 */
[--C-:B------:R-:W-:Y:S01]  /*8cf0*/  FFMA.FTZ R84, R157, c[0x0][0x2d0], -R147.reuse ;  /* 0x0000b4009d547a23 */ /* 0x100fe20000010893 */
[C---:B------:R-:W-:Y:S01]  /*8d00*/  HMMA.16816.F32 R40, R72.reuse, R86, R40 ;  /* 0x000000564828723c */ /* 0x040fe20000001828 */
[----:B------:R1:W3:Y:S10]  /*8d10*/  MUFU.EX2 R241, R76 ;  /* 0x0000004c00f17308 */ /* 0x0002f40000000800 */
[----:B------:R2:W-:Y:S01]  /*8d20*/  MUFU.EX2 R238, R84 ;  /* 0x0000005400ee7308 */ /* 0x0005e20000000800 */
[----:B-----5:R-:W-:Y:S01]  /*8d30*/  LDSM.16.MT88.4 R80, [R201+0x4000] ;  /* 0x00400000c950783b */ /* 0x020fe20000004200 */
[C---:B----4-:R-:W-:Y:S07]  /*8d40*/  HMMA.16816.F32 R44, R72.reuse, R88, R44 ;  /* 0x00000058482c723c */ /* 0x050fee000000182c */
[----:B-1----:R-:W1:Y:S01]  /*8d50*/  LDSM.16.MT88.4 R76, [R199+0x4000] ;  /* 0x00400000c74c783b */ /* 0x002e620000004200 */
[----:B------:R-:W-:Y:S01]  /*8d60*/  FFMA.FTZ R88, R160, c[0x0][0x2d0], -R68 ;  /* 0x0000b400a0587a23 */ /* 0x000fe20000010844 */
[C---:B------:R-:W-:Y:S03]  /*8d70*/  HMMA.16816.F32 R48, R72.reuse, R90, R48 ;  /* 0x0000005a4830723c */ /* 0x040fe60000001830 */
[----:B------:R4:W-:Y:S01]  /*8d80*/  MUFU.EX2 R234, R88 ;  /* 0x0000005800ea7308 */ /* 0x0009e20000000800 */
[----:B---3--:R-:W-:Y:S02]  /*8d90*/  FADD.FTZ R0, R241, R0 ;  /* 0x00000000f1007221 */ /* 0x008fe40000010000 */
[----:B--2---:R-:W-:Y:S02]  /*8da0*/  FFMA.FTZ R84, R158, c[0x0][0x2d0], -R68 ;  /* 0x0000b4009e547a23 */ /* 0x004fe40000010844 */
[----:B------:R-:W-:Y:S05]  /*8db0*/  FADD.FTZ R0, R240, R0 ;  /* 0x00000000f0007221 */ /* 0x000fea0000010000 */
[----:B------:R2:W3:Y:S01]  /*8dc0*/  MUFU.EX2 R235, R84 ;  /* 0x0000005400eb7308 */ /* 0x0004e20000000800 */
[----:B----4-:R-:W-:Y:S08]  /*8dd0*/  LDSM.16.MT88.4 R88, [R200+0x1000] ;  /* 0x00100000c858783b */ /* 0x010ff00000004200 */
[----:B--2---:R-:W2:Y:S01]  /*8de0*/  LDSM.16.MT88.4 R84, [R198+0x1000] ;  /* 0x00100000c654783b */ /* 0x004ea20000004200 */
[C---:B-1----:R-:W-:Y:S03]  /*8df0*/  HMMA.16816.F32 R52, R72.reuse, R76, R52 ;  /* 0x0000004c4834723c */ /* 0x042fe60000001834 */
[----:B---3--:R-:W-:Y:S04]  /*8e00*/  FADD.FTZ R0, R235, R0 ;  /* 0x00000000eb007221 */ /* 0x008fe80000010000 */
[--C-:B------:R-:W-:Y:S01]  /*8e10*/  FFMA.FTZ R76, R161, c[0x0][0x2d0], -R147.reuse ;  /* 0x0000b400a14c7a23 */ /* 0x100fe20000010893 */
[C---:B------:R-:W-:Y:S01]  /*8e20*/  HMMA.16816.F32 R56, R72.reuse, R78, R56 ;  /* 0x0000004e4838723c */ /* 0x040fe20000001838 */
[----:B------:R1:W-:Y:S03]  /*8e30*/  MUFU.EX2 R161, R100 ;  /* 0x0000006400a17308 */ /* 0x0003e60000000800 */
[----:B------:R-:W-:Y:S04]  /*8e40*/  FADD.FTZ R0, R234, R0 ;  /* 0x00000000ea007221 */ /* 0x000fe80000010000 */
[C---:B------:R-:W-:Y:S03]  /*8e50*/  HMMA.16816.F32 R60, R72.reuse, R80, R60 ;  /* 0x00000050483c723c */ /* 0x040fe6000000183c */
[----:B------:R3:W-:Y:S04]  /*8e60*/  MUFU.EX2 R115, R76 ;  /* 0x0000004c00737308 */ /* 0x0007e80000000800 */
[----:B------:R-:W-:Y:S01]  /*8e70*/  FFMA.FTZ R80, R162, c[0x0][0x2d0], -R147 ;  /* 0x0000b400a2507a23 */ /* 0x000fe20000010893 */
[----:B------:R-:W-:Y:S05]  /*8e80*/  HMMA.16816.F32 R64, R72, R82, R64 ;  /* 0x000000524840723c */ /* 0x000fea0000001840 */
[----:B------:R4:W-:Y:S02]  /*8e90*/  MUFU.EX2 R114, R80 ;  /* 0x0000005000727308 */ /* 0x0009e40000000800 */
[----:B------:R-:W-:Y:S02]  /*8ea0*/  F2FP.PACK_AB R72, R242, R243 ;  /* 0x000000f3f248723e */ /* 0x000fe400000000ff */
[----:B------:R-:W-:Y:S01]  /*8eb0*/  F2FP.PACK_AB R73, R240, R241 ;  /* 0x000000f1f049723e */ /* 0x000fe200000000ff */
[----:B-1----:R-:W-:Y:S02]  /*8ec0*/  LDSM.16.MT88.4 R100, [R200+0x2000] ;  /* 0x00200000c864783b */ /* 0x002fe40000004200 */
[----:B------:R-:W-:Y:S02]  /*8ed0*/  F2FP.PACK_AB R74, R238, R239 ;  /* 0x000000efee4a723e */ /* 0x000fe400000000ff */
[----:B------:R-:W-:Y:S04]  /*8ee0*/  F2FP.PACK_AB R75, R234, R235 ;  /* 0x000000ebea4b723e */ /* 0x000fe800000000ff */
[----:B---3--:R-:W1:Y:S03]  /*8ef0*/  LDSM.16.MT88.4 R76, [R199+0x1000] ;  /* 0x00100000c74c783b */ /* 0x008e660000004200 */
[C---:B--2---:R-:W-:Y:S07]  /*8f00*/  HMMA.16816.F32 R4, R72.reuse, R84, R4 ;  /* 0x000000544804723c */ /* 0x044fee0000001804 */
[----:B------:R-:W-:Y:S01]  /*8f10*/  FFMA.FTZ R84, R163, c[0x0][0x2d0], -R68 ;  /* 0x0000b400a3547a23 */ /* 0x000fe20000010844 */
[C---:B------:R-:W-:Y:S01]  /*8f20*/  HMMA.16816.F32 R8, R72.reuse, R86, R8 ;  /* 0x000000564808723c */ /* 0x040fe20000001808 */
[----:B----4-:R-:W2:Y:S02]  /*8f30*/  LDSM.16.MT88.4 R80, [R201+0x1000] ;  /* 0x00100000c950783b */ /* 0x010ea40000004200 */
[----:B------:R3:W4:Y:S01]  /*8f40*/  MUFU.EX2 R113, R84 ;  /* 0x0000005400717308 */ /* 0x0007220000000800 */
[----:B------:R-:W-:Y:S04]  /*8f50*/  MOV R163, R144 ;  /* 0x0000009000a37202 */ /* 0x000fe80000000f00 */
[C---:B------:R-:W-:Y:S04]  /*8f60*/  HMMA.16816.F32 R12, R72.reuse, R88, R12 ;  /* 0x00000058480c723c */ /* 0x040fe8000000180c */
[----:B------:R-:W-:Y:S02]  /*8f70*/  FFMA.FTZ R2, R2, R127, R163 ;  /* 0x0000007f02027223 */ /* 0x000fe400000100a3 */
[----:B------:R-:W-:Y:S01]  /*8f80*/  LDSM.16.MT88.4 R124, [R199+0x6800] ;  /* 0x00680000c77c783b */ /* 0x000fe20000004200 */
[--C-:B------:R-:W-:Y:S01]  /*8f90*/  FFMA.FTZ R88, R169, c[0x0][0x2d0], -R147.reuse ;  /* 0x0000b400a9587a23 */ /* 0x100fe20000010893 */
[C---:B------:R-:W-:Y:S03]  /*8fa0*/  HMMA.16816.F32 R16, R72.reuse, R90, R16 ;  /* 0x0000005a4810723c */ /* 0x040fe60000001810 */
[----:B------:R5:W-:Y:S01]  /*8fb0*/  MUFU.EX2 R162, R88 ;  /* 0x0000005800a27308 */ /* 0x000be20000000800 */
[----:B------:R-:W-:Y:S04]  /*8fc0*/  FADD.FTZ R2, R119, R2 ;  /* 0x0000000277027221 */ /* 0x000fe80000010000 */
[----:B------:R-:W-:Y:S04]  /*8fd0*/  FADD.FTZ R2, R117, R2 ;  /* 0x0000000275027221 */ /* 0x000fe80000010000 */
[----:B---3--:R-:W-:Y:S01]  /*8fe0*/  FFMA.FTZ R84, R168, c[0x0][0x2d0], -R68 ;  /* 0x0000b400a8547a23 */ /* 0x008fe20000010844 */
[C---:B-1----:R-:W-:Y:S03]  /*8ff0*/  HMMA.16816.F32 R20, R72.reuse, R76, R20 ;  /* 0x0000004c4814723c */ /* 0x042fe60000001814 */
[----:B------:R1:W3:Y:S01]  /*9000*/  MUFU.EX2 R112, R84 ;  /* 0x0000005400707308 */ /* 0x0002e20000000800 */
[----:B------:R-:W-:Y:S02]  /*9010*/  FADD.FTZ R2, R116, R2 ;  /* 0x0000000274027221 */ /* 0x000fe40000010000 */
[----:B------:R-:W-:Y:S01]  /*9020*/  LDSM.16.MT88.4 R116, [R200+0x6800] ;  /* 0x00680000c874783b */ /* 0x000fe20000004200 */
[----:B----4-:R-:W-:Y:S01]  /*9030*/  FADD.FTZ R0, R113, R0 ;  /* 0x0000000071007221 */ /* 0x010fe20000010000 */
[C---:B------:R-:W-:Y:S04]  /*9040*/  HMMA.16816.F32 R24, R72.reuse, R78, R24 ;  /* 0x0000004e4818723c */ /* 0x040fe80000001818 */
[----:B------:R-:W-:Y:S02]  /*9050*/  FFMA.FTZ R76, R171, c[0x0][0x2d0], -R68 ;  /* 0x0000b400ab4c7a23 */ /* 0x000fe40000010844 */
[----:B-----5:R-:W-:Y:S01]  /*9060*/  LDSM.16.MT88.4 R88, [R201+0x4800] ;  /* 0x00480000c958783b */ /* 0x020fe20000004200 */
[----:B------:R-:W-:Y:S01]  /*9070*/  FADD.FTZ R2, R250, R2 ;  /* 0x00000002fa027221 */ /* 0x000fe20000010000 */
[C---:B--2---:R-:W-:Y:S01]  /*9080*/  HMMA.16816.F32 R28, R72.reuse, R80, R28 ;  /* 0x00000050481c723c */ /* 0x044fe2000000181c */
[----:B------:R2:W4:Y:S03]  /*9090*/  MUFU.EX2 R160, R76 ;  /* 0x0000004c00a07308 */ /* 0x0005260000000800 */
[----:B------:R-:W-:Y:S03]  /*90a0*/  FADD.FTZ R2, R249, R2 ;  /* 0x00000002f9027221 */ /* 0x000fe60000010000 */
[----:B------:R-:W-:Y:S01]  /*90b0*/  FFMA.FTZ R80, R176, c[0x0][0x2d0], -R68 ;  /* 0x0000b400b0507a23 */ /* 0x000fe20000010844 */
[C---:B------:R-:W-:Y:S01]  /*90c0*/  HMMA.16816.F32 R32, R72.reuse, R82, R32 ;  /* 0x000000524820723c */ /* 0x040fe20000001820 */
[----:B-1----:R-:W1:Y:S02]  /*90d0*/  LDSM.16.MT88.4 R84, [R198+0x4800] ;  /* 0x00480000c654783b */ /* 0x002e640000004200 */
[----:B------:R5:W5:Y:S01]  /*90e0*/  MUFU.EX2 R159, R80 ;  /* 0x00000050009f7308 */ /* 0x000b620000000800 */
[----:B---3--:R-:W-:Y:S02]  /*90f0*/  FADD.FTZ R0, R112, R0 ;  /* 0x0000000070007221 */ /* 0x008fe40000010000 */
[----:B------:R-:W-:Y:S06]  /*9100*/  FADD.FTZ R2, R246, R2 ;  /* 0x00000002f6027221 */ /* 0x000fec0000010000 */
[----:B------:R-:W-:Y:S04]  /*9110*/  FADD.FTZ R2, R245, R2 ;  /* 0x00000002f5027221 */ /* 0x000fe80000010000 */
[----:B------:R-:W-:Y:S01]  /*9120*/  FADD.FTZ R2, R243, R2 ;  /* 0x00000002f3027221 */ /* 0x000fe20000010000 */
[----:B--2---:R-:W2:Y:S01]  /*9130*/  LDSM.16.MT88.4 R76, [R198+0x1800] ;  /* 0x00180000c64c783b */ /* 0x004ea20000004200 */
[----:B----4-:R-:W-:Y:S02]  /*9140*/  FADD.FTZ R0, R160, R0 ;  /* 0x00000000a0007221 */ /* 0x010fe40000010000 */
[----:B------:R-:W-:Y:S04]  /*9150*/  FADD.FTZ R2, R242, R2 ;  /* 0x00000002f2027221 */ /* 0x000fe80000010000 */
[----:B------:R-:W-:Y:S01]  /*9160*/  FADD.FTZ R2, R239, R2 ;  /* 0x00000002ef027221 */ /* 0x000fe20000010000 */
[----:B-----5:R-:W3:Y:S01]  /*9170*/  LDSM.16.MT88.4 R80, [R200+0x1800] ;  /* 0x00180000c850783b */ /* 0x020ee20000004200 */
[----:B------:R-:W-:Y:S02]  /*9180*/  FADD.FTZ R0, R159, R0 ;  /* 0x000000009f007221 */ /* 0x000fe40000010000 */
[----:B------:R-:W-:Y:S04]  /*9190*/  FADD.FTZ R2, R238, R2 ;  /* 0x00000002ee027221 */ /* 0x000fe80000010000 */
[----:B------:R-:W-:Y:S04]  /*91a0*/  FADD.FTZ R2, R115, R2 ;  /* 0x0000000273027221 */ /* 0x000fe80000010000 */
[----:B------:R-:W-:Y:S01]  /*91b0*/  FADD.FTZ R2, R114, R2 ;  /* 0x0000000272027221 */ /* 0x000fe20000010000 */
[C---:B-1----:R-:W-:Y:S03]  /*91c0*/  HMMA.16816.F32 R36, R72.reuse, R84, R36 ;  /* 0x000000544824723c */ /* 0x042fe60000001824 */
[----:B------:R-:W-:Y:S04]  /*91d0*/  FADD.FTZ R2, R162, R2 ;  /* 0x00000002a2027221 */ /* 0x000fe80000010000 */
[----:B------:R-:W-:Y:S01]  /*91e0*/  FADD.FTZ R2, R161, R2 ;  /* 0x00000002a1027221 */ /* 0x000fe20000010000 */
[C---:B------:R-:W-:Y:S01]  /*91f0*/  HMMA.16816.F32 R40, R72.reuse, R86, R40 ;  /* 0x000000564828723c */ /* 0x040fe20000001828 */
[----:B------:R-:W1:Y:S07]  /*9200*/  LDSM.16.MT88.4 R84, [R199+0x1800] ;  /* 0x00180000c754783b */ /* 0x000e6e0000004200 */
[C---:B------:R-:W-:Y:S07]  /*9210*/  HMMA.16816.F32 R44, R72.reuse, R92, R44 ;  /* 0x0000005c482c723c */ /* 0x040fee000000182c */
[--C-:B------:R-:W-:Y:S01]  /*9220*/  FFMA.FTZ R92, R211, c[0x0][0x2d0], -R147.reuse ;  /* 0x0000b400d35c7a23 */ /* 0x100fe20000010893 */
[C---:B------:R-:W-:Y:S03]  /*9230*/  HMMA.16816.F32 R48, R72.reuse, R94, R48 ;  /* 0x0000005e4830723c */ /* 0x040fe60000001830 */
[----:B------:R4:W-:Y:S05]  /*9240*/  MUFU.EX2 R158, R92 ;  /* 0x0000005c009e7308 */ /* 0x0009ea0000000800 */
[C---:B------:R-:W-:Y:S08]  /*9250*/  HMMA.16816.F32 R52, R72.reuse, R96, R52 ;  /* 0x000000604834723c */ /* 0x040ff00000001834 */
[C---:B------:R-:W-:Y:S01]  /*9260*/  HMMA.16816.F32 R56, R72.reuse, R98, R56 ;  /* 0x000000624838723c */ /* 0x040fe20000001838 */
[----:B------:R-:W-:Y:S07]  /*9270*/  LDSM.16.MT88.4 R96, [R201+0x5000] ;  /* 0x00500000c960783b */ /* 0x000fee0000004200 */
[C---:B------:R-:W-:Y:S01]  /*9280*/  HMMA.16816.F32 R60, R72.reuse, R88, R60 ;  /* 0x00000058483c723c */ /* 0x040fe2000000183c */
[----:B----4-:R-:W-:Y:S06]  /*9290*/  LDSM.16.MT88.4 R92, [R199+0x5000] ;  /* 0x00500000c75c783b */ /* 0x010fec0000004200 */
[--C-:B------:R-:W-:Y:S01]  /*92a0*/  FFMA.FTZ R88, R177, c[0x0][0x2d0], -R147.reuse ;  /* 0x0000b400b1587a23 */ /* 0x100fe20000010893 */
[----:B------:R-:W-:Y:S03]  /*92b0*/  HMMA.16816.F32 R64, R72, R90, R64 ;  /* 0x0000005a4840723c */ /* 0x000fe60000001840 */
[----:B------:R4:W5:Y:S04]  /*92c0*/  MUFU.EX2 R123, R88 ;  /* 0x00000058007b7308 */ /* 0x0009680000000800 */
[----:B------:R-:W-:Y:S02]  /*92d0*/  F2FP.PACK_AB R72, R114, R115 ;  /* 0x000000737248723e */ /* 0x000fe400000000ff */
[----:B------:R-:W-:Y:S03]  /*92e0*/  F2FP.PACK_AB R73, R112, R113 ;  /* 0x000000717049723e */ /* 0x000fe600000000ff */
[----:B------:R-:W-:Y:S02]  /*92f0*/  F2FP.PACK_AB R74, R161, R162 ;  /* 0x000000a2a14a723e */ /* 0x000fe400000000ff */
[----:B------:R-:W-:Y:S07]  /*9300*/  F2FP.PACK_AB R75, R159, R160 ;  /* 0x000000a09f4b723e */ /* 0x000fee00000000ff */
[C---:B--2---:R-:W-:Y:S01]  /*9310*/  HMMA.16816.F32 R4, R72.reuse, R76, R4 ;  /* 0x0000004c4804723c */ /* 0x044fe20000001804 */
[----:B----4-:R-:W2:Y:S06]  /*9320*/  LDSM.16.MT88.4 R88, [R201+0x1800] ;  /* 0x00180000c958783b */ /* 0x010eac0000004200 */
[--C-:B------:R-:W-:Y:S01]  /*9330*/  FFMA.FTZ R76, R178, c[0x0][0x2d0], -R147.reuse ;  /* 0x0000b400b24c7a23 */ /* 0x100fe20000010893 */
[C---:B------:R-:W-:Y:S03]  /*9340*/  HMMA.16816.F32 R8, R72.reuse, R78, R8 ;  /* 0x0000004e4808723c */ /* 0x040fe60000001808 */
[----:B------:R4:W4:Y:S01]  /*9350*/  MUFU.EX2 R122, R76 ;  /* 0x0000004c007a7308 */ /* 0x0009220000000800 */
[----:B-----5:R-:W-:Y:S04]  /*9360*/  FADD.FTZ R2, R123, R2 ;  /* 0x000000027b027221 */ /* 0x020fe80000010000 */
[C---:B---3--:R-:W-:Y:S07]  /*9370*/  HMMA.16816.F32 R12, R72.reuse, R80, R12 ;  /* 0x00000050480c723c */ /* 0x048fee000000180c */
[--C-:B------:R-:W-:Y:S01]  /*9380*/  FFMA.FTZ R80, R210, c[0x0][0x2d0], -R68.reuse ;  /* 0x0000b400d2507a23 */ /* 0x100fe20000010844 */
[C---:B------:R-:W-:Y:S03]  /*9390*/  HMMA.16816.F32 R16, R72.reuse, R82, R16 ;  /* 0x000000524810723c */ /* 0x040fe60000001810 */
[----:B------:R3:W-:Y:S05]  /*93a0*/  MUFU.EX2 R120, R80 ;  /* 0x0000005000787308 */ /* 0x0007ea0000000800 */
[C---:B-1----:R-:W-:Y:S04]  /*93b0*/  HMMA.16816.F32 R20, R72.reuse, R84, R20 ;  /* 0x000000544814723c */ /* 0x042fe80000001814 */
[----:B----4-:R-:W-:Y:S02]  /*93c0*/  FFMA.FTZ R76, R179, c[0x0][0x2d0], -R68 ;  /* 0x0000b400b34c7a23 */ /* 0x010fe40000010844 */
[----:B------:R-:W-:Y:S02]  /*93d0*/  FADD.FTZ R2, R122, R2 ;  /* 0x000000027a027221 */ /* 0x000fe40000010000 */
[C---:B------:R-:W-:Y:S01]  /*93e0*/  HMMA.16816.F32 R24, R72.reuse, R86, R24 ;  /* 0x000000564818723c */ /* 0x040fe20000001818 */
[----:B------:R1:W4:Y:S03]  /*93f0*/  MUFU.EX2 R121, R76 ;  /* 0x0000004c00797308 */ /* 0x0003260000000800 */
[--C-:B------:R-:W-:Y:S02]  /*9400*/  FFMA.FTZ R84, R212, c[0x0][0x2d0], -R147.reuse ;  /* 0x0000b400d4547a23 */ /* 0x100fe40000010893 */
[----:B------:R-:W-:Y:S02]  /*9410*/  FADD.FTZ R2, R158, R2 ;  /* 0x000000029e027221 */ /* 0x000fe40000010000 */
[C---:B--2---:R-:W-:Y:S01]  /*9420*/  HMMA.16816.F32 R28, R72.reuse, R88, R28 ;  /* 0x00000058481c723c */ /* 0x044fe2000000181c */
[----:B---3--:R-:W-:Y:S02]  /*9430*/  LDSM.16.MT88.4 R80, [R200+0x5000] ;  /* 0x00500000c850783b */ /* 0x008fe40000004200 */
[----:B------:R2:W3:Y:S04]  /*9440*/  MUFU.EX2 R157, R84 ;  /* 0x00000054009d7308 */ /* 0x0004e80000000800 */
[----:B------:R-:W-:Y:S01]  /*9450*/  FFMA.FTZ R88, R214, c[0x0][0x2d0], -R68 ;  /* 0x0000b400d6587a23 */ /* 0x000fe20000010844 */
[C---:B------:R-:W-:Y:S05]  /*9460*/  HMMA.16816.F32 R32, R72.reuse, R90, R32 ;  /* 0x0000005a4820723c */ /* 0x040fea0000001820 */
[----:B------:R5:W-:Y:S01]  /*9470*/  MUFU.EX2 R155, R88 ;  /* 0x00000058009b7308 */ /* 0x000be20000000800 */
[----:B-1----:R-:W1:Y:S01]  /*9480*/  LDSM.16.MT88.4 R76, [R198+0x5000] ;  /* 0x00500000c64c783b */ /* 0x002e620000004200 */
[----:B----4-:R-:W-:Y:S05]  /*9490*/  FADD.FTZ R0, R121, R0 ;  /* 0x0000000079007221 */ /* 0x010fea0000010000 */
[----:B------:R-:W-:Y:S02]  /*94a0*/  FADD.FTZ R0, R120, R0 ;  /* 0x0000000078007221 */ /* 0x000fe40000010000 */
[----:B--2---:R-:W-:Y:S02]  /*94b0*/  FFMA.FTZ R84, R213, c[0x0][0x2d0], -R68 ;  /* 0x0000b400d5547a23 */ /* 0x004fe40000010844 */
[----:B---3--:R-:W-:Y:S02]  /*94c0*/  FADD.FTZ R2, R157, R2 ;  /* 0x000000029d027221 */ /* 0x008fe40000010000 */
[----:B------:R2:W3:Y:S01]  /*94d0*/  MUFU.EX2 R156, R84 ;  /* 0x00000054009c7308 */ /* 0x0004e20000000800 */
[----:B-----5:R-:W-:Y:S08]  /*94e0*/  LDSM.16.MT88.4 R88, [R199+0x2000] ;  /* 0x00200000c758783b */ /* 0x020ff00000004200 */
[----:B--2---:R-:W2:Y:S01]  /*94f0*/  LDSM.16.MT88.4 R84, [R198+0x2000] ;  /* 0x00200000c654783b */ /* 0x004ea20000004200 */
[C---:B-1----:R-:W-:Y:S03]  /*9500*/  HMMA.16816.F32 R36, R72.reuse, R76, R36 ;  /* 0x0000004c4824723c */ /* 0x042fe60000001824 */
[----:B---3--:R-:W-:Y:S04]  /*9510*/  FADD.FTZ R0, R156, R0 ;  /* 0x000000009c007221 */ /* 0x008fe80000010000 */
[----:B------:R-:W-:Y:S01]  /*9520*/  FADD.FTZ R0, R155, R0 ;  /* 0x000000009b007221 */ /* 0x000fe20000010000 */
[C---:B------:R-:W-:Y:S01]  /*9530*/  HMMA.16816.F32 R40, R72.reuse, R78, R40 ;  /* 0x0000004e4828723c */ /* 0x040fe20000001828 */
[----:B------:R-:W1:Y:S07]  /*9540*/  LDSM.16.MT88.4 R76, [R201+0x2000] ;  /* 0x00200000c94c783b */ /* 0x000e6e0000004200 */
[C---:B------:R-:W-:Y:S08]  /*9550*/  HMMA.16816.F32 R44, R72.reuse, R80, R44 ;  /* 0x00000050482c723c */ /* 0x040ff0000000182c */
[C---:B------:R-:W-:Y:S01]  /*9560*/  HMMA.16816.F32 R48, R72.reuse, R82, R48 ;  /* 0x000000524830723c */ /* 0x040fe20000001830 */
[----:B------:R-:W3:Y:S07]  /*9570*/  LDSM.16.MT88.4 R80, [R198+0x5800] ;  /* 0x00580000c650783b */ /* 0x000eee0000004200 */
[C---:B------:R-:W-:Y:S07]  /*9580*/  HMMA.16816.F32 R52, R72.reuse, R92, R52 ;  /* 0x0000005c4834723c */ /* 0x040fee0000001834 */
[--C-:B------:R-:W-:Y:S01]  /*9590*/  FFMA.FTZ R92, R219, c[0x0][0x2d0], -R147.reuse ;  /* 0x0000b400db5c7a23 */ /* 0x100fe20000010893 */
[C---:B------:R-:W-:Y:S03]  /*95a0*/  HMMA.16816.F32 R56, R72.reuse, R94, R56 ;  /* 0x0000005e4838723c */ /* 0x040fe60000001838 */
[----:B------:R4:W-:Y:S05]  /*95b0*/  MUFU.EX2 R150, R92 ;  /* 0x0000005c00967308 */ /* 0x0009ea0000000800 */
[C---:B------:R-:W-:Y:S08]  /*95c0*/  HMMA.16816.F32 R60, R72.reuse, R96, R60 ;  /* 0x00000060483c723c */ /* 0x040ff0000000183c */
[----:B------:R-:W-:Y:S01]  /*95d0*/  HMMA.16816.F32 R64, R72, R98, R64 ;  /* 0x000000624840723c */ /* 0x000fe20000001840 */
[----:B------:R-:W-:Y:S06]  /*95e0*/  LDSM.16.MT88.4 R96, [R199+0x6000] ;  /* 0x00600000c760783b */ /* 0x000fec0000004200 */
[----:B------:R-:W-:Y:S02]  /*95f0*/  F2FP.PACK_AB R72, R122, R123 ;  /* 0x0000007b7a48723e */ /* 0x000fe400000000ff */
[----:B------:R-:W-:Y:S01]  /*9600*/  F2FP.PACK_AB R73, R120, R121 ;  /* 0x000000797849723e */ /* 0x000fe200000000ff */
[----:B----4-:R-:W-:Y:S02]  /*9610*/  LDSM.16.MT88.4 R92, [R200+0x6000] ;  /* 0x00600000c85c783b */ /* 0x010fe40000004200 */
[----:B------:R-:W-:Y:S02]  /*9620*/  F2FP.PACK_AB R74, R157, R158 ;  /* 0x0000009e9d4a723e */ /* 0x000fe400000000ff */
[----:B------:R-:W-:Y:S07]  /*9630*/  F2FP.PACK_AB R75, R155, R156 ;  /* 0x0000009c9b4b723e */ /* 0x000fee00000000ff */
[C---:B--2---:R-:W-:Y:S07]  /*9640*/  HMMA.16816.F32 R4, R72.reuse, R84, R4 ;  /* 0x000000544804723c */ /* 0x044fee0000001804 */
[--C-:B------:R-:W-:Y:S01]  /*9650*/  FFMA.FTZ R84, R215, c[0x0][0x2d0], -R147.reuse ;  /* 0x0000b400d7547a23 */ /* 0x100fe20000010893 */
[C---:B------:R-:W-:Y:S03]  /*9660*/  HMMA.16816.F32 R8, R72.reuse, R86, R8 ;  /* 0x000000564808723c */ /* 0x040fe60000001808 */
[----:B------:R2:W4:Y:S05]  /*9670*/  MUFU.EX2 R154, R84 ;  /* 0x00000054009a7308 */ /* 0x00052a0000000800 */
[C---:B------:R-:W-:Y:S07]  /*9680*/  HMMA.16816.F32 R12, R72.reuse, R100, R12 ;  /* 0x00000064480c723c */ /* 0x040fee000000180c */
[--C-:B------:R-:W-:Y:S01]  /*9690*/  FFMA.FTZ R100, R228, c[0x0][0x2d0], -R147.reuse ;  /* 0x0000b400e4647a23 */ /* 0x100fe20000010893 */
[C---:B------:R-:W-:Y:S03]  /*96a0*/  HMMA.16816.F32 R16, R72.reuse, R102, R16 ;  /* 0x000000664810723c */ /* 0x040fe60000001810 */
[----:B------:R5:W-:Y:S05]  /*96b0*/  MUFU.EX2 R140, R100 ;  /* 0x00000064008c7308 */ /* 0x000bea0000000800 */
[C---:B------:R-:W-:Y:S01]  /*96c0*/  HMMA.16816.F32 R20, R72.reuse, R88, R20 ;  /* 0x000000584814723c */ /* 0x040fe20000001814 */
[----:B--2---:R-:W2:Y:S03]  /*96d0*/  LDSM.16.MT88.4 R84, [R200+0x5800] ;  /* 0x00580000c854783b */ /* 0x004ea60000004200 */
[----:B----4-:R-:W-:Y:S03]  /*96e0*/  FADD.FTZ R2, R154, R2 ;  /* 0x000000029a027221 */ /* 0x010fe60000010000 */
[--C-:B------:R-:W-:Y:S01]  /*96f0*/  FFMA.FTZ R88, R216, c[0x0][0x2d0], -R147.reuse ;  /* 0x0000b400d8587a23 */ /* 0x100fe20000010893 */
[C---:B------:R-:W-:Y:S03]  /*9700*/  HMMA.16816.F32 R24, R72.reuse, R90, R24 ;  /* 0x0000005a4818723c */ /* 0x040fe60000001818 */
[----:B------:R4:W4:Y:S05]  /*9710*/  MUFU.EX2 R153, R88 ;  /* 0x0000005800997308 */ /* 0x00092a0000000800 */
[C---:B-1----:R-:W-:Y:S01]  /*9720*/  HMMA.16816.F32 R28, R72.reuse, R76, R28 ;  /* 0x0000004c481c723c */ /* 0x042fe2000000181c */
[----:B-----5:R-:W-:Y:S06]  /*9730*/  LDSM.16.MT88.4 R100, [R200+0x3000] ;  /* 0x00300000c864783b */ /* 0x020fec0000004200 */
[--C-:B------:R-:W-:Y:S01]  /*9740*/  FFMA.FTZ R76, R218, c[0x0][0x2d0], -R68.reuse ;  /* 0x0000b400da4c7a23 */ /* 0x100fe20000010844 */
[C---:B------:R-:W-:Y:S03]  /*9750*/  HMMA.16816.F32 R32, R72.reuse, R78, R32 ;  /* 0x0000004e4820723c */ /* 0x040fe60000001820 */
[----:B------:R1:W-:Y:S05]  /*9760*/  MUFU.EX2 R151, R76 ;  /* 0x0000004c00977308 */ /* 0x0003ea0000000800 */
[C---:B---3--:R-:W-:Y:S04]  /*9770*/  HMMA.16816.F32 R36, R72.reuse, R80, R36 ;  /* 0x000000504824723c */ /* 0x048fe80000001824 */
[----:B----4-:R-:W-:Y:S02]  /*9780*/  FFMA.FTZ R88, R217, c[0x0][0x2d0], -R68 ;  /* 0x0000b400d9587a23 */ /* 0x010fe40000010844 */
[----:B------:R-:W-:Y:S02]  /*9790*/  FADD.FTZ R2, R153, R2 ;  /* 0x0000000299027221 */ /* 0x000fe40000010000 */
[C---:B------:R-:W-:Y:S01]  /*97a0*/  HMMA.16816.F32 R40, R72.reuse, R82, R40 ;  /* 0x000000524828723c */ /* 0x040fe20000001828 */
[----:B------:R3:W4:Y:S03]  /*97b0*/  MUFU.EX2 R152, R88 ;  /* 0x0000005800987308 */ /* 0x0007260000000800 */
[--C-:B------:R-:W-:Y:S02]  /*97c0*/  FFMA.FTZ R80, R220, c[0x0][0x2d0], -R147.reuse ;  /* 0x0000b400dc507a23 */ /* 0x100fe40000010893 */
[----:B------:R-:W-:Y:S02]  /*97d0*/  FADD.FTZ R2, R150, R2 ;  /* 0x0000000296027221 */ /* 0x000fe40000010000 */
[C---:B--2---:R-:W-:Y:S03]  /*97e0*/  HMMA.16816.F32 R44, R72.reuse, R84, R44 ;  /* 0x00000054482c723c */ /* 0x044fe6000000182c */
[----:B------:R2:W-:Y:S01]  /*97f0*/  MUFU.EX2 R149, R80 ;  /* 0x0000005000957308 */ /* 0x0005e20000000800 */
[----:B-1----:R-:W-:Y:S03]  /*9800*/  LDSM.16.MT88.4 R76, [R201+0x5800] ;  /* 0x00580000c94c783b */ /* 0x002fe60000004200 */
[----:B------:R-:W-:Y:S01]  /*9810*/  FFMA.FTZ R84, R222, c[0x0][0x2d0], -R68 ;  /* 0x0000b400de547a23 */ /* 0x000fe20000010844 */
[C---:B------:R-:W-:Y:S05]  /*9820*/  HMMA.16816.F32 R48, R72.reuse, R86, R48 ;  /* 0x000000564830723c */ /* 0x040fea0000001830 */
[----:B------:R1:W-:Y:S01]  /*9830*/  MUFU.EX2 R146, R84 ;  /* 0x0000005400927308 */ /* 0x0003e20000000800 */
[----:B---3--:R-:W3:Y:S01]  /*9840*/  LDSM.16.MT88.4 R88, [R199+0x5800] ;  /* 0x00580000c758783b */ /* 0x008ee20000004200 */
[----:B----4-:R-:W-:Y:S05]  /*9850*/  FADD.FTZ R0, R152, R0 ;  /* 0x0000000098007221 */ /* 0x010fea0000010000 */
[----:B------:R-:W-:Y:S02]  /*9860*/  FADD.FTZ R0, R151, R0 ;  /* 0x0000000097007221 */ /* 0x000fe40000010000 */
[----:B--2---:R-:W-:Y:S04]  /*9870*/  FFMA.FTZ R80, R221, c[0x0][0x2d0], -R68 ;  /* 0x0000b400dd507a23 */ /* 0x004fe80000010844 */
[----:B------:R2:W4:Y:S01]  /*9880*/  MUFU.EX2 R148, R80 ;  /* 0x0000005000947308 */ /* 0x0005220000000800 */
[----:B-1----:R-:W-:Y:S08]  /*9890*/  LDSM.16.MT88.4 R84, [R200+0x2800] ;  /* 0x00280000c854783b */ /* 0x002ff00000004200 */
[----:B--2---:R-:W1:Y:S01]  /*98a0*/  LDSM.16.MT88.4 R80, [R198+0x2800] ;  /* 0x00280000c650783b */ /* 0x004e620000004200 */
[----:B----4-:R-:W-:Y:S01]  /*98b0*/  FADD.FTZ R0, R148, R0 ;  /* 0x0000000094007221 */ /* 0x010fe20000010000 */
[C---:B---3--:R-:W-:Y:S08]  /*98c0*/  HMMA.16816.F32 R52, R72.reuse, R88, R52 ;  /* 0x000000584834723c */ /* 0x048ff00000001834 */
[C---:B------:R-:W-:Y:S01]  /*98d0*/  HMMA.16816.F32 R56, R72.reuse, R90, R56 ;  /* 0x0000005a4838723c */ /* 0x040fe20000001838 */
[----:B------:R-:W2:Y:S07]  /*98e0*/  LDSM.16.MT88.4 R88, [R199+0x2800] ;  /* 0x00280000c758783b */ /* 0x000eae0000004200 */
[C---:B------:R-:W-:Y:S07]  /*98f0*/  HMMA.16816.F32 R60, R72.reuse, R76, R60 ;  /* 0x0000004c483c723c */ /* 0x040fee000000183c */
[--C-:B------:R-:W-:Y:S01]  /*9900*/  FFMA.FTZ R76, R223, c[0x0][0x2d0], -R147.reuse ;  /* 0x0000b400df4c7a23 */ /* 0x100fe20000010893 */
[----:B------:R-:W-:Y:S03]  /*9910*/  HMMA.16816.F32 R64, R72, R78, R64 ;  /* 0x0000004e4840723c */ /* 0x000fe60000001840 */
[----:B------:R3:W-:Y:S04]  /*9920*/  MUFU.EX2 R145, R76 ;  /* 0x0000004c00917308 */ /* 0x0007e80000000800 */
[----:B------:R-:W-:Y:S02]  /*9930*/  F2FP.PACK_AB R72, R153, R154 ;  /* 0x0000009a9948723e */ /* 0x000fe400000000ff */
[----:B------:R-:W-:Y:S03]  /*9940*/  F2FP.PACK_AB R73, R151, R152 ;  /* 0x000000989749723e */ /* 0x000fe600000000ff */
[----:B------:R-:W-:Y:S02]  /*9950*/  F2FP.PACK_AB R74, R149, R150 ;  /* 0x00000096954a723e */ /* 0x000fe400000000ff */
[----:B------:R-:W-:Y:S07]  /*9960*/  F2FP.PACK_AB R75, R146, R148 ;  /* 0x00000094924b723e */ /* 0x000fee00000000ff */
[C---:B-1----:R-:W-:Y:S03]  /*9970*/  HMMA.16816.F32 R4, R72.reuse, R80, R4 ;  /* 0x000000504804723c */ /* 0x042fe60000001804 */
[--C-:B---3--:R-:W-:Y:S05]  /*9980*/  FFMA.FTZ R76, R224, c[0x0][0x2d0], -R147.reuse ;  /* 0x0000b400e04c7a23 */ /* 0x108fea0000010893 */
[C---:B------:R-:W-:Y:S01]  /*9990*/  HMMA.16816.F32 R8, R72.reuse, R82, R8 ;  /* 0x000000524808723c */ /* 0x040fe20000001808 */
[----:B------:R1:W3:Y:S03]  /*99a0*/  MUFU.EX2 R144, R76 ;  /* 0x0000004c00907308 */ /* 0x0002e60000000800 */
[--C-:B------:R-:W-:Y:S04]  /*99b0*/  FFMA.FTZ R80, R225, c[0x0][0x2d0], -R68.reuse ;  /* 0x0000b400e1507a23 */ /* 0x100fe80000010844 */
[C---:B------:R-:W-:Y:S03]  /*99c0*/  HMMA.16816.F32 R12, R72.reuse, R84, R12 ;  /* 0x00000054480c723c */ /* 0x040fe6000000180c */
[----:B------:R4:W-:Y:S04]  /*99d0*/  MUFU.EX2 R143, R80 ;  /* 0x00000050008f7308 */ /* 0x0009e80000000800 */
[----:B------:R-:W-:Y:S01]  /*99e0*/  FFMA.FTZ R84, R227, c[0x0][0x2d0], -R147 ;  /* 0x0000b400e3547a23 */ /* 0x000fe20000010893 */
[C---:B------:R-:W-:Y:S05]  /*99f0*/  HMMA.16816.F32 R16, R72.reuse, R86, R16 ;  /* 0x000000564810723c */ /* 0x040fea0000001810 */
[----:B------:R5:W5:Y:S03]  /*9a00*/  MUFU.EX2 R141, R84 ;  /* 0x00000054008d7308 */ /* 0x000b660000000800 */
[C---:B--2---:R-:W-:Y:S01]  /*9a10*/  HMMA.16816.F32 R20, R72.reuse, R88, R20 ;  /* 0x000000584814723c */ /* 0x044fe20000001814 */
[----:B-1----:R-:W1:Y:S03]  /*9a20*/  LDSM.16.MT88.4 R76, [R201+0x2800] ;  /* 0x00280000c94c783b */ /* 0x002e660000004200 */
[----:B---3--:R-:W-:Y:S04]  /*9a30*/  F2FP.PACK_AB R136, R144, R145 ;  /* 0x000000919088723e */ /* 0x008fe800000000ff */
[C---:B------:R-:W-:Y:S01]  /*9a40*/  HMMA.16816.F32 R24, R72.reuse, R90, R24 ;  /* 0x0000005a4818723c */ /* 0x040fe20000001818 */
[----:B------:R-:W-:Y:S03]  /*9a50*/  LDSM.16.MT88.4 R88, [R198+0x3000] ;  /* 0x00300000c658783b */ /* 0x000fe60000004200 */
[--C-:B----4-:R-:W-:Y:S02]  /*9a60*/  FFMA.FTZ R80, R226, c[0x0][0x2d0], -R68.reuse ;  /* 0x0000b400e2507a23 */ /* 0x110fe40000010844 */
[----:B------:R-:W-:Y:S02]  /*9a70*/  FFMA.FTZ R68, R71, c[0x0][0x2d0], -R68 ;  /* 0x0000b40047447a23 */ /* 0x000fe40000010844 */
[----:B------:R2:W3:Y:S01]  /*9a80*/  MUFU.EX2 R142, R80 ;  /* 0x00000050008e7308 */ /* 0x0004e20000000800 */
[----:B-----5:R-:W-:Y:S03]  /*9a90*/  LDSM.16.MT88.4 R84, [R201+0x6000] ;  /* 0x00600000c954783b */ /* 0x020fe60000004200 */
[----:B------:R-:W-:Y:S06]  /*9aa0*/  F2FP.PACK_AB R138, R140, R141 ;  /* 0x0000008d8c8a723e */ /* 0x000fec00000000ff */
[----:B------:R-:W4:Y:S01]  /*9ab0*/  MUFU.EX2 R68, R68 ;  /* 0x0000004400447308 */ /* 0x000f220000000800 */
[----:B--2---:R-:W2:Y:S01]  /*9ac0*/  LDSM.16.MT88.4 R80, [R198+0x6000] ;  /* 0x00600000c650783b */ /* 0x004ea20000004200 */
[----:B---3--:R-:W-:Y:S01]  /*9ad0*/  F2FP.PACK_AB R137, R142, R143 ;  /* 0x0000008f8e89723e */ /* 0x008fe200000000ff */
[C---:B-1----:R-:W-:Y:S08]  /*9ae0*/  HMMA.16816.F32 R28, R72.reuse, R76, R28 ;  /* 0x0000004c481c723c */ /* 0x042ff0000000181c */
[C---:B------:R-:W-:Y:S04]  /*9af0*/  HMMA.16816.F32 R32, R72.reuse, R78, R32 ;  /* 0x0000004e4820723c */ /* 0x040fe80000001820 */
[----:B----4-:R-:W-:Y:S04]  /*9b00*/  F2FP.PACK_AB R139, R68, R70 ;  /* 0x00000046448b723e */ /* 0x010fe800000000ff */
[C---:B--2---:R-:W-:Y:S08]  /*9b10*/  HMMA.16816.F32 R36, R72.reuse, R80, R36 ;  /* 0x000000504824723c */ /* 0x044ff00000001824 */
[C---:B------:R-:W-:Y:S08]  /*9b20*/  HMMA.16816.F32 R40, R72.reuse, R82, R40 ;  /* 0x000000524828723c */ /* 0x040ff00000001828 */
[C---:B------:R-:W-:Y:S08]  /*9b30*/  HMMA.16816.F32 R44, R72.reuse, R92, R44 ;  /* 0x0000005c482c723c */ /* 0x040ff0000000182c */
[C---:B------:R-:W-:Y:S08]  /*9b40*/  HMMA.16816.F32 R48, R72.reuse, R94, R48 ;  /* 0x0000005e4830723c */ /* 0x040ff00000001830 */
[C---:B------:R-:W-:Y:S08]  /*9b50*/  HMMA.16816.F32 R52, R72.reuse, R96, R52 ;  /* 0x000000604834723c */ /* 0x040ff00000001834 */
[C---:B------:R-:W-:Y:S08]  /*9b60*/  HMMA.16816.F32 R56, R72.reuse, R98, R56 ;  /* 0x000000624838723c */ /* 0x040ff00000001838 */
[C---:B------:R-:W-:Y:S08]  /*9b70*/  HMMA.16816.F32 R60, R72.reuse, R84, R60 ;  /* 0x00000054483c723c */ /* 0x040ff0000000183c */
[----:B------:R-:W-:Y:S08]  /*9b80*/  HMMA.16816.F32 R64, R72, R86, R64 ;  /* 0x000000564840723c */ /* 0x000ff00000001840 */
[C---:B------:R-:W-:Y:S01]  /*9b90*/  HMMA.16816.F32 R72, R136.reuse, R88, R4 ;  /* 0x000000588848723c */ /* 0x040fe20000001804 */
[----:B------:R-:W1:Y:S07]  /*9ba0*/  LDSM.16.MT88.4 R4, [R198+0x6800] ;  /* 0x00680000c604783b */ /* 0x000e6e0000004200 */
[C---:B------:R-:W-:Y:S08]  /*9bb0*/  HMMA.16816.F32 R76, R136.reuse, R90, R8 ;  /* 0x0000005a884c723c */ /* 0x040ff00000001808 */
[C---:B------:R-:W-:Y:S08]  /*9bc0*/  HMMA.16816.F32 R80, R136.reuse, R100, R12 ;  /* 0x000000648850723c */ /* 0x040ff0000000180c */
[C---:B------:R-:W-:Y:S08]  /*9bd0*/  HMMA.16816.F32 R84, R136.reuse, R102, R16 ;  /* 0x000000668854723c */ /* 0x040ff00000001810 */
[C---:B------:R-:W-:Y:S08]  /*9be0*/  HMMA.16816.F32 R88, R136.reuse, R104, R20 ;  /* 0x000000688858723c */ /* 0x040ff00000001814 */
[C---:B------:R-:W-:Y:S08]  /*9bf0*/  HMMA.16816.F32 R92, R136.reuse, R106, R24 ;  /* 0x0000006a885c723c */ /* 0x040ff00000001818 */
[C---:B------:R-:W-:Y:S08]  /*9c00*/  HMMA.16816.F32 R96, R136.reuse, R108, R28 ;  /* 0x0000006c8860723c */ /* 0x040ff0000000181c */
[C---:B------:R-:W-:Y:S08]  /*9c10*/  HMMA.16816.F32 R100, R136.reuse, R110, R32 ;  /* 0x0000006e8864723c */ /* 0x040ff00000001820 */
[C---:B-1----:R-:W-:Y:S08]  /*9c20*/  HMMA.16816.F32 R104, R136.reuse, R4, R36 ;  /* 0x000000048868723c */ /* 0x042ff00000001824 */
[C---:B------:R-:W-:Y:S01]  /*9c30*/  HMMA.16816.F32 R108, R136.reuse, R6, R40 ;  /* 0x00000006886c723c */ /* 0x040fe20000001828 */
[----:B------:R-:W1:Y:S07]  /*9c40*/  LDSM.16.MT88.4 R4, [R201+0x6800] ;  /* 0x00680000c904783b */ /* 0x000e6e0000004200 */
[C---:B------:R-:W-:Y:S08]  /*9c50*/  HMMA.16816.F32 R112, R136.reuse, R116, R44 ;  /* 0x000000748870723c */ /* 0x040ff0000000182c */
[C---:B------:R-:W-:Y:S08]  /*9c60*/  HMMA.16816.F32 R116, R136.reuse, R118, R48 ;  /* 0x000000768874723c */ /* 0x040ff00000001830 */
[C---:B------:R-:W-:Y:S08]  /*9c70*/  HMMA.16816.F32 R120, R136.reuse, R124, R52 ;  /* 0x0000007c8878723c */ /* 0x040ff00000001834 */
[C---:B------:R-:W-:Y:S08]  /*9c80*/  HMMA.16816.F32 R124, R136.reuse, R126, R56 ;  /* 0x0000007e887c723c */ /* 0x040ff00000001838 */
[C---:B-1----:R-:W-:Y:S07]  /*9c90*/  HMMA.16816.F32 R60, R136.reuse, R4, R60 ;  /* 0x00000004883c723c */ /* 0x042fee000000183c */
        /* <DEDUP_REMOVED lines=10> */
[----:B------:R-:W-:Y:S01]  /*9d40*/  FADD.FTZ R0, R68, R0 ;  /* 0x0000000044007221 */ /* 0x000fe20000010000 */
[----:B------:R-:W-:Y:S02]  /*9d50*/  MOV R68, R3 ;  /* 0x0000000300447202 */ /* 0x000fe40000000f00 */
[----:B------:R1:W-:Y:S04]  /*9d60*/  STL [R1], R2 ;  /* 0x0000000201007387 */ /* 0x0003e80000100800 */
[----:B------:R1:W-:Y:S01]  /*9d70*/  STL [R1+0x4], R0 ;  /* 0x0000040001007387 */ /* 0x0003e20000100800 */
[----:B------:R-:W-:-:S05]  /*9d80*/  @P0 BRA `(.L_x_144) ;  /* 0xffffc67000000947 */ /* 0x000fca000383ffff */
.L_x_141:
[----:B------:R-:W-:Y:S05]  /*9d90*/  BRA.DIV ~URZ, `(.L_x_145) ;  /* 0x000043127f007947 */ /* 0x000fea000b800000 */
[----:B-12---:R-:W2:Y:S04]  /*9da0*/  LDL.LU R2, [R1] ;  /* 0x0000000001027983 */ /* 0x006ea80000300800 */
[----:B------:R-:W3:Y:S04]  /*9db0*/  LDL.LU R5, [R1+0x4] ;  /* 0x0000040001057983 */ /* 0x000ee80000300800 */
[----:B--2---:R-:W1:Y:S04]  /*9dc0*/  SHFL.BFLY PT, R0, R2, 0x2, 0x1f ;  /* 0x0c401f0002007f89 */ /* 0x004e6800000e0000 */
[----:B---3--:R-:W2:Y:S01]  /*9dd0*/  SHFL.BFLY PT, R3, R5, 0x2, 0x1f ;  /* 0x0c401f0005037f89 */ /* 0x008ea200000e0000 */
[----:B-1----:R-:W-:-:S02]  /*9de0*/  FADD.FTZ R0, R0, R2 ;  /* 0x0000000200007221 */ /* 0x002fc40000010000 */
[----:B--2---:R-:W-:-:S03]  /*9df0*/  FADD.FTZ R3, R3, R5 ;  /* 0x0000000503037221 */ /* 0x004fc60000010000 */
[----:B------:R-:W1:Y:S04]  /*9e00*/  SHFL.BFLY PT, R2, R0, 0x1, 0x1f ;  /* 0x0c201f0000027f89 */ /* 0x000e6800000e0000 */
[----:B------:R2:W3:Y:S01]  /*9e10*/  SHFL.BFLY PT, R4, R3, 0x1, 0x1f ;  /* 0x0c201f0003047f89 */ /* 0x0004e200000e0000 */
[----:B-1----:R-:W-:-:S05]  /*9e20*/  FADD.FTZ R0, R0, R2 ;  /* 0x0000000200007221 */ /* 0x002fca0000010000 */
.L_x_208:
[----:B------:R-:W-:Y:S01]  /*9e30*/  FSETP.NE.FTZ.AND P1, PT, R0, RZ, PT ;  /* 0x000000ff0000720b */ /* 0x000fe20003f35000 */
[----:B--23--:R-:W-:Y:S01]  /*9e40*/  FADD.FTZ R3, R4, R3 ;  /* 0x0000000304037221 */ /* 0x00cfe20000010000 */
[----:B------:R-:W-:Y:S02]  /*9e50*/  MOV R2, RZ ;  /* 0x000000ff00027202 */ /* 0x000fe40000000f00 */
[----:B------:R-:W-:Y:S02]  /*9e60*/  MOV R21, 0xff800000 ;  /* 0xff80000000157802 */ /* 0x000fe40000000f00 */
[----:B------:R-:W-:-:S02]  /*9e70*/  FSETP.NE.FTZ.AND P0, PT, R3, RZ, PT ;  /* 0x000000ff0300720b */ /* 0x000fc40003f15000 */
        /* <DEDUP_REMOVED lines=80> */
.L_x_138:
[----:B--2---:R2:W5:Y:S04]  /*a380*/  LDL R6, [R1+0x28] ;  /* 0x0000280001067983 */ /* 0x0045680000100800 */
[----:B------:R-:W3:Y:S01]  /*a390*/  S2R R2, SR_TID.X ;  /* 0x0000000000027919 */ /* 0x000ee20000002100 */
[----:B------:R-:W-:Y:S01]  /*a3a0*/  BSSY B0, `(.L_x_146) ;  /* 0x0000011000007945 */ /* 0x000fe20003800000 */
[----:B---3--:R-:W-:-:S13]  /*a3b0*/  LOP3.LUT P0, RZ, R2, 0xff, RZ, 0xc0, !PT ;  /* 0x000000ff02ff7812 */ /* 0x008fda000780c0ff */
[----:B------:R-:W-:Y:S05]  /*a3c0*/  @P0 BRA `(.L_x_147) ;  /* 0x000000e000000947 */ /* 0x000fea0003800000 */
[----:B--2---:R-:W2:Y:S01]  /*a3d0*/  S2R R4, SR_LANEID ;  /* 0x0000000000047919 */ /* 0x004ea20000000000 */
[----:B------:R-:W-:Y:S01]  /*a3e0*/  VOTEU.ANY UR4, UPT, PT ;  /* 0x0000000000047886 */ /* 0x000fe200038e0100 */
[----:B-1----:R-:W-:Y:S01]  /*a3f0*/  IMAD.MOV.U32 R5, RZ, RZ, c[0x0][0x564] ;  /* 0x00015900ff057624 */ /* 0x002fe200078e00ff */
[----:B------:R-:W2:Y:S08]  /*a400*/  FLO.U32 R3, UR4 ;  /* 0x0000000400037d00 */ /* 0x000eb000080e0000 */
[----:B------:R-:W1:Y:S01]  /*a410*/  POPC R2, UR4 ;  /* 0x0000000400027d09 */ /* 0x000e620008000000 */
[----:B--2---:R-:W-:Y:S01]  /*a420*/  ISETP.EQ.U32.AND P0, PT, R3, R4, PT ;  /* 0x000000040300720c */ /* 0x004fe20003f02070 */
[----:B------:R-:W-:-:S12]  /*a430*/  IMAD.MOV.U32 R4, RZ, RZ, c[0x0][0x560] ;  /* 0x00015800ff047624 */ /* 0x000fd800078e00ff */
[----:B-1----:R1:W2:Y:S04]  /*a440*/  @P0 ATOMG.E.ADD.STRONG.GPU PT, R2, [R4.64], R2 ;  /* 0x00000002040209a8 */ /* 0x0022a800081ee1c6 */
[----:B-1----:R-:W1:Y:S04]  /*a450*/  S2R R4, SR_LTMASK ;  /* 0x0000000000047919 */ /* 0x002e680000003900 */
[----:B--2---:R1:W2:Y:S02]  /*a460*/  SHFL.IDX PT, R3, R2, R3, 0x1f ;  /* 0x00001f0302037589 */ /* 0x0042a400000e0000 */
[----:B-1----:R-:W-:-:S06]  /*a470*/  LOP3.LUT R2, R4, UR4, RZ, 0xc0, !PT ;  /* 0x0000000404027c12 */ /* 0x002fcc000f8ec0ff */
[----:B------:R-:W2:Y:S02]  /*a480*/  POPC R2, R2 ;  /* 0x0000000200027309 */ /* 0x000ea40000000000 */
[----:B--2--5:R-:W-:-:S05]  /*a490*/  IADD3 R6, R3, c[0x0][0xc], R2 ;  /* 0x0000030003067a10 */ /* 0x024fca0007ffe002 */
[----:B------:R1:W-:Y:S02]  /*a4a0*/  STL [R1+0x28], R6 ;  /* 0x0000280601007387 */ /* 0x0003e40000100800 */
.L_x_147:
[----:B--2---:R-:W-:Y:S05]  /*a4b0*/  BSYNC B0 ;  /* 0x0000000000007941 */ /* 0x004fea0003800000 */
.L_x_146:
[----:B-1----:R-:W2:Y:S04]  /*a4c0*/  LDL.64 R4, [R1+0x8] ;  /* 0x0000080001047983 */ /* 0x002ea80000100a00 */
[----:B------:R-:W3:Y:S04]  /*a4d0*/  LDL R2, [R1+0x10] ;  /* 0x0000100001027983 */ /* 0x000ee80000100800 */
[----:B------:R-:W4:Y:S01]  /*a4e0*/  LDL R8, [R1+0x20] ;  /* 0x0000200001087983 */ /* 0x000f220000100800 */
[----:B------:R-:W-:Y:S01]  /*a4f0*/  PRMT R0, R0, 0x9910, RZ ;  /* 0x0000991000007816 */ /* 0x000fe200000000ff */
[----:B------:R-:W-:Y:S01]  /*a500*/  BSSY B1, `(.L_x_148) ;  /* 0x00002b9000017945 */ /* 0x000fe20003800000 */
[----:B-----5:R-:W-:-:S02]  /*a510*/  IMAD.MOV.U32 R66, RZ, RZ, R6 ;  /* 0x000000ffff427224 */ /* 0x020fc400078e0006 */
[----:B------:R-:W-:Y:S02]  /*a520*/  ISETP.NE.AND P0, PT, R0, RZ, PT ;  /* 0x000000ff0000720c */ /* 0x000fe40003f05270 */
[----:B--2---:R-:W-:Y:S02]  /*a530*/  SHF.R.S32.HI R40, RZ, 0x1f, R4 ;  /* 0x0000001fff287819 */ /* 0x004fe40000011404 */
[----:B---3--:R-:W-:Y:S02]  /*a540*/  SHF.R.S32.HI R41, RZ, 0x1f, R2 ;  /* 0x0000001fff297819 */ /* 0x008fe40000011402 */
[----:B----4-:R-:W-:-:S07]  /*a550*/  SHF.R.S32.HI R7, RZ, 0x1f, R8 ;  /* 0x0000001fff077819 */ /* 0x010fce0000011408 */
[----:B------:R-:W-:Y:S05]  /*a560*/  @!P0 BRA `(.L_x_149) ;  /* 0x00001ee000008947 */ /* 0x000fea0003800000 */
[----:B------:R-:W2:Y:S04]  /*a570*/  LDL R14, [R1+0x58] ;  /* 0x00005800010e7983 */ /* 0x000ea80000100800 */
[----:B------:R-:W3:Y:S04]  /*a580*/  LDL R13, [R1+0x5c] ;  /* 0x00005c00010d7983 */ /* 0x000ee80000100800 */
[----:B------:R-:W4:Y:S04]  /*a590*/  LDL R9, [R1+0x64] ;  /* 0x0000640001097983 */ /* 0x000f280000100800 */
[----:B------:R-:W4:Y:S04]  /*a5a0*/  LDL R12, [R1+0x60] ;  /* 0x00006000010c7983 */ /* 0x000f280000100800 */
[----:B------:R-:W4:Y:S04]  /*a5b0*/  LDL R11, [R1+0x74] ;  /* 0x00007400010b7983 */ /* 0x000f280000100800 */
[----:B------:R-:W4:Y:S04]  /*a5c0*/  LDL R6, [R1+0x6c] ;  /* 0x00006c0001067983 */ /* 0x000f280000100800 */
[----:B------:R-:W4:Y:S04]  /*a5d0*/  LDL R5, [R1+0x70] ;  /* 0x0000700001057983 */ /* 0x000f280000100800 */
[----:B------:R-:W4:Y:S01]  /*a5e0*/  LDL R10, [R1+0x68] ;  /* 0x00006800010a7983 */ /* 0x000f220000100800 */
[----:B------:R-:W-:Y:S01]  /*a5f0*/  WARPSYNC 0xffffffff ;  /* 0xffffffff00007948 */ /* 0x000fe20003800000 */
[----:B------:R-:W-:-:S02]  /*a600*/  F2FP.PACK_AB R0, R129, R128 ;  /* 0x000000808100723e */ /* 0x000fc400000000ff */
[----:B------:R-:W-:Y:S01]  /*a610*/  BAR.SYNC.DEFER_BLOCKING 0x1, 0x100 ;  /* 0x0044000000007b1d */ /* 0x000fe20000010000 */
[----:B------:R-:W-:Y:S02]  /*a620*/  F2FP.PACK_AB R2, R101, R100 ;  /* 0x000000646502723e */ /* 0x000fe400000000ff */
[----:B------:R-:W-:Y:S02]  /*a630*/  F2FP.PACK_AB R3, R49, R48 ;  /* 0x000000303103723e */ /* 0x000fe400000000ff */
[----:B------:R-:W-:Y:S02]  /*a640*/  F2FP.PACK_AB R4, R71, R70 ;  /* 0x000000464704723e */ /* 0x000fe400000000ff */
[----:B------:R-:W-:-:S04]  /*a650*/  ISETP.NE.U32.AND P1, PT, RZ, c[0x0][0x500], PT ;  /* 0x00014000ff007a0c */ /* 0x000fc80003f25070 */
[----:B------:R-:W-:Y:S01]  /*a660*/  ISETP.NE.AND.EX P1, PT, RZ, c[0x0][0x504], PT, P1 ;  /* 0x00014100ff007a0c */ /* 0x000fe20003f25310 */
[----:B--2---:R1:W-:Y:S04]  /*a670*/  STS [R14], R0 ;  /* 0x000000000e007388 */ /* 0x0043e80000000800 */
[----:B------:R2:W-:Y:S04]  /*a680*/  STS [R14+0x400], R2 ;  /* 0x000400020e007388 */ /* 0x0005e80000000800 */
[----:B---3--:R3:W-:Y:S01]  /*a690*/  STS [R13], R3 ;  /* 0x000000030d007388 */ /* 0x0087e20000000800 */
[----:B-1----:R-:W-:-:S02]  /*a6a0*/  F2FP.PACK_AB R0, R79, R78 ;  /* 0x0000004e4f00723e */ /* 0x002fc400000000ff */
[----:B--2---:R-:W-:-:S03]  /*a6b0*/  F2FP.PACK_AB R2, R51, R50 ;  /* 0x000000323302723e */ /* 0x004fc600000000ff */
[----:B------:R1:W-:Y:S01]  /*a6c0*/  STS [R13+0x400], R0 ;  /* 0x000400000d007388 */ /* 0x0003e20000000800 */
[----:B---3--:R-:W-:-:S03]  /*a6d0*/  F2FP.PACK_AB R3, R65, R64 ;  /* 0x000000404103723e */ /* 0x008fc600000000ff */
[----:B----4-:R2:W-:Y:S04]  /*a6e0*/  STS [R9], R2 ;  /* 0x0000000209007388 */ /* 0x0105e80000000800 */
[----:B------:R3:W-:Y:S01]  /*a6f0*/  STS [R9+0x400], R3 ;  /* 0x0004000309007388 */ /* 0x0007e20000000800 */
[----:B-1----:R-:W-:Y:S02]  /*a700*/  F2FP.PACK_AB R0, R53, R52 ;  /* 0x000000343500723e */ /* 0x002fe400000000ff */
[----:B--2---:R-:W-:-:S03]  /*a710*/  F2FP.PACK_AB R2, R113, R112 ;  /* 0x000000707102723e */ /* 0x004fc600000000ff */
[----:B------:R1:W-:Y:S01]  /*a720*/  STS [R12], R0 ;  /* 0x000000000c007388 */ /* 0x0003e20000000800 */
[----:B---3--:R-:W-:-:S03]  /*a730*/  F2FP.PACK_AB R3, R55, R54 ;  /* 0x000000363703723e */ /* 0x008fc600000000ff */
[----:B------:R2:W-:Y:S04]  /*a740*/  STS [R12+0x400], R2 ;  /* 0x000400020c007388 */ /* 0x0005e80000000800 */
[----:B------:R3:W-:Y:S01]  /*a750*/  STS [R11], R3 ;  /* 0x000000030b007388 */ /* 0x0007e20000000800 */
[----:B-1----:R-:W-:Y:S02]  /*a760*/  F2FP.PACK_AB R0, R109, R108 ;  /* 0x0000006c6d00723e */ /* 0x002fe400000000ff */
[----:B--2---:R-:W-:-:S03]  /*a770*/  F2FP.PACK_AB R2, R57, R56 ;  /* 0x000000383902723e */ /* 0x004fc600000000ff */
[----:B------:R1:W-:Y:S01]  /*a780*/  STS [R11+0x400], R0 ;  /* 0x000400000b007388 */ /* 0x0003e20000000800 */
[----:B---3--:R-:W-:-:S03]  /*a790*/  F2FP.PACK_AB R3, R105, R104 ;  /* 0x000000686903723e */ /* 0x008fc600000000ff */
[----:B------:R2:W-:Y:S04]  /*a7a0*/  STS [R6], R2 ;  /* 0x0000000206007388 */ /* 0x0005e80000000800 */
        /* <DEDUP_REMOVED lines=11> */
[----:B------:R2:W-:Y:S04]  /*a860*/  STS [R14+0x4000], R3 ;  /* 0x004000030e007388 */ /* 0x0005e80000000800 */
[----:B------:R3:W-:Y:S04]  /*a870*/  STS [R14+0x4400], R4 ;  /* 0x004400040e007388 */ /* 0x0007e80000000800 */
[----:B------:R4:W-:Y:S01]  /*a880*/  STS [R13+0x4000], R2 ;  /* 0x004000020d007388 */ /* 0x0009e20000000800 */
[----:B-1----:R-:W-:Y:S02]  /*a890*/  F2FP.PACK_AB R0, R103, R102 ;  /* 0x000000666700723e */ /* 0x002fe400000000ff */
[----:B--2---:R-:W-:-:S03]  /*a8a0*/  F2FP.PACK_AB R3, R99, R98 ;  /* 0x000000626303723e */ /* 0x004fc600000000ff */
[----:B------:R1:W-:Y:S01]  /*a8b0*/  STS [R13+0x4400], R0 ;  /* 0x004400000d007388 */ /* 0x0003e20000000800 */
[----:B---3--:R-:W-:Y:S02]  /*a8c0*/  F2FP.PACK_AB R4, R77, R76 ;  /* 0x0000004c4d04723e */ /* 0x008fe400000000ff */
[----:B----4-:R-:W-:-:S03]  /*a8d0*/  F2FP.PACK_AB R2, R81, R80 ;  /* 0x000000505102723e */ /* 0x010fc600000000ff */
[----:B------:R-:W-:Y:S04]  /*a8e0*/  STS [R9+0x4000], R4 ;  /* 0x0040000409007388 */ /* 0x000fe80000000800 */
[----:B------:R2:W-:Y:S04]  /*a8f0*/  STS [R9+0x4400], R3 ;  /* 0x0044000309007388 */ /* 0x0005e80000000800 */
[----:B------:R3:W-:Y:S01]  /*a900*/  STS [R12+0x4000], R2 ;  /* 0x004000020c007388 */ /* 0x0007e20000000800 */
[----:B-1----:R-:W-:-:S05]  /*a910*/  F2FP.PACK_AB R0, R95, R94 ;  /* 0x0000005e5f00723e */ /* 0x002fca00000000ff */
[----:B------:R1:W-:Y:S01]  /*a920*/  STS [R12+0x4400], R0 ;  /* 0x004400000c007388 */ /* 0x0003e20000000800 */
[----:B--2---:R-:W-:Y:S01]  /*a930*/  F2FP.PACK_AB R3, R97, R96 ;  /* 0x000000606103723e */ /* 0x004fe200000000ff */
[----:B------:R-:W-:Y:S02]  /*a940*/  IMAD.MOV.U32 R4, RZ, RZ, 0x4 ;  /* 0x00000004ff047424 */ /* 0x000fe400078e00ff */
[----:B------:R-:W2:Y:S01]  /*a950*/  LDL.LU R9, [R1+0x50] ;  /* 0x0000500001097983 */ /* 0x000ea20000300800 */
[----:B------:R-:W-:Y:S01]  /*a960*/  ISETP.NE.U32.AND P2, PT, RZ, c[0x0][0x508], PT ;  /* 0x00014200ff007a0c */ /* 0x000fe20003f45070 */
[----:B------:R-:W-:Y:S01]  /*a970*/  IMAD.MOV.U32 R14, RZ, RZ, c[0x0][0x388] ;  /* 0x0000e200ff0e7624 */ /* 0x000fe200078e00ff */
[----:B---3--:R-:W-:Y:S01]  /*a980*/  F2FP.PACK_AB R2, R87, R86 ;  /* 0x000000565702723e */ /* 0x008fe200000000ff */
[----:B------:R3:W-:Y:S01]  /*a990*/  STS [R11+0x4000], R3 ;  /* 0x004000030b007388 */ /* 0x0007e20000000800 */
[----:B------:R-:W-:-:S03]  /*a9a0*/  ISETP.NE.AND.EX P2, PT, RZ, c[0x0][0x50c], PT, P2 ;  /* 0x00014300ff007a0c */ /* 0x000fc60003f45320 */
[----:B------:R4:W-:Y:S01]  /*a9b0*/  STS [R11+0x4400], R2 ;  /* 0x004400020b007388 */ /* 0x0009e20000000800 */
[----:B-1----:R-:W-:-:S05]  /*a9c0*/  F2FP.PACK_AB R0, R93, R92 ;  /* 0x0000005c5d00723e */ /* 0x002fca00000000ff */
[----:B------:R1:W-:Y:S01]  /*a9d0*/  STS [R6+0x4000], R0 ;  /* 0x0040000006007388 */ /* 0x0003e20000000800 */
[----:B---3--:R-:W-:Y:S02]  /*a9e0*/  F2FP.PACK_AB R3, R75, R74 ;  /* 0x0000004a4b03723e */ /* 0x008fe400000000ff */
[----:B----4-:R-:W-:-:S03]  /*a9f0*/  F2FP.PACK_AB R2, R85, R84 ;  /* 0x000000545502723e */ /* 0x010fc600000000ff */
[----:B------:R3:W-:Y:S04]  /*aa00*/  STS [R6+0x4400], R3 ;  /* 0x0044000306007388 */ /* 0x0007e80000000800 */
[----:B------:R4:W-:Y:S01]  /*aa10*/  STS [R5+0x4000], R2 ;  /* 0x0040000205007388 */ /* 0x0009e20000000800 */
[----:B-1----:R-:W-:-:S05]  /*aa20*/  F2FP.PACK_AB R0, R63, R62 ;  /* 0x0000003e3f00723e */ /* 0x002fca00000000ff */
[----:B------:R1:W-:Y:S01]  /*aa30*/  STS [R5+0x4400], R0 ;  /* 0x0044000005007388 */ /* 0x0003e20000000800 */
[----:B---3--:R-:W-:Y:S02]  /*aa40*/  F2FP.PACK_AB R3, R45, R44 ;  /* 0x0000002c2d03723e */ /* 0x008fe400000000ff */
[----:B------:R-:W-:Y:S02]  /*aa50*/  F2FP.PACK_AB R6, R47, R46 ;  /* 0x0000002e2f06723e */ /* 0x000fe400000000ff */
[----:B----4-:R-:W-:Y:S01]  /*aa60*/  @P2 LEA R2, P0, R8, c[0x0][0x508], 0x2 ;  /* 0x0001420008022a11 */ /* 0x010fe200078010ff */
[----:B------:R3:W-:Y:S04]  /*aa70*/  STS [R10+0x4000], R3 ;  /* 0x004000030a007388 */ /* 0x0007e80000000800 */
[----:B------:R4:W-:Y:S01]  /*aa80*/  STS [R10+0x4400], R6 ;  /* 0x004400060a007388 */ /* 0x0009e20000000800 */
[----:B-1----:R-:W-:-:S02]  /*aa90*/  IMAD.MOV.U32 R0, RZ, RZ, RZ ;  /* 0x000000ffff007224 */ /* 0x002fc400078e00ff */
[C---:B------:R-:W-:Y:S01]  /*aaa0*/  IMAD.WIDE R4, R8.reuse, R4, c[0x0][0x500] ;  /* 0x0001400008047625 */ /* 0x040fe200078e0204 */
[----:B------:R-:W-:Y:S01]  /*aab0*/  BAR.SYNC.DEFER_BLOCKING 0x1, 0x100 ;  /* 0x0044000000007b1d */ /* 0x000fe20000010000 */
[----:B---3--:R-:W-:-:S05]  /*aac0*/  @P2 LEA.HI.X R3, R8, c[0x0][0x50c], R7, 0x2, P0 ;  /* 0x0001430008032a11 */ /* 0x008fca00000f1407 */
[----:B------:R4:W5:Y:S04]  /*aad0*/  @P1 LDG.E R0, [R4.64] ;  /* 0x0000000604001981 */ /* 0x000968000c1e1900 */
[----:B------:R1:W5:Y:S01]  /*aae0*/  @P2 LDG.E R14, [R2.64] ;  /* 0x00000006020e2981 */ /* 0x000362000c1e1900 */
[----:B--2---:R-:W-:-:S04]  /*aaf0*/  ISETP.NE.AND P0, PT, R9, RZ, PT ;  /* 0x000000ff0900720c */ /* 0x004fc80003f05270 */
[----:B-1----:R-:W-:Y:S01]  /*ab00*/  SEL R3, R9, c[0x0][0x3d4], P0 ;  /* 0x0000f50009037a07 */ /* 0x002fe20000000000 */
[----:B------:R-:W-:Y:S05]  /*ab10*/  @P2 BRA `(.L_x_150) ;  /* 0x0000004000002947 */ /* 0x000fea0003800000 */
[----:B----4-:R-:W-:Y:S05]  /*ab20*/  @!P1 BRA `(.L_x_150) ;  /* 0x0000003000009947 */ /* 0x010fea0003800000 */
[----:B------:R1:W2:Y:S04]  /*ab30*/  LDG.E R2, [R4.64] ;  /* 0x0000000604027981 */ /* 0x0002a8000c1e1900 */
[----:B-1----:R-:W2:Y:S02]  /*ab40*/  LDG.E R4, [R4.64+0x4] ;  /* 0x0000040604047981 */ /* 0x002ea4000c1e1900 */
[----:B--2--5:R-:W-:Y:S02]  /*ab50*/  IADD3 R14, -R2, R4, RZ ;  /* 0x00000004020e7210 */ /* 0x024fe40007ffe1ff */
.L_x_150:
[----:B----4-:R-:W2:Y:S04]  /*ab60*/  LDL R6, [R1+0x80] ;  /* 0x0000800001067983 */ /* 0x010ea80000100800 */
[----:B------:R-:W2:Y:S04]  /*ab70*/  LDL R42, [R1+0x2c] ;  /* 0x00002c00012a7983 */ /* 0x000ea80000100800 */
[----:B------:R-:W3:Y:S04]  /*ab80*/  LDL R15, [R1+0x4c] ;  /* 0x00004c00010f7983 */ /* 0x000ee80000100800 */
[----:B------:R-:W4:Y:S04]  /*ab90*/  LDL R22, [R1+0x54] ;  /* 0x0000540001167983 */ /* 0x000f280000100800 */
[----:B------:R-:W4:Y:S01]  /*aba0*/  LDL R23, [R1+0x7c] ;  /* 0x00007c0001177983 */ /* 0x000f220000100800 */
[----:B------:R-:W-:Y:S01]  /*abb0*/  IMAD.MOV.U32 R9, RZ, RZ, 0x368 ;  /* 0x00000368ff097424 */ /* 0x000fe200078e00ff */
[----:B------:R-:W-:-:S04]  /*abc0*/  ISETP.GT.AND P3, PT, R3, 0x1, PT ;  /* 0x000000010300780c */ /* 0x000fc80003f64270 */
[----:B------:R-:W-:-:S04]  /*abd0*/  SEL R9, R9, 0x328, P3 ;  /* 0x0000032809097807 */ /* 0x000fc80001800000 */
[----:B------:R-:W1:Y:S08]  /*abe0*/  LDC.64 R4, c[0x0][R9+0x170] ;  /* 0x00005c0009047b82 */ /* 0x000e700000000a00 */
[----:B------:R2:W3:Y:S08]  /*abf0*/  LDC.64 R12, c[0x0][R9+0x168] ;  /* 0x00005a00090c7b82 */ /* 0x0004f00000000a00 */
[----:B------:R2:W2:Y:S08]  /*ac00*/  LDC.64 R16, c[0x0][R9+0x178] ;  /* 0x00005e0009107b82 */ /* 0x0004b00000000a00 */
[----:B------:R2:W2:Y:S01]  /*ac10*/  LDC.64 R18, c[0x0][R9+0x160] ;  /* 0x0000580009127b82 */ /* 0x0004a20000000a00 */
[----:B------:R-:W-:Y:S01]  /*ac20*/  ISETP.NE.U32.AND P0, PT, RZ, c[0x0][0x500], PT ;  /* 0x00014000ff007a0c */ /* 0x000fe20003f05070 */
[----:B------:R-:W-:-:S03]  /*ac30*/  IMAD.MOV.U32 R2, RZ, RZ, c[0x0][0x4e8] ;  /* 0x00013a00ff027624 */ /* 0x000fc600078e00ff */
[----:B------:R-:W-:Y:S02]  /*ac40*/  ISETP.NE.AND.EX P0, PT, RZ, c[0x0][0x504], PT, P0 ;  /* 0x00014100ff007a0c */ /* 0x000fe40003f05300 */
[----:B------:R-:W-:Y:S02]  /*ac50*/  ISETP.NE.AND P2, PT, R2, 0x1, PT ;  /* 0x000000010200780c */ /* 0x000fe40003f45270 */
[----:B------:R-:W-:Y:S02]  /*ac60*/  SEL R8, R8, RZ, !P0 ;  /* 0x000000ff08087207 */ /* 0x000fe40004000000 */
[----:B------:R-:W-:Y:S01]  /*ac70*/  SEL R3, R7, RZ, !P0 ;  /* 0x000000ff07037207 */ /* 0x000fe20004000000 */
[----:B------:R-:W2:Y:S02]  /*ac80*/  S2R R24, SR_TID.X ;  /* 0x0000000000187919 */ /* 0x000ea40000002100 */
[----:B-1----:R-:W-:-:S04]  /*ac90*/  IMAD R2, R5, R8, RZ ;  /* 0x0000000805027224 */ /* 0x002fc800078e02ff */
[C---:B------:R-:W-:Y:S02]  /*aca0*/  IMAD R11, R4.reuse, R3, R2 ;  /* 0x00000003040b7224 */ /* 0x040fe400078e0202 */
[----:B------:R-:W-:-:S04]  /*acb0*/  IMAD.WIDE.U32 R4, R4, R8, RZ ;  /* 0x0000000804047225 */ /* 0x000fc800078e00ff */
[----:B--2---:R-:W-:-:S04]  /*acc0*/  IMAD R9, R42, 0x80, R6 ;  /* 0x000000802a097824 */ /* 0x004fc800078e0206 */
[----:B------:R-:W-:-:S04]  /*acd0*/  @P2 IMAD.HI.U32 R3, R9, c[0x0][0x4ec], RZ ;  /* 0x00013b0009032a27 */ /* 0x000fc800078e00ff */
[----:B---3--:R-:W-:-:S04]  /*ace0*/  IMAD.WIDE.U32 R6, R12, R15, RZ ;  /* 0x0000000f0c067225 */ /* 0x008fc800078e00ff */
[----:B------:R-:W-:Y:S01]  /*acf0*/  IMAD.MOV.U32 R2, RZ, RZ, R9 ;  /* 0x000000ffff027224 */ /* 0x000fe200078e0009 */
[----:B------:R-:W-:Y:S01]  /*ad00*/  @P2 SHF.R.U32.HI R2, RZ, c[0x0][0x4f0], R3 ;  /* 0x00013c00ff022a19 */ /* 0x000fe20000011603 */
[----:B------:R-:W-:Y:S01]  /*ad10*/  IMAD R10, R13, R15, RZ ;  /* 0x0000000f0d0a7224 */ /* 0x000fe200078e02ff */
[----:B----4-:R-:W-:Y:S02]  /*ad20*/  SEL R3, R22, RZ, P3 ;  /* 0x000000ff16037207 */ /* 0x010fe40001800000 */
[----:B-----5:R-:W-:Y:S01]  /*ad30*/  IADD3 R13, P1, P0, R4, R6, R0 ;  /* 0x00000006040d7210 */ /* 0x020fe2000783e000 */
[----:B------:R-:W-:Y:S01]  /*ad40*/  IMAD.IADD R6, R7, 0x1, R10 ;  /* 0x0000000107067824 */ /* 0x000fe200078e020a */
[----:B------:R-:W-:Y:S01]  /*ad50*/  SHF.R.S32.HI R10, RZ, 0x1f, R0 ;  /* 0x0000001fff0a7819 */ /* 0x000fe20000011400 */
[----:B------:R-:W-:Y:S02]  /*ad60*/  IMAD.IADD R12, R5, 0x1, R11 ;  /* 0x00000001050c7824 */ /* 0x000fe400078e020b */
[----:B------:R-:W-:-:S02]  /*ad70*/  IMAD.MOV R7, RZ, RZ, -R2 ;  /* 0x000000ffff077224 */ /* 0x000fc400078e0a02 */
[-C--:B------:R-:W-:Y:S02]  /*ad80*/  IMAD R11, R17, R3.reuse, RZ ;  /* 0x00000003110b7224 */ /* 0x080fe400078e02ff */
[----:B------:R-:W-:Y:S01]  /*ad90*/  IMAD.WIDE.U32 R4, R16, R3, RZ ;  /* 0x0000000310047225 */ /* 0x000fe200078e00ff */
[----:B------:R-:W-:-:S03]  /*ada0*/  IADD3.X R12, R12, R6, R10, P1, P0 ;  /* 0x000000060c0c7210 */ /* 0x000fc60000fe040a */
[----:B------:R-:W-:Y:S01]  /*adb0*/  IMAD R3, R7, c[0x0][0x4e8], R9 ;  /* 0x00013a0007037a24 */ /* 0x000fe200078e0209 */
[----:B------:R-:W-:Y:S01]  /*adc0*/  IADD3 R4, P1, P0, R2, R13, R4 ;  /* 0x0000000d02047210 */ /* 0x000fe2000783e004 */
[----:B------:R-:W-:Y:S01]  /*add0*/  IMAD.IADD R11, R5, 0x1, R11 ;  /* 0x00000001050b7824 */ /* 0x000fe200078e020b */
[----:B------:R-:W-:Y:S01]  /*ade0*/  SHF.R.S32.HI R5, RZ, 0x1f, R2 ;  /* 0x0000001fff057819 */ /* 0x000fe20000011402 */
[----:B------:R-:W-:Y:S01]  /*adf0*/  IMAD R2, R19, R3, RZ ;  /* 0x0000000313027224 */ /* 0x000fe200078e02ff */
[----:B------:R-:W-:Y:S02]  /*ae00*/  SHF.R.S32.HI R6, RZ, 0x1f, R3 ;  /* 0x0000001fff067819 */ /* 0x000fe40000011403 */
[----:B------:R-:W-:Y:S01]  /*ae10*/  IADD3.X R5, R5, R12, R11, P1, P0 ;  /* 0x0000000c05057210 */ /* 0x000fe20000fe040b */
[----:B------:R-:W-:Y:S02]  /*ae20*/  IMAD.MOV.U32 R7, RZ, RZ, c[0x0][0x4a8] ;  /* 0x00012a00ff077624 */ /* 0x000fe400078e00ff */
[----:B------:R-:W-:-:S02]  /*ae30*/  IMAD R6, R18, R6, R2 ;  /* 0x0000000612067224 */ /* 0x000fc400078e0202 */
[----:B------:R-:W-:Y:S01]  /*ae40*/  IMAD.WIDE.U32 R2, R18, R3, R4 ;  /* 0x0000000312027225 */ /* 0x000fe200078e0004 */
[----:B------:R-:W-:-:S03]  /*ae50*/  SEL R4, R7, c[0x0][0x450], P3 ;  /* 0x0001140007047a07 */ /* 0x000fc60001800000 */
[----:B------:R-:W-:Y:S01]  /*ae60*/  IMAD.MOV.U32 R5, RZ, RZ, c[0x0][0x4ac] ;  /* 0x00012b00ff057624 */ /* 0x000fe200078e00ff */
[----:B------:R-:W-:Y:S01]  /*ae70*/  SHF.R.S32.HI R22, RZ, 0x1f, R24 ;  /* 0x0000001fff167819 */ /* 0x000fe20000011418 */
[----:B------:R-:W-:Y:S01]  /*ae80*/  IMAD.IADD R3, R3, 0x1, R6 ;  /* 0x0000000103037824 */ /* 0x000fe200078e0206 */
[----:B------:R-:W-:Y:S02]  /*ae90*/  LEA R4, P0, R2, R4, 0x2 ;  /* 0x0000000402047211 */ /* 0x000fe400078010ff */
[----:B------:R-:W-:Y:S02]  /*aea0*/  SEL R5, R5, c[0x0][0x454], P3 ;  /* 0x0001150005057a07 */ /* 0x000fe40001800000 */
[----:B------:R-:W-:Y:S02]  /*aeb0*/  LEA.HI R22, R22, R24, RZ, 0x5 ;  /* 0x0000001816167211 */ /* 0x000fe400078f28ff */
[----:B------:R-:W-:Y:S02]  /*aec0*/  LEA.HI.X R2, R2, R5, R3, 0x2, P0 ;  /* 0x0000000502027211 */ /* 0x000fe400000f1403 */
[----:B------:R-:W-:Y:S01]  /*aed0*/  LOP3.LUT R22, R22, 0xffffffe0, RZ, 0xc0, !PT ;  /* 0xffffffe016167812 */ /* 0x000fe200078ec0ff */
[----:B------:R-:W-:Y:S04]  /*aee0*/  SHFL.IDX PT, R6, R4, RZ, 0x1c1f ;  /* 0x001c1fff04067589 */ /* 0x000fe800000e0000 */
[----:B------:R-:W1:Y:S01]  /*aef0*/  SHFL.IDX PT, R7, R2, RZ, 0x1c1f ;  /* 0x001c1fff02077589 */ /* 0x000e6200000e0000 */
[----:B------:R-:W-:-:S03]  /*af00*/  IMAD.IADD R22, R24, 0x1, -R22 ;  /* 0x0000000118167824 */ /* 0x000fc600078e0a16 */
[----:B------:R-:W-:Y:S04]  /*af10*/  SHFL.IDX PT, R4, R4, 0x1, 0x1c1f ;  /* 0x003c1f0004047f89 */ /* 0x000fe800000e0000 */
[----:B------:R2:W3:Y:S01]  /*af20*/  SHFL.IDX PT, R5, R2, 0x1, 0x1c1f ;  /* 0x003c1f0002057f89 */ /* 0x0004e200000e0000 */
[----:B------:R-:W-:Y:S01]  /*af30*/  IMAD R11, R14, c[0x0][0x4e8], RZ ;  /* 0x00013a000e0b7a24 */ /* 0x000fe200078e02ff */
[----:B------:R-:W-:Y:S01]  /*af40*/  LOP3.LUT P0, RZ, R22, 0x3, RZ, 0xc0, !PT ;  /* 0x0000000316ff7812 */ /* 0x000fe2000780c0ff */
[----:B--2---:R-:W-:-:S05]  /*af50*/  IMAD R2, R42, 0x80, R23 ;  /* 0x000000802a027824 */ /* 0x004fca00078e0217 */
[C---:B------:R-:W-:Y:S02]  /*af60*/  IADD3 R3, R2.reuse, 0x8, RZ ;  /* 0x0000000802037810 */ /* 0x040fe40007ffe0ff */
[-C--:B------:R-:W-:Y:S02]  /*af70*/  ISETP.GE.OR P1, PT, R2, R11.reuse, P0 ;  /* 0x0000000b0200720c */ /* 0x080fe40000726670 */
[----:B------:R-:W-:-:S11]  /*af80*/  ISETP.GE.OR P0, PT, R3, R11, P0 ;  /* 0x0000000b0300720c */ /* 0x000fd60000706670 */
[----:B-1----:R1:W-:Y:S01]  /*af90*/  @!P1 ST.E [R6.64], R21 ;  /* 0x0000001506009985 */ /* 0x0023e2000c101906 */
[----:B------:R-:W-:-:S03]  /*afa0*/  ISETP.GE.AND P1, PT, R2, R11, PT ;  /* 0x0000000b0200720c */ /* 0x000fc60003f26270 */
[----:B---3--:R1:W-:Y:S01]  /*afb0*/  @!P0 ST.E [R4.64], R20 ;  /* 0x0000001404008985 */ /* 0x0083e2000c101906 */
[----:B------:R-:W-:Y:S01]  /*afc0*/  ISETP.GE.AND P0, PT, R3, R11, PT ;  /* 0x0000000b0300720c */ /* 0x000fe20003f06270 */
[----:B------:R-:W-:Y:S05]  /*afd0*/  @P3 BRA `(.L_x_151) ;  /* 0x0000078000003947 */ /* 0x000fea0003800000 */
[----:B------:R-:W2:Y:S01]  /*afe0*/  S2R R23, SR_TID.X ;  /* 0x0000000000177919 */ /* 0x000ea20000002100 */
[----:B------:R-:W-:Y:S01]  /*aff0*/  IMAD R10, R10, c[0x0][0x3a0], RZ ;  /* 0x0000e8000a0a7a24 */ /* 0x000fe200078e02ff */
[----:B-1----:R-:W-:Y:S01]  /*b000*/  SHF.R.S32.HI R5, RZ, 0x1f, R8 ;  /* 0x0000001fff057819 */ /* 0x002fe20000011408 */
[C---:B------:R-:W-:Y:S01]  /*b010*/  IMAD.WIDE.U32 R2, R0.reuse, c[0x0][0x3a0], RZ ;  /* 0x0000e80000027a25 */ /* 0x040fe200078e00ff */
[----:B------:R1:W3:Y:S03]  /*b020*/  LDS.128 R16, [R208+0x80] ;  /* 0x00008000d0107984 */ /* 0x0002e60000000c00 */
[----:B------:R-:W-:Y:S01]  /*b030*/  IMAD R0, R0, c[0x0][0x3a4], R10 ;  /* 0x0000e90000007a24 */ /* 0x000fe200078e020a */
[----:B------:R1:W4:Y:S01]  /*b040*/  LDS.128 R24, [R208+0x1080] ;  /* 0x00108000d0187984 */ /* 0x0003220000000c00 */
[----:B------:R-:W-:-:S02]  /*b050*/  IMAD R5, R5, c[0x0][0x3f0], RZ ;  /* 0x0000fc0005057a24 */ /* 0x000fc400078e02ff */
[----:B------:R-:W-:Y:S01]  /*b060*/  IMAD.IADD R3, R3, 0x1, R0 ;  /* 0x0000000103037824 */ /* 0x000fe200078e0200 */
[----:B------:R1:W1:Y:S01]  /*b070*/  LDS.128 R32, [R208+0x2080] ;  /* 0x00208000d0207984 */ /* 0x0002620000000c00 */
[C---:B------:R-:W-:Y:S02]  /*b080*/  IMAD R7, R8.reuse, c[0x0][0x3f4], R5 ;  /* 0x0000fd0008077a24 */ /* 0x040fe400078e0205 */
[C---:B------:R-:W-:Y:S01]  /*b090*/  IMAD.WIDE.U32 R2, R15.reuse, c[0x0][0x3e8], R2 ;  /* 0x0000fa000f027a25 */ /* 0x040fe200078e0002 */
[----:B------:R1:W1:Y:S03]  /*b0a0*/  LDS.128 R36, [R208+0x3080] ;  /* 0x00308000d0247984 */ /* 0x0002660000000c00 */
[----:B------:R-:W-:Y:S01]  /*b0b0*/  IMAD R3, R15, c[0x0][0x3ec], R3 ;  /* 0x0000fb000f037a24 */ /* 0x000fe200078e0203 */
[----:B------:R1:W1:Y:S03]  /*b0c0*/  LDS.128 R28, [R208+0x6080] ;  /* 0x00608000d01c7984 */ /* 0x0002660000000c00 */
[----:B------:R-:W-:Y:S01]  /*b0d0*/  IMAD.WIDE.U32 R2, R8, c[0x0][0x3f0], R2 ;  /* 0x0000fc0008027a25 */ /* 0x000fe200078e0002 */
[--C-:B--2---:R-:W-:Y:S01]  /*b0e0*/  SHF.R.S32.HI R22, RZ, 0x1f, R23.reuse ;  /* 0x0000001fff167819 */ /* 0x104fe20000011417 */
[----:B------:R2:W1:Y:S01]  /*b0f0*/  LDS.128 R12, [R208+0x4080] ;  /* 0x00408000d00c7984 */ /* 0x0004620000000c00 */
[----:B------:R-:W-:-:S02]  /*b100*/  SHF.R.S32.HI R43, RZ, 0x1f, R23 ;  /* 0x0000001fff2b7819 */ /* 0x000fc40000011417 */
[-C--:B------:R-:W-:Y:S01]  /*b110*/  LEA.HI R22, R22, R23.reuse, RZ, 0x3 ;  /* 0x0000001716167211 */ /* 0x080fe200078f18ff */
[----:B------:R2:W1:Y:S01]  /*b120*/  LDS.128 R44, [R208+0x7080] ;  /* 0x00708000d02c7984 */ /* 0x0004620000000c00 */
[-C--:B------:R-:W-:Y:S02]  /*b130*/  LEA.HI R43, R43, R23.reuse, RZ, 0x3 ;  /* 0x000000172b2b7211 */ /* 0x080fe400078f18ff */
[----:B------:R-:W-:Y:S02]  /*b140*/  LOP3.LUT R22, R22, 0xfffffff8, RZ, 0xc0, !PT ;  /* 0xfffffff816167812 */ /* 0x000fe400078ec0ff */
[----:B------:R-:W-:Y:S02]  /*b150*/  SHF.R.S32.HI R43, RZ, 0x3, R43 ;  /* 0x00000003ff2b7819 */ /* 0x000fe4000001142b */
[----:B------:R-:W-:Y:S02]  /*b160*/  IADD3 R22, -R22, R23, RZ ;  /* 0x0000001716167210 */ /* 0x000fe40007ffe1ff */
[----:B------:R-:W-:-:S02]  /*b170*/  IADD3 R3, R3, R7, RZ ;  /* 0x0000000703037210 */ /* 0x000fc40007ffe0ff */
[----:B------:R-:W-:Y:S02]  /*b180*/  LEA R4, R22, R43, 0x5 ;  /* 0x0000002b16047211 */ /* 0x000fe400078e28ff */
[----:B------:R2:W1:Y:S02]  /*b190*/  LDS.128 R20, [R208+0x5080] ;  /* 0x00508000d0147984 */ /* 0x0004640000000c00 */
[----:B------:R-:W-:-:S05]  /*b1a0*/  LEA R4, R42, R4, 0x7 ;  /* 0x000000042a047211 */ /* 0x000fca00078e38ff */
[----:B------:R-:W-:-:S04]  /*b1b0*/  @P2 IMAD.HI.U32 R6, R4, c[0x0][0x4ec], RZ ;  /* 0x00013b0004062a27 */ /* 0x000fc800078e00ff */
[----:B------:R-:W-:Y:S01]  /*b1c0*/  IMAD.MOV.U32 R0, RZ, RZ, R4 ;  /* 0x000000ffff007224 */ /* 0x000fe200078e0004 */
[----:B------:R-:W-:-:S04]  /*b1d0*/  @P2 SHF.R.U32.HI R0, RZ, c[0x0][0x4f0], R6 ;  /* 0x00013c00ff002a19 */ /* 0x000fc80000011606 */
[----:B------:R-:W-:Y:S01]  /*b1e0*/  SHF.R.S32.HI R6, RZ, 0x1f, R0 ;  /* 0x0000001fff067819 */ /* 0x000fe20000011400 */
[C---:B------:R-:W-:Y:S01]  /*b1f0*/  IMAD.WIDE.U32 R2, R0.reuse, c[0x0][0x3e0], R2 ;  /* 0x0000f80000027a25 */ /* 0x040fe200078e0002 */
[----:B------:R-:W-:-:S03]  /*b200*/  IADD3 R5, -R0, RZ, RZ ;  /* 0x000000ff00057210 */ /* 0x000fc60007ffe1ff */
[----:B------:R-:W-:Y:S02]  /*b210*/  IMAD R6, R6, c[0x0][0x3e0], RZ ;  /* 0x0000f80006067a24 */ /* 0x000fe400078e02ff */
[----:B------:R-:W-:Y:S02]  /*b220*/  IMAD R4, R5, c[0x0][0x4e8], R4 ;  /* 0x00013a0005047a24 */ /* 0x000fe400078e0204 */
[----:B------:R-:W-:Y:S01]  /*b230*/  IMAD R5, R0, c[0x0][0x3e4], R6 ;  /* 0x0000f90000057a24 */ /* 0x000fe200078e0206 */
[----:B------:R-:W-:Y:S02]  /*b240*/  LEA R6, R42, R43, 0x7 ;  /* 0x0000002b2a067211 */ /* 0x000fe400078e38ff */
[----:B------:R-:W-:Y:S01]  /*b250*/  SHF.R.S32.HI R0, RZ, 0x1f, R4 ;  /* 0x0000001fff007819 */ /* 0x000fe20000011404 */
[----:B------:R-:W-:-:S04]  /*b260*/  IMAD.IADD R3, R3, 0x1, R5 ;  /* 0x0000000103037824 */ /* 0x000fc800078e0205 */
[----:B------:R-:W-:Y:S02]  /*b270*/  IMAD R0, R0, c[0x0][0x3d8], RZ ;  /* 0x0000f60000007a24 */ /* 0x000fe400078e02ff */
[----:B------:R-:W-:-:S04]  /*b280*/  IMAD.WIDE.U32 R2, R4, c[0x0][0x3d8], R2 ;  /* 0x0000f60004027a25 */ /* 0x000fc800078e0002 */
[----:B------:R-:W-:Y:S01]  /*b290*/  IMAD R0, R4, c[0x0][0x3dc], R0 ;  /* 0x0000f70004007a24 */ /* 0x000fe200078e0200 */
[----:B------:R-:W-:-:S04]  /*b2a0*/  LEA R8, P0, R2, c[0x0][0x380], 0x1 ;  /* 0x0000e00002087a11 */ /* 0x000fc800078008ff */
[----:B------:R-:W-:-:S04]  /*b2b0*/  IADD3 R0, R3, R0, RZ ;  /* 0x0000000003007210 */ /* 0x000fc80007ffe0ff */
[----:B------:R-:W-:Y:S01]  /*b2c0*/  LEA.HI.X R7, R2, c[0x0][0x384], R0, 0x1, P0 ;  /* 0x0000e10002077a11 */ /* 0x000fe200000f0c00 */
[----:B------:R-:W-:Y:S05]  /*b2d0*/  BRA.DIV ~URZ, `(.L_x_152) ;  /* 0x00002f627f007947 */ /* 0x000fea000b800000 */
[----:B-1234-:R1:W2:Y:S02]  /*b2e0*/  SHFL.IDX PT, R9, R7, RZ, 0x181f ;  /* 0x00181fff07097589 */ /* 0x01e2a400000e0000 */
.L_x_209:
[----:B------:R-:W-:Y:S05]  /*b2f0*/  BRA.DIV ~URZ, `(.L_x_153) ;  /* 0x00002fb27f007947 */ /* 0x000fea000b800000 */
[----:B------:R3:W4:Y:S02]  /*b300*/  SHFL.IDX PT, R0, R8, RZ, 0x181f ;  /* 0x00181fff08007589 */ /* 0x00072400000e0000 */
.L_x_210:
[----:B------:R-:W-:Y:S01]  /*b310*/  ISETP.GE.AND P0, PT, R6, R11, PT ;  /* 0x0000000b0600720c */ /* 0x000fe20003f06270 */
[----:B------:R-:W-:-:S12]  /*b320*/  BSSY B0, `(.L_x_154) ;  /* 0x000000c000007945 */ /* 0x000fd80003800000 */
[----:B------:R-:W-:Y:S05]  /*b330*/  @P0 BRA `(.L_x_155) ;  /* 0x000000a000000947 */ /* 0x000fea0003800000 */
[----:B------:R-:W5:Y:S04]  /*b340*/  LDL.64 R42, [R1+0x8] ;  /* 0x00000800012a7983 */ /* 0x000f680000100a00 */
[----:B---3--:R-:W3:Y:S01]  /*b350*/  LDL R10, [R1+0x10] ;  /* 0x00001000010a7983 */ /* 0x008ee20000100800 */
[----:B-----5:R-:W-:Y:S02]  /*b360*/  ISETP.GE.AND P3, PT, R42, c[0x0][0x3c8], PT ;  /* 0x0000f2002a007a0c */ /* 0x020fe40003f66270 */
[----:B---3--:R-:W-:-:S11]  /*b370*/  ISETP.GE.AND P2, PT, R10, c[0x0][0x3c8], PT ;  /* 0x0000f2000a007a0c */ /* 0x008fd60003f46270 */
[-C--:B----4-:R-:W-:Y:S02]  /*b380*/  @!P3 LEA R4, P1, R42, R0.reuse, 0x1 ;  /* 0x000000002a04b211 */ /* 0x090fe400078208ff */
[----:B------:R-:W-:Y:S02]  /*b390*/  @!P2 LEA R2, P0, R10, R0, 0x1 ;  /* 0x000000000a02a211 */ /* 0x000fe400078008ff */
[-C--:B--2---:R-:W-:Y:S02]  /*b3a0*/  @!P3 LEA.HI.X R5, R42, R9.reuse, R40, 0x1, P1 ;  /* 0x000000092a05b211 */ /* 0x084fe400008f0c28 */
[----:B------:R-:W-:-:S03]  /*b3b0*/  @!P2 LEA.HI.X R3, R10, R9, R41, 0x1, P0 ;  /* 0x000000090a03a211 */ /* 0x000fc600000f0c29 */
[----:B------:R2:W-:Y:S04]  /*b3c0*/  @!P3 ST.E.128 [R4.64], R16 ;  /* 0x000000100400b985 */ /* 0x0005e8000c101d06 */
[----:B------:R2:W-:Y:S02]  /*b3d0*/  @!P2 ST.E.128 [R2.64], R12 ;  /* 0x0000000c0200a985 */ /* 0x0005e4000c101d06 */
.L_x_155:
[----:B------:R-:W-:Y:S05]  /*b3e0*/  BSYNC B0 ;  /* 0x0000000000007941 */ /* 0x000fea0003800000 */
.L_x_154:
[----:B------:R-:W-:Y:S05]  /*b3f0*/  BRA.DIV ~URZ, `(.L_x_156) ;  /* 0x00002f127f007947 */ /* 0x000fea000b800000 */
[----:B--2---:R2:W1:Y:S04]  /*b400*/  SHFL.IDX PT, R9, R7, 0x1, 0x181f ;  /* 0x00381f0007097f89 */ /* 0x00446800000e0000 */
[----:B----4-:R2:W4:Y:S02]  /*b410*/  SHFL.IDX PT, R0, R8, 0x1, 0x181f ;  /* 0x00381f0008007f89 */ /* 0x01052400000e0000 */
.L_x_211:
[----:B------:R-:W-:Y:S01]  /*b420*/  IADD3 R2, R6, 0x20, RZ ;  /* 0x0000002006027810 */ /* 0x000fe20007ffe0ff */
[----:B------:R-:W-:Y:S03]  /*b430*/  BSSY B0, `(.L_x_157) ;  /* 0x000000d000007945 */ /* 0x000fe60003800000 */
[----:B------:R-:W-:-:S13]  /*b440*/  ISETP.GE.AND P0, PT, R2, R11, PT ;  /* 0x0000000b0200720c */ /* 0x000fda0003f06270 */
[----:B------:R-:W-:Y:S05]  /*b450*/  @P0 BRA `(.L_x_158) ;  /* 0x000000a000000947 */ /* 0x000fea0003800000 */
[----:B------:R-:W5:Y:S04]  /*b460*/  LDL.64 R12, [R1+0x8] ;  /* 0x00000800010c7983 */ /* 0x000f680000100a00 */
[----:B--2---:R-:W2:Y:S01]  /*b470*/  LDL R10, [R1+0x10] ;  /* 0x00001000010a7983 */ /* 0x004ea20000100800 */
[----:B-----5:R-:W-:Y:S02]  /*b480*/  ISETP.GE.AND P1, PT, R12, c[0x0][0x3c8], PT ;  /* 0x0000f2000c007a0c */ /* 0x020fe40003f26270 */
[----:B--2---:R-:W-:-:S11]  /*b490*/  ISETP.GE.AND P0, PT, R10, c[0x0][0x3c8], PT ;  /* 0x0000f2000a007a0c */ /* 0x004fd60003f06270 */
[-C--:B----4-:R-:W-:Y:S02]  /*b4a0*/  @!P1 LEA R4, P3, R12, R0.reuse, 0x1 ;  /* 0x000000000c049211 */ /* 0x090fe400078608ff */
[----:B------:R-:W-:Y:S02]  /*b4b0*/  @!P0 LEA R2, P2, R10, R0, 0x1 ;  /* 0x000000000a028211 */ /* 0x000fe400078408ff */
[-C--:B-1----:R-:W-:Y:S02]  /*b4c0*/  @!P1 LEA.HI.X R5, R12, R9.reuse, R40, 0x1, P3 ;  /* 0x000000090c059211 */ /* 0x082fe400018f0c28 */
[----:B------:R-:W-:-:S03]  /*b4d0*/  @!P0 LEA.HI.X R3, R10, R9, R41, 0x1, P2 ;  /* 0x000000090a038211 */ /* 0x000fc600010f0c29 */
[----:B------:R1:W-:Y:S04]  /*b4e0*/  @!P1 ST.E.128 [R4.64], R24 ;  /* 0x0000001804009985 */ /* 0x0003e8000c101d06 */
[----:B------:R1:W-:Y:S02]  /*b4f0*/  @!P0 ST.E.128 [R2.64], R20 ;  /* 0x0000001402008985 */ /* 0x0003e4000c101d06 */
.L_x_158:
[----:B------:R-:W-:Y:S05]  /*b500*/  BSYNC B0 ;  /* 0x0000000000007941 */ /* 0x000fea0003800000 */
.L_x_157:
[----:B------:R-:W-:Y:S05]  /*b510*/  BRA.DIV ~URZ, `(.L_x_159) ;  /* 0x00002eb27f007947 */ /* 0x000fea000b800000 */
[----:B-1----:R1:W2:Y:S02]  /*b520*/  SHFL.IDX PT, R9, R7, 0x2, 0x181f ;  /* 0x00581f0007097f89 */ /* 0x0022a400000e0000 */
.L_x_212:
[----:B------:R-:W-:Y:S05]  /*b530*/  BRA.DIV ~URZ, `(.L_x_160) ;  /* 0x00002f027f007947 */ /* 0x000fea000b800000 */
[----:B----4-:R4:W1:Y:S02]  /*b540*/  SHFL.IDX PT, R0, R8, 0x2, 0x181f ;  /* 0x00581f0008007f89 */ /* 0x01086400000e0000 */
.L_x_213:
[----:B------:R-:W-:Y:S01]  /*b550*/  IADD3 R2, R6, 0x40, RZ ;  /* 0x0000004006027810 */ /* 0x000fe20007ffe0ff */
[----:B------:R-:W-:Y:S03]  /*b560*/  BSSY B0, `(.L_x_161) ;  /* 0x000000d000007945 */ /* 0x000fe60003800000 */
[----:B------:R-:W-:-:S13]  /*b570*/  ISETP.GE.AND P0, PT, R2, R11, PT ;  /* 0x0000000b0200720c */ /* 0x000fda0003f06270 */
[----:B------:R-:W-:Y:S05]  /*b580*/  @P0 BRA `(.L_x_162) ;  /* 0x000000a000000947 */ /* 0x000fea0003800000 */
[----:B------:R-:W5:Y:S04]  /*b590*/  LDL.64 R12, [R1+0x8] ;  /* 0x00000800010c7983 */ /* 0x000f680000100a00 */
[----:B---3--:R-:W3:Y:S01]  /*b5a0*/  LDL R10, [R1+0x10] ;  /* 0x00001000010a7983 */ /* 0x008ee20000100800 */
[----:B-----5:R-:W-:Y:S02]  /*b5b0*/  ISETP.GE.AND P1, PT, R12, c[0x0][0x3c8], PT ;  /* 0x0000f2000c007a0c */ /* 0x020fe40003f26270 */
[----:B---3--:R-:W-:-:S11]  /*b5c0*/  ISETP.GE.AND P0, PT, R10, c[0x0][0x3c8], PT ;  /* 0x0000f2000a007a0c */ /* 0x008fd60003f06270 */
[-C--:B-1----:R-:W-:Y:S02]  /*b5d0*/  @!P1 LEA R4, P3, R12, R0.reuse, 0x1 ;  /* 0x000000000c049211 */ /* 0x082fe400078608ff */
[----:B------:R-:W-:Y:S02]  /*b5e0*/  @!P0 LEA R2, P2, R10, R0, 0x1 ;  /* 0x000000000a028211 */ /* 0x000fe400078408ff */
[-C--:B--2---:R-:W-:Y:S02]  /*b5f0*/  @!P1 LEA.HI.X R5, R12, R9.reuse, R40, 0x1, P3 ;  /* 0x000000090c059211 */ /* 0x084fe400018f0c28 */
[----:B------:R-:W-:-:S03]  /*b600*/  @!P0 LEA.HI.X R3, R10, R9, R41, 0x1, P2 ;  /* 0x000000090a038211 */ /* 0x000fc600010f0c29 */
[----:B------:R1:W-:Y:S04]  /*b610*/  @!P1 ST.E.128 [R4.64], R32 ;  /* 0x0000002004009985 */ /* 0x0003e8000c101d06 */
[----:B------:R1:W-:Y:S02]  /*b620*/  @!P0 ST.E.128 [R2.64], R28 ;  /* 0x0000001c02008985 */ /* 0x0003e4000c101d06 */
.L_x_162:
[----:B------:R-:W-:Y:S05]  /*b630*/  BSYNC B0 ;  /* 0x0000000000007941 */ /* 0x000fea0003800000 */
.L_x_161:
[----:B------:R-:W-:Y:S05]  /*b640*/  BRA.DIV ~URZ, `(.L_x_163) ;  /* 0x00002e527f007947 */ /* 0x000fea000b800000 */
[----:B-12---:R-:W1:Y:S04]  /*b650*/  SHFL.IDX PT, R7, R7, 0x3, 0x181f ;  /* 0x00781f0007077f89 */ /* 0x006e6800000e0000 */
[----:B------:R2:W3:Y:S02]  /*b660*/  SHFL.IDX PT, R0, R8, 0x3, 0x181f ;  /* 0x00781f0008007f89 */ /* 0x0004e400000e0000 */
.L_x_214:
[----:B------:R-:W-:-:S04]  /*b670*/  IADD3 R2, R6, 0x60, RZ ;  /* 0x0000006006027810 */ /* 0x000fc80007ffe0ff */
[----:B------:R-:W-:-:S13]  /*b680*/  ISETP.GE.AND P0, PT, R2, R11, PT ;  /* 0x0000000b0200720c */ /* 0x000fda0003f06270 */
[----:B------:R-:W-:Y:S05]  /*b690*/  @P0 BRA `(.L_x_164) ;  /* 0x000019f000000947 */ /* 0x000fea0003800000 */
[----:B--234-:R-:W2:Y:S04]  /*b6a0*/  LDL.64 R8, [R1+0x8] ;  /* 0x0000080001087983 */ /* 0x01cea80000100a00 */
[----:B------:R-:W3:Y:S01]  /*b6b0*/  LDL R4, [R1+0x10] ;  /* 0x0000100001047983 */ /* 0x000ee20000100800 */
[----:B--2---:R-:W-:-:S13]  /*b6c0*/  ISETP.GE.AND P0, PT, R8, c[0x0][0x3c8], PT ;  /* 0x0000f20008007a0c */ /* 0x004fda0003f06270 */
[----:B------:R-:W-:-:S04]  /*b6d0*/  @!P0 LEA R2, P1, R8, R0, 0x1 ;  /* 0x0000000008028211 */ /* 0x000fc800078208ff */
[----:B-1----:R-:W-:-:S05]  /*b6e0*/  @!P0 LEA.HI.X R3, R8, R7, R40, 0x1, P1 ;  /* 0x0000000708038211 */ /* 0x002fca00008f0c28 */
[----:B------:R1:W-:Y:S01]  /*b6f0*/  @!P0 ST.E.128 [R2.64], R36 ;  /* 0x0000002402008985 */ /* 0x0003e2000c101d06 */
[----:B---3--:R-:W-:-:S13]  /*b700*/  ISETP.GE.AND P0, PT, R4, c[0x0][0x3c8], PT ;  /* 0x0000f20004007a0c */ /* 0x008fda0003f06270 */
[----:B------:R-:W-:Y:S05]  /*b710*/  @P0 BRA `(.L_x_164) ;  /* 0x0000197000000947 */ /* 0x000fea0003800000 */
[----:B-1----:R-:W-:-:S04]  /*b720*/  LEA R2, P0, R4, R0, 0x1 ;  /* 0x0000000004027211 */ /* 0x002fc800078008ff */
[----:B------:R-:W-:-:S05]  /*b730*/  LEA.HI.X R3, R4, R7, R41, 0x1, P0 ;  /* 0x0000000704037211 */ /* 0x000fca00000f0c29 */
[----:B------:R1:W-:Y:S01]  /*b740*/  ST.E.128 [R2.64], R44 ;  /* 0x0000002c02007985 */ /* 0x0003e2000c101d06 */
[----:B------:R-:W-:Y:S05]  /*b750*/  BRA `(.L_x_164) ;  /* 0x0000193000007947 */ /* 0x000fea0003800000 */
.L_x_151:
[----:B-1----:R-:W2:Y:S04]  /*b760*/  LDL.LU R4, [R1+0x4c] ;  /* 0x00004c0001047983 */ /* 0x002ea80000300800 */
[----:B------:R-:W3:Y:S01]  /*b770*/  LDL.LU R6, [R1+0x54] ;  /* 0x0000540001067983 */ /* 0x000ee20000300800 */
[----:B------:R-:W-:Y:S02]  /*b780*/  IMAD R10, R10, c[0x0][0x408], RZ ;  /* 0x000102000a0a7a24 */ /* 0x000fe400078e02ff */
[----:B------:R-:W-:-:S04]  /*b790*/  IMAD.WIDE.U32 R2, R0, c[0x0][0x408], RZ ;  /* 0x0001020000027a25 */ /* 0x000fc800078e00ff */
[----:B------:R-:W-:Y:S02]  /*b7a0*/  IMAD R0, R0, c[0x0][0x40c], R10 ;  /* 0x0001030000007a24 */ /* 0x000fe400078e020a */
[----:B------:R-:W-:-:S03]  /*b7b0*/  @P2 IMAD.HI.U32 R5, R9, c[0x0][0x4ec], RZ ;  /* 0x00013b0009052a27 */ /* 0x000fc600078e00ff */
[----:B------:R-:W-:Y:S02]  /*b7c0*/  IADD3 R3, R3, R0, RZ ;  /* 0x0000000003037210 */ /* 0x000fe40007ffe0ff */
[----:B------:R-:W-:-:S05]  /*b7d0*/  SHF.R.S32.HI R0, RZ, 0x1f, R8 ;  /* 0x0000001fff007819 */ /* 0x000fca0000011408 */
[----:B------:R-:W-:Y:S02]  /*b7e0*/  IMAD R0, R0, c[0x0][0x440], RZ ;  /* 0x0001100000007a24 */ /* 0x000fe400078e02ff */
[----:B--2---:R-:W-:-:S04]  /*b7f0*/  IMAD.WIDE.U32 R2, R4, c[0x0][0x438], R2 ;  /* 0x00010e0004027a25 */ /* 0x004fc800078e0002 */
[----:B------:R-:W-:Y:S02]  /*b800*/  IMAD R3, R4, c[0x0][0x43c], R3 ;  /* 0x00010f0004037a24 */ /* 0x000fe400078e0203 */
[C---:B------:R-:W-:Y:S01]  /*b810*/  IMAD R4, R8.reuse, c[0x0][0x444], R0 ;  /* 0x0001110008047a24 */ /* 0x040fe200078e0200 */
[----:B------:R-:W-:Y:S01]  /*b820*/  MOV R0, R9 ;  /* 0x0000000900007202 */ /* 0x000fe20000000f00 */
[----:B------:R-:W-:Y:S01]  /*b830*/  IMAD.WIDE.U32 R2, R8, c[0x0][0x440], R2 ;  /* 0x0001100008027a25 */ /* 0x000fe200078e0002 */
[----:B------:R-:W-:-:S04]  /*b840*/  @P2 SHF.R.U32.HI R0, RZ, c[0x0][0x4f0], R5 ;  /* 0x00013c00ff002a19 */ /* 0x000fc80000011605 */
[----:B------:R-:W-:Y:S02]  /*b850*/  IADD3 R3, R3, R4, RZ ;  /* 0x0000000403037210 */ /* 0x000fe40007ffe0ff */
[----:B------:R-:W-:Y:S02]  /*b860*/  SHF.R.S32.HI R5, RZ, 0x1f, R0 ;  /* 0x0000001fff057819 */ /* 0x000fe40000011400 */
[----:B------:R-:W-:Y:S01]  /*b870*/  IADD3 R4, -R0, RZ, RZ ;  /* 0x000000ff00047210 */ /* 0x000fe20007ffe1ff */
[----:B---3--:R-:W-:-:S04]  /*b880*/  IMAD.WIDE.U32 R2, R6, c[0x0][0x448], R2 ;  /* 0x0001120006027a25 */ /* 0x008fc800078e0002 */
[----:B------:R-:W-:Y:S02]  /*b890*/  IMAD R5, R5, c[0x0][0x430], RZ ;  /* 0x00010c0005057a24 */ /* 0x000fe400078e02ff */
[----:B------:R-:W-:Y:S02]  /*b8a0*/  IMAD R3, R6, c[0x0][0x44c], R3 ;  /* 0x0001130006037a24 */ /* 0x000fe400078e0203 */
[----:B------:R-:W-:Y:S02]  /*b8b0*/  IMAD R4, R4, c[0x0][0x4e8], R9 ;  /* 0x00013a0004047a24 */ /* 0x000fe400078e0209 */
[C---:B------:R-:W-:Y:S02]  /*b8c0*/  IMAD R5, R0.reuse, c[0x0][0x434], R5 ;  /* 0x00010d0000057a24 */ /* 0x040fe400078e0205 */
[----:B------:R-:W-:Y:S01]  /*b8d0*/  IMAD.WIDE.U32 R2, R0, c[0x0][0x430], R2 ;  /* 0x00010c0000027a25 */ /* 0x000fe200078e0002 */
[----:B------:R-:W-:-:S04]  /*b8e0*/  SHF.R.S32.HI R0, RZ, 0x1f, R4 ;  /* 0x0000001fff007819 */ /* 0x000fc80000011404 */
[----:B------:R-:W-:Y:S01]  /*b8f0*/  IADD3 R3, R3, R5, RZ ;  /* 0x0000000503037210 */ /* 0x000fe20007ffe0ff */
[----:B------:R-:W-:-:S04]  /*b900*/  IMAD R0, R0, c[0x0][0x428], RZ ;  /* 0x00010a0000007a24 */ /* 0x000fc800078e02ff */
[----:B------:R-:W-:-:S04]  /*b910*/  IMAD.WIDE.U32 R2, R4, c[0x0][0x428], R2 ;  /* 0x00010a0004027a25 */ /* 0x000fc800078e0002 */
[----:B------:R-:W-:Y:S01]  /*b920*/  IMAD R4, R4, c[0x0][0x42c], R0 ;  /* 0x00010b0004047a24 */ /* 0x000fe200078e0200 */
[----:B------:R-:W-:-:S04]  /*b930*/  LEA R28, P2, R2, c[0x0][0x400], 0x2 ;  /* 0x00010000021c7a11 */ /* 0x000fc800078410ff */
[----:B------:R-:W-:-:S04]  /*b940*/  IADD3 R4, R3, R4, RZ ;  /* 0x0000000403047210 */ /* 0x000fc80007ffe0ff */
[----:B------:R-:W-:Y:S01]  /*b950*/  LEA.HI.X R14, R2, c[0x0][0x404], R4, 0x2, P2 ;  /* 0x00010100020e7a11 */ /* 0x000fe200010f1404 */
[----:B------:R-:W-:Y:S05]  /*b960*/  BRA.DIV ~URZ, `(.L_x_165) ;  /* 0x00002bf27f007947 */ /* 0x000fea000b800000 */
[----:B------:R1:W2:Y:S02]  /*b970*/  SHFL.IDX PT, R4, R14, RZ, 0x1c1f ;  /* 0x001c1fff0e047589 */ /* 0x0002a400000e0000 */
.L_x_215:
[----:B------:R-:W-:Y:S05]  /*b980*/  BRA.DIV ~URZ, `(.L_x_166) ;  /* 0x00002c427f007947 */ /* 0x000fea000b800000 */
[----:B------:R3:W4:Y:S02]  /*b990*/  SHFL.IDX PT, R0, R28, RZ, 0x1c1f ;  /* 0x001c1fff1c007589 */ /* 0x00072400000e0000 */
.L_x_216:
[----:B------:R-:W5:Y:S01]  /*b9a0*/  LDL R5, [R1+0x48] ;  /* 0x0000480001057983 */ /* 0x000f620000100800 */
[----:B------:R-:W-:Y:S01]  /*b9b0*/  BSSY B0, `(.L_x_167) ;  /* 0x0000061000007945 */ /* 0x000fe20003800000 */
[C---:B-----5:R-:W-:Y:S02]  /*b9c0*/  IADD3 R15, R5.reuse, 0x18, RZ ;  /* 0x00000018050f7810 */ /* 0x060fe40007ffe0ff */
[C---:B------:R-:W-:Y:S02]  /*b9d0*/  IADD3 R17, R5.reuse, 0x20, RZ ;  /* 0x0000002005117810 */ /* 0x040fe40007ffe0ff */
[C---:B------:R-:W-:Y:S02]  /*b9e0*/  IADD3 R16, R5.reuse, 0x28, RZ ;  /* 0x0000002805107810 */ /* 0x040fe40007ffe0ff */
[C---:B------:R-:W-:Y:S02]  /*b9f0*/  IADD3 R18, R5.reuse, 0x30, RZ ;  /* 0x0000003005127810 */ /* 0x040fe40007ffe0ff */
[----:B------:R-:W-:-:S02]  /*ba00*/  IADD3 R19, R5, 0x38, RZ ;  /* 0x0000003805137810 */ /* 0x000fc40007ffe0ff */
[C---:B------:R-:W-:Y:S02]  /*ba10*/  IADD3 R20, R5.reuse, 0x40, RZ ;  /* 0x0000004005147810 */ /* 0x040fe40007ffe0ff */
[C---:B------:R-:W-:Y:S02]  /*ba20*/  IADD3 R21, R5.reuse, 0x48, RZ ;  /* 0x0000004805157810 */ /* 0x040fe40007ffe0ff */
[C---:B------:R-:W-:Y:S02]  /*ba30*/  IADD3 R23, R5.reuse, 0x50, RZ ;  /* 0x0000005005177810 */ /* 0x040fe40007ffe0ff */
[C---:B------:R-:W-:Y:S02]  /*ba40*/  IADD3 R22, R5.reuse, 0x58, RZ ;  /* 0x0000005805167810 */ /* 0x040fe40007ffe0ff */
[C---:B------:R-:W-:Y:S02]  /*ba50*/  IADD3 R24, R5.reuse, 0x60, RZ ;  /* 0x0000006005187810 */ /* 0x040fe40007ffe0ff */
[----:B------:R-:W-:-:S02]  /*ba60*/  IADD3 R25, R5, 0x68, RZ ;  /* 0x0000006805197810 */ /* 0x000fc40007ffe0ff */
[C---:B------:R-:W-:Y:S02]  /*ba70*/  IADD3 R26, R5.reuse, 0x70, RZ ;  /* 0x00000070051a7810 */ /* 0x040fe40007ffe0ff */
[C---:B------:R-:W-:Y:S02]  /*ba80*/  IADD3 R27, R5.reuse, 0x78, RZ ;  /* 0x00000078051b7810 */ /* 0x040fe40007ffe0ff */
        /* <DEDUP_REMOVED lines=16> */
[----:B------:R-:W-:Y:S01]  /*bb90*/  SHF.R.S32.HI R29, RZ, 0x1f, R13 ;  /* 0x0000001fff1d7819 */ /* 0x000fe2000001140d */
[----:B------:R-:W-:Y:S05]  /*bba0*/  @P1 BRA `(.L_x_168) ;  /* 0x0000041000001947 */ /* 0x000fea0003800000 */
[----:B------:R-:W-:Y:S02]  /*bbb0*/  ISETP.GE.AND P4, PT, R5, c[0x0][0x3c8], PT ;  /* 0x0000f20005007a0c */ /* 0x000fe40003f86270 */
[----:B------:R-:W-:Y:S02]  /*bbc0*/  ISETP.GE.AND P2, PT, R13, c[0x0][0x3c8], PT ;  /* 0x0000f2000d007a0c */ /* 0x000fe40003f46270 */
[----:B------:R-:W-:Y:S02]  /*bbd0*/  ISETP.GE.AND P5, PT, R12, c[0x0][0x3c8], PT ;  /* 0x0000f2000c007a0c */ /* 0x000fe40003fa6270 */
[----:B------:R-:W-:Y:S02]  /*bbe0*/  ISETP.GE.AND P1, PT, R15, c[0x0][0x3c8], PT ;  /* 0x0000f2000f007a0c */ /* 0x000fe40003f26270 */
[----:B------:R-:W-:-:S05]  /*bbf0*/  ISETP.GE.AND P6, PT, R17, c[0x0][0x3c8], PT ;  /* 0x0000f20011007a0c */ /* 0x000fca0003fc6270 */
[----:B----4-:R-:W-:Y:S02]  /*bc00*/  @!P4 IMAD.MOV.U32 R6, RZ, RZ, R0 ;  /* 0x000000ffff06c224 */ /* 0x010fe400078e0000 */
[----:B--2---:R-:W-:Y:S01]  /*bc10*/  @!P4 IMAD.MOV.U32 R7, RZ, RZ, R4 ;  /* 0x000000ffff07c224 */ /* 0x004fe200078e0004 */
[----:B------:R-:W-:-:S03]  /*bc20*/  @!P2 LEA R2, P3, R13, R0, 0x2 ;  /* 0x000000000d02a211 */ /* 0x000fc600078610ff */
[----:B------:R-:W-:Y:S01]  /*bc30*/  @!P4 IMAD.WIDE R6, R5, 0x4, R6 ;  /* 0x000000040506c825 */ /* 0x000fe200078e0206 */
[----:B------:R-:W-:-:S04]  /*bc40*/  @!P2 LEA.HI.X R3, R13, R4, R29, 0x2, P3 ;  /* 0x000000040d03a211 */ /* 0x000fc800018f141d */
[----:B------:R2:W-:Y:S04]  /*bc50*/  @!P4 ST.E.64 [R6.64], R128 ;  /* 0x000000800600c985 */ /* 0x0005e8000c101b06 */
[----:B------:R4:W-:Y:S01]  /*bc60*/  @!P2 ST.E.64 [R2.64], R48 ;  /* 0x000000300200a985 */ /* 0x0009e2000c101b06 */
[----:B------:R-:W-:Y:S02]  /*bc70*/  ISETP.GE.AND P2, PT, R16, c[0x0][0x3c8], PT ;  /* 0x0000f20010007a0c */ /* 0x000fe40003f46270 */
[CC--:B--2---:R-:W-:Y:S02]  /*bc80*/  @!P5 LEA R6, P4, R12.reuse, R0.reuse, 0x2 ;  /* 0x000000000c06d211 */ /* 0x0c4fe400078810ff */
[----:B----4-:R-:W-:Y:S02]  /*bc90*/  @!P1 LEA R2, P3, R15, R0, 0x2 ;  /* 0x000000000f029211 */ /* 0x010fe400078610ff */
[----:B------:R-:W-:-:S02]  /*bca0*/  @!P5 LEA.HI.X R7, R12, R4, R30, 0x2, P4 ;  /* 0x000000040c07d211 */ /* 0x000fc400020f141e */
[----:B------:R-:W-:-:S03]  /*bcb0*/  @!P1 LEA.HI.X R3, R15, R4, R31, 0x2, P3 ;  /* 0x000000040f039211 */ /* 0x000fc600018f141f */
[----:B------:R2:W-:Y:S01]  /*bcc0*/  @!P5 ST.E.64 [R6.64], R50 ;  /* 0x000000320600d985 */ /* 0x0005e2000c101b06 */
[----:B------:R-:W-:-:S03]  /*bcd0*/  ISETP.GE.AND P5, PT, R18, c[0x0][0x3c8], PT ;  /* 0x0000f20012007a0c */ /* 0x000fc60003fa6270 */
[----:B------:R4:W-:Y:S01]  /*bce0*/  @!P1 ST.E.64 [R2.64], R52 ;  /* 0x0000003402009985 */ /* 0x0009e2000c101b06 */
[----:B------:R-:W-:Y:S02]  /*bcf0*/  ISETP.GE.AND P1, PT, R19, c[0x0][0x3c8], PT ;  /* 0x0000f20013007a0c */ /* 0x000fe40003f26270 */
[CC--:B--2---:R-:W-:Y:S02]  /*bd00*/  @!P6 LEA R6, P4, R17.reuse, R0.reuse, 0x2 ;  /* 0x000000001106e211 */ /* 0x0c4fe400078810ff */
[C---:B----4-:R-:W-:Y:S02]  /*bd10*/  @!P2 LEA R2, P3, R16.reuse, R0, 0x2 ;  /* 0x000000001002a211 */ /* 0x050fe400078610ff */
[-C--:B------:R-:W-:Y:S02]  /*bd20*/  @!P6 LEA.HI.X R7, R17, R4.reuse, R33, 0x2, P4 ;  /* 0x000000041107e211 */ /* 0x080fe400020f1421 */
[----:B------:R-:W-:Y:S02]  /*bd30*/  @!P2 LEA.HI.X R3, R16, R4, R32, 0x2, P3 ;  /* 0x000000041003a211 */ /* 0x000fe400018f1420 */
[----:B------:R-:W-:Y:S01]  /*bd40*/  ISETP.GE.AND P4, PT, R21, c[0x0][0x3c8], PT ;  /* 0x0000f20015007a0c */ /* 0x000fe20003f86270 */
[----:B------:R2:W-:Y:S01]  /*bd50*/  @!P6 ST.E.64 [R6.64], R54 ;  /* 0x000000360600e985 */ /* 0x0005e2000c101b06 */
[----:B------:R-:W-:-:S03]  /*bd60*/  ISETP.GE.AND P6, PT, R20, c[0x0][0x3c8], PT ;  /* 0x0000f20014007a0c */ /* 0x000fc60003fc6270 */
[----:B------:R4:W-:Y:S01]  /*bd70*/  @!P2 ST.E.64 [R2.64], R56 ;  /* 0x000000380200a985 */ /* 0x0009e2000c101b06 */
[CC--:B--2---:R-:W-:Y:S02]  /*bd80*/  @!P5 LEA R6, P3, R18.reuse, R0.reuse, 0x2 ;  /* 0x000000001206d211 */ /* 0x0c4fe400078610ff */
[----:B----4-:R-:W-:Y:S02]  /*bd90*/  @!P1 LEA R2, P2, R19, R0, 0x2 ;  /* 0x0000000013029211 */ /* 0x010fe400078410ff */
[-C--:B------:R-:W-:Y:S02]  /*bda0*/  @!P5 LEA.HI.X R7, R18, R4.reuse, R34, 0x2, P3 ;  /* 0x000000041207d211 */ /* 0x080fe400018f1422 */
[----:B------:R-:W-:Y:S02]  /*bdb0*/  ISETP.GE.AND P3, PT, R23, c[0x0][0x3c8], PT ;  /* 0x0000f20017007a0c */ /* 0x000fe40003f66270 */
[----:B------:R-:W-:Y:S01]  /*bdc0*/  @!P1 LEA.HI.X R3, R19, R4, R35, 0x2, P2 ;  /* 0x0000000413039211 */ /* 0x000fe200010f1423 */
[----:B------:R2:W-:Y:S01]  /*bdd0*/  @!P5 ST.E.64 [R6.64], R58 ;  /* 0x0000003a0600d985 */ /* 0x0005e2000c101b06 */
[----:B------:R-:W-:-:S03]  /*bde0*/  @!P6 LEA R8, P2, R20, R0, 0x2 ;  /* 0x000000001408e211 */ /* 0x000fc600078410ff */
[----:B------:R4:W-:Y:S01]  /*bdf0*/  @!P1 ST.E.64 [R2.64], R70 ;  /* 0x0000004602009985 */ /* 0x0009e2000c101b06 */
[----:B------:R-:W-:Y:S02]  /*be00*/  ISETP.GE.AND P1, PT, R22, c[0x0][0x3c8], PT ;  /* 0x0000f20016007a0c */ /* 0x000fe40003f26270 */
[----:B------:R-:W-:-:S05]  /*be10*/  @!P6 LEA.HI.X R9, R20, R4, R36, 0x2, P2 ;  /* 0x000000041409e211 */ /* 0x000fca00010f1424 */
[----:B------:R-:W-:Y:S01]  /*be20*/  @!P6 ST.E.64 [R8.64], R88 ;  /* 0x000000580800e985 */ /* 0x000fe2000c101b06 */
[----:B------:R-:W-:Y:S02]  /*be30*/  ISETP.GE.AND P6, PT, R24, c[0x0][0x3c8], PT ;  /* 0x0000f20018007a0c */ /* 0x000fe40003fc6270 */
[-C--:B--2---:R-:W-:Y:S02]  /*be40*/  @!P3 LEA R6, P2, R23, R0.reuse, 0x2 ;  /* 0x000000001706b211 */ /* 0x084fe400078410ff */
[----:B----4-:R-:W-:Y:S02]  /*be50*/  @!P4 LEA R2, P5, R21, R0, 0x2 ;  /* 0x000000001502c211 */ /* 0x010fe400078a10ff */
[-C--:B------:R-:W-:Y:S02]  /*be60*/  @!P3 LEA.HI.X R7, R23, R4.reuse, R39, 0x2, P2 ;  /* 0x000000041707b211 */ /* 0x080fe400010f1427 */
[----:B------:R-:W-:Y:S02]  /*be70*/  @!P4 LEA.HI.X R3, R21, R4, R37, 0x2, P5 ;  /* 0x000000041503c211 */ /* 0x000fe400028f1425 */
[----:B------:R-:W-:-:S03]  /*be80*/  ISETP.GE.AND P5, PT, R25, c[0x0][0x3c8], PT ;  /* 0x0000f20019007a0c */ /* 0x000fc60003fa6270 */
[----:B------:R2:W-:Y:S01]  /*be90*/  @!P4 ST.E.64 [R2.64], R72 ;  /* 0x000000480200c985 */ /* 0x0005e2000c101b06 */
[----:B------:R-:W-:-:S03]  /*bea0*/  ISETP.GE.AND P4, PT, R26, c[0x0][0x3c8], PT ;  /* 0x0000f2001a007a0c */ /* 0x000fc60003f86270 */
[----:B------:R4:W-:Y:S01]  /*beb0*/  @!P3 ST.E.64 [R6.64], R76 ;  /* 0x0000004c0600b985 */ /* 0x0009e2000c101b06 */
[----:B------:R-:W-:Y:S02]  /*bec0*/  ISETP.GE.AND P3, PT, R27, c[0x0][0x3c8], PT ;  /* 0x0000f2001b007a0c */ /* 0x000fe40003f66270 */
[----:B--2---:R-:W-:-:S04]  /*bed0*/  @!P1 LEA R2, P2, R22, R0, 0x2 ;  /* 0x0000000016029211 */ /* 0x004fc800078410ff */
[----:B------:R-:W-:Y:S02]  /*bee0*/  @!P1 LEA.HI.X R3, R22, R4, R38, 0x2, P2 ;  /* 0x0000000416039211 */ /* 0x000fe400010f1426 */
[----:B------:R-:W-:-:S03]  /*bef0*/  @!P6 LEA R10, P2, R24, R0, 0x2 ;  /* 0x00000000180ae211 */ /* 0x000fc600078410ff */
[----:B------:R2:W-:Y:S01]  /*bf00*/  @!P1 ST.E.64 [R2.64], R80 ;  /* 0x0000005002009985 */ /* 0x0005e2000c101b06 */
[C---:B------:R-:W-:Y:S02]  /*bf10*/  @!P5 LEA R8, P1, R25.reuse, R0, 0x2 ;  /* 0x000000001908d211 */ /* 0x040fe400078210ff */
[----:B------:R-:W-:Y:S02]  /*bf20*/  @!P6 LEA.HI.X R11, R24, R4, R40, 0x2, P2 ;  /* 0x00000004180be211 */ /* 0x000fe400010f1428 */
[C---:B----4-:R-:W-:Y:S02]  /*bf30*/  @!P4 LEA R6, P2, R26.reuse, R0, 0x2 ;  /* 0x000000001a06c211 */ /* 0x050fe400078410ff */
[-C--:B------:R-:W-:Y:S01]  /*bf40*/  @!P5 LEA.HI.X R9, R25, R4.reuse, R41, 0x2, P1 ;  /* 0x000000041909d211 */ /* 0x080fe200008f1429 */
[----:B------:R4:W-:Y:S01]  /*bf50*/  @!P6 ST.E.64 [R10.64], R96 ;  /* 0x000000600a00e985 */ /* 0x0009e2000c101b06 */
[----:B------:R-:W-:-:S03]  /*bf60*/  @!P4 LEA.HI.X R7, R26, R4, R42, 0x2, P2 ;  /* 0x000000041a07c211 */ /* 0x000fc600010f142a */
[----:B------:R4:W-:Y:S04]  /*bf70*/  @!P5 ST.E.64 [R8.64], R92 ;  /* 0x0000005c0800d985 */ /* 0x0009e8000c101b06 */
[----:B------:R4:W-:Y:S01]  /*bf80*/  @!P4 ST.E.64 [R6.64], R84 ;  /* 0x000000540600c985 */ /* 0x0009e2000c101b06 */
[----:B--2---:R-:W-:-:S04]  /*bf90*/  @!P3 LEA R2, P1, R27, R0, 0x2 ;  /* 0x000000001b02b211 */ /* 0x004fc800078210ff */
[----:B------:R-:W-:-:S05]  /*bfa0*/  @!P3 LEA.HI.X R3, R27, R4, R43, 0x2, P1 ;  /* 0x000000041b03b211 */ /* 0x000fca00008f142b */
[----:B------:R4:W-:Y:S04]  /*bfb0*/  @!P3 ST.E.64 [R2.64], R44 ;  /* 0x0000002c0200b985 */ /* 0x0009e8000c101b06 */
.L_x_168:
[----:B------:R-:W-:Y:S05]  /*bfc0*/  BSYNC B0 ;  /* 0x0000000000007941 */ /* 0x000fea0003800000 */
.L_x_167:
[----:B------:R-:W-:Y:S05]  /*bfd0*/  BRA.DIV ~URZ, `(.L_x_169) ;  /* 0x000026527f007947 */ /* 0x000fea000b800000 */
[----:B--2---:R2:W1:Y:S04]  /*bfe0*/  SHFL.IDX PT, R4, R14, 0x1, 0x1c1f ;  /* 0x003c1f000e047f89 */ /* 0x00446800000e0000 */
[----:B----4-:R2:W4:Y:S02]  /*bff0*/  SHFL.IDX PT, R0, R28, 0x1, 0x1c1f ;  /* 0x003c1f001c007f89 */ /* 0x01052400000e0000 */
.L_x_217:
[----:B------:R-:W-:Y:S05]  /*c000*/  @P0 BRA `(.L_x_164) ;  /* 0x0000108000000947 */ /* 0x000fea0003800000 */
[----:B------:R-:W5:Y:S01]  /*c010*/  LDL R5, [R1+0x48] ;  /* 0x0000480001057983 */ /* 0x000f620000100800 */
[----:B------:R-:W-:Y:S02]  /*c020*/  ISETP.GE.AND P1, PT, R13, c[0x0][0x3c8], PT ;  /* 0x0000f2000d007a0c */ /* 0x000fe40003f26270 */
[----:B------:R-:W-:Y:S02]  /*c030*/  ISETP.GE.AND P0, PT, R12, c[0x0][0x3c8], PT ;  /* 0x0000f2000c007a0c */ /* 0x000fe40003f06270 */
[----:B------:R-:W-:Y:S02]  /*c040*/  ISETP.GE.AND P5, PT, R15, c[0x0][0x3c8], PT ;  /* 0x0000f2000f007a0c */ /* 0x000fe40003fa6270 */
[----:B------:R-:W-:-:S07]  /*c050*/  ISETP.GE.AND P4, PT, R17, c[0x0][0x3c8], PT ;  /* 0x0000f20011007a0c */ /* 0x000fce0003f86270 */
[CC--:B----4-:R-:W-:Y:S02]  /*c060*/  @!P1 LEA R6, P3, R13.reuse, R0.reuse, 0x2 ;  /* 0x000000000d069211 */ /* 0x0d0fe400078610ff */
[----:B------:R-:W-:Y:S02]  /*c070*/  @!P0 LEA R2, P6, R12, R0, 0x2 ;  /* 0x000000000c028211 */ /* 0x000fe400078c10ff */
[-C--:B-1----:R-:W-:Y:S02]  /*c080*/  @!P1 LEA.HI.X R7, R13, R4.reuse, R29, 0x2, P3 ;  /* 0x000000040d079211 */ /* 0x082fe400018f141d */
[----:B------:R-:W-:Y:S02]  /*c090*/  ISETP.GE.AND P3, PT, R16, c[0x0][0x3c8], PT ;  /* 0x0000f20010007a0c */ /* 0x000fe40003f66270 */
[----:B------:R-:W-:Y:S02]  /*c0a0*/  @!P0 LEA.HI.X R3, R12, R4, R30, 0x2, P6 ;  /* 0x000000040c038211 */ /* 0x000fe400030f141e */
[----:B--2---:R-:W-:-:S04]  /*c0b0*/  @!P5 LEA R14, P6, R15, R0, 0x2 ;  /* 0x000000000f0ed211 */ /* 0x004fc800078c10ff */
[----:B------:R-:W-:-:S05]  /*c0c0*/  @!P5 LEA.HI.X R15, R15, R4, R31, 0x2, P6 ;  /* 0x000000040f0fd211 */ /* 0x000fca00030f141f */
[----:B------:R-:W-:-:S04]  /*c0d0*/  @!P3 LEA R10, P6, R16, R0, 0x2 ;  /* 0x00000000100ab211 */ /* 0x000fc800078c10ff */
[----:B------:R-:W-:Y:S02]  /*c0e0*/  @!P3 LEA.HI.X R11, R16, R4, R32, 0x2, P6 ;  /* 0x00000004100bb211 */ /* 0x000fe400030f1420 */
[----:B-----5:R-:W-:-:S13]  /*c0f0*/  ISETP.GE.AND P2, PT, R5, c[0x0][0x3c8], PT ;  /* 0x0000f20005007a0c */ /* 0x020fda0003f46270 */
[----:B------:R-:W-:Y:S02]  /*c100*/  @!P2 IMAD.MOV.U32 R8, RZ, RZ, R0 ;  /* 0x000000ffff08a224 */ /* 0x000fe400078e0000 */
[----:B------:R-:W-:-:S04]  /*c110*/  @!P2 IMAD.MOV.U32 R9, RZ, RZ, R4 ;  /* 0x000000ffff09a224 */ /* 0x000fc800078e0004 */
[----:B------:R-:W-:-:S05]  /*c120*/  @!P2 IMAD.WIDE R8, R5, 0x4, R8 ;  /* 0x000000040508a825 */ /* 0x000fca00078e0208 */
[----:B------:R1:W-:Y:S01]  /*c130*/  @!P2 ST.E.64 [R8.64], R100 ;  /* 0x000000640800a985 */ /* 0x0003e2000c101b06 */
[----:B------:R-:W-:-:S03]  /*c140*/  ISETP.GE.AND P2, PT, R18, c[0x0][0x3c8], PT ;  /* 0x0000f20012007a0c */ /* 0x000fc60003f46270 */
[----:B------:R2:W-:Y:S01]  /*c150*/  @!P1 ST.E.64 [R6.64], R78 ;  /* 0x0000004e06009985 */ /* 0x0005e2000c101b06 */
[----:B------:R-:W-:-:S03]  /*c160*/  ISETP.GE.AND P1, PT, R19, c[0x0][0x3c8], PT ;  /* 0x0000f20013007a0c */ /* 0x000fc60003f26270 */
[----:B------:R4:W-:Y:S01]  /*c170*/  @!P0 ST.E.64 [R2.64], R64 ;  /* 0x0000004002008985 */ /* 0x0009e2000c101b06 */
[----:B------:R-:W-:-:S03]  /*c180*/  @!P4 LEA R12, P0, R17, R0, 0x2 ;  /* 0x00000000110cc211 */ /* 0x000fc600078010ff */
[----:B------:R5:W-:Y:S01]  /*c190*/  @!P5 ST.E.64 [R14.64], R112 ;  /* 0x000000700e00d985 */ /* 0x000be2000c101b06 */
[----:B------:R-:W-:Y:S02]  /*c1a0*/  @!P4 LEA.HI.X R13, R17, R4, R33, 0x2, P0 ;  /* 0x00000004110dc211 */ /* 0x000fe400000f1421 */
[----:B------:R-:W-:Y:S02]  /*c1b0*/  ISETP.GE.AND P0, PT, R20, c[0x0][0x3c8], PT ;  /* 0x0000f20014007a0c */ /* 0x000fe40003f06270 */
[----:B------:R-:W-:Y:S01]  /*c1c0*/  ISETP.GE.AND P5, PT, R21, c[0x0][0x3c8], PT ;  /* 0x0000f20015007a0c */ /* 0x000fe20003fa6270 */
[----:B------:R3:W-:Y:S01]  /*c1d0*/  @!P4 ST.E.64 [R12.64], R108 ;  /* 0x0000006c0c00c985 */ /* 0x0007e2000c101b06 */
        /* <DEDUP_REMOVED lines=8> */
[----:B----4-:R-:W-:Y:S02]  /*c260*/  @!P0 LEA R2, P6, R20, R0, 0x2 ;  /* 0x0000000014028211 */ /* 0x010fe400078c10ff */
[----:B------:R-:W-:Y:S01]  /*c270*/  ISETP.GE.AND P2, PT, R24, c[0x0][0x3c8], PT ;  /* 0x0000f20018007a0c */ /* 0x000fe20003f46270 */
[----:B------:R2:W-:Y:S01]  /*c280*/  @!P1 ST.E.64 [R6.64], R82 ;  /* 0x0000005206009985 */ /* 0x0005e2000c101b06 */
[----:B------:R-:W-:Y:S02]  /*c290*/  @!P0 LEA.HI.X R3, R20, R4, R36, 0x2, P6 ;  /* 0x0000000414038211 */ /* 0x000fe400030f1424 */
[-C--:B-----5:R-:W-:Y:S02]  /*c2a0*/  @!P5 LEA R14, P6, R21, R0.reuse, 0x2 ;  /* 0x00000000150ed211 */ /* 0x0a0fe400078c10ff */
[----:B------:R-:W-:Y:S01]  /*c2b0*/  ISETP.GE.AND P1, PT, R25, c[0x0][0x3c8], PT ;  /* 0x0000f20019007a0c */ /* 0x000fe20003f26270 */
[----:B------:R4:W-:Y:S01]  /*c2c0*/  @!P0 ST.E.64 [R2.64], R60 ;  /* 0x0000003c02008985 */ /* 0x0009e2000c101b06 */
[----:B---3--:R-:W-:-:S02]  /*c2d0*/  @!P4 LEA R12, P0, R23, R0, 0x2 ;  /* 0x00000000170cc211 */ /* 0x008fc400078010ff */
[----:B------:R-:W-:Y:S02]  /*c2e0*/  @!P5 LEA.HI.X R15, R21, R4, R37, 0x2, P6 ;  /* 0x00000004150fd211 */ /* 0x000fe400030f1425 */
[----:B------:R-:W-:Y:S02]  /*c2f0*/  @!P3 LEA R10, P6, R22, R0, 0x2 ;  /* 0x00000000160ab211 */ /* 0x000fe400078c10ff */
[-C--:B------:R-:W-:Y:S01]  /*c300*/  @!P4 LEA.HI.X R13, R23, R4.reuse, R39, 0x2, P0 ;  /* 0x00000004170dc211 */ /* 0x080fe200000f1427 */
[----:B------:R3:W-:Y:S01]  /*c310*/  @!P5 ST.E.64 [R14.64], R102 ;  /* 0x000000660e00d985 */ /* 0x0007e2000c101b06 */
[----:B------:R-:W-:Y:S02]  /*c320*/  ISETP.GE.AND P0, PT, R26, c[0x0][0x3c8], PT ;  /* 0x0000f2001a007a0c */ /* 0x000fe40003f06270 */
[----:B------:R-:W-:Y:S01]  /*c330*/  @!P3 LEA.HI.X R11, R22, R4, R38, 0x2, P6 ;  /* 0x00000004160bb211 */ /* 0x000fe200030f1426 */
[----:B------:R3:W-:Y:S04]  /*c340*/  @!P4 ST.E.64 [R12.64], R98 ;  /* 0x000000620c00c985 */ /* 0x0007e8000c101b06 */
[----:B------:R3:W-:Y:S01]  /*c350*/  @!P3 ST.E.64 [R10.64], R94 ;  /* 0x0000005e0a00b985 */ /* 0x0007e2000c101b06 */
[----:B-1----:R-:W-:-:S04]  /*c360*/  @!P2 LEA R8, P6, R24, R0, 0x2 ;  /* 0x000000001808a211 */ /* 0x002fc800078c10ff */
[----:B------:R-:W-:Y:S02]  /*c370*/  @!P2 LEA.HI.X R9, R24, R4, R40, 0x2, P6 ;  /* 0x000000041809a211 */ /* 0x000fe400030f1428 */
[----:B--2---:R-:W-:-:S03]  /*c380*/  @!P1 LEA R6, P6, R25, R0, 0x2 ;  /* 0x0000000019069211 */ /* 0x004fc600078c10ff */
[----:B------:R3:W-:Y:S01]  /*c390*/  @!P2 ST.E.64 [R8.64], R86 ;  /* 0x000000560800a985 */ /* 0x0007e2000c101b06 */
[----:B------:R-:W-:Y:S02]  /*c3a0*/  @!P1 LEA.HI.X R7, R25, R4, R41, 0x2, P6 ;  /* 0x0000000419079211 */ /* 0x000fe400030f1429 */
[----:B----4-:R-:W-:-:S03]  /*c3b0*/  @!P0 LEA R2, P6, R26, R0, 0x2 ;  /* 0x000000001a028211 */ /* 0x010fc600078c10ff */
[----:B------:R3:W-:Y:S01]  /*c3c0*/  @!P1 ST.E.64 [R6.64], R74 ;  /* 0x0000004a06009985 */ /* 0x0007e2000c101b06 */
[----:B------:R-:W-:-:S05]  /*c3d0*/  @!P0 LEA.HI.X R3, R26, R4, R42, 0x2, P6 ;  /* 0x000000041a038211 */ /* 0x000fca00030f142a */
[----:B------:R3:W-:Y:S01]  /*c3e0*/  @!P0 ST.E.64 [R2.64], R62 ;  /* 0x0000003e02008985 */ /* 0x0007e2000c101b06 */
[----:B------:R-:W-:-:S13]  /*c3f0*/  ISETP.GE.AND P0, PT, R27, c[0x0][0x3c8], PT ;  /* 0x0000f2001b007a0c */ /* 0x000fda0003f06270 */
[----:B------:R-:W-:Y:S05]  /*c400*/  @P0 BRA `(.L_x_164) ;  /* 0x00000c8000000947 */ /* 0x000fea0003800000 */
[----:B---3--:R-:W-:-:S04]  /*c410*/  LEA R2, P0, R27, R0, 0x2 ;  /* 0x000000001b027211 */ /* 0x008fc800078010ff */
[----:B------:R-:W-:-:S05]  /*c420*/  LEA.HI.X R3, R27, R4, R43, 0x2, P0 ;  /* 0x000000041b037211 */ /* 0x000fca00000f142b */
[----:B------:R1:W-:Y:S01]  /*c430*/  ST.E.64 [R2.64], R46 ;  /* 0x0000002e02007985 */ /* 0x0003e2000c101b06 */
[----:B------:R-:W-:Y:S05]  /*c440*/  BRA `(.L_x_164) ;  /* 0x00000c4000007947 */ /* 0x000fea0003800000 */
.L_x_149:
[----:B------:R-:W2:Y:S04]  /*c450*/  LDL.LU R0, [R1+0x50] ;  /* 0x0000500001007983 */ /* 0x000ea80000300800 */
[----:B------:R-:W3:Y:S01]  /*c460*/  LDL R6, [R1+0x20] ;  /* 0x0000200001067983 */ /* 0x000ee20000100800 */
[----:B------:R-:W-:Y:S01]  /*c470*/  ISETP.NE.U32.AND P1, PT, RZ, c[0x0][0x508], PT ;  /* 0x00014200ff007a0c */ /* 0x000fe20003f25070 */
[----:B------:R-:W-:Y:S01]  /*c480*/  IMAD.MOV.U32 R4, RZ, RZ, 0x4 ;  /* 0x00000004ff047424 */ /* 0x000fe200078e00ff */
[----:B------:R-:W-:Y:S01]  /*c490*/  ISETP.NE.U32.AND P2, PT, RZ, c[0x0][0x500], PT ;  /* 0x00014000ff007a0c */ /* 0x000fe20003f45070 */
[----:B------:R-:W-:Y:S01]  /*c4a0*/  IMAD.MOV.U32 R8, RZ, RZ, RZ ;  /* 0x000000ffff087224 */ /* 0x000fe200078e00ff */
[----:B------:R-:W-:Y:S01]  /*c4b0*/  ISETP.NE.AND.EX P1, PT, RZ, c[0x0][0x50c], PT, P1 ;  /* 0x00014300ff007a0c */ /* 0x000fe20003f25310 */
[----:B------:R-:W-:Y:S01]  /*c4c0*/  IMAD.MOV.U32 R19, RZ, RZ, c[0x0][0x388] ;  /* 0x0000e200ff137624 */ /* 0x000fe200078e00ff */
[----:B------:R-:W-:-:S11]  /*c4d0*/  ISETP.NE.AND.EX P2, PT, RZ, c[0x0][0x504], PT, P2 ;  /* 0x00014100ff007a0c */ /* 0x000fd60003f45320 */
[C---:B---3--:R-:W-:Y:S01]  /*c4e0*/  @P1 LEA R2, P0, R6.reuse, c[0x0][0x508], 0x2 ;  /* 0x0001420006021a11 */ /* 0x048fe200078010ff */
[----:B------:R-:W-:-:S03]  /*c4f0*/  IMAD.WIDE R4, R6, R4, c[0x0][0x500] ;  /* 0x0001400006047625 */ /* 0x000fc600078e0204 */
[----:B------:R-:W-:Y:S02]  /*c500*/  @P1 LEA.HI.X R3, R6, c[0x0][0x50c], R7, 0x2, P0 ;  /* 0x0001430006031a11 */ /* 0x000fe400000f1407 */
[----:B------:R1:W5:Y:S04]  /*c510*/  @P2 LDG.E R8, [R4.64] ;  /* 0x0000000604082981 */ /* 0x000368000c1e1900 */
[----:B------:R1:W5:Y:S01]  /*c520*/  @P1 LDG.E R19, [R2.64] ;  /* 0x0000000602131981 */ /* 0x000362000c1e1900 */
[----:B--2---:R-:W-:-:S04]  /*c530*/  ISETP.NE.AND P0, PT, R0, RZ, PT ;  /* 0x000000ff0000720c */ /* 0x004fc80003f05270 */
[----:B------:R-:W-:Y:S01]  /*c540*/  SEL R18, R0, c[0x0][0x3d4], P0 ;  /* 0x0000f50000127a07 */ /* 0x000fe20000000000 */
[----:B------:R-:W-:Y:S05]  /*c550*/  @P1 BRA `(.L_x_170) ;  /* 0x0000004000001947 */ /* 0x000fea0003800000 */
[----:B------:R-:W-:Y:S05]  /*c560*/  @!P2 BRA `(.L_x_170) ;  /* 0x000000300000a947 */ /* 0x000fea0003800000 */
[----:B------:R2:W3:Y:S04]  /*c570*/  LDG.E R0, [R4.64] ;  /* 0x0000000604007981 */ /* 0x0004e8000c1e1900 */
[----:B-12---:R-:W3:Y:S02]  /*c580*/  LDG.E R4, [R4.64+0x4] ;  /* 0x0000040604047981 */ /* 0x006ee4000c1e1900 */
[----:B---3-5:R-:W-:Y:S02]  /*c590*/  IADD3 R19, -R0, R4, RZ ;  /* 0x0000000400137210 */ /* 0x028fe40007ffe1ff */
.L_x_170:
[----:B-1----:R-:W1:Y:S01]  /*c5a0*/  S2R R3, SR_TID.X ;  /* 0x0000000000037919 */ /* 0x002e620000002100 */
[----:B------:R-:W-:Y:S01]  /*c5b0*/  BSSY B0, `(.L_x_171) ;  /* 0x0000038000007945 */ /* 0x000fe20003800000 */
[----:B------:R-:W-:Y:S02]  /*c5c0*/  SEL R14, R6, RZ, !P2 ;  /* 0x000000ff060e7207 */ /* 0x000fe40005000000 */
[----:B------:R-:W-:-:S02]  /*c5d0*/  SEL R20, R7, RZ, !P2 ;  /* 0x000000ff07147207 */ /* 0x000fc40005000000 */
[----:B-----5:R-:W-:Y:S02]  /*c5e0*/  SHF.R.S32.HI R17, RZ, 0x1f, R8 ;  /* 0x0000001fff117819 */ /* 0x020fe40000011408 */
[----:B-1----:R-:W-:-:S13]  /*c5f0*/  ISETP.GT.AND P0, PT, R3, 0x7f, PT ;  /* 0x0000007f0300780c */ /* 0x002fda0003f04270 */
[----:B------:R-:W-:Y:S05]  /*c600*/  @P0 BRA `(.L_x_172) ;  /* 0x0000032000000947 */ /* 0x000fea0003800000 */
[----:B------:R-:W2:Y:S01]  /*c610*/  LDL R2, [R1+0x2c] ;  /* 0x00002c0001027983 */ /* 0x000ea20000100800 */
[----:B------:R-:W-:Y:S01]  /*c620*/  IMAD R0, R19, c[0x0][0x4e8], RZ ;  /* 0x00013a0013007a24 */ /* 0x000fe200078e02ff */
[----:B--2---:R-:W-:-:S04]  /*c630*/  LEA R9, R2, R3, 0x7 ;  /* 0x0000000302097211 */ /* 0x004fc800078e38ff */
[----:B------:R-:W-:-:S13]  /*c640*/  ISETP.GE.AND P0, PT, R9, R0, PT ;  /* 0x000000000900720c */ /* 0x000fda0003f06270 */
[----:B------:R-:W-:Y:S05]  /*c650*/  @P0 BRA `(.L_x_172) ;  /* 0x000002d000000947 */ /* 0x000fea0003800000 */
[----:B------:R-:W2:Y:S04]  /*c660*/  LDL R2, [R1+0x4c] ;  /* 0x00004c0001027983 */ /* 0x000ea80000100800 */
[----:B------:R-:W3:Y:S01]  /*c670*/  LDL.LU R21, [R1+0x54] ;  /* 0x0000540001157983 */ /* 0x000ee20000300800 */
[----:B------:R-:W-:Y:S01]  /*c680*/  IMAD.MOV.U32 R0, RZ, RZ, 0x368 ;  /* 0x00000368ff007424 */ /* 0x000fe200078e00ff */
[----:B------:R-:W-:-:S04]  /*c690*/  ISETP.GT.AND P2, PT, R18, 0x1, PT ;  /* 0x000000011200780c */ /* 0x000fc80003f44270 */
[----:B------:R-:W-:-:S04]  /*c6a0*/  SEL R0, R0, 0x328, P2 ;  /* 0x0000032800007807 */ /* 0x000fc80001000000 */
[----:B------:R1:W4:Y:S08]  /*c6b0*/  LDC.64 R6, c[0x0][R0+0x170] ;  /* 0x00005c0000067b82 */ /* 0x0003300000000a00 */
[----:B------:R1:W2:Y:S08]  /*c6c0*/  LDC.64 R4, c[0x0][R0+0x168] ;  /* 0x00005a0000047b82 */ /* 0x0002b00000000a00 */
[----:B------:R1:W5:Y:S08]  /*c6d0*/  LDC.64 R12, c[0x0][R0+0x178] ;  /* 0x00005e00000c7b82 */ /* 0x0003700000000a00 */
[----:B------:R1:W2:Y:S02]  /*c6e0*/  LDC.64 R10, c[0x0][R0+0x160] ;  /* 0x00005800000a7b82 */ /* 0x0002a40000000a00 */
[----:B-1----:R-:W-:-:S02]  /*c6f0*/  IMAD.MOV.U32 R0, RZ, RZ, c[0x0][0x4e8] ;  /* 0x00013a00ff007624 */ /* 0x002fc400078e00ff */
[----:B----4-:R-:W-:-:S03]  /*c700*/  IMAD R7, R7, R14, RZ ;  /* 0x0000000e07077224 */ /* 0x010fc600078e02ff */
[----:B------:R-:W-:Y:S01]  /*c710*/  ISETP.NE.AND P0, PT, R0, 0x1, PT ;  /* 0x000000010000780c */ /* 0x000fe20003f05270 */
[----:B------:R-:W-:Y:S01]  /*c720*/  IMAD R7, R6, R20, R7 ;  /* 0x0000001406077224 */ /* 0x000fe200078e0207 */
[----:B------:R-:W-:-:S11]  /*c730*/  MOV R0, R9 ;  /* 0x0000000900007202 */ /* 0x000fd60000000f00 */
[----:B------:R-:W-:-:S05]  /*c740*/  @P0 IMAD.HI.U32 R16, R9, c[0x0][0x4ec], RZ ;  /* 0x00013b0009100a27 */ /* 0x000fca00078e00ff */
[----:B------:R-:W-:Y:S01]  /*c750*/  @P0 SHF.R.U32.HI R0, RZ, c[0x0][0x4f0], R16 ;  /* 0x00013c00ff000a19 */ /* 0x000fe20000011610 */
[-C--:B--2---:R-:W-:Y:S02]  /*c760*/  IMAD R15, R5, R2.reuse, RZ ;  /* 0x00000002050f7224 */ /* 0x084fe400078e02ff */
[----:B------:R-:W-:-:S04]  /*c770*/  IMAD.WIDE.U32 R4, R4, R2, RZ ;  /* 0x0000000204047225 */ /* 0x000fc800078e00ff */
[----:B------:R-:W-:Y:S01]  /*c780*/  IMAD.WIDE.U32 R2, R6, R14, RZ ;  /* 0x0000000e06027225 */ /* 0x000fe200078e00ff */
[----:B---3--:R-:W-:-:S03]  /*c790*/  SEL R6, R21, RZ, P2 ;  /* 0x000000ff15067207 */ /* 0x008fc60001000000 */
[----:B------:R-:W-:Y:S01]  /*c7a0*/  IMAD.IADD R15, R5, 0x1, R15 ;  /* 0x00000001050f7824 */ /* 0x000fe200078e020f */
[----:B------:R-:W-:Y:S01]  /*c7b0*/  IADD3 R16, P1, P0, R2, R4, R8 ;  /* 0x0000000402107210 */ /* 0x000fe2000783e008 */
[----:B------:R-:W-:Y:S01]  /*c7c0*/  IMAD.MOV R2, RZ, RZ, -R0 ;  /* 0x000000ffff027224 */ /* 0x000fe200078e0a00 */
[----:B------:R-:W-:Y:S01]  /*c7d0*/  IADD3 R3, R3, R7, RZ ;  /* 0x0000000703037210 */ /* 0x000fe20007ffe0ff */
[-C--:B-----5:R-:W-:Y:S02]  /*c7e0*/  IMAD R7, R13, R6.reuse, RZ ;  /* 0x000000060d077224 */ /* 0x0a0fe400078e02ff */
[----:B------:R-:W-:-:S04]  /*c7f0*/  IMAD.WIDE.U32 R4, R12, R6, RZ ;  /* 0x000000060c047225 */ /* 0x000fc800078e00ff */
[----:B------:R-:W-:Y:S01]  /*c800*/  IMAD R2, R2, c[0x0][0x4e8], R9 ;  /* 0x00013a0002027a24 */ /* 0x000fe200078e0209 */
[----:B------:R-:W-:Y:S02]  /*c810*/  IADD3.X R9, R3, R15, R17, P1, P0 ;  /* 0x0000000f03097210 */ /* 0x000fe40000fe0411 */
[----:B------:R-:W-:Y:S01]  /*c820*/  IADD3 R5, R5, R7, RZ ;  /* 0x0000000705057210 */ /* 0x000fe20007ffe0ff */
[----:B------:R-:W-:Y:S01]  /*c830*/  IMAD.MOV.U32 R7, RZ, RZ, c[0x0][0x4a8] ;  /* 0x00012a00ff077624 */ /* 0x000fe200078e00ff */
[----:B------:R-:W-:Y:S02]  /*c840*/  IADD3 R4, P1, P0, R0, R16, R4 ;  /* 0x0000001000047210 */ /* 0x000fe4000783e004 */
[----:B------:R-:W-:Y:S01]  /*c850*/  SHF.R.S32.HI R3, RZ, 0x1f, R0 ;  /* 0x0000001fff037819 */ /* 0x000fe20000011400 */
[----:B------:R-:W-:Y:S01]  /*c860*/  IMAD R0, R11, R2, RZ ;  /* 0x000000020b007224 */ /* 0x000fe200078e02ff */
[----:B------:R-:W-:Y:S02]  /*c870*/  SHF.R.S32.HI R6, RZ, 0x1f, R2 ;  /* 0x0000001fff067819 */ /* 0x000fe40000011402 */
[----:B------:R-:W-:-:S03]  /*c880*/  IADD3.X R5, R3, R9, R5, P1, P0 ;  /* 0x0000000903057210 */ /* 0x000fc60000fe0405 */
[C---:B------:R-:W-:Y:S02]  /*c890*/  IMAD R0, R10.reuse, R6, R0 ;  /* 0x000000060a007224 */ /* 0x040fe400078e0200 */
[----:B------:R-:W-:Y:S01]  /*c8a0*/  IMAD.WIDE.U32 R2, R10, R2, R4 ;  /* 0x000000020a027225 */ /* 0x000fe200078e0004 */
[----:B------:R-:W-:Y:S02]  /*c8b0*/  MOV R5, c[0x0][0x4ac] ;  /* 0x00012b0000057a02 */ /* 0x000fe40000000f00 */
[----:B------:R-:W-:Y:S01]  /*c8c0*/  SEL R4, R7, c[0x0][0x450], P2 ;  /* 0x0001140007047a07 */ /* 0x000fe20001000000 */
[----:B------:R-:W-:Y:S01]  /*c8d0*/  IMAD.IADD R0, R3, 0x1, R0 ;  /* 0x0000000103007824 */ /* 0x000fe200078e0200 */
[----:B------:R-:W-:Y:S02]  /*c8e0*/  SEL R5, R5, c[0x0][0x454], P2 ;  /* 0x0001150005057a07 */ /* 0x000fe40001000000 */
[----:B------:R-:W-:-:S04]  /*c8f0*/  LEA R4, P0, R2, R4, 0x2 ;  /* 0x0000000402047211 */ /* 0x000fc800078010ff */
[----:B------:R-:W-:Y:S02]  /*c900*/  LEA.HI.X R5, R2, R5, R0, 0x2, P0 ;  /* 0x0000000502057211 */ /* 0x000fe400000f1400 */
[----:B------:R-:W-:-:S05]  /*c910*/  MOV R0, 0xff800000 ;  /* 0xff80000000007802 */ /* 0x000fca0000000f00 */
[----:B------:R1:W-:Y:S02]  /*c920*/  STG.E [R4.64], R0 ;  /* 0x0000000004007986 */ /* 0x0003e4000c101906 */
.L_x_172:
[----:B------:R-:W-:Y:S05]  /*c930*/  BSYNC B0 ;  /* 0x0000000000007941 */ /* 0x000fea0003800000 */
.L_x_171:
[----:B------:R-:W-:-:S13]  /*c940*/  ISETP.GT.AND P0, PT, R18, 0x1, PT ;  /* 0x000000011200780c */ /* 0x000fda0003f04270 */
[----:B------:R-:W-:Y:S05]  /*c950*/  @P0 BRA `(.L_x_164) ;  /* 0x0000073000000947 */ /* 0x000fea0003800000 */
[----:B-1----:R-:W2:Y:S04]  /*c960*/  LDL.LU R0, [R1+0x2c] ;  /* 0x00002c0001007983 */ /* 0x002ea80000300800 */
[----:B------:R-:W3:Y:S01]  /*c970*/  LDL.LU R7, [R1+0x4c] ;  /* 0x00004c0001077983 */ /* 0x000ee20000300800 */
[----:B------:R-:W-:Y:S01]  /*c980*/  MOV R2, c[0x0][0x4e8] ;  /* 0x00013a0000027a02 */ /* 0x000fe20000000f00 */
[----:B------:R-:W-:Y:S02]  /*c990*/  IMAD R5, R20, c[0x0][0x3f0], RZ ;  /* 0x0000fc0014057a24 */ /* 0x000fe400078e02ff */
[----:B------:R-:W1:Y:S01]  /*c9a0*/  S2R R3, SR_TID.X ;  /* 0x0000000000037919 */ /* 0x000e620000002100 */
[----:B------:R-:W-:Y:S02]  /*c9b0*/  ISETP.NE.AND P0, PT, R2, 0x1, PT ;  /* 0x000000010200780c */ /* 0x000fe40003f05270 */
[----:B-1----:R-:W-:-:S02]  /*c9c0*/  SHF.R.S32.HI R4, RZ, 0x1f, R3 ;  /* 0x0000001fff047819 */ /* 0x002fc40000011403 */
[----:B------:R-:W-:Y:S02]  /*c9d0*/  SHF.R.S32.HI R11, RZ, 0x1f, R3 ;  /* 0x0000001fff0b7819 */ /* 0x000fe40000011403 */
[-C--:B------:R-:W-:Y:S02]  /*c9e0*/  LEA.HI R4, R4, R3.reuse, RZ, 0x3 ;  /* 0x0000000304047211 */ /* 0x080fe400078f18ff */
[----:B------:R-:W-:Y:S02]  /*c9f0*/  LEA.HI R11, R11, R3, RZ, 0x3 ;  /* 0x000000030b0b7211 */ /* 0x000fe400078f18ff */
[----:B------:R-:W-:Y:S02]  /*ca00*/  LOP3.LUT R4, R4, 0xfffffff8, RZ, 0xc0, !PT ;  /* 0xfffffff804047812 */ /* 0x000fe400078ec0ff */
[----:B------:R-:W-:-:S03]  /*ca10*/  SHF.R.S32.HI R11, RZ, 0x3, R11 ;  /* 0x00000003ff0b7819 */ /* 0x000fc6000001140b */
[----:B------:R-:W-:Y:S02]  /*ca20*/  IMAD.IADD R4, R3, 0x1, -R4 ;  /* 0x0000000103047824 */ /* 0x000fe400078e0a04 */
[----:B------:R-:W-:-:S03]  /*ca30*/  IMAD.WIDE.U32 R2, R8, c[0x0][0x3a0], RZ ;  /* 0x0000e80008027a25 */ /* 0x000fc600078e00ff */
[----:B------:R-:W-:Y:S02]  /*ca40*/  LEA R4, R4, R11, 0x5 ;  /* 0x0000000b04047211 */ /* 0x000fe400078e28ff */
[----:B--2---:R-:W-:Y:S01]  /*ca50*/  MOV R10, R0 ;  /* 0x00000000000a7202 */ /* 0x004fe20000000f00 */
[----:B------:R-:W-:-:S04]  /*ca60*/  IMAD R0, R17, c[0x0][0x3a0], RZ ;  /* 0x0000e80011007a24 */ /* 0x000fc800078e02ff */
[----:B------:R-:W-:Y:S02]  /*ca70*/  IMAD R8, R8, c[0x0][0x3a4], R0 ;  /* 0x0000e90008087a24 */ /* 0x000fe400078e0200 */
[----:B------:R-:W-:-:S03]  /*ca80*/  IMAD R4, R10, 0x80, R4 ;  /* 0x000000800a047824 */ /* 0x000fc600078e0204 */
[----:B------:R-:W-:Y:S01]  /*ca90*/  IADD3 R3, R3, R8, RZ ;  /* 0x0000000803037210 */ /* 0x000fe20007ffe0ff */
[----:B------:R-:W-:Y:S01]  /*caa0*/  @P0 IMAD.HI.U32 R6, R4, c[0x0][0x4ec], RZ ;  /* 0x00013b0004060a27 */ /* 0x000fe200078e00ff */
[----:B------:R-:W-:-:S03]  /*cab0*/  LEA R8, R10, R11, 0x7 ;  /* 0x0000000b0a087211 */ /* 0x000fc600078e38ff */
[----:B---3--:R-:W-:-:S04]  /*cac0*/  IMAD.WIDE.U32 R2, R7, c[0x0][0x3e8], R2 ;  /* 0x0000fa0007027a25 */ /* 0x008fc800078e0002 */
[----:B------:R-:W-:Y:S01]  /*cad0*/  IMAD.MOV.U32 R0, RZ, RZ, R4 ;  /* 0x000000ffff007224 */ /* 0x000fe200078e0004 */
[----:B------:R-:W-:Y:S01]  /*cae0*/  @P0 SHF.R.U32.HI R0, RZ, c[0x0][0x4f0], R6 ;  /* 0x00013c00ff000a19 */ /* 0x000fe20000011606 */
[----:B------:R-:W-:Y:S02]  /*caf0*/  IMAD R3, R7, c[0x0][0x3ec], R3 ;  /* 0x0000fb0007037a24 */ /* 0x000fe400078e0203 */
[C---:B------:R-:W-:Y:S01]  /*cb00*/  IMAD R7, R14.reuse, c[0x0][0x3f4], R5 ;  /* 0x0000fd000e077a24 */ /* 0x040fe200078e0205 */
[----:B------:R-:W-:Y:S01]  /*cb10*/  SHF.R.S32.HI R6, RZ, 0x1f, R0 ;  /* 0x0000001fff067819 */ /* 0x000fe20000011400 */
[----:B------:R-:W-:Y:S01]  /*cb20*/  IMAD.WIDE.U32 R2, R14, c[0x0][0x3f0], R2 ;  /* 0x0000fc000e027a25 */ /* 0x000fe200078e0002 */
[----:B------:R-:W-:-:S03]  /*cb30*/  IADD3 R5, -R0, RZ, RZ ;  /* 0x000000ff00057210 */ /* 0x000fc60007ffe1ff */
[----:B------:R-:W-:Y:S01]  /*cb40*/  IMAD R6, R6, c[0x0][0x3e0], RZ ;  /* 0x0000f80006067a24 */ /* 0x000fe200078e02ff */
[----:B------:R-:W-:Y:S01]  /*cb50*/  IADD3 R3, R3, R7, RZ ;  /* 0x0000000703037210 */ /* 0x000fe20007ffe0ff */
[----:B------:R-:W-:Y:S02]  /*cb60*/  IMAD R4, R5, c[0x0][0x4e8], R4 ;  /* 0x00013a0005047a24 */ /* 0x000fe400078e0204 */
[C---:B------:R-:W-:Y:S02]  /*cb70*/  IMAD R6, R0.reuse, c[0x0][0x3e4], R6 ;  /* 0x0000f90000067a24 */ /* 0x040fe400078e0206 */
[----:B------:R-:W-:Y:S01]  /*cb80*/  IMAD.WIDE.U32 R2, R0, c[0x0][0x3e0], R2 ;  /* 0x0000f80000027a25 */ /* 0x000fe200078e0002 */
[----:B------:R-:W-:-:S03]  /*cb90*/  SHF.R.S32.HI R0, RZ, 0x1f, R4 ;  /* 0x0000001fff007819 */ /* 0x000fc60000011404 */
[----:B------:R-:W-:Y:S02]  /*cba0*/  IMAD.IADD R3, R3, 0x1, R6 ;  /* 0x0000000103037824 */ /* 0x000fe400078e0206 */
[----:B------:R-:W-:Y:S02]  /*cbb0*/  IMAD R0, R0, c[0x0][0x3d8], RZ ;  /* 0x0000f60000007a24 */ /* 0x000fe400078e02ff */
[----:B------:R-:W-:-:S04]  /*cbc0*/  IMAD.WIDE.U32 R2, R4, c[0x0][0x3d8], R2 ;  /* 0x0000f60004027a25 */ /* 0x000fc800078e0002 */
[----:B------:R-:W-:Y:S01]  /*cbd0*/  IMAD R4, R4, c[0x0][0x3dc], R0 ;  /* 0x0000f70004047a24 */ /* 0x000fe200078e0200 */
[----:B------:R-:W-:-:S04]  /*cbe0*/  LEA R9, P0, R2, c[0x0][0x380], 0x1 ;  /* 0x0000e00002097a11 */ /* 0x000fc800078008ff */
[----:B------:R-:W-:-:S04]  /*cbf0*/  IADD3 R4, R3, R4, RZ ;  /* 0x0000000403047210 */ /* 0x000fc80007ffe0ff */
[----:B------:R-:W-:Y:S01]  /*cc00*/  LEA.HI.X R6, R2, c[0x0][0x384], R4, 0x1, P0 ;  /* 0x0000e10002067a11 */ /* 0x000fe200000f0c04 */
[----:B------:R-:W-:Y:S05]  /*cc10*/  BRA.DIV ~URZ, `(.L_x_173) ;  /* 0x00001ad27f007947 */ /* 0x000fea000b800000 */
[----:B------:R1:W2:Y:S02]  /*cc20*/  SHFL.IDX PT, R10, R6, RZ, 0x181f ;  /* 0x00181fff060a7589 */ /* 0x0002a400000e0000 */
.L_x_218:
[----:B------:R-:W-:Y:S05]  /*cc30*/  BRA.DIV ~URZ, `(.L_x_174) ;  /* 0x00001b227f007947 */ /* 0x000fea000b800000 */
[----:B------:R3:W4:Y:S02]  /*cc40*/  SHFL.IDX PT, R0, R9, RZ, 0x181f ;  /* 0x00181fff09007589 */ /* 0x00072400000e0000 */
.L_x_219:
[----:B------:R-:W-:Y:S01]  /*cc50*/  IMAD R7, R19, c[0x0][0x4e8], RZ ;  /* 0x00013a0013077a24 */ /* 0x000fe200078e02ff */
[----:B------:R-:W-:Y:S04]  /*cc60*/  BSSY B0, `(.L_x_175) ;  /* 0x000000d000007945 */ /* 0x000fe80003800000 */
[----:B------:R-:W-:-:S13]  /*cc70*/  ISETP.GE.AND P0, PT, R8, R7, PT ;  /* 0x000000070800720c */ /* 0x000fda0003f06270 */
[----:B------:R-:W-:Y:S05]  /*cc80*/  @P0 BRA `(.L_x_176) ;  /* 0x000000a000000947 */ /* 0x000fea0003800000 */
[----:B------:R-:W5:Y:S04]  /*cc90*/  LDL.64 R12, [R1+0x8] ;  /* 0x00000800010c7983 */ /* 0x000f680000100a00 */
[----:B---3--:R-:W3:Y:S01]  /*cca0*/  LDL R11, [R1+0x10] ;  /* 0x00001000010b7983 */ /* 0x008ee20000100800 */
[----:B-----5:R-:W-:Y:S02]  /*ccb0*/  ISETP.GE.AND P1, PT, R12, c[0x0][0x3c8], PT ;  /* 0x0000f2000c007a0c */ /* 0x020fe40003f26270 */
[----:B---3--:R-:W-:-:S11]  /*ccc0*/  ISETP.GE.AND P0, PT, R11, c[0x0][0x3c8], PT ;  /* 0x0000f2000b007a0c */ /* 0x008fd60003f06270 */
[CC--:B----4-:R-:W-:Y:S02]  /*ccd0*/  @!P1 LEA R4, P3, R12.reuse, R0.reuse, 0x1 ;  /* 0x000000000c049211 */ /* 0x0d0fe400078608ff */
[C---:B------:R-:W-:Y:S02]  /*cce0*/  @!P0 LEA R2, P2, R11.reuse, R0, 0x1 ;  /* 0x000000000b028211 */ /* 0x040fe400078408ff */
[-C--:B--2---:R-:W-:Y:S02]  /*ccf0*/  @!P1 LEA.HI.X R5, R12, R10.reuse, R40, 0x1, P3 ;  /* 0x0000000a0c059211 */ /* 0x084fe400018f0c28 */
[----:B------:R-:W-:-:S03]  /*cd00*/  @!P0 LEA.HI.X R3, R11, R10, R41, 0x1, P2 ;  /* 0x0000000a0b038211 */ /* 0x000fc600010f0c29 */
[----:B------:R2:W-:Y:S04]  /*cd10*/  @!P1 ST.E.128 [R4.64], RZ ;  /* 0x000000ff04009985 */ /* 0x0005e8000c101d06 */
[----:B------:R2:W-:Y:S02]  /*cd20*/  @!P0 ST.E.128 [R2.64], RZ ;  /* 0x000000ff02008985 */ /* 0x0005e4000c101d06 */
.L_x_176:
[----:B------:R-:W-:Y:S05]  /*cd30*/  BSYNC B0 ;  /* 0x0000000000007941 */ /* 0x000fea0003800000 */
.L_x_175:
[----:B------:R-:W-:Y:S05]  /*cd40*/  BRA.DIV ~URZ, `(.L_x_177) ;  /* 0x00001a727f007947 */ /* 0x000fea000b800000 */
[----:B--2---:R2:W1:Y:S04]  /*cd50*/  SHFL.IDX PT, R10, R6, 0x1, 0x181f ;  /* 0x00381f00060a7f89 */ /* 0x00446800000e0000 */
[----:B----4-:R2:W4:Y:S02]  /*cd60*/  SHFL.IDX PT, R0, R9, 0x1, 0x181f ;  /* 0x00381f0009007f89 */ /* 0x01052400000e0000 */
.L_x_220:
        /* <DEDUP_REMOVED lines=8> */
[CC--:B----4-:R-:W-:Y:S02]  /*cdf0*/  @!P1 LEA R4, P3, R12.reuse, R0.reuse, 0x1 ;  /* 0x000000000c049211 */ /* 0x0d0fe400078608ff */
[C---:B------:R-:W-:Y:S02]  /*ce00*/  @!P0 LEA R2, P2, R11.reuse, R0, 0x1 ;  /* 0x000000000b028211 */ /* 0x040fe400078408ff */
[-C--:B-1----:R-:W-:Y:S02]  /*ce10*/  @!P1 LEA.HI.X R5, R12, R10.reuse, R40, 0x1, P3 ;  /* 0x0000000a0c059211 */ /* 0x082fe400018f0c28 */
[----:B------:R-:W-:-:S03]  /*ce20*/  @!P0 LEA.HI.X R3, R11, R10, R41, 0x1, P2 ;  /* 0x0000000a0b038211 */ /* 0x000fc600010f0c29 */
[----:B------:R1:W-:Y:S04]  /*ce30*/  @!P1 ST.E.128 [R4.64], RZ ;  /* 0x000000ff04009985 */ /* 0x0003e8000c101d06 */
[----:B------:R1:W-:Y:S02]  /*ce40*/  @!P0 ST.E.128 [R2.64], RZ ;  /* 0x000000ff02008985 */ /* 0x0003e4000c101d06 */
.L_x_179:
[----:B------:R-:W-:Y:S05]  /*ce50*/  BSYNC B0 ;  /* 0x0000000000007941 */ /* 0x000fea0003800000 */
.L_x_178:
[----:B------:R-:W-:Y:S05]  /*ce60*/  BRA.DIV ~URZ, `(.L_x_180) ;  /* 0x00001a127f007947 */ /* 0x000fea000b800000 */
[----:B-1----:R1:W2:Y:S02]  /*ce70*/  SHFL.IDX PT, R10, R6, 0x2, 0x181f ;  /* 0x00581f00060a7f89 */ /* 0x0022a400000e0000 */
.L_x_221:
[----:B------:R-:W-:Y:S05]  /*ce80*/  BRA.DIV ~URZ, `(.L_x_181) ;  /* 0x00001a627f007947 */ /* 0x000fea000b800000 */
[----:B----4-:R4:W1:Y:S02]  /*ce90*/  SHFL.IDX PT, R0, R9, 0x2, 0x181f ;  /* 0x00581f0009007f89 */ /* 0x01086400000e0000 */
.L_x_222:
        /* <DEDUP_REMOVED lines=8> */
[CC--:B-1----:R-:W-:Y:S02]  /*cf20*/  @!P1 LEA R4, P3, R12.reuse, R0.reuse, 0x1 ;  /* 0x000000000c049211 */ /* 0x0c2fe400078608ff */
[C---:B------:R-:W-:Y:S02]  /*cf30*/  @!P0 LEA R2, P2, R11.reuse, R0, 0x1 ;  /* 0x000000000b028211 */ /* 0x040fe400078408ff */
[-C--:B--2---:R-:W-:Y:S02]  /*cf40*/  @!P1 LEA.HI.X R5, R12, R10.reuse, R40, 0x1, P3 ;  /* 0x0000000a0c059211 */ /* 0x084fe400018f0c28 */
[----:B------:R-:W-:-:S03]  /*cf50*/  @!P0 LEA.HI.X R3, R11, R10, R41, 0x1, P2 ;  /* 0x0000000a0b038211 */ /* 0x000fc600010f0c29 */
[----:B------:R1:W-:Y:S04]  /*cf60*/  @!P1 ST.E.128 [R4.64], RZ ;  /* 0x000000ff04009985 */ /* 0x0003e8000c101d06 */
[----:B------:R1:W-:Y:S02]  /*cf70*/  @!P0 ST.E.128 [R2.64], RZ ;  /* 0x000000ff02008985 */ /* 0x0003e4000c101d06 */
.L_x_183:
[----:B------:R-:W-:Y:S05]  /*cf80*/  BSYNC B0 ;  /* 0x0000000000007941 */ /* 0x000fea0003800000 */
.L_x_182:
[----:B------:R-:W-:Y:S05]  /*cf90*/  BRA.DIV ~URZ, `(.L_x_184) ;  /* 0x000019b27f007947 */ /* 0x000fea000b800000 */
[----:B-12---:R-:W1:Y:S04]  /*cfa0*/  SHFL.IDX PT, R6, R6, 0x3, 0x181f ;  /* 0x00781f0006067f89 */ /* 0x006e6800000e0000 */
[----:B------:R2:W3:Y:S02]  /*cfb0*/  SHFL.IDX PT, R0, R9, 0x3, 0x181f ;  /* 0x00781f0009007f89 */ /* 0x0004e400000e0000 */
.L_x_223:
[----:B------:R-:W-:-:S04]  /*cfc0*/  IADD3 R2, R8, 0x60, RZ ;  /* 0x0000006008027810 */ /* 0x000fc80007ffe0ff */
[----:B------:R-:W-:-:S13]  /*cfd0*/  ISETP.GE.AND P0, PT, R2, R7, PT ;  /* 0x000000070200720c */ /* 0x000fda0003f06270 */
[----:B------:R-:W-:Y:S05]  /*cfe0*/  @P0 BRA `(.L_x_164) ;  /* 0x000000a000000947 */ /* 0x000fea0003800000 */
[----:B------:R-:W5:Y:S04]  /*cff0*/  LDL.64 R10, [R1+0x8] ;  /* 0x00000800010a7983 */ /* 0x000f680000100a00 */
[----:B--234-:R-:W2:Y:S01]  /*d000*/  LDL R9, [R1+0x10] ;  /* 0x0000100001097983 */ /* 0x01cea20000100800 */
[----:B-----5:R-:W-:Y:S02]  /*d010*/  ISETP.GE.AND P1, PT, R10, c[0x0][0x3c8], PT ;  /* 0x0000f2000a007a0c */ /* 0x020fe40003f26270 */
[----:B--2---:R-:W-:-:S11]  /*d020*/  ISETP.GE.AND P0, PT, R9, c[0x0][0x3c8], PT ;  /* 0x0000f20009007a0c */ /* 0x004fd60003f06270 */
[CC--:B------:R-:W-:Y:S02]  /*d030*/  @!P1 LEA R4, P3, R10.reuse, R0.reuse, 0x1 ;  /* 0x000000000a049211 */ /* 0x0c0fe400078608ff */
[C---:B------:R-:W-:Y:S02]  /*d040*/  @!P0 LEA R2, P2, R9.reuse, R0, 0x1 ;  /* 0x0000000009028211 */ /* 0x040fe400078408ff */
[-C--:B-1----:R-:W-:Y:S02]  /*d050*/  @!P1 LEA.HI.X R5, R10, R6.reuse, R40, 0x1, P3 ;  /* 0x000000060a059211 */ /* 0x082fe400018f0c28 */
[----:B------:R-:W-:-:S03]  /*d060*/  @!P0 LEA.HI.X R3, R9, R6, R41, 0x1, P2 ;  /* 0x0000000609038211 */ /* 0x000fc600010f0c29 */
[----:B------:R1:W-:Y:S04]  /*d070*/  @!P1 ST.E.128 [R4.64], RZ ;  /* 0x000000ff04009985 */ /* 0x0003e8000c101d06 */
[----:B------:R1:W-:Y:S02]  /*d080*/  @!P0 ST.E.128 [R2.64], RZ ;  /* 0x000000ff02008985 */ /* 0x0003e4000c101d06 */
.L_x_164:
[----:B------:R-:W-:Y:S05]  /*d090*/  BSYNC B1 ;  /* 0x0000000000017941 */ /* 0x000fea0003800000 */
.L_x_148:
[----:B-1-34-:R-:W3:Y:S02]  /*d0a0*/  LDL R0, [R1+0x78] ;  /* 0x0000780001007983 */ /* 0x01aee40000100800 */
[----:B---3--:R-:W-:-:S13]  /*d0b0*/  ISETP.NE.AND P0, PT, R0, RZ, PT ;  /* 0x000000ff0000720c */ /* 0x008fda0003f05270 */
[----:B------:R-:W-:Y:S01]  /*d0c0*/  @P0 WARPSYNC 0xffffffff ;  /* 0xffffffff00000948 */ /* 0x000fe20003800000 */
[----:B------:R-:W-:Y:S06]  /*d0d0*/  @P0 BAR.SYNC.DEFER_BLOCKING 0x5, 0x100 ;  /* 0x0144000000000b1d */ /* 0x000fec0000010000 */
[----:B------:R-:W1:Y:S04]  /*d0e0*/  @P0 LDS.128 R4, [0xf100] ;  /* 0x00f10000ff040984 */ /* 0x000e680000000c00 */
[----:B-1----:R1:W-:Y:S04]  /*d0f0*/  @P0 STL.64 [R1+0x28], R4 ;  /* 0x0000280401000387 */ /* 0x0023e80000100a00 */
[----:B------:R1:W-:Y:S04]  /*d100*/  @P0 STL.64 [R1+0x30], R6 ;  /* 0x0000300601000387 */ /* 0x0003e80000100a00 */
[----:B------:R-:W-:Y:S06]  /*d110*/  @P0 BAR.ARV 0x4, 0x100 ;  /* 0x0104000000000b1d */ /* 0x000fec0000002000 */
[----:B------:R-:W-:Y:S05]  /*d120*/  @P0 BRA `(.L_x_185) ;  /* 0x00000b9000000947 */ /* 0x000fea0003800000 */
[----:B------:R-:W3:Y:S01]  /*d130*/  S2R R0, SR_TID.X ;  /* 0x0000000000007919 */ /* 0x000ee20000002100 */
[----:B-1----:R-:W-:Y:S01]  /*d140*/  IMAD.MOV.U32 R7, RZ, RZ, RZ ;  /* 0x000000ffff077224 */ /* 0x002fe200078e00ff */
[----:B---3--:R-:W-:-:S04]  /*d150*/  LOP3.LUT R13, R0, 0x1f, RZ, 0xc0, !PT ;  /* 0x0000001f000d7812 */ /* 0x008fc800078ec0ff */
[----:B------:R-:W-:Y:S01]  /*d160*/  ISETP.NE.AND P5, PT, R13, 0x1f, PT ;  /* 0x0000001f0d00780c */ /* 0x000fe20003fa5270 */
[----:B------:R-:W-:Y:S10]  /*d170*/  BRA.DIV ~URZ, `(.L_x_186) ;  /* 0x000018927f007947 */ /* 0x000ff4000b800000 */
[----:B--2---:R1:W2:Y:S02]  /*d180*/  SHFL.IDX PT, R9, R66, RZ, 0x1f ;  /* 0x00001fff42097589 */ /* 0x0042a400000e0000 */
.L_x_224:
[----:B------:R-:W-:Y:S05]  /*d190*/  BRA.DIV ~URZ, `(.L_x_187) ;  /* 0x000018e27f007947 */ /* 0x000fea000b800000 */
[----:B------:R3:W4:Y:S02]  /*d1a0*/  SHFL.IDX PT, R8, R66, 0x1, 0x1f ;  /* 0x00201f0042087f89 */ /* 0x00072400000e0000 */
.L_x_225:
[----:B------:R-:W5:Y:S01]  /*d1b0*/  LDL R0, [R1+0x34] ;  /* 0x0000340001007983 */ /* 0x000f620000100800 */
[----:B------:R-:W-:Y:S02]  /*d1c0*/  IMAD.MOV.U32 R6, RZ, RZ, RZ ;  /* 0x000000ffff067224 */ /* 0x000fe400078e00ff */
[----:B-----5:R-:W-:-:S05]  /*d1d0*/  IMAD.IADD R0, R0, 0x1, R13 ;  /* 0x0000000100007824 */ /* 0x020fca00078e020d */
[----:B------:R-:W-:-:S13]  /*d1e0*/  ISETP.GE.OR P0, PT, R0, c[0x0][0x53c], !P5 ;  /* 0x00014f0000007a0c */ /* 0x000fda0006f06670 */
[----:B------:R-:W-:Y:S01]  /*d1f0*/  @!P0 IMAD.MOV.U32 R2, RZ, RZ, 0x4 ;  /* 0x00000004ff028424 */ /* 0x000fe200078e00ff */
[----:B------:R-:W-:-:S03]  /*d200*/  @!P0 MOV R3, 0x4 ;  /* 0x0000000400038802 */ /* 0x000fc60000000f00 */
[----:B------:R-:W-:-:S04]  /*d210*/  @!P0 IMAD.WIDE R4, R0, R2, c[0x0][0x580] ;  /* 0x0001600000048625 */ /* 0x000fc800078e0202 */
[----:B------:R-:W-:Y:S01]  /*d220*/  @!P0 IMAD.WIDE R2, R0, R3, c[0x0][0x578] ;  /* 0x00015e0000028625 */ /* 0x000fe200078e0203 */
[----:B------:R-:W5:Y:S04]  /*d230*/  @!P0 LDG.E R6, [R4.64] ;  /* 0x0000000604068981 */ /* 0x000f68000c1e1900 */
[----:B------:R-:W5:Y:S01]  /*d240*/  @!P0 LDG.E R7, [R2.64] ;  /* 0x0000000602078981 */ /* 0x000f62000c1e1900 */
[C---:B------:R-:W-:Y:S02]  /*d250*/  ISETP.GE.U32.AND P4, PT, R13.reuse, 0x10, PT ;  /* 0x000000100d00780c */ /* 0x040fe40003f86070 */
[C---:B------:R-:W-:Y:S02]  /*d260*/  ISETP.GE.U32.AND P3, PT, R13.reuse, 0x8, PT ;  /* 0x000000080d00780c */ /* 0x040fe40003f66070 */
[----:B------:R-:W-:-:S02]  /*d270*/  ISETP.GE.U32.AND P2, PT, R13, 0x4, PT ;  /* 0x000000040d00780c */ /* 0x000fc40003f46070 */
[C---:B------:R-:W-:Y:S02]  /*d280*/  ISETP.GE.U32.AND P1, PT, R13.reuse, 0x2, PT ;  /* 0x000000020d00780c */ /* 0x040fe40003f26070 */
[----:B------:R-:W-:Y:S02]  /*d290*/  ISETP.NE.AND P0, PT, R13, RZ, PT ;  /* 0x000000ff0d00720c */ /* 0x000fe40003f05270 */
[----:B------:R-:W-:Y:S01]  /*d2a0*/  MOV R11, RZ ;  /* 0x000000ff000b7202 */ /* 0x000fe20000000f00 */
[----:B-----5:R-:W-:Y:S01]  /*d2b0*/  IMAD R0, R7, R6, RZ ;  /* 0x0000000607007224 */ /* 0x020fe200078e02ff */
[----:B------:R-:W-:Y:S07]  /*d2c0*/  BRA.DIV ~URZ, `(.L_x_188) ;  /* 0x000018227f007947 */ /* 0x000fee000b800000 */
[----:B------:R1:W3:Y:S02]  /*d2d0*/  SHFL.UP PT, R4, R0, 0x1, RZ ;  /* 0x0420000000047989 */ /* 0x0002e400000e00ff */
.L_x_226:
[----:B---3--:R-:W-:-:S04]  /*d2e0*/  SEL R4, R4, RZ, P0 ;  /* 0x000000ff04047207 */ /* 0x008fc80000000000 */
        /* <DEDUP_REMOVED lines=14> */
[----:B------:R1:W3:Y:S02]  /*d3d0*/  SHFL.IDX PT, R0, R4, 0x1f, 0x1f ;  /* 0x03e01f0004007f89 */ /* 0x0002e400000e0000 */
.L_x_227:
[----:B---3--:R-:W-:Y:S01]  /*d3e0*/  IMAD R0, R0, c[0x0][0x538], RZ ;  /* 0x00014e0000007a24 */ /* 0x008fe200078e02ff */
[----:B------:R-:W-:Y:S04]  /*d3f0*/  BSSY B1, `(.L_x_190) ;  /* 0x0000083000017945 */ /* 0x000fe80003800000 */
[----:B----4-:R-:W-:-:S04]  /*d400*/  IADD3 R8, R0, R8, RZ ;  /* 0x0000000800087210 */ /* 0x010fc80007ffe0ff */
[----:B--2---:R-:W-:-:S13]  /*d410*/  ISETP.GT.AND P6, PT, R8, R9, PT ;  /* 0x000000090800720c */ /* 0x004fda0003fc4270 */
[----:B------:R-:W-:Y:S05]  /*d420*/  @P6 BRA `(.L_x_191) ;  /* 0x0000025000006947 */ /* 0x000fea0003800000 */
.L_x_195:
[----:B------:R-:W2:Y:S02]  /*d430*/  LDL.LU R0, [R1+0x34] ;  /* 0x0000340001007983 */ /* 0x000ea40000300800 */
[----:B--2---:R-:W-:-:S04]  /*d440*/  IADD3 R0, R0, 0x1f, RZ ;  /* 0x0000001f00007810 */ /* 0x004fc80007ffe0ff */
[----:B------:R-:W-:-:S13]  /*d450*/  ISETP.GE.AND P6, PT, R0, c[0x0][0x53c], PT ;  /* 0x00014f0000007a0c */ /* 0x000fda0003fc6270 */
[----:B------:R-:W-:Y:S05]  /*d460*/  @P6 BRA `(.L_x_192) ;  /* 0x0000076000006947 */ /* 0x000fea0003800000 */
[----:B------:R2:W-:Y:S01]  /*d470*/  STL [R1+0x34], R0 ;  /* 0x0000340001007387 */ /* 0x0005e20000100800 */
[----:B------:R-:W-:Y:S01]  /*d480*/  CS2R R6, SRZ ;  /* 0x0000000000067805 */ /* 0x000fe2000001ff00 */
[----:B--2---:R-:W-:-:S04]  /*d490*/  IADD3 R0, R0, R13, RZ ;  /* 0x0000000d00007210 */ /* 0x004fc80007ffe0ff */
[----:B------:R-:W-:-:S13]  /*d4a0*/  ISETP.GE.OR P6, PT, R0, c[0x0][0x53c], !P5 ;  /* 0x00014f0000007a0c */ /* 0x000fda0006fc6670 */
[----:B------:R-:W-:Y:S02]  /*d4b0*/  @!P6 MOV R2, 0x4 ;  /* 0x000000040002e802 */ /* 0x000fe40000000f00 */
[----:B------:R-:W-:-:S03]  /*d4c0*/  @!P6 MOV R3, 0x4 ;  /* 0x000000040003e802 */ /* 0x000fc60000000f00 */
[----:B-1----:R-:W-:-:S04]  /*d4d0*/  @!P6 IMAD.WIDE R4, R0, R2, c[0x0][0x580] ;  /* 0x000160000004e625 */ /* 0x002fc800078e0202 */
[----:B------:R-:W-:Y:S01]  /*d4e0*/  @!P6 IMAD.WIDE R2, R0, R3, c[0x0][0x578] ;  /* 0x00015e000002e625 */ /* 0x000fe200078e0203 */
[----:B------:R-:W2:Y:S04]  /*d4f0*/  @!P6 LDG.E R6, [R4.64] ;  /* 0x000000060406e981 */ /* 0x000ea8000c1e1900 */
[----:B------:R-:W2:Y:S02]  /*d500*/  @!P6 LDG.E R7, [R2.64] ;  /* 0x000000060207e981 */ /* 0x000ea4000c1e1900 */
[----:B--2---:R-:W-:Y:S01]  /*d510*/  IMAD R0, R7, R6, RZ ;  /* 0x0000000607007224 */ /* 0x004fe200078e02ff */
[----:B------:R-:W-:Y:S05]  /*d520*/  BRA.DIV ~URZ, `(.L_x_193) ;  /* 0x000017a27f007947 */ /* 0x000fea000b800000 */
[----:B------:R1:W2:Y:S02]  /*d530*/  SHFL.UP PT, R2, R0, 0x1, RZ ;  /* 0x0420000000027989 */ /* 0x0002a400000e00ff */
.L_x_228:
        /* <DEDUP_REMOVED lines=16> */
.L_x_229:
[----:B--2---:R-:W-:-:S05]  /*d640*/  IMAD R0, R0, c[0x0][0x538], RZ ;  /* 0x00014e0000007a24 */ /* 0x004fca00078e02ff */
[----:B------:R-:W-:-:S04]  /*d650*/  IADD3 R8, R0, R8, RZ ;  /* 0x0000000800087210 */ /* 0x000fc80007ffe0ff */
[----:B------:R-:W-:-:S13]  /*d660*/  ISETP.GT.AND P6, PT, R8, R9, PT ;  /* 0x000000090800720c */ /* 0x000fda0003fc4270 */
[----:B-1----:R-:W-:Y:S05]  /*d670*/  @!P6 BRA `(.L_x_195) ;  /* 0xfffffdb00000e947 */ /* 0x002fea000383ffff */
.L_x_191:
[----:B------:R-:W-:-:S05]  /*d680*/  IADD3 R10, -R0, R8, RZ ;  /* 0x00000008000a7210 */ /* 0x000fca0007ffe1ff */
[----:B------:R-:W-:-:S05]  /*d690*/  IMAD R0, R4, c[0x0][0x538], R10 ;  /* 0x00014e0004007a24 */ /* 0x000fca00078e020a */
[----:B------:R-:W-:Y:S01]  /*d6a0*/  ISETP.GT.AND P0, PT, R0, R9, PT ;  /* 0x000000090000720c */ /* 0x000fe20003f04270 */
[----:B------:R-:W-:-:S12]  /*d6b0*/  BRA.DIV ~URZ, `(.L_x_196) ;  /* 0x000018027f007947 */ /* 0x000fd8000b800000 */
[----:B------:R-:W-:-:S04]  /*d6c0*/  VOTE.ANY R8, PT, !P0 ;  /* 0x0000000000087806 */ /* 0x000fc800040e0100 */
.L_x_230:
[----:B------:R2:W3:Y:S01]  /*d6d0*/  POPC R12, R8 ;  /* 0x00000008000c7309 */ /* 0x0004e20000000000 */
[----:B------:R-:W-:Y:S05]  /*d6e0*/  BRA.DIV ~URZ, `(.L_x_197) ;  /* 0x000018227f007947 */ /* 0x000fea000b800000 */
[----:B---3--:R3:W4:Y:S04]  /*d6f0*/  SHFL.IDX PT, R6, R6, R12, 0x1f ;  /* 0x00001f0c06067589 */ /* 0x00872800000e0000 */
[----:B------:R3:W1:Y:S02]  /*d700*/  SHFL.IDX PT, R7, R7, R12, 0x1f ;  /* 0x00001f0c07077589 */ /* 0x00066400000e0000 */
.L_x_231:
[----:B------:R-:W-:Y:S01]  /*d710*/  ISETP.NE.AND P0, PT, R8, RZ, PT ;  /* 0x000000ff0800720c */ /* 0x000fe20003f05270 */
[----:B------:R-:W-:-:S12]  /*d720*/  BSSY B0, `(.L_x_198) ;  /* 0x0000005000007945 */ /* 0x000fd80003800000 */
[----:B------:R-:W-:Y:S05]  /*d730*/  @!P0 BRA `(.L_x_199) ;  /* 0x0000003000008947 */ /* 0x000fea0003800000 */
[----:B------:R-:W-:Y:S01]  /*d740*/  IADD3 R3, R12, -0x1, RZ ;  /* 0xffffffff0c037810 */ /* 0x000fe20007ffe0ff */
[----:B------:R-:W-:Y:S05]  /*d750*/  BRA.DIV ~URZ, `(.L_x_200) ;  /* 0x000018827f007947 */ /* 0x000fea000b800000 */
[----:B------:R2:W3:Y:S02]  /*d760*/  SHFL.IDX PT, R11, R4, R3, 0x1f ;  /* 0x00001f03040b7589 */ /* 0x0004e400000e0000 */
.L_x_199:
[----:B------:R-:W-:Y:S05]  /*d770*/  BSYNC B0 ;  /* 0x0000000000007941 */ /* 0x000fea0003800000 */
.L_x_198:
[----:B---3--:R-:W-:Y:S01]  /*d780*/  IMAD R5, R11, c[0x0][0x538], R10 ;  /* 0x00014e000b057a24 */ /* 0x008fe200078e020a */
[----:B-12-4-:R-:W-:Y:S02]  /*d790*/  IABS R4, R6 ;  /* 0x0000000600047213 */ /* 0x016fe40000000000 */
[----:B------:R-:W-:Y:S01]  /*d7a0*/  IABS R0, R7 ;  /* 0x0000000700007213 */ /* 0x000fe20000000000 */
[----:B------:R-:W-:Y:S01]  /*d7b0*/  IMAD.IADD R10, R9, 0x1, -R5 ;  /* 0x00000001090a7824 */ /* 0x000fe200078e0a05 */
[----:B------:R1:W-:Y:S01]  /*d7c0*/  STL [R1+0x28], R5 ;  /* 0x0000280501007387 */ /* 0x0003e20000100800 */
[----:B------:R-:W2:Y:S03]  /*d7d0*/  I2F.RP R2, R4 ;  /* 0x0000000400027306 */ /* 0x000ea60000209400 */
[----:B------:R-:W3:Y:S05]  /*d7e0*/  LDL.LU R14, [R1+0x34] ;  /* 0x00003400010e7983 */ /* 0x000eea0000300800 */
[----:B--2---:R-:W2:Y:S02]  /*d7f0*/  MUFU.RCP R2, R2 ;  /* 0x0000000200027308 */ /* 0x004ea40000001000 */
[----:B--2---:R-:W-:-:S06]  /*d800*/  IADD3 R2, R2, 0xffffffe, RZ ;  /* 0x0ffffffe02027810 */ /* 0x004fcc0007ffe0ff */
[----:B------:R-:W2:Y:S01]  /*d810*/  F2I.FTZ.U32.TRUNC.NTZ R3, R2 ;  /* 0x0000000200037305 */ /* 0x000ea2000021f000 */
[----:B-1----:R-:W-:Y:S01]  /*d820*/  IMAD.MOV.U32 R5, RZ, RZ, R0 ;  /* 0x000000ffff057224 */ /* 0x002fe200078e0000 */
[----:B------:R-:W-:Y:S02]  /*d830*/  IABS R0, R6 ;  /* 0x0000000600007213 */ /* 0x000fe40000000000 */
[----:B------:R-:W-:-:S04]  /*d840*/  IABS R9, R10 ;  /* 0x0000000a00097213 */ /* 0x000fc80000000000 */
[----:B------:R-:W1:Y:S01]  /*d850*/  I2F.RP R11, R5 ;  /* 0x00000005000b7306 */ /* 0x000e620000209400 */
[----:B--2---:R-:W-:-:S04]  /*d860*/  IMAD.MOV R2, RZ, RZ, -R3 ;  /* 0x000000ffff027224 */ /* 0x004fc800078e0a03 */
[----:B------:R-:W-:Y:S01]  /*d870*/  IMAD R8, R2, R4, RZ ;  /* 0x0000000402087224 */ /* 0x000fe200078e02ff */
[----:B------:R-:W-:Y:S01]  /*d880*/  MOV R2, RZ ;  /* 0x000000ff00027202 */ /* 0x000fe20000000f00 */
[----:B------:R-:W-:-:S04]  /*d890*/  IMAD.MOV R0, RZ, RZ, -R0 ;  /* 0x000000ffff007224 */ /* 0x000fc800078e0a00 */
[----:B------:R-:W-:-:S04]  /*d8a0*/  IMAD.HI.U32 R8, R3, R8, R2 ;  /* 0x0000000803087227 */ /* 0x000fc800078e0002 */
[----:B------:R-:W-:Y:S02]  /*d8b0*/  IMAD.MOV.U32 R2, RZ, RZ, R9 ;  /* 0x000000ffff027224 */ /* 0x000fe400078e0009 */
[----:B------:R-:W-:Y:S02]  /*d8c0*/  IMAD.MOV.U32 R3, RZ, RZ, R0 ;  /* 0x000000ffff037224 */ /* 0x000fe400078e0000 */
[----:B------:R-:W-:-:S04]  /*d8d0*/  IMAD.HI.U32 R0, R8, R2, RZ ;  /* 0x0000000208007227 */ /* 0x000fc800078e00ff */
[----:B------:R-:W-:Y:S02]  /*d8e0*/  IMAD R2, R0, R3, R2 ;  /* 0x0000000300027224 */ /* 0x000fe400078e0202 */
[----:B-1----:R-:W1:Y:S03]  /*d8f0*/  MUFU.RCP R3, R11 ;  /* 0x0000000b00037308 */ /* 0x002e660000001000 */
[----:B------:R-:W-:Y:S02]  /*d900*/  ISETP.GT.U32.AND P1, PT, R4, R2, PT ;  /* 0x000000020400720c */ /* 0x000fe40003f24070 */
[----:B-1----:R-:W-:-:S11]  /*d910*/  IADD3 R3, R3, 0xffffffe, RZ ;  /* 0x0ffffffe03037810 */ /* 0x002fd60007ffe0ff */
[-C--:B------:R-:W-:Y:S01]  /*d920*/  @!P1 IADD3 R2, R2, -R4.reuse, RZ ;  /* 0x8000000402029210 */ /* 0x080fe20007ffe0ff */
[----:B------:R-:W1:Y:S03]  /*d930*/  F2I.FTZ.U32.TRUNC.NTZ R3, R3 ;  /* 0x0000000300037305 */ /* 0x000e66000021f000 */
[----:B------:R-:W-:Y:S02]  /*d940*/  ISETP.GE.U32.AND P2, PT, R2, R4, PT ;  /* 0x000000040200720c */ /* 0x000fe40003f46070 */
[----:B------:R-:W-:Y:S02]  /*d950*/  LOP3.LUT R2, R10, R6, RZ, 0x3c, !PT ;  /* 0x000000060a027212 */ /* 0x000fe400078e3cff */
[----:B------:R-:W-:Y:S02]  /*d960*/  @!P1 IADD3 R0, R0, 0x1, RZ ;  /* 0x0000000100009810 */ /* 0x000fe40007ffe0ff */
[----:B------:R-:W-:-:S02]  /*d970*/  ISETP.GE.AND P0, PT, R2, RZ, PT ;  /* 0x000000ff0200720c */ /* 0x000fc40003f06270 */
[----:B------:R-:W-:-:S05]  /*d980*/  ISETP.NE.AND P1, PT, R6, RZ, PT ;  /* 0x000000ff0600720c */ /* 0x000fca0003f25270 */
[----:B------:R-:W-:Y:S01]  /*d990*/  @P2 IADD3 R0, R0, 0x1, RZ ;  /* 0x0000000100002810 */ /* 0x000fe20007ffe0ff */
[----:B-1----:R-:W-:-:S04]  /*d9a0*/  IMAD.MOV R2, RZ, RZ, -R3 ;  /* 0x000000ffff027224 */ /* 0x002fc800078e0a03 */
[----:B------:R-:W-:Y:S01]  /*d9b0*/  IMAD.MOV.U32 R4, RZ, RZ, R2 ;  /* 0x000000ffff047224 */ /* 0x000fe200078e0002 */
[----:B------:R-:W-:Y:S01]  /*d9c0*/  IABS R2, R7 ;  /* 0x0000000700027213 */ /* 0x000fe20000000000 */
[----:B------:R-:W-:Y:S01]  /*d9d0*/  @!P0 IMAD.MOV R0, RZ, RZ, -R0 ;  /* 0x000000ffff008224 */ /* 0x000fe200078e0a00 */
[----:B------:R-:W-:Y:S01]  /*d9e0*/  @!P1 LOP3.LUT R0, RZ, R6, RZ, 0x33, !PT ;  /* 0x00000006ff009212 */ /* 0x000fe200078e33ff */
[----:B------:R-:W-:Y:S01]  /*d9f0*/  IMAD R4, R4, R5, RZ ;  /* 0x0000000504047224 */ /* 0x000fe200078e02ff */
[----:B------:R-:W-:Y:S01]  /*da00*/  IADD3 R8, RZ, -R2, RZ ;  /* 0x80000002ff087210 */ /* 0x000fe20007ffe0ff */
[----:B------:R-:W-:Y:S01]  /*da10*/  IMAD.MOV.U32 R2, RZ, RZ, RZ ;  /* 0x000000ffff027224 */ /* 0x000fe200078e00ff */
[----:B------:R-:W-:-:S03]  /*da20*/  IABS R9, R0 ;  /* 0x0000000000097213 */ /* 0x000fc60000000000 */
[----:B------:R-:W-:Y:S01]  /*da30*/  IMAD.HI.U32 R2, R3, R4, R2 ;  /* 0x0000000403027227 */ /* 0x000fe200078e0002 */
[----:B------:R-:W-:-:S03]  /*da40*/  MOV R4, R8 ;  /* 0x0000000800047202 */ /* 0x000fc60000000f00 */
[----:B------:R-:W-:-:S04]  /*da50*/  IMAD.MOV.U32 R3, RZ, RZ, R9 ;  /* 0x000000ffff037224 */ /* 0x000fc800078e0009 */
[----:B------:R-:W-:-:S04]  /*da60*/  IMAD.HI.U32 R2, R2, R3, RZ ;  /* 0x0000000302027227 */ /* 0x000fc800078e00ff */
[----:B------:R-:W-:-:S05]  /*da70*/  IMAD R3, R2, R4, R3 ;  /* 0x0000000402037224 */ /* 0x000fca00078e0203 */
[----:B------:R-:W-:-:S13]  /*da80*/  ISETP.GT.U32.AND P1, PT, R5, R3, PT ;  /* 0x000000030500720c */ /* 0x000fda0003f24070 */
[----:B------:R-:W-:-:S05]  /*da90*/  @!P1 IMAD.IADD R3, R3, 0x1, -R5 ;  /* 0x0000000103039824 */ /* 0x000fca00078e0a05 */
[----:B------:R-:W-:Y:S02]  /*daa0*/  ISETP.GE.U32.AND P2, PT, R3, R5, PT ;  /* 0x000000050300720c */ /* 0x000fe40003f46070 */
[----:B------:R-:W-:Y:S02]  /*dab0*/  LOP3.LUT R3, R0, R7, RZ, 0x3c, !PT ;  /* 0x0000000700037212 */ /* 0x000fe400078e3cff */
[----:B------:R-:W-:Y:S02]  /*dac0*/  @!P1 IADD3 R2, R2, 0x1, RZ ;  /* 0x0000000102029810 */ /* 0x000fe40007ffe0ff */
[----:B------:R-:W-:Y:S02]  /*dad0*/  ISETP.GE.AND P0, PT, R3, RZ, PT ;  /* 0x000000ff0300720c */ /* 0x000fe40003f06270 */
[----:B------:R-:W-:-:S05]  /*dae0*/  ISETP.NE.AND P1, PT, R7, RZ, PT ;  /* 0x000000ff0700720c */ /* 0x000fca0003f25270 */
[----:B------:R-:W-:-:S06]  /*daf0*/  @P2 IADD3 R2, R2, 0x1, RZ ;  /* 0x0000000102022810 */ /* 0x000fcc0007ffe0ff */
[----:B------:R-:W-:Y:S02]  /*db00*/  @!P0 IMAD.MOV R2, RZ, RZ, -R2 ;  /* 0x000000ffff028224 */ /* 0x000fe400078e0a02 */
[----:B------:R-:W-:-:S04]  /*db10*/  @!P1 LOP3.LUT R2, RZ, R7, RZ, 0x33, !PT ;  /* 0x00000007ff029212 */ /* 0x000fc800078e33ff */
[----:B------:R-:W-:Y:S01]  /*db20*/  IADD3 R3, -R2, RZ, RZ ;  /* 0x000000ff02037210 */ /* 0x000fe20007ffe1ff */
[----:B------:R-:W-:Y:S02]  /*db30*/  IMAD R6, R0, R6, RZ ;  /* 0x0000000600067224 */ /* 0x000fe400078e02ff */
[C---:B------:R-:W-:Y:S02]  /*db40*/  IMAD R2, R7.reuse, 0x1000000, R2 ;  /* 0x0100000007027824 */ /* 0x040fe400078e0202 */
[----:B------:R-:W-:Y:S01]  /*db50*/  IMAD R0, R7, R3, R0 ;  /* 0x0000000307007224 */ /* 0x000fe200078e0200 */
[----:B------:R-:W-:-:S03]  /*db60*/  IADD3 R3, R10, -R6, RZ ;  /* 0x800000060a037210 */ /* 0x000fc60007ffe0ff */
[----:B------:R-:W-:-:S05]  /*db70*/  IMAD R0, R0, 0x10000, R2 ;  /* 0x0001000000007824 */ /* 0x000fca00078e0202 */
[----:B------:R1:W-:Y:S01]  /*db80*/  STL [R1+0x30], R0 ;  /* 0x0000300001007387 */ /* 0x0003e20000100800 */
[----:B---3--:R-:W-:-:S05]  /*db90*/  IMAD.IADD R14, R12, 0x1, R14 ;  /* 0x000000010c0e7824 */ /* 0x008fca00078e020e */
[----:B------:R1:W-:Y:S04]  /*dba0*/  STL [R1+0x34], R14 ;  /* 0x0000340e01007387 */ /* 0x0003e80000100800 */
[----:B------:R1:W-:Y:S01]  /*dbb0*/  STL [R1+0x2c], R3 ;  /* 0x00002c0301007387 */ /* 0x0003e20000100800 */
[----:B------:R-:W-:Y:S05]  /*dbc0*/  BRA `(.L_x_201) ;  /* 0x0000005000007947 */ /* 0x000fea0003800000 */
.L_x_192:
[----:B------:R-:W-:Y:S01]  /*dbd0*/  MOV R0, c[0x0][0x53c] ;  /* 0x00014f0000007a02 */ /* 0x000fe20000000f00 */
[----:B------:R2:W-:Y:S04]  /*dbe0*/  STL [R1+0x28], R9 ;  /* 0x0000280901007387 */ /* 0x0005e80000100800 */
[----:B------:R2:W-:Y:S04]  /*dbf0*/  STL [R1+0x2c], RZ ;  /* 0x00002cff01007387 */ /* 0x0005e80000100800 */
[----:B------:R2:W-:Y:S04]  /*dc00*/  STL [R1+0x30], RZ ;  /* 0x000030ff01007387 */ /* 0x0005e80000100800 */
[----:B------:R2:W-:Y:S02]  /*dc10*/  STL [R1+0x34], R0 ;  /* 0x0000340001007387 */ /* 0x0005e40000100800 */
.L_x_201:
[----:B------:R-:W-:Y:S05]  /*dc20*/  BSYNC B1 ;  /* 0x0000000000017941 */ /* 0x000fea0003800000 */
.L_x_190:
[----:B-1----:R-:W3:Y:S04]  /*dc30*/  LDL R4, [R1+0x28] ;  /* 0x0000280001047983 */ /* 0x002ee80000100800 */
[----:B------:R-:W3:Y:S04]  /*dc40*/  LDL R5, [R1+0x2c] ;  /* 0x00002c0001057983 */ /* 0x000ee80000100800 */
[----:B------:R-:W3:Y:S04]  /*dc50*/  LDL R6, [R1+0x30] ;  /* 0x0000300001067983 */ /* 0x000ee80000100800 */
[----:B------:R-:W3:Y:S01]  /*dc60*/  LDL R7, [R1+0x34] ;  /* 0x0000340001077983 */ /* 0x000ee20000100800 */
[----:B------:R-:W-:Y:S03]  /*dc70*/  WARPSYNC 0xffffffff ;  /* 0xffffffff00007948 */ /* 0x000fe60003800000 */
[----:B------:R-:W-:Y:S01]  /*dc80*/  BAR.SYNC.DEFER_BLOCKING 0x4, 0x100 ;  /* 0x0104000000007b1d */ /* 0x000fe20000010000 */
[----:B------:R-:W-:-:S13]  /*dc90*/  ISETP.NE.AND P0, PT, R13, RZ, PT ;  /* 0x000000ff0d00720c */ /* 0x000fda0003f05270 */
[----:B---3--:R1:W-:Y:S04]  /*dca0*/  @!P0 STS.128 [0xf100], R4 ;  /* 0x00f10004ff008388 */ /* 0x0083e80000000c00 */
[----:B------:R-:W-:Y:S06]  /*dcb0*/  BAR.ARV 0x5, 0x100 ;  /* 0x0144000000007b1d */ /* 0x000fec0000002000 */
.L_x_185:
[----:B--2---:R-:W2:Y:S02]  /*dcc0*/  LDL R0, [R1+0x34] ;  /* 0x0000340001007983 */ /* 0x004ea40000100800 */
[----:B--2---:R-:W-:-:S13]  /*dcd0*/  ISETP.GE.AND P0, PT, R0, c[0x0][0x53c], PT ;  /* 0x00014f0000007a0c */ /* 0x004fda0003f06270 */
[----:B-1----:R-:W-:Y:S01]  /*dce0*/  @P0 CALL.REL.NOINC `(.L_x_202) ;  /* 0x0000001000000944 */ /* 0x002fe20003c00000 */
[----:B------:R-:W-:Y:S05]  /*dcf0*/  BRA `(.L_x_203) ;  /* 0xffff36b000007947 */ /* 0x000fea000383ffff */
.L_x_202:
[----:B------:R-:W-:Y:S05]  /*dd00*/  EXIT ;  /* 0x000000000000794d */ /* 0x000fea0003800000 */
.L_x_124:
[----:B------:R-:W-:Y:S01]  /*dd10*/  IMAD.MOV.U32 R0, RZ, RZ, R5 ;  /* 0x000000ffff007224 */ /* 0x000fe200078e0005 */
[----:B------:R-:W-:Y:S02]  /*dd20*/  MOV R2, 0x1 ;  /* 0x0000000100027802 */ /* 0x000fe40000000f00 */
[----:B------:R-:W-:Y:S02]  /*dd30*/  MOV R3, 0xdd50 ;  /* 0x0000dd5000037802 */ /* 0x000fe40000000f00 */
[----:B------:R-:W-:Y:S05]  /*dd40*/  CALL.REL.NOINC `($__internal_4_$__cuda_sm70_shflsync_up_p) ;  /* 0x0000138000007944 */ /* 0x000fea0003c00000 */
[----:B------:R-:W-:Y:S01]  /*dd50*/  MOV R0, R4 ;  /* 0x0000000400007202 */ /* 0x000fe20000000f00 */
[----:B------:R-:W-:Y:S05]  /*dd60*/  BRA `(.L_x_204) ;  /* 0xffff270000007947 */ /* 0x000fea000383ffff */
.L_x_125:
[----:B------:R-:W-:Y:S01]  /*dd70*/  IMAD.MOV.U32 R0, RZ, RZ, R5 ;  /* 0x000000ffff007224 */ /* 0x000fe200078e0005 */
[----:B------:R-:W-:Y:S02]  /*dd80*/  MOV R2, 0x2 ;  /* 0x0000000200027802 */ /* 0x000fe40000000f00 */
[----:B------:R-:W-:Y:S02]  /*dd90*/  MOV R3, 0xddb0 ;  /* 0x0000ddb000037802 */ /* 0x000fe40000000f00 */
[----:B------:R-:W-:Y:S05]  /*dda0*/  CALL.REL.NOINC `($__internal_4_$__cuda_sm70_shflsync_up_p) ;  /* 0x0000132000007944 */ /* 0x000fea0003c00000 */
[----:B------:R-:W-:Y:S01]  /*ddb0*/  SEL R0, R4, RZ, P4 ;  /* 0x000000ff04007207 */ /* 0x000fe20002000000 */
[----:B------:R-:W-:Y:S01]  /*ddc0*/  IMAD.MOV.U32 R2, RZ, RZ, 0x4 ;  /* 0x00000004ff027424 */ /* 0x000fe200078e00ff */
[----:B------:R-:W-:-:S03]  /*ddd0*/  MOV R3, 0xde00 ;  /* 0x0000de0000037802 */ /* 0x000fc60000000f00 */
[----:B------:R-:W-:Y:S02]  /*dde0*/  IMAD.IADD R0, R5, 0x1, R0 ;  /* 0x0000000105007824 */ /* 0x000fe400078e0200 */
        /* <DEDUP_REMOVED lines=14> */
[----:B------:R-:W-:Y:S01]  /*ded0*/  IMAD.IADD R4, R0, 0x1, R4 ;  /* 0x0000000100047824 */ /* 0x000fe200078e0204 */
[----:B------:R-:W-:-:S03]  /*dee0*/  MOV R0, 0x1f ;  /* 0x0000001f00007802 */ /* 0x000fc60000000f00 */
[----:B------:R-:W-:Y:S02]  /*def0*/  IMAD.MOV.U32 R5, RZ, RZ, R4 ;  /* 0x000000ffff057224 */ /* 0x000fe400078e0004 */
[----:B------:R-:W-:Y:S05]  /*df00*/  CALL.REL.NOINC `($__internal_3_$__cuda_sm70_shflsync_idx_p) ;  /* 0x0000117000007944 */ /* 0x000fea0003c00000 */
[----:B------:R-:W-:Y:S05]  /*df10*/  BRA `(.L_x_205) ;  /* 0xffff265000007947 */ /* 0x000fea000383ffff */
.L_x_127:
[----:B------:R-:W-:Y:S02]  /*df20*/  SEL R0, RZ, 0x1, P0 ;  /* 0x00000001ff007807 */ /* 0x000fe40000000000 */
[----:B------:R-:W-:Y:S02]  /*df30*/  MOV R2, 0xdf50 ;  /* 0x0000df5000027802 */ /* 0x000fe40000000f00 */
[----:B------:R-:W-:Y:S05]  /*df40*/  CALL.REL.NOINC `($__internal_5_$__cuda_sm70_votesync_ballot) ;  /* 0x000011f000007944 */ /* 0x000fea0003c00000 */
[----:B------:R-:W-:Y:S01]  /*df50*/  MOV R6, R0 ;  /* 0x0000000000067202 */ /* 0x000fe20000000f00 */
[----:B------:R-:W-:Y:S05]  /*df60*/  BRA `(.L_x_206) ;  /* 0xffff269000007947 */ /* 0x000fea000383ffff */
.L_x_128:
[----:B------:R-:W-:Y:S01]  /*df70*/  IMAD.MOV.U32 R5, RZ, RZ, R8 ;  /* 0x000000ffff057224 */ /* 0x000fe200078e0008 */
[----:B--2---:R-:W-:Y:S01]  /*df80*/  MOV R3, R13 ;  /* 0x0000000d00037202 */ /* 0x004fe20000000f00 */
[----:B------:R-:W-:Y:S01]  /*df90*/  IMAD.MOV.U32 R0, RZ, RZ, 0x1f ;  /* 0x0000001fff007424 */ /* 0x000fe200078e00ff */
[----:B------:R-:W-:Y:S02]  /*dfa0*/  MOV R2, 0xdfc0 ;  /* 0x0000dfc000027802 */ /* 0x000fe40000000f00 */
[----:B-1----:R-:W-:Y:S05]  /*dfb0*/  CALL.REL.NOINC `($__internal_3_$__cuda_sm70_shflsync_idx_p) ;  /* 0x000010c000007944 */ /* 0x002fea0003c00000 */
[----:B------:R-:W-:Y:S01]  /*dfc0*/  IMAD.MOV.U32 R11, RZ, RZ, R0 ;  /* 0x000000ffff0b7224 */ /* 0x000fe200078e0000 */
[----:B------:R-:W-:Y:S01]  /*dfd0*/  MOV R5, R7 ;  /* 0x0000000700057202 */ /* 0x000fe20000000f00 */
[----:B------:R-:W-:Y:S01]  /*dfe0*/  IMAD.MOV.U32 R7, RZ, RZ, RZ ;  /* 0x000000ffff077224 */ /* 0x000fe200078e00ff */
[----:B------:R-:W-:Y:S01]  /*dff0*/  MOV R3, R13 ;  /* 0x0000000d00037202 */ /* 0x000fe20000000f00 */
[----:B------:R-:W-:Y:S01]  /*e000*/  IMAD.MOV.U32 R0, RZ, RZ, 0x1f ;  /* 0x0000001fff007424 */ /* 0x000fe200078e00ff */
[----:B------:R-:W-:-:S02]  /*e010*/  MOV R2, 0xe030 ;  /* 0x0000e03000027802 */ /* 0x000fc40000000f00 */
[----:B------:R-:W-:Y:S05]  /*e020*/  CALL.REL.NOINC `($__internal_3_$__cuda_sm70_shflsync_idx_p) ;  /* 0x0000105000007944 */ /* 0x000fea0003c00000 */
[----:B------:R-:W-:Y:S01]  /*e030*/  MOV R10, R0 ;  /* 0x00000000000a7202 */ /* 0x000fe20000000f00 */
[----:B------:R-:W-:Y:S05]  /*e040*/  BRA `(.L_x_207) ;  /* 0xffff260000007947 */ /* 0x000fea000383ffff */
.L_x_131:
[----:B------:R-:W-:Y:S01]  /*e050*/  IMAD.MOV.U32 R5, RZ, RZ, R4 ;  /* 0x000000ffff057224 */ /* 0x000fe200078e0004 */
[----:B------:R-:W-:-:S02]  /*e060*/  MOV R0, 0x1f ;  /* 0x0000001f00007802 */ /* 0x000fc40000000f00 */
[----:B------:R-:W-:Y:S02]  /*e070*/  MOV R2, 0xe090 ;  /* 0x0000e09000027802 */ /* 0x000fe40000000f00 */
[----:B-1----:R-:W-:Y:S05]  /*e080*/  CALL.REL.NOINC `($__internal_3_$__cuda_sm70_shflsync_idx_p) ;  /* 0x00000ff000007944 */ /* 0x002fea0003c00000 */
[----:B------:R-:W-:Y:S01]  /*e090*/  MOV R7, R0 ;  /* 0x0000000000077202 */ /* 0x000fe20000000f00 */
[----:B------:R-:W-:Y:S05]  /*e0a0*/  BRA `(.L_x_130) ;  /* 0xffff260000007947 */ /* 0x000fea000383ffff */
.L_x_145:
[----:B-12---:R1:W5:Y:S01]  /*e0b0*/  LDL R2, [R1] ;  /* 0x0000000001027983 */ /* 0x0063620000100800 */
[----:B------:R-:W-:Y:S01]  /*e0c0*/  IMAD.MOV.U32 R5, RZ, RZ, 0x2 ;  /* 0x00000002ff057424 */ /* 0x000fe200078e00ff */
[----:B------:R-:W-:Y:S01]  /*e0d0*/  MOV R7, 0x1f ;  /* 0x0000001f00077802 */ /* 0x000fe20000000f00 */
[----:B------:R-:W-:Y:S01]  /*e0e0*/  IMAD.MOV.U32 R6, RZ, RZ, -0x1 ;  /* 0xffffffffff067424 */ /* 0x000fe200078e00ff */
[----:B------:R-:W-:Y:S02]  /*e0f0*/  MOV R4, 0xe110 ;  /* 0x0000e11000047802 */ /* 0x000fe40000000f00 */
[----:B-1---5:R-:W-:Y:S05]  /*e100*/  CALL.REL.NOINC `($__internal_2_$__cuda_sm70_shflsync_bfly_p) ;  /* 0x00000f3000007944 */ /* 0x022fea0003c00000 */
[----:B------:R-:W2:Y:S01]  /*e110*/  LDL.LU R0, [R1] ;  /* 0x0000000001007983 */ /* 0x000ea20000300800 */
[----:B------:R-:W-:Y:S02]  /*e120*/  MOV R5, 0x1 ;  /* 0x0000000100057802 */ /* 0x000fe40000000f00 */
[----:B------:R-:W-:Y:S01]  /*e130*/  MOV R4, 0xe170 ;  /* 0x0000e17000047802 */ /* 0x000fe20000000f00 */
[----:B--2---:R-:W-:-:S05]  /*e140*/  FADD.FTZ R3, R0, R2 ;  /* 0x0000000200037221 */ /* 0x004fca0000010000 */
[----:B------:R-:W-:Y:S02]  /*e150*/  MOV R2, R3 ;  /* 0x0000000300027202 */ /* 0x000fe40000000f00 */
[----:B------:R-:W-:Y:S05]  /*e160*/  CALL.REL.NOINC `($__internal_2_$__cuda_sm70_shflsync_bfly_p) ;  /* 0x00000ed000007944 */ /* 0x000fea0003c00000 */
[----:B------:R-:W-:Y:S02]  /*e170*/  FADD.FTZ R0, R3, R2 ;  /* 0x0000000203007221 */ /* 0x000fe40000010000 */
[----:B------:R1:W5:Y:S01]  /*e180*/  LDL R2, [R1+0x4] ;  /* 0x0000040001027983 */ /* 0x0003620000100800 */
[----:B------:R-:W-:Y:S02]  /*e190*/  MOV R5, 0x2 ;  /* 0x0000000200057802 */ /* 0x000fe40000000f00 */
[----:B------:R-:W-:Y:S02]  /*e1a0*/  MOV R4, 0xe1c0 ;  /* 0x0000e1c000047802 */ /* 0x000fe40000000f00 */
[----:B-1---5:R-:W-:Y:S05]  /*e1b0*/  CALL.REL.NOINC `($__internal_2_$__cuda_sm70_shflsync_bfly_p) ;  /* 0x00000e8000007944 */ /* 0x022fea0003c00000 */
[----:B------:R-:W2:Y:S01]  /*e1c0*/  LDL.LU R3, [R1+0x4] ;  /* 0x0000040001037983 */ /* 0x000ea20000300800 */
[----:B------:R-:W-:Y:S02]  /*e1d0*/  MOV R5, 0x1 ;  /* 0x0000000100057802 */ /* 0x000fe40000000f00 */
[----:B------:R-:W-:Y:S01]  /*e1e0*/  MOV R4, 0xe220 ;  /* 0x0000e22000047802 */ /* 0x000fe20000000f00 */
[----:B--2---:R-:W-:-:S05]  /*e1f0*/  FADD.FTZ R3, R3, R2 ;  /* 0x0000000203037221 */ /* 0x004fca0000010000 */
[----:B------:R-:W-:Y:S02]  /*e200*/  MOV R2, R3 ;  /* 0x0000000300027202 */ /* 0x000fe40000000f00 */
[----:B------:R-:W-:Y:S05]  /*e210*/  CALL.REL.NOINC `($__internal_2_$__cuda_sm70_shflsync_bfly_p) ;  /* 0x00000e2000007944 */ /* 0x000fea0003c00000 */
[----:B------:R-:W-:Y:S01]  /*e220*/  MOV R4, R2 ;  /* 0x0000000200047202 */ /* 0x000fe20000000f00 */
[----:B------:R-:W-:Y:S05]  /*e230*/  BRA `(.L_x_208) ;  /* 0xffffbbf000007947 */ /* 0x000fea000383ffff */
.L_x_152:
[----:B-1234-:R-:W-:Y:S01]  /*e240*/  IMAD.MOV.U32 R5, RZ, RZ, R7 ;  /* 0x000000ffff057224 */ /* 0x01efe200078e0007 */
[----:B------:R-:W-:Y:S01]  /*e250*/  MOV R3, RZ ;  /* 0x000000ff00037202 */ /* 0x000fe20000000f00 */
[----:B------:R-:W-:Y:S01]  /*e260*/  IMAD.MOV.U32 R0, RZ, RZ, 0x181f ;  /* 0x0000181fff007424 */ /* 0x000fe200078e00ff */
[----:B------:R-:W-:Y:S02]  /*e270*/  MOV R2, 0xe290 ;  /* 0x0000e29000027802 */ /* 0x000fe40000000f00 */
[----:B------:R-:W-:Y:S05]  /*e280*/  CALL.REL.NOINC `($__internal_3_$__cuda_sm70_shflsync_idx_p) ;  /* 0x00000df000007944 */ /* 0x000fea0003c00000 */
[----:B------:R-:W-:Y:S01]  /*e290*/  MOV R9, R0 ;  /* 0x0000000000097202 */ /* 0x000fe20000000f00 */
[----:B------:R-:W-:Y:S05]  /*e2a0*/  BRA `(.L_x_209) ;  /* 0xffffd04000007947 */ /* 0x000fea000383ffff */
.L_x_153:
[----:B------:R-:W-:Y:S01]  /*e2b0*/  IMAD.MOV.U32 R5, RZ, RZ, R8 ;  /* 0x000000ffff057224 */ /* 0x000fe200078e0008 */
[----:B------:R-:W-:Y:S01]  /*e2c0*/  MOV R3, RZ ;  /* 0x000000ff00037202 */ /* 0x000fe20000000f00 */
[----:B------:R-:W-:Y:S01]  /*e2d0*/  IMAD.MOV.U32 R0, RZ, RZ, 0x181f ;  /* 0x0000181fff007424 */ /* 0x000fe200078e00ff */
[----:B------:R-:W-:Y:S02]  /*e2e0*/  MOV R2, 0xe300 ;  /* 0x0000e30000027802 */ /* 0x000fe40000000f00 */
[----:B-12---:R-:W-:Y:S05]  /*e2f0*/  CALL.REL.NOINC `($__internal_3_$__cuda_sm70_shflsync_idx_p) ;  /* 0x00000d8000007944 */ /* 0x006fea0003c00000 */
[----:B------:R-:W-:Y:S05]  /*e300*/  BRA `(.L_x_210) ;  /* 0xffffd00000007947 */ /* 0x000fea000383ffff */
.L_x_156:
[----:B--2---:R-:W-:Y:S01]  /*e310*/  IMAD.MOV.U32 R5, RZ, RZ, R7 ;  /* 0x000000ffff057224 */ /* 0x004fe200078e0007 */
[----:B------:R-:W-:Y:S01]  /*e320*/  MOV R3, 0x1 ;  /* 0x0000000100037802 */ /* 0x000fe20000000f00 */
[----:B----4-:R-:W-:Y:S01]  /*e330*/  IMAD.MOV.U32 R0, RZ, RZ, 0x181f ;  /* 0x0000181fff007424 */ /* 0x010fe200078e00ff */
[----:B------:R-:W-:-:S02]  /*e340*/  MOV R2, 0xe360 ;  /* 0x0000e36000027802 */ /* 0x000fc40000000f00 */
[----:B-1-3--:R-:W-:Y:S05]  /*e350*/  CALL.REL.NOINC `($__internal_3_$__cuda_sm70_shflsync_idx_p) ;  /* 0x00000d2000007944 */ /* 0x00afea0003c00000 */
[----:B------:R-:W-:Y:S01]  /*e360*/  IMAD.MOV.U32 R9, RZ, RZ, R0 ;  /* 0x000000ffff097224 */ /* 0x000fe200078e0000 */
[----:B------:R-:W-:Y:S01]  /*e370*/  MOV R3, 0x1 ;  /* 0x0000000100037802 */ /* 0x000fe20000000f00 */
[----:B------:R-:W-:Y:S01]  /*e380*/  IMAD.MOV.U32 R5, RZ, RZ, R8 ;  /* 0x000000ffff057224 */ /* 0x000fe200078e0008 */
[----:B------:R-:W-:-:S02]  /*e390*/  MOV R0, 0x181f ;  /* 0x0000181f00007802 */ /* 0x000fc40000000f00 */
[----:B------:R-:W-:Y:S02]  /*e3a0*/  MOV R2, 0xe3c0 ;  /* 0x0000e3c000027802 */ /* 0x000fe40000000f00 */
[----:B------:R-:W-:Y:S05]  /*e3b0*/  CALL.REL.NOINC `($__internal_3_$__cuda_sm70_shflsync_idx_p) ;  /* 0x00000cc000007944 */ /* 0x000fea0003c00000 */
[----:B------:R-:W-:Y:S05]  /*e3c0*/  BRA `(.L_x_211) ;  /* 0xffffd05000007947 */ /* 0x000fea000383ffff */
.L_x_159:
[----:B-1----:R-:W-:Y:S01]  /*e3d0*/  IMAD.MOV.U32 R5, RZ, RZ, R7 ;  /* 0x000000ffff057224 */ /* 0x002fe200078e0007 */
[----:B------:R-:W-:Y:S01]  /*e3e0*/  MOV R3, 0x2 ;  /* 0x0000000200037802 */ /* 0x000fe20000000f00 */
[----:B----4-:R-:W-:Y:S01]  /*e3f0*/  IMAD.MOV.U32 R0, RZ, RZ, 0x181f ;  /* 0x0000181fff007424 */ /* 0x010fe200078e00ff */
[----:B------:R-:W-:Y:S02]  /*e400*/  MOV R2, 0xe420 ;  /* 0x0000e42000027802 */ /* 0x000fe40000000f00 */
[----:B--23--:R-:W-:Y:S05]  /*e410*/  CALL.REL.NOINC `($__internal_3_$__cuda_sm70_shflsync_idx_p) ;  /* 0x00000c6000007944 */ /* 0x00cfea0003c00000 */
[----:B------:R-:W-:Y:S01]  /*e420*/  MOV R9, R0 ;  /* 0x0000000000097202 */ /* 0x000fe20000000f00 */
[----:B------:R-:W-:Y:S05]  /*e430*/  BRA `(.L_x_212) ;  /* 0xffffd0f000007947 */ /* 0x000fea000383ffff */
.L_x_160:
[----:B------:R-:W-:Y:S01]  /*e440*/  IMAD.MOV.U32 R5, RZ, RZ, R8 ;  /* 0x000000ffff057224 */ /* 0x000fe200078e0008 */
[----:B------:R-:W-:Y:S01]  /*e450*/  MOV R3, 0x2 ;  /* 0x0000000200037802 */ /* 0x000fe20000000f00 */
[----:B----4-:R-:W-:Y:S01]  /*e460*/  IMAD.MOV.U32 R0, RZ, RZ, 0x181f ;  /* 0x0000181fff007424 */ /* 0x010fe200078e00ff */
[----:B------:R-:W-:Y:S02]  /*e470*/  MOV R2, 0xe490 ;  /* 0x0000e49000027802 */ /* 0x000fe40000000f00 */
[----:B-123--:R-:W-:Y:S05]  /*e480*/  CALL.REL.NOINC `($__internal_3_$__cuda_sm70_shflsync_idx_p) ;  /* 0x00000bf000007944 */ /* 0x00efea0003c00000 */
[----:B------:R-:W-:Y:S05]  /*e490*/  BRA `(.L_x_213) ;  /* 0xffffd0b000007947 */ /* 0x000fea000383ffff */
.L_x_163:
[----:B-1----:R-:W-:Y:S01]  /*e4a0*/  IMAD.MOV.U32 R5, RZ, RZ, R7 ;  /* 0x000000ffff057224 */ /* 0x002fe200078e0007 */
[----:B------:R-:W-:Y:S01]  /*e4b0*/  MOV R3, 0x3 ;  /* 0x0000000300037802 */ /* 0x000fe20000000f00 */
[----:B------:R-:W-:Y:S01]  /*e4c0*/  IMAD.MOV.U32 R0, RZ, RZ, 0x181f ;  /* 0x0000181fff007424 */ /* 0x000fe200078e00ff */
[----:B------:R-:W-:-:S02]  /*e4d0*/  MOV R2, 0xe4f0 ;  /* 0x0000e4f000027802 */ /* 0x000fc40000000f00 */
[----:B--234-:R-:W-:Y:S05]  /*e4e0*/  CALL.REL.NOINC `($__internal_3_$__cuda_sm70_shflsync_idx_p) ;  /* 0x00000b9000007944 */ /* 0x01cfea0003c00000 */
[----:B------:R-:W-:Y:S01]  /*e4f0*/  IMAD.MOV.U32 R7, RZ, RZ, R0 ;  /* 0x000000ffff077224 */ /* 0x000fe200078e0000 */
[----:B------:R-:W-:Y:S01]  /*e500*/  MOV R3, 0x3 ;  /* 0x0000000300037802 */ /* 0x000fe20000000f00 */
[----:B------:R-:W-:Y:S01]  /*e510*/  IMAD.MOV.U32 R5, RZ, RZ, R8 ;  /* 0x000000ffff057224 */ /* 0x000fe200078e0008 */
[----:B------:R-:W-:-:S02]  /*e520*/  MOV R0, 0x181f ;  /* 0x0000181f00007802 */ /* 0x000fc40000000f00 */
[----:B------:R-:W-:Y:S02]  /*e530*/  MOV R2, 0xe550 ;  /* 0x0000e55000027802 */ /* 0x000fe40000000f00 */
[----:B------:R-:W-:Y:S05]  /*e540*/  CALL.REL.NOINC `($__internal_3_$__cuda_sm70_shflsync_idx_p) ;  /* 0x00000b3000007944 */ /* 0x000fea0003c00000 */
[----:B------:R-:W-:Y:S05]  /*e550*/  BRA `(.L_x_214) ;  /* 0xffffd11000007947 */ /* 0x000fea000383ffff */
.L_x_165:
[----:B------:R-:W-:Y:S01]  /*e560*/  IMAD.MOV.U32 R5, RZ, RZ, R14 ;  /* 0x000000ffff057224 */ /* 0x000fe200078e000e */
[----:B------:R-:W-:Y:S01]  /*e570*/  MOV R3, RZ ;  /* 0x000000ff00037202 */ /* 0x000fe20000000f00 */
[----:B------:R-:W-:Y:S01]  /*e580*/  IMAD.MOV.U32 R0, RZ, RZ, 0x1c1f ;  /* 0x00001c1fff007424 */ /* 0x000fe200078e00ff */
[----:B------:R-:W-:Y:S02]  /*e590*/  MOV R2, 0xe5b0 ;  /* 0x0000e5b000027802 */ /* 0x000fe40000000f00 */
[----:B------:R-:W-:Y:S05]  /*e5a0*/  CALL.REL.NOINC `($__internal_3_$__cuda_sm70_shflsync_idx_p) ;  /* 0x00000ad000007944 */ /* 0x000fea0003c00000 */
[----:B------:R-:W-:Y:S01]  /*e5b0*/  MOV R4, R0 ;  /* 0x0000000000047202 */ /* 0x000fe20000000f00 */
[----:B------:R-:W-:Y:S05]  /*e5c0*/  BRA `(.L_x_215) ;  /* 0xffffd3b000007947 */ /* 0x000fea000383ffff */
.L_x_166:
[----:B------:R-:W-:Y:S01]  /*e5d0*/  IMAD.MOV.U32 R5, RZ, RZ, R28 ;  /* 0x000000ffff057224 */ /* 0x000fe200078e001c */
[----:B------:R-:W-:Y:S01]  /*e5e0*/  MOV R3, RZ ;  /* 0x000000ff00037202 */ /* 0x000fe20000000f00 */
[----:B------:R-:W-:Y:S01]  /*e5f0*/  IMAD.MOV.U32 R0, RZ, RZ, 0x1c1f ;  /* 0x00001c1fff007424 */ /* 0x000fe200078e00ff */
[----:B------:R-:W-:Y:S02]  /*e600*/  MOV R2, 0xe620 ;  /* 0x0000e62000027802 */ /* 0x000fe40000000f00 */
[----:B-12---:R-:W-:Y:S05]  /*e610*/  CALL.REL.NOINC `($__internal_3_$__cuda_sm70_shflsync_idx_p) ;  /* 0x00000a6000007944 */ /* 0x006fea0003c00000 */
[----:B------:R-:W-:Y:S05]  /*e620*/  BRA `(.L_x_216) ;  /* 0xffffd37000007947 */ /* 0x000fea000383ffff */
.L_x_169:
[----:B------:R-:W-:Y:S01]  /*e630*/  IMAD.MOV.U32 R5, RZ, RZ, R14 ;  /* 0x000000ffff057224 */ /* 0x000fe200078e000e */
[----:B----4-:R-:W-:Y:S01]  /*e640*/  MOV R3, 0x1 ;  /* 0x0000000100037802 */ /* 0x010fe20000000f00 */
[----:B------:R-:W-:Y:S01]  /*e650*/  IMAD.MOV.U32 R0, RZ, RZ, 0x1c1f ;  /* 0x00001c1fff007424 */ /* 0x000fe200078e00ff */
[----:B------:R-:W-:-:S02]  /*e660*/  MOV R2, 0xe680 ;  /* 0x0000e68000027802 */ /* 0x000fc40000000f00 */
[----:B-123--:R-:W-:Y:S05]  /*e670*/  CALL.REL.NOINC `($__internal_3_$__cuda_sm70_shflsync_idx_p) ;  /* 0x00000a0000007944 */ /* 0x00efea0003c00000 */
[----:B------:R-:W-:Y:S01]  /*e680*/  IMAD.MOV.U32 R4, RZ, RZ, R0 ;  /* 0x000000ffff047224 */ /* 0x000fe200078e0000 */
[----:B------:R-:W-:Y:S01]  /*e690*/  MOV R3, 0x1 ;  /* 0x0000000100037802 */ /* 0x000fe20000000f00 */
[----:B------:R-:W-:Y:S01]  /*e6a0*/  IMAD.MOV.U32 R5, RZ, RZ, R28 ;  /* 0x000000ffff057224 */ /* 0x000fe200078e001c */
[----:B------:R-:W-:-:S02]  /*e6b0*/  MOV R0, 0x1c1f ;  /* 0x00001c1f00007802 */ /* 0x000fc40000000f00 */
[----:B------:R-:W-:Y:S02]  /*e6c0*/  MOV R2, 0xe6e0 ;  /* 0x0000e6e000027802 */ /* 0x000fe40000000f00 */
[----:B------:R-:W-:Y:S05]  /*e6d0*/  CALL.REL.NOINC `($__internal_3_$__cuda_sm70_shflsync_idx_p) ;  /* 0x000009a000007944 */ /* 0x000fea0003c00000 */
[----:B------:R-:W-:Y:S05]  /*e6e0*/  BRA `(.L_x_217) ;  /* 0xffffd91000007947 */ /* 0x000fea000383ffff */
.L_x_173:
[----:B------:R-:W-:Y:S01]  /*e6f0*/  IMAD.MOV.U32 R5, RZ, RZ, R6 ;  /* 0x000000ffff057224 */ /* 0x000fe200078e0006 */
[----:B------:R-:W-:Y:S01]  /*e700*/  MOV R3, RZ ;  /* 0x000000ff00037202 */ /* 0x000fe20000000f00 */
[----:B------:R-:W-:Y:S01]  /*e710*/  IMAD.MOV.U32 R0, RZ, RZ, 0x181f ;  /* 0x0000181fff007424 */ /* 0x000fe200078e00ff */
[----:B------:R-:W-:Y:S02]  /*e720*/  MOV R2, 0xe740 ;  /* 0x0000e74000027802 */ /* 0x000fe40000000f00 */
[----:B------:R-:W-:Y:S05]  /*e730*/  CALL.REL.NOINC `($__internal_3_$__cuda_sm70_shflsync_idx_p) ;  /* 0x0000094000007944 */ /* 0x000fea0003c00000 */
[----:B------:R-:W-:Y:S01]  /*e740*/  MOV R10, R0 ;  /* 0x00000000000a7202 */ /* 0x000fe20000000f00 */
[----:B------:R-:W-:Y:S05]  /*e750*/  BRA `(.L_x_218) ;  /* 0xffffe4d000007947 */ /* 0x000fea000383ffff */
.L_x_174:
[----:B------:R-:W-:Y:S01]  /*e760*/  IMAD.MOV.U32 R5, RZ, RZ, R9 ;  /* 0x000000ffff057224 */ /* 0x000fe200078e0009 */
[----:B------:R-:W-:Y:S01]  /*e770*/  MOV R3, RZ ;  /* 0x000000ff00037202 */ /* 0x000fe20000000f00 */
[----:B------:R-:W-:Y:S01]  /*e780*/  IMAD.MOV.U32 R0, RZ, RZ, 0x181f ;  /* 0x0000181fff007424 */ /* 0x000fe200078e00ff */
[----:B------:R-:W-:Y:S02]  /*e790*/  MOV R2, 0xe7b0 ;  /* 0x0000e7b000027802 */ /* 0x000fe40000000f00 */
[----:B-12---:R-:W-:Y:S05]  /*e7a0*/  CALL.REL.NOINC `($__internal_3_$__cuda_sm70_shflsync_idx_p) ;  /* 0x000008d000007944 */ /* 0x006fea0003c00000 */
[----:B------:R-:W-:Y:S05]  /*e7b0*/  BRA `(.L_x_219) ;  /* 0xffffe49000007947 */ /* 0x000fea000383ffff */
.L_x_177:
        /* <DEDUP_REMOVED lines=12> */
.L_x_180:
[----:B-1----:R-:W-:Y:S01]  /*e880*/  IMAD.MOV.U32 R5, RZ, RZ, R6 ;  /* 0x000000ffff057224 */ /* 0x002fe200078e0006 */
[----:B------:R-:W-:Y:S01]  /*e890*/  MOV R3, 0x2 ;  /* 0x0000000200037802 */ /* 0x000fe20000000f00 */
[----:B----4-:R-:W-:Y:S01]  /*e8a0*/  IMAD.MOV.U32 R0, RZ, RZ, 0x181f ;  /* 0x0000181fff007424 */ /* 0x010fe200078e00ff */
[----:B------:R-:W-:Y:S02]  /*e8b0*/  MOV R2, 0xe8d0 ;  /* 0x0000e8d000027802 */ /* 0x000fe40000000f00 */
[----:B--23--:R-:W-:Y:S05]  /*e8c0*/  CALL.REL.NOINC `($__internal_3_$__cuda_sm70_shflsync_idx_p) ;  /* 0x000007b000007944 */ /* 0x00cfea0003c00000 */
[----:B------:R-:W-:Y:S01]  /*e8d0*/  MOV R10, R0 ;  /* 0x00000000000a7202 */ /* 0x000fe20000000f00 */
[----:B------:R-:W-:Y:S05]  /*e8e0*/  BRA `(.L_x_221) ;  /* 0xffffe59000007947 */ /* 0x000fea000383ffff */
.L_x_181:
[----:B------:R-:W-:Y:S01]  /*e8f0*/  IMAD.MOV.U32 R5, RZ, RZ, R9 ;  /* 0x000000ffff057224 */ /* 0x000fe200078e0009 */
[----:B------:R-:W-:Y:S01]  /*e900*/  MOV R3, 0x2 ;  /* 0x0000000200037802 */ /* 0x000fe20000000f00 */
[----:B----4-:R-:W-:Y:S01]  /*e910*/  IMAD.MOV.U32 R0, RZ, RZ, 0x181f ;  /* 0x0000181fff007424 */ /* 0x010fe200078e00ff */
[----:B------:R-:W-:Y:S02]  /*e920*/  MOV R2, 0xe940 ;  /* 0x0000e94000027802 */ /* 0x000fe40000000f00 */
[----:B-123--:R-:W-:Y:S05]  /*e930*/  CALL.REL.NOINC `($__internal_3_$__cuda_sm70_shflsync_idx_p) ;  /* 0x0000074000007944 */ /* 0x00efea0003c00000 */
[----:B------:R-:W-:Y:S05]  /*e940*/  BRA `(.L_x_222) ;  /* 0xffffe55000007947 */ /* 0x000fea000383ffff */
.L_x_184:
        /* <DEDUP_REMOVED lines=12> */
.L_x_186:
[----:B------:R-:W-:Y:S01]  /*ea10*/  IMAD.MOV.U32 R5, RZ, RZ, R66 ;  /* 0x000000ffff057224 */ /* 0x000fe200078e0042 */
[----:B------:R-:W-:Y:S01]  /*ea20*/  MOV R3, RZ ;  /* 0x000000ff00037202 */ /* 0x000fe20000000f00 */
[----:B------:R-:W-:Y:S01]  /*ea30*/  IMAD.MOV.U32 R0, RZ, RZ, 0x1f ;  /* 0x0000001fff007424 */ /* 0x000fe200078e00ff */
[----:B------:R-:W-:Y:S02]  /*ea40*/  MOV R2, 0xea60 ;  /* 0x0000ea6000027802 */ /* 0x000fe40000000f00 */
[----:B--2---:R-:W-:Y:S05]  /*ea50*/  CALL.REL.NOINC `($__internal_3_$__cuda_sm70_shflsync_idx_p) ;  /* 0x0000062000007944 */ /* 0x004fea0003c00000 */
[----:B------:R-:W-:Y:S01]  /*ea60*/  MOV R9, R0 ;  /* 0x0000000000097202 */ /* 0x000fe20000000f00 */
[----:B------:R-:W-:Y:S05]  /*ea70*/  BRA `(.L_x_224) ;  /* 0xffffe71000007947 */ /* 0x000fea000383ffff */
.L_x_187:
[----:B------:R-:W-:Y:S01]  /*ea80*/  IMAD.MOV.U32 R5, RZ, RZ, R66 ;  /* 0x000000ffff057224 */ /* 0x000fe200078e0042 */
[----:B------:R-:W-:Y:S01]  /*ea90*/  MOV R3, 0x1 ;  /* 0x0000000100037802 */ /* 0x000fe20000000f00 */
[----:B------:R-:W-:Y:S01]  /*eaa0*/  IMAD.MOV.U32 R0, RZ, RZ, 0x1f ;  /* 0x0000001fff007424 */ /* 0x000fe200078e00ff */
[----:B------:R-:W-:Y:S02]  /*eab0*/  MOV R2, 0xead0 ;  /* 0x0000ead000027802 */ /* 0x000fe40000000f00 */
[----:B-12---:R-:W-:Y:S05]  /*eac0*/  CALL.REL.NOINC `($__internal_3_$__cuda_sm70_shflsync_idx_p) ;  /* 0x000005b000007944 */ /* 0x006fea0003c00000 */
[----:B------:R-:W-:Y:S01]  /*ead0*/  MOV R8, R0 ;  /* 0x0000000000087202 */ /* 0x000fe20000000f00 */
[----:B------:R-:W-:Y:S05]  /*eae0*/  BRA `(.L_x_225) ;  /* 0xffffe6c000007947 */ /* 0x000fea000383ffff */
.L_x_188:
[----:B------:R-:W-:Y:S02]  /*eaf0*/  MOV R2, 0x1 ;  /* 0x0000000100027802 */ /* 0x000fe40000000f00 */
[----:B------:R-:W-:-:S02]  /*eb00*/  MOV R3, 0xeb20 ;  /* 0x0000eb2000037802 */ /* 0x000fc40000000f00 */
[----:B-1234-:R-:W-:Y:S05]  /*eb10*/  CALL.REL.NOINC `($__internal_4_$__cuda_sm70_shflsync_up_p) ;  /* 0x000005b000007944 */ /* 0x01efea0003c00000 */
[----:B------:R-:W-:Y:S05]  /*eb20*/  BRA `(.L_x_226) ;  /* 0xffffe7b000007947 */ /* 0x000fea000383ffff */
.L_x_189:
[----:B------:R-:W-:Y:S02]  /*eb30*/  MOV R2, 0x2 ;  /* 0x0000000200027802 */ /* 0x000fe40000000f00 */
[----:B------:R-:W-:-:S02]  /*eb40*/  MOV R3, 0xeb60 ;  /* 0x0000eb6000037802 */ /* 0x000fc40000000f00 */
[----:B--2-4-:R-:W-:Y:S05]  /*eb50*/  CALL.REL.NOINC `($__internal_4_$__cuda_sm70_shflsync_up_p) ;  /* 0x0000057000007944 */ /* 0x014fea0003c00000 */
        /* <DEDUP_REMOVED lines=23> */
.L_x_193:
[----:B------:R-:W-:Y:S02]  /*ecd0*/  MOV R2, 0x1 ;  /* 0x0000000100027802 */ /* 0x000fe40000000f00 */
[----:B------:R-:W-:Y:S02]  /*ece0*/  MOV R3, 0xed00 ;  /* 0x0000ed0000037802 */ /* 0x000fe40000000f00 */
[----:B------:R-:W-:Y:S05]  /*ecf0*/  CALL.REL.NOINC `($__internal_4_$__cuda_sm70_shflsync_up_p) ;  /* 0x000003d000007944 */ /* 0x000fea0003c00000 */
[----:B------:R-:W-:Y:S01]  /*ed00*/  MOV R2, R4 ;  /* 0x0000000400027202 */ /* 0x000fe20000000f00 */
[----:B------:R-:W-:Y:S05]  /*ed10*/  BRA `(.L_x_228) ;  /* 0xffffe82000007947 */ /* 0x000fea000383ffff */
.L_x_194:
        /* <DEDUP_REMOVED lines=26> */
.L_x_196:
[----:B------:R-:W-:Y:S02]  /*eec0*/  SEL R0, RZ, 0x1, P0 ;  /* 0x00000001ff007807 */ /* 0x000fe40000000000 */
[----:B------:R-:W-:Y:S02]  /*eed0*/  MOV R2, 0xeef0 ;  /* 0x0000eef000027802 */ /* 0x000fe40000000f00 */
[----:B-1----:R-:W-:Y:S05]  /*eee0*/  CALL.REL.NOINC `($__internal_5_$__cuda_sm70_votesync_ballot) ;  /* 0x0000025000007944 */ /* 0x002fea0003c00000 */
[----:B------:R-:W-:Y:S01]  /*eef0*/  MOV R8, R0 ;  /* 0x0000000000087202 */ /* 0x000fe20000000f00 */
[----:B------:R-:W-:Y:S05]  /*ef00*/  BRA `(.L_x_230) ;  /* 0xffffe7c000007947 */ /* 0x000fea000383ffff */
.L_x_197:
[----:B------:R-:W-:Y:S01]  /*ef10*/  IMAD.MOV.U32 R5, RZ, RZ, R6 ;  /* 0x000000ffff057224 */ /* 0x000fe200078e0006 */
[----:B---3--:R-:W-:Y:S01]  /*ef20*/  MOV R3, R12 ;  /* 0x0000000c00037202 */ /* 0x008fe20000000f00 */
[----:B------:R-:W-:Y:S01]  /*ef30*/  IMAD.MOV.U32 R0, RZ, RZ, 0x1f ;  /* 0x0000001fff007424 */ /* 0x000fe200078e00ff */
[----:B------:R-:W-:Y:S02]  /*ef40*/  MOV R2, 0xef60 ;  /* 0x0000ef6000027802 */ /* 0x000fe40000000f00 */
[----:B-12---:R-:W-:Y:S05]  /*ef50*/  CALL.REL.NOINC `($__internal_3_$__cuda_sm70_shflsync_idx_p) ;  /* 0x0000012000007944 */ /* 0x006fea0003c00000 */
[----:B------:R-:W-:Y:S01]  /*ef60*/  IMAD.MOV.U32 R6, RZ, RZ, R0 ;  /* 0x000000ffff067224 */ /* 0x000fe200078e0000 */
[----:B------:R-:W-:Y:S01]  /*ef70*/  MOV R3, R12 ;  /* 0x0000000c00037202 */ /* 0x000fe20000000f00 */
[----:B------:R-:W-:Y:S01]  /*ef80*/  IMAD.MOV.U32 R5, RZ, RZ, R7 ;  /* 0x000000ffff057224 */ /* 0x000fe200078e0007 */
[----:B------:R-:W-:Y:S02]  /*ef90*/  MOV R0, 0x1f ;  /* 0x0000001f00007802 */ /* 0x000fe40000000f00 */
[----:B------:R-:W-:-:S02]  /*efa0*/  MOV R2, 0xefc0 ;  /* 0x0000efc000027802 */ /* 0x000fc40000000f00 */
[----:B------:R-:W-:Y:S05]  /*efb0*/  CALL.REL.NOINC `($__internal_3_$__cuda_sm70_shflsync_idx_p) ;  /* 0x000000c000007944 */ /* 0x000fea0003c00000 */
[----:B------:R-:W-:Y:S01]  /*efc0*/  MOV R7, R0 ;  /* 0x0000000000077202 */ /* 0x000fe20000000f00 */
[----:B------:R-:W-:Y:S05]  /*efd0*/  BRA `(.L_x_231) ;  /* 0xffffe73000007947 */ /* 0x000fea000383ffff */
.L_x_200:
[----:B------:R-:W-:Y:S01]  /*efe0*/  IMAD.MOV.U32 R5, RZ, RZ, R4 ;  /* 0x000000ffff057224 */ /* 0x000fe200078e0004 */
[----:B------:R-:W-:-:S02]  /*eff0*/  MOV R0, 0x1f ;  /* 0x0000001f00007802 */ /* 0x000fc40000000f00 */
[----:B------:R-:W-:Y:S02]  /*f000*/  MOV R2, 0xf020 ;  /* 0x0000f02000027802 */ /* 0x000fe40000000f00 */
[----:B-1234-:R-:W-:Y:S05]  /*f010*/  CALL.REL.NOINC `($__internal_3_$__cuda_sm70_shflsync_idx_p) ;  /* 0x0000006000007944 */ /* 0x01efea0003c00000 */
[----:B------:R-:W-:Y:S01]  /*f020*/  MOV R11, R0 ;  /* 0x00000000000b7202 */ /* 0x000fe20000000f00 */
[----:B------:R-:W-:Y:S05]  /*f030*/  BRA `(.L_x_199) ;  /* 0xffffe73000007947 */ /* 0x000fea000383ffff */
        .weak           $__internal_2_$__cuda_sm70_shflsync_bfly_p
        .type           $__internal_2_$__cuda_sm70_shflsync_bfly_p,@function
        .size           $__internal_2_$__cuda_sm70_shflsync_bfly_p,($__internal_3_$__cuda_sm70_shflsync_idx_p - $__internal_2_$__cuda_sm70_shflsync_bfly_p)
$__internal_2_$__cuda_sm70_shflsync_bfly_p:
[----:B------:R-:W-:Y:S04]  /*f040*/  WARPSYNC R6 ;  /* 0x0000000600007348 */ /* 0x000fe80003800000 */
[----:B------:R1:W2:Y:S02]  /*f050*/  SHFL.BFLY PT, R2, R2, R5, R7 ;  /* 0x0c00000502027389 */ /* 0x0002a400000e0007 */
[----:B-1----:R-:W-:-:S04]  /*f060*/  MOV R5, 0x0 ;  /* 0x0000000000057802 */ /* 0x002fc80000000f00 */
[----:B--2---:R-:W-:Y:S05]  /*f070*/  RET.REL.NODEC R4 `(_ZN7cutlass13device_kernelIN5flash19enable_sm80_to_sm89INS1_16FlashAttnFwdSm80INS1_25CollectiveMainloopFwdSm80ILi8ELi1ELb1EN4cute5tupleIJNS5_1CILi128EEENS7_ILi112EEES8_EEELi128ENS_6half_tEfNS_4arch4Sm80ELb0ELb0ELb1ELb1ELb0ELb0ELb1ELb1EEENS1_21CollectiveEpilogueFwdINS6_IJS8_S8_S9_EEENS6_IJNS7_ILi1EEESH_SH_EEESB_SD_Li256ELb1ELb1ELb1ELb0EEENS1_36VarlenDynamicPersistentTileSchedulerILi128ELi112ELi256ELi256ELb1ELb1ELb0ELb0ELb1ELb1EEEEEEEEEvNT_6ParamsE) ;  /* 0xffff0f8004007950 */ /* 0x004fea0003c3ffff */
        .weak           $__internal_3_$__cuda_sm70_shflsync_idx_p
        .type           $__internal_3_$__cuda_sm70_shflsync_idx_p,@function
        .size           $__internal_3_$__cuda_sm70_shflsync_idx_p,($__internal_4_$__cuda_sm70_shflsync_up_p - $__internal_3_$__cuda_sm70_shflsync_idx_p)
$__internal_3_$__cuda_sm70_shflsync_idx_p:
[----:B------:R-:W-:-:S04]  /*f080*/  MOV R67, 0xffffffff ;  /* 0xffffffff00437802 */ /* 0x000fc80000000f00 */
[----:B------:R-:W-:Y:S04]  /*f090*/  WARPSYNC R67 ;  /* 0x0000004300007348 */ /* 0x000fe80003800000 */
[----:B------:R1:W2:Y:S02]  /*f0a0*/  SHFL.IDX PT, R0, R5, R3, R0 ;  /* 0x0000000305007389 */ /* 0x0002a400000e0000 */
[----:B-1----:R-:W-:-:S04]  /*f0b0*/  MOV R3, 0x0 ;  /* 0x0000000000037802 */ /* 0x002fc80000000f00 */
[----:B--2---:R-:W-:Y:S05]  /*f0c0*/  RET.REL.NODEC R2 `(_ZN7cutlass13device_kernelIN5flash19enable_sm80_to_sm89INS1_16FlashAttnFwdSm80INS1_25CollectiveMainloopFwdSm80ILi8ELi1ELb1EN4cute5tupleIJNS5_1CILi128EEENS7_ILi112EEES8_EEELi128ENS_6half_tEfNS_4arch4Sm80ELb0ELb0ELb1ELb1ELb0ELb0ELb1ELb1EEENS1_21CollectiveEpilogueFwdINS6_IJS8_S8_S9_EEENS6_IJNS7_ILi1EEESH_SH_EEESB_SD_Li256ELb1ELb1ELb1ELb0EEENS1_36VarlenDynamicPersistentTileSchedulerILi128ELi112ELi256ELi256ELb1ELb1ELb0ELb0ELb1ELb1EEEEEEEEEvNT_6ParamsE) ;  /* 0xffff0f3002007950 */ /* 0x004fea0003c3ffff */
        .weak           $__internal_4_$__cuda_sm70_shflsync_up_p
        .type           $__internal_4_$__cuda_sm70_shflsync_up_p,@function
        .size           $__internal_4_$__cuda_sm70_shflsync_up_p,($__internal_5_$__cuda_sm70_votesync_ballot - $__internal_4_$__cuda_sm70_shflsync_up_p)
$__internal_4_$__cuda_sm70_shflsync_up_p:
[----:B------:R-:W-:Y:S02]  /*f0d0*/  IMAD.MOV.U32 R4, RZ, RZ, RZ ;  /* 0x000000ffff047224 */ /* 0x000fe400078e00ff */
[----:B------:R-:W-:-:S04]  /*f0e0*/  IMAD.MOV.U32 R10, RZ, RZ, -0x1 ;  /* 0xffffffffff0a7424 */ /* 0x000fc800078e00ff */
[----:B------:R-:W-:Y:S04]  /*f0f0*/  WARPSYNC R10 ;  /* 0x0000000a00007348 */ /* 0x000fe80003800000 */
[----:B------:R1:W2:Y:S02]  /*f100*/  SHFL.UP PT, R4, R0, R2, R4 ;  /* 0x0400000200047389 */ /* 0x0002a400000e0004 */
[----:B-1----:R-:W-:Y:S02]  /*f110*/  MOV R2, R3 ;  /* 0x0000000300027202 */ /* 0x002fe40000000f00 */
[----:B------:R-:W-:-:S04]  /*f120*/  MOV R3, 0x0 ;  /* 0x0000000000037802 */ /* 0x000fc80000000f00 */
[----:B--2---:R-:W-:Y:S05]  /*f130*/  RET.REL.NODEC R2 `(_ZN7cutlass13device_kernelIN5flash19enable_sm80_to_sm89INS1_16FlashAttnFwdSm80INS1_25CollectiveMainloopFwdSm80ILi8ELi1ELb1EN4cute5tupleIJNS5_1CILi128EEENS7_ILi112EEES8_EEELi128ENS_6half_tEfNS_4arch4Sm80ELb0ELb0ELb1ELb1ELb0ELb0ELb1ELb1EEENS1_21CollectiveEpilogueFwdINS6_IJS8_S8_S9_EEENS6_IJNS7_ILi1EEESH_SH_EEESB_SD_Li256ELb1ELb1ELb1ELb0EEENS1_36VarlenDynamicPersistentTileSchedulerILi128ELi112ELi256ELi256ELb1ELb1ELb0ELb0ELb1ELb1EEEEEEEEEvNT_6ParamsE) ;  /* 0xffff0ec002007950 */ /* 0x004fea0003c3ffff */
        .weak           $__internal_5_$__cuda_sm70_votesync_ballot
        .type           $__internal_5_$__cuda_sm70_votesync_ballot,@function
        .size           $__internal_5_$__cuda_sm70_votesync_ballot,(.L_x_2678 - $__internal_5_$__cuda_sm70_votesync_ballot)
$__internal_5_$__cuda_sm70_votesync_ballot:
[----:B------:R-:W-:Y:S01]  /*f140*/  ISETP.NE.U32.AND P0, PT, R0, 0x1, PT ;  /* 0x000000010000780c */ /* 0x000fe20003f05070 */
[----:B------:R-:W-:-:S04]  /*f150*/  IMAD.MOV.U32 R3, RZ, RZ, -0x1 ;  /* 0xffffffffff037424 */ /* 0x000fc800078e00ff */
[----:B------:R-:W-:Y:S08]  /*f160*/  WARPSYNC R3 ;  /* 0x0000000300007348 */ /* 0x000ff00003800000 */
[----:B------:R-:W-:-:S04]  /*f170*/  VOTE.ANY R0, PT, !P0 ;  /* 0x0000000000007806 */ /* 0x000fc800040e0100 */
[----:B------:R-:W-:Y:S01]  /*f180*/  LOP3.LUT R0, R0, R3, RZ, 0xc0, !PT ;  /* 0x0000000300007212 */ /* 0x000fe200078ec0ff */
[----:B------:R-:W-:-:S04]  /*f190*/  IMAD.MOV.U32 R3, RZ, RZ, 0x0 ;  /* 0x00000000ff037424 */ /* 0x000fc800078e00ff */
[----:B------:R-:W-:Y:S05]  /*f1a0*/  RET.REL.NODEC R2 `(_ZN7cutlass13device_kernelIN5flash19enable_sm80_to_sm89INS1_16FlashAttnFwdSm80INS1_25CollectiveMainloopFwdSm80ILi8ELi1ELb1EN4cute5tupleIJNS5_1CILi128EEENS7_ILi112EEES8_EEELi128ENS_6half_tEfNS_4arch4Sm80ELb0ELb0ELb1ELb1ELb0ELb0ELb1ELb1EEENS1_21CollectiveEpilogueFwdINS6_IJS8_S8_S9_EEENS6_IJNS7_ILi1EEESH_SH_EEESB_SD_Li256ELb1ELb1ELb1ELb0EEENS1_36VarlenDynamicPersistentTileSchedulerILi128ELi112ELi256ELi256ELb1ELb1ELb0ELb0ELb1ELb1EEEEEEEEEvNT_6ParamsE) ;  /* 0xffff0e5002007950 */ /* 0x000fea0003c3ffff */
.L_x_232:
        /* <DEDUP_REMOVED lines=13> */
.L_x_2678:


//--------------------- .text._ZN7cutlass13device_kernelIN5flash19enable_sm80_to_sm89INS1_16FlashAttnFwdSm80INS1_25CollectiveMainloopFwdSm80ILi8ELi1ELb1EN4cute5tupleIJNS5_1CILi128EEENS7_ILi112EEES8_EEELi128ENS_6half_tEfNS_4arch4Sm80ELb0ELb0ELb1ELb1ELb0ELb1ELb1ELb1EEENS1_21CollectiveEpilogueFwdINS6_IJS8_S8_S9_EEENS6_IJNS7_ILi1EEESH_SH_EEESB_SD_Li256ELb1ELb1ELb1ELb0EEENS1_36VarlenDynamicPersistentTileSchedulerILi128ELi112ELi256ELi256ELb1ELb1ELb0ELb0ELb1ELb1EEEEEEEEEvNT_6ParamsE --------------------------
	.section	.text._ZN7cutlass13device_kernelIN5flash19enable_sm80_to_sm89INS1_16FlashAttnFwdSm80INS1_25CollectiveMainloopFwdSm80ILi8ELi1ELb1EN4cute5tupleIJNS5_1CILi128EEENS7_ILi112EEES8_EEELi128ENS_6half_tEfNS_4arch4Sm80ELb0ELb0ELb1ELb1ELb0ELb1ELb1ELb1EEENS1_21CollectiveEpilogueFwdINS6_IJS8_S8_S9_EEENS6_IJNS7_ILi1EEESH_SH_EEESB_SD_Li256ELb1ELb1ELb1ELb0EEENS1_36VarlenDynamicPersistentTileSchedulerILi128ELi112ELi256ELi256ELb1ELb1ELb0ELb0ELb1ELb1EEEEEEEEEvNT_6ParamsE,"ax",@progbits
	.sectioninfo	@"SHI_REGISTERS=255"
	.align	128
.text._ZN7cutlass13device_kernelIN5flash19enable_sm80_to_sm89INS1_16FlashAttnFwdSm80INS1_25CollectiveMainloopFwdSm80ILi8ELi1ELb1EN4cute5tupleIJNS5_1CILi128EEENS7_ILi112EEES8_EEELi128ENS_6half_tEfNS_4arch4Sm80ELb0ELb0ELb1ELb1ELb0ELb1ELb1ELb1EEENS1_21CollectiveEpilogueFwdINS6_IJS8_S8_S9_EEENS6_IJNS7_ILi1EEESH_SH_EEESB_SD_Li256ELb1ELb1ELb1ELb0EEENS1_36VarlenDynamicPersistentTileSchedulerILi128ELi112ELi256ELi256ELb1ELb1ELb0ELb0ELb1ELb1EEEEEEEEEvNT_6ParamsE:
        .type           _ZN7cutlass13device_kernelIN5flash19enable_sm80_to_sm89INS1_16FlashAttnFwdSm80INS1_25CollectiveMainloopFwdSm80ILi8ELi1ELb1EN4cute5tupleIJNS5_1CILi128EEENS7_ILi112EEES8_EEELi128ENS_6half_tEfNS_4arch4Sm80ELb0ELb0ELb1ELb1ELb0ELb1ELb1ELb1EEENS1_21CollectiveEpilogueFwdINS6_IJS8_S8_S9_EEENS6_IJNS7_ILi1EEESH_SH_EEESB_SD_Li256ELb1ELb1ELb1ELb0EEENS1_36VarlenDynamicPersistentTileSchedulerILi128ELi112ELi256ELi256ELb1ELb1ELb0ELb0ELb1ELb1EEEEEEEEEvNT_6ParamsE,@function
        .size           _ZN7cutlass13device_kernelIN5flash19enable_sm80_to_sm89INS1_16FlashAttnFwdSm80INS1_25CollectiveMainloopFwdSm80ILi8ELi1ELb1EN4cute5tupleIJNS5_1CILi128EEENS7_ILi112EEES8_EEELi128ENS_6half_tEfNS_4arch4Sm80ELb0ELb0ELb1ELb1ELb0ELb1ELb1ELb1EEENS1_21CollectiveEpilogueFwdINS6_IJS8_S8_S9_EEENS6_IJNS7_ILi1EEESH_SH_EEESB_SD_Li256ELb1ELb1ELb1ELb0EEENS1_36VarlenDynamicPersistentTileSchedulerILi128ELi112ELi256ELi256ELb1ELb1ELb0ELb0ELb1ELb1EEEEEEEEEvNT_6ParamsE,(.L_x_2683 - _ZN7cutlass13device_kernelIN5flash19enable_sm80_to_sm89INS1_16FlashAttnFwdSm80INS1_25CollectiveMainloopFwdSm80ILi8ELi1ELb1EN4cute5tupleIJNS5_1CILi128EEENS7_ILi112EEES8_EEELi128ENS_6half_tEfNS_4arch4Sm80ELb0ELb0ELb1ELb1ELb0ELb1ELb1ELb1EEENS1_21CollectiveEpilogueFwdINS6_IJS8_S8_S9_EEENS6_IJNS7_ILi1EEESH_SH_EEESB_SD_Li256ELb1ELb1ELb1ELb0EEENS1_36VarlenDynamicPersistentTileSchedulerILi128ELi112ELi256ELi256ELb1ELb1ELb0ELb0ELb1ELb1EEEEEEEEEvNT_6ParamsE)
        .other          _ZN7cutlass13device_kernelIN5flash19enable_sm80_to_sm89INS1_16FlashAttnFwdSm80INS1_25CollectiveMainloopFwdSm80ILi8ELi1ELb1EN4cute5tupleIJNS5_1CILi128EEENS7_ILi112EEES8_EEELi128ENS_6half_tEfNS_4arch4Sm80ELb0ELb0ELb1ELb1ELb0ELb1ELb1ELb1EEENS1_21CollectiveEpilogueFwdINS6_IJS8_S8_S9_EEENS6_IJNS7_ILi1EEESH_SH_EEESB_SD_Li256ELb1ELb1ELb1ELb0EEENS1_36VarlenDynamicPersistentTileSchedulerILi128ELi112ELi256ELi256ELb1ELb1ELb0ELb0ELb1ELb1EEEEEEEEEvNT_6ParamsE,@"STO_CUDA_ENTRY STV_DEFAULT"
_ZN7cutlass13device_kernelIN5flash19enable_sm80_to_sm89INS1_16FlashAttnFwdSm80INS1_25CollectiveMainloopFwdSm80ILi8ELi1ELb1EN4cute5tupleIJNS5_1CILi128EEENS7_ILi112EEES8_EEELi128ENS_6half_tEfNS_4arch4Sm80ELb0ELb0ELb1ELb1ELb0ELb1ELb1ELb1EEENS1_21CollectiveEpilogueFwdINS6_IJS8_S8_S9_EEENS6_IJNS7_ILi1EEESH_SH_EEESB_SD_Li256ELb1ELb1ELb1ELb0EEENS1_36VarlenDynamicPersistentTileSchedulerILi128ELi112ELi256ELi256ELb1ELb1ELb0ELb0ELb1ELb1EEEEEEEEEvNT_6ParamsE:
        /* <DEDUP_REMOVED lines=15> */
[----:B------:R-:W-:-:S02]  /*00f0*/  IMAD.MOV.U32 R8, RZ, RZ, RZ ;  /* 0x000000ffff087224 */ /* 0x000fc400078e00ff */
[----:B-1----:R-:W-:Y:S01]  /*0100*/  IMAD.MOV.U32 R7, RZ, RZ, RZ ;  /* 0x000000ffff077224 */ /* 0x002fe200078e00ff */
        /* <DEDUP_REMOVED lines=13> */
[----:B------:R-:W-:Y:S02]  /*01e0*/  ISETP.GE.U32.AND P1, PT, R15, 0x10, PT ;  /* 0x000000100f00780c */ /* 0x000fe40003f26070 */
[----:B------:R-:W-:Y:S01]  /*01f0*/  MOV R10, RZ ;  /* 0x000000ff000a7202 */ /* 0x000fe20000000f00 */
[----:B--2---:R-:W-:-:S05]  /*0200*/  IMAD R4, R8, R7, RZ ;  /* 0x0000000708047224 */ /* 0x004fca00078e02ff */
[----:B------:R-:W2:Y:S02]  /*0210*/  SHFL.UP PT, R0, R4, 0x1, RZ ;  /* 0x0420000004007989 */ /* 0x000ea400000e00ff */
[----:B--2---:R-:W-:-:S05]  /*0220*/  SEL R0, R0, RZ, P5 ;  /* 0x000000ff00007207 */ /* 0x004fca0002800000 */
[----:B------:R-:W-:-:S05]  /*0230*/  IMAD.IADD R4, R4, 0x1, R0 ;  /* 0x0000000104047824 */ /* 0x000fca00078e0200 */
[----:B------:R-:W2:Y:S02]  /*0240*/  SHFL.UP PT, R0, R4, 0x2, RZ ;  /* 0x0440000004007989 */ /* 0x000ea400000e00ff */
[----:B--2---:R-:W-:-:S04]  /*0250*/  SEL R0, R0, RZ, P4 ;  /* 0x000000ff00007207 */ /* 0x004fc80002000000 */
[----:B------:R-:W-:-:S05]  /*0260*/  IADD3 R4, R4, R0, RZ ;  /* 0x0000000004047210 */ /* 0x000fca0007ffe0ff */
        /* <DEDUP_REMOVED lines=16> */
.L_x_238:
        /* <DEDUP_REMOVED lines=17> */
.L_x_396:
        /* <DEDUP_REMOVED lines=16> */
.L_x_397:
[----:B--2---:R-:W-:-:S05]  /*0580*/  IMAD R0, R0, c[0x0][0x538], RZ ;  /* 0x00014e0000007a24 */ /* 0x004fca00078e02ff */
[----:B------:R-:W-:-:S04]  /*0590*/  IADD3 R6, R0, R6, RZ ;  /* 0x0000000600067210 */ /* 0x000fc80007ffe0ff */
[----:B------:R-:W-:-:S13]  /*05a0*/  ISETP.GT.AND P0, PT, R6, UR4, PT ;  /* 0x0000000406007c0c */ /* 0x000fda000bf04270 */
[----:B-1----:R-:W-:Y:S05]  /*05b0*/  @!P0 BRA `(.L_x_238) ;  /* 0xfffffdb000008947 */ /* 0x002fea000383ffff */
.L_x_234:
[----:B------:R-:W-:-:S05]  /*05c0*/  IADD3 R13, -R0, R6, RZ ;  /* 0x00000006000d7210 */ /* 0x000fca0007ffe1ff */
[----:B------:R-:W-:-:S05]  /*05d0*/  IMAD R0, R4, c[0x0][0x538], R13 ;  /* 0x00014e0004007a24 */ /* 0x000fca00078e020d */
[----:B------:R-:W-:Y:S01]  /*05e0*/  ISETP.GT.AND P0, PT, R0, UR4, PT ;  /* 0x0000000400007c0c */ /* 0x000fe2000bf04270 */
[----:B------:R-:W-:-:S12]  /*05f0*/  BRA.DIV ~URZ, `(.L_x_239) ;  /* 0x000183b27f007947 */ /* 0x000fd8000b800000 */
[----:B------:R-:W-:-:S04]  /*0600*/  VOTE.ANY R5, PT, !P0 ;  /* 0x0000000000057806 */ /* 0x000fc800040e0100 */
.L_x_398:
[----:B------:R1:W2:Y:S01]  /*0610*/  POPC R14, R5 ;  /* 0x00000005000e7309 */ /* 0x0002a20000000000 */
[----:B------:R-:W-:Y:S05]  /*0620*/  BRA.DIV ~URZ, `(.L_x_240) ;  /* 0x000183d27f007947 */ /* 0x000fea000b800000 */
[----:B--2---:R2:W3:Y:S01]  /*0630*/  SHFL.IDX PT, R12, R8, R14, 0x1f ;  /* 0x00001f0e080c7589 */ /* 0x0044e200000e0000 */
[----:B------:R-:W-:-:S03]  /*0640*/  MOV R6, RZ ;  /* 0x000000ff00067202 */ /* 0x000fc60000000f00 */
[----:B------:R2:W4:Y:S04]  /*0650*/  SHFL.IDX PT, R11, R7, R14, 0x1f ;  /* 0x00001f0e070b7589 */ /* 0x00052800000e0000 */
.L_x_399:
[----:B------:R-:W-:Y:S01]  /*0660*/  ISETP.NE.AND P0, PT, R5, RZ, PT ;  /* 0x000000ff0500720c */ /* 0x000fe20003f05270 */
[----:B------:R-:W-:-:S12]  /*0670*/  BSSY B0, `(.L_x_241) ;  /* 0x0000005000007945 */ /* 0x000fd80003800000 */
[----:B------:R-:W-:Y:S05]  /*0680*/  @!P0 BRA `(.L_x_242) ;  /* 0x0000003000008947 */ /* 0x000fea0003800000 */
[----:B------:R-:W-:Y:S01]  /*0690*/  IADD3 R3, R14, -0x1, RZ ;  /* 0xffffffff0e037810 */ /* 0x000fe20007ffe0ff */
[----:B------:R-:W-:Y:S05]  /*06a0*/  BRA.DIV ~URZ, `(.L_x_243) ;  /* 0x000184327f007947 */ /* 0x000fea000b800000 */
[----:B------:R1:W2:Y:S02]  /*06b0*/  SHFL.IDX PT, R6, R4, R3, 0x1f ;  /* 0x00001f0304067589 */ /* 0x0002a400000e0000 */
.L_x_242:
[----:B------:R-:W-:Y:S05]  /*06c0*/  BSYNC B0 ;  /* 0x0000000000007941 */ /* 0x000fea0003800000 */
.L_x_241:
[----:B---3--:R-:W-:Y:S01]  /*06d0*/  IABS R0, R12 ;  /* 0x0000000c00007213 */ /* 0x008fe20000000000 */
[----:B-12---:R-:W-:-:S04]  /*06e0*/  IMAD R4, R6, c[0x0][0x538], R13 ;  /* 0x00014e0006047a24 */ /* 0x006fc800078e020d */
[----:B------:R-:W-:Y:S01]  /*06f0*/  IMAD.MOV.U32 R5, RZ, RZ, R0 ;  /* 0x000000ffff057224 */ /* 0x000fe200078e0000 */
[----:B----4-:R-:W-:Y:S01]  /*0700*/  IABS R0, R11 ;  /* 0x0000000b00007213 */ /* 0x010fe20000000000 */
[----:B------:R1:W-:Y:S01]  /*0710*/  STL [R1+0x38], R4 ;  /* 0x0000380401007387 */ /* 0x0003e20000100800 */
[----:B------:R-:W-:Y:S01]  /*0720*/  IADD3 R9, -R4, UR4, RZ ;  /* 0x0000000404097c10 */ /* 0x000fe2000fffe1ff */
[----:B------:R-:W2:Y:S02]  /*0730*/  I2F.RP R2, R5 ;  /* 0x0000000500027306 */ /* 0x000ea40000209400 */
[----:B------:R-:W-:Y:S01]  /*0740*/  IMAD.MOV.U32 R7, RZ, RZ, R0 ;  /* 0x000000ffff077224 */ /* 0x000fe200078e0000 */
[----:B------:R-:W-:Y:S02]  /*0750*/  IABS R6, R9 ;  /* 0x0000000900067213 */ /* 0x000fe40000000000 */
[----:B------:R-:W-:-:S03]  /*0760*/  IABS R0, R12 ;  /* 0x0000000c00007213 */ /* 0x000fc60000000000 */
[----:B------:R-:W-:Y:S01]  /*0770*/  I2F.RP R8, R7 ;  /* 0x0000000700087306 */ /* 0x000fe20000209400 */
[----:B------:R-:W-:-:S07]  /*0780*/  IADD3 R0, RZ, -R0, RZ ;  /* 0x80000000ff007210 */ /* 0x000fce0007ffe0ff */
[----:B--2---:R-:W2:Y:S02]  /*0790*/  MUFU.RCP R2, R2 ;  /* 0x0000000200027308 */ /* 0x004ea40000001000 */
[----:B--2---:R-:W-:-:S06]  /*07a0*/  IADD3 R2, R2, 0xffffffe, RZ ;  /* 0x0ffffffe02027810 */ /* 0x004fcc0007ffe0ff */
[----:B------:R-:W2:Y:S02]  /*07b0*/  F2I.FTZ.U32.TRUNC.NTZ R3, R2 ;  /* 0x0000000200037305 */ /* 0x000ea4000021f000 */
[----:B--2---:R-:W-:-:S04]  /*07c0*/  IMAD.MOV R2, RZ, RZ, -R3 ;  /* 0x000000ffff027224 */ /* 0x004fc800078e0a03 */
[----:B-1----:R-:W-:Y:S02]  /*07d0*/  IMAD R4, R2, R5, RZ ;  /* 0x0000000502047224 */ /* 0x002fe400078e02ff */
        /* <DEDUP_REMOVED lines=52> */
.L_x_235:
[----:B------:R-:W-:Y:S01]  /*0b20*/  MOV R0, UR4 ;  /* 0x0000000400007c02 */ /* 0x000fe20008000f00 */
[----:B------:R-:W-:Y:S04]  /*0b30*/  STL [R1+0x3c], RZ ;  /* 0x00003cff01007387 */ /* 0x000fe80000100800 */
[----:B------:R-:W-:Y:S04]  /*0b40*/  STL [R1+0x40], RZ ;  /* 0x000040ff01007387 */ /* 0x000fe80000100800 */
[----:B------:R1:W-:Y:S02]  /*0b50*/  STL [R1+0x38], R0 ;  /* 0x0000380001007387 */ /* 0x0003e40000100800 */
[----:B-1----:R-:W-:-:S05]  /*0b60*/  MOV R0, c[0x0][0x53c] ;  /* 0x00014f0000007a02 */ /* 0x002fca0000000f00 */
[----:B------:R1:W-:Y:S02]  /*0b70*/  STL [R1+0x44], R0 ;  /* 0x0000440001007387 */ /* 0x0003e40000100800 */
.L_x_244:
        /* <DEDUP_REMOVED lines=8> */
.L_x_233:
[----:B------:R-:W2:Y:S02]  /*0c00*/  LDL R0, [R1+0x44] ;  /* 0x0000440001007983 */ /* 0x000ea40000100800 */
[----:B--2---:R-:W-:-:S13]  /*0c10*/  ISETP.GE.AND P0, PT, R0, c[0x0][0x53c], PT ;  /* 0x00014f0000007a0c */ /* 0x004fda0003f06270 */
[----:B------:R-:W-:Y:S05]  /*0c20*/  @P0 EXIT ;  /* 0x000000000000094d */ /* 0x000fea0003800000 */
[----:B------:R-:W2:Y:S02]  /*0c30*/  S2R R15, SR_TID.X ;  /* 0x00000000000f7919 */ /* 0x000ea40000002100 */
[----:B--2---:R-:W-:-:S04]  /*0c40*/  SHF.R.S32.HI R13, RZ, 0x1f, R15 ;  /* 0x0000001fff0d7819 */ /* 0x004fc8000001140f */
[CC--:B------:R-:W-:Y:S02]  /*0c50*/  LEA.HI R3, R13.reuse, R15.reuse, RZ, 0x4 ;  /* 0x0000000f0d037211 */ /* 0x0c0fe400078f20ff */
[CC--:B------:R-:W-:Y:S02]  /*0c60*/  LEA.HI R14, R13.reuse, R15.reuse, RZ, 0x3 ;  /* 0x0000000f0d0e7211 */ /* 0x0c0fe400078f18ff */
[----:B-1----:R-:W-:Y:S02]  /*0c70*/  SHF.R.S32.HI R4, RZ, 0x4, R3 ;  /* 0x00000004ff047819 */ /* 0x002fe40000011403 */
[----:B------:R-:W-:Y:S02]  /*0c80*/  LEA.HI R8, R13, R15, RZ, 0x2 ;  /* 0x0000000f0d087211 */ /* 0x000fe400078f10ff */
[----:B------:R-:W-:Y:S02]  /*0c90*/  LEA.HI R0, R3, R4, RZ, 0x1 ;  /* 0x0000000403007211 */ /* 0x000fe400078f08ff */
[----:B------:R-:W-:-:S02]  /*0ca0*/  SHF.R.S32.HI R229, RZ, 0x3, R14 ;  /* 0x00000003ffe57819 */ /* 0x000fc4000001140e */
[----:B------:R-:W-:Y:S02]  /*0cb0*/  LOP3.LUT R0, R0, 0xfffffffe, RZ, 0xc0, !PT ;  /* 0xfffffffe00007812 */ /* 0x000fe400078ec0ff */
[----:B------:R-:W-:Y:S02]  /*0cc0*/  LOP3.LUT R5, R14, 0xfffffff8, RZ, 0xc0, !PT ;  /* 0xfffffff80e057812 */ /* 0x000fe400078ec0ff */
[----:B------:R-:W-:Y:S01]  /*0cd0*/  SHF.R.S32.HI R6, RZ, 0x2, R8 ;  /* 0x00000002ff067819 */ /* 0x000fe20000011408 */
[----:B------:R-:W-:Y:S01]  /*0ce0*/  IMAD.IADD R12, R4, 0x1, -R0 ;  /* 0x00000001040c7824 */ /* 0x000fe200078e0a00 */
[----:B------:R-:W-:Y:S01]  /*0cf0*/  SHF.R.S32.HI R2, RZ, 0x1f, R8 ;  /* 0x0000001fff027819 */ /* 0x000fe20000011408 */
[----:B------:R-:W-:Y:S01]  /*0d00*/  IMAD.SHL.U32 R4, R229, 0x40, RZ ;  /* 0x00000040e5047824 */ /* 0x000fe200078e00ff */
[----:B------:R-:W-:Y:S01]  /*0d10*/  LOP3.LUT R0, R3, 0xfffffff0, RZ, 0xc0, !PT ;  /* 0xfffffff003007812 */ /* 0x000fe200078ec0ff */
[----:B------:R-:W-:Y:S01]  /*0d20*/  IMAD.IADD R16, R15, 0x1, -R5 ;  /* 0x000000010f107824 */ /* 0x000fe200078e0a05 */
[----:B------:R-:W-:-:S02]  /*0d30*/  LEA.HI R2, R2, R6, RZ, 0x3 ;  /* 0x0000000602027211 */ /* 0x000fc400078f18ff */
[----:B------:R-:W-:Y:S01]  /*0d40*/  LOP3.LUT R3, R4, 0x1c0, RZ, 0xc0, !PT ;  /* 0x000001c004037812 */ /* 0x000fe200078ec0ff */
[----:B------:R-:W-:Y:S01]  /*0d50*/  IMAD.SHL.U32 R209, R16, 0x8, RZ ;  /* 0x0000000810d17824 */ /* 0x000fe200078e00ff */
[----:B------:R-:W-:Y:S01]  /*0d60*/  LOP3.LUT R2, R2, 0xfffffff8, RZ, 0xc0, !PT ;  /* 0xfffffff802027812 */ /* 0x000fe200078ec0ff */
[----:B------:R-:W-:Y:S01]  /*0d70*/  IMAD.IADD R0, R15, 0x1, -R0 ;  /* 0x000000010f007824 */ /* 0x000fe200078e0a00 */
[----:B------:R-:W-:Y:S02]  /*0d80*/  SHF.R.U32.HI R5, RZ, 0x3, R3 ;  /* 0x00000003ff057819 */ /* 0x000fe40000011603 */
[----:B------:R-:W-:Y:S01]  /*0d90*/  LOP3.LUT R3, R3, 0x38, R209, 0xf8, !PT ;  /* 0x0000003803037812 */ /* 0x000fe200078ef8d1 */
[----:B------:R-:W-:Y:S01]  /*0da0*/  IMAD.IADD R2, R6, 0x1, -R2 ;  /* 0x0000000106027824 */ /* 0x000fe200078e0a02 */
[----:B------:R-:W-:Y:S02]  /*0db0*/  LEA.HI R6, R13, R15, RZ, 0x5 ;  /* 0x0000000f0d067211 */ /* 0x000fe400078f28ff */
[----:B------:R-:W-:-:S02]  /*0dc0*/  LOP3.LUT R4, R8, 0xfffffffc, RZ, 0xc0, !PT ;  /* 0xfffffffc08047812 */ /* 0x000fc400078ec0ff */
[----:B------:R-:W-:Y:S02]  /*0dd0*/  SHF.R.S32.HI R7, RZ, 0x1f, R0 ;  /* 0x0000001fff077819 */ /* 0x000fe40000011400 */
[----:B------:R-:W-:Y:S02]  /*0de0*/  LOP3.LUT R9, R3, R5, RZ, 0x3c, !PT ;  /* 0x0000000503097212 */ /* 0x000fe400078e3cff */
[----:B------:R-:W-:Y:S01]  /*0df0*/  SHF.R.S32.HI R3, RZ, 0x5, R6 ;  /* 0x00000005ff037819 */ /* 0x000fe20000011406 */
[----:B------:R-:W-:Y:S01]  /*0e00*/  IMAD.IADD R6, R15, 0x1, -R4 ;  /* 0x000000010f067824 */ /* 0x000fe200078e0a04 */
[----:B------:R-:W-:Y:S01]  /*0e10*/  LEA.HI R10, R7, R0, RZ, 0x3 ;  /* 0x00000000070a7211 */ /* 0x000fe200078f18ff */
[C---:B------:R-:W-:Y:S01]  /*0e20*/  IMAD.SHL.U32 R4, R2.reuse, 0x40, RZ ;  /* 0x0000004002047824 */ /* 0x040fe200078e00ff */
[----:B------:R-:W-:Y:S01]  /*0e30*/  R2P PR, R2, 0x6 ;  /* 0x0000000602007804 */ /* 0x000fe20000000000 */
[----:B------:R-:W-:Y:S01]  /*0e40*/  IMAD.SHL.U32 R11, R3, 0x400, RZ ;  /* 0x00000400030b7824 */ /* 0x000fe200078e00ff */
[----:B------:R-:W-:-:S02]  /*0e50*/  LOP3.LUT R5, R10, 0xfffffff8, RZ, 0xc0, !PT ;  /* 0xfffffff80a057812 */ /* 0x000fc400078ec0ff */
[----:B------:R-:W-:Y:S02]  /*0e60*/  LOP3.LUT R4, R4, 0x1c0, RZ, 0xc0, !PT ;  /* 0x000001c004047812 */ /* 0x000fe400078ec0ff */
[----:B------:R-:W-:Y:S01]  /*0e70*/  LOP3.LUT R3, R2, 0x1, RZ, 0xc0, !PT ;  /* 0x0000000102037812 */ /* 0x000fe200078ec0ff */
[----:B------:R-:W-:Y:S01]  /*0e80*/  IMAD.IADD R7, R0, 0x1, -R5 ;  /* 0x0000000100077824 */ /* 0x000fe200078e0a05 */
[----:B------:R-:W-:Y:S01]  /*0e90*/  LEA.HI R0, R4, R4, RZ, 0x1d ;  /* 0x0000000404007211 */ /* 0x000fe200078fe8ff */
[----:B------:R-:W-:Y:S01]  /*0ea0*/  IMAD R2, R6, 0x2, R11 ;  /* 0x0000000206027824 */ /* 0x000fe200078e020b */
[----:B------:R-:W-:Y:S01]  /*0eb0*/  ISETP.NE.U32.AND P0, PT, R3, 0x1, PT ;  /* 0x000000010300780c */ /* 0x000fe20003f05070 */
[----:B------:R-:W-:Y:S01]  /*0ec0*/  IMAD.SHL.U32 R3, R16, 0x40, RZ ;  /* 0x0000004010037824 */ /* 0x000fe200078e00ff */
[----:B------:R-:W-:Y:S01]  /*0ed0*/  LEA.HI R4, R13, R15, RZ, 0x6 ;  /* 0x0000000f0d047211 */ /* 0x000fe200078f30ff */
[----:B------:R-:W-:Y:S01]  /*0ee0*/  IMAD.IADD R8, R2, 0x1, R0 ;  /* 0x0000000102087824 */ /* 0x000fe200078e0200 */
[C---:B------:R-:W-:Y:S01]  /*0ef0*/  LOP3.LUT P4, RZ, R7.reuse, 0x2, RZ, 0xc0, !PT ;  /* 0x0000000207ff7812 */ /* 0x040fe2000788c0ff */
[----:B------:R-:W-:Y:S01]  /*0f00*/  IMAD.SHL.U32 R0, R7, 0x40, RZ ;  /* 0x0000004007007824 */ /* 0x000fe200078e00ff */
[----:B------:R-:W-:Y:S01]  /*0f10*/  LOP3.LUT R2, R3, 0x1c0, RZ, 0xc0, !PT ;  /* 0x000001c003027812 */ /* 0x000fe200078ec0ff */
[----:B------:R-:W-:Y:S01]  /*0f20*/  IMAD.SHL.U32 R3, R4, 0x8, RZ ;  /* 0x0000000804037824 */ /* 0x000fe200078e00ff */
[----:B------:R-:W-:Y:S01]  /*0f30*/  LOP3.LUT P3, RZ, R7, 0x4, RZ, 0xc0, !PT ;  /* 0x0000000407ff7812 */ /* 0x000fe2000786c0ff */
[----:B------:R-:W-:Y:S01]  /*0f40*/  IMAD.SHL.U32 R4, R12, 0x8, RZ ;  /* 0x000000080c047824 */ /* 0x000fe200078e00ff */
[----:B------:R-:W-:Y:S01]  /*0f50*/  LOP3.LUT R0, R0, 0x1c0, RZ, 0xc0, !PT ;  /* 0x000001c000007812 */ /* 0x000fe200078ec0ff */
[----:B------:R-:W-:Y:S01]  /*0f60*/  IMAD.MOV.U32 R7, RZ, RZ, 0x40 ;  /* 0x00000040ff077424 */ /* 0x000fe200078e00ff */
[----:B------:R-:W-:-:S02]  /*0f70*/  LOP3.LUT R6, R2, 0x8, R14, 0xf8, !PT ;  /* 0x0000000802067812 */ /* 0x000fc400078ef80e */
[----:B------:R-:W-:Y:S02]  /*0f80*/  SHF.R.U32.HI R5, RZ, 0x3, R2 ;  /* 0x00000003ff057819 */ /* 0x000fe40000011602 */
[----:B------:R-:W-:Y:S02]  /*0f90*/  LOP3.LUT R2, R0, 0x8, R4, 0xf8, !PT ;  /* 0x0000000800027812 */ /* 0x000fe400078ef804 */
[----:B------:R-:W-:Y:S02]  /*0fa0*/  SHF.R.U32.HI R0, RZ, 0x3, R0 ;  /* 0x00000003ff007819 */ /* 0x000fe40000011600 */
[----:B------:R-:W-:Y:S01]  /*0fb0*/  LOP3.LUT R6, R6, R5, RZ, 0x3c, !PT ;  /* 0x0000000506067212 */ /* 0x000fe200078e3cff */
[----:B------:R-:W-:Y:S01]  /*0fc0*/  IMAD.SHL.U32 R5, R8, 0x2, RZ ;  /* 0x0000000208057824 */ /* 0x000fe200078e00ff */
[----:B------:R-:W-:Y:S01]  /*0fd0*/  LOP3.LUT R0, R2, R0, RZ, 0x3c, !PT ;  /* 0x0000000002007212 */ /* 0x000fe200078e3cff */
[----:B------:R-:W-:Y:S01]  /*0fe0*/  IMAD.SHL.U32 R2, R10, 0x40, RZ ;  /* 0x000000400a027824 */ /* 0x000fe200078e00ff */
[----:B------:R-:W-:Y:S01]  /*0ff0*/  LOP3.LUT R3, R3, 0xfffffe00, RZ, 0xc0, !PT ;  /* 0xfffffe0003037812 */ /* 0x000fe200078ec0ff */
[----:B------:R-:W-:Y:S01]  /*1000*/  IMAD.MOV.U32 R8, RZ, RZ, 0x20 ;  /* 0x00000020ff087424 */ /* 0x000fe200078e00ff */
[----:B------:R-:W-:-:S02]  /*1010*/  IADD3 R4, R5, 0x80, RZ ;  /* 0x0000008005047810 */ /* 0x000fc40007ffe0ff */
[----:B------:R-:W-:Y:S02]  /*1020*/  IADD3 R15, R5, 0x70, RZ ;  /* 0x00000070050f7810 */ /* 0x000fe40007ffe0ff */
[----:B------:R-:W-:Y:S01]  /*1030*/  LOP3.LUT R2, R0, 0xfffffe00, R2, 0xf8, !PT ;  /* 0xfffffe0000027812 */ /* 0x000fe200078ef802 */
[----:B------:R-:W-:Y:S01]  /*1040*/  IMAD.SHL.U32 R0, R16, 0x4, RZ ;  /* 0x0000000410007824 */ /* 0x000fe200078e00ff */
[----:B------:R-:W-:Y:S02]  /*1050*/  @P0 IADD3 R15, R4, 0x10, RZ ;  /* 0x00000010040f0810 */ /* 0x000fe40007ffe0ff */
[----:B------:R-:W-:Y:S02]  /*1060*/  IADD3 R4, R229, 0x20, RZ ;  /* 0x00000020e5047810 */ /* 0x000fe40007ffe0ff */
[----:B------:R-:W-:Y:S01]  /*1070*/  LOP3.LUT R9, R9, R3, RZ, 0xfc, !PT ;  /* 0x0000000309097212 */ /* 0x000fe200078efcff */
[----:B------:R-:W-:Y:S01]  /*1080*/  IMAD R3, R12, 0x200, R6 ;  /* 0x000002000c037824 */ /* 0x000fe200078e0206 */
[----:B------:R-:W-:Y:S01]  /*1090*/  IADD3 R4, R229, 0x60, RZ ;  /* 0x00000060e5047810 */ /* 0x000fe20007ffe0ff */
[----:B------:R-:W-:Y:S01]  /*10a0*/  STL [R1+0x4c], R15 ;  /* 0x00004c0f01007387 */ /* 0x000fe20000100800 */
[----:B------:R-:W-:Y:S01]  /*10b0*/  SEL R4, R7, 0xffffffc0, !P2 ;  /* 0xffffffc007047807 */ /* 0x000fe20005000000 */
[----:B------:R-:W-:Y:S01]  /*10c0*/  IMAD.SHL.U32 R210, R9, 0x2, RZ ;  /* 0x0000000209d27824 */ /* 0x000fe200078e00ff */
[----:B------:R-:W-:-:S02]  /*10d0*/  IADD3 R6, R229, 0x40, RZ ;  /* 0x00000040e5067810 */ /* 0x000fc40007ffe0ff */
[----:B------:R-:W-:Y:S02]  /*10e0*/  SEL R6, R8, 0xffffffe0, !P1 ;  /* 0xffffffe008067807 */ /* 0x000fe40004800000 */
[----:B------:R-:W-:Y:S02]  /*10f0*/  IADD3 R68, R0, 0x20, RZ ;  /* 0x0000002000447810 */ /* 0x000fe40007ffe0ff */
[----:B------:R-:W-:Y:S01]  /*1100*/  SEL R0, R7, 0xffffffc0, !P3 ;  /* 0xffffffc007007807 */ /* 0x000fe20005800000 */
[C---:B------:R-:W-:Y:S01]  /*1110*/  IMAD.IADD R7, R5.reuse, 0x1, R4 ;  /* 0x0000000105077824 */ /* 0x040fe200078e0204 */
[C---:B------:R-:W-:Y:S01]  /*1120*/  LEA R202, R2.reuse, 0x100, 0x1 ;  /* 0x0000010002ca7811 */ /* 0x040fe200078e08ff */
[----:B------:R-:W-:Y:S01]  /*1130*/  IMAD.IADD R10, R5, 0x1, R6 ;  /* 0x00000001050a7824 */ /* 0x000fe200078e0206 */
[----:B------:R-:W-:Y:S01]  /*1140*/  LEA R201, R3, 0x8100, 0x1 ;  /* 0x0000810003c97811 */ /* 0x000fe200078e08ff */
[----:B------:R-:W-:Y:S01]  /*1150*/  IMAD.IADD R5, R2, 0x1, R11 ;  /* 0x0000000102057824 */ /* 0x000fe200078e020b */
[----:B------:R1:W-:Y:S01]  /*1160*/  STL [R1+0x64], R7 ;  /* 0x0000640701007387 */ /* 0x0003e20000100800 */
[--C-:B------:R-:W-:Y:S01]  /*1170*/  IMAD.IADD R2, R6, 0x1, R15.reuse ;  /* 0x0000000106027824 */ /* 0x100fe200078e020f */
[----:B------:R-:W-:Y:S01]  /*1180*/  SEL R3, R8, 0xffffffe0, !P4 ;  /* 0xffffffe008037807 */ /* 0x000fe20006000000 */
[----:B------:R-:W-:Y:S01]  /*1190*/  IMAD.IADD R6, R4, 0x1, R15 ;  /* 0x0000000104067824 */ /* 0x000fe200078e020f */
[----:B------:R-:W-:Y:S01]  /*11a0*/  STL [R1+0x54], R10 ;  /* 0x0000540a01007387 */ /* 0x000fe20000100800 */
[----:B------:R-:W-:Y:S01]  /*11b0*/  IADD3 R228, -R229, 0x70, RZ ;  /* 0x00000070e5e47810 */ /* 0x000fe20007ffe1ff */
[--C-:B------:R-:W-:Y:S01]  /*11c0*/  IMAD.IADD R205, R0, 0x1, R202.reuse ;  /* 0x0000000100cd7824 */ /* 0x100fe200078e02ca */
[----:B------:R-:W-:Y:S01]  /*11d0*/  IADD3 R209, R209, 0x40, RZ ;  /* 0x00000040d1d17810 */ /* 0x000fe20007ffe0ff */
[----:B------:R-:W-:Y:S01]  /*11e0*/  IMAD.IADD R203, R3, 0x1, R202 ;  /* 0x0000000103cb7824 */ /* 0x000fe200078e02ca */
[----:B------:R-:W-:-:S03]  /*11f0*/  LEA R207, R5, 0x100, 0x1 ;  /* 0x0000010005cf7811 */ /* 0x000fc600078e08ff */
[----:B------:R-:W-:Y:S02]  /*1200*/  IMAD.IADD R204, R0, 0x1, R203 ;  /* 0x0000000100cc7824 */ /* 0x000fe400078e02cb */
[----:B-1----:R-:W-:-:S05]  /*1210*/  IMAD.IADD R7, R4, 0x1, R10 ;  /* 0x0000000104077824 */ /* 0x002fca00078e020a */
[----:B------:R-:W-:Y:S04]  /*1220*/  STL [R1+0x60], R7 ;  /* 0x0000600701007387 */ /* 0x000fe80000100800 */
[----:B------:R-:W-:Y:S04]  /*1230*/  STL [R1+0x5c], R6 ;  /* 0x00005c0601007387 */ /* 0x000fe80000100800 */
[----:B------:R1:W-:Y:S02]  /*1240*/  STL [R1+0x50], R2 ;  /* 0x0000500201007387 */ /* 0x0003e40000100800 */
[----:B-1----:R-:W-:-:S05]  /*1250*/  IMAD.IADD R2, R2, 0x1, R4 ;  /* 0x0000000102027824 */ /* 0x002fca00078e0204 */
[----:B------:R1:W-:Y:S02]  /*1260*/  STL [R1+0x58], R2 ;  /* 0x0000580201007387 */ /* 0x0003e40000100800 */
.L_x_395:
[----:B------:R-:W2:Y:S01]  /*1270*/  LDL R0, [R1+0x44] ;  /* 0x0000440001007983 */ /* 0x000ea20000100800 */
[----:B------:R-:W-:Y:S01]  /*1280*/  IMAD.MOV.U32 R12, RZ, RZ, 0x4 ;  /* 0x00000004ff0c7424 */ /* 0x000fe200078e00ff */
[----:B------:R-:W-:Y:S02]  /*1290*/  ISETP.NE.U32.AND P4, PT, RZ, c[0x0][0x360], PT ;  /* 0x0000d800ff007a0c */ /* 0x000fe40003f85070 */
[----:B------:R-:W-:Y:S01]  /*12a0*/  ISETP.NE.U32.AND P0, PT, RZ, c[0x0][0x370], PT ;  /* 0x0000dc00ff007a0c */ /* 0x000fe20003f05070 */
[----:B------:R-:W3:Y:S01]  /*12b0*/  LDL R13, [R1+0x40] ;  /* 0x00004000010d7983 */ /* 0x000ee20000100800 */
[----:B------:R-:W-:Y:S01]  /*12c0*/  ISETP.NE.AND.EX P4, PT, RZ, c[0x0][0x364], PT, P4 ;  /* 0x0000d900ff007a0c */ /* 0x000fe20003f85340 */
[----:B-12---:R-:W-:-:S05]  /*12d0*/  IMAD.WIDE R2, R0, R12, c[0x0][0x588] ;  /* 0x0001620000027625 */ /* 0x006fca00078e020c */
[----:B------:R-:W2:Y:S01]  /*12e0*/  LDG.E R34, [R2.64] ;  /* 0x0000000a02227981 */ /* 0x000ea2000c1e1900 */
[----:B------:R-:W-:Y:S01]  /*12f0*/  ISETP.NE.AND.EX P2, PT, RZ, c[0x0][0x374], PT, P0 ;  /* 0x0000dd00ff007a0c */ /* 0x000fe20003f45300 */
[----:B------:R-:W-:Y:S01]  /*1300*/  IMAD.MOV.U32 R172, RZ, RZ, RZ ;  /* 0x000000ffffac7224 */ /* 0x000fe200078e00ff */
[----:B------:R-:W-:Y:S02]  /*1310*/  ISETP.NE.U32.AND P3, PT, RZ, c[0x0][0x348], PT ;  /* 0x0000d200ff007a0c */ /* 0x000fe40003f65070 */
[----:B------:R-:W-:Y:S02]  /*1320*/  ISETP.NE.U32.AND P5, PT, RZ, c[0x0][0x358], PT ;  /* 0x0000d600ff007a0c */ /* 0x000fe40003fa5070 */
[----:B------:R-:W-:Y:S02]  /*1330*/  ISETP.NE.AND.EX P3, PT, RZ, c[0x0][0x34c], PT, P3 ;  /* 0x0000d300ff007a0c */ /* 0x000fe40003f65330 */
[----:B------:R-:W-:Y:S01]  /*1340*/  ISETP.NE.AND.EX P5, PT, RZ, c[0x0][0x35c], PT, P5 ;  /* 0x0000d700ff007a0c */ /* 0x000fe20003fa5350 */
[----:B------:R-:W-:-:S02]  /*1350*/  IMAD.MOV.U32 R166, RZ, RZ, RZ ;  /* 0x000000ffffa67224 */ /* 0x000fc400078e00ff */
[----:B------:R-:W-:Y:S02]  /*1360*/  IMAD.MOV.U32 R171, RZ, RZ, RZ ;  /* 0x000000ffffab7224 */ /* 0x000fe400078e00ff */
[----:B------:R-:W-:Y:S01]  /*1370*/  IMAD.MOV.U32 R11, RZ, RZ, RZ ;  /* 0x000000ffff0b7224 */ /* 0x000fe200078e00ff */
[----:B--2---:R-:W-:Y:S02]  /*1380*/  SHF.R.S32.HI R146, RZ, 0x1f, R34 ;  /* 0x0000001fff927819 */ /* 0x004fe40000011422 */
[C---:B------:R-:W-:Y:S02]  /*1390*/  @P4 LEA R2, P0, R34.reuse, c[0x0][0x360], 0x2 ;  /* 0x0000d80022024a11 */ /* 0x040fe400078010ff */
[C---:B------:R-:W-:Y:S02]  /*13a0*/  @P2 LEA R4, P1, R34.reuse, c[0x0][0x370], 0x2 ;  /* 0x0000dc0022042a11 */ /* 0x040fe400078210ff */
[----:B------:R-:W-:Y:S02]  /*13b0*/  @P4 LEA.HI.X R3, R34, c[0x0][0x364], R146, 0x2, P0 ;  /* 0x0000d90022034a11 */ /* 0x000fe400000f1492 */
[----:B------:R-:W-:-:S02]  /*13c0*/  ISETP.NE.U32.AND P0, PT, RZ, c[0x0][0x350], PT ;  /* 0x0000d400ff007a0c */ /* 0x000fc40003f05070 */
[----:B------:R-:W-:Y:S01]  /*13d0*/  @P2 LEA.HI.X R5, R34, c[0x0][0x374], R146, 0x2, P1 ;  /* 0x0000dd0022052a11 */ /* 0x000fe200008f1492 */
[----:B------:R1:W5:Y:S01]  /*13e0*/  @P4 LDG.E R174, [R2.64] ;  /* 0x0000000a02ae4981 */ /* 0x000362000c1e1900 */
[----:B------:R-:W-:-:S03]  /*13f0*/  ISETP.NE.AND.EX P6, PT, RZ, c[0x0][0x354], PT, P0 ;  /* 0x0000d500ff007a0c */ /* 0x000fc60003fc5300 */
[----:B------:R2:W5:Y:S01]  /*1400*/  @P2 LDG.E R172, [R4.64] ;  /* 0x0000000a04ac2981 */ /* 0x000562000c1e1900 */
[----:B------:R-:W-:-:S04]  /*1410*/  LEA R6, P2, R34, c[0x0][0x348], 0x2 ;  /* 0x0000d20022067a11 */ /* 0x000fc800078410ff */
[----:B------:R-:W-:-:S05]  /*1420*/  LEA.HI.X R7, R34, c[0x0][0x34c], R146, 0x2, P2 ;  /* 0x0000d30022077a11 */ /* 0x000fca00010f1492 */
[----:B------:R4:W5:Y:S01]  /*1430*/  @P3 LDG.E R166, [R6.64] ;  /* 0x0000000a06a63981 */ /* 0x000962000c1e1900 */
[C---:B-1----:R-:W-:Y:S02]  /*1440*/  LEA R2, P0, R34.reuse, c[0x0][0x358], 0x2 ;  /* 0x0000d60022027a11 */ /* 0x042fe400078010ff */
[C---:B--2---:R-:W-:Y:S02]  /*1450*/  LEA R4, P1, R34.reuse, c[0x0][0x350], 0x2 ;  /* 0x0000d40022047a11 */ /* 0x044fe400078210ff */
[C-C-:B------:R-:W-:Y:S02]  /*1460*/  LEA.HI.X R3, R34.reuse, c[0x0][0x35c], R146.reuse, 0x2, P0 ;  /* 0x0000d70022037a11 */ /* 0x140fe400000f1492 */
[----:B------:R-:W-:-:S03]  /*1470*/  LEA.HI.X R5, R34, c[0x0][0x354], R146, 0x2, P1 ;  /* 0x0000d50022057a11 */ /* 0x000fc600008f1492 */
[----:B------:R4:W5:Y:S04]  /*1480*/  @P5 LDG.E R11, [R2.64] ;  /* 0x0000000a020b5981 */ /* 0x000968000c1e1900 */
[----:B------:R4:W5:Y:S01]  /*1490*/  @P6 LDG.E R171, [R4.64] ;  /* 0x0000000a04ab6981 */ /* 0x000962000c1e1900 */
[----:B---3--:R-:W-:-:S03]  /*14a0*/  LOP3.LUT R31, R13, 0xffff, RZ, 0xc0, !PT ;  /* 0x0000ffff0d1f7812 */ /* 0x008fc600078ec0ff */
[----:B------:R4:W-:Y:S04]  /*14b0*/  STL [R1+0x18], R34 ;  /* 0x0000182201007387 */ /* 0x0009e80000100800 */
[----:B------:R4:W-:Y:S01]  /*14c0*/  STL [R1+0x2c], R31 ;  /* 0x00002c1f01007387 */ /* 0x0009e20000100800 */
[----:B------:R-:W-:Y:S01]  /*14d0*/  YIELD ;  /* 0x0000000000007946 */ /* 0x000fe20003800000 */
[----:B------:R-:W-:Y:S05]  /*14e0*/  @P4 BRA `(.L_x_245) ;  /* 0x0000005000004947 */ /* 0x000fea0003800000 */
[----:B-----5:R-:W-:Y:S01]  /*14f0*/  MOV R174, c[0x0][0x168] ;  /* 0x00005a0000ae7a02 */ /* 0x020fe20000000f00 */
[----:B------:R-:W-:Y:S05]  /*1500*/  @!P3 BRA `(.L_x_245) ;  /* 0x000000300000b947 */ /* 0x000fea0003800000 */
[----:B------:R-:W2:Y:S04]  /*1510*/  LDG.E R8, [R6.64] ;  /* 0x0000000a06087981 */ /* 0x000ea8000c1e1900 */
[----:B------:R-:W2:Y:S02]  /*1520*/  LDG.E R0, [R6.64+0x4] ;  /* 0x0000040a06007981 */ /* 0x000ea4000c1e1900 */
[----:B--2---:R-:W-:-:S02]  /*1530*/  IADD3 R174, -R8, R0, RZ ;  /* 0x0000000008ae7210 */ /* 0x004fc40007ffe1ff */
.L_x_245:
[----:B------:R-:W-:-:S04]  /*1540*/  ISETP.NE.U32.AND P0, PT, RZ, c[0x0][0x368], PT ;  /* 0x0000da00ff007a0c */ /* 0x000fc80003f05070 */
[----:B------:R-:W-:-:S13]  /*1550*/  ISETP.NE.AND.EX P0, PT, RZ, c[0x0][0x36c], PT, P0 ;  /* 0x0000db00ff007a0c */ /* 0x000fda0003f05300 */
[----:B------:R-:W-:Y:S05]  /*1560*/  @!P0 BRA `(.L_x_246) ;  /* 0x0000004000008947 */ /* 0x000fea0003800000 */
[----:B----4-:R-:W-:-:S04]  /*1570*/  LEA R4, P0, R34, c[0x0][0x368], 0x2 ;  /* 0x0000da0022047a11 */ /* 0x010fc800078010ff */
[----:B------:R-:W-:-:S05]  /*1580*/  LEA.HI.X R5, R34, c[0x0][0x36c], R146, 0x2, P0 ;  /* 0x0000db0022057a11 */ /* 0x000fca00000f1492 */
[----:B------:R1:W5:Y:S01]  /*1590*/  LDG.E R10, [R4.64] ;  /* 0x0000000a040a7981 */ /* 0x000362000c1e1900 */
[----:B------:R-:W-:Y:S05]  /*15a0*/  BRA `(.L_x_247) ;  /* 0x0000005000007947 */ /* 0x000fea0003800000 */
.L_x_246:
[----:B------:R-:W-:Y:S01]  /*15b0*/  MOV R10, c[0x0][0x1d0] ;  /* 0x00007400000a7a02 */ /* 0x000fe20000000f00 */
[----:B------:R-:W-:Y:S05]  /*15c0*/  @!P6 BRA `(.L_x_247) ;  /* 0x000000300000e947 */ /* 0x000fea0003800000 */
[----:B----4-:R-:W2:Y:S04]  /*15d0*/  LDG.E R6, [R4.64] ;  /* 0x0000000a04067981 */ /* 0x010ea8000c1e1900 */
[----:B------:R-:W2:Y:S02]  /*15e0*/  LDG.E R0, [R4.64+0x4] ;  /* 0x0000040a04007981 */ /* 0x000ea4000c1e1900 */
[----:B--2---:R-:W-:Y:S02]  /*15f0*/  IADD3 R10, -R6, R0, RZ ;  /* 0x00000000060a7210 */ /* 0x004fe40007ffe1ff */
.L_x_247:
[----:B-1--4-:R1:W2:Y:S04]  /*1600*/  @P5 LDG.E R5, [R2.64] ;  /* 0x0000000a02055981 */ /* 0x0122a8000c1e1900 */
[----:B------:R1:W2:Y:S01]  /*1610*/  @P5 LDG.E R4, [R2.64+0x4] ;  /* 0x0000040a02045981 */ /* 0x0002a2000c1e1900 */
[----:B------:R-:W-:Y:S01]  /*1620*/  ISETP.NE.U32.AND P0, PT, RZ, c[0x0][0x378], PT ;  /* 0x0000de00ff007a0c */ /* 0x000fe20003f05070 */
[----:B-----5:R-:W-:-:S03]  /*1630*/  IMAD.MOV.U32 R145, RZ, RZ, R10 ;  /* 0x000000ffff917224 */ /* 0x020fc600078e000a */
[----:B------:R-:W-:Y:S01]  /*1640*/  ISETP.NE.AND.EX P1, PT, RZ, c[0x0][0x37c], PT, P0 ;  /* 0x0000df00ff007a0c */ /* 0x000fe20003f25300 */
[----:B------:R-:W-:-:S12]  /*1650*/  IMAD.MOV.U32 R0, RZ, RZ, c[0x0][0x228] ;  /* 0x00008a00ff007624 */ /* 0x000fd800078e00ff */
[----:B-1----:R-:W-:-:S04]  /*1660*/  @P1 LEA R2, P0, R34, c[0x0][0x378], 0x2 ;  /* 0x0000de0022021a11 */ /* 0x002fc800078010ff */
[----:B------:R-:W-:-:S05]  /*1670*/  @P1 LEA.HI.X R3, R34, c[0x0][0x37c], R146, 0x2, P0 ;  /* 0x0000df0022031a11 */ /* 0x000fca00000f1492 */
[----:B------:R1:W5:Y:S01]  /*1680*/  @P1 LDG.E R145, [R2.64] ;  /* 0x0000000a02911981 */ /* 0x000362000c1e1900 */
[----:B------:R-:W-:Y:S01]  /*1690*/  IMAD.IADD R9, R10, 0x1, -R172 ;  /* 0x000000010a097824 */ /* 0x000fe200078e0aac */
[----:B------:R-:W-:Y:S01]  /*16a0*/  BSSY B0, `(.L_x_248) ;  /* 0x0000032000007945 */ /* 0x000fe20003800000 */
[----:B-1----:R-:W-:-:S04]  /*16b0*/  LOP3.LUT R2, R13, 0xff000000, RZ, 0xc0, !PT ;  /* 0xff0000000d027812 */ /* 0x002fc800078ec0ff */
[----:B------:R-:W-:Y:S01]  /*16c0*/  SHF.R.U32.HI R2, RZ, 0x8, R2 ;  /* 0x00000008ff027819 */ /* 0x000fe20000011602 */
[----:B--2---:R-:W-:Y:S01]  /*16d0*/  @P5 IMAD.IADD R0, R4, 0x1, -R5 ;  /* 0x0000000104005824 */ /* 0x004fe200078e0a05 */
[----:B------:R-:W-:-:S03]  /*16e0*/  LOP3.LUT R4, R13, 0xff0000, RZ, 0xc0, !PT ;  /* 0x00ff00000d047812 */ /* 0x000fc600078ec0ff */
[----:B------:R-:W-:Y:S01]  /*16f0*/  IMAD.IADD R173, R9, 0x1, R0 ;  /* 0x0000000109ad7824 */ /* 0x000fe200078e0200 */
[----:B------:R-:W-:Y:S01]  /*1700*/  LEA.HI R4, R4, R2, RZ, 0x10 ;  /* 0x0000000204047211 */ /* 0x000fe200078f80ff */
[----:B------:R-:W-:-:S03]  /*1710*/  IMAD.MOV.U32 R2, RZ, RZ, RZ ;  /* 0x000000ffff027224 */ /* 0x000fc600078e00ff */
[----:B------:R-:W-:Y:S02]  /*1720*/  SHF.R.U32.HI R5, RZ, 0x10, R4 ;  /* 0x00000010ff057819 */ /* 0x000fe40000011604 */
[----:B------:R-:W-:Y:S02]  /*1730*/  LOP3.LUT R13, R4, 0xff, RZ, 0xc0, !PT ;  /* 0x000000ff040d7812 */ /* 0x000fe400078ec0ff */
[C---:B------:R-:W-:Y:S01]  /*1740*/  IADD3 R3, R173.reuse, 0x6f, RZ ;  /* 0x0000006fad037810 */ /* 0x040fe20007ffe0ff */
[----:B------:R1:W-:Y:S01]  /*1750*/  STL [R1+0x40], R5 ;  /* 0x0000400501007387 */ /* 0x0003e20000100800 */
[----:B------:R-:W-:Y:S02]  /*1760*/  ISETP.GE.AND P0, PT, R173, 0x1, PT ;  /* 0x00000001ad00780c */ /* 0x000fe40003f06270 */
[----:B------:R-:W-:Y:S01]  /*1770*/  ISETP.NE.AND P1, PT, R5, RZ, PT ;  /* 0x000000ff0500720c */ /* 0x000fe20003f25270 */
[----:B------:R1:W-:Y:S01]  /*1780*/  STL [R1+0x48], R13 ;  /* 0x0000480d01007387 */ /* 0x0003e20000100800 */
[----:B------:R-:W-:-:S02]  /*1790*/  IMAD.HI R2, R3, -0x6db6db6d, R2 ;  /* 0x9249249303027827 */ /* 0x000fc400078e0202 */
[----:B------:R-:W-:-:S03]  /*17a0*/  SEL R144, R5, c[0x0][0x338], P1 ;  /* 0x0000ce0005907a07 */ /* 0x000fc60000800000 */
[----:B------:R-:W-:-:S04]  /*17b0*/  SHF.R.U32.HI R3, RZ, 0x1f, R2 ;  /* 0x0000001fff037819 */ /* 0x000fc80000011602 */
[----:B------:R-:W-:Y:S01]  /*17c0*/  LEA.HI.SX32 R159, R2, R3, 0x1a ;  /* 0x00000003029f7211 */ /* 0x000fe200078fd2ff */
[----:B------:R-:W-:Y:S01]  /*17d0*/  IMAD.MOV.U32 R2, RZ, RZ, RZ ;  /* 0x000000ffff027224 */ /* 0x000fe200078e00ff */
[----:B------:R-:W-:Y:S05]  /*17e0*/  @!P0 BRA `(.L_x_249) ;  /* 0x000001d000008947 */ /* 0x000fea0003800000 */
[----:B------:R-:W-:Y:S02]  /*17f0*/  IABS R2, R144 ;  /* 0x0000009000027213 */ /* 0x000fe40000000000 */
[----:B-1----:R-:W-:-:S03]  /*1800*/  IADD3 R5, R159, -0x1, R144 ;  /* 0xffffffff9f057810 */ /* 0x002fc60007ffe090 */
[----:B------:R-:W-:Y:S01]  /*1810*/  IMAD.MOV.U32 R4, RZ, RZ, R2 ;  /* 0x000000ffff047224 */ /* 0x000fe200078e0002 */
[----:B------:R-:W-:-:S03]  /*1820*/  IABS R8, R5 ;  /* 0x0000000500087213 */ /* 0x000fc60000000000 */
[----:B------:R-:W1:Y:S08]  /*1830*/  I2F.RP R2, R4 ;  /* 0x0000000400027306 */ /* 0x000e700000209400 */
[----:B-1----:R-:W1:Y:S02]  /*1840*/  MUFU.RCP R2, R2 ;  /* 0x0000000200027308 */ /* 0x002e640000001000 */
[----:B-1----:R-:W-:-:S06]  /*1850*/  IADD3 R2, R2, 0xffffffe, RZ ;  /* 0x0ffffffe02027810 */ /* 0x002fcc0007ffe0ff */
[----:B------:R-:W1:Y:S02]  /*1860*/  F2I.FTZ.U32.TRUNC.NTZ R3, R2 ;  /* 0x0000000200037305 */ /* 0x000e64000021f000 */
[----:B-1----:R-:W-:-:S04]  /*1870*/  IMAD.MOV R2, RZ, RZ, -R3 ;  /* 0x000000ffff027224 */ /* 0x002fc800078e0a03 */
[----:B------:R-:W-:Y:S01]  /*1880*/  IMAD.MOV.U32 R6, RZ, RZ, R2 ;  /* 0x000000ffff067224 */ /* 0x000fe200078e0002 */
[----:B------:R-:W-:-:S03]  /*1890*/  IABS R2, R144 ;  /* 0x0000009000027213 */ /* 0x000fc60000000000 */
[----:B------:R-:W-:Y:S02]  /*18a0*/  IMAD R6, R6, R4, RZ ;  /* 0x0000000406067224 */ /* 0x000fe400078e02ff */
[----:B------:R-:W-:Y:S02]  /*18b0*/  IMAD.MOV R7, RZ, RZ, -R2 ;  /* 0x000000ffff077224 */ /* 0x000fe400078e0a02 */
[----:B------:R-:W-:-:S04]  /*18c0*/  IMAD.MOV.U32 R2, RZ, RZ, RZ ;  /* 0x000000ffff027224 */ /* 0x000fc800078e00ff */
        /* <DEDUP_REMOVED lines=15> */
.L_x_249:
[----:B------:R-:W-:Y:S05]  /*19c0*/  BSYNC B0 ;  /* 0x0000000000007941 */ /* 0x000fea0003800000 */
.L_x_248:
[----:B------:R-:W-:Y:S01]  /*19d0*/  IMAD R3, R13, R2, RZ ;  /* 0x000000020d037224 */ /* 0x000fe200078e02ff */
[----:B------:R-:W2:Y:S01]  /*19e0*/  S2R R6, SR_TID.X ;  /* 0x0000000000067919 */ /* 0x000ea20000002100 */
[----:B------:R-:W-:Y:S02]  /*19f0*/  IADD3 R30, R229, 0x20, RZ ;  /* 0x00000020e51e7810 */ /* 0x000fe40007ffe0ff */
[----:B------:R-:W-:Y:S01]  /*1a00*/  IMAD.IADD R2, R3, 0x1, R2 ;  /* 0x0000000103027824 */ /* 0x000fe200078e0202 */
[----:B------:R-:W-:Y:S01]  /*1a10*/  IADD3 R29, R229, 0x40, RZ ;  /* 0x00000040e51d7810 */ /* 0x000fe20007ffe0ff */
[----:B------:R-:W-:Y:S01]  /*1a20*/  IMAD R3, R3, 0x70, -R9 ;  /* 0x0000007003037824 */ /* 0x000fe200078e0a09 */
[----:B------:R-:W-:Y:S01]  /*1a30*/  IADD3 R28, R229, 0x60, RZ ;  /* 0x00000060e51c7810 */ /* 0x000fe20007ffe0ff */
[----:B------:R-:W-:Y:S01]  /*1a40*/  IMAD.SHL.U32 R7, R30, 0x40, RZ ;  /* 0x000000401e077824 */ /* 0x000fe200078e00ff */
[----:B------:R-:W-:-:S02]  /*1a50*/  IMNMX R2, R159, R2, PT ;  /* 0x000000029f027217 */ /* 0x000fc40003800200 */
[----:B------:R-:W-:Y:S01]  /*1a60*/  IMNMX R3, RZ, R3, !PT ;  /* 0x00000003ff037217 */ /* 0x000fe20007800200 */
[----:B------:R-:W-:Y:S01]  /*1a70*/  IMAD.SHL.U32 R8, R28, 0x40, RZ ;  /* 0x000000401c087824 */ /* 0x000fe200078e00ff */
[----:B------:R-:W-:Y:S01]  /*1a80*/  LOP3.LUT R157, R7, 0x1c0, RZ, 0xc0, !PT ;  /* 0x000001c0079d7812 */ /* 0x000fe200078ec0ff */
[----:B------:R-:W-:-:S03]  /*1a90*/  IMAD R2, R2, 0x70, -R9 ;  /* 0x0000007002027824 */ /* 0x000fc600078e0a09 */
[----:B------:R-:W-:Y:S02]  /*1aa0*/  LOP3.LUT R156, R8, 0x1c0, RZ, 0xc0, !PT ;  /* 0x000001c0089c7812 */ /* 0x000fe400078ec0ff */
[----:B------:R-:W-:Y:S02]  /*1ab0*/  IMNMX R2, R2, R0, PT ;  /* 0x0000000002027217 */ /* 0x000fe40003800200 */
[----:B------:R-:W-:Y:S02]  /*1ac0*/  SHF.R.U32.HI R215, RZ, 0x3, R157 ;  /* 0x00000003ffd77819 */ /* 0x000fe4000001169d */
[----:B------:R-:W-:Y:S02]  /*1ad0*/  ISETP.GT.AND P0, PT, R2, R3, PT ;  /* 0x000000030200720c */ /* 0x000fe40003f04270 */
[----:B------:R-:W-:Y:S02]  /*1ae0*/  SHF.R.U32.HI R3, RZ, 0x4, R3 ;  /* 0x00000004ff037819 */ /* 0x000fe40000011603 */
[----:B--2---:R-:W-:-:S02]  /*1af0*/  SHF.R.S32.HI R18, RZ, 0x1f, R6 ;  /* 0x0000001fff127819 */ /* 0x004fc40000011406 */
[----:B------:R-:W-:Y:S01]  /*1b00*/  SHF.R.S32.HI R217, RZ, 0x1f, R6 ;  /* 0x0000001fffd97819 */ /* 0x000fe20000011406 */
[----:B-1----:R-:W-:Y:S01]  /*1b10*/  IMAD.WIDE.U32 R4, R3, 0x24924925, RZ ;  /* 0x2492492503047825 */ /* 0x002fe200078e00ff */
[----:B------:R-:W-:-:S03]  /*1b20*/  LEA.HI R18, R18, R6, RZ, 0x3 ;  /* 0x0000000612127211 */ /* 0x000fc600078f18ff */
[----:B------:R-:W-:Y:S01]  /*1b30*/  IMAD.MOV.U32 R140, RZ, RZ, R5 ;  /* 0x000000ffff8c7224 */ /* 0x000fe200078e0005 */
[----:B------:R-:W-:Y:S02]  /*1b40*/  LOP3.LUT R18, R18, 0xfffffff8, RZ, 0xc0, !PT ;  /* 0xfffffff812127812 */ /* 0x000fe400078ec0ff */
[----:B------:R-:W-:Y:S01]  /*1b50*/  @P0 IADD3 R3, R2, 0x6f, RZ ;  /* 0x0000006f02030810 */ /* 0x000fe20007ffe0ff */
[----:B------:R-:W-:Y:S01]  /*1b60*/  @P0 IMAD.MOV.U32 R2, RZ, RZ, RZ ;  /* 0x000000ffff020224 */ /* 0x000fe200078e00ff */
[----:B------:R-:W-:Y:S01]  /*1b70*/  SHF.R.S32.HI R5, RZ, 0x1f, R30 ;  /* 0x0000001fff057819 */ /* 0x000fe2000001141e */
[----:B------:R-:W-:Y:S02]  /*1b80*/  IMAD.MOV.U32 R4, RZ, RZ, R140 ;  /* 0x000000ffff047224 */ /* 0x000fe400078e008c */
[----:B------:R-:W-:Y:S01]  /*1b90*/  @P0 IMAD.HI R2, R3, -0x6db6db6d, R2 ;  /* 0x9249249303020827 */ /* 0x000fe200078e0202 */
[----:B------:R-:W-:-:S03]  /*1ba0*/  LEA.HI R5, R5, R30, RZ, 0x3 ;  /* 0x0000001e05057211 */ /* 0x000fc600078f18ff */
[----:B------:R-:W-:Y:S01]  /*1bb0*/  IMAD.IADD R18, R6, 0x1, -R18 ;  /* 0x0000000106127824 */ /* 0x000fe200078e0a12 */
[----:B------:R-:W-:-:S03]  /*1bc0*/  @P0 SHF.R.U32.HI R3, RZ, 0x1f, R2 ;  /* 0x0000001fff030819 */ /* 0x000fc60000011602 */
[----:B------:R-:W-:Y:S01]  /*1bd0*/  IMAD.SHL.U32 R36, R18, 0x8, RZ ;  /* 0x0000000812247824 */ /* 0x000fe200078e00ff */
[----:B------:R-:W-:Y:S01]  /*1be0*/  @P0 LEA.HI.SX32 R4, R2, R3, 0x1a ;  /* 0x0000000302040211 */ /* 0x000fe200078fd2ff */
[----:B------:R-:W-:Y:S01]  /*1bf0*/  IMAD.SHL.U32 R3, R229, 0x40, RZ ;  /* 0x00000040e5037824 */ /* 0x000fe200078e00ff */
[----:B------:R-:W-:Y:S01]  /*1c00*/  LEA.HI R2, R217, R6, RZ, 0x6 ;  /* 0x00000006d9027211 */ /* 0x000fe200078f30ff */
[----:B------:R-:W-:Y:S01]  /*1c10*/  IMAD.SHL.U32 R6, R29, 0x40, RZ ;  /* 0x000000401d067824 */ /* 0x000fe200078e00ff */
[----:B------:R-:W-:Y:S02]  /*1c20*/  ISETP.GT.AND P0, PT, R4, R140, PT ;  /* 0x0000008c0400720c */ /* 0x000fe40003f04270 */
[----:B------:R-:W-:Y:S01]  /*1c30*/  LOP3.LUT R158, R3, 0x1c0, RZ, 0xc0, !PT ;  /* 0x000001c0039e7812 */ /* 0x000fe200078ec0ff */
[----:B------:R-:W-:Y:S01]  /*1c40*/  IMAD.SHL.U32 R2, R2, 0x8, RZ ;  /* 0x0000000802027824 */ /* 0x000fe200078e00ff */
[----:B------:R-:W-:Y:S02]  /*1c50*/  LOP3.LUT R147, R6, 0x1c0, RZ, 0xc0, !PT ;  /* 0x000001c006937812 */ /* 0x000fe400078ec0ff */
[----:B------:R-:W-:-:S02]  /*1c60*/  SHF.R.U32.HI R193, RZ, 0x3, R158 ;  /* 0x00000003ffc17819 */ /* 0x000fc4000001169e */
[----:B------:R-:W-:Y:S02]  /*1c70*/  LOP3.LUT R3, R158, 0x38, R36, 0xf8, !PT ;  /* 0x000000389e037812 */ /* 0x000fe400078ef824 */
[----:B------:R-:W-:Y:S02]  /*1c80*/  LOP3.LUT R169, R2, 0xfffffe00, RZ, 0xc0, !PT ;  /* 0xfffffe0002a97812 */ /* 0x000fe400078ec0ff */
[----:B------:R-:W-:Y:S01]  /*1c90*/  LOP3.LUT R2, R3, R193, RZ, 0x3c, !PT ;  /* 0x000000c103027212 */ /* 0x000fe200078e3cff */
[----:B------:R-:W-:-:S04]  /*1ca0*/  IMAD.SHL.U32 R3, R5, 0x40, RZ ;  /* 0x0000004005037824 */ /* 0x000fc800078e00ff */
[----:B------:R-:W-:Y:S01]  /*1cb0*/  IMAD.IADD R2, R169, 0x1, R2 ;  /* 0x00000001a9027824 */ /* 0x000fe200078e0202 */
[----:B------:R-:W-:-:S03]  /*1cc0*/  LOP3.LUT R170, R3, 0xfffffe00, RZ, 0xc0, !PT ;  /* 0xfffffe0003aa7812 */ /* 0x000fc600078ec0ff */
[----:B------:R-:W-:Y:S01]  /*1cd0*/  IMAD.SHL.U32 R208, R2, 0x2, RZ ;  /* 0x0000000202d07824 */ /* 0x000fe200078e00ff */
[----:B------:R-:W-:Y:S05]  /*1ce0*/  @!P0 BRA `(.L_x_250) ;  /* 0x00006de000008947 */ /* 0x000fea0003800000 */
[----:B------:R-:W-:-:S04]  /*1cf0*/  ISETP.NE.U32.AND P0, PT, RZ, c[0x0][0x340], PT ;  /* 0x0000d000ff007a0c */ /* 0x000fc80003f05070 */
[----:B------:R-:W-:-:S13]  /*1d00*/  ISETP.NE.AND.EX P3, PT, RZ, c[0x0][0x344], PT, P0 ;  /* 0x0000d100ff007a0c */ /* 0x000fda0003f65300 */
[----:B------:R-:W-:-:S05]  /*1d10*/  @P3 IMAD.WIDE R2, R34, R12, c[0x0][0x340] ;  /* 0x0000d00022023625 */ /* 0x000fca00078e020c */
[----:B------:R1:W2:Y:S01]  /*1d20*/  @P3 LDG.E R20, [R2.64] ;  /* 0x0000000a02143981 */ /* 0x0002a2000c1e1900 */
[----:B------:R-:W-:Y:S01]  /*1d30*/  SHF.R.S32.HI R25, RZ, 0x1f, R229 ;  /* 0x0000001fff197819 */ /* 0x000fe200000114e5 */
[----:B------:R-:W-:Y:S01]  /*1d40*/  IMAD.MOV.U32 R148, RZ, RZ, 0x70 ;  /* 0x00000070ff947424 */ /* 0x000fe200078e00ff */
[----:B------:R-:W-:Y:S01]  /*1d50*/  IADD3 R123, P0, R229, R11, RZ ;  /* 0x0000000be57b7210 */ /* 0x000fe20007f1e0ff */
[----:B------:R-:W-:Y:S01]  /*1d60*/  IMAD.MOV.U32 R180, RZ, RZ, c[0x0][0x238] ;  /* 0x00008e00ffb47624 */ /* 0x000fe200078e00ff */
[----:B------:R-:W-:Y:S01]  /*1d70*/  SHF.R.S32.HI R37, RZ, 0x1f, R36 ;  /* 0x0000001fff257819 */ /* 0x000fe20000011424 */
[C---:B------:R-:W-:Y:S01]  /*1d80*/  IMAD R187, R148.reuse, c[0x0][0x23c], RZ ;  /* 0x00008f0094bb7a24 */ /* 0x040fe200078e02ff */
[----:B------:R-:W-:Y:S01]  /*1d90*/  LEA.HI.X.SX32 R141, R11, R25, 0x1, P0 ;  /* 0x000000190b8d7211 */ /* 0x000fe200000f0eff */
[----:B------:R-:W-:Y:S01]  /*1da0*/  IMAD.WIDE.U32 R154, R148, c[0x0][0x238], RZ ;  /* 0x00008e00949a7a25 */ /* 0x000fe200078e00ff */
[----:B------:R-:W-:Y:S01]  /*1db0*/  IADD3 R41, R4, -0x1, RZ ;  /* 0xffffffff04297810 */ /* 0x000fe20007ffe0ff */
[----:B------:R-:W-:Y:S01]  /*1dc0*/  ULDC UR4, c[0x0][0x23c] ;  /* 0x00008f0000047ab9 */ /* 0x000fe20000000800 */
[----:B------:R-:W-:Y:S01]  /*1dd0*/  SEL R23, R146, RZ, !P5 ;  /* 0x000000ff92177207 */ /* 0x000fe20006800000 */
[----:B------:R-:W-:Y:S01]  /*1de0*/  IMAD R5, R141, c[0x0][0x238], RZ ;  /* 0x00008e008d057a24 */ /* 0x000fe200078e02ff */
[----:B------:R-:W-:Y:S01]  /*1df0*/  SEL R22, R34, RZ, !P5 ;  /* 0x000000ff22167207 */ /* 0x000fe20006800000 */
[----:B------:R-:W-:Y:S01]  /*1e00*/  IMAD.MOV.U32 R181, RZ, RZ, 0x5 ;  /* 0x00000005ffb57424 */ /* 0x000fe200078e00ff */
[----:B------:R-:W-:Y:S01]  /*1e10*/  IADD3 R187, R155, R187, RZ ;  /* 0x000000bb9bbb7210 */ /* 0x000fe20007ffe0ff */
[----:B------:R-:W-:Y:S01]  /*1e20*/  IMAD R5, R123, c[0x0][0x23c], R5 ;  /* 0x00008f007b057a24 */ /* 0x000fe200078e0205 */
[----:B------:R-:W-:Y:S01]  /*1e30*/  ISETP.GE.AND P5, PT, R36, c[0x0][0x1d4], PT ;  /* 0x0000750024007a0c */ /* 0x000fe20003fa6270 */
[----:B------:R-:W-:Y:S01]  /*1e40*/  IMAD R4, R23, c[0x0][0x248], RZ ;  /* 0x0000920017047a24 */ /* 0x000fe200078e02ff */
[C---:B------:R-:W-:Y:S01]  /*1e50*/  SHF.L.U64.HI R188, R180.reuse, R181, c[0x0][0x23c] ;  /* 0x00008f00b4bc7619 */ /* 0x040fe200000102b5 */
[----:B------:R-:W-:Y:S01]  /*1e60*/  IMAD.SHL.U32 R214, R180, 0x20, RZ ;  /* 0x00000020b4d67824 */ /* 0x000fe200078e00ff */
[----:B------:R-:W-:Y:S01]  /*1e70*/  ISETP.GE.AND P4, PT, R209, c[0x0][0x1d4], PT ;  /* 0x00007500d1007a0c */ /* 0x000fe20003f86270 */
[----:B------:R-:W-:Y:S01]  /*1e80*/  IMAD R4, R22, c[0x0][0x24c], R4 ;  /* 0x0000930016047a24 */ /* 0x000fe200078e0204 */
[----:B------:R-:W-:Y:S01]  /*1e90*/  IADD3 R21, R10, R171, RZ ;  /* 0x000000ab0a157210 */ /* 0x000fe20007ffe0ff */
[----:B------:R-:W-:Y:S01]  /*1ea0*/  IMAD.WIDE.U32 R14, R180, 0x40, RZ ;  /* 0x00000040b40e7825 */ /* 0x000fe200078e00ff */
[----:B------:R-:W-:Y:S01]  /*1eb0*/  USHF.L.U32 UR5, UR4, 0x6, URZ ;  /* 0x0000000604057899 */ /* 0x000fe2000800063f */
[----:B------:R-:W-:Y:S01]  /*1ec0*/  LOP3.LUT R230, R230, 0xfffffffd, RZ, 0xc0, !PT ;  /* 0xfffffffde6e67812 */ /* 0x000fe200078ec0ff */
[----:B------:R-:W-:Y:S01]  /*1ed0*/  UIMAD UR4, UR4, 0x60, URZ ;  /* 0x00000060040478a4 */ /* 0x000fe2000f8e023f */
[----:B-1----:R-:W-:Y:S01]  /*1ee0*/  IMAD.WIDE.U32 R2, R123, c[0x0][0x238], R36 ;  /* 0x00008e007b027a25 */ /* 0x002fe200078e0024 */
[----:B------:R-:W-:-:S02]  /*1ef0*/  SHF.R.S32.HI R24, RZ, 0x1f, R21 ;  /* 0x0000001fff187819 */ /* 0x000fc40000011415 */
[----:B------:R-:W-:Y:S01]  /*1f00*/  @P5 LOP3.LUT R230, R230, 0x2, RZ, 0xfc, !PT ;  /* 0x00000002e6e65812 */ /* 0x000fe200078efcff */
[----:B------:R-:W-:Y:S01]  /*1f10*/  IMAD.IADD R3, R3, 0x1, R5 ;  /* 0x0000000103037824 */ /* 0x000fe200078e0205 */
[----:B------:R-:W-:Y:S01]  /*1f20*/  MOV R163, c[0x0][0x290] ;  /* 0x0000a40000a37a02 */ /* 0x000fe20000000f00 */
[----:B------:R-:W-:Y:S01]  /*1f30*/  IMAD R5, R41, -0x70, R0 ;  /* 0xffffff9029057824 */ /* 0x000fe200078e0200 */
[----:B------:R-:W-:Y:S01]  /*1f40*/  LOP3.LUT R230, R230, 0xfffffffe, RZ, 0xc0, !PT ;  /* 0xfffffffee6e67812 */ /* 0x000fe200078ec0ff */
[----:B------:R-:W-:Y:S01]  /*1f50*/  IMAD.WIDE.U32 R2, R31, c[0x0][0x240], R2 ;  /* 0x000090001f027a25 */ /* 0x000fe200078e0002 */
[----:B------:R-:W-:Y:S02]  /*1f60*/  SHF.R.U32.HI R27, RZ, 0x3, R156 ;  /* 0x00000003ff1b7819 */ /* 0x000fe4000001169c */
[----:B------:R-:W-:Y:S01]  /*1f70*/  IMNMX R5, R5, 0x70, PT ;  /* 0x0000007005057817 */ /* 0x000fe20003800200 */
[----:B------:R-:W-:Y:S01]  /*1f80*/  IMAD R3, R31, c[0x0][0x244], R3 ;  /* 0x000091001f037a24 */ /* 0x000fe200078e0203 */
[----:B------:R-:W-:Y:S01]  /*1f90*/  @P4 LOP3.LUT R230, R230, 0x1, RZ, 0xfc, !PT ;  /* 0x00000001e6e64812 */ /* 0x000fe200078efcff */
[----:B------:R-:W-:Y:S01]  /*1fa0*/  IMAD.SHL.U32 R32, R18, 0x4, RZ ;  /* 0x0000000412207824 */ /* 0x000fe200078e00ff */
[----:B------:R-:W-:Y:S01]  /*1fb0*/  SHF.R.U32.HI R26, RZ, 0x3, R147 ;  /* 0x00000003ff1a7819 */ /* 0x000fe20000011693 */
[----:B------:R-:W-:Y:S01]  /*1fc0*/  IMAD.IADD R8, R5, 0x1, -R229 ;  /* 0x0000000105087824 */ /* 0x000fe200078e0ae5 */
[----:B------:R-:W-:Y:S01]  /*1fd0*/  SHF.L.U64.HI R168, R163, R181, c[0x0][0x294] ;  /* 0x0000a500a3a87619 */ /* 0x000fe200000102b5 */
[----:B------:R-:W-:Y:S01]  /*1fe0*/  IMAD.WIDE.U32 R126, R22, c[0x0][0x248], R2 ;  /* 0x00009200167e7a25 */ /* 0x000fe200078e0002 */
[----:B------:R-:W-:-:S02]  /*1ff0*/  SHF.R.S32.HI R3, RZ, 0x1f, R41 ;  /* 0x0000001fff037819 */ /* 0x000fc40000011429 */
[C---:B------:R-:W-:Y:S01]  /*2000*/  ISETP.GE.AND P0, PT, R8.reuse, 0x1, PT ;  /* 0x000000010800780c */ /* 0x040fe20003f06270 */
[----:B------:R-:W-:Y:S01]  /*2010*/  IMAD R2, R187, R41, RZ ;  /* 0x00000029bb027224 */ /* 0x000fe200078e02ff */
[----:B------:R-:W-:Y:S01]  /*2020*/  MOV R124, R126 ;  /* 0x0000007e007c7202 */ /* 0x000fe20000000f00 */
[----:B------:R-:W-:Y:S01]  /*2030*/  IMAD.IADD R125, R127, 0x1, R4 ;  /* 0x000000017f7d7824 */ /* 0x000fe200078e0204 */
[----:B------:R-:W-:Y:S01]  /*2040*/  ISETP.GE.AND P2, PT, R8, 0x21, PT ;  /* 0x000000210800780c */ /* 0x000fe20003f46270 */
[-C--:B------:R-:W-:Y:S01]  /*2050*/  IMAD R4, R3, R154.reuse, R2 ;  /* 0x0000009a03047224 */ /* 0x080fe200078e0202 */
[----:B------:R-:W-:Y:S01]  /*2060*/  SHF.R.S32.HI R33, RZ, 0x1f, R32 ;  /* 0x0000001fff217819 */ /* 0x000fe20000011420 */
[----:B------:R-:W-:-:S04]  /*2070*/  IMAD.WIDE.U32 R2, R41, R154, R124 ;  /* 0x0000009a29027225 */ /* 0x000fc800078e007c */
[----:B------:R-:W-:Y:S01]  /*2080*/  IMAD.WIDE.U32 R10, R21, c[0x0][0x1e0], RZ ;  /* 0x00007800150a7a25 */ /* 0x000fe200078e00ff */
[----:B------:R-:W-:Y:S02]  /*2090*/  IADD3 R3, R3, R4, RZ ;  /* 0x0000000403037210 */ /* 0x000fe40007ffe0ff */
[----:B------:R-:W-:Y:S01]  /*20a0*/  @P0 LEA R4, P1, R2, c[0x0][0x220], 0x1 ;  /* 0x0000880002040a11 */ /* 0x000fe200078208ff */
[----:B------:R-:W-:-:S03]  /*20b0*/  IMAD.WIDE.U32 R212, R229, c[0x0][0x1e0], RZ ;  /* 0x00007800e5d47a25 */ /* 0x000fc600078e00ff */
[----:B------:R-:W-:Y:S01]  /*20c0*/  @P0 LEA.HI.X R5, R2, c[0x0][0x224], R3, 0x1, P1 ;  /* 0x0000890002050a11 */ /* 0x000fe200008f0c03 */
[----:B------:R-:W-:Y:S01]  /*20d0*/  IMAD.WIDE.U32 R164, R180, 0x60, RZ ;  /* 0x00000060b4a47825 */ /* 0x000fe200078e00ff */
[----:B------:R-:W-:-:S03]  /*20e0*/  @P2 IADD3 R7, P1, R214, R2, RZ ;  /* 0x00000002d6072210 */ /* 0x000fc60007f3e0ff */
[----:B------:R-:W-:Y:S01]  /*20f0*/  @!PT LDS RZ, [RZ] ;  /* 0x00000000fffff984 */ /* 0x000fe20000000800 */
[----:B------:R-:W-:Y:S01]  /*2100*/  @!PT LDS RZ, [RZ] ;  /* 0x00000000fffff984 */ /* 0x000fe20000000800 */
[----:B------:R-:W-:Y:S01]  /*2110*/  @!PT LDS RZ, [RZ] ;  /* 0x00000000fffff984 */ /* 0x000fe20000000800 */
[----:B------:R1:W-:Y:S01]  /*2120*/  @P0 LDGSTS.E.BYPASS.LTC128B.128 [R208+0x8100], [R4.64], !P5 ;  /* 0x0810000004d00fae */ /* 0x0003e2000e901d4a */
[----:B------:R-:W-:Y:S01]  /*2130*/  IMAD.MOV.U32 R162, RZ, RZ, c[0x0][0x280] ;  /* 0x0000a000ffa27624 */ /* 0x000fe200078e00ff */
[----:B------:R-:W-:Y:S01]  /*2140*/  IADD3 R186, R165, UR4, RZ ;  /* 0x00000004a5ba7c10 */ /* 0x000fe2000fffe0ff */
[----:B------:R-:W-:Y:S01]  /*2150*/  @P2 IMAD.X R9, R3, 0x1, R188, P1 ;  /* 0x0000000103092824 */ /* 0x000fe200008e06bc */
[C---:B------:R-:W-:Y:S01]  /*2160*/  @P2 LEA R6, P1, R7.reuse, c[0x0][0x220], 0x1 ;  /* 0x0000880007062a11 */ /* 0x040fe200078208ff */
[----:B------:R1:W-:Y:S01]  /*2170*/  @P0 LDGSTS.E.BYPASS.LTC128B.128 [R208+0xb900], [R4.64+0x80], !P4 ;  /* 0x0b90008004d00fae */ /* 0x0003e2000e101d4a */
[----:B------:R-:W-:Y:S01]  /*2180*/  ISETP.GT.AND P0, PT, R8, 0x60, PT ;  /* 0x000000600800780c */ /* 0x000fe20003f04270 */
[----:B------:R-:W-:Y:S01]  /*2190*/  IMAD.MOV.U32 R216, RZ, RZ, c[0x0][0x27c] ;  /* 0x00009f00ffd87624 */ /* 0x000fe200078e00ff */
[----:B------:R-:W-:Y:S01]  /*21a0*/  @P2 LEA.HI.X R7, R7, c[0x0][0x224], R9, 0x1, P1 ;  /* 0x0000890007072a11 */ /* 0x000fe200008f0c09 */
[----:B------:R-:W-:Y:S01]  /*21b0*/  IMAD R9, R24, c[0x0][0x1e0], RZ ;  /* 0x0000780018097a24 */ /* 0x000fe200078e02ff */
[----:B------:R-:W-:Y:S01]  /*21c0*/  ISETP.GE.AND P1, PT, R8, 0x41, PT ;  /* 0x000000410800780c */ /* 0x000fe20003f26270 */
[----:B------:R-:W-:Y:S01]  /*21d0*/  IMAD R8, R25, c[0x0][0x290], RZ ;  /* 0x0000a40019087a24 */ /* 0x000fe200078e02ff */
[C---:B------:R-:W-:Y:S01]  /*21e0*/  SHF.L.U64.HI R167, R162.reuse, R181, c[0x0][0x284] ;  /* 0x0000a100a2a77619 */ /* 0x040fe200000102b5 */
[----:B------:R3:W-:Y:S01]  /*21f0*/  @P2 LDGSTS.E.BYPASS.LTC128B.128 [R210+0x9100], [R6.64], !P5 ;  /* 0x0910000006d22fae */ /* 0x0007e2000e901d4a */
[----:B------:R-:W-:Y:S01]  /*2200*/  IMAD R9, R21, c[0x0][0x1e4], R9 ;  /* 0x0000790015097a24 */ /* 0x000fe200078e0209 */
[----:B------:R-:W-:Y:S01]  /*2210*/  SHF.L.U32 R191, R162, 0x5, RZ ;  /* 0x00000005a2bf7819 */ /* 0x000fe200000006ff */
[----:B------:R-:W-:Y:S01]  /*2220*/  IMAD R12, R229, c[0x0][0x294], R8 ;  /* 0x0000a500e50c7a24 */ /* 0x000fe200078e0208 */
[----:B------:R3:W-:Y:S01]  /*2230*/  @P2 LDGSTS.E.BYPASS.LTC128B.128 [R210+0xc900], [R6.64+0x80], !P4 ;  /* 0x0c90008006d22fae */ /* 0x0007e2000e101d4a */
[----:B------:R-:W-:-:S02]  /*2240*/  IMAD.SHL.U32 R192, R163, 0x20, RZ ;  /* 0x00000020a3c07824 */ /* 0x000fc400078e00ff */
[----:B-1----:R-:W-:-:S04]  /*2250*/  IMAD R4, R25, c[0x0][0x280], RZ ;  /* 0x0000a00019047a24 */ /* 0x002fc800078e02ff */
[C---:B------:R-:W-:Y:S02]  /*2260*/  IMAD R13, R229.reuse, c[0x0][0x284], R4 ;  /* 0x0000a100e50d7a24 */ /* 0x040fe400078e0204 */
[----:B------:R-:W-:-:S04]  /*2270*/  IMAD.WIDE.U32 R4, R229, c[0x0][0x280], R36 ;  /* 0x0000a000e5047a25 */ /* 0x000fc800078e0024 */
[----:B------:R-:W-:Y:S01]  /*2280*/  IMAD.IADD R17, R13, 0x1, R5 ;  /* 0x000000010d117824 */ /* 0x000fe200078e0205 */
[----:B------:R-:W-:Y:S01]  /*2290*/  MOV R16, R4 ;  /* 0x0000000400107202 */ /* 0x000fe20000000f00 */
[----:B------:R-:W-:Y:S01]  /*22a0*/  IMAD.IADD R5, R11, 0x1, R9 ;  /* 0x000000010b057824 */ /* 0x000fe200078e0209 */
[----:B---3--:R-:W-:Y:S01]  /*22b0*/  @P1 IADD3 R6, P2, R2, R14, RZ ;  /* 0x0000000e02061210 */ /* 0x008fe20007f5e0ff */
[----:B------:R-:W-:Y:S01]  /*22c0*/  IMAD.WIDE.U32 R8, R229, c[0x0][0x280], R32 ;  /* 0x0000a000e5087a25 */ /* 0x000fe200078e0020 */
[----:B------:R-:W-:Y:S02]  /*22d0*/  MOV R4, R10 ;  /* 0x0000000a00047202 */ /* 0x000fe40000000f00 */
[----:B------:R-:W-:Y:S01]  /*22e0*/  @P1 IADD3.X R7, R3, UR5, R15, P2, !PT ;  /* 0x0000000503071c10 */ /* 0x000fe200097fe40f */
[----:B------:R-:W-:Y:S01]  /*22f0*/  IMAD.WIDE.U32 R10, R229, c[0x0][0x290], R32 ;  /* 0x0000a400e50a7a25 */ /* 0x000fe200078e0020 */
[----:B------:R-:W-:Y:S02]  /*2300*/  @P1 LEA R14, P2, R6, c[0x0][0x220], 0x1 ;  /* 0x00008800060e1a11 */ /* 0x000fe400078408ff */
[----:B------:R-:W-:Y:S01]  /*2310*/  IADD3 R9, R9, R13, RZ ;  /* 0x0000000d09097210 */ /* 0x000fe20007ffe0ff */
[----:B------:R-:W-:Y:S01]  /*2320*/  @P0 IMAD.WIDE.U32 R2, R180, 0x60, R2 ;  /* 0x00000060b4020825 */ /* 0x000fe200078e0002 */
[----:B------:R-:W-:-:S03]  /*2330*/  @P1 LEA.HI.X R15, R6, c[0x0][0x224], R7, 0x1, P2 ;  /* 0x00008900060f1a11 */ /* 0x000fc600010f0c07 */
[----:B------:R-:W-:Y:S01]  /*2340*/  IMAD.WIDE.U32 R6, R229, c[0x0][0x290], R36 ;  /* 0x0000a400e5067a25 */ /* 0x000fe200078e0024 */
[----:B------:R-:W-:Y:S01]  /*2350*/  @P0 IADD3 R3, R3, UR4, RZ ;  /* 0x0000000403030c10 */ /* 0x000fe2000fffe0ff */
[----:B------:R1:W-:Y:S02]  /*2360*/  @P1 LDGSTS.E.BYPASS.LTC128B.128 [R210+0xa100], [R14.64], !P5 ;  /* 0x0a1000000ed21fae */ /* 0x0003e4000e901d4a */
[----:B------:R-:W-:Y:S01]  /*2370*/  IMAD.WIDE.U32 R18, R31, c[0x0][0x1e8], R4 ;  /* 0x00007a001f127a25 */ /* 0x000fe200078e0004 */
[----:B------:R-:W-:Y:S01]  /*2380*/  MOV R4, R6 ;  /* 0x0000000600047202 */ /* 0x000fe20000000f00 */
[----:B------:R1:W-:Y:S02]  /*2390*/  @P1 LDGSTS.E.BYPASS.LTC128B.128 [R210+0xd900], [R14.64+0x80], !P4 ;  /* 0x0d9000800ed21fae */ /* 0x0003e4000e101d4a */
[----:B------:R-:W-:Y:S02]  /*23a0*/  IMAD.IADD R5, R12, 0x1, R7 ;  /* 0x000000010c057824 */ /* 0x000fe400078e0207 */
[----:B------:R-:W-:Y:S01]  /*23b0*/  IMAD.IADD R7, R11, 0x1, R12 ;  /* 0x000000010b077824 */ /* 0x000fe200078e020c */
[C---:B------:R-:W-:Y:S01]  /*23c0*/  @P0 LEA R12, P2, R2.reuse, c[0x0][0x220], 0x1 ;  /* 0x00008800020c0a11 */ /* 0x040fe200078408ff */
[----:B------:R-:W-:Y:S01]  /*23d0*/  IMAD.MOV.U32 R6, RZ, RZ, R10 ;  /* 0x000000ffff067224 */ /* 0x000fe200078e000a */
[----:B------:R-:W-:Y:S01]  /*23e0*/  MOV R10, R18 ;  /* 0x00000012000a7202 */ /* 0x000fe20000000f00 */
[----:B------:R-:W-:Y:S01]  /*23f0*/  IMAD R11, R31, c[0x0][0x1ec], R19 ;  /* 0x00007b001f0b7a24 */ /* 0x000fe200078e0213 */
[----:B------:R-:W-:Y:S01]  /*2400*/  @P0 LEA.HI.X R13, R2, c[0x0][0x224], R3, 0x1, P2 ;  /* 0x00008900020d0a11 */ /* 0x000fe200010f0c03 */
[----:B-----5:R-:W-:Y:S01]  /*2410*/  IMAD.WIDE.U32 R108, R145, c[0x0][0x280], R16 ;  /* 0x0000a000916c7a25 */ /* 0x020fe200078e0010 */
[----:B------:R-:W-:-:S02]  /*2420*/  SHF.R.S32.HI R2, RZ, 0x1f, R145 ;  /* 0x0000001fff027819 */ /* 0x000fc40000011491 */
[----:B------:R-:W-:Y:S01]  /*2430*/  SHF.R.S32.HI R3, RZ, 0x1f, R29 ;  /* 0x0000001fff037819 */ /* 0x000fe2000001141d */
[----:B------:R3:W-:Y:S01]  /*2440*/  @P0 LDGSTS.E.BYPASS.LTC128B.128 [R210+0xb100], [R12.64], !P5 ;  /* 0x0b1000000cd20fae */ /* 0x0007e2000e901d4a */
[----:B------:R-:W-:Y:S02]  /*2450*/  IMAD.WIDE.U32 R106, R145, c[0x0][0x290], R4 ;  /* 0x0000a400916a7a25 */ /* 0x000fe400078e0004 */
[----:B------:R-:W-:Y:S01]  /*2460*/  LEA.HI R3, R3, R29, RZ, 0x3 ;  /* 0x0000001d03037211 */ /* 0x000fe200078f18ff */
[----:B------:R3:W-:Y:S01]  /*2470*/  @P0 LDGSTS.E.BYPASS.LTC128B.128 [R210+0xe900], [R12.64+0x80], !P4 ;  /* 0x0e9000800cd20fae */ /* 0x0007e2000e101d4a */
[----:B------:R-:W-:Y:S02]  /*2480*/  IMAD R18, R2, c[0x0][0x290], RZ ;  /* 0x0000a40002127a24 */ /* 0x000fe400078e02ff */
[----:B------:R-:W-:Y:S01]  /*2490*/  IMAD.WIDE.U32 R102, R145, c[0x0][0x290], R6 ;  /* 0x0000a40091667a25 */ /* 0x000fe200078e0006 */
[----:B------:R-:W0:Y:S01]  /*24a0*/  LDGDEPBAR ;  /* 0x00000000000079af */ /* 0x000e220000000000 */
[----:B------:R-:W-:Y:S02]  /*24b0*/  WARPSYNC 0xffffffff ;  /* 0xffffffff00007948 */ /* 0x000fe40003800000 */
[----:B------:R-:W-:-:S02]  /*24c0*/  IMAD.SHL.U32 R19, R3, 0x40, RZ ;  /* 0x0000004003137824 */ /* 0x000fc400078e00ff */
[C---:B------:R-:W-:Y:S01]  /*24d0*/  IMAD R3, R145.reuse, c[0x0][0x294], R18 ;  /* 0x0000a50091037a24 */ /* 0x040fe200078e0212 */
[----:B-1----:R-:W-:Y:S01]  /*24e0*/  SHF.R.S32.HI R15, RZ, 0x1f, R28 ;  /* 0x0000001fff0f7819 */ /* 0x002fe2000001141c */
[----:B------:R-:W-:Y:S01]  /*24f0*/  IMAD.WIDE.U32 R104, R145, c[0x0][0x280], R8 ;  /* 0x0000a00091687a25 */ /* 0x000fe200078e0008 */
[----:B------:R-:W-:Y:S02]  /*2500*/  LOP3.LUT R19, R19, 0xfffffe00, RZ, 0xc0, !PT ;  /* 0xfffffe0013137812 */ /* 0x000fe400078ec0ff */
[----:B------:R-:W-:Y:S02]  /*2510*/  LEA.HI R15, R15, R28, RZ, 0x3 ;  /* 0x0000001c0f0f7211 */ /* 0x000fe400078f18ff */
[----:B------:R-:W-:Y:S02]  /*2520*/  IADD3 R119, R3, R107, RZ ;  /* 0x0000006b03777210 */ /* 0x000fe40007ffe0ff */
[----:B------:R-:W-:Y:S02]  /*2530*/  SHF.L.U32 R15, R15, 0x6, RZ ;  /* 0x000000060f0f7819 */ /* 0x000fe400000006ff */
[----:B------:R-:W-:-:S02]  /*2540*/  IADD3 R116, R103, R3, RZ ;  /* 0x0000000367747210 */ /* 0x000fc40007ffe0ff */
[----:B------:R-:W-:Y:S01]  /*2550*/  LOP3.LUT R15, R15, 0xfffffe00, RZ, 0xc0, !PT ;  /* 0xfffffe000f0f7812 */ /* 0x000fe200078ec0ff */
[----:B---3--:R-:W-:Y:S01]  /*2560*/  IMAD R13, R2, c[0x0][0x280], RZ ;  /* 0x0000a000020d7a24 */ /* 0x008fe200078e02ff */
[----:B------:R-:W-:Y:S01]  /*2570*/  SHF.L.U32 R12, R216, 0x1, RZ ;  /* 0x00000001d80c7819 */ /* 0x000fe200000006ff */
[----:B------:R-:W-:Y:S02]  /*2580*/  IMAD R2, R25, c[0x0][0x1e0], RZ ;  /* 0x0000780019027a24 */ /* 0x000fe400078e02ff */
[----:B------:R-:W-:Y:S02]  /*2590*/  IMAD R13, R145, c[0x0][0x284], R13 ;  /* 0x0000a100910d7a24 */ /* 0x000fe400078e020d */
[----:B------:R-:W-:Y:S02]  /*25a0*/  IMAD R14, R229, c[0x0][0x1e4], R2 ;  /* 0x00007900e50e7a24 */ /* 0x000fe400078e0202 */
[----:B------:R-:W-:Y:S01]  /*25b0*/  IMAD.IADD R117, R105, 0x1, R13 ;  /* 0x0000000169757824 */ /* 0x000fe200078e020d */
[----:B------:R-:W-:Y:S01]  /*25c0*/  IADD3 R120, R13, R109, RZ ;  /* 0x0000006d0d787210 */ /* 0x000fe20007ffe0ff */
[----:B------:R-:W-:Y:S01]  /*25d0*/  IMAD.IADD R139, R213, 0x1, R14 ;  /* 0x00000001d58b7824 */ /* 0x000fe200078e020e */
[----:B--2---:R-:W-:Y:S01]  /*25e0*/  @P3 SHF.R.S32.HI R2, RZ, 0x1f, R20 ;  /* 0x0000001fff023819 */ /* 0x004fe20000011414 */
[----:B------:R-:W-:Y:S01]  /*25f0*/  @!P3 IMAD.MOV.U32 R2, RZ, RZ, R146 ;  /* 0x000000ffff02b224 */ /* 0x000fe200078e0092 */
[----:B------:R-:W-:-:S04]  /*2600*/  @!P3 MOV R20, R34 ;  /* 0x000000220014b202 */ /* 0x000fc80000000f00 */
[----:B------:R-:W-:Y:S02]  /*2610*/  SEL R14, R2, RZ, !P6 ;  /* 0x000000ff020e7207 */ /* 0x000fe40007000000 */
[----:B------:R-:W-:-:S03]  /*2620*/  SEL R18, R20, RZ, !P6 ;  /* 0x000000ff14127207 */ /* 0x000fc60007000000 */
[----:B------:R-:W-:Y:S02]  /*2630*/  IMAD R2, R14, c[0x0][0x1f0], RZ ;  /* 0x00007c000e027a24 */ /* 0x000fe400078e02ff */
[----:B------:R-:W-:-:S04]  /*2640*/  IMAD.WIDE.U32 R94, R18, c[0x0][0x1f0], R10 ;  /* 0x00007c00125e7a25 */ /* 0x000fc800078e000a */
[----:B------:R-:W-:Y:S01]  /*2650*/  IMAD R2, R18, c[0x0][0x1f4], R2 ;  /* 0x00007d0012027a24 */ /* 0x000fe200078e0202 */
[----:B------:R-:W-:-:S03]  /*2660*/  IADD3 R118, P1, P0, R94, R212, R36 ;  /* 0x000000d45e767210 */ /* 0x000fc6000783e024 */
[----:B------:R-:W-:-:S05]  /*2670*/  IMAD.IADD R96, R95, 0x1, R2 ;  /* 0x000000015f607824 */ /* 0x000fca00078e0202 */
[----:B------:R-:W-:Y:S02]  /*2680*/  IADD3.X R115, R96, R139, R37, P1, P0 ;  /* 0x0000008b60737210 */ /* 0x000fe40000fe0425 */
[----:B------:R-:W-:Y:S01]  /*2690*/  ISETP.GE.AND P0, PT, R36, c[0x0][0x27c], PT ;  /* 0x00009f0024007a0c */ /* 0x000fe20003f06270 */
[C-C-:B------:R-:W-:Y:S01]  /*26a0*/  IMAD.WIDE.U32 R2, R31.reuse, c[0x0][0x260], R36.reuse ;  /* 0x000098001f027a25 */ /* 0x140fe200078e0024 */
[----:B------:R-:W-:Y:S01]  /*26b0*/  ISETP.GE.AND P2, PT, R216, 0x1, PT ;  /* 0x00000001d800780c */ /* 0x000fe20003f46270 */
[----:B------:R-:W-:Y:S01]  /*26c0*/  BAR.SYNC.DEFER_BLOCKING 0x0 ;  /* 0x0000000000007b1d */ /* 0x000fe20000010000 */
[----:B------:R-:W-:Y:S01]  /*26d0*/  SEL R6, RZ, c[0x0][0x27c], !P0 ;  /* 0x00009f00ff067a07 */ /* 0x000fe20004000000 */
[----:B------:R-:W-:Y:S01]  /*26e0*/  IMAD.WIDE.U32 R4, R31, c[0x0][0x210], R36 ;  /* 0x000084001f047a25 */ /* 0x000fe200078e0024 */
[----:B------:R-:W-:Y:S02]  /*26f0*/  LOP3.LUT R230, R230, 0xfffffff7, RZ, 0xc0, !PT ;  /* 0xfffffff7e6e67812 */ /* 0x000fe400078ec0ff */
[----:B------:R-:W-:Y:S01]  /*2700*/  IADD3 R143, P1, R229, R21, RZ ;  /* 0x00000015e58f7210 */ /* 0x000fe20007f3e0ff */
[----:B------:R-:W-:Y:S01]  /*2710*/  IMAD.IADD R6, R36, 0x1, R6 ;  /* 0x0000000124067824 */ /* 0x000fe200078e0206 */
[----:B------:R-:W-:Y:S01]  /*2720*/  ULDC.U8 UR6, c[0x0][0x298] ;  /* 0x0000a60000067ab9 */ /* 0x000fe20000000000 */
[C---:B------:R-:W-:Y:S01]  /*2730*/  IMAD R3, R31.reuse, c[0x0][0x264], R3 ;  /* 0x000099001f037a24 */ /* 0x040fe200078e0203 */
[----:B------:R-:W-:Y:S01]  /*2740*/  ULDC UR8, c[0x0][0x1e4] ;  /* 0x0000790000087ab9 */ /* 0x000fe20000000800 */
[----:B------:R-:W-:Y:S01]  /*2750*/  @P0 IADD3 R12, -R12, c[0x0][0x1d4], RZ ;  /* 0x000075000c0c0a10 */ /* 0x000fe20007ffe1ff */
[----:B------:R-:W-:Y:S01]  /*2760*/  IMAD R5, R31, c[0x0][0x214], R5 ;  /* 0x000085001f057a24 */ /* 0x000fe200078e0205 */
[----:B------:R-:W-:Y:S01]  /*2770*/  ISETP.NE.AND P0, PT, RZ, UR6, PT ;  /* 0x00000006ff007c0c */ /* 0x000fe2000bf05270 */
[----:B------:R-:W-:Y:S01]  /*2780*/  IMAD.WIDE.U32 R100, R22, c[0x0][0x268], R2 ;  /* 0x00009a0016647a25 */ /* 0x000fe200078e0002 */
[----:B------:R-:W-:Y:S01]  /*2790*/  SHF.R.S32.HI R7, RZ, 0x1f, R12 ;  /* 0x0000001fff077819 */ /* 0x000fe2000001140c */
[----:B------:R-:W-:Y:S01]  /*27a0*/  UMOV UR7, 0x60 ;  /* 0x0000006000077882 */ /* 0x000fe20000000000 */
[----:B------:R-:W-:Y:S01]  /*27b0*/  @P2 LOP3.LUT R230, R230, 0x8, RZ, 0xfc, !PT ;  /* 0x00000008e6e62812 */ /* 0x000fe200078efcff */
[----:B------:R-:W-:Y:S01]  /*27c0*/  IMAD.WIDE.U32 R98, R18, c[0x0][0x218], R4 ;  /* 0x0000860012627a25 */ /* 0x000fe200078e0004 */
[----:B------:R-:W-:Y:S01]  /*27d0*/  LEA.HI R9, R7, R12, RZ, 0x4 ;  /* 0x0000000c07097211 */ /* 0x000fe200078f20ff */
[----:B------:R-:W-:Y:S01]  /*27e0*/  ULDC UR5, c[0x0][0x284] ;  /* 0x0000a10000057ab9 */ /* 0x000fe20000000800 */
[----:B------:R-:W-:Y:S01]  /*27f0*/  SHF.R.S32.HI R7, RZ, 0x1f, R6 ;  /* 0x0000001fff077819 */ /* 0x000fe20000011406 */
[----:B------:R-:W-:Y:S01]  /*2800*/  IMAD R8, R23, c[0x0][0x268], RZ ;  /* 0x00009a0017087a24 */ /* 0x000fe200078e02ff */
[----:B------:R-:W-:Y:S01]  /*2810*/  SHF.R.S32.HI R3, RZ, 0x4, R9 ;  /* 0x00000004ff037819 */ /* 0x000fe20000011409 */
[----:B------:R-:W-:Y:S01]  /*2820*/  IMAD R10, R14, c[0x0][0x218], RZ ;  /* 0x000086000e0a7a24 */ /* 0x000fe200078e02ff */
[CC--:B------:R-:W-:Y:S01]  /*2830*/  LEA.HI R2, R7.reuse, R6.reuse, RZ, 0x3 ;  /* 0x0000000607027211 */ /* 0x0c0fe200078f18ff */
[----:B------:R-:W-:Y:S01]  /*2840*/  IMAD R16, R22, c[0x0][0x26c], R8 ;  /* 0x00009b0016107a24 */ /* 0x000fe200078e0208 */
[----:B------:R-:W-:Y:S01]  /*2850*/  LEA.HI R6, R7, R6, RZ, 0x6 ;  /* 0x0000000607067211 */ /* 0x000fe200078f30ff */
[----:B------:R-:W-:Y:S01]  /*2860*/  IMAD R17, R18, c[0x0][0x21c], R10 ;  /* 0x0000870012117a24 */ /* 0x000fe200078e020a */
[----:B------:R-:W-:Y:S01]  /*2870*/  LOP3.LUT R5, R158, 0x38, R2, 0xf8, !PT ;  /* 0x000000389e057812 */ /* 0x000fe200078ef802 */
[----:B------:R-:W-:Y:S01]  /*2880*/  ULDC UR4, c[0x0][0x294] ;  /* 0x0000a50000047ab9 */ /* 0x000fe20000000800 */
[----:B------:R-:W-:Y:S01]  /*2890*/  LEA.HI.SX32 R3, R2, R3, 0x1d ;  /* 0x0000000302037211 */ /* 0x000fe200078feaff */
[----:B------:R-:W-:Y:S01]  /*28a0*/  IMAD.MOV.U32 R179, RZ, RZ, 0x6 ;  /* 0x00000006ffb37424 */ /* 0x000fe200078e00ff */
[----:B------:R-:W-:Y:S01]  /*28b0*/  SHF.R.S32.HI R4, RZ, 0x6, R6 ;  /* 0x00000006ff047819 */ /* 0x000fe20000011406 */
[----:B------:R-:W-:Y:S01]  /*28c0*/  UIMAD UR8, UR8, 0x60, URZ ;  /* 0x00000060080878a4 */ /* 0x000fe2000f8e023f */
[----:B------:R-:W-:Y:S01]  /*28d0*/  LOP3.LUT R6, R157, 0x38, R2, 0xf8, !PT ;  /* 0x000000389d067812 */ /* 0x000fe200078ef802 */
[----:B------:R-:W-:Y:S01]  /*28e0*/  IMAD.SHL.U32 R93, R3, 0x8, RZ ;  /* 0x00000008035d7824 */ /* 0x000fe200078e00ff */
[----:B------:R-:W-:Y:S01]  /*28f0*/  LOP3.LUT R11, R5, R193, RZ, 0x3c, !PT ;  /* 0x000000c1050b7212 */ /* 0x000fe200078e3cff */
[C---:B------:R-:W-:Y:S01]  /*2900*/  IMAD R7, R4.reuse, 0x1c00, R170 ;  /* 0x00001c0004077824 */ /* 0x040fe200078e02aa */
[----:B------:R-:W-:Y:S01]  /*2910*/  SHF.R.S32.HI R5, RZ, 0x1f, R3 ;  /* 0x0000001fff057819 */ /* 0x000fe20000011403 */
[C---:B------:R-:W-:Y:S01]  /*2920*/  IMAD R8, R4.reuse, 0x1c00, R169 ;  /* 0x00001c0004087824 */ /* 0x040fe200078e02a9 */
[--C-:B------:R-:W-:Y:S01]  /*2930*/  LOP3.LUT R9, R147, 0x38, R2.reuse, 0xf8, !PT ;  /* 0x0000003893097812 */ /* 0x100fe200078ef802 */
[----:B------:R-:W-:Y:S01]  /*2940*/  IMAD R10, R4, 0x1c00, R19 ;  /* 0x00001c00040a7824 */ /* 0x000fe200078e0213 */
[----:B------:R-:W-:Y:S01]  /*2950*/  LOP3.LUT R6, R6, R215, RZ, 0x3c, !PT ;  /* 0x000000d706067212 */ /* 0x000fe200078e3cff */
[----:B------:R-:W-:Y:S01]  /*2960*/  IMAD.IADD R14, R8, 0x1, R11 ;  /* 0x00000001080e7824 */ /* 0x000fe200078e020b */
[----:B------:R-:W-:Y:S01]  /*2970*/  LEA.HI R5, R5, R3, RZ, 0x3 ;  /* 0x0000000305057211 */ /* 0x000fe200078f18ff */
[----:B------:R-:W-:Y:S01]  /*2980*/  UIMAD UR5, UR7, UR5, URZ ;  /* 0x00000005070572a4 */ /* 0x000fe2000f8e023f */
[----:B------:R-:W-:Y:S01]  /*2990*/  LOP3.LUT R9, R9, R26, RZ, 0x3c, !PT ;  /* 0x0000001a09097212 */ /* 0x000fe200078e3cff */
[----:B------:R-:W-:Y:S01]  /*29a0*/  UIMAD UR4, UR7, UR4, URZ ;  /* 0x00000004070472a4 */ /* 0x000fe2000f8e023f */
[----:B------:R-:W-:Y:S01]  /*29b0*/  IADD3 R13, R7, R6, RZ ;  /* 0x00000006070d7210 */ /* 0x000fe20007ffe0ff */
[----:B------:R-:W-:Y:S01]  /*29c0*/  IMAD R176, R148, c[0x0][0x1e4], RZ ;  /* 0x0000790094b07a24 */ /* 0x000fe200078e02ff */
[----:B------:R-:W-:Y:S01]  /*29d0*/  LOP3.LUT R6, R156, 0x38, R2, 0xf8, !PT ;  /* 0x000000389c067812 */ /* 0x000fe200078ef802 */
[----:B------:R-:W-:Y:S01]  /*29e0*/  IMAD.IADD R12, R10, 0x1, R9 ;  /* 0x000000010a0c7824 */ /* 0x000fe200078e0209 */
[----:B------:R-:W-:Y:S01]  /*29f0*/  SHF.R.S32.HI R3, RZ, 0x3, R5 ;  /* 0x00000003ff037819 */ /* 0x000fe20000011405 */
[----:B------:R-:W-:Y:S01]  /*2a00*/  IMAD R9, R4, 0x1c00, R15 ;  /* 0x00001c0004097824 */ /* 0x000fe200078e020f */
[----:B------:R-:W-:Y:S01]  /*2a10*/  LOP3.LUT R5, R147, 0x38, R93, 0xf8, !PT ;  /* 0x0000003893057812 */ /* 0x000fe200078ef85d */
[----:B------:R-:W-:Y:S01]  /*2a20*/  IMAD R177, R148, c[0x0][0x284], RZ ;  /* 0x0000a10094b17a24 */ /* 0x000fe200078e02ff */
[-C--:B------:R-:W-:Y:S01]  /*2a30*/  LOP3.LUT R8, R6, R27.reuse, RZ, 0x3c, !PT ;  /* 0x0000001b06087212 */ /* 0x080fe200078e3cff */
[C---:B------:R-:W-:Y:S01]  /*2a40*/  IMAD R6, R3.reuse, 0x1c00, R19 ;  /* 0x00001c0003067824 */ /* 0x040fe200078e0213 */
[----:B------:R-:W-:Y:S01]  /*2a50*/  LOP3.LUT R4, R156, 0x38, R93, 0xf8, !PT ;  /* 0x000000389c047812 */ /* 0x000fe200078ef85d */
[----:B------:R-:W-:Y:S01]  /*2a60*/  IMAD R7, R3, 0x1c00, R15 ;  /* 0x00001c0003077824 */ /* 0x000fe200078e020f */
[----:B------:R-:W-:Y:S01]  /*2a70*/  LOP3.LUT R5, R5, R26, RZ, 0x3c, !PT ;  /* 0x0000001a05057212 */ /* 0x000fe200078e3cff */
[----:B------:R-:W-:Y:S01]  /*2a80*/  IMAD.IADD R11, R9, 0x1, R8 ;  /* 0x00000001090b7824 */ /* 0x000fe200078e0208 */
[----:B------:R-:W-:Y:S01]  /*2a90*/  LOP3.LUT R4, R4, R27, RZ, 0x3c, !PT ;  /* 0x0000001b04047212 */ /* 0x000fe200078e3cff */
[----:B------:R-:W-:Y:S01]  /*2aa0*/  IMAD R178, R148, c[0x0][0x294], RZ ;  /* 0x0000a50094b27a24 */ /* 0x000fe200078e02ff */
[----:B------:R-:W-:Y:S01]  /*2ab0*/  IADD3 R10, R6, R5, RZ ;  /* 0x00000005060a7210 */ /* 0x000fe20007ffe0ff */
[----:B------:R-:W-:Y:S01]  /*2ac0*/  IMAD.WIDE.U32 R152, R148, c[0x0][0x1e0], RZ ;  /* 0x0000780094987a25 */ /* 0x000fe200078e00ff */
[----:B------:R-:W-:-:S02]  /*2ad0*/  LOP3.LUT R6, R158, 0x38, R93, 0xf8, !PT ;  /* 0x000000389e067812 */ /* 0x000fc400078ef85d */
[----:B------:R-:W-:Y:S01]  /*2ae0*/  LOP3.LUT R5, R157, 0x38, R93, 0xf8, !PT ;  /* 0x000000389d057812 */ /* 0x000fe200078ef85d */
[----:B------:R-:W-:Y:S01]  /*2af0*/  IMAD.IADD R9, R7, 0x1, R4 ;  /* 0x0000000107097824 */ /* 0x000fe200078e0204 */
[----:B------:R-:W-:Y:S01]  /*2b00*/  LOP3.LUT R6, R6, R193, RZ, 0x3c, !PT ;  /* 0x000000c106067212 */ /* 0x000fe200078e3cff */
[C---:B------:R-:W-:Y:S01]  /*2b10*/  IMAD R7, R3.reuse, 0x1c00, R169 ;  /* 0x00001c0003077824 */ /* 0x040fe200078e02a9 */
[----:B------:R-:W-:Y:S01]  /*2b20*/  MOV R15, c[0x0][0x1e0] ;  /* 0x00007800000f7a02 */ /* 0x000fe20000000f00 */
[----:B------:R-:W-:Y:S01]  /*2b30*/  IMAD R4, R3, 0x1c00, R170 ;  /* 0x00001c0003047824 */ /* 0x000fe200078e02aa */
[----:B------:R-:W-:Y:S01]  /*2b40*/  LOP3.LUT R3, R5, R215, RZ, 0x3c, !PT ;  /* 0x000000d705037212 */ /* 0x000fe200078e3cff */
[----:B------:R-:W-:Y:S01]  /*2b50*/  IMAD.IADD R8, R7, 0x1, R6 ;  /* 0x0000000107087824 */ /* 0x000fe200078e0206 */
[----:B------:R-:W-:Y:S01]  /*2b60*/  SHF.R.S32.HI R5, RZ, 0x1f, R29 ;  /* 0x0000001fff057819 */ /* 0x000fe2000001141d */
[----:B------:R-:W-:Y:S01]  /*2b70*/  IMAD.WIDE.U32 R150, R148, c[0x0][0x280], RZ ;  /* 0x0000a00094967a25 */ /* 0x000fe200078e00ff */
[----:B------:R-:W-:-:S02]  /*2b80*/  SHF.R.S32.HI R6, RZ, 0x1f, R28 ;  /* 0x0000001fff067819 */ /* 0x000fc4000001141c */
[----:B------:R-:W-:Y:S01]  /*2b90*/  LOP3.LUT R230, R230, 0xfffffffb, RZ, 0xc0, !PT ;  /* 0xfffffffbe6e67812 */ /* 0x000fe200078ec0ff */
[----:B------:R-:W-:Y:S01]  /*2ba0*/  IMAD.IADD R7, R4, 0x1, R3 ;  /* 0x0000000104077824 */ /* 0x000fe200078e0203 */
[----:B------:R-:W-:Y:S01]  /*2bb0*/  SHF.R.S32.HI R3, RZ, 0x1f, R30 ;  /* 0x0000001fff037819 */ /* 0x000fe2000001141e */
[----:B------:R-:W-:Y:S01]  /*2bc0*/  IMAD.WIDE.U32 R194, R28, c[0x0][0x1e0], RZ ;  /* 0x000078001cc27a25 */ /* 0x000fe200078e00ff */
[----:B------:R-:W-:Y:S02]  /*2bd0*/  LOP3.LUT R112, R2, 0xfffffff8, RZ, 0xc0, !PT ;  /* 0xfffffff802707812 */ /* 0x000fe400078ec0ff */
[----:B------:R-:W-:Y:S01]  /*2be0*/  SHF.L.U32 R189, R162, 0x6, RZ ;  /* 0x00000006a2bd7819 */ /* 0x000fe200000006ff */
[----:B------:R-:W-:Y:S01]  /*2bf0*/  IMAD R4, R3, c[0x0][0x1e0], RZ ;  /* 0x0000780003047a24 */ /* 0x000fe200078e02ff */
[----:B------:R-:W-:Y:S01]  /*2c00*/  ISETP.GE.AND P6, PT, R36, c[0x0][0x1d4], PT ;  /* 0x0000750024007a0c */ /* 0x000fe20003fc6270 */
[----:B------:R-:W-:Y:S01]  /*2c10*/  IMAD R3, R5, c[0x0][0x1e0], RZ ;  /* 0x0000780005037a24 */ /* 0x000fe200078e02ff */
[----:B------:R-:W-:Y:S01]  /*2c20*/  SHF.L.U64.HI R181, R15, R181, c[0x0][0x1e4] ;  /* 0x000079000fb57619 */ /* 0x000fe200000102b5 */
[----:B------:R-:W-:Y:S01]  /*2c30*/  IMAD R5, R6, c[0x0][0x1e0], RZ ;  /* 0x0000780006057a24 */ /* 0x000fe200078e02ff */
[----:B------:R-:W-:Y:S01]  /*2c40*/  @P0 LOP3.LUT R230, R230, 0x4, RZ, 0xfc, !PT ;  /* 0x00000004e6e60812 */ /* 0x000fe200078efcff */
[----:B------:R-:W-:Y:S01]  /*2c50*/  IMAD R6, R30, c[0x0][0x1e4], R4 ;  /* 0x000079001e067a24 */ /* 0x000fe200078e0204 */
[----:B------:R-:W-:Y:S01]  /*2c60*/  IADD3 R177, R151, R177, RZ ;  /* 0x000000b197b17210 */ /* 0x000fe20007ffe0ff */
[C---:B------:R-:W-:Y:S01]  /*2c70*/  IMAD.WIDE.U32 R184, R162.reuse, 0x60, RZ ;  /* 0x00000060a2b87825 */ /* 0x040fe200078e00ff */
[----:B------:R-:W-:-:S02]  /*2c80*/  SHF.L.U64.HI R162, R162, R179, c[0x0][0x284] ;  /* 0x0000a100a2a27619 */ /* 0x000fc400000102b3 */
[----:B------:R-:W-:Y:S01]  /*2c90*/  SHF.L.U32 R200, R15, 0x5, RZ ;  /* 0x000000050fc87819 */ /* 0x000fe200000006ff */
[----:B------:R-:W-:Y:S01]  /*2ca0*/  IMAD.WIDE.U32 R182, R163, 0x60, RZ ;  /* 0x00000060a3b67825 */ /* 0x000fe200078e00ff */
[----:B------:R-:W-:Y:S02]  /*2cb0*/  IADD3 R121, R185, UR5, RZ ;  /* 0x00000005b9797c10 */ /* 0x000fe4000fffe0ff */
[----:B------:R-:W-:Y:S01]  /*2cc0*/  SHF.R.S32.HI R114, RZ, 0x1f, R112 ;  /* 0x0000001fff727819 */ /* 0x000fe20000011470 */
[----:B------:R-:W-:Y:S01]  /*2cd0*/  IMAD.WIDE.U32 R160, R15, 0x60, RZ ;  /* 0x000000600fa07825 */ /* 0x000fe200078e00ff */
[----:B------:R-:W-:Y:S02]  /*2ce0*/  IADD3 R122, R183, UR4, RZ ;  /* 0x00000004b77a7c10 */ /* 0x000fe4000fffe0ff */
[----:B------:R-:W-:Y:S01]  /*2cf0*/  SHF.R.S32.HI R113, RZ, 0x1f, R93 ;  /* 0x0000001fff717819 */ /* 0x000fe2000001145d */
[----:B------:R-:W-:Y:S01]  /*2d00*/  IMAD R4, R28, c[0x0][0x1e4], R5 ;  /* 0x000079001c047a24 */ /* 0x000fe200078e0205 */
[----:B------:R-:W-:Y:S01]  /*2d10*/  IADD3 R175, R161, UR8, RZ ;  /* 0x00000008a1af7c10 */ /* 0x000fe2000fffe0ff */
[----:B------:R-:W-:Y:S01]  /*2d20*/  IMAD.WIDE.U32 R148, R148, c[0x0][0x290], RZ ;  /* 0x0000a40094947a25 */ /* 0x000fe200078e00ff */
[----:B------:R-:W-:-:S02]  /*2d30*/  SHF.L.U32 R135, R14, 0x1, RZ ;  /* 0x000000010e877819 */ /* 0x000fc400000006ff */
[----:B------:R-:W-:Y:S01]  /*2d40*/  IADD3 R136, R195, R4, RZ ;  /* 0x00000004c3887210 */ /* 0x000fe20007ffe0ff */
[----:B------:R-:W-:Y:S01]  /*2d50*/  IMAD.WIDE.U32 R198, R30, c[0x0][0x1e0], RZ ;  /* 0x000078001ec67a25 */ /* 0x000fe200078e00ff */
[----:B------:R-:W-:Y:S02]  /*2d60*/  SHF.L.U32 R132, R11, 0x1, RZ ;  /* 0x000000010b847819 */ /* 0x000fe400000006ff */
[----:B------:R-:W-:Y:S01]  /*2d70*/  SHF.L.U32 R129, R8, 0x1, RZ ;  /* 0x0000000108817819 */ /* 0x000fe200000006ff */
[----:B------:R-:W-:-:S04]  /*2d80*/  IMAD.WIDE.U32 R196, R29, c[0x0][0x1e0], RZ ;  /* 0x000078001dc47a25 */ /* 0x000fc800078e00ff */
[----:B------:R-:W-:Y:S02]  /*2d90*/  IMAD R3, R29, c[0x0][0x1e4], R3 ;  /* 0x000079001d037a24 */ /* 0x000fe400078e0203 */
[C---:B------:R-:W-:Y:S01]  /*2da0*/  IMAD.SHL.U32 R211, R180.reuse, 0x40, RZ ;  /* 0x00000040b4d37824 */ /* 0x040fe200078e00ff */
[-C--:B------:R-:W-:Y:S01]  /*2db0*/  SHF.L.U64.HI R180, R180, R179.reuse, c[0x0][0x23c] ;  /* 0x00008f00b4b47619 */ /* 0x080fe200000102b3 */
[C---:B------:R-:W-:Y:S01]  /*2dc0*/  IMAD.SHL.U32 R190, R163.reuse, 0x40, RZ ;  /* 0x00000040a3be7824 */ /* 0x040fe200078e00ff */
[-C--:B------:R-:W-:Y:S01]  /*2dd0*/  SHF.L.U64.HI R163, R163, R179.reuse, c[0x0][0x294] ;  /* 0x0000a500a3a37619 */ /* 0x080fe200000102b3 */
[----:B------:R-:W-:Y:S01]  /*2de0*/  IMAD.X R142, R25, 0x1, R24, P1 ;  /* 0x00000001198e7824 */ /* 0x000fe200008e0618 */
[----:B------:R-:W-:Y:S01]  /*2df0*/  SHF.L.U64.HI R179, R15, R179, c[0x0][0x1e4] ;  /* 0x000079000fb37619 */ /* 0x000fe200000102b3 */
[----:B------:R-:W-:Y:S02]  /*2e00*/  IMAD.IADD R176, R153, 0x1, R176 ;  /* 0x0000000199b07824 */ /* 0x000fe400078e02b0 */
[----:B------:R-:W-:-:S02]  /*2e10*/  IMAD.IADD R178, R149, 0x1, R178 ;  /* 0x0000000195b27824 */ /* 0x000fc400078e02b2 */
[----:B------:R-:W-:Y:S02]  /*2e20*/  IMAD.SHL.U32 R206, R15, 0x40, RZ ;  /* 0x000000400fce7824 */ /* 0x000fe400078e00ff */
[----:B------:R-:W-:Y:S02]  /*2e30*/  IMAD.IADD R138, R199, 0x1, R6 ;  /* 0x00000001c78a7824 */ /* 0x000fe400078e0206 */
[----:B------:R-:W-:Y:S02]  /*2e40*/  IMAD.IADD R137, R197, 0x1, R3 ;  /* 0x00000001c5897824 */ /* 0x000fe400078e0203 */
[----:B------:R-:W-:Y:S02]  /*2e50*/  IMAD.IADD R111, R101, 0x1, R16 ;  /* 0x00000001656f7824 */ /* 0x000fe400078e0210 */
[----:B------:R-:W-:Y:S02]  /*2e60*/  IMAD.IADD R110, R99, 0x1, R17 ;  /* 0x00000001636e7824 */ /* 0x000fe400078e0211 */
[----:B------:R-:W-:-:S02]  /*2e70*/  IMAD.SHL.U32 R134, R13, 0x2, RZ ;  /* 0x000000020d867824 */ /* 0x000fc400078e00ff */
[----:B------:R-:W-:Y:S02]  /*2e80*/  IMAD.SHL.U32 R133, R12, 0x2, RZ ;  /* 0x000000020c857824 */ /* 0x000fe400078e00ff */
[----:B------:R-:W-:Y:S02]  /*2e90*/  IMAD.SHL.U32 R131, R10, 0x2, RZ ;  /* 0x000000020a837824 */ /* 0x000fe400078e00ff */
[----:B------:R-:W-:Y:S02]  /*2ea0*/  IMAD.SHL.U32 R130, R9, 0x2, RZ ;  /* 0x0000000209827824 */ /* 0x000fe400078e00ff */
[----:B------:R-:W-:Y:S02]  /*2eb0*/  IMAD.SHL.U32 R128, R7, 0x2, RZ ;  /* 0x0000000207807824 */ /* 0x000fe400078e00ff */
.L_x_299:
[----:B------:R-:W-:Y:S01]  /*2ec0*/  SHF.R.S32.HI R97, RZ, 0x1f, R41 ;  /* 0x0000001fff617819 */ /* 0x000fe20000011429 */
[-C--:B-1----:R-:W-:Y:S01]  /*2ed0*/  IMAD R2, R176, R41.reuse, RZ ;  /* 0x00000029b0027224 */ /* 0x082fe200078e02ff */
[----:B------:R-:W-:Y:S01]  /*2ee0*/  ISETP.GE.AND P2, PT, R216, 0x1, PT ;  /* 0x00000001d800780c */ /* 0x000fe20003f46270 */
[----:B------:R-:W-:Y:S04]  /*2ef0*/  DEPBAR.LE SB0, 0x0 ;  /* 0x000080000000791a */ /* 0x000fe80000000000 */
[C---:B------:R-:W-:Y:S01]  /*2f00*/  IADD3 R218, R229.reuse, 0x60, RZ ;  /* 0x00000060e5da7810 */ /* 0x040fe20007ffe0ff */
[----:B------:R-:W-:Y:S01]  /*2f10*/  IMAD.WIDE.U32 R80, R152, R41, RZ ;  /* 0x0000002998507225 */ /* 0x000fe200078e00ff */
[C---:B------:R-:W-:Y:S01]  /*2f20*/  IADD3 R219, R229.reuse, 0x40, RZ ;  /* 0x00000040e5db7810 */ /* 0x040fe20007ffe0ff */
[----:B------:R-:W-:Y:S01]  /*2f30*/  WARPSYNC 0xffffffff ;  /* 0xffffffff00007948 */ /* 0x000fe20003800000 */
[----:B------:R-:W-:Y:S01]  /*2f40*/  IADD3 R220, R229, 0x20, RZ ;  /* 0x00000020e5dc7810 */ /* 0x000fe20007ffe0ff */
[----:B------:R-:W-:Y:S01]  /*2f50*/  IMAD R2, R97, R152, R2 ;  /* 0x0000009861027224 */ /* 0x000fe200078e0202 */
[----:B------:R-:W-:Y:S01]  /*2f60*/  BAR.SYNC.DEFER_BLOCKING 0x0 ;  /* 0x0000000000007b1d */ /* 0x000fe20000010000 */
[C---:B------:R-:W-:Y:S02]  /*2f70*/  IADD3 R3, P1, P0, R118.reuse, R80, R200 ;  /* 0x0000005076037210 */ /* 0x040fe4000783e0c8 */
[----:B------:R-:W-:Y:S05]  /*2f80*/  IMAD.IADD R86, R81, 0x1, R2 ;  /* 0x0000000151567824 */ /* 0x000fea00078e0202 */
[----:B------:R-:W-:Y:S02]  /*2f90*/  IADD3.X R5, R115, R86, R181, P1, P0 ;  /* 0x0000005673057210 */ /* 0x000fe40000fe04b5 */
[-C--:B------:R-:W-:Y:S04]  /*2fa0*/  IADD3 R2, P0, R118, R80.reuse, RZ ;  /* 0x0000005076027210 */ /* 0x080fe80007f1e0ff */
[----:B------:R-:W-:Y:S01]  /*2fb0*/  LEA R66, P1, R2, c[0x0][0x1c8], 0x1 ;  /* 0x0000720002427a11 */ /* 0x000fe200078208ff */
[----:B------:R-:W-:Y:S01]  /*2fc0*/  IMAD.X R4, R86, 0x1, R115, P0 ;  /* 0x0000000156047824 */ /* 0x000fe200000e0673 */
[C---:B------:R-:W-:Y:S04]  /*2fd0*/  LEA R72, P0, R3.reuse, c[0x0][0x1c8], 0x1 ;  /* 0x0000720003487a11 */ /* 0x040fe800078008ff */
[----:B------:R-:W-:Y:S02]  /*2fe0*/  LEA.HI.X R67, R2, c[0x0][0x1cc], R4, 0x1, P1 ;  /* 0x0000730002437a11 */ /* 0x000fe400008f0c04 */
[----:B------:R-:W-:Y:S02]  /*2ff0*/  LEA.HI.X R73, R3, c[0x0][0x1cc], R5, 0x1, P0 ;  /* 0x0000730003497a11 */ /* 0x000fe400000f0c05 */
[C---:B------:R-:W-:Y:S04]  /*3000*/  IADD3 R2, P1, P0, R118.reuse, R80, R206 ;  /* 0x0000005076027210 */ /* 0x040fe8000783e0ce */
[C---:B------:R-:W-:Y:S01]  /*3010*/  IADD3.X R4, R115.reuse, R86, R179, P1, P0 ;  /* 0x0000005673047210 */ /* 0x040fe20000fe04b3 */
[----:B------:R-:W-:Y:S01]  /*3020*/  BSSY B2, `(.L_x_251) ;  /* 0x00004e2000027945 */ /* 0x000fe20003800000 */
[----:B------:R-:W-:Y:S04]  /*3030*/  IADD3 R3, P1, P0, R118, R80, R160 ;  /* 0x0000005076037210 */ /* 0x000fe8000783e0a0 */
[----:B------:R-:W-:Y:S02]  /*3040*/  IADD3.X R5, R115, R86, R175, P1, P0 ;  /* 0x0000005673057210 */ /* 0x000fe40000fe04af */
[C---:B------:R-:W-:Y:S02]  /*3050*/  LEA R76, P1, R2.reuse, c[0x0][0x1c8], 0x1 ;  /* 0x00007200024c7a11 */ /* 0x040fe400078208ff */
[C---:B------:R-:W-:Y:S02]  /*3060*/  LEA R82, P0, R3.reuse, c[0x0][0x1c8], 0x1 ;  /* 0x0000720003527a11 */ /* 0x040fe400078008ff */
[----:B------:R-:W-:Y:S02]  /*3070*/  LEA.HI.X R77, R2, c[0x0][0x1cc], R4, 0x1, P1 ;  /* 0x00007300024d7a11 */ /* 0x000fe400008f0c04 */
[----:B------:R-:W-:Y:S01]  /*3080*/  LEA.HI.X R83, R3, c[0x0][0x1cc], R5, 0x1, P0 ;  /* 0x0000730003537a11 */ /* 0x000fe200000f0c05 */
[----:B------:R-:W-:-:S05]  /*3090*/  @!P2 BRA `(.L_x_252) ;  /* 0x00004ae00000a947 */ /* 0x000fca0003800000 */
[-C--:B------:R-:W-:Y:S01]  /*30a0*/  IMAD R4, R177, R41.reuse, RZ ;  /* 0x00000029b1047224 */ /* 0x080fe200078e02ff */
[----:B------:R-:W-:Y:S01]  /*30b0*/  LOP3.LUT P2, RZ, R230, 0x4, RZ, 0xc0, !PT ;  /* 0x00000004e6ff7812 */ /* 0x000fe2000784c0ff */
[-C--:B------:R-:W-:Y:S02]  /*30c0*/  IMAD R3, R178, R41.reuse, RZ ;  /* 0x00000029b2037224 */ /* 0x080fe400078e02ff */
[----:B------:R-:W-:Y:S02]  /*30d0*/  IMAD R2, R41, -0x70, R0 ;  /* 0xffffff9029027824 */ /* 0x000fe400078e0200 */
[-C--:B------:R-:W-:Y:S03]  /*30e0*/  IMAD.WIDE.U32 R34, R150, R41.reuse, RZ ;  /* 0x0000002996227225 */ /* 0x080fe600078e00ff */
[----:B------:R-:W-:Y:S01]  /*30f0*/  IMNMX R79, R2, 0x70, PT ;  /* 0x00000070024f7817 */ /* 0x000fe20003800200 */
[----:B------:R-:W-:Y:S04]  /*3100*/  IMAD.WIDE.U32 R70, R148, R41, RZ ;  /* 0x0000002994467225 */ /* 0x000fe800078e00ff */
[C---:B------:R-:W-:Y:S02]  /*3110*/  IMAD R4, R97.reuse, R150, R4 ;  /* 0x0000009661047224 */ /* 0x040fe400078e0204 */
[----:B------:R-:W-:Y:S03]  /*3120*/  IMAD R3, R97, R148, R3 ;  /* 0x0000009461037224 */ /* 0x000fe600078e0203 */
[----:B------:R-:W-:Y:S02]  /*3130*/  IADD3 R42, R35, R4, RZ ;  /* 0x00000004232a7210 */ /* 0x000fe40007ffe0ff */
[----:B------:R-:W-:Y:S01]  /*3140*/  IADD3 R44, R71, R3, RZ ;  /* 0x00000003472c7210 */ /* 0x000fe20007ffe0ff */
[----:B------:R-:W-:-:S05]  /*3150*/  @!P2 BRA `(.L_x_253) ;  /* 0x000026500000a947 */ /* 0x000fca0003800000 */
[----:B------:R-:W-:Y:S01]  /*3160*/  ISETP.GE.AND P5, PT, R229, R79, PT ;  /* 0x0000004fe500720c */ /* 0x000fe20003fa6270 */
[----:B------:R-:W-:Y:S01]  /*3170*/  BSSY B0, `(.L_x_254) ;  /* 0x000001b000007945 */ /* 0x000fe20003800000 */
[----:B------:R-:W-:Y:S01]  /*3180*/  CS2R R50, SRZ ;  /* 0x0000000000327805 */ /* 0x000fe2000001ff00 */
[----:B------:R-:W-:Y:S01]  /*3190*/  CS2R R46, SRZ ;  /* 0x00000000002e7805 */ /* 0x000fe2000001ff00 */
[----:B------:R-:W-:Y:S01]  /*31a0*/  CS2R R38, SRZ ;  /* 0x0000000000267805 */ /* 0x000fe2000001ff00 */
[----:B------:R-:W-:Y:S01]  /*31b0*/  CS2R R12, SRZ ;  /* 0x00000000000c7805 */ /* 0x000fe2000001ff00 */
[----:B------:R-:W-:Y:S07]  /*31c0*/  CS2R R2, SRZ ;  /* 0x0000000000027805 */ /* 0x000fee000001ff00 */
[----:B------:R-:W-:-:S05]  /*31d0*/  @P5 BRA `(.L_x_255) ;  /* 0x0000014000005947 */ /* 0x000fca0003800000 */
[----:B------:R-:W-:Y:S01]  /*31e0*/  IADD3 R2, P0, R104, R34, RZ ;  /* 0x0000002268027210 */ /* 0x000fe20007f1e0ff */
[----:B------:R-:W-:Y:S01]  /*31f0*/  CS2R R38, SRZ ;  /* 0x0000000000267805 */ /* 0x000fe2000001ff00 */
[----:B------:R-:W-:Y:S01]  /*3200*/  CS2R R46, SRZ ;  /* 0x00000000002e7805 */ /* 0x000fe2000001ff00 */
[----:B------:R-:W-:Y:S02]  /*3210*/  CS2R R12, SRZ ;  /* 0x00000000000c7805 */ /* 0x000fe4000001ff00 */
[----:B------:R-:W-:Y:S01]  /*3220*/  IMAD.X R4, R42, 0x1, R117, P0 ;  /* 0x000000012a047824 */ /* 0x000fe200000e0675 */
[----:B------:R-:W-:Y:S05]  /*3230*/  IADD3 R3, P0, R102, R70, RZ ;  /* 0x0000004666037210 */ /* 0x000fea0007f1e0ff */
[----:B------:R-:W-:Y:S01]  /*3240*/  IMAD.X R5, R44, 0x1, R116, P0 ;  /* 0x000000012c057824 */ /* 0x000fe200000e0674 */
[C---:B------:R-:W-:Y:S04]  /*3250*/  LEA R6, P0, R2.reuse, c[0x0][0x270], 0x1 ;  /* 0x00009c0002067a11 */ /* 0x040fe800078008ff */
[----:B------:R-:W-:Y:S02]  /*3260*/  LEA.HI.X R7, R2, c[0x0][0x274], R4, 0x1, P0 ;  /* 0x00009d0002077a11 */ /* 0x000fe400000f0c04 */
[C---:B------:R-:W-:Y:S04]  /*3270*/  LEA R4, P0, R3.reuse, c[0x0][0x288], 0x1 ;  /* 0x0000a20003047a11 */ /* 0x040fe800078008ff */
[----:B------:R-:W-:Y:S02]  /*3280*/  LEA.HI.X R5, R3, c[0x0][0x28c], R5, 0x1, P0 ;  /* 0x0000a30003057a11 */ /* 0x000fe400000f0c05 */
[----:B------:R-:W-:Y:S01]  /*3290*/  ISETP.GE.AND P0, PT, R32, c[0x0][0x27c], PT ;  /* 0x00009f0020007a0c */ /* 0x000fe20003f06270 */
[----:B------:R-:W-:Y:S11]  /*32a0*/  CS2R R2, SRZ ;  /* 0x0000000000027805 */ /* 0x000ff6000001ff00 */
[----:B------:R-:W-:Y:S01]  /*32b0*/  @!UPT UIADD3 URZ, URZ, URZ, URZ ;  /* 0x0000003f3f3ff290 */ /* 0x000fe2000fffe03f */
[----:B------:R1:W5:Y:S04]  /*32c0*/  @!P0 LDG.E.64 R38, [R6.64] ;  /* 0x0000000a06268981 */ /* 0x000368000c1e1b00 */
[----:B------:R1:W5:Y:S01]  /*32d0*/  @!P0 LDG.E.64 R2, [R4.64] ;  /* 0x0000000a04028981 */ /* 0x000362000c1e1b00 */
[----:B------:R-:W-:Y:S11]  /*32e0*/  ISETP.GE.AND P0, PT, R68, c[0x0][0x27c], PT ;  /* 0x00009f0044007a0c */ /* 0x000ff60003f06270 */
[----:B------:R-:W-:Y:S02]  /*32f0*/  @!UPT UIADD3 URZ, URZ, URZ, URZ ;  /* 0x0000003f3f3ff290 */ /* 0x000fe4000fffe03f */
[----:B------:R1:W5:Y:S04]  /*3300*/  @!P0 LDG.E.64 R46, [R6.64+0x40] ;  /* 0x0000400a062e8981 */ /* 0x000368000c1e1b00 */
[----:B------:R1:W5:Y:S02]  /*3310*/  @!P0 LDG.E.64 R12, [R4.64+0x40] ;  /* 0x0000400a040c8981 */ /* 0x000364000c1e1b00 */
.L_x_255:
[----:B------:R-:W-:Y:S05]  /*3320*/  BSYNC B0 ;  /* 0x0000000000007941 */ /* 0x000fea0003800000 */
.L_x_254:
[----:B------:R-:W-:Y:S01]  /*3330*/  ISETP.GE.AND P4, PT, R220, R79, PT ;  /* 0x0000004fdc00720c */ /* 0x000fe20003f86270 */
[----:B-1---5:R-:W-:Y:S01]  /*3340*/  IMAD.MOV.U32 R4, RZ, RZ, R46 ;  /* 0x000000ffff047224 */ /* 0x022fe200078e002e */
[----:B------:R-:W-:Y:S01]  /*3350*/  BSSY B0, `(.L_x_256) ;  /* 0x0000026000007945 */ /* 0x000fe20003800000 */
[----:B------:R-:W-:Y:S01]  /*3360*/  IMAD.MOV.U32 R7, RZ, RZ, R47 ;  /* 0x000000ffff077224 */ /* 0x000fe200078e002f */
[----:B------:R-:W-:Y:S01]  /*3370*/  CS2R R48, SRZ ;  /* 0x0000000000307805 */ /* 0x000fe2000001ff00 */
[----:B------:R-:W-:Y:S01]  /*3380*/  IMAD.MOV.U32 R6, RZ, RZ, R38 ;  /* 0x000000ffff067224 */ /* 0x000fe200078e0026 */
[----:B------:R-:W-:Y:S01]  /*3390*/  CS2R R16, SRZ ;  /* 0x0000000000107805 */ /* 0x000fe2000001ff00 */
[----:B------:R-:W-:Y:S01]  /*33a0*/  IMAD.MOV.U32 R5, RZ, RZ, R39 ;  /* 0x000000ffff057224 */ /* 0x000fe200078e0027 */
[----:B------:R-:W-:Y:S01]  /*33b0*/  PRMT R45, R4, 0x5410, R7 ;  /* 0x00005410042d7816 */ /* 0x000fe20000000007 */
[----:B------:R-:W-:Y:S01]  /*33c0*/  CS2R R14, SRZ ;  /* 0x00000000000e7805 */ /* 0x000fe2000001ff00 */
[----:B------:R-:W-:Y:S02]  /*33d0*/  MOV R4, R12 ;  /* 0x0000000c00047202 */ /* 0x000fe40000000f00 */
[----:B------:R-:W-:Y:S01]  /*33e0*/  PRMT R40, R6, 0x7610, R40 ;  /* 0x0000761006287816 */ /* 0x000fe20000000028 */
[----:B------:R-:W-:Y:S01]  /*33f0*/  IMAD.MOV.U32 R6, RZ, RZ, R13 ;  /* 0x000000ffff067224 */ /* 0x000fe200078e000d */
[----:B------:R-:W-:Y:S01]  /*3400*/  PRMT R43, R5, 0x7610, R43 ;  /* 0x00007610052b7816 */ /* 0x000fe2000000002b */
[----:B------:R-:W-:Y:S01]  /*3410*/  IMAD.MOV.U32 R5, RZ, RZ, R2 ;  /* 0x000000ffff057224 */ /* 0x000fe200078e0002 */
[----:B------:R-:W-:Y:S02]  /*3420*/  PRMT R19, R4, 0x7610, R19 ;  /* 0x0000761004137816 */ /* 0x000fe40000000013 */
[----:B------:R-:W-:Y:S02]  /*3430*/  MOV R4, R3 ;  /* 0x0000000300047202 */ /* 0x000fe40000000f00 */
[----:B------:R-:W-:Y:S02]  /*3440*/  PRMT R19, R19, 0x5410, R6 ;  /* 0x0000541013137816 */ /* 0x000fe40000000006 */
[----:B------:R-:W-:Y:S01]  /*3450*/  PRMT R18, R5, 0x5410, R4 ;  /* 0x0000541005127816 */ /* 0x000fe20000000004 */
[----:B------:R-:W-:-:S05]  /*3460*/  @P4 BRA `(.L_x_257) ;  /* 0x0000014000004947 */ /* 0x000fca0003800000 */
[----:B------:R-:W-:Y:S01]  /*3470*/  IADD3 R4, P1, P0, R104, R34, R191 ;  /* 0x0000002268047210 */ /* 0x000fe2000783e0bf */
[----:B------:R-:W-:Y:S01]  /*3480*/  CS2R R48, SRZ ;  /* 0x0000000000307805 */ /* 0x000fe2000001ff00 */
[----:B------:R-:W-:Y:S01]  /*3490*/  CS2R R14, SRZ ;  /* 0x00000000000e7805 */ /* 0x000fe2000001ff00 */
[----:B------:R-:W-:Y:S01]  /*34a0*/  CS2R R50, SRZ ;  /* 0x0000000000327805 */ /* 0x000fe2000001ff00 */
[----:B------:R-:W-:Y:S01]  /*34b0*/  IADD3.X R7, R117, R42, R167, P1, P0 ;  /* 0x0000002a75077210 */ /* 0x000fe20000fe04a7 */
[----:B------:R-:W-:Y:S01]  /*34c0*/  CS2R R16, SRZ ;  /* 0x0000000000107805 */ /* 0x000fe2000001ff00 */
[----:B------:R-:W-:Y:S04]  /*34d0*/  IADD3 R5, P1, P0, R102, R70, R192 ;  /* 0x0000004666057210 */ /* 0x000fe8000783e0c0 */
[----:B------:R-:W-:Y:S02]  /*34e0*/  IADD3.X R8, R116, R44, R168, P1, P0 ;  /* 0x0000002c74087210 */ /* 0x000fe40000fe04a8 */
[C---:B------:R-:W-:Y:S04]  /*34f0*/  LEA R6, P0, R4.reuse, c[0x0][0x270], 0x1 ;  /* 0x00009c0004067a11 */ /* 0x040fe800078008ff */
[----:B------:R-:W-:Y:S02]  /*3500*/  LEA.HI.X R7, R4, c[0x0][0x274], R7, 0x1, P0 ;  /* 0x00009d0004077a11 */ /* 0x000fe400000f0c07 */
[C---:B------:R-:W-:Y:S04]  /*3510*/  LEA R4, P0, R5.reuse, c[0x0][0x288], 0x1 ;  /* 0x0000a20005047a11 */ /* 0x040fe800078008ff */
[----:B------:R-:W-:Y:S02]  /*3520*/  LEA.HI.X R5, R5, c[0x0][0x28c], R8, 0x1, P0 ;  /* 0x0000a30005057a11 */ /* 0x000fe400000f0c08 */
[----:B------:R-:W-:Y:S11]  /*3530*/  ISETP.GE.AND P0, PT, R32, c[0x0][0x27c], PT ;  /* 0x00009f0020007a0c */ /* 0x000ff60003f06270 */
[----:B------:R-:W-:Y:S02]  /*3540*/  @!UPT UIADD3 URZ, URZ, URZ, URZ ;  /* 0x0000003f3f3ff290 */ /* 0x000fe4000fffe03f */
[----:B------:R1:W5:Y:S04]  /*3550*/  @!P0 LDG.E.64 R48, [R6.64] ;  /* 0x0000000a06308981 */ /* 0x000368000c1e1b00 */
[----:B------:R1:W5:Y:S01]  /*3560*/  @!P0 LDG.E.64 R14, [R4.64] ;  /* 0x0000000a040e8981 */ /* 0x000362000c1e1b00 */
[----:B------:R-:W-:Y:S11]  /*3570*/  ISETP.GE.AND P0, PT, R68, c[0x0][0x27c], PT ;  /* 0x00009f0044007a0c */ /* 0x000ff60003f06270 */
[----:B------:R-:W-:Y:S02]  /*3580*/  @!UPT UIADD3 URZ, URZ, URZ, URZ ;  /* 0x0000003f3f3ff290 */ /* 0x000fe4000fffe03f */
[----:B------:R1:W5:Y:S04]  /*3590*/  @!P0 LDG.E.64 R50, [R6.64+0x40] ;  /* 0x0000400a06328981 */ /* 0x000368000c1e1b00 */
[----:B------:R1:W5:Y:S02]  /*35a0*/  @!P0 LDG.E.64 R16, [R4.64+0x40] ;  /* 0x0000400a04108981 */ /* 0x000364000c1e1b00 */
.L_x_257:
[----:B------:R-:W-:Y:S05]  /*35b0*/  BSYNC B0 ;  /* 0x0000000000007941 */ /* 0x000fea0003800000 */
.L_x_256:
[----:B------:R-:W-:Y:S01]  /*35c0*/  ISETP.GE.AND P3, PT, R219, R79, PT ;  /* 0x0000004fdb00720c */ /* 0x000fe20003f66270 */
[----:B-1---5:R-:W-:Y:S01]  /*35d0*/  IMAD.MOV.U32 R7, RZ, RZ, R50 ;  /* 0x000000ffff077224 */ /* 0x022fe200078e0032 */
[----:B------:R-:W-:Y:S01]  /*35e0*/  MOV R5, R48 ;  /* 0x0000003000057202 */ /* 0x000fe20000000f00 */
[----:B------:R-:W-:Y:S01]  /*35f0*/  IMAD.MOV.U32 R6, RZ, RZ, R51 ;  /* 0x000000ffff067224 */ /* 0x000fe200078e0033 */
[----:B------:R-:W-:Y:S01]  /*3600*/  BSSY B0, `(.L_x_258) ;  /* 0x0000024000007945 */ /* 0x000fe20003800000 */
[----:B------:R-:W-:Y:S01]  /*3610*/  IMAD.MOV.U32 R4, RZ, RZ, R49 ;  /* 0x000000ffff047224 */ /* 0x000fe200078e0031 */
[----:B------:R-:W-:Y:S01]  /*3620*/  CS2R R58, SRZ ;  /* 0x00000000003a7805 */ /* 0x000fe2000001ff00 */
[----:B------:R-:W-:Y:S01]  /*3630*/  CS2R R54, SRZ ;  /* 0x0000000000367805 */ /* 0x000fe2000001ff00 */
[----:B------:R-:W-:Y:S01]  /*3640*/  PRMT R61, R7, 0x5410, R6 ;  /* 0x00005410073d7816 */ /* 0x000fe20000000006 */
[----:B------:R-:W-:Y:S01]  /*3650*/  IMAD.MOV.U32 R7, RZ, RZ, R16 ;  /* 0x000000ffff077224 */ /* 0x000fe200078e0010 */
[----:B------:R-:W-:Y:S01]  /*3660*/  PRMT R60, R5, 0x5410, R4 ;  /* 0x00005410053c7816 */ /* 0x000fe20000000004 */
[----:B------:R-:W-:Y:S01]  /*3670*/  IMAD.MOV.U32 R5, RZ, RZ, R14 ;  /* 0x000000ffff057224 */ /* 0x000fe200078e000e */
[----:B------:R-:W-:Y:S01]  /*3680*/  MOV R6, R17 ;  /* 0x0000001100067202 */ /* 0x000fe20000000f00 */
[----:B------:R-:W-:Y:S01]  /*3690*/  CS2R R52, SRZ ;  /* 0x0000000000347805 */ /* 0x000fe2000001ff00 */
[----:B------:R-:W-:Y:S01]  /*36a0*/  MOV R4, R15 ;  /* 0x0000000f00047202 */ /* 0x000fe20000000f00 */
[----:B------:R-:W-:Y:S01]  /*36b0*/  CS2R R22, SRZ ;  /* 0x0000000000167805 */ /* 0x000fe2000001ff00 */
[----:B------:R-:W-:Y:S01]  /*36c0*/  PRMT R29, R7, 0x5410, R6 ;  /* 0x00005410071d7816 */ /* 0x000fe20000000006 */
[----:B------:R-:W-:Y:S01]  /*36d0*/  CS2R R20, SRZ ;  /* 0x0000000000147805 */ /* 0x000fe2000001ff00 */
        /* <DEDUP_REMOVED lines=22> */
.L_x_259:
[----:B------:R-:W-:Y:S05]  /*3840*/  BSYNC B0 ;  /* 0x0000000000007941 */ /* 0x000fea0003800000 */
.L_x_258:
        /* <DEDUP_REMOVED lines=38> */
.L_x_261:
[----:B------:R-:W-:Y:S05]  /*3ab0*/  BSYNC B0 ;  /* 0x0000000000007941 */ /* 0x000fea0003800000 */
.L_x_260:
[----:B-1---5:R-:W-:Y:S01]  /*3ac0*/  MOV R5, R56 ;  /* 0x0000003800057202 */ /* 0x022fe20000000f00 */
[----:B------:R-:W-:Y:S01]  /*3ad0*/  IMAD.MOV.U32 R7, RZ, RZ, R58 ;  /* 0x000000ffff077224 */ /* 0x000fe200078e003a */
[----:B------:R-:W-:Y:S01]  /*3ae0*/  BSSY B1, `(.L_x_262) ;  /* 0x000007a000017945 */ /* 0x000fe20003800000 */
[----:B------:R-:W-:Y:S02]  /*3af0*/  IMAD.MOV.U32 R6, RZ, RZ, R59 ;  /* 0x000000ffff067224 */ /* 0x000fe400078e003b */
[----:B------:R-:W-:Y:S03]  /*3b00*/  IMAD.MOV.U32 R4, RZ, RZ, R57 ;  /* 0x000000ffff047224 */ /* 0x000fe600078e0039 */
[----:B------:R-:W-:Y:S01]  /*3b10*/  PRMT R65, R7, 0x5410, R6 ;  /* 0x0000541007417816 */ /* 0x000fe20000000006 */
[----:B------:R-:W-:Y:S01]  /*3b20*/  IMAD.MOV.U32 R7, RZ, RZ, R26 ;  /* 0x000000ffff077224 */ /* 0x000fe200078e001a */
[----:B------:R-:W-:Y:S01]  /*3b30*/  PRMT R64, R5, 0x5410, R4 ;  /* 0x0000541005407816 */ /* 0x000fe20000000004 */
[----:B------:R-:W-:Y:S01]  /*3b40*/  IMAD.MOV.U32 R5, RZ, RZ, R24 ;  /* 0x000000ffff057224 */ /* 0x000fe200078e0018 */
[----:B------:R-:W-:Y:S02]  /*3b50*/  MOV R6, R27 ;  /* 0x0000001b00067202 */ /* 0x000fe40000000f00 */
[----:B------:R-:W-:Y:S02]  /*3b60*/  MOV R4, R25 ;  /* 0x0000001900047202 */ /* 0x000fe40000000f00 */
[----:B------:R-:W-:Y:S02]  /*3b70*/  PRMT R35, R7, 0x5410, R6 ;  /* 0x0000541007237816 */ /* 0x000fe40000000006 */
[----:B------:R-:W-:Y:S01]  /*3b80*/  PRMT R34, R5, 0x5410, R4 ;  /* 0x0000541005227816 */ /* 0x000fe20000000004 */
[----:B------:R-:W-:-:S05]  /*3b90*/  @P5 BRA `(.L_x_263) ;  /* 0x000006e000005947 */ /* 0x000fca0003800000 */
[----:B------:R-:W-:Y:S01]  /*3ba0*/  BSSY B0, `(.L_x_264) ;  /* 0x0000036000007945 */ /* 0x000fe20003800000 */
[----:B------:R-:W-:-:S05]  /*3bb0*/  @P6 BRA `(.L_x_265) ;  /* 0x0000034000006947 */ /* 0x000fca0003800000 */
[----:B------:R-:W-:Y:S01]  /*3bc0*/  ISETP.GE.AND P0, PT, R32, c[0x0][0x27c], PT ;  /* 0x00009f0020007a0c */ /* 0x000fe20003f06270 */
[----:B------:R-:W1:Y:S11]  /*3bd0*/  LDS.128 R8, [R208+0x8100] ;  /* 0x00810000d0087984 */ /* 0x000e760000000c00 */
[----:B------:R-:W-:Y:S01]  /*3be0*/  @!UPT UIADD3 URZ, URZ, URZ, URZ ;  /* 0x0000003f3f3ff290 */ /* 0x000fe2000fffe03f */
[----:B------:R-:W-:Y:S01]  /*3bf0*/  @!P0 SHF.R.U64 R6, R2, 0x10, R3 ;  /* 0x0000001002068819 */ /* 0x000fe20000001203 */
[----:B------:R-:W-:Y:S01]  /*3c00*/  @!P0 HADD2.F32 R2, -RZ, R18.H0_H0 ;  /* 0x20000012ff028230 */ /* 0x000fe20000004100 */
[----:B------:R-:W-:Y:S02]  /*3c10*/  @!P0 SHF.R.U64 R42, R38, 0x10, R39 ;  /* 0x00000010262a8819 */ /* 0x000fe40000001227 */
[----:B------:R-:W-:Y:S02]  /*3c20*/  @!P0 SHF.R.U32.HI R7, RZ, 0x10, R3 ;  /* 0x00000010ff078819 */ /* 0x000fe40000011603 */
[----:B------:R-:W-:Y:S01]  /*3c30*/  @!P0 SHF.R.U32.HI R44, RZ, 0x10, R39 ;  /* 0x00000010ff2c8819 */ /* 0x000fe20000011627 */
[----:B------:R-:W-:Y:S02]  /*3c40*/  @!P0 HADD2.F32 R39, -RZ, R40.H0_H0 ;  /* 0x20000028ff278230 */ /* 0x000fe40000004100 */
[----:B------:R-:W-:Y:S02]  /*3c50*/  @!P0 HADD2.F32 R42, -RZ, R42.H0_H0 ;  /* 0x2000002aff2a8230 */ /* 0x000fe40000004100 */
[----:B------:R-:W-:Y:S01]  /*3c60*/  @!P0 HADD2.F32 R44, -RZ, R44.H0_H0 ;  /* 0x2000002cff2c8230 */ /* 0x000fe20000004100 */
[----:B-1----:R-:W-:Y:S02]  /*3c70*/  @!P0 MOV R5, R8 ;  /* 0x0000000800058202 */ /* 0x002fe40000000f00 */
[----:B------:R-:W-:Y:S03]  /*3c80*/  @!P0 MOV R4, R9 ;  /* 0x0000000900048202 */ /* 0x000fe60000000f00 */
[--C-:B------:R-:W-:Y:S02]  /*3c90*/  @!P0 HADD2.F32 R38, -RZ, R5.reuse.H1_H1 ;  /* 0x30000005ff268230 */ /* 0x100fe40000004100 */
[----:B------:R-:W-:Y:S02]  /*3ca0*/  @!P0 HADD2.F32 R3, -RZ, R5.H0_H0 ;  /* 0x20000005ff038230 */ /* 0x000fe40000004100 */
[----:B------:R-:W-:Y:S01]  /*3cb0*/  @!P0 HADD2.F32 R5, -RZ, R6.H0_H0 ;  /* 0x20000006ff058230 */ /* 0x000fe20000004100 */
[-C--:B------:R-:W-:Y:S01]  /*3cc0*/  @!P0 FMUL.FTZ R69, R38, R2.reuse ;  /* 0x0000000226458220 */ /* 0x080fe20000410000 */
[--C-:B------:R-:W-:Y:S01]  /*3cd0*/  @!P0 HADD2.F32 R40, -RZ, R4.reuse.H1_H1 ;  /* 0x30000004ff288230 */ /* 0x100fe20000004100 */
[C---:B------:R-:W-:Y:S01]  /*3ce0*/  @!P0 FMUL.FTZ R2, R3.reuse, R2 ;  /* 0x0000000203028220 */ /* 0x040fe20000410000 */
[----:B------:R-:W-:Y:S01]  /*3cf0*/  @!P0 HADD2.F32 R4, -RZ, R4.H0_H0 ;  /* 0x20000004ff048230 */ /* 0x000fe20000004100 */
[----:B------:R-:W-:Y:S01]  /*3d00*/  @!P0 FFMA.FTZ R74, R3, R39, -R69 ;  /* 0x00000027034a8223 */ /* 0x000fe20000010845 */
[----:B------:R-:W-:Y:S01]  /*3d10*/  @!P0 MOV R6, R10 ;  /* 0x0000000a00068202 */ /* 0x000fe20000000f00 */
[-C--:B------:R-:W-:Y:S02]  /*3d20*/  @!P0 FMUL.FTZ R69, R40, R5.reuse ;  /* 0x0000000528458220 */ /* 0x080fe40000410000 */
[----:B------:R-:W-:Y:S01]  /*3d30*/  @!P0 FMUL.FTZ R3, R4, R5 ;  /* 0x0000000504038220 */ /* 0x000fe20000410000 */
[----:B------:R-:W-:Y:S01]  /*3d40*/  @!P0 MOV R5, R11 ;  /* 0x0000000b00058202 */ /* 0x000fe20000000f00 */
[----:B------:R-:W-:Y:S01]  /*3d50*/  @!P0 FFMA.FTZ R2, R38, R39, R2 ;  /* 0x0000002726028223 */ /* 0x000fe20000010002 */
[----:B------:R-:W-:Y:S01]  /*3d60*/  @!P0 HADD2.F32 R38, -RZ, R6.H1_H1 ;  /* 0x30000006ff268230 */ /* 0x000fe20000004100 */
[-C--:B------:R-:W-:Y:S01]  /*3d70*/  @!P0 FFMA.FTZ R71, R4, R42.reuse, -R69 ;  /* 0x0000002a04478223 */ /* 0x080fe20000010845 */
[----:B------:R-:W-:Y:S01]  /*3d80*/  @!P0 HADD2.F32 R4, -RZ, R18.H1_H1 ;  /* 0x30000012ff048230 */ /* 0x000fe20000004100 */
[----:B------:R-:W-:Y:S01]  /*3d90*/  @!P0 FFMA.FTZ R3, R40, R42, R3 ;  /* 0x0000002a28038223 */ /* 0x000fe20000010003 */
[----:B------:R-:W-:Y:S02]  /*3da0*/  @!P0 HADD2.F32 R18, -RZ, R7.H0_H0 ;  /* 0x20000007ff128230 */ /* 0x000fe40000004100 */
[----:B------:R-:W-:Y:S02]  /*3db0*/  @!P0 HADD2.F32 R7, -RZ, R6.H0_H0 ;  /* 0x20000006ff078230 */ /* 0x000fe40000004100 */
[----:B------:R-:W-:Y:S02]  /*3dc0*/  @!P0 HADD2.F32 R6, -RZ, R5.H0_H0 ;  /* 0x20000005ff068230 */ /* 0x000fe40000004100 */
[----:B------:R-:W-:Y:S02]  /*3dd0*/  @!P0 HADD2.F32 R39, -RZ, R43.H0_H0 ;  /* 0x2000002bff278230 */ /* 0x000fe40000004100 */
[----:B------:R-:W-:Y:S01]  /*3de0*/  @!P0 HADD2.F32 R43, -RZ, R5.H1_H1 ;  /* 0x30000005ff2b8230 */ /* 0x000fe20000004100 */
[-C--:B------:R-:W-:Y:S02]  /*3df0*/  @!P0 FMUL.FTZ R5, R38, R4.reuse ;  /* 0x0000000426058220 */ /* 0x080fe40000410000 */
[C---:B------:R-:W-:Y:S02]  /*3e00*/  @!P0 FMUL.FTZ R4, R7.reuse, R4 ;  /* 0x0000000407048220 */ /* 0x040fe40000410000 */
[----:B------:R-:W-:Y:S01]  /*3e10*/  @!P0 FFMA.FTZ R70, R7, R39, -R5 ;  /* 0x0000002707468223 */ /* 0x000fe20000010805 */
[----:B------:R-:W-:Y:S01]  /*3e20*/  @!P0 F2FP.PACK_AB R7, R2, R74 ;  /* 0x0000004a0207823e */ /* 0x000fe200000000ff */
[-C--:B------:R-:W-:Y:S02]  /*3e30*/  @!P0 FMUL.FTZ R5, R6, R18.reuse ;  /* 0x0000001206058220 */ /* 0x080fe40000410000 */
[----:B------:R-:W-:Y:S01]  /*3e40*/  @!P0 FMUL.FTZ R69, R43, R18 ;  /* 0x000000122b458220 */ /* 0x000fe20000410000 */
[----:B------:R-:W-:Y:S01]  /*3e50*/  @!P0 MOV R8, R7 ;  /* 0x0000000700088202 */ /* 0x000fe20000000f00 */
[----:B------:R-:W-:Y:S02]  /*3e60*/  @!P0 FFMA.FTZ R4, R38, R39, R4 ;  /* 0x0000002726048223 */ /* 0x000fe40000010004 */
[-C--:B------:R-:W-:Y:S01]  /*3e70*/  @!P0 FFMA.FTZ R69, R6, R44.reuse, -R69 ;  /* 0x0000002c06458223 */ /* 0x080fe20000010845 */
[----:B------:R-:W-:Y:S01]  /*3e80*/  @!P0 F2FP.PACK_AB R6, R3, R71 ;  /* 0x000000470306823e */ /* 0x000fe200000000ff */
[----:B------:R-:W-:Y:S01]  /*3e90*/  @!P0 FFMA.FTZ R5, R43, R44, R5 ;  /* 0x0000002c2b058223 */ /* 0x000fe20000010005 */
[----:B------:R-:W-:Y:S02]  /*3ea0*/  @!P0 F2FP.PACK_AB R3, R4, R70 ;  /* 0x000000460403823e */ /* 0x000fe400000000ff */
[----:B------:R-:W-:Y:S02]  /*3eb0*/  @!P0 MOV R9, R6 ;  /* 0x0000000600098202 */ /* 0x000fe40000000f00 */
[----:B------:R-:W-:Y:S02]  /*3ec0*/  @!P0 F2FP.PACK_AB R2, R5, R69 ;  /* 0x000000450502823e */ /* 0x000fe400000000ff */
[----:B------:R-:W-:Y:S02]  /*3ed0*/  @!P0 MOV R10, R3 ;  /* 0x00000003000a8202 */ /* 0x000fe40000000f00 */
[----:B------:R-:W-:Y:S05]  /*3ee0*/  @!P0 MOV R11, R2 ;  /* 0x00000002000b8202 */ /* 0x000fea0000000f00 */
[----:B------:R1:W-:Y:S02]  /*3ef0*/  STG.E.128 [R66.64], R8 ;  /* 0x0000000842007986 */ /* 0x0003e4000c101d0a */
.L_x_265:
[----:B------:R-:W-:Y:S05]  /*3f00*/  BSYNC B0 ;  /* 0x0000000000007941 */ /* 0x000fea0003800000 */
.L_x_264:
[----:B------:R-:W-:Y:S11]  /*3f10*/  ISETP.GE.AND P0, PT, R209, c[0x0][0x1d4], PT ;  /* 0x00007500d1007a0c */ /* 0x000ff60003f06270 */
[----:B------:R-:W-:Y:S02]  /*3f20*/  @!UPT UIADD3 URZ, URZ, URZ, URZ ;  /* 0x0000003f3f3ff290 */ /* 0x000fe4000fffe03f */
[----:B------:R-:W-:-:S05]  /*3f30*/  @P0 BRA `(.L_x_263) ;  /* 0x0000034000000947 */ /* 0x000fca0003800000 */
[----:B------:R-:W-:Y:S01]  /*3f40*/  ISETP.GE.AND P0, PT, R68, c[0x0][0x27c], PT ;  /* 0x00009f0044007a0c */ /* 0x000fe20003f06270 */
[----:B-1----:R-:W1:Y:S11]  /*3f50*/  LDS.128 R8, [R208+0xb900] ;  /* 0x00b90000d0087984 */ /* 0x002e760000000c00 */
[----:B------:R-:W-:Y:S01]  /*3f60*/  @!UPT UIADD3 URZ, URZ, URZ, URZ ;  /* 0x0000003f3f3ff290 */ /* 0x000fe2000fffe03f */
[----:B------:R-:W-:Y:S01]  /*3f70*/  @!P0 HADD2.F32 R2, -RZ, R19.H0_H0 ;  /* 0x20000013ff028230 */ /* 0x000fe20000004100 */
[----:B------:R-:W-:Y:S01]  /*3f80*/  @!P0 SHF.R.U64 R5, R12, 0x10, R13 ;  /* 0x000000100c058819 */ /* 0x000fe2000000120d */
[----:B------:R-:W-:Y:S01]  /*3f90*/  @!P0 HADD2.F32 R12, -RZ, R45.H0_H0 ;  /* 0x2000002dff0c8230 */ /* 0x000fe20000004100 */
[----:B------:R-:W-:Y:S02]  /*3fa0*/  @!P0 SHF.R.U64 R18, R46, 0x10, R47 ;  /* 0x000000102e128819 */ /* 0x000fe4000000122f */
[----:B------:R-:W-:Y:S01]  /*3fb0*/  @!P0 SHF.R.U32.HI R7, RZ, 0x10, R13 ;  /* 0x00000010ff078819 */ /* 0x000fe2000001160d */
[----:B------:R-:W-:Y:S01]  /*3fc0*/  @!P0 HADD2.F32 R5, -RZ, R5.H0_H0 ;  /* 0x20000005ff058230 */ /* 0x000fe20000004100 */
[----:B------:R-:W-:Y:S01]  /*3fd0*/  @!P0 SHF.R.U32.HI R40, RZ, 0x10, R47 ;  /* 0x00000010ff288819 */ /* 0x000fe2000001162f */
[----:B------:R-:W-:Y:S04]  /*3fe0*/  @!P0 HADD2.F32 R18, -RZ, R18.H0_H0 ;  /* 0x20000012ff128230 */ /* 0x000fe80000004100 */
[----:B------:R-:W-:Y:S01]  /*3ff0*/  @!P0 HADD2.F32 R40, -RZ, R40.H0_H0 ;  /* 0x20000028ff288230 */ /* 0x000fe20000004100 */
[----:B-1----:R-:W-:Y:S02]  /*4000*/  @!P0 MOV R3, R8 ;  /* 0x0000000800038202 */ /* 0x002fe40000000f00 */
[----:B------:R-:W-:Y:S03]  /*4010*/  @!P0 MOV R4, R9 ;  /* 0x0000000900048202 */ /* 0x000fe60000000f00 */
[--C-:B------:R-:W-:Y:S02]  /*4020*/  @!P0 HADD2.F32 R6, -RZ, R3.reuse.H1_H1 ;  /* 0x30000003ff068230 */ /* 0x100fe40000004100 */
[----:B------:R-:W-:Y:S02]  /*4030*/  @!P0 HADD2.F32 R3, -RZ, R3.H0_H0 ;  /* 0x20000003ff038230 */ /* 0x000fe40000004100 */
[--C-:B------:R-:W-:Y:S01]  /*4040*/  @!P0 HADD2.F32 R13, -RZ, R4.reuse.H1_H1 ;  /* 0x30000004ff0d8230 */ /* 0x100fe20000004100 */
[CC--:B------:R-:W-:Y:S01]  /*4050*/  @!P0 FMUL.FTZ R38, R6.reuse, R2.reuse ;  /* 0x0000000206268220 */ /* 0x0c0fe20000410000 */
[----:B------:R-:W-:Y:S01]  /*4060*/  @!P0 HADD2.F32 R4, -RZ, R4.H0_H0 ;  /* 0x20000004ff048230 */ /* 0x000fe20000004100 */
[C---:B------:R-:W-:Y:S02]  /*4070*/  @!P0 FMUL.FTZ R2, R3.reuse, R2 ;  /* 0x0000000203028220 */ /* 0x040fe40000410000 */
[-C--:B------:R-:W-:Y:S02]  /*4080*/  @!P0 FFMA.FTZ R46, R3, R12.reuse, -R38 ;  /* 0x0000000c032e8223 */ /* 0x080fe40000010826 */
[----:B------:R-:W-:Y:S01]  /*4090*/  @!P0 FFMA.FTZ R2, R6, R12, R2 ;  /* 0x0000000c06028223 */ /* 0x000fe20000010002 */
[----:B------:R-:W-:Y:S01]  /*40a0*/  @!P0 MOV R6, R10 ;  /* 0x0000000a00068202 */ /* 0x000fe20000000f00 */
[CC--:B------:R-:W-:Y:S01]  /*40b0*/  @!P0 FMUL.FTZ R38, R13.reuse, R5.reuse ;  /* 0x000000050d268220 */ /* 0x0c0fe20000410000 */
[----:B------:R-:W-:Y:S01]  /*40c0*/  @!P0 HADD2.F32 R12, -RZ, R7.H0_H0 ;  /* 0x20000007ff0c8230 */ /* 0x000fe20000004100 */
[C---:B------:R-:W-:Y:S01]  /*40d0*/  @!P0 FMUL.FTZ R3, R4.reuse, R5 ;  /* 0x0000000504038220 */ /* 0x040fe20000410000 */
[----:B------:R-:W-:Y:S01]  /*40e0*/  @!P0 MOV R5, R11 ;  /* 0x0000000b00058202 */ /* 0x000fe20000000f00 */
[-C--:B------:R-:W-:Y:S01]  /*40f0*/  @!P0 FFMA.FTZ R44, R4, R18.reuse, -R38 ;  /* 0x00000012042c8223 */ /* 0x080fe20000010826 */
[----:B------:R-:W-:Y:S01]  /*4100*/  @!P0 HADD2.F32 R4, -RZ, R19.H1_H1 ;  /* 0x30000013ff048230 */ /* 0x000fe20000004100 */
[----:B------:R-:W-:Y:S01]  /*4110*/  @!P0 FFMA.FTZ R3, R13, R18, R3 ;  /* 0x000000120d038223 */ /* 0x000fe20000010003 */
[--C-:B------:R-:W-:Y:S02]  /*4120*/  @!P0 HADD2.F32 R19, -RZ, R6.reuse.H1_H1 ;  /* 0x30000006ff138230 */ /* 0x100fe40000004100 */
[----:B------:R-:W-:Y:S02]  /*4130*/  @!P0 HADD2.F32 R7, -RZ, R6.H0_H0 ;  /* 0x20000006ff078230 */ /* 0x000fe40000004100 */
[----:B------:R-:W-:Y:S02]  /*4140*/  @!P0 HADD2.F32 R6, -RZ, R5.H0_H0 ;  /* 0x20000005ff068230 */ /* 0x000fe40000004100 */
[----:B------:R-:W-:Y:S02]  /*4150*/  @!P0 HADD2.F32 R38, -RZ, R45.H1_H1 ;  /* 0x3000002dff268230 */ /* 0x000fe40000004100 */
[----:B------:R-:W-:Y:S01]  /*4160*/  @!P0 HADD2.F32 R39, -RZ, R5.H1_H1 ;  /* 0x30000005ff278230 */ /* 0x000fe20000004100 */
[-C--:B------:R-:W-:Y:S02]  /*4170*/  @!P0 FMUL.FTZ R5, R19, R4.reuse ;  /* 0x0000000413058220 */ /* 0x080fe40000410000 */
[C---:B------:R-:W-:Y:S02]  /*4180*/  @!P0 FMUL.FTZ R4, R7.reuse, R4 ;  /* 0x0000000407048220 */ /* 0x040fe40000410000 */
[----:B------:R-:W-:Y:S01]  /*4190*/  @!P0 FFMA.FTZ R43, R7, R38, -R5 ;  /* 0x00000026072b8223 */ /* 0x000fe20000010805 */
[----:B------:R-:W-:Y:S01]  /*41a0*/  @!P0 F2FP.PACK_AB R7, R2, R46 ;  /* 0x0000002e0207823e */ /* 0x000fe200000000ff */
[CC--:B------:R-:W-:Y:S02]  /*41b0*/  @!P0 FMUL.FTZ R5, R6.reuse, R12.reuse ;  /* 0x0000000c06058220 */ /* 0x0c0fe40000410000 */
[----:B------:R-:W-:Y:S01]  /*41c0*/  @!P0 FMUL.FTZ R42, R39, R12 ;  /* 0x0000000c272a8220 */ /* 0x000fe20000410000 */
[----:B------:R-:W-:Y:S01]  /*41d0*/  @!P0 MOV R8, R7 ;  /* 0x0000000700088202 */ /* 0x000fe20000000f00 */
[----:B------:R-:W-:Y:S02]  /*41e0*/  @!P0 FFMA.FTZ R4, R19, R38, R4 ;  /* 0x0000002613048223 */ /* 0x000fe40000010004 */
[----:B------:R-:W-:Y:S01]  /*41f0*/  @!P0 FFMA.FTZ R42, R6, R40, -R42 ;  /* 0x00000028062a8223 */ /* 0x000fe2000001082a */
[----:B------:R-:W-:Y:S01]  /*4200*/  @!P0 F2FP.PACK_AB R6, R3, R44 ;  /* 0x0000002c0306823e */ /* 0x000fe200000000ff */
[----:B------:R-:W-:Y:S01]  /*4210*/  @!P0 FFMA.FTZ R5, R39, R40, R5 ;  /* 0x0000002827058223 */ /* 0x000fe20000010005 */
[----:B------:R-:W-:Y:S02]  /*4220*/  @!P0 F2FP.PACK_AB R3, R4, R43 ;  /* 0x0000002b0403823e */ /* 0x000fe400000000ff */
[----:B------:R-:W-:Y:S02]  /*4230*/  @!P0 MOV R9, R6 ;  /* 0x0000000600098202 */ /* 0x000fe40000000f00 */
[----:B------:R-:W-:Y:S02]  /*4240*/  @!P0 F2FP.PACK_AB R2, R5, R42 ;  /* 0x0000002a0502823e */ /* 0x000fe400000000ff */
[----:B------:R-:W-:Y:S02]  /*4250*/  @!P0 MOV R10, R3 ;  /* 0x00000003000a8202 */ /* 0x000fe40000000f00 */
[----:B------:R-:W-:Y:S05]  /*4260*/  @!P0 MOV R11, R2 ;  /* 0x00000002000b8202 */ /* 0x000fea0000000f00 */
[----:B------:R1:W-:Y:S02]  /*4270*/  STG.E.128 [R66.64+0x80], R8 ;  /* 0x0000800842007986 */ /* 0x0003e4000c101d0a */
.L_x_263:
[----:B------:R-:W-:Y:S05]  /*4280*/  BSYNC B1 ;  /* 0x0000000000017941 */ /* 0x000fea0003800000 */
.L_x_262:
[----:B------:R-:W-:Y:S01]  /*4290*/  BSSY B1, `(.L_x_266) ;  /* 0x0000070000017945 */ /* 0x000fe20003800000 */
[----:B------:R-:W-:-:S05]  /*42a0*/  @P4 BRA `(.L_x_267) ;  /* 0x000006e000004947 */ /* 0x000fca0003800000 */
[----:B------:R-:W-:Y:S01]  /*42b0*/  BSSY B0, `(.L_x_268) ;  /* 0x0000036000007945 */ /* 0x000fe20003800000 */
[----:B------:R-:W-:-:S05]  /*42c0*/  @P6 BRA `(.L_x_269) ;  /* 0x0000034000006947 */ /* 0x000fca0003800000 */
[----:B------:R-:W-:Y:S01]  /*42d0*/  ISETP.GE.AND P0, PT, R32, c[0x0][0x27c], PT ;  /* 0x00009f0020007a0c */ /* 0x000fe20003f06270 */
[----:B-1----:R-:W1:Y:S11]  /*42e0*/  LDS.128 R8, [R208+0x9100] ;  /* 0x00910000d0087984 */ /* 0x002e760000000c00 */
[----:B------:R-:W-:Y:S01]  /*42f0*/  @!UPT UIADD3 URZ, URZ, URZ, URZ ;  /* 0x0000003f3f3ff290 */ /* 0x000fe2000fffe03f */
[----:B------:R-:W-:Y:S01]  /*4300*/  @!P0 HADD2.F32 R2, -RZ, R28.H0_H0 ;  /* 0x2000001cff028230 */ /* 0x000fe20000004100 */
[----:B------:R-:W-:Y:S01]  /*4310*/  @!P0 SHF.R.U64 R5, R14, 0x10, R15 ;  /* 0x000000100e058819 */ /* 0x000fe2000000120f */
[--C-:B------:R-:W-:Y:S01]  /*4320*/  @!P0 HADD2.F32 R12, -RZ, R60.reuse.H0_H0 ;  /* 0x2000003cff0c8230 */ /* 0x100fe20000004100 */
[----:B------:R-:W-:Y:S01]  /*4330*/  @!P0 SHF.R.U64 R14, R48, 0x10, R49 ;  /* 0x00000010300e8819 */ /* 0x000fe20000001231 */
[----:B------:R-:W-:Y:S01]  /*4340*/  @!P0 HADD2.F32 R18, -RZ, R60.H1_H1 ;  /* 0x3000003cff128230 */ /* 0x000fe20000004100 */
[----:B------:R-:W-:Y:S01]  /*4350*/  @!P0 SHF.R.U32.HI R7, RZ, 0x10, R15 ;  /* 0x00000010ff078819 */ /* 0x000fe2000001160f */
[----:B------:R-:W-:Y:S01]  /*4360*/  @!P0 HADD2.F32 R5, -RZ, R5.H0_H0 ;  /* 0x20000005ff058230 */ /* 0x000fe20000004100 */
[----:B------:R-:W-:Y:S01]  /*4370*/  @!P0 SHF.R.U32.HI R38, RZ, 0x10, R49 ;  /* 0x00000010ff268819 */ /* 0x000fe20000011631 */
        /* <DEDUP_REMOVED lines=21> */
[--C-:B------:R-:W-:Y:S02]  /*44d0*/  @!P0 HADD2.F32 R6, -RZ, R5.reuse.H0_H0 ;  /* 0x20000005ff068230 */ /* 0x100fe40000004100 */
[----:B------:R-:W-:Y:S01]  /*44e0*/  @!P0 HADD2.F32 R19, -RZ, R5.H1_H1 ;  /* 0x30000005ff138230 */ /* 0x000fe20000004100 */
[-C--:B------:R-:W-:Y:S01]  /*44f0*/  @!P0 FMUL.FTZ R5, R15, R4.reuse ;  /* 0x000000040f058220 */ /* 0x080fe20000410000 */
[----:B------:R-:W-:Y:S01]  /*4500*/  @!P0 HADD2.F32 R28, -RZ, R38.H0_H0 ;  /* 0x20000026ff1c8230 */ /* 0x000fe20000004100 */
        /* <DEDUP_REMOVED lines=16> */
.L_x_269:
[----:B------:R-:W-:Y:S05]  /*4610*/  BSYNC B0 ;  /* 0x0000000000007941 */ /* 0x000fea0003800000 */
.L_x_268:
        /* <DEDUP_REMOVED lines=55> */
.L_x_267:
[----:B------:R-:W-:Y:S05]  /*4990*/  BSYNC B1 ;  /* 0x0000000000017941 */ /* 0x000fea0003800000 */
.L_x_266:
        /* <DEDUP_REMOVED lines=56> */
.L_x_273:
[----:B------:R-:W-:Y:S05]  /*4d20*/  BSYNC B0 ;  /* 0x0000000000007941 */ /* 0x000fea0003800000 */
.L_x_272:
        /* <DEDUP_REMOVED lines=55> */
.L_x_271:
[----:B------:R-:W-:Y:S05]  /*50a0*/  BSYNC B1 ;  /* 0x0000000000017941 */ /* 0x000fea0003800000 */
.L_x_270:
        /* <DEDUP_REMOVED lines=55> */
.L_x_276:
[----:B------:R-:W-:Y:S05]  /*5420*/  BSYNC B0 ;  /* 0x0000000000007941 */ /* 0x000fea0003800000 */
.L_x_275:
        /* <DEDUP_REMOVED lines=54> */
[----:B------:R1:W-:Y:S01]  /*5790*/  STG.E.128 [R82.64+0x80], R8 ;  /* 0x0000800852007986 */ /* 0x0003e2000c101d0a */
[----:B------:R-:W-:-:S05]  /*57a0*/  BRA `(.L_x_274) ;  /* 0x0000269000007947 */ /* 0x000fca0003800000 */
.L_x_253:
[-C--:B------:R-:W-:Y:S01]  /*57b0*/  ISETP.GE.AND P0, PT, R220, R79.reuse, PT ;  /* 0x0000004fdc00720c */ /* 0x080fe20003f06270 */
[----:B------:R-:W-:Y:S01]  /*57c0*/  CS2R R22, SRZ ;  /* 0x0000000000167805 */ /* 0x000fe2000001ff00 */
[----:B------:R-:W-:Y:S01]  /*57d0*/  CS2R R20, SRZ ;  /* 0x0000000000147805 */ /* 0x000fe2000001ff00 */
[----:B------:R-:W-:Y:S01]  /*57e0*/  CS2R R66, SRZ ;  /* 0x0000000000427805 */ /* 0x000fe2000001ff00 */
[----:B------:R-:W-:Y:S01]  /*57f0*/  ISETP.GE.OR P4, PT, R36, c[0x0][0x27c], P0 ;  /* 0x00009f0024007a0c */ /* 0x000fe20000786670 */
        /* <DEDUP_REMOVED lines=10> */
[----:B------:R-:W-:Y:S02]  /*58a0*/  BSSY B0, `(.L_x_277) ;  /* 0x00000d1000007945 */ /* 0x000fe40003800000 */
[----:B------:R-:W-:Y:S04]  /*58b0*/  @!P4 IADD3 R2, P1, P0, R108, R34, R191 ;  /* 0x000000226c02c210 */ /* 0x000fe8000783e0bf */
[----:B------:R-:W-:Y:S02]  /*58c0*/  @!P4 IADD3.X R4, R120, R42, R167, P1, P0 ;  /* 0x0000002a7804c210 */ /* 0x000fe40000fe04a7 */
[----:B------:R-:W-:Y:S04]  /*58d0*/  @!P4 IADD3 R3, P1, P0, R106, R70, R192 ;  /* 0x000000466a03c210 */ /* 0x000fe8000783e0c0 */
[----:B------:R-:W-:Y:S02]  /*58e0*/  @!P4 IADD3.X R8, R119, R44, R168, P1, P0 ;  /* 0x0000002c7708c210 */ /* 0x000fe40000fe04a8 */
[----:B------:R-:W-:Y:S04]  /*58f0*/  ISETP.GE.AND P0, PT, R219, R79, PT ;  /* 0x0000004fdb00720c */ /* 0x000fe80003f06270 */
[----:B------:R-:W-:Y:S11]  /*5900*/  ISETP.GE.OR P3, PT, R36, c[0x0][0x27c], P0 ;  /* 0x00009f0024007a0c */ /* 0x000ff60000766670 */
[----:B------:R-:W-:Y:S02]  /*5910*/  @!UPT UIADD3 URZ, URZ, URZ, URZ ;  /* 0x0000003f3f3ff290 */ /* 0x000fe4000fffe03f */
[----:B------:R-:W-:Y:S04]  /*5920*/  @!P3 IADD3 R5, P1, P0, R108, R189, R34 ;  /* 0x000000bd6c05b210 */ /* 0x000fe8000783e022 */
[----:B------:R-:W-:Y:S02]  /*5930*/  @!P3 IADD3.X R10, R120, R162, R42, P1, P0 ;  /* 0x000000a2780ab210 */ /* 0x000fe40000fe042a */
[----:B------:R-:W-:Y:S04]  /*5940*/  @!P3 IADD3 R9, P1, P0, R106, R190, R70 ;  /* 0x000000be6a09b210 */ /* 0x000fe8000783e046 */
[C---:B------:R-:W-:Y:S02]  /*5950*/  @!P3 IADD3.X R12, R119.reuse, R163, R44, P1, P0 ;  /* 0x000000a3770cb210 */ /* 0x040fe40000fe042c */
[----:B------:R-:W-:Y:S04]  /*5960*/  ISETP.GE.AND P0, PT, R218, R79, PT ;  /* 0x0000004fda00720c */ /* 0x000fe80003f06270 */
[----:B------:R-:W-:Y:S11]  /*5970*/  ISETP.GE.OR P2, PT, R36, c[0x0][0x27c], P0 ;  /* 0x00009f0024007a0c */ /* 0x000ff60000746670 */
[----:B------:R-:W-:Y:S02]  /*5980*/  @!UPT UIADD3 URZ, URZ, URZ, URZ ;  /* 0x0000003f3f3ff290 */ /* 0x000fe4000fffe03f */
[----:B------:R-:W-:Y:S04]  /*5990*/  @!P2 IADD3 R11, P1, P0, R108, R184, R34 ;  /* 0x000000b86c0ba210 */ /* 0x000fe8000783e022 */
[----:B------:R-:W-:Y:S02]  /*59a0*/  @!P2 IADD3.X R14, R120, R121, R42, P1, P0 ;  /* 0x00000079780ea210 */ /* 0x000fe40000fe042a */
[----:B------:R-:W-:Y:S04]  /*59b0*/  @!P2 IADD3 R13, P1, P0, R106, R182, R70 ;  /* 0x000000b66a0da210 */ /* 0x000fe8000783e046 */
[----:B------:R-:W-:Y:S02]  /*59c0*/  @!P2 IADD3.X R15, R119, R122, R44, P1, P0 ;  /* 0x0000007a770fa210 */ /* 0x000fe40000fe042c */
[C---:B------:R-:W-:Y:S04]  /*59d0*/  @!P4 LEA R6, P0, R2.reuse, c[0x0][0x270], 0x1 ;  /* 0x00009c000206ca11 */ /* 0x040fe800078008ff */
[----:B------:R-:W-:Y:S02]  /*59e0*/  @!P4 LEA.HI.X R7, R2, c[0x0][0x274], R4, 0x1, P0 ;  /* 0x00009d000207ca11 */ /* 0x000fe400000f0c04 */
[C---:B------:R-:W-:Y:S03]  /*59f0*/  @!P4 LEA R2, P0, R3.reuse, c[0x0][0x288], 0x1 ;  /* 0x0000a2000302ca11 */ /* 0x040fe600078008ff */
[----:B------:R1:W2:Y:S01]  /*5a00*/  @!P4 LDG.E.128 R60, [R6.64] ;  /* 0x0000000a063cc981 */ /* 0x0002a2000c1e1d00 */
[----:B------:R-:W-:Y:S02]  /*5a10*/  @!P4 LEA.HI.X R3, R3, c[0x0][0x28c], R8, 0x1, P0 ;  /* 0x0000a3000303ca11 */ /* 0x000fe400000f0c08 */
[C---:B------:R-:W-:Y:S04]  /*5a20*/  @!P3 LEA R4, P0, R5.reuse, c[0x0][0x270], 0x1 ;  /* 0x00009c000504ba11 */ /* 0x040fe800078008ff */
[----:B------:R-:W-:Y:S01]  /*5a30*/  @!P3 LEA.HI.X R5, R5, c[0x0][0x274], R10, 0x1, P0 ;  /* 0x00009d000505ba11 */ /* 0x000fe200000f0c0a */
[----:B------:R3:W4:Y:S01]  /*5a40*/  @!P4 LDG.E.128 R20, [R2.64] ;  /* 0x0000000a0214c981 */ /* 0x000722000c1e1d00 */
[C---:B------:R-:W-:Y:S04]  /*5a50*/  @!P3 LEA R8, P0, R9.reuse, c[0x0][0x288], 0x1 ;  /* 0x0000a2000908ba11 */ /* 0x040fe800078008ff */
[----:B------:R-:W-:Y:S02]  /*5a60*/  @!P3 LEA.HI.X R9, R9, c[0x0][0x28c], R12, 0x1, P0 ;  /* 0x0000a3000909ba11 */ /* 0x000fe400000f0c0c */
[C---:B------:R-:W-:Y:S01]  /*5a70*/  @!P2 LEA R10, P0, R11.reuse, c[0x0][0x270], 0x1 ;  /* 0x00009c000b0aaa11 */ /* 0x040fe200078008ff */
[----:B------:R3:W4:Y:S03]  /*5a80*/  @!P3 LDG.E.128 R64, [R4.64] ;  /* 0x0000000a0440b981 */ /* 0x000726000c1e1d00 */
[----:B------:R-:W-:Y:S02]  /*5a90*/  @!P2 LEA.HI.X R11, R11, c[0x0][0x274], R14, 0x1, P0 ;  /* 0x00009d000b0baa11 */ /* 0x000fe400000f0c0e */
[C---:B------:R-:W-:Y:S03]  /*5aa0*/  @!P2 LEA R12, P0, R13.reuse, c[0x0][0x288], 0x1 ;  /* 0x0000a2000d0caa11 */ /* 0x040fe600078008ff */
[----:B------:R2:W4:Y:S01]  /*5ab0*/  @!P3 LDG.E.128 R24, [R8.64] ;  /* 0x0000000a0818b981 */ /* 0x000522000c1e1d00 */
[----:B------:R-:W-:Y:S01]  /*5ac0*/  @!P2 LEA.HI.X R13, R13, c[0x0][0x28c], R15, 0x1, P0 ;  /* 0x0000a3000d0daa11 */ /* 0x000fe200000f0c0f */
[----:B-1----:R-:W-:Y:S01]  /*5ad0*/  CS2R R6, SRZ ;  /* 0x0000000000067805 */ /* 0x002fe2000001ff00 */
[-C--:B------:R-:W-:Y:S04]  /*5ae0*/  ISETP.GE.AND P0, PT, R229, R79.reuse, PT ;  /* 0x0000004fe500720c */ /* 0x080fe80003f06270 */
[----:B------:R-:W-:Y:S01]  /*5af0*/  ISETP.GE.OR P0, PT, R36, c[0x0][0x27c], P0 ;  /* 0x00009f0024007a0c */ /* 0x000fe20000706670 */
[----:B------:R-:W4:Y:S08]  /*5b00*/  @!P2 LDG.E.128 R72, [R10.64] ;  /* 0x0000000a0a48a981 */ /* 0x000f30000c1e1d00 */
[----:B------:R-:W4:Y:S04]  /*5b10*/  @!P2 LDG.E.128 R28, [R12.64] ;  /* 0x0000000a0c1ca981 */ /* 0x000f28000c1e1d00 */
[----:B---3--:R-:W-:Y:S05]  /*5b20*/  @!P0 IADD3 R2, P1, R108, R34, RZ ;  /* 0x000000226c028210 */ /* 0x008fea0007f3e0ff */
[----:B------:R-:W-:Y:S01]  /*5b30*/  @!P0 IMAD.X R3, R42, 0x1, R120, P1 ;  /* 0x000000012a038824 */ /* 0x000fe200008e0678 */
[C---:B------:R-:W-:Y:S04]  /*5b40*/  @!P0 LEA R14, P1, R2.reuse, c[0x0][0x270], 0x1 ;  /* 0x00009c00020e8a11 */ /* 0x040fe800078208ff */
[----:B------:R-:W-:Y:S02]  /*5b50*/  @!P0 LEA.HI.X R15, R2, c[0x0][0x274], R3, 0x1, P1 ;  /* 0x00009d00020f8a11 */ /* 0x000fe400008f0c03 */
[----:B------:R-:W-:Y:S05]  /*5b60*/  @!P0 IADD3 R3, P1, R106, R70, RZ ;  /* 0x000000466a038210 */ /* 0x000fea0007f3e0ff */
[----:B------:R-:W-:Y:S01]  /*5b70*/  @!P0 IMAD.X R4, R44, 0x1, R119, P1 ;  /* 0x000000012c048824 */ /* 0x000fe200008e0677 */
[C---:B------:R-:W-:Y:S01]  /*5b80*/  @!P0 LEA R2, P1, R3.reuse, c[0x0][0x288], 0x1 ;  /* 0x0000a20003028a11 */ /* 0x040fe200078208ff */
[----:B------:R-:W-:Y:S03]  /*5b90*/  CS2R R44, SRZ ;  /* 0x00000000002c7805 */ /* 0x000fe6000001ff00 */
[----:B------:R-:W-:Y:S02]  /*5ba0*/  @!P0 LEA.HI.X R3, R3, c[0x0][0x28c], R4, 0x1, P1 ;  /* 0x0000a30003038a11 */ /* 0x000fe400008f0c04 */
[----:B------:R-:W-:Y:S01]  /*5bb0*/  CS2R R4, SRZ ;  /* 0x0000000000047805 */ /* 0x000fe2000001ff00 */
[----:B------:R1:W5:Y:S01]  /*5bc0*/  @!P0 LDG.E.128 R44, [R14.64] ;  /* 0x0000000a0e2c8981 */ /* 0x000362000c1e1d00 */
[----:B------:R-:W-:Y:S07]  /*5bd0*/  ISETP.GE.OR P1, PT, R229, R79, P6 ;  /* 0x0000004fe500720c */ /* 0x000fee0003726670 */
[----:B------:R3:W5:Y:S01]  /*5be0*/  @!P0 LDG.E.128 R4, [R2.64] ;  /* 0x0000000a02048981 */ /* 0x000762000c1e1d00 */
[----:B------:R-:W-:Y:S01]  /*5bf0*/  ISETP.GE.AND P0, PT, R36, c[0x0][0x27c], PT ;  /* 0x00009f0024007a0c */ /* 0x000fe20003f06270 */
[----:B--2---:R-:W-:Y:S02]  /*5c00*/  IMAD.MOV.U32 R9, RZ, RZ, R62 ;  /* 0x000000ffff097224 */ /* 0x004fe400078e003e */
[----:B------:R-:W-:Y:S02]  /*5c10*/  IMAD.MOV.U32 R8, RZ, RZ, R63 ;  /* 0x000000ffff087224 */ /* 0x000fe400078e003f */
[----:B---3--:R-:W-:Y:S02]  /*5c20*/  IMAD.MOV.U32 R3, RZ, RZ, R60 ;  /* 0x000000ffff037224 */ /* 0x008fe400078e003c */
[----:B------:R-:W-:Y:S01]  /*5c30*/  IMAD.MOV.U32 R2, RZ, RZ, R61 ;  /* 0x000000ffff027224 */ /* 0x000fe200078e003d */
[----:B------:R-:W-:Y:S01]  /*5c40*/  PRMT R70, R8, 0x5410, R9 ;  /* 0x0000541008467816 */ /* 0x000fe20000000009 */
[----:B----4-:R-:W-:Y:S02]  /*5c50*/  IMAD.MOV.U32 R9, RZ, RZ, R22 ;  /* 0x000000ffff097224 */ /* 0x010fe400078e0016 */
[----:B------:R-:W-:Y:S01]  /*5c60*/  IMAD.MOV.U32 R8, RZ, RZ, R23 ;  /* 0x000000ffff087224 */ /* 0x000fe200078e0017 */
[----:B------:R-:W-:Y:S01]  /*5c70*/  PRMT R69, R3, 0x5410, R2 ;  /* 0x0000541003457816 */ /* 0x000fe20000000002 */
[----:B------:R-:W-:Y:S02]  /*5c80*/  IMAD.MOV.U32 R3, RZ, RZ, R20 ;  /* 0x000000ffff037224 */ /* 0x000fe400078e0014 */
[----:B------:R-:W-:Y:S01]  /*5c90*/  IMAD.MOV.U32 R2, RZ, RZ, R21 ;  /* 0x000000ffff027224 */ /* 0x000fe200078e0015 */
[----:B------:R-:W-:Y:S01]  /*5ca0*/  PRMT R34, R8, 0x5410, R9 ;  /* 0x0000541008227816 */ /* 0x000fe20000000009 */
[----:B------:R-:W-:Y:S02]  /*5cb0*/  IMAD.MOV.U32 R9, RZ, RZ, R66 ;  /* 0x000000ffff097224 */ /* 0x000fe400078e0042 */
[----:B------:R-:W-:Y:S01]  /*5cc0*/  IMAD.MOV.U32 R8, RZ, RZ, R67 ;  /* 0x000000ffff087224 */ /* 0x000fe200078e0043 */
[----:B-1----:R-:W-:Y:S01]  /*5cd0*/  PRMT R15, R3, 0x5410, R2 ;  /* 0x00005410030f7816 */ /* 0x002fe20000000002 */
[----:B------:R-:W-:Y:S02]  /*5ce0*/  IMAD.MOV.U32 R3, RZ, RZ, R64 ;  /* 0x000000ffff037224 */ /* 0x000fe400078e0040 */
[----:B------:R-:W-:Y:S01]  /*5cf0*/  IMAD.MOV.U32 R2, RZ, RZ, R65 ;  /* 0x000000ffff027224 */ /* 0x000fe200078e0041 */
[----:B------:R-:W-:Y:S01]  /*5d00*/  PRMT R76, R8, 0x5410, R9 ;  /* 0x00005410084c7816 */ /* 0x000fe20000000009 */
        /* <DEDUP_REMOVED lines=17> */
[----:B------:R-:W-:Y:S04]  /*5e20*/  PRMT R40, R8, 0x5410, R9 ;  /* 0x0000541008287816 */ /* 0x000fe80000000009 */
[----:B------:R-:W-:Y:S01]  /*5e30*/  PRMT R39, R2, 0x5410, R3 ;  /* 0x0000541002277816 */ /* 0x000fe20000000003 */
[----:B------:R-:W-:-:S05]  /*5e40*/  @P1 BRA `(.L_x_278) ;  /* 0x0000076000001947 */ /* 0x000fca0003800000 */
[----:B-----5:R-:W-:Y:S01]  /*5e50*/  IMAD.MOV.U32 R13, RZ, RZ, R7 ;  /* 0x000000ffff0d7224 */ /* 0x020fe200078e0007 */
[----:B------:R-:W-:Y:S01]  /*5e60*/  IADD3 R2, P1, R212, R80, RZ ;  /* 0x00000050d4027210 */ /* 0x000fe20007f3e0ff */
[----:B------:R-:W-:Y:S01]  /*5e70*/  LDS.128 R56, [R129+0x8100] ;  /* 0x0081000081387984 */ /* 0x000fe20000000c00 */
[----:B------:R-:W-:Y:S01]  /*5e80*/  @!P0 SHF.R.U32.HI R11, RZ, 0x10, R5 ;  /* 0x00000010ff0b8819 */ /* 0x000fe20000011605 */
[----:B------:R-:W-:Y:S01]  /*5e90*/  IMAD.MOV.U32 R54, RZ, RZ, R47 ;  /* 0x000000ffff367224 */ /* 0x000fe200078e002f */
[----:B------:R-:W-:Y:S02]  /*5ea0*/  IADD3.X R3, R86, R139, RZ, P1, !PT ;  /* 0x0000008b56037210 */ /* 0x000fe40000ffe4ff */
[-C--:B------:R-:W-:Y:S02]  /*5eb0*/  IADD3 R8, P2, P1, R94, R2.reuse, R112 ;  /* 0x000000025e087210 */ /* 0x080fe4000795e070 */
[----:B------:R-:W-:Y:S01]  /*5ec0*/  @!P0 SHF.R.U64 R10, R4, 0x10, R5 ;  /* 0x00000010040a8819 */ /* 0x000fe20000001205 */
[----:B------:R-:W1:Y:S01]  /*5ed0*/  LDS.128 R16, [R135+0x8100] ;  /* 0x0081000087107984 */ /* 0x000e620000000c00 */
[----:B------:R-:W-:Y:S02]  /*5ee0*/  IADD3.X R9, R96, R3, R114, P2, P1 ;  /* 0x0000000360097210 */ /* 0x000fe400017e2472 */
[----:B------:R-:W-:Y:S02]  /*5ef0*/  ISETP.GE.AND P1, PT, R93, c[0x0][0x1d4], PT ;  /* 0x000075005d007a0c */ /* 0x000fe40003f26270 */
[----:B------:R-:W-:Y:S02]  /*5f00*/  MOV R49, R45 ;  /* 0x0000002d00317202 */ /* 0x000fe40000000f00 */
[----:B------:R-:W-:Y:S02]  /*5f10*/  @!P0 SHF.R.U32.HI R14, RZ, 0x10, R7 ;  /* 0x00000010ff0e8819 */ /* 0x000fe40000011607 */
[----:B------:R-:W-:Y:S02]  /*5f20*/  @!P0 SHF.R.U64 R51, R44, 0x10, R45 ;  /* 0x000000102c338819 */ /* 0x000fe4000000122d */
[----:B------:R-:W-:Y:S01]  /*5f30*/  @!P0 SHF.R.U64 R12, R6, 0x10, R7 ;  /* 0x00000010060c8819 */ /* 0x000fe20000001207 */
[----:B------:R-:W-:Y:S01]  /*5f40*/  @!P0 HADD2.F32 R6, -RZ, R6.H0_H0 ;  /* 0x20000006ff068230 */ /* 0x000fe20000004100 */
[----:B------:R-:W-:Y:S01]  /*5f50*/  @!P0 SHF.R.U32.HI R50, RZ, 0x10, R45 ;  /* 0x00000010ff328819 */ /* 0x000fe2000001162d */
[----:B------:R-:W-:Y:S01]  /*5f60*/  @!P0 HADD2.F32 R45, -RZ, R49.H0_H0 ;  /* 0x20000031ff2d8230 */ /* 0x000fe20000004100 */
[----:B------:R-:W-:Y:S02]  /*5f70*/  @!P0 SHF.R.U32.HI R55, RZ, 0x10, R47 ;  /* 0x00000010ff378819 */ /* 0x000fe4000001162f */
[----:B------:R-:W-:Y:S02]  /*5f80*/  @!P1 IADD3 R2, P3, P2, R94, R2, R93 ;  /* 0x000000025e029210 */ /* 0x000fe40007a7e05d */
[----:B------:R-:W-:Y:S02]  /*5f90*/  @!P0 SHF.R.U64 R52, R46, 0x10, R47 ;  /* 0x000000102e348819 */ /* 0x000fe4000000122f */
[----:B------:R-:W-:Y:S02]  /*5fa0*/  @!P1 IADD3.X R3, R96, R3, R113, P3, P2 ;  /* 0x0000000360039210 */ /* 0x000fe40001fe4471 */
[C---:B------:R-:W-:Y:S02]  /*5fb0*/  LEA R84, P2, R8.reuse, c[0x0][0x1c8], 0x1 ;  /* 0x0000720008547a11 */ /* 0x040fe400078408ff */
[----:B------:R-:W-:Y:S02]  /*5fc0*/  MOV R53, R46 ;  /* 0x0000002e00357202 */ /* 0x000fe40000000f00 */
[----:B------:R-:W-:Y:S02]  /*5fd0*/  LEA.HI.X R85, R8, c[0x0][0x1cc], R9, 0x1, P2 ;  /* 0x0000730008557a11 */ /* 0x000fe400010f0c09 */
[C---:B------:R-:W-:Y:S01]  /*5fe0*/  @!P1 LEA R82, P2, R2.reuse, c[0x0][0x1c8], 0x1 ;  /* 0x0000720002529a11 */ /* 0x040fe200078408ff */
[----:B------:R-:W-:Y:S02]  /*5ff0*/  @!P0 HADD2.F32 R49, -RZ, R53.H0_H0 ;  /* 0x20000035ff318230 */ /* 0x000fe40000004100 */
[----:B------:R-:W-:Y:S01]  /*6000*/  @!P0 HADD2.F32 R53, -RZ, R55.H0_H0 ;  /* 0x20000037ff358230 */ /* 0x000fe20000004100 */
[----:B------:R-:W-:Y:S01]  /*6010*/  @!P1 LEA.HI.X R83, R2, c[0x0][0x1cc], R3, 0x1, P2 ;  /* 0x0000730002539a11 */ /* 0x000fe200010f0c03 */
[----:B------:R-:W-:Y:S01]  /*6020*/  IMAD.MOV.U32 R2, RZ, RZ, R4 ;  /* 0x000000ffff027224 */ /* 0x000fe200078e0004 */
[----:B------:R-:W-:Y:S01]  /*6030*/  MOV R3, R5 ;  /* 0x0000000500037202 */ /* 0x000fe20000000f00 */
[----:B------:R-:W-:Y:S03]  /*6040*/  IMAD.MOV.U32 R5, RZ, RZ, R44 ;  /* 0x000000ffff057224 */ /* 0x000fe600078e002c */
[----:B------:R-:W-:Y:S01]  /*6050*/  @!P0 HADD2.F32 R2, -RZ, R2.H0_H0 ;  /* 0x20000002ff028230 */ /* 0x000fe20000004100 */
[----:B-1----:R-:W-:Y:S01]  /*6060*/  @!P0 IMAD.MOV.U32 R9, RZ, RZ, R16 ;  /* 0x000000ffff098224 */ /* 0x002fe200078e0010 */
[----:B------:R-:W-:Y:S01]  /*6070*/  @!P0 MOV R48, R56 ;  /* 0x0000003800308202 */ /* 0x000fe20000000f00 */
[----:B------:R-:W-:Y:S01]  /*6080*/  @!P0 HADD2.F32 R3, -RZ, R3.H0_H0 ;  /* 0x20000003ff038230 */ /* 0x000fe20000004100 */
[----:B------:R-:W-:Y:S01]  /*6090*/  @!P0 MOV R43, R57 ;  /* 0x00000039002b8202 */ /* 0x000fe20000000f00 */
[----:B------:R-:W-:Y:S01]  /*60a0*/  @!P0 HADD2.F32 R42, -RZ, R5.H0_H0 ;  /* 0x20000005ff2a8230 */ /* 0x000fe20000004100 */
[----:B------:R-:W-:Y:S01]  /*60b0*/  @!P0 MOV R8, R17 ;  /* 0x0000001100088202 */ /* 0x000fe20000000f00 */
[----:B------:R-:W-:Y:S02]  /*60c0*/  @!P0 HADD2.F32 R7, -RZ, R48.H0_H0 ;  /* 0x20000030ff078230 */ /* 0x000fe40000004100 */
[----:B------:R-:W-:Y:S02]  /*60d0*/  @!P0 HADD2.F32 R44, -RZ, R43.H0_H0 ;  /* 0x2000002bff2c8230 */ /* 0x000fe40000004100 */
[--C-:B------:R-:W-:Y:S01]  /*60e0*/  @!P0 HADD2.F32 R4, -RZ, R9.reuse.H0_H0 ;  /* 0x20000009ff048230 */ /* 0x100fe20000004100 */
[-C--:B------:R-:W-:Y:S01]  /*60f0*/  @!P0 FMUL.FTZ R47, R7, R2.reuse ;  /* 0x00000002072f8220 */ /* 0x080fe20000410000 */
[--C-:B------:R-:W-:Y:S01]  /*6100*/  @!P0 HADD2.F32 R5, -RZ, R8.reuse.H0_H0 ;  /* 0x20000008ff058230 */ /* 0x100fe20000004100 */
[-C--:B------:R-:W-:Y:S01]  /*6110*/  @!P0 FMUL.FTZ R46, R44, R3.reuse ;  /* 0x000000032c2e8220 */ /* 0x080fe20000410000 */
[----:B------:R-:W-:Y:S01]  /*6120*/  @!P0 HADD2.F32 R8, -RZ, R8.H1_H1 ;  /* 0x30000008ff088230 */ /* 0x000fe20000004100 */
[C---:B------:R-:W-:Y:S01]  /*6130*/  @!P0 FMUL.FTZ R2, R4.reuse, R2 ;  /* 0x0000000204028220 */ /* 0x040fe20000410000 */
[----:B------:R-:W-:Y:S01]  /*6140*/  @!P0 HADD2.F32 R9, -RZ, R9.H1_H1 ;  /* 0x30000009ff098230 */ /* 0x000fe20000004100 */
[-C--:B------:R-:W-:Y:S01]  /*6150*/  @!P0 FFMA.FTZ R92, R4, R42.reuse, -R47 ;  /* 0x0000002a045c8223 */ /* 0x080fe2000001082f */
[----:B------:R-:W-:Y:S01]  /*6160*/  @!P0 HADD2.F32 R47, -RZ, R50.H0_H0 ;  /* 0x20000032ff2f8230 */ /* 0x000fe20000004100 */
[C---:B------:R-:W-:Y:S01]  /*6170*/  @!P0 FMUL.FTZ R4, R5.reuse, R3 ;  /* 0x0000000305048220 */ /* 0x040fe20000410000 */
[----:B------:R-:W-:Y:S01]  /*6180*/  @!P0 HADD2.F32 R3, -RZ, R11.H0_H0 ;  /* 0x2000000bff038230 */ /* 0x000fe20000004100 */
[----:B------:R-:W-:Y:S01]  /*6190*/  @!P0 FFMA.FTZ R91, R5, R45, -R46 ;  /* 0x0000002d055b8223 */ /* 0x000fe2000001082e */
[----:B------:R-:W-:Y:S01]  /*61a0*/  @!P0 HADD2.F32 R46, -RZ, R43.H1_H1 ;  /* 0x3000002bff2e8230 */ /* 0x000fe20000004100 */
[----:B------:R-:W-:Y:S01]  /*61b0*/  @!P0 FFMA.FTZ R2, R7, R42, R2 ;  /* 0x0000002a07028223 */ /* 0x000fe20000010002 */
[----:B------:R-:W-:Y:S01]  /*61c0*/  @!P0 HADD2.F32 R7, -RZ, R10.H0_H0 ;  /* 0x2000000aff078230 */ /* 0x000fe20000004100 */
[-C--:B------:R-:W-:Y:S01]  /*61d0*/  @!P0 FMUL.FTZ R5, R8, R3.reuse ;  /* 0x0000000308058220 */ /* 0x080fe20000410000 */
[----:B------:R-:W-:Y:S01]  /*61e0*/  @!P0 HADD2.F32 R42, -RZ, R48.H1_H1 ;  /* 0x30000030ff2a8230 */ /* 0x000fe20000004100 */
[----:B------:R-:W-:Y:S01]  /*61f0*/  @!P0 FMUL.FTZ R10, R46, R3 ;  /* 0x000000032e0a8220 */ /* 0x000fe20000410000 */
[----:B------:R-:W-:Y:S01]  /*6200*/  @!P0 HADD2.F32 R43, -RZ, R51.H0_H0 ;  /* 0x20000033ff2b8230 */ /* 0x000fe20000004100 */
[C---:B------:R-:W-:Y:S01]  /*6210*/  @!P0 FMUL.FTZ R3, R9.reuse, R7 ;  /* 0x0000000709038220 */ /* 0x040fe20000410000 */
[----:B------:R-:W-:Y:S01]  /*6220*/  @!P0 HADD2.F32 R51, -RZ, R52.H0_H0 ;  /* 0x20000034ff338230 */ /* 0x000fe20000004100 */
[----:B------:R-:W-:Y:S01]  /*6230*/  @!P0 FFMA.FTZ R90, R8, R47, -R10 ;  /* 0x0000002f085a8223 */ /* 0x000fe2000001080a */
[----:B------:R-:W-:Y:S01]  /*6240*/  @!P0 MOV R8, R18 ;  /* 0x0000001200088202 */ /* 0x000fe20000000f00 */
[----:B------:R-:W-:Y:S02]  /*6250*/  @!P0 IMAD.MOV.U32 R10, RZ, RZ, R58 ;  /* 0x000000ffff0a8224 */ /* 0x000fe400078e003a */
[C---:B------:R-:W-:Y:S01]  /*6260*/  @!P0 FMUL.FTZ R11, R42.reuse, R7 ;  /* 0x000000072a0b8220 */ /* 0x040fe20000410000 */
[----:B------:R-:W-:Y:S01]  /*6270*/  @!P0 HADD2.F32 R7, -RZ, R12.H0_H0 ;  /* 0x2000000cff078230 */ /* 0x000fe20000004100 */
[-C--:B------:R-:W-:Y:S01]  /*6280*/  @!P0 FFMA.FTZ R3, R42, R43.reuse, R3 ;  /* 0x0000002b2a038223 */ /* 0x080fe20000010003 */
[--C-:B------:R-:W-:Y:S01]  /*6290*/  @!P0 HADD2.F32 R50, -RZ, R10.reuse.H1_H1 ;  /* 0x3000000aff328230 */ /* 0x100fe20000004100 */
[----:B------:R-:W-:Y:S01]  /*62a0*/  @!P0 FFMA.FTZ R89, R9, R43, -R11 ;  /* 0x0000002b09598223 */ /* 0x000fe2000001080b */
[----:B------:R-:W-:Y:S01]  /*62b0*/  @!P0 HADD2.F32 R48, -RZ, R10.H0_H0 ;  /* 0x2000000aff308230 */ /* 0x000fe20000004100 */
[----:B------:R-:W-:Y:S01]  /*62c0*/  @!P0 FFMA.FTZ R4, R44, R45, R4 ;  /* 0x0000002d2c048223 */ /* 0x000fe20000010004 */
[--C-:B------:R-:W-:Y:S01]  /*62d0*/  @!P0 HADD2.F32 R9, -RZ, R8.reuse.H1_H1 ;  /* 0x30000008ff098230 */ /* 0x100fe20000004100 */
[----:B------:R-:W-:Y:S01]  /*62e0*/  @!P0 FMUL.FTZ R10, R50, R7 ;  /* 0x00000007320a8220 */ /* 0x000fe20000410000 */
[----:B------:R-:W-:Y:S01]  /*62f0*/  @!P0 MOV R11, R59 ;  /* 0x0000003b000b8202 */ /* 0x000fe20000000f00 */
[-C--:B------:R-:W-:Y:S01]  /*6300*/  @!P0 FMUL.FTZ R12, R48, R6.reuse ;  /* 0x00000006300c8220 */ /* 0x080fe20000410000 */
[----:B------:R-:W-:Y:S01]  /*6310*/  @!P0 HADD2.F32 R8, -RZ, R8.H0_H0 ;  /* 0x20000008ff088230 */ /* 0x000fe20000004100 */
[C---:B------:R-:W-:Y:S02]  /*6320*/  @!P0 FMUL.FTZ R7, R9.reuse, R7 ;  /* 0x0000000709078220 */ /* 0x040fe40000410000 */
[----:B------:R-:W-:Y:S01]  /*6330*/  @!P0 FFMA.FTZ R88, R9, R51, -R10 ;  /* 0x0000003309588223 */ /* 0x000fe2000001080a */
[----:B------:R-:W-:Y:S01]  /*6340*/  @!P0 HADD2.F32 R10, -RZ, R14.H0_H0 ;  /* 0x2000000eff0a8230 */ /* 0x000fe20000004100 */
[----:B------:R-:W-:Y:S01]  /*6350*/  @!P0 IMAD.MOV.U32 R9, RZ, RZ, R19 ;  /* 0x000000ffff098224 */ /* 0x000fe200078e0013 */
[----:B------:R-:W-:Y:S01]  /*6360*/  @!P0 HADD2.F32 R52, -RZ, R11.H1_H1 ;  /* 0x3000000bff348230 */ /* 0x000fe20000004100 */
[C---:B------:R-:W-:Y:S01]  /*6370*/  @!P0 FMUL.FTZ R6, R8.reuse, R6 ;  /* 0x0000000608068220 */ /* 0x040fe20000410000 */
[----:B------:R-:W-:Y:S01]  /*6380*/  @!P0 HADD2.F32 R14, -RZ, R54.H0_H0 ;  /* 0x20000036ff0e8230 */ /* 0x000fe20000004100 */
[----:B------:R-:W-:Y:S01]  /*6390*/  @!P0 FFMA.FTZ R87, R8, R49, -R12 ;  /* 0x0000003108578223 */ /* 0x000fe2000001080c */
[----:B------:R-:W-:Y:S01]  /*63a0*/  @!P0 HADD2.F32 R8, -RZ, R13.H0_H0 ;  /* 0x2000000dff088230 */ /* 0x000fe20000004100 */
[----:B------:R-:W-:Y:S01]  /*63b0*/  @!P0 FMUL.FTZ R54, R52, R10 ;  /* 0x0000000a34368220 */ /* 0x000fe20000410000 */
[----:B------:R-:W-:Y:S01]  /*63c0*/  @!P0 HADD2.F32 R13, -RZ, R11.H0_H0 ;  /* 0x2000000bff0d8230 */ /* 0x000fe20000004100 */
[----:B------:R-:W-:Y:S01]  /*63d0*/  @!P0 FFMA.FTZ R5, R46, R47, R5 ;  /* 0x0000002f2e058223 */ /* 0x000fe20000010005 */
[--C-:B------:R-:W-:Y:S01]  /*63e0*/  @!P0 HADD2.F32 R12, -RZ, R9.reuse.H0_H0 ;  /* 0x20000009ff0c8230 */ /* 0x100fe20000004100 */
[----:B------:R-:W-:Y:S01]  /*63f0*/  @!P0 FFMA.FTZ R6, R48, R49, R6 ;  /* 0x0000003130068223 */ /* 0x000fe20000010006 */
[----:B------:R-:W-:Y:S01]  /*6400*/  @!P0 HADD2.F32 R11, -RZ, R9.H1_H1 ;  /* 0x30000009ff0b8230 */ /* 0x000fe20000004100 */
[----:B------:R-:W-:Y:S01]  /*6410*/  @!P0 FMUL.FTZ R9, R13, R8 ;  /* 0x000000080d098220 */ /* 0x000fe20000410000 */
[----:B------:R-:W-:Y:S01]  /*6420*/  @!P0 F2FP.PACK_AB R4, R5, R4 ;  /* 0x000000040504823e */ /* 0x000fe200000000ff */
[C---:B------:R-:W-:Y:S02]  /*6430*/  @!P0 FMUL.FTZ R8, R12.reuse, R8 ;  /* 0x000000080c088220 */ /* 0x040fe40000410000 */
[----:B------:R-:W-:Y:S01]  /*6440*/  @!P0 FFMA.FTZ R55, R12, R14, -R9 ;  /* 0x0000000e0c378223 */ /* 0x000fe20000010809 */
[----:B------:R-:W-:Y:S01]  /*6450*/  @!P0 F2FP.PACK_AB R12, R88, R87 ;  /* 0x00000057580c823e */ /* 0x000fe200000000ff */
[C---:B------:R-:W-:Y:S02]  /*6460*/  @!P0 FFMA.FTZ R54, R11.reuse, R53, -R54 ;  /* 0x000000350b368223 */ /* 0x040fe40000010836 */
[----:B------:R-:W-:Y:S01]  /*6470*/  @!P0 FMUL.FTZ R9, R11, R10 ;  /* 0x0000000a0b098220 */ /* 0x000fe20000410000 */
[----:B------:R-:W-:Y:S01]  /*6480*/  @!P0 F2FP.PACK_AB R11, R90, R91 ;  /* 0x0000005b5a0b823e */ /* 0x000fe200000000ff */
[----:B------:R-:W-:Y:S01]  /*6490*/  @!P0 FFMA.FTZ R7, R50, R51, R7 ;  /* 0x0000003332078223 */ /* 0x000fe20000010007 */
[----:B------:R-:W-:Y:S01]  /*64a0*/  @!P0 F2FP.PACK_AB R10, R89, R92 ;  /* 0x0000005c590a823e */ /* 0x000fe200000000ff */
[----:B------:R-:W-:Y:S01]  /*64b0*/  @!P0 IMAD.MOV.U32 R18, RZ, RZ, R12 ;  /* 0x000000ffff128224 */ /* 0x000fe200078e000c */
[----:B------:R-:W-:Y:S01]  /*64c0*/  @!P0 F2FP.PACK_AB R42, R54, R55 ;  /* 0x00000037362a823e */ /* 0x000fe200000000ff */
[----:B------:R-:W-:Y:S01]  /*64d0*/  @!P0 FFMA.FTZ R8, R13, R14, R8 ;  /* 0x0000000e0d088223 */ /* 0x000fe20000010008 */
[----:B------:R-:W-:Y:S01]  /*64e0*/  @!P0 MOV R16, R10 ;  /* 0x0000000a00108202 */ /* 0x000fe20000000f00 */
[----:B------:R-:W-:Y:S01]  /*64f0*/  @!P0 FFMA.FTZ R9, R52, R53, R9 ;  /* 0x0000003534098223 */ /* 0x000fe20000010009 */
[----:B------:R-:W-:Y:S01]  /*6500*/  @!P0 MOV R17, R11 ;  /* 0x0000000b00118202 */ /* 0x000fe20000000f00 */
[----:B------:R-:W-:Y:S01]  /*6510*/  @!P0 IMAD.MOV.U32 R57, RZ, RZ, R4 ;  /* 0x000000ffff398224 */ /* 0x000fe200078e0004 */
[----:B------:R-:W-:Y:S02]  /*6520*/  @!P0 MOV R19, R42 ;  /* 0x0000002a00138202 */ /* 0x000fe40000000f00 */
[----:B------:R-:W-:Y:S02]  /*6530*/  @!P0 F2FP.PACK_AB R10, R3, R2 ;  /* 0x00000002030a823e */ /* 0x000fe400000000ff */
[----:B------:R-:W-:Y:S01]  /*6540*/  @!P0 F2FP.PACK_AB R3, R7, R6 ;  /* 0x000000060703823e */ /* 0x000fe200000000ff */
[----:B------:R1:W-:Y:S01]  /*6550*/  STG.E.128 [R84.64], R16 ;  /* 0x0000001054007986 */ /* 0x0003e2000c101d0a */
[----:B------:R-:W-:Y:S02]  /*6560*/  @!P0 F2FP.PACK_AB R2, R9, R8 ;  /* 0x000000080902823e */ /* 0x000fe400000000ff */
[----:B------:R-:W-:Y:S02]  /*6570*/  @!P0 MOV R56, R10 ;  /* 0x0000000a00388202 */ /* 0x000fe40000000f00 */
[----:B------:R-:W-:Y:S02]  /*6580*/  @!P0 MOV R58, R3 ;  /* 0x00000003003a8202 */ /* 0x000fe40000000f00 */
[----:B------:R-:W-:Y:S05]  /*6590*/  @!P0 MOV R59, R2 ;  /* 0x00000002003b8202 */ /* 0x000fea0000000f00 */
[----:B------:R1:W-:Y:S02]  /*65a0*/  @!P1 STG.E.128 [R82.64], R56 ;  /* 0x0000003852009986 */ /* 0x0003e4000c101d0a */
.L_x_278:
[----:B------:R-:W-:Y:S05]  /*65b0*/  BSYNC B0 ;  /* 0x0000000000007941 */ /* 0x000fea0003800000 */
.L_x_277:
[----:B------:R-:W-:Y:S01]  /*65c0*/  ISETP.GE.OR P1, PT, R220, R79, P6 ;  /* 0x0000004fdc00720c */ /* 0x000fe20003726670 */
[----:B------:R-:W-:Y:S01]  /*65d0*/  @!UPT UIADD3 URZ, URZ, URZ, URZ ;  /* 0x0000003f3f3ff290 */ /* 0x000fe2000fffe03f */
[----:B------:R-:W-:Y:S11]  /*65e0*/  BSSY B0, `(.L_x_279) ;  /* 0x0000071000007945 */ /* 0x000ff60003800000 */
[----:B------:R-:W-:-:S05]  /*65f0*/  @P1 BRA `(.L_x_280) ;  /* 0x000006f000001947 */ /* 0x000fca0003800000 */
[----:B------:R-:W-:Y:S01]  /*6600*/  IADD3 R2, P1, R198, R80, RZ ;  /* 0x00000050c6027210 */ /* 0x000fe20007f3e0ff */
[----:B------:R-:W-:Y:S01]  /*6610*/  LDS.128 R48, [R128+0x8100] ;  /* 0x0081000080307984 */ /* 0x000fe20000000c00 */
[--C-:B------:R-:W-:Y:S01]  /*6620*/  @!P0 SHF.R.U32.HI R10, RZ, 0x10, R23.reuse ;  /* 0x00000010ff0a8819 */ /* 0x100fe20000011617 */
[----:B------:R-:W-:Y:S01]  /*6630*/  @!P0 HADD2.F32 R13, -RZ, R69.H0_H0 ;  /* 0x20000045ff0d8230 */ /* 0x000fe20000004100 */
[----:B------:R-:W-:Y:S01]  /*6640*/  IADD3.X R3, R86, R138, RZ, P1, !PT ;  /* 0x0000008a56037210 */ /* 0x000fe20000ffe4ff */
[----:B-----5:R-:W-:Y:S01]  /*6650*/  @!P0 HADD2.F32 R45, -RZ, R70.H0_H0 ;  /* 0x20000046ff2d8230 */ /* 0x020fe20000004100 */
[-C--:B------:R-:W-:Y:S02]  /*6660*/  IADD3 R4, P2, P1, R94, R2.reuse, R112 ;  /* 0x000000025e047210 */ /* 0x080fe4000795e070 */
[----:B------:R-:W-:Y:S01]  /*6670*/  @!P0 SHF.R.U64 R11, R22, 0x10, R23 ;  /* 0x00000010160b8819 */ /* 0x000fe20000001217 */
[----:B-1----:R-:W1:Y:S01]  /*6680*/  LDS.128 R16, [R134+0x8100] ;  /* 0x0081000086107984 */ /* 0x002e620000000c00 */
[-C--:B------:R-:W-:Y:S02]  /*6690*/  IADD3.X R5, R96, R3.reuse, R114, P2, P1 ;  /* 0x0000000360057210 */ /* 0x080fe400017e2472 */
[----:B------:R-:W-:Y:S02]  /*66a0*/  ISETP.GE.AND P1, PT, R93, c[0x0][0x1d4], PT ;  /* 0x000075005d007a0c */ /* 0x000fe40003f26270 */
[----:B------:R-:W-:Y:S02]  /*66b0*/  @!P0 SHF.R.U32.HI R42, RZ, 0x10, R61 ;  /* 0x00000010ff2a8819 */ /* 0x000fe4000001163d */
[--C-:B------:R-:W-:Y:S02]  /*66c0*/  @!P0 SHF.R.U32.HI R47, RZ, 0x10, R63.reuse ;  /* 0x00000010ff2f8819 */ /* 0x100fe4000001163f */
[----:B------:R-:W-:Y:S02]  /*66d0*/  @!P0 SHF.R.U64 R52, R62, 0x10, R63 ;  /* 0x000000103e348819 */ /* 0x000fe4000000123f */
[----:B------:R-:W-:Y:S01]  /*66e0*/  @!P0 SHF.R.U64 R43, R60, 0x10, R61 ;  /* 0x000000103c2b8819 */ /* 0x000fe2000000123d */
[----:B------:R-:W-:Y:S01]  /*66f0*/  @!P0 HADD2.F32 R47, -RZ, R47.H0_H0 ;  /* 0x2000002fff2f8230 */ /* 0x000fe20000004100 */
[--C-:B------:R-:W-:Y:S02]  /*6700*/  @!P0 SHF.R.U32.HI R9, RZ, 0x10, R21.reuse ;  /* 0x00000010ff098819 */ /* 0x100fe40000011615 */
[----:B------:R-:W-:Y:S01]  /*6710*/  @!P0 SHF.R.U64 R6, R20, 0x10, R21 ;  /* 0x0000001014068819 */ /* 0x000fe20000001215 */
[----:B------:R-:W-:Y:S01]  /*6720*/  @!P0 HADD2.F32 R20, -RZ, R69.H1_H1 ;  /* 0x30000045ff148230 */ /* 0x000fe20000004100 */
[----:B------:R-:W-:Y:S03]  /*6730*/  @!P1 IADD3 R2, P3, P2, R94, R2, R93 ;  /* 0x000000025e029210 */ /* 0x000fe60007a7e05d */
[----:B------:R-:W-:Y:S01]  /*6740*/  @!P0 HADD2.F32 R6, -RZ, R6.H0_H0 ;  /* 0x20000006ff068230 */ /* 0x000fe20000004100 */
[----:B------:R-:W-:Y:S02]  /*6750*/  @!P1 IADD3.X R3, R96, R3, R113, P3, P2 ;  /* 0x0000000360039210 */ /* 0x000fe40001fe4471 */
[C---:B------:R-:W-:Y:S04]  /*6760*/  LEA R56, P2, R4.reuse, c[0x0][0x1c8], 0x1 ;  /* 0x0000720004387a11 */ /* 0x040fe800078408ff */
[----:B------:R-:W-:Y:S02]  /*6770*/  LEA.HI.X R57, R4, c[0x0][0x1cc], R5, 0x1, P2 ;  /* 0x0000730004397a11 */ /* 0x000fe400010f0c05 */
[C---:B------:R-:W-:Y:S04]  /*6780*/  @!P1 LEA R54, P2, R2.reuse, c[0x0][0x1c8], 0x1 ;  /* 0x0000720002369a11 */ /* 0x040fe800078408ff */
[----:B------:R-:W-:Y:S01]  /*6790*/  @!P1 LEA.HI.X R55, R2, c[0x0][0x1cc], R3, 0x1, P2 ;  /* 0x0000730002379a11 */ /* 0x000fe200010f0c03 */
[--C-:B------:R-:W-:Y:S02]  /*67a0*/  @!P0 HADD2.F32 R2, -RZ, R15.reuse.H0_H0 ;  /* 0x2000000fff028230 */ /* 0x100fe40000004100 */
[----:B------:R-:W-:Y:S01]  /*67b0*/  @!P0 HADD2.F32 R3, -RZ, R15.H1_H1 ;  /* 0x3000000fff038230 */ /* 0x000fe20000004100 */
[----:B-1----:R-:W-:Y:S01]  /*67c0*/  @!P0 IMAD.MOV.U32 R8, RZ, RZ, R16 ;  /* 0x000000ffff088224 */ /* 0x002fe200078e0010 */
[----:B------:R-:W-:Y:S02]  /*67d0*/  @!P0 MOV R23, R48 ;  /* 0x0000003000178202 */ /* 0x000fe40000000f00 */
[----:B------:R-:W-:Y:S02]  /*67e0*/  @!P0 MOV R14, R49 ;  /* 0x00000031000e8202 */ /* 0x000fe40000000f00 */
[----:B------:R-:W-:Y:S01]  /*67f0*/  @!P0 MOV R7, R17 ;  /* 0x0000001100078202 */ /* 0x000fe20000000f00 */
[----:B------:R-:W-:Y:S02]  /*6800*/  @!P0 HADD2.F32 R12, -RZ, R23.H0_H0 ;  /* 0x20000017ff0c8230 */ /* 0x000fe40000004100 */
[----:B------:R-:W-:Y:S02]  /*6810*/  @!P0 HADD2.F32 R15, -RZ, R14.H0_H0 ;  /* 0x2000000eff0f8230 */ /* 0x000fe40000004100 */
[--C-:B------:R-:W-:Y:S01]  /*6820*/  @!P0 HADD2.F32 R4, -RZ, R8.reuse.H0_H0 ;  /* 0x20000008ff048230 */ /* 0x100fe20000004100 */
[-C--:B------:R-:W-:Y:S01]  /*6830*/  @!P0 FMUL.FTZ R22, R12, R2.reuse ;  /* 0x000000020c168220 */ /* 0x080fe20000410000 */
[--C-:B------:R-:W-:Y:S01]  /*6840*/  @!P0 HADD2.F32 R5, -RZ, R7.reuse.H0_H0 ;  /* 0x20000007ff058230 */ /* 0x100fe20000004100 */
[----:B------:R-:W-:Y:S01]  /*6850*/  @!P0 FMUL.FTZ R21, R15, R3 ;  /* 0x000000030f158220 */ /* 0x000fe20000410000 */
[----:B------:R-:W-:Y:S01]  /*6860*/  @!P0 HADD2.F32 R7, -RZ, R7.H1_H1 ;  /* 0x30000007ff078230 */ /* 0x000fe20000004100 */
[C---:B------:R-:W-:Y:S01]  /*6870*/  @!P0 FMUL.FTZ R2, R4.reuse, R2 ;  /* 0x0000000204028220 */ /* 0x040fe20000410000 */
[----:B------:R-:W-:Y:S01]  /*6880*/  @!P0 HADD2.F32 R8, -RZ, R8.H1_H1 ;  /* 0x30000008ff088230 */ /* 0x000fe20000004100 */
[----:B------:R-:W-:Y:S01]  /*6890*/  @!P0 FFMA.FTZ R63, R4, R13, -R22 ;  /* 0x0000000d043f8223 */ /* 0x000fe20000010816 */
[----:B------:R-:W-:Y:S01]  /*68a0*/  @!P0 HADD2.F32 R22, -RZ, R42.H0_H0 ;  /* 0x2000002aff168230 */ /* 0x000fe20000004100 */
[C---:B------:R-:W-:Y:S01]  /*68b0*/  @!P0 FMUL.FTZ R4, R5.reuse, R3 ;  /* 0x0000000305048220 */ /* 0x040fe20000410000 */
[----:B------:R-:W-:Y:S01]  /*68c0*/  @!P0 HADD2.F32 R3, -RZ, R9.H0_H0 ;  /* 0x20000009ff038230 */ /* 0x000fe20000004100 */
[----:B------:R-:W-:Y:S01]  /*68d0*/  @!P0 FFMA.FTZ R62, R5, R20, -R21 ;  /* 0x00000014053e8223 */ /* 0x000fe20000010815 */
[----:B------:R-:W-:Y:S01]  /*68e0*/  @!P0 HADD2.F32 R21, -RZ, R14.H1_H1 ;  /* 0x3000000eff158230 */ /* 0x000fe20000004100 */
[----:B------:R-:W-:Y:S01]  /*68f0*/  @!P0 FFMA.FTZ R2, R12, R13, R2 ;  /* 0x0000000d0c028223 */ /* 0x000fe20000010002 */
[----:B------:R-:W-:Y:S01]  /*6900*/  @!P0 HADD2.F32 R13, -RZ, R23.H1_H1 ;  /* 0x30000017ff0d8230 */ /* 0x000fe20000004100 */
[----:B------:R-:W-:Y:S01]  /*6910*/  @!P0 IMAD.MOV.U32 R12, RZ, RZ, R51 ;  /* 0x000000ffff0c8224 */ /* 0x000fe200078e0033 */
[----:B------:R-:W-:Y:S01]  /*6920*/  @!P0 HADD2.F32 R14, -RZ, R43.H0_H0 ;  /* 0x2000002bff0e8230 */ /* 0x000fe20000004100 */
[-C--:B------:R-:W-:Y:S01]  /*6930*/  @!P0 FMUL.FTZ R9, R21, R3.reuse ;  /* 0x0000000315098220 */ /* 0x080fe20000410000 */
[----:B------:R-:W-:Y:S01]  /*6940*/  @!P0 HADD2.F32 R43, -RZ, R52.H0_H0 ;  /* 0x20000034ff2b8230 */ /* 0x000fe20000004100 */
[C---:B------:R-:W-:Y:S01]  /*6950*/  @!P0 FMUL.FTZ R5, R7.reuse, R3 ;  /* 0x0000000307058220 */ /* 0x040fe20000410000 */
[----:B------:R-:W-:Y:S01]  /*6960*/  @!P0 HADD2.F32 R44, -RZ, R12.H0_H0 ;  /* 0x2000000cff2c8230 */ /* 0x000fe20000004100 */
[----:B------:R-:W-:Y:S01]  /*6970*/  @!P0 FFMA.FTZ R61, R7, R22, -R9 ;  /* 0x00000016073d8223 */ /* 0x000fe20000010809 */
[----:B------:R-:W-:Y:S01]  /*6980*/  @!P0 MOV R7, R19 ;  /* 0x0000001300078202 */ /* 0x000fe20000000f00 */
[CC--:B------:R-:W-:Y:S01]  /*6990*/  @!P0 FMUL.FTZ R23, R13.reuse, R6.reuse ;  /* 0x000000060d178220 */ /* 0x0c0fe20000410000 */
[----:B------:R-:W-:Y:S01]  /*69a0*/  @!P0 HADD2.F32 R9, -RZ, R10.H0_H0 ;  /* 0x2000000aff098230 */ /* 0x000fe20000004100 */
[C---:B------:R-:W-:Y:S01]  /*69b0*/  @!P0 FMUL.FTZ R3, R8.reuse, R6 ;  /* 0x0000000608038220 */ /* 0x040fe20000410000 */
[----:B------:R-:W-:Y:S01]  /*69c0*/  @!P0 HADD2.F32 R6, -RZ, R34.H0_H0 ;  /* 0x20000022ff068230 */ /* 0x000fe20000004100 */
[-C--:B------:R-:W-:Y:S01]  /*69d0*/  @!P0 FFMA.FTZ R60, R8, R14.reuse, -R23 ;  /* 0x0000000e083c8223 */ /* 0x080fe20000010817 */
[--C-:B------:R-:W-:Y:S01]  /*69e0*/  @!P0 HADD2.F32 R10, -RZ, R7.reuse.H0_H0 ;  /* 0x20000007ff0a8230 */ /* 0x100fe20000004100 */
[----:B------:R-:W-:Y:S01]  /*69f0*/  @!P0 FFMA.FTZ R3, R13, R14, R3 ;  /* 0x0000000e0d038223 */ /* 0x000fe20000010003 */
[----:B------:R-:W-:Y:S01]  /*6a00*/  @!P0 HADD2.F32 R46, -RZ, R12.H1_H1 ;  /* 0x3000000cff2e8230 */ /* 0x000fe20000004100 */
[-C--:B------:R-:W-:Y:S01]  /*6a10*/  @!P0 FMUL.FTZ R12, R44, R6.reuse ;  /* 0x000000062c0c8220 */ /* 0x080fe20000410000 */
[----:B------:R-:W-:Y:S01]  /*6a20*/  @!P0 HADD2.F32 R7, -RZ, R7.H1_H1 ;  /* 0x30000007ff078230 */ /* 0x000fe20000004100 */
[----:B------:R-:W-:Y:S02]  /*6a30*/  @!P0 FMUL.FTZ R8, R10, R6 ;  /* 0x000000060a088220 */ /* 0x000fe40000410000 */
[----:B------:R-:W-:Y:S02]  /*6a40*/  @!P0 FMUL.FTZ R6, R46, R9 ;  /* 0x000000092e068220 */ /* 0x000fe40000410000 */
[----:B------:R-:W-:Y:S01]  /*6a50*/  @!P0 FFMA.FTZ R59, R10, R45, -R12 ;  /* 0x0000002d0a3b8223 */ /* 0x000fe2000001080c */
[----:B------:R-:W-:Y:S01]  /*6a60*/  @!P0 MOV R12, R50 ;  /* 0x00000032000c8202 */ /* 0x000fe20000000f00 */
[C---:B------:R-:W-:Y:S01]  /*6a70*/  @!P0 FMUL.FTZ R9, R7.reuse, R9 ;  /* 0x0000000907098220 */ /* 0x040fe20000410000 */
[----:B------:R-:W-:Y:S01]  /*6a80*/  @!P0 HADD2.F32 R10, -RZ, R11.H0_H0 ;  /* 0x2000000bff0a8230 */ /* 0x000fe20000004100 */
[----:B------:R-:W-:Y:S01]  /*6a90*/  @!P0 FFMA.FTZ R58, R7, R47, -R6 ;  /* 0x0000002f073a8223 */ /* 0x000fe20000010806 */
[----:B------:R-:W-:Y:S01]  /*6aa0*/  @!P0 HADD2.F32 R6, -RZ, R34.H1_H1 ;  /* 0x30000022ff068230 */ /* 0x000fe20000004100 */
[----:B------:R-:W-:Y:S01]  /*6ab0*/  @!P0 IMAD.MOV.U32 R7, RZ, RZ, R18 ;  /* 0x000000ffff078224 */ /* 0x000fe200078e0012 */
[--C-:B------:R-:W-:Y:S01]  /*6ac0*/  @!P0 HADD2.F32 R23, -RZ, R12.reuse.H0_H0 ;  /* 0x2000000cff178230 */ /* 0x100fe20000004100 */
[----:B------:R-:W-:Y:S01]  /*6ad0*/  @!P0 FFMA.FTZ R4, R15, R20, R4 ;  /* 0x000000140f048223 */ /* 0x000fe20000010004 */
[----:B------:R-:W-:Y:S01]  /*6ae0*/  @!P0 F2FP.PACK_AB R13, R58, R59 ;  /* 0x0000003b3a0d823e */ /* 0x000fe200000000ff */
[----:B------:R-:W-:Y:S01]  /*6af0*/  @!P0 HADD2.F32 R42, -RZ, R12.H1_H1 ;  /* 0x3000000cff2a8230 */ /* 0x000fe20000004100 */
[----:B------:R-:W-:Y:S01]  /*6b00*/  @!P0 FFMA.FTZ R5, R21, R22, R5 ;  /* 0x0000001615058223 */ /* 0x000fe20000010005 */
[--C-:B------:R-:W-:Y:S01]  /*6b10*/  @!P0 HADD2.F32 R12, -RZ, R7.reuse.H0_H0 ;  /* 0x20000007ff0c8230 */ /* 0x100fe20000004100 */
[----:B------:R-:W-:Y:S01]  /*6b20*/  @!P0 MOV R19, R13 ;  /* 0x0000000d00138202 */ /* 0x000fe20000000f00 */
[----:B------:R-:W-:Y:S01]  /*6b30*/  @!P0 HADD2.F32 R11, -RZ, R7.H1_H1 ;  /* 0x30000007ff0b8230 */ /* 0x000fe20000004100 */
[----:B------:R-:W-:Y:S01]  /*6b40*/  @!P0 FMUL.FTZ R52, R42, R10 ;  /* 0x0000000a2a348220 */ /* 0x000fe20000410000 */
[----:B------:R-:W-:Y:S01]  /*6b50*/  @!P0 F2FP.PACK_AB R4, R5, R4 ;  /* 0x000000040504823e */ /* 0x000fe200000000ff */
[----:B------:R-:W-:Y:S01]  /*6b60*/  @!P0 HADD2.F32 R34, -RZ, R70.H1_H1 ;  /* 0x30000046ff228230 */ /* 0x000fe20000004100 */
[-C--:B------:R-:W-:Y:S02]  /*6b70*/  @!P0 FMUL.FTZ R7, R23, R6.reuse ;  /* 0x0000000617078220 */ /* 0x080fe40000410000 */
[C---:B------:R-:W-:Y:S02]  /*6b80*/  @!P0 FMUL.FTZ R6, R12.reuse, R6 ;  /* 0x000000060c068220 */ /* 0x040fe40000410000 */
[----:B------:R-:W-:Y:S02]  /*6b90*/  @!P0 FFMA.FTZ R53, R12, R34, -R7 ;  /* 0x000000220c358223 */ /* 0x000fe40000010807 */
[C---:B------:R-:W-:Y:S02]  /*6ba0*/  @!P0 FFMA.FTZ R12, R11.reuse, R43, -R52 ;  /* 0x0000002b0b0c8223 */ /* 0x040fe40000010834 */
[----:B------:R-:W-:Y:S01]  /*6bb0*/  @!P0 FMUL.FTZ R7, R11, R10 ;  /* 0x0000000a0b078220 */ /* 0x000fe20000410000 */
[----:B------:R-:W-:Y:S01]  /*6bc0*/  @!P0 F2FP.PACK_AB R11, R61, R62 ;  /* 0x0000003e3d0b823e */ /* 0x000fe200000000ff */
[----:B------:R-:W-:Y:S01]  /*6bd0*/  @!P0 FFMA.FTZ R6, R23, R34, R6 ;  /* 0x0000002217068223 */ /* 0x000fe20000010006 */
[----:B------:R-:W-:Y:S01]  /*6be0*/  @!P0 F2FP.PACK_AB R12, R12, R53 ;  /* 0x000000350c0c823e */ /* 0x000fe200000000ff */
[----:B------:R-:W-:Y:S01]  /*6bf0*/  @!P0 FFMA.FTZ R7, R42, R43, R7 ;  /* 0x0000002b2a078223 */ /* 0x000fe20000010007 */
[----:B------:R-:W-:Y:S01]  /*6c00*/  @!P0 F2FP.PACK_AB R10, R60, R63 ;  /* 0x0000003f3c0a823e */ /* 0x000fe200000000ff */
[----:B------:R-:W-:Y:S01]  /*6c10*/  @!P0 FFMA.FTZ R8, R44, R45, R8 ;  /* 0x0000002d2c088223 */ /* 0x000fe20000010008 */
[----:B------:R-:W-:Y:S01]  /*6c20*/  @!P0 MOV R17, R11 ;  /* 0x0000000b00118202 */ /* 0x000fe20000000f00 */
[----:B------:R-:W-:Y:S01]  /*6c30*/  @!P0 FFMA.FTZ R9, R46, R47, R9 ;  /* 0x0000002f2e098223 */ /* 0x000fe20000010009 */
[----:B------:R-:W-:Y:S01]  /*6c40*/  @!P0 MOV R16, R10 ;  /* 0x0000000a00108202 */ /* 0x000fe20000000f00 */
[----:B------:R-:W-:Y:S01]  /*6c50*/  @!P0 IMAD.MOV.U32 R18, RZ, RZ, R12 ;  /* 0x000000ffff128224 */ /* 0x000fe200078e000c */
[----:B------:R-:W-:Y:S01]  /*6c60*/  @!P0 F2FP.PACK_AB R10, R3, R2 ;  /* 0x00000002030a823e */ /* 0x000fe200000000ff */
[----:B------:R-:W-:Y:S01]  /*6c70*/  @!P0 IMAD.MOV.U32 R49, RZ, RZ, R4 ;  /* 0x000000ffff318224 */ /* 0x000fe200078e0004 */
[----:B------:R-:W-:Y:S02]  /*6c80*/  @!P0 F2FP.PACK_AB R3, R7, R6 ;  /* 0x000000060703823e */ /* 0x000fe400000000ff */
[----:B------:R1:W-:Y:S01]  /*6c90*/  STG.E.128 [R56.64], R16 ;  /* 0x0000001038007986 */ /* 0x0003e2000c101d0a */
[----:B------:R-:W-:Y:S02]  /*6ca0*/  @!P0 F2FP.PACK_AB R2, R9, R8 ;  /* 0x000000080902823e */ /* 0x000fe400000000ff */
[----:B------:R-:W-:Y:S02]  /*6cb0*/  @!P0 MOV R48, R10 ;  /* 0x0000000a00308202 */ /* 0x000fe40000000f00 */
[----:B------:R-:W-:Y:S02]  /*6cc0*/  @!P0 MOV R50, R3 ;  /* 0x0000000300328202 */ /* 0x000fe40000000f00 */
[----:B------:R-:W-:Y:S05]  /*6cd0*/  @!P0 MOV R51, R2 ;  /* 0x0000000200338202 */ /* 0x000fea0000000f00 */
[----:B------:R1:W-:Y:S02]  /*6ce0*/  @!P1 STG.E.128 [R54.64], R48 ;  /* 0x0000003036009986 */ /* 0x0003e4000c101d0a */
.L_x_280:
[----:B------:R-:W-:Y:S05]  /*6cf0*/  BSYNC B0 ;  /* 0x0000000000007941 */ /* 0x000fea0003800000 */
.L_x_279:
[----:B------:R-:W-:Y:S01]  /*6d00*/  ISETP.GE.OR P1, PT, R219, R79, P6 ;  /* 0x0000004fdb00720c */ /* 0x000fe20003726670 */
[----:B------:R-:W-:Y:S01]  /*6d10*/  @!UPT UIADD3 URZ, URZ, URZ, URZ ;  /* 0x0000003f3f3ff290 */ /* 0x000fe2000fffe03f */
[----:B------:R-:W-:Y:S11]  /*6d20*/  BSSY B0, `(.L_x_281) ;  /* 0x0000071000007945 */ /* 0x000ff60003800000 */
[----:B------:R-:W-:-:S05]  /*6d30*/  @P1 BRA `(.L_x_282) ;  /* 0x000006f000001947 */ /* 0x000fca0003800000 */
[----:B------:R-:W-:Y:S01]  /*6d40*/  IADD3 R2, P1, R196, R80, RZ ;  /* 0x00000050c4027210 */ /* 0x000fe20007f3e0ff */
[----:B-----5:R-:W-:Y:S01]  /*6d50*/  LDS.128 R44, [R131+0x8100] ;  /* 0x00810000832c7984 */ /* 0x020fe20000000c00 */
[----:B------:R-:W-:Y:S01]  /*6d60*/  @!P0 SHF.R.U32.HI R6, RZ, 0x10, R25 ;  /* 0x00000010ff068819 */ /* 0x000fe20000011619 */
[--C-:B------:R-:W-:Y:S01]  /*6d70*/  @!P0 HADD2.F32 R13, -RZ, R71.reuse.H0_H0 ;  /* 0x20000047ff0d8230 */ /* 0x100fe20000004100 */
[----:B------:R-:W-:Y:S01]  /*6d80*/  IADD3.X R3, R86, R137, RZ, P1, !PT ;  /* 0x0000008956037210 */ /* 0x000fe20000ffe4ff */
[----:B------:R-:W-:Y:S01]  /*6d90*/  @!P0 HADD2.F32 R20, -RZ, R71.H1_H1 ;  /* 0x30000047ff148230 */ /* 0x000fe20000004100 */
[-C--:B------:R-:W-:Y:S01]  /*6da0*/  IADD3 R4, P2, P1, R94, R2.reuse, R112 ;  /* 0x000000025e047210 */ /* 0x080fe2000795e070 */
[----:B------:R-:W-:Y:S01]  /*6db0*/  @!P0 HADD2.F32 R34, -RZ, R76.H0_H0 ;  /* 0x2000004cff228230 */ /* 0x000fe20000004100 */
[--C-:B------:R-:W-:Y:S01]  /*6dc0*/  @!P0 SHF.R.U32.HI R10, RZ, 0x10, R27.reuse ;  /* 0x00000010ff0a8819 */ /* 0x100fe2000001161b */
[----:B-1----:R-:W1:Y:S01]  /*6dd0*/  LDS.128 R16, [R133+0x8100] ;  /* 0x0081000085107984 */ /* 0x002e620000000c00 */
[-C--:B------:R-:W-:Y:S02]  /*6de0*/  IADD3.X R5, R96, R3.reuse, R114, P2, P1 ;  /* 0x0000000360057210 */ /* 0x080fe400017e2472 */
[----:B------:R-:W-:Y:S02]  /*6df0*/  ISETP.GE.AND P1, PT, R93, c[0x0][0x1d4], PT ;  /* 0x000075005d007a0c */ /* 0x000fe40003f26270 */
[----:B------:R-:W-:Y:S02]  /*6e00*/  @!P0 SHF.R.U64 R11, R26, 0x10, R27 ;  /* 0x000000101a0b8819 */ /* 0x000fe4000000121b */
[----:B------:R-:W-:Y:S02]  /*6e10*/  @!P0 SHF.R.U32.HI R22, RZ, 0x10, R65 ;  /* 0x00000010ff168819 */ /* 0x000fe40000011641 */
[----:B------:R-:W-:Y:S02]  /*6e20*/  @!P0 SHF.R.U64 R9, R24, 0x10, R25 ;  /* 0x0000001018098819 */ /* 0x000fe40000001219 */
[----:B------:R-:W-:Y:S01]  /*6e30*/  @!P0 SHF.R.U64 R24, R64, 0x10, R65 ;  /* 0x0000001040188819 */ /* 0x000fe20000001241 */
[----:B------:R-:W-:Y:S01]  /*6e40*/  @!P0 HADD2.F32 R22, -RZ, R22.H0_H0 ;  /* 0x20000016ff168230 */ /* 0x000fe20000004100 */
[--C-:B------:R-:W-:Y:S02]  /*6e50*/  @!P0 SHF.R.U32.HI R25, RZ, 0x10, R67.reuse ;  /* 0x00000010ff198819 */ /* 0x100fe40000011643 */
[----:B------:R-:W-:Y:S02]  /*6e60*/  @!P0 SHF.R.U64 R26, R66, 0x10, R67 ;  /* 0x00000010421a8819 */ /* 0x000fe40000001243 */
[----:B------:R-:W-:Y:S01]  /*6e70*/  @!P1 IADD3 R2, P3, P2, R94, R2, R93 ;  /* 0x000000025e029210 */ /* 0x000fe20007a7e05d */
[----:B------:R-:W-:Y:S02]  /*6e80*/  @!P0 HADD2.F32 R42, -RZ, R25.H0_H0 ;  /* 0x20000019ff2a8230 */ /* 0x000fe40000004100 */
        /* <DEDUP_REMOVED lines=21> */
[----:B------:R-:W-:Y:S02]  /*6fe0*/  @!P0 FFMA.FTZ R57, R4, R13, -R27 ;  /* 0x0000000d04398223 */ /* 0x000fe4000001081b */
[C---:B------:R-:W-:Y:S01]  /*6ff0*/  @!P0 FMUL.FTZ R4, R5.reuse, R3 ;  /* 0x0000000305048220 */ /* 0x040fe20000410000 */
[----:B------:R-:W-:Y:S01]  /*7000*/  @!P0 HADD2.F32 R3, -RZ, R6.H0_H0 ;  /* 0x20000006ff038230 */ /* 0x000fe20000004100 */
[----:B------:R-:W-:Y:S01]  /*7010*/  @!P0 FFMA.FTZ R56, R5, R20, -R21 ;  /* 0x0000001405388223 */ /* 0x000fe20000010815 */
[----:B------:R-:W-:Y:S01]  /*7020*/  @!P0 HADD2.F32 R21, -RZ, R14.H1_H1 ;  /* 0x3000000eff158230 */ /* 0x000fe20000004100 */
[----:B------:R-:W-:Y:S01]  /*7030*/  @!P0 FFMA.FTZ R2, R12, R13, R2 ;  /* 0x0000000d0c028223 */ /* 0x000fe20000010002 */
[----:B------:R-:W-:Y:S01]  /*7040*/  @!P0 HADD2.F32 R6, -RZ, R9.H0_H0 ;  /* 0x20000009ff068230 */ /* 0x000fe20000004100 */
[----:B------:R-:W-:Y:S01]  /*7050*/  @!P0 IMAD.MOV.U32 R12, RZ, RZ, R47 ;  /* 0x000000ffff0c8224 */ /* 0x000fe200078e002f */
[----:B------:R-:W-:Y:S01]  /*7060*/  @!P0 HADD2.F32 R13, -RZ, R23.H1_H1 ;  /* 0x30000017ff0d8230 */ /* 0x000fe20000004100 */
        /* <DEDUP_REMOVED lines=16> */
[C---:B------:R-:W-:Y:S01]  /*7170*/  @!P0 FMUL.FTZ R8, R10.reuse, R6 ;  /* 0x000000060a088220 */ /* 0x040fe20000410000 */
[----:B------:R-:W-:Y:S01]  /*7180*/  @!P0 HADD2.F32 R24, -RZ, R76.H1_H1 ;  /* 0x3000004cff188230 */ /* 0x000fe20000004100 */
[-C--:B------:R-:W-:Y:S02]  /*7190*/  @!P0 FMUL.FTZ R6, R35, R9.reuse ;  /* 0x0000000923068220 */ /* 0x080fe40000410000 */
        /* <DEDUP_REMOVED lines=41> */
.L_x_282:
[----:B------:R-:W-:Y:S05]  /*7430*/  BSYNC B0 ;  /* 0x0000000000007941 */ /* 0x000fea0003800000 */
.L_x_281:
[----:B-1----:R-:W-:Y:S05]  /*7440*/  IADD3 R54, P1, R194, R80, RZ ;  /* 0x00000050c2367210 */ /* 0x002fea0007f3e0ff */
[----:B------:R-:W-:Y:S01]  /*7450*/  IMAD.X R56, R86, 0x1, R136, P1 ;  /* 0x0000000156387824 */ /* 0x000fe200008e0688 */
[----:B------:R-:W-:Y:S11]  /*7460*/  ISETP.GE.OR P1, PT, R218, R79, P6 ;  /* 0x0000004fda00720c */ /* 0x000ff60003726670 */
[----:B------:R-:W-:Y:S02]  /*7470*/  @!UPT UIADD3 URZ, URZ, URZ, URZ ;  /* 0x0000003f3f3ff290 */ /* 0x000fe4000fffe03f */
[----:B------:R-:W-:-:S05]  /*7480*/  @P1 BRA `(.L_x_274) ;  /* 0x000009b000001947 */ /* 0x000fca0003800000 */
[----:B-----5:R-:W-:Y:S01]  /*7490*/  IADD3 R4, P2, P1, R94, R54, R112 ;  /* 0x000000365e047210 */ /* 0x020fe2000795e070 */
[----:B------:R-:W1:Y:S01]  /*74a0*/  LDS.128 R44, [R130+0x8100] ;  /* 0x00810000822c7984 */ /* 0x000e620000000c00 */
[----:B------:R-:W-:Y:S01]  /*74b0*/  @!P0 SHF.R.U64 R5, R28, 0x10, R29 ;  /* 0x000000101c058819 */ /* 0x000fe2000000121d */
[----:B------:R-:W-:Y:S01]  /*74c0*/  @!P0 HADD2.F32 R2, -RZ, R39.H0_H0 ;  /* 0x20000027ff028230 */ /* 0x000fe20000004100 */
[----:B------:R-:W-:Y:S01]  /*74d0*/  IADD3.X R6, R96, R56, R114, P2, P1 ;  /* 0x0000003860067210 */ /* 0x000fe200017e2472 */
[----:B------:R-:W-:Y:S01]  /*74e0*/  @!P0 HADD2.F32 R24, -RZ, R77.H0_H0 ;  /* 0x2000004dff188230 */ /* 0x000fe20000004100 */
[----:B------:R-:W-:Y:S01]  /*74f0*/  LEA R52, P1, R4, c[0x0][0x1c8], 0x1 ;  /* 0x0000720004347a11 */ /* 0x000fe200078208ff */
[----:B------:R-:W-:Y:S01]  /*7500*/  @!P0 HADD2.F32 R5, -RZ, R5.H0_H0 ;  /* 0x20000005ff058230 */ /* 0x000fe20000004100 */
[----:B------:R-:W-:Y:S01]  /*7510*/  @!P0 SHF.R.U64 R9, R72, 0x10, R73 ;  /* 0x0000001048098819 */ /* 0x000fe20000001249 */
[----:B------:R-:W2:Y:S01]  /*7520*/  LDS.128 R12, [R132+0x8100] ;  /* 0x00810000840c7984 */ /* 0x000ea20000000c00 */
[----:B------:R-:W-:Y:S01]  /*7530*/  LEA.HI.X R53, R4, c[0x0][0x1cc], R6, 0x1, P1 ;  /* 0x0000730004357a11 */ /* 0x000fe200008f0c06 */
[----:B------:R-:W-:Y:S01]  /*7540*/  @!P0 HADD2.F32 R20, -RZ, R77.H1_H1 ;  /* 0x3000004dff148230 */ /* 0x000fe20000004100 */
[----:B------:R-:W-:Y:S01]  /*7550*/  @!P0 SHF.R.U32.HI R27, RZ, 0x10, R75 ;  /* 0x00000010ff1b8819 */ /* 0x000fe2000001164b */
[----:B------:R-:W-:Y:S01]  /*7560*/  @!P0 HADD2.F32 R22, -RZ, R9.H0_H0 ;  /* 0x20000009ff168230 */ /* 0x000fe20000004100 */
[----:B------:R-:W-:Y:S01]  /*7570*/  @!P0 SHF.R.U32.HI R10, RZ, 0x10, R29 ;  /* 0x00000010ff0a8819 */ /* 0x000fe2000001161d */
[--C-:B------:R-:W-:Y:S01]  /*7580*/  @!P0 HADD2.F32 R34, -RZ, R78.reuse.H0_H0 ;  /* 0x2000004eff228230 */ /* 0x100fe20000004100 */
[----:B------:R-:W-:Y:S01]  /*7590*/  @!P0 SHF.R.U64 R16, R30, 0x10, R31 ;  /* 0x000000101e108819 */ /* 0x000fe2000000121f */
[----:B------:R-:W-:Y:S01]  /*75a0*/  @!P0 HADD2.F32 R38, -RZ, R27.H0_H0 ;  /* 0x2000001bff268230 */ /* 0x000fe20000004100 */
[----:B------:R-:W-:Y:S01]  /*75b0*/  @!P0 SHF.R.U32.HI R17, RZ, 0x10, R73 ;  /* 0x00000010ff118819 */ /* 0x000fe20000011649 */
[----:B------:R-:W-:Y:S01]  /*75c0*/  @!P0 HADD2.F32 R28, -RZ, R78.H1_H1 ;  /* 0x3000004eff1c8230 */ /* 0x000fe20000004100 */
[----:B------:R-:W-:Y:S01]  /*75d0*/  @!P0 SHF.R.U64 R30, R74, 0x10, R75 ;  /* 0x000000104a1e8819 */ /* 0x000fe2000000124b */
[----:B------:R-:W-:Y:S01]  /*75e0*/  @!P0 HADD2.F32 R11, -RZ, R40.H0_H0 ;  /* 0x20000028ff0b8230 */ /* 0x000fe20000004100 */
[----:B------:R-:W-:Y:S01]  /*75f0*/  @!P0 SHF.R.U32.HI R18, RZ, 0x10, R31 ;  /* 0x00000010ff128819 */ /* 0x000fe2000001161f */
[----:B------:R-:W-:Y:S01]  /*7600*/  @!P0 HADD2.F32 R26, -RZ, R17.H0_H0 ;  /* 0x20000011ff1a8230 */ /* 0x000fe20000004100 */
[----:B------:R-:W-:Y:S01]  /*7610*/  ISETP.GE.AND P1, PT, R93, c[0x0][0x1d4], PT ;  /* 0x000075005d007a0c */ /* 0x000fe20003f26270 */
[----:B------:R-:W-:Y:S02]  /*7620*/  @!P0 HADD2.F32 R30, -RZ, R30.H0_H0 ;  /* 0x2000001eff1e8230 */ /* 0x000fe40000004100 */
[----:B------:R-:W-:Y:S01]  /*7630*/  @!P0 HADD2.F32 R18, -RZ, R18.H0_H0 ;  /* 0x20000012ff128230 */ /* 0x000fe20000004100 */
[----:B-1----:R-:W-:Y:S01]  /*7640*/  @!P0 IMAD.MOV.U32 R29, RZ, RZ, R46 ;  /* 0x000000ffff1d8224 */ /* 0x002fe200078e002e */
[----:B------:R-:W-:Y:S02]  /*7650*/  @!P0 MOV R25, R45 ;  /* 0x0000002d00198202 */ /* 0x000fe40000000f00 */
[----:B------:R-:W-:Y:S02]  /*7660*/  @!P0 MOV R6, R44 ;  /* 0x0000002c00068202 */ /* 0x000fe40000000f00 */
[----:B------:R-:W-:Y:S01]  /*7670*/  @!P0 MOV R27, R47 ;  /* 0x0000002f001b8202 */ /* 0x000fe20000000f00 */
[----:B------:R-:W-:Y:S01]  /*7680*/  @!P0 HADD2.F32 R23, -RZ, R25.H0_H0 ;  /* 0x20000019ff178230 */ /* 0x000fe20000004100 */
[----:B--2---:R-:W-:Y:S01]  /*7690*/  @!P0 MOV R8, R13 ;  /* 0x0000000d00088202 */ /* 0x004fe20000000f00 */
[--C-:B------:R-:W-:Y:S03]  /*76a0*/  @!P0 HADD2.F32 R19, -RZ, R6.reuse.H0_H0 ;  /* 0x20000006ff138230 */ /* 0x100fe60000004100 */
[-C--:B------:R-:W-:Y:S01]  /*76b0*/  @!P0 FMUL.FTZ R7, R23, R2.reuse ;  /* 0x0000000217078220 */ /* 0x080fe20000410000 */
[----:B------:R-:W-:Y:S02]  /*76c0*/  @!P0 HADD2.F32 R21, -RZ, R6.H1_H1 ;  /* 0x30000006ff158230 */ /* 0x000fe40000004100 */
[--C-:B------:R-:W-:Y:S02]  /*76d0*/  @!P0 HADD2.F32 R3, -RZ, R8.reuse.H0_H0 ;  /* 0x20000008ff038230 */ /* 0x100fe40000004100 */
[----:B------:R-:W-:Y:S01]  /*76e0*/  @!P0 HADD2.F32 R8, -RZ, R8.H1_H1 ;  /* 0x30000008ff088230 */ /* 0x000fe20000004100 */
[-C--:B------:R-:W-:Y:S01]  /*76f0*/  @!P0 FMUL.FTZ R9, R21, R5.reuse ;  /* 0x0000000515098220 */ /* 0x080fe20000410000 */
[----:B------:R-:W-:Y:S01]  /*7700*/  @!P0 HADD2.F32 R31, -RZ, R27.H0_H0 ;  /* 0x2000001bff1f8230 */ /* 0x000fe20000004100 */
[C---:B------:R-:W-:Y:S01]  /*7710*/  @!P0 FMUL.FTZ R4, R3.reuse, R2 ;  /* 0x0000000203048220 */ /* 0x040fe20000410000 */
[----:B------:R-:W-:Y:S01]  /*7720*/  @!P0 HADD2.F32 R2, -RZ, R39.H1_H1 ;  /* 0x30000027ff028230 */ /* 0x000fe20000004100 */
[----:B------:R-:W-:Y:S01]  /*7730*/  @!P0 FFMA.FTZ R57, R3, R24, -R7 ;  /* 0x0000001803398223 */ /* 0x000fe20000010807 */
[----:B------:R-:W-:Y:S01]  /*7740*/  @!P0 MOV R3, R12 ;  /* 0x0000000c00038202 */ /* 0x000fe20000000f00 */
[----:B------:R-:W-:Y:S02]  /*7750*/  @!P0 HADD2.F32 R35, -RZ, R27.H1_H1 ;  /* 0x3000001bff238230 */ /* 0x000fe40000004100 */
[----:B------:R-:W-:Y:S02]  /*7760*/  @!P0 HADD2.F32 R27, -RZ, R29.H0_H0 ;  /* 0x2000001dff1b8230 */ /* 0x000fe40000004100 */
[--C-:B------:R-:W-:Y:S01]  /*7770*/  @!P0 HADD2.F32 R7, -RZ, R3.reuse.H0_H0 ;  /* 0x20000003ff078230 */ /* 0x100fe20000004100 */
[----:B------:R-:W-:Y:S01]  /*7780*/  @!P0 FMUL.FTZ R39, R35, R18 ;  /* 0x0000001223278220 */ /* 0x000fe20000410000 */
[----:B------:R-:W-:Y:S01]  /*7790*/  @!P0 HADD2.F32 R6, -RZ, R3.H1_H1 ;  /* 0x30000003ff068230 */ /* 0x000fe20000004100 */
[-C--:B------:R-:W-:Y:S01]  /*77a0*/  @!P0 FMUL.FTZ R3, R19, R2.reuse ;  /* 0x0000000213038220 */ /* 0x080fe20000410000 */
[----:B------:R-:W-:Y:S01]  /*77b0*/  @!P0 HADD2.F32 R29, -RZ, R29.H1_H1 ;  /* 0x3000001dff1d8230 */ /* 0x000fe20000004100 */
[C---:B------:R-:W-:Y:S01]  /*77c0*/  @!P0 FMUL.FTZ R2, R7.reuse, R2 ;  /* 0x0000000207028220 */ /* 0x040fe20000410000 */
[----:B------:R-:W-:Y:S01]  /*77d0*/  @!P0 HADD2.F32 R25, -RZ, R25.H1_H1 ;  /* 0x30000019ff198230 */ /* 0x000fe20000004100 */
[----:B------:R-:W-:Y:S01]  /*77e0*/  @!P0 FFMA.FTZ R55, R7, R20, -R3 ;  /* 0x0000001407378223 */ /* 0x000fe20000010803 */
[----:B------:R-:W-:Y:S01]  /*77f0*/  @!P0 MOV R7, R14 ;  /* 0x0000000e00078202 */ /* 0x000fe20000000f00 */
[C---:B------:R-:W-:Y:S01]  /*7800*/  @!P0 FMUL.FTZ R3, R6.reuse, R5 ;  /* 0x0000000506038220 */ /* 0x040fe20000410000 */
[----:B------:R-:W-:Y:S01]  /*7810*/  @!P0 HADD2.F32 R5, -RZ, R10.H0_H0 ;  /* 0x2000000aff058230 */ /* 0x000fe20000004100 */
[----:B------:R-:W-:Y:S01]  /*7820*/  @!P0 FFMA.FTZ R51, R6, R22, -R9 ;  /* 0x0000001606338223 */ /* 0x000fe20000010809 */
[----:B------:R-:W-:Y:S01]  /*7830*/  @!P0 MOV R6, R15 ;  /* 0x0000000f00068202 */ /* 0x000fe20000000f00 */
[----:B------:R-:W-:Y:S01]  /*7840*/  @!P0 FFMA.FTZ R2, R19, R20, R2 ;  /* 0x0000001413028223 */ /* 0x000fe20000010002 */
[----:B------:R-:W-:Y:S01]  /*7850*/  @!P0 HADD2.F32 R9, -RZ, R40.H1_H1 ;  /* 0x30000028ff098230 */ /* 0x000fe20000004100 */
[----:B------:R-:W-:Y:S01]  /*7860*/  @!P0 FMUL.FTZ R40, R31, R11 ;  /* 0x0000000b1f288220 */ /* 0x000fe20000410000 */
[----:B------:R-:W-:Y:S01]  /*7870*/  @!P0 HADD2.F32 R10, -RZ, R16.H0_H0 ;  /* 0x20000010ff0a8230 */ /* 0x000fe20000004100 */
[----:B------:R-:W-:Y:S01]  /*7880*/  @!P0 FMUL.FTZ R48, R25, R5 ;  /* 0x0000000519308220 */ /* 0x000fe20000410000 */
[--C-:B------:R-:W-:Y:S01]  /*7890*/  @!P0 HADD2.F32 R17, -RZ, R6.reuse.H0_H0 ;  /* 0x20000006ff118230 */ /* 0x100fe20000004100 */
[----:B------:R-:W-:Y:S01]  /*78a0*/  @!P0 FMUL.FTZ R43, R27, R9 ;  /* 0x000000091b2b8220 */ /* 0x000fe20000410000 */
[----:B------:R-:W-:Y:S01]  /*78b0*/  @!P0 HADD2.F32 R16, -RZ, R6.H1_H1 ;  /* 0x30000006ff108230 */ /* 0x000fe20000004100 */
[----:B------:R-:W-:Y:S01]  /*78c0*/  @!P0 FMUL.FTZ R42, R29, R10 ;  /* 0x0000000a1d2a8220 */ /* 0x000fe20000410000 */
[--C-:B------:R-:W-:Y:S01]  /*78d0*/  @!P0 HADD2.F32 R6, -RZ, R7.reuse.H0_H0 ;  /* 0x20000007ff068230 */ /* 0x100fe20000004100 */
[----:B------:R-:W-:Y:S01]  /*78e0*/  @!P0 FFMA.FTZ R40, R17, R34, -R40 ;  /* 0x0000002211288223 */ /* 0x000fe20000010828 */
[----:B------:R-:W-:Y:S01]  /*78f0*/  @!P0 HADD2.F32 R7, -RZ, R7.H1_H1 ;  /* 0x30000007ff078230 */ /* 0x000fe20000004100 */
[----:B------:R-:W-:Y:S02]  /*7900*/  @!P0 FFMA.FTZ R39, R16, R38, -R39 ;  /* 0x0000002610278223 */ /* 0x000fe40000010827 */
[----:B------:R-:W-:Y:S02]  /*7910*/  @!P0 FFMA.FTZ R50, R8, R26, -R48 ;  /* 0x0000001a08328223 */ /* 0x000fe40000010830 */
[----:B------:R-:W-:Y:S01]  /*7920*/  @!P0 FFMA.FTZ R49, R6, R28, -R43 ;  /* 0x0000001c06318223 */ /* 0x000fe2000001082b */
[----:B------:R-:W-:Y:S01]  /*7930*/  @!P0 F2FP.PACK_AB R40, R39, R40 ;  /* 0x000000282728823e */ /* 0x000fe200000000ff */
[----:B------:R-:W-:Y:S01]  /*7940*/  @!P0 FFMA.FTZ R48, R7, R30, -R42 ;  /* 0x0000001e07308223 */ /* 0x000fe2000001082a */
[----:B------:R-:W-:Y:S01]  /*7950*/  @!P0 F2FP.PACK_AB R43, R50, R57 ;  /* 0x00000039322b823e */ /* 0x000fe200000000ff */
[----:B------:R-:W-:Y:S01]  /*7960*/  @!P0 FMUL.FTZ R5, R8, R5 ;  /* 0x0000000508058220 */ /* 0x000fe20000410000 */
[----:B------:R-:W-:Y:S01]  /*7970*/  @!P0 F2FP.PACK_AB R42, R51, R55 ;  /* 0x00000037332a823e */ /* 0x000fe200000000ff */
[----:B------:R-:W-:Y:S01]  /*7980*/  @!P0 IMAD.MOV.U32 R15, RZ, RZ, R40 ;  /* 0x000000ffff0f8224 */ /* 0x000fe200078e0028 */
[----:B------:R-:W-:Y:S01]  /*7990*/  @!P0 F2FP.PACK_AB R39, R48, R49 ;  /* 0x000000313027823e */ /* 0x000fe200000000ff */
[----:B------:R-:W-:Y:S01]  /*79a0*/  @!P0 FFMA.FTZ R3, R21, R22, R3 ;  /* 0x0000001615038223 */ /* 0x000fe20000010003 */
[----:B------:R-:W-:Y:S01]  /*79b0*/  @!P0 MOV R12, R42 ;  /* 0x0000002a000c8202 */ /* 0x000fe20000000f00 */
[----:B------:R-:W-:Y:S01]  /*79c0*/  @!P0 FMUL.FTZ R6, R6, R9 ;  /* 0x0000000906068220 */ /* 0x000fe20000410000 */
[----:B------:R-:W-:Y:S01]  /*79d0*/  @!P0 MOV R13, R43 ;  /* 0x0000002b000d8202 */ /* 0x000fe20000000f00 */
[----:B------:R-:W-:Y:S01]  /*79e0*/  @!P0 FFMA.FTZ R4, R23, R24, R4 ;  /* 0x0000001817048223 */ /* 0x000fe20000010004 */
[----:B------:R-:W-:Y:S01]  /*79f0*/  @!P0 MOV R14, R39 ;  /* 0x00000027000e8202 */ /* 0x000fe20000000f00 */
[----:B------:R-:W-:Y:S01]  /*7a00*/  @!P0 FMUL.FTZ R7, R7, R10 ;  /* 0x0000000a07078220 */ /* 0x000fe20000410000 */
[----:B------:R-:W-:Y:S01]  /*7a10*/  @!P0 F2FP.PACK_AB R10, R3, R2 ;  /* 0x00000002030a823e */ /* 0x000fe200000000ff */
[----:B------:R-:W-:Y:S02]  /*7a20*/  @!P0 FFMA.FTZ R5, R25, R26, R5 ;  /* 0x0000001a19058223 */ /* 0x000fe40000010005 */
[----:B------:R1:W-:Y:S01]  /*7a30*/  STG.E.128 [R52.64], R12 ;  /* 0x0000000c34007986 */ /* 0x0003e2000c101d0a */
[----:B------:R-:W-:Y:S01]  /*7a40*/  @!P0 MOV R44, R10 ;  /* 0x0000000a002c8202 */ /* 0x000fe20000000f00 */
[----:B------:R-:W-:Y:S01]  /*7a50*/  @!P0 FMUL.FTZ R8, R17, R11 ;  /* 0x0000000b11088220 */ /* 0x000fe20000410000 */
[----:B------:R-:W-:Y:S01]  /*7a60*/  @!P0 F2FP.PACK_AB R4, R5, R4 ;  /* 0x000000040504823e */ /* 0x000fe200000000ff */
[----:B------:R-:W-:Y:S02]  /*7a70*/  @!P0 FFMA.FTZ R6, R27, R28, R6 ;  /* 0x0000001c1b068223 */ /* 0x000fe40000010006 */
[----:B------:R-:W-:Y:S01]  /*7a80*/  @!P0 FMUL.FTZ R9, R16, R18 ;  /* 0x0000001210098220 */ /* 0x000fe20000410000 */
[----:B------:R-:W-:Y:S01]  /*7a90*/  @!P0 MOV R45, R4 ;  /* 0x00000004002d8202 */ /* 0x000fe20000000f00 */
[----:B------:R-:W-:Y:S02]  /*7aa0*/  @!P0 FFMA.FTZ R7, R29, R30, R7 ;  /* 0x0000001e1d078223 */ /* 0x000fe40000010007 */
[----:B------:R-:W-:Y:S02]  /*7ab0*/  @!P0 FFMA.FTZ R8, R31, R34, R8 ;  /* 0x000000221f088223 */ /* 0x000fe40000010008 */
[----:B------:R-:W-:Y:S01]  /*7ac0*/  @!P0 FFMA.FTZ R9, R35, R38, R9 ;  /* 0x0000002623098223 */ /* 0x000fe20000010009 */
[----:B------:R-:W-:Y:S04]  /*7ad0*/  @!P0 F2FP.PACK_AB R3, R7, R6 ;  /* 0x000000060703823e */ /* 0x000fe800000000ff */
[----:B------:R-:W-:Y:S02]  /*7ae0*/  @!P0 F2FP.PACK_AB R2, R9, R8 ;  /* 0x000000080902823e */ /* 0x000fe400000000ff */
[----:B------:R-:W-:Y:S02]  /*7af0*/  @!P0 MOV R46, R3 ;  /* 0x00000003002e8202 */ /* 0x000fe40000000f00 */
[----:B------:R-:W-:Y:S01]  /*7b00*/  @!P0 MOV R47, R2 ;  /* 0x00000002002f8202 */ /* 0x000fe20000000f00 */
[----:B------:R-:W-:-:S05]  /*7b10*/  @P1 BRA `(.L_x_274) ;  /* 0x0000032000001947 */ /* 0x000fca0003800000 */
[----:B------:R-:W-:Y:S04]  /*7b20*/  IADD3 R3, P1, P0, R94, R54, R93 ;  /* 0x000000365e037210 */ /* 0x000fe8000783e05d */
[----:B------:R-:W-:Y:S02]  /*7b30*/  IADD3.X R4, R96, R56, R113, P1, P0 ;  /* 0x0000003860047210 */ /* 0x000fe40000fe0471 */
[C---:B------:R-:W-:Y:S04]  /*7b40*/  LEA R2, P0, R3.reuse, c[0x0][0x1c8], 0x1 ;  /* 0x0000720003027a11 */ /* 0x040fe800078008ff */
[----:B------:R-:W-:Y:S05]  /*7b50*/  LEA.HI.X R3, R3, c[0x0][0x1cc], R4, 0x1, P0 ;  /* 0x0000730003037a11 */ /* 0x000fea00000f0c04 */
[----:B------:R2:W-:Y:S01]  /*7b60*/  STG.E.128 [R2.64], R44 ;  /* 0x0000002c02007986 */ /* 0x0005e2000c101d0a */
[----:B------:R-:W-:-:S05]  /*7b70*/  BRA `(.L_x_274) ;  /* 0x000002c000007947 */ /* 0x000fca0003800000 */
.L_x_252:
[----:B------:R-:W-:Y:S01]  /*7b80*/  IMAD R2, R41, -0x70, R0 ;  /* 0xffffff9029027824 */ /* 0x000fe200078e0200 */
[----:B------:R-:W-:Y:S04]  /*7b90*/  BSSY B0, `(.L_x_283) ;  /* 0x000000b000007945 */ /* 0x000fe80003800000 */
[----:B------:R-:W-:Y:S04]  /*7ba0*/  IMNMX R79, R2, 0x70, PT ;  /* 0x00000070024f7817 */ /* 0x000fe80003800200 */
[----:B------:R-:W-:Y:S11]  /*7bb0*/  ISETP.GE.AND P0, PT, R229, R79, PT ;  /* 0x0000004fe500720c */ /* 0x000ff60003f06270 */
[----:B------:R-:W-:Y:S02]  /*7bc0*/  @!UPT UIADD3 URZ, URZ, URZ, URZ ;  /* 0x0000003f3f3ff290 */ /* 0x000fe4000fffe03f */
[----:B------:R-:W-:-:S05]  /*7bd0*/  @P0 BRA `(.L_x_284) ;  /* 0x0000006000000947 */ /* 0x000fca0003800000 */
[----:B------:R-:W1:Y:S01]  /*7be0*/  @!P6 LDS.128 R8, [R208+0x8100] ;  /* 0x00810000d008e984 */ /* 0x000e620000000c00 */
[----:B------:R-:W-:Y:S11]  /*7bf0*/  ISETP.GE.AND P0, PT, R209, c[0x0][0x1d4], PT ;  /* 0x00007500d1007a0c */ /* 0x000ff60003f06270 */
[----:B------:R-:W-:Y:S02]  /*7c00*/  @!UPT UIADD3 URZ, URZ, URZ, URZ ;  /* 0x0000003f3f3ff290 */ /* 0x000fe4000fffe03f */
[----:B------:R-:W2:Y:S04]  /*7c10*/  @!P0 LDS.128 R4, [R208+0xb900] ;  /* 0x00b90000d0048984 */ /* 0x000ea80000000c00 */
[----:B-1----:R1:W-:Y:S04]  /*7c20*/  @!P6 STG.E.128 [R66.64], R8 ;  /* 0x000000084200e986 */ /* 0x0023e8000c101d0a */
[----:B--2---:R1:W-:Y:S02]  /*7c30*/  @!P0 STG.E.128 [R66.64+0x80], R4 ;  /* 0x0000800442008986 */ /* 0x0043e4000c101d0a */
.L_x_284:
[----:B------:R-:W-:Y:S05]  /*7c40*/  BSYNC B0 ;  /* 0x0000000000007941 */ /* 0x000fea0003800000 */
.L_x_283:
[----:B------:R-:W-:Y:S01]  /*7c50*/  ISETP.GE.AND P0, PT, R220, R79, PT ;  /* 0x0000004fdc00720c */ /* 0x000fe20003f06270 */
[----:B------:R-:W-:Y:S01]  /*7c60*/  @!UPT UIADD3 URZ, URZ, URZ, URZ ;  /* 0x0000003f3f3ff290 */ /* 0x000fe2000fffe03f */
[----:B------:R-:W-:Y:S11]  /*7c70*/  BSSY B0, `(.L_x_285) ;  /* 0x0000008000007945 */ /* 0x000ff60003800000 */
[----:B------:R-:W-:-:S05]  /*7c80*/  @P0 BRA `(.L_x_286) ;  /* 0x0000006000000947 */ /* 0x000fca0003800000 */
[----:B-1----:R-:W1:Y:S01]  /*7c90*/  @!P6 LDS.128 R8, [R208+0x9100] ;  /* 0x00910000d008e984 */ /* 0x002e620000000c00 */
[----:B------:R-:W-:Y:S11]  /*7ca0*/  ISETP.GE.AND P0, PT, R209, c[0x0][0x1d4], PT ;  /* 0x00007500d1007a0c */ /* 0x000ff60003f06270 */
[----:B------:R-:W-:Y:S02]  /*7cb0*/  @!UPT UIADD3 URZ, URZ, URZ, URZ ;  /* 0x0000003f3f3ff290 */ /* 0x000fe4000fffe03f */
[----:B------:R-:W2:Y:S04]  /*7cc0*/  @!P0 LDS.128 R4, [R208+0xc900] ;  /* 0x00c90000d0048984 */ /* 0x000ea80000000c00 */
[----:B-1----:R1:W-:Y:S04]  /*7cd0*/  @!P6 STG.E.128 [R72.64], R8 ;  /* 0x000000084800e986 */ /* 0x0023e8000c101d0a */
[----:B--2---:R1:W-:Y:S02]  /*7ce0*/  @!P0 STG.E.128 [R72.64+0x80], R4 ;  /* 0x0000800448008986 */ /* 0x0043e4000c101d0a */
.L_x_286:
[----:B------:R-:W-:Y:S05]  /*7cf0*/  BSYNC B0 ;  /* 0x0000000000007941 */ /* 0x000fea0003800000 */
.L_x_285:
        /* <DEDUP_REMOVED lines=10> */
.L_x_288:
[----:B------:R-:W-:Y:S05]  /*7da0*/  BSYNC B0 ;  /* 0x0000000000007941 */ /* 0x000fea0003800000 */
.L_x_287:
[----:B------:R-:W-:Y:S11]  /*7db0*/  ISETP.GE.AND P0, PT, R218, R79, PT ;  /* 0x0000004fda00720c */ /* 0x000ff60003f06270 */
[----:B------:R-:W-:Y:S02]  /*7dc0*/  @!UPT UIADD3 URZ, URZ, URZ, URZ ;  /* 0x0000003f3f3ff290 */ /* 0x000fe4000fffe03f */
[----:B------:R-:W-:-:S05]  /*7dd0*/  @P0 BRA `(.L_x_274) ;  /* 0x0000006000000947 */ /* 0x000fca0003800000 */
[----:B-1----:R-:W1:Y:S01]  /*7de0*/  @!P6 LDS.128 R8, [R208+0xb100] ;  /* 0x00b10000d008e984 */ /* 0x002e620000000c00 */
[----:B------:R-:W-:Y:S11]  /*7df0*/  ISETP.GE.AND P0, PT, R209, c[0x0][0x1d4], PT ;  /* 0x00007500d1007a0c */ /* 0x000ff60003f06270 */
[----:B------:R-:W-:Y:S02]  /*7e00*/  @!UPT UIADD3 URZ, URZ, URZ, URZ ;  /* 0x0000003f3f3ff290 */ /* 0x000fe4000fffe03f */
[----:B------:R-:W2:Y:S04]  /*7e10*/  @!P0 LDS.128 R4, [R208+0xe900] ;  /* 0x00e90000d0048984 */ /* 0x000ea80000000c00 */
[----:B-1----:R1:W-:Y:S04]  /*7e20*/  @!P6 STG.E.128 [R82.64], R8 ;  /* 0x000000085200e986 */ /* 0x0023e8000c101d0a */
[----:B--2---:R1:W-:Y:S02]  /*7e30*/  @!P0 STG.E.128 [R82.64+0x80], R4 ;  /* 0x0000800452008986 */ /* 0x0043e4000c101d0a */
.L_x_274:
[----:B------:R-:W-:Y:S05]  /*7e40*/  BSYNC B2 ;  /* 0x0000000000027941 */ /* 0x000fea0003800000 */
.L_x_251:
[----:B-1---5:R-:W-:Y:S01]  /*7e50*/  IMAD.IADD R6, R79, 0x1, -R229 ;  /* 0x000000014f067824 */ /* 0x022fe200078e0ae5 */
[----:B------:R-:W-:Y:S01]  /*7e60*/  ISETP.GE.AND P5, PT, R209, c[0x0][0x1d4], PT ;  /* 0x00007500d1007a0c */ /* 0x000fe20003fa6270 */
[----:B--2---:R-:W-:Y:S01]  /*7e70*/  IMAD R2, R97, 0x70, RZ ;  /* 0x0000007061027824 */ /* 0x004fe200078e02ff */
[----:B------:R-:W-:Y:S01]  /*7e80*/  BSSY B0, `(.L_x_289) ;  /* 0x0000051000007945 */ /* 0x000fe20003800000 */
[----:B------:R-:W-:Y:S01]  /*7e90*/  IMAD.WIDE.U32 R14, R41, 0x70, RZ ;  /* 0x00000070290e7825 */ /* 0x000fe200078e00ff */
[C---:B------:R-:W-:Y:S02]  /*7ea0*/  ISETP.GE.AND P2, PT, R6.reuse, 0x21, PT ;  /* 0x000000210600780c */ /* 0x040fe40003f46270 */
[C---:B------:R-:W-:Y:S01]  /*7eb0*/  ISETP.GE.AND P3, PT, R6.reuse, 0x1, PT ;  /* 0x000000010600780c */ /* 0x040fe20003f66270 */
[----:B------:R-:W-:Y:S01]  /*7ec0*/  IMAD.IADD R16, R15, 0x1, R2 ;  /* 0x000000010f107824 */ /* 0x000fe200078e0202 */
[----:B------:R-:W-:Y:S02]  /*7ed0*/  ISETP.GE.AND P1, PT, R6, 0x41, PT ;  /* 0x000000410600780c */ /* 0x000fe40003f26270 */
[----:B------:R-:W-:Y:S04]  /*7ee0*/  IADD3 R2, P0, R123, R14, RZ ;  /* 0x0000000e7b027210 */ /* 0x000fe80007f1e0ff */
[----:B------:R-:W-:Y:S03]  /*7ef0*/  IADD3.X R3, R16, R141, RZ, P0, !PT ;  /* 0x0000008d10037210 */ /* 0x000fe600007fe4ff */
[C---:B------:R-:W-:Y:S02]  /*7f00*/  @P2 IADD3 R7, P0, R2.reuse, 0x20, RZ ;  /* 0x0000002002072810 */ /* 0x040fe40007f1e0ff */
[-C--:B------:R-:W-:Y:S01]  /*7f10*/  @P3 MOV R4, R100.reuse ;  /* 0x0000006400043202 */ /* 0x080fe20000000f00 */
[----:B------:R-:W-:Y:S02]  /*7f20*/  @P3 IMAD.MOV.U32 R5, RZ, RZ, R111 ;  /* 0x000000ffff053224 */ /* 0x000fe400078e006f */
[----:B------:R-:W-:Y:S02]  /*7f30*/  @P3 IMAD R8, R3, c[0x0][0x258], RZ ;  /* 0x0000960003083a24 */ /* 0x000fe400078e02ff */
[----:B------:R-:W-:Y:S01]  /*7f40*/  @P2 IMAD.X R9, RZ, RZ, R3, P0 ;  /* 0x000000ffff092224 */ /* 0x000fe200000e0603 */
[C---:B------:R-:W-:Y:S01]  /*7f50*/  @P1 IADD3 R13, P0, R2.reuse, 0x40, RZ ;  /* 0x00000040020d1810 */ /* 0x040fe20007f1e0ff */
[C---:B------:R-:W-:Y:S04]  /*7f60*/  @P3 IMAD.WIDE.U32 R4, R2.reuse, c[0x0][0x258], R4 ;  /* 0x0000960002043a25 */ /* 0x040fe800078e0004 */
[----:B------:R-:W-:Y:S02]  /*7f70*/  @P3 IMAD R8, R2, c[0x0][0x25c], R8 ;  /* 0x0000970002083a24 */ /* 0x000fe400078e0208 */
[----:B------:R-:W-:Y:S01]  /*7f80*/  @P1 IMAD.X R15, RZ, RZ, R3, P0 ;  /* 0x000000ffff0f1224 */ /* 0x000fe200000e0603 */
[C---:B------:R-:W-:Y:S01]  /*7f90*/  @P3 LEA R10, P0, R4.reuse, c[0x0][0x250], 0x1 ;  /* 0x00009400040a3a11 */ /* 0x040fe200078008ff */
[----:B------:R-:W-:Y:S02]  /*7fa0*/  @P3 IMAD.IADD R5, R5, 0x1, R8 ;  /* 0x0000000105053824 */ /* 0x000fe400078e0208 */
[----:B------:R-:W-:Y:S03]  /*7fb0*/  @P2 IMAD R8, R9, c[0x0][0x258], RZ ;  /* 0x0000960009082a24 */ /* 0x000fe600078e02ff */
[----:B------:R-:W-:Y:S01]  /*7fc0*/  @P3 LEA.HI.X R11, R4, c[0x0][0x254], R5, 0x1, P0 ;  /* 0x00009500040b3a11 */ /* 0x000fe200000f0c05 */
[----:B------:R-:W-:Y:S01]  /*7fd0*/  @P2 IMAD.MOV.U32 R5, RZ, RZ, R111 ;  /* 0x000000ffff052224 */ /* 0x000fe200078e006f */
[-C--:B------:R-:W-:Y:S05]  /*7fe0*/  @P2 MOV R4, R100.reuse ;  /* 0x0000006400042202 */ /* 0x080fea0000000f00 */
[C---:B------:R-:W-:Y:S04]  /*7ff0*/  @P2 IMAD.WIDE.U32 R4, R7.reuse, c[0x0][0x258], R4 ;  /* 0x0000960007042a25 */ /* 0x040fe800078e0004 */
[----:B------:R-:W-:Y:S01]  /*8000*/  @P2 IMAD R7, R7, c[0x0][0x25c], R8 ;  /* 0x0000970007072a24 */ /* 0x000fe200078e0208 */
[C---:B------:R-:W-:Y:S04]  /*8010*/  @P2 LEA R8, P0, R4.reuse, c[0x0][0x250], 0x1 ;  /* 0x0000940004082a11 */ /* 0x040fe800078008ff */
[----:B------:R-:W-:Y:S01]  /*8020*/  @P2 IADD3 R7, R5, R7, RZ ;  /* 0x0000000705072210 */ /* 0x000fe20007ffe0ff */
[----:B------:R-:W-:Y:S03]  /*8030*/  @P1 IMAD R5, R15, c[0x0][0x258], RZ ;  /* 0x000096000f051a24 */ /* 0x000fe600078e02ff */
[----:B------:R-:W-:Y:S01]  /*8040*/  @P2 LEA.HI.X R9, R4, c[0x0][0x254], R7, 0x1, P0 ;  /* 0x0000950004092a11 */ /* 0x000fe200000f0c07 */
[C---:B------:R-:W-:Y:S01]  /*8050*/  @P1 IMAD R5, R13.reuse, c[0x0][0x25c], R5 ;  /* 0x000097000d051a24 */ /* 0x040fe200078e0205 */
[----:B------:R-:W-:Y:S11]  /*8060*/  ISETP.GE.AND P0, PT, R6, 0x61, PT ;  /* 0x000000610600780c */ /* 0x000ff60003f06270 */
[----:B------:R-:W-:Y:S02]  /*8070*/  @!UPT UIADD3 URZ, URZ, URZ, URZ ;  /* 0x0000003f3f3ff290 */ /* 0x000fe4000fffe03f */
[----:B------:R-:W-:Y:S02]  /*8080*/  @P0 IADD3 R4, P4, R2, 0x60, RZ ;  /* 0x0000006002040810 */ /* 0x000fe40007f9e0ff */
[----:B------:R-:W-:Y:S03]  /*8090*/  @P1 MOV R2, R100 ;  /* 0x0000006400021202 */ /* 0x000fe60000000f00 */
[----:B------:R-:W-:Y:S02]  /*80a0*/  @P0 IMAD.X R12, RZ, RZ, R3, P4 ;  /* 0x000000ffff0c0224 */ /* 0x000fe400020e0603 */
[----:B------:R-:W-:Y:S04]  /*80b0*/  @P1 IMAD.MOV.U32 R3, RZ, RZ, R111 ;  /* 0x000000ffff031224 */ /* 0x000fe800078e006f */
[----:B------:R-:W-:Y:S05]  /*80c0*/  @P1 IMAD.WIDE.U32 R2, R13, c[0x0][0x258], R2 ;  /* 0x000096000d021a25 */ /* 0x000fea00078e0002 */
[----:B------:R-:W-:Y:S02]  /*80d0*/  @P1 LEA R6, P4, R2, c[0x0][0x250], 0x1 ;  /* 0x0000940002061a11 */ /* 0x000fe400078808ff */
[----:B------:R-:W-:Y:S01]  /*80e0*/  @P1 IADD3 R3, R3, R5, RZ ;  /* 0x0000000503031210 */ /* 0x000fe20007ffe0ff */
[----:B------:R-:W-:Y:S03]  /*80f0*/  @P0 IMAD R5, R12, c[0x0][0x258], RZ ;  /* 0x000096000c050a24 */ /* 0x000fe600078e02ff */
[----:B------:R-:W-:Y:S01]  /*8100*/  @P1 LEA.HI.X R7, R2, c[0x0][0x254], R3, 0x1, P4 ;  /* 0x0000950002071a11 */ /* 0x000fe200020f0c03 */
[----:B------:R-:W-:Y:S01]  /*8110*/  @P0 IMAD.MOV.U32 R2, RZ, RZ, R100 ;  /* 0x000000ffff020224 */ /* 0x000fe200078e0064 */
[----:B------:R-:W-:Y:S05]  /*8120*/  @P0 MOV R3, R111 ;  /* 0x0000006f00030202 */ /* 0x000fea0000000f00 */
[C---:B------:R-:W-:Y:S04]  /*8130*/  @P0 IMAD.WIDE.U32 R2, R4.reuse, c[0x0][0x258], R2 ;  /* 0x0000960004020a25 */ /* 0x040fe800078e0002 */
[----:B------:R-:W-:Y:S04]  /*8140*/  @P0 IMAD R4, R4, c[0x0][0x25c], R5 ;  /* 0x0000970004040a24 */ /* 0x000fe800078e0205 */
[----:B------:R-:W-:Y:S01]  /*8150*/  @P0 IMAD.IADD R3, R3, 0x1, R4 ;  /* 0x0000000103030824 */ /* 0x000fe200078e0204 */
[C---:B------:R-:W-:Y:S04]  /*8160*/  @P0 LEA R4, P4, R2.reuse, c[0x0][0x250], 0x1 ;  /* 0x0000940002040a11 */ /* 0x040fe800078808ff */
[----:B------:R-:W-:Y:S02]  /*8170*/  @P0 LEA.HI.X R5, R2, c[0x0][0x254], R3, 0x1, P4 ;  /* 0x0000950002050a11 */ /* 0x000fe400020f0c03 */
[----:B------:R-:W-:Y:S11]  /*8180*/  LOP3.LUT P4, RZ, R230, 0x2, RZ, 0xc0, !PT ;  /* 0x00000002e6ff7812 */ /* 0x000ff6000788c0ff */
[----:B------:R-:W-:Y:S02]  /*8190*/  @!UPT UIADD3 URZ, URZ, URZ, URZ ;  /* 0x0000003f3f3ff290 */ /* 0x000fe4000fffe03f */
[----:B------:R-:W-:Y:S01]  /*81a0*/  @!PT LDS RZ, [RZ] ;  /* 0x00000000fffff984 */ /* 0x000fe20000000800 */
[----:B------:R-:W-:Y:S01]  /*81b0*/  @!PT LDS RZ, [RZ] ;  /* 0x00000000fffff984 */ /* 0x000fe20000000800 */
[----:B------:R-:W-:Y:S01]  /*81c0*/  @!PT LDS RZ, [RZ] ;  /* 0x00000000fffff984 */ /* 0x000fe20000000800 */
[----:B------:R1:W-:Y:S05]  /*81d0*/  @P3 LDGSTS.E.BYPASS.LTC128B.128 [R208+0x100], [R10.64], !P4 ;  /* 0x001000000ad03fae */ /* 0x0003ea000e101d4a */
[----:B------:R1:W-:Y:S05]  /*81e0*/  @P3 LDGSTS.E.BYPASS.LTC128B.128 [R208+0x3900], [R10.64+0x80], !P5 ;  /* 0x039000800ad03fae */ /* 0x0003ea000e901d4a */
[----:B------:R1:W-:Y:S05]  /*81f0*/  @P2 LDGSTS.E.BYPASS.LTC128B.128 [R210+0x1100], [R8.64], !P4 ;  /* 0x0110000008d22fae */ /* 0x0003ea000e101d4a */
[----:B------:R1:W-:Y:S05]  /*8200*/  @P2 LDGSTS.E.BYPASS.LTC128B.128 [R210+0x4900], [R8.64+0x80], !P5 ;  /* 0x0490008008d22fae */ /* 0x0003ea000e901d4a */
[----:B------:R2:W-:Y:S05]  /*8210*/  @P1 LDGSTS.E.BYPASS.LTC128B.128 [R210+0x2100], [R6.64], !P4 ;  /* 0x0210000006d21fae */ /* 0x0005ea000e101d4a */
[----:B------:R2:W-:Y:S01]  /*8220*/  @P1 LDGSTS.E.BYPASS.LTC128B.128 [R210+0x5900], [R6.64+0x80], !P5 ;  /* 0x0590008006d21fae */ /* 0x0005e2000e901d4a */
[----:B------:R-:W-:Y:S04]  /*8230*/  ISETP.GT.AND P1, PT, R79, R229, PT ;  /* 0x000000e54f00720c */ /* 0x000fe80003f24270 */
[----:B------:R1:W-:Y:S05]  /*8240*/  @P0 LDGSTS.E.BYPASS.LTC128B.128 [R210+0x3100], [R4.64], !P4 ;  /* 0x0310000004d20fae */ /* 0x0003ea000e101d4a */
[----:B------:R1:W-:Y:S05]  /*8250*/  @P0 LDGSTS.E.BYPASS.LTC128B.128 [R210+0x6900], [R4.64+0x80], !P5 ;  /* 0x0690008004d20fae */ /* 0x0003ea000e901d4a */
[----:B------:R-:W0:Y:S01]  /*8260*/  LDGDEPBAR ;  /* 0x00000000000079af */ /* 0x000e220000000000 */
[----:B--2---:R-:W-:Y:S04]  /*8270*/  IADD3 R6, P0, R143, R14, RZ ;  /* 0x0000000e8f067210 */ /* 0x004fe80007f1e0ff */
[----:B------:R-:W-:Y:S01]  /*8280*/  IADD3.X R7, R16, R142, RZ, P0, !PT ;  /* 0x0000008e10077210 */ /* 0x000fe200007fe4ff */
[----:B------:R-:W-:Y:S04]  /*8290*/  DEPBAR.LE SB0, 0x0 ;  /* 0x000080000000791a */ /* 0x000fe80000000000 */
[----:B------:R-:W-:Y:S06]  /*82a0*/  BAR.SYNC.DEFER_BLOCKING 0x0 ;  /* 0x0000000000007b1d */ /* 0x000fec0000010000 */
[----:B------:R-:W-:-:S05]  /*82b0*/  @!P1 BRA `(.L_x_290) ;  /* 0x000000d000009947 */ /* 0x000fca0003800000 */
[----:B-1----:R-:W1:Y:S01]  /*82c0*/  @!P6 LDS.128 R12, [R208+0x100] ;  /* 0x00010000d00ce984 */ /* 0x002e620000000c00 */
[----:B------:R-:W-:Y:S01]  /*82d0*/  ISETP.GE.AND P0, PT, R209, c[0x0][0x1d4], PT ;  /* 0x00007500d1007a0c */ /* 0x000fe20003f06270 */
[----:B------:R-:W-:Y:S01]  /*82e0*/  IMAD R2, R7, c[0x0][0x208], RZ ;  /* 0x0000820007027a24 */ /* 0x000fe200078e02ff */
[----:B------:R-:W-:Y:S02]  /*82f0*/  MOV R4, R98 ;  /* 0x0000006200047202 */ /* 0x000fe40000000f00 */
[----:B------:R-:W-:Y:S01]  /*8300*/  MOV R5, R110 ;  /* 0x0000006e00057202 */ /* 0x000fe20000000f00 */
[C---:B------:R-:W-:Y:S04]  /*8310*/  IMAD R2, R6.reuse, c[0x0][0x20c], R2 ;  /* 0x0000830006027a24 */ /* 0x040fe800078e0202 */
[----:B------:R-:W-:Y:S04]  /*8320*/  IMAD.WIDE.U32 R4, R6, c[0x0][0x208], R4 ;  /* 0x0000820006047a25 */ /* 0x000fe800078e0004 */
[----:B------:R-:W2:Y:S01]  /*8330*/  @!P0 LDS.128 R8, [R208+0x3900] ;  /* 0x00390000d0088984 */ /* 0x000ea20000000c00 */
[----:B------:R-:W-:Y:S02]  /*8340*/  IADD3 R3, R5, R2, RZ ;  /* 0x0000000205037210 */ /* 0x000fe40007ffe0ff */
[C---:B------:R-:W-:Y:S04]  /*8350*/  LEA R2, P1, R4.reuse, c[0x0][0x1f8], 0x1 ;  /* 0x00007e0004027a11 */ /* 0x040fe800078208ff */
[----:B------:R-:W-:Y:S05]  /*8360*/  LEA.HI.X R3, R4, c[0x0][0x1fc], R3, 0x1, P1 ;  /* 0x00007f0004037a11 */ /* 0x000fea00008f0c03 */
[----:B-1----:R1:W-:Y:S04]  /*8370*/  @!P6 STG.E.128 [R2.64], R12 ;  /* 0x0000000c0200e986 */ /* 0x0023e8000c101d0a */
[----:B--2---:R1:W-:Y:S02]  /*8380*/  @!P0 STG.E.128 [R2.64+0x80], R8 ;  /* 0x0000800802008986 */ /* 0x0043e4000c101d0a */
.L_x_290:
[----:B-1----:R-:W-:Y:S05]  /*8390*/  BSYNC B0 ;  /* 0x0000000000007941 */ /* 0x002fea0003800000 */
.L_x_289:
[----:B------:R-:W-:Y:S01]  /*83a0*/  ISETP.GE.AND P0, PT, R220, R79, PT ;  /* 0x0000004fdc00720c */ /* 0x000fe20003f06270 */
[----:B------:R-:W-:Y:S01]  /*83b0*/  @!UPT UIADD3 URZ, URZ, URZ, URZ ;  /* 0x0000003f3f3ff290 */ /* 0x000fe2000fffe03f */
[----:B------:R-:W-:Y:S11]  /*83c0*/  BSSY B0, `(.L_x_291) ;  /* 0x0000011000007945 */ /* 0x000ff60003800000 */
[----:B------:R-:W-:-:S05]  /*83d0*/  @P0 BRA `(.L_x_292) ;  /* 0x000000f000000947 */ /* 0x000fca0003800000 */
[----:B------:R-:W1:Y:S01]  /*83e0*/  @!P6 LDS.128 R12, [R208+0x1100] ;  /* 0x00110000d00ce984 */ /* 0x000e620000000c00 */
[----:B------:R-:W-:Y:S01]  /*83f0*/  ISETP.GE.AND P1, PT, R209, c[0x0][0x1d4], PT ;  /* 0x00007500d1007a0c */ /* 0x000fe20003f26270 */
[----:B------:R-:W-:Y:S01]  /*8400*/  IMAD.MOV.U32 R4, RZ, RZ, R98 ;  /* 0x000000ffff047224 */ /* 0x000fe200078e0062 */
[----:B------:R-:W-:Y:S02]  /*8410*/  IADD3 R2, P0, R6, 0x20, RZ ;  /* 0x0000002006027810 */ /* 0x000fe40007f1e0ff */
[----:B------:R-:W-:Y:S03]  /*8420*/  MOV R5, R110 ;  /* 0x0000006e00057202 */ /* 0x000fe60000000f00 */
[----:B------:R-:W-:Y:S02]  /*8430*/  IMAD.X R3, RZ, RZ, R7, P0 ;  /* 0x000000ffff037224 */ /* 0x000fe400000e0607 */
[C---:B------:R-:W-:Y:S04]  /*8440*/  IMAD.WIDE.U32 R4, R2.reuse, c[0x0][0x208], R4 ;  /* 0x0000820002047a25 */ /* 0x040fe800078e0004 */
[----:B------:R-:W2:Y:S01]  /*8450*/  @!P1 LDS.128 R8, [R208+0x4900] ;  /* 0x00490000d0089984 */ /* 0x000ea20000000c00 */
[----:B------:R-:W-:Y:S04]  /*8460*/  IMAD R3, R3, c[0x0][0x208], RZ ;  /* 0x0000820003037a24 */ /* 0x000fe800078e02ff */
[----:B------:R-:W-:Y:S01]  /*8470*/  IMAD R3, R2, c[0x0][0x20c], R3 ;  /* 0x0000830002037a24 */ /* 0x000fe200078e0203 */
[C---:B------:R-:W-:Y:S04]  /*8480*/  LEA R2, P0, R4.reuse, c[0x0][0x1f8], 0x1 ;  /* 0x00007e0004027a11 */ /* 0x040fe800078008ff */
[----:B------:R-:W-:Y:S04]  /*8490*/  IADD3 R3, R5, R3, RZ ;  /* 0x0000000305037210 */ /* 0x000fe80007ffe0ff */
[----:B------:R-:W-:Y:S05]  /*84a0*/  LEA.HI.X R3, R4, c[0x0][0x1fc], R3, 0x1, P0 ;  /* 0x00007f0004037a11 */ /* 0x000fea00000f0c03 */
[----:B-1----:R1:W-:Y:S04]  /*84b0*/  @!P6 STG.E.128 [R2.64], R12 ;  /* 0x0000000c0200e986 */ /* 0x0023e8000c101d0a */
[----:B--2---:R1:W-:Y:S02]  /*84c0*/  @!P1 STG.E.128 [R2.64+0x80], R8 ;  /* 0x0000800802009986 */ /* 0x0043e4000c101d0a */
.L_x_292:
[----:B------:R-:W-:Y:S05]  /*84d0*/  BSYNC B0 ;  /* 0x0000000000007941 */ /* 0x000fea0003800000 */
.L_x_291:
[----:B------:R-:W-:Y:S01]  /*84e0*/  ISETP.GE.AND P0, PT, R219, R79, PT ;  /* 0x0000004fdb00720c */ /* 0x000fe20003f06270 */
[----:B------:R-:W-:Y:S01]  /*84f0*/  @!UPT UIADD3 URZ, URZ, URZ, URZ ;  /* 0x0000003f3f3ff290 */ /* 0x000fe2000fffe03f */
[----:B------:R-:W-:Y:S11]  /*8500*/  BSSY B0, `(.L_x_293) ;  /* 0x0000011000007945 */ /* 0x000ff60003800000 */
[----:B------:R-:W-:-:S05]  /*8510*/  @P0 BRA `(.L_x_294) ;  /* 0x000000f000000947 */ /* 0x000fca0003800000 */
[----:B-1----:R-:W1:Y:S01]  /*8520*/  @!P6 LDS.128 R12, [R208+0x2100] ;  /* 0x00210000d00ce984 */ /* 0x002e620000000c00 */
        /* <DEDUP_REMOVED lines=14> */
.L_x_294:
[----:B------:R-:W-:Y:S05]  /*8610*/  BSYNC B0 ;  /* 0x0000000000007941 */ /* 0x000fea0003800000 */
.L_x_293:
        /* <DEDUP_REMOVED lines=19> */
.L_x_296:
[----:B------:R-:W-:Y:S05]  /*8750*/  BSYNC B0 ;  /* 0x0000000000007941 */ /* 0x000fea0003800000 */
.L_x_295:
[----:B------:R-:W-:Y:S01]  /*8760*/  ISETP.GT.AND P5, PT, R41, R140, PT ;  /* 0x0000008c2900720c */ /* 0x000fe20003fa4270 */
[----:B------:R-:W-:Y:S01]  /*8770*/  @!UPT UIADD3 URZ, URZ, URZ, URZ ;  /* 0x0000003f3f3ff290 */ /* 0x000fe2000fffe03f */
[----:B------:R-:W-:Y:S11]  /*8780*/  BSSY B0, `(.L_x_297) ;  /* 0x000002f000007945 */ /* 0x000ff60003800000 */
[----:B------:R-:W-:-:S05]  /*8790*/  @!P5 BRA `(.L_x_298) ;  /* 0x000002d00000d947 */ /* 0x000fca0003800000 */
[----:B------:R-:W-:Y:S01]  /*87a0*/  IADD3 R4, R41, -0x1, RZ ;  /* 0xffffffff29047810 */ /* 0x000fe20007ffe0ff */
[----:B-1----:R-:W-:Y:S01]  /*87b0*/  IMAD.MOV.U32 R2, RZ, RZ, R126 ;  /* 0x000000ffff027224 */ /* 0x002fe200078e007e */
[C---:B------:R-:W-:Y:S01]  /*87c0*/  ISETP.GE.AND P2, PT, R228.reuse, 0x21, PT ;  /* 0x00000021e400780c */ /* 0x040fe20003f46270 */
[----:B------:R-:W-:Y:S01]  /*87d0*/  IMAD.MOV.U32 R3, RZ, RZ, R125 ;  /* 0x000000ffff037224 */ /* 0x000fe200078e007d */
[----:B------:R-:W-:Y:S01]  /*87e0*/  SHF.R.S32.HI R6, RZ, 0x1f, R4 ;  /* 0x0000001fff067819 */ /* 0x000fe20000011404 */
[----:B------:R-:W-:Y:S01]  /*87f0*/  IMAD R5, R187, R4, RZ ;  /* 0x00000004bb057224 */ /* 0x000fe200078e02ff */
[----:B------:R-:W-:Y:S01]  /*8800*/  ISETP.GE.AND P1, PT, R228, 0x41, PT ;  /* 0x00000041e400780c */ /* 0x000fe20003f26270 */
[-C--:B------:R-:W-:Y:S01]  /*8810*/  IMAD.WIDE.U32 R2, R4, R154.reuse, R2 ;  /* 0x0000009a04027225 */ /* 0x080fe200078e0002 */
[----:B------:R-:W-:Y:S02]  /*8820*/  ISETP.GE.AND P3, PT, R228, 0x1, PT ;  /* 0x00000001e400780c */ /* 0x000fe40003f66270 */
[----:B------:R-:W-:Y:S01]  /*8830*/  P2R R11, PR, RZ, 0x20 ;  /* 0x00000020ff0b7803 */ /* 0x000fe20000000000 */
[----:B------:R-:W-:Y:S01]  /*8840*/  IMAD R4, R6, R154, R5 ;  /* 0x0000009a06047224 */ /* 0x000fe200078e0205 */
[----:B------:R-:W-:Y:S03]  /*8850*/  LOP3.LUT P5, RZ, R230, 0x2, RZ, 0xc0, !PT ;  /* 0x00000002e6ff7812 */ /* 0x000fe600078ac0ff */
[----:B------:R-:W-:Y:S01]  /*8860*/  IMAD.IADD R3, R3, 0x1, R4 ;  /* 0x0000000103037824 */ /* 0x000fe200078e0204 */
[-C--:B------:R-:W-:Y:S05]  /*8870*/  @P2 IADD3 R4, P0, R214, R2.reuse, RZ ;  /* 0x00000002d6042210 */ /* 0x080fea0007f1e0ff */
[----:B------:R-:W-:Y:S01]  /*8880*/  @P2 IMAD.X R7, R3, 0x1, R188, P0 ;  /* 0x0000000103072824 */ /* 0x000fe200000e06bc */
[-C--:B------:R-:W-:Y:S05]  /*8890*/  @P1 IADD3 R5, P0, R211, R2.reuse, RZ ;  /* 0x00000002d3051210 */ /* 0x080fea0007f1e0ff */
[----:B------:R-:W-:Y:S01]  /*88a0*/  @P1 IMAD.X R10, R3, 0x1, R180, P0 ;  /* 0x00000001030a1824 */ /* 0x000fe200000e06b4 */
[C---:B------:R-:W-:Y:S04]  /*88b0*/  @P3 LEA R8, P0, R2.reuse, c[0x0][0x220], 0x1 ;  /* 0x0000880002083a11 */ /* 0x040fe800078008ff */
[----:B------:R-:W-:Y:S02]  /*88c0*/  @P3 LEA.HI.X R9, R2, c[0x0][0x224], R3, 0x1, P0 ;  /* 0x0000890002093a11 */ /* 0x000fe400000f0c03 */
[C---:B------:R-:W-:Y:S03]  /*88d0*/  @P2 LEA R6, P0, R4.reuse, c[0x0][0x220], 0x1 ;  /* 0x0000880004062a11 */ /* 0x040fe600078008ff */
[----:B------:R-:W-:Y:S01]  /*88e0*/  @!PT LDS RZ, [RZ] ;  /* 0x00000000fffff984 */ /* 0x000fe20000000800 */
[----:B------:R-:W-:Y:S01]  /*88f0*/  @!PT LDS RZ, [RZ] ;  /* 0x00000000fffff984 */ /* 0x000fe20000000800 */
[----:B------:R-:W-:Y:S01]  /*8900*/  @!PT LDS RZ, [RZ] ;  /* 0x00000000fffff984 */ /* 0x000fe20000000800 */
[----:B------:R1:W-:Y:S01]  /*8910*/  @P3 LDGSTS.E.BYPASS.LTC128B.128 [R208+0x8100], [R8.64], !P5 ;  /* 0x0810000008d03fae */ /* 0x0003e2000e901d4a */
[----:B------:R-:W-:Y:S02]  /*8920*/  @P2 LEA.HI.X R7, R4, c[0x0][0x224], R7, 0x1, P0 ;  /* 0x0000890004072a11 */ /* 0x000fe400000f0c07 */
[----:B------:R-:W-:Y:S02]  /*8930*/  @P1 LEA R4, P0, R5, c[0x0][0x220], 0x1 ;  /* 0x0000880005041a11 */ /* 0x000fe400078008ff */
[----:B------:R-:W-:Y:S02]  /*8940*/  ISETP.NE.AND P5, PT, R11, RZ, PT ;  /* 0x000000ff0b00720c */ /* 0x000fe40003fa5270 */
[----:B------:R-:W-:Y:S02]  /*8950*/  @P1 LEA.HI.X R5, R5, c[0x0][0x224], R10, 0x1, P0 ;  /* 0x0000890005051a11 */ /* 0x000fe400000f0c0a */
[----:B------:R-:W-:Y:S11]  /*8960*/  ISETP.GE.AND P0, PT, R228, 0x61, PT ;  /* 0x00000061e400780c */ /* 0x000ff60003f06270 */
[----:B------:R-:W-:Y:S02]  /*8970*/  @!UPT UIADD3 URZ, URZ, URZ, URZ ;  /* 0x0000003f3f3ff290 */ /* 0x000fe4000fffe03f */
[----:B------:R-:W-:Y:S05]  /*8980*/  @P0 IADD3 R10, P4, R164, R2, RZ ;  /* 0x00000002a40a0210 */ /* 0x000fea0007f9e0ff */
[----:B------:R-:W-:Y:S01]  /*8990*/  @P0 IMAD.X R3, R3, 0x1, R186, P4 ;  /* 0x0000000103030824 */ /* 0x000fe200020e06ba */
[C---:B------:R-:W-:Y:S04]  /*89a0*/  @P0 LEA R2, P4, R10.reuse, c[0x0][0x220], 0x1 ;  /* 0x000088000a020a11 */ /* 0x040fe800078808ff */
[----:B------:R-:W-:Y:S02]  /*89b0*/  @P0 LEA.HI.X R3, R10, c[0x0][0x224], R3, 0x1, P4 ;  /* 0x000089000a030a11 */ /* 0x000fe400020f0c03 */
[----:B------:R-:W-:Y:S11]  /*89c0*/  ISETP.GE.AND P4, PT, R209, c[0x0][0x1d4], PT ;  /* 0x00007500d1007a0c */ /* 0x000ff60003f86270 */
[----:B------:R-:W-:Y:S02]  /*89d0*/  @!UPT UIADD3 URZ, URZ, URZ, URZ ;  /* 0x0000003f3f3ff290 */ /* 0x000fe4000fffe03f */
[----:B------:R1:W-:Y:S01]  /*89e0*/  @P3 LDGSTS.E.BYPASS.LTC128B.128 [R208+0xb900], [R8.64+0x80], !P4 ;  /* 0x0b90008008d03fae */ /* 0x0003e2000e101d4a */
[----:B------:R-:W-:Y:S11]  /*89f0*/  LOP3.LUT P3, RZ, R230, 0x2, RZ, 0xc0, !PT ;  /* 0x00000002e6ff7812 */ /* 0x000ff6000786c0ff */
[----:B------:R-:W-:Y:S02]  /*8a00*/  @!UPT UIADD3 URZ, URZ, URZ, URZ ;  /* 0x0000003f3f3ff290 */ /* 0x000fe4000fffe03f */
[----:B------:R1:W-:Y:S04]  /*8a10*/  @P2 LDGSTS.E.BYPASS.LTC128B.128 [R210+0x9100], [R6.64], !P3 ;  /* 0x0910000006d22fae */ /* 0x0003e8000d901d4a */
[----:B------:R1:W-:Y:S04]  /*8a20*/  @P2 LDGSTS.E.BYPASS.LTC128B.128 [R210+0xc900], [R6.64+0x80], !P4 ;  /* 0x0c90008006d22fae */ /* 0x0003e8000e101d4a */
[----:B------:R1:W-:Y:S04]  /*8a30*/  @P1 LDGSTS.E.BYPASS.LTC128B.128 [R210+0xa100], [R4.64], !P3 ;  /* 0x0a10000004d21fae */ /* 0x0003e8000d901d4a */
[----:B------:R1:W-:Y:S04]  /*8a40*/  @P1 LDGSTS.E.BYPASS.LTC128B.128 [R210+0xd900], [R4.64+0x80], !P4 ;  /* 0x0d90008004d21fae */ /* 0x0003e8000e101d4a */
[----:B------:R1:W-:Y:S04]  /*8a50*/  @P0 LDGSTS.E.BYPASS.LTC128B.128 [R210+0xb100], [R2.64], !P3 ;  /* 0x0b10000002d20fae */ /* 0x0003e8000d901d4a */
[----:B------:R1:W-:Y:S02]  /*8a60*/  @P0 LDGSTS.E.BYPASS.LTC128B.128 [R210+0xe900], [R2.64+0x80], !P4 ;  /* 0x0e90008002d20fae */ /* 0x0003e4000e101d4a */
.L_x_298:
[----:B------:R-:W-:Y:S05]  /*8a70*/  BSYNC B0 ;  /* 0x0000000000007941 */ /* 0x000fea0003800000 */
.L_x_297:
[----:B------:R-:W0:Y:S01]  /*8a80*/  LDGDEPBAR ;  /* 0x00000000000079af */ /* 0x000e220000000000 */
[----:B------:R-:W-:Y:S01]  /*8a90*/  IADD3 R41, R41, -0x1, RZ ;  /* 0xffffffff29297810 */ /* 0x000fe20007ffe0ff */
[----:B------:R-:W-:-:S05]  /*8aa0*/  @P5 BRA `(.L_x_299) ;  /* 0xffffa41000005947 */ /* 0x000fca000383ffff */
[----:B------:R-:W-:Y:S01]  /*8ab0*/  WARPSYNC 0xffffffff ;  /* 0xffffffff00007948 */ /* 0x000fe20003800000 */
[----:B------:R-:W-:Y:S06]  /*8ac0*/  BAR.SYNC.DEFER_BLOCKING 0x0 ;  /* 0x0000000000007b1d */ /* 0x000fec0000010000 */
.L_x_250:
[----:B------:R-:W-:Y:S01]  /*8ad0*/  ISETP.GE.AND P0, PT, R173, 0x1, PT ;  /* 0x00000001ad00780c */ /* 0x000fe20003f06270 */
[----:B------:R-:W-:Y:S01]  /*8ae0*/  BSSY B0, `(.L_x_300) ;  /* 0x0000021000007945 */ /* 0x000fe20003800000 */
[----:B-1----:R-:W-:Y:S01]  /*8af0*/  IMAD.IADD R9, R171, 0x1, R172 ;  /* 0x00000001ab097824 */ /* 0x002fe200078e02ac */
[----:B------:R-:W-:-:S10]  /*8b00*/  MOV R0, RZ ;  /* 0x000000ff00007202 */ /* 0x000fd40000000f00 */
[----:B------:R-:W-:Y:S05]  /*8b10*/  @!P0 BRA `(.L_x_301) ;  /* 0x000001d000008947 */ /* 0x000fea0003800000 */
[----:B------:R-:W-:Y:S02]  /*8b20*/  IABS R0, R144 ;  /* 0x0000009000007213 */ /* 0x000fe40000000000 */
[----:B------:R-:W-:-:S03]  /*8b30*/  IADD3 R5, R159, -0x1, R144 ;  /* 0xffffffff9f057810 */ /* 0x000fc60007ffe090 */
        /* <DEDUP_REMOVED lines=10> */
[----:B------:R-:W-:Y:S02]  /*8be0*/  IMAD.MOV.U32 R2, RZ, RZ, RZ ;  /* 0x000000ffff027224 */ /* 0x000fe400078e00ff */
        /* <DEDUP_REMOVED lines=16> */
.L_x_301:
[----:B------:R-:W-:Y:S05]  /*8cf0*/  BSYNC B0 ;  /* 0x0000000000007941 */ /* 0x000fea0003800000 */
.L_x_300:
[----:B------:R-:W2:Y:S01]  /*8d00*/  LDL R2, [R1+0x48] ;  /* 0x0000480001027983 */ /* 0x000ea20000100800 */
[----:B------:R-:W-:Y:S01]  /*8d10*/  MOV R17, RZ ;  /* 0x000000ff00117202 */ /* 0x000fe20000000f00 */
[----:B------:R-:W-:Y:S01]  /*8d20*/  IMAD.MOV.U32 R23, RZ, RZ, RZ ;  /* 0x000000ffff177224 */ /* 0x000fe200078e00ff */
        /* <DEDUP_REMOVED lines=32> */
[----:B--2---:R-:W-:-:S04]  /*8f30*/  IMAD R251, R2, R0, RZ ;  /* 0x0000000002fb7224 */ /* 0x004fc800078e02ff */
[--C-:B------:R-:W-:Y:S01]  /*8f40*/  IMAD.IADD R2, R251, 0x1, R0.reuse ;  /* 0x00000001fb027824 */ /* 0x100fe200078e0200 */
[----:B------:R1:W-:Y:S01]  /*8f50*/  STL [R1+0x28], R251 ;  /* 0x000028fb01007387 */ /* 0x0003e20000100800 */
[----:B------:R-:W-:-:S03]  /*8f60*/  PRMT R0, RZ, 0x7610, R0 ;  /* 0x00007610ff007816 */ /* 0x000fc60000000000 */
[----:B------:R-:W-:-:S04]  /*8f70*/  IMNMX R241, R159, R2, PT ;  /* 0x000000029ff17217 */ /* 0x000fc80003800200 */
[----:B------:R-:W-:-:S13]  /*8f80*/  ISETP.GT.AND P0, PT, R241, R251, PT ;  /* 0x000000fbf100720c */ /* 0x000fda0003f04270 */
[----:B------:R-:W-:Y:S05]  /*8f90*/  @!P0 BRA `(.L_x_302) ;  /* 0x0000be3000008947 */ /* 0x000fea0003800000 */
[----:B------:R-:W2:Y:S01]  /*8fa0*/  LDL R11, [R1+0x18] ;  /* 0x00001800010b7983 */ /* 0x000ea20000100800 */
[----:B------:R-:W-:-:S03]  /*8fb0*/  ISETP.NE.U32.AND P0, PT, RZ, c[0x0][0x340], PT ;  /* 0x0000d000ff007a0c */ /* 0x000fc60003f05070 */
[----:B------:R-:W3:Y:S01]  /*8fc0*/  LDL R10, [R1+0x2c] ;  /* 0x00002c00010a7983 */ /* 0x000ee20000100800 */
[----:B------:R-:W-:-:S13]  /*8fd0*/  ISETP.NE.AND.EX P1, PT, RZ, c[0x0][0x344], PT, P0 ;  /* 0x0000d100ff007a0c */ /* 0x000fda0003f25300 */
[----:B------:R-:W-:-:S04]  /*8fe0*/  @P1 IMAD.MOV.U32 R2, RZ, RZ, 0x4 ;  /* 0x00000004ff021424 */ /* 0x000fc800078e00ff */
[----:B--2---:R-:W-:-:S05]  /*8ff0*/  @P1 IMAD.WIDE R2, R11, R2, c[0x0][0x340] ;  /* 0x0000d0000b021625 */ /* 0x004fca00078e0202 */
[----:B------:R2:W4:Y:S01]  /*9000*/  @P1 LDG.E R8, [R2.64] ;  /* 0x0000000a02081981 */ /* 0x000522000c1e1900 */
[----:B------:R-:W-:Y:S01]  /*9010*/  IADD3 R0, P0, R229, R9, RZ ;  /* 0x00000009e5007210 */ /* 0x000fe20007f1e0ff */
[----:B------:R-:W-:Y:S01]  /*9020*/  WARPSYNC 0xffffffff ;  /* 0xffffffff00007948 */ /* 0x000fe20003800000 */
[----:B------:R-:W-:Y:S02]  /*9030*/  SHF.R.S32.HI R13, RZ, 0x1f, R36 ;  /* 0x0000001fff0d7819 */ /* 0x000fe40000011424 */
[----:B------:R-:W-:Y:S02]  /*9040*/  MOV R12, R36 ;  /* 0x00000024000c7202 */ /* 0x000fe40000000f00 */
[----:B------:R-:W-:Y:S02]  /*9050*/  ISETP.GE.AND P2, PT, R36, c[0x0][0x1d4], PT ;  /* 0x0000750024007a0c */ /* 0x000fe40003f46270 */
[----:B------:R-:W-:Y:S01]  /*9060*/  SHF.R.S32.HI R18, RZ, 0x1f, R209 ;  /* 0x0000001fff127819 */ /* 0x000fe200000114d1 */
[----:B------:R-:W-:Y:S01]  /*9070*/  IMAD.WIDE.U32 R6, R0, c[0x0][0x208], R12 ;  /* 0x0000820000067a25 */ /* 0x000fe200078e000c */
[----:B------:R-:W-:-:S02]  /*9080*/  P2R R50, PR, RZ, 0x4 ;  /* 0x00000004ff327803 */ /* 0x000fc40000000000 */
[----:B------:R-:W-:Y:S02]  /*9090*/  IADD3 R148, R241, -0x1, RZ ;  /* 0xfffffffff1947810 */ /* 0x000fe40007ffe0ff */
[----:B------:R-:W-:Y:S02]  /*90a0*/  SEL R52, RZ, 0x1, P2 ;  /* 0x00000001ff347807 */ /* 0x000fe40001000000 */
[----:B--2---:R-:W-:-:S04]  /*90b0*/  SHF.R.S32.HI R2, RZ, 0x1f, R229 ;  /* 0x0000001fff027819 */ /* 0x004fc800000114e5 */
[----:B------:R-:W-:Y:S02]  /*90c0*/  LEA.HI.X.SX32 R2, R9, R2, 0x1, P0 ;  /* 0x0000000209027211 */ /* 0x000fe400000f0eff */
[----:B------:R-:W-:-:S03]  /*90d0*/  ISETP.NE.U32.AND P0, PT, RZ, c[0x0][0x350], PT ;  /* 0x0000d400ff007a0c */ /* 0x000fc60003f05070 */
[C---:B------:R-:W-:Y:S01]  /*90e0*/  IMAD R4, R2.reuse, c[0x0][0x1e0], RZ ;  /* 0x0000780002047a24 */ /* 0x040fe200078e02ff */
[----:B------:R-:W-:Y:S01]  /*90f0*/  ISETP.NE.AND.EX P0, PT, RZ, c[0x0][0x354], PT, P0 ;  /* 0x0000d500ff007a0c */ /* 0x000fe20003f05300 */
[----:B------:R-:W-:Y:S02]  /*9100*/  IMAD R5, R2, c[0x0][0x208], RZ ;  /* 0x0000820002057a24 */ /* 0x000fe400078e02ff */
[----:B------:R-:W-:-:S04]  /*9110*/  IMAD.WIDE.U32 R2, R0, c[0x0][0x1e0], R12 ;  /* 0x0000780000027a25 */ /* 0x000fc800078e000c */
[C---:B------:R-:W-:Y:S02]  /*9120*/  IMAD R4, R0.reuse, c[0x0][0x1e4], R4 ;  /* 0x0000790000047a24 */ /* 0x040fe400078e0204 */
[----:B------:R-:W-:Y:S02]  /*9130*/  IMAD R0, R0, c[0x0][0x20c], R5 ;  /* 0x0000830000007a24 */ /* 0x000fe400078e0205 */
[----:B------:R-:W-:Y:S02]  /*9140*/  IMAD.IADD R5, R3, 0x1, R4 ;  /* 0x0000000103057824 */ /* 0x000fe400078e0204 */
[----:B------:R-:W-:Y:S01]  /*9150*/  IMAD.MOV.U32 R4, RZ, RZ, R2 ;  /* 0x000000ffff047224 */ /* 0x000fe200078e0002 */
[----:B------:R-:W-:Y:S02]  /*9160*/  IADD3 R3, R7, R0, RZ ;  /* 0x0000000007037210 */ /* 0x000fe40007ffe0ff */
[----:B------:R-:W-:Y:S01]  /*9170*/  MOV R2, R6 ;  /* 0x0000000600027202 */ /* 0x000fe20000000f00 */
[----:B---3--:R-:W-:Y:S01]  /*9180*/  IMAD.WIDE.U32 R4, R10, c[0x0][0x1e8], R4 ;  /* 0x00007a000a047a25 */ /* 0x008fe200078e0004 */
[----:B------:R-:W-:-:S03]  /*9190*/  SHF.R.S32.HI R7, RZ, 0x1f, R166 ;  /* 0x0000001fff077819 */ /* 0x000fc600000114a6 */
[----:B------:R-:W-:-:S04]  /*91a0*/  IMAD.WIDE.U32 R2, R10, c[0x0][0x210], R2 ;  /* 0x000084000a027a25 */ /* 0x000fc800078e0002 */
[C---:B------:R-:W-:Y:S02]  /*91b0*/  IMAD R5, R10.reuse, c[0x0][0x1ec], R5 ;  /* 0x00007b000a057a24 */ /* 0x040fe400078e0205 */
[----:B------:R-:W-:Y:S01]  /*91c0*/  IMAD R3, R10, c[0x0][0x214], R3 ;  /* 0x000085000a037a24 */ /* 0x000fe200078e0203 */
[----:B----4-:R-:W-:Y:S01]  /*91d0*/  @P1 SHF.R.S32.HI R0, RZ, 0x1f, R8 ;  /* 0x0000001fff001819 */ /* 0x010fe20000011408 */
[----:B------:R-:W-:Y:S01]  /*91e0*/  @!P1 IMAD.MOV.U32 R0, RZ, RZ, R146 ;  /* 0x000000ffff009224 */ /* 0x000fe200078e0092 */
[----:B------:R-:W-:Y:S02]  /*91f0*/  @!P1 MOV R8, R11 ;  /* 0x0000000b00089202 */ /* 0x000fe40000000f00 */
[----:B------:R-:W-:Y:S02]  /*9200*/  ISETP.GE.AND P1, PT, R209, c[0x0][0x1d4], PT ;  /* 0x00007500d1007a0c */ /* 0x000fe40003f26270 */
[----:B------:R-:W-:Y:S02]  /*9210*/  SEL R6, R0, RZ, !P0 ;  /* 0x000000ff00067207 */ /* 0x000fe40004000000 */
[----:B------:R-:W-:-:S02]  /*9220*/  SEL R0, R8, RZ, !P0 ;  /* 0x000000ff08007207 */ /* 0x000fc40004000000 */
[----:B------:R-:W-:Y:S01]  /*9230*/  ISETP.NE.U32.AND P0, PT, RZ, c[0x0][0x348], PT ;  /* 0x0000d200ff007a0c */ /* 0x000fe20003f05070 */
[C---:B------:R-:W-:Y:S02]  /*9240*/  IMAD R9, R6.reuse, c[0x0][0x1f0], RZ ;  /* 0x00007c0006097a24 */ /* 0x040fe400078e02ff */
[----:B------:R-:W-:Y:S01]  /*9250*/  IMAD R8, R6, c[0x0][0x218], RZ ;  /* 0x0000860006087a24 */ /* 0x000fe200078e02ff */
[----:B------:R-:W-:Y:S01]  /*9260*/  ISETP.NE.AND.EX P0, PT, RZ, c[0x0][0x34c], PT, P0 ;  /* 0x0000d300ff007a0c */ /* 0x000fe20003f05300 */
[----:B------:R-:W-:-:S03]  /*9270*/  IMAD.WIDE.U32 R152, R0, c[0x0][0x1f0], R4 ;  /* 0x00007c0000987a25 */ /* 0x000fc600078e0004 */
[----:B------:R-:W-:Y:S01]  /*9280*/  SEL R5, R11, RZ, !P0 ;  /* 0x000000ff0b057207 */ /* 0x000fe20004000000 */
[C---:B------:R-:W-:Y:S01]  /*9290*/  IMAD.WIDE.U32 R246, R0.reuse, c[0x0][0x218], R2 ;  /* 0x0000860000f67a25 */ /* 0x040fe200078e0002 */
[----:B------:R2:W-:Y:S03]  /*92a0*/  STL.64 [R1+0x8], R152 ;  /* 0x0000089801007387 */ /* 0x0005e60000100a00 */
[C---:B------:R-:W-:Y:S01]  /*92b0*/  IMAD R6, R0.reuse, c[0x0][0x1f4], R9 ;  /* 0x00007d0000067a24 */ /* 0x040fe200078e0209 */
[----:B------:R2:W-:Y:S01]  /*92c0*/  STL.64 [R1+0x30], R246 ;  /* 0x000030f601007387 */ /* 0x0005e20000100a00 */
[----:B------:R-:W-:Y:S02]  /*92d0*/  IMAD R4, R0, c[0x0][0x21c], R8 ;  /* 0x0000870000047a24 */ /* 0x000fe400078e0208 */
[----:B------:R-:W-:Y:S01]  /*92e0*/  IMAD R0, R7, c[0x0][0x178], RZ ;  /* 0x00005e0007007a24 */ /* 0x000fe200078e02ff */
[----:B------:R-:W-:Y:S01]  /*92f0*/  IADD3 R150, R153, R6, RZ ;  /* 0x0000000699967210 */ /* 0x000fe20007ffe0ff */
[----:B------:R-:W-:Y:S01]  /*9300*/  IMAD.IADD R248, R247, 0x1, R4 ;  /* 0x00000001f7f87824 */ /* 0x000fe200078e0204 */
[----:B------:R-:W-:Y:S01]  /*9310*/  SEL R7, R146, RZ, !P0 ;  /* 0x000000ff92077207 */ /* 0x000fe20004000000 */
[----:B------:R-:W-:-:S02]  /*9320*/  IMAD R0, R166, c[0x0][0x17c], R0 ;  /* 0x00005f00a6007a24 */ /* 0x000fc400078e0200 */
[----:B------:R-:W-:Y:S01]  /*9330*/  IMAD.WIDE.U32 R2, R166, c[0x0][0x178], RZ ;  /* 0x00005e00a6027a25 */ /* 0x000fe200078e00ff */
[----:B------:R2:W-:Y:S03]  /*9340*/  STL [R1+0x24], R248 ;  /* 0x000024f801007387 */ /* 0x0005e60000100800 */
[----:B------:R-:W-:Y:S01]  /*9350*/  IMAD.IADD R0, R3, 0x1, R0 ;  /* 0x0000000103007824 */ /* 0x000fe200078e0200 */
[----:B------:R2:W-:Y:S04]  /*9360*/  STL [R1], R150 ;  /* 0x0000009601007387 */ /* 0x0005e80000100800 */
[----:B------:R-:W3:Y:S04]  /*9370*/  LDL R25, [R1+0x3c] ;  /* 0x00003c0001197983 */ /* 0x000ee80000100800 */
[----:B------:R-:W4:Y:S01]  /*9380*/  S2R R11, SR_TID.X ;  /* 0x00000000000b7919 */ /* 0x000f220000002100 */
[----:B------:R-:W-:-:S05]  /*9390*/  IMAD.MOV.U32 R3, RZ, RZ, c[0x0][0x2c4] ;  /* 0x0000b100ff037624 */ /* 0x000fca00078e00ff */
[----:B------:R-:W-:Y:S02]  /*93a0*/  ISETP.NE.AND P0, PT, R3, 0x1, PT ;  /* 0x000000010300780c */ /* 0x000fe40003f05270 */
[----:B----4-:R-:W-:-:S04]  /*93b0*/  SHF.R.S32.HI R249, RZ, 0x1f, R11 ;  /* 0x0000001ffff97819 */ /* 0x010fc8000001140b */
[----:B------:R-:W-:-:S04]  /*93c0*/  LEA.HI R249, R249, R11, RZ, 0x3 ;  /* 0x0000000bf9f97211 */ /* 0x000fc800078f18ff */
[----:B------:R-:W-:-:S05]  /*93d0*/  LOP3.LUT R249, R249, 0xfffffff8, RZ, 0xc0, !PT ;  /* 0xfffffff8f9f97812 */ /* 0x000fca00078ec0ff */
[----:B------:R-:W-:-:S04]  /*93e0*/  IMAD.IADD R249, R11, 0x1, -R249 ;  /* 0x000000010bf97824 */ /* 0x000fc800078e0af9 */
[----:B------:R-:W-:Y:S02]  /*93f0*/  IMAD R3, R249, 0x20, R229 ;  /* 0x00000020f9037824 */ /* 0x000fe400078e02e5 */
[----:B------:R-:W-:-:S04]  /*9400*/  IMAD R7, R7, c[0x0][0x1c0], RZ ;  /* 0x0000700007077a24 */ /* 0x000fc800078e02ff */
[----:B------:R-:W-:Y:S02]  /*9410*/  IMAD R7, R5, c[0x0][0x1c4], R7 ;  /* 0x0000710005077a24 */ /* 0x000fe400078e0207 */
[----:B------:R-:W-:Y:S01]  /*9420*/  IMAD R19, R174, c[0x0][0x2c4], RZ ;  /* 0x0000b100ae137a24 */ /* 0x000fe200078e02ff */
[----:B------:R-:W-:Y:S01]  /*9430*/  BAR.SYNC.DEFER_BLOCKING 0x0 ;  /* 0x0000000000007b1d */ /* 0x000fe20000010000 */
[----:B------:R-:W-:Y:S02]  /*9440*/  ISETP.GE.AND P6, PT, R36, c[0x0][0x198], PT ;  /* 0x0000660024007a0c */ /* 0x000fe40003fc6270 */
[----:B------:R-:W-:Y:S01]  /*9450*/  ISETP.GE.AND P4, PT, R209, c[0x0][0x198], PT ;  /* 0x00006600d1007a0c */ /* 0x000fe20003f86270 */
[----:B------:R-:W-:Y:S01]  /*9460*/  IMAD.MOV.U32 R51, RZ, RZ, 0x70 ;  /* 0x00000070ff337424 */ /* 0x000fe200078e00ff */
[----:B------:R-:W-:-:S03]  /*9470*/  SHF.R.S32.HI R49, RZ, 0x1f, R148 ;  /* 0x0000001fff317819 */ /* 0x000fc60000011494 */
[----:B------:R-:W-:-:S04]  /*9480*/  IMAD R51, R241, -0x70, R51 ;  /* 0xffffff90f1337824 */ /* 0x000fc800078e0233 */
[----:B------:R-:W-:Y:S02]  /*9490*/  IMAD.IADD R149, R173, 0x1, R51 ;  /* 0x00000001ad957824 */ /* 0x000fe400078e0233 */
[----:B------:R-:W-:Y:S02]  /*94a0*/  IMAD.MOV.U32 R69, RZ, RZ, 0x40 ;  /* 0x00000040ff457424 */ /* 0x000fe400078e00ff */
[----:B---3--:R-:W-:Y:S02]  /*94b0*/  IMAD R4, R25, 0x80, R3 ;  /* 0x0000008019047824 */ /* 0x008fe400078e0203 */
[----:B------:R-:W-:Y:S02]  /*94c0*/  IMAD.MOV.U32 R3, RZ, RZ, R0 ;  /* 0x000000ffff037224 */ /* 0x000fe400078e0000 */
[----:B------:R-:W-:-:S04]  /*94d0*/  @P0 IMAD.HI.U32 R6, R4, c[0x0][0x2c8], RZ ;  /* 0x0000b20004060a27 */ /* 0x000fc800078e00ff */
[----:B------:R-:W-:-:S04]  /*94e0*/  IMAD.WIDE.U32 R2, R10, c[0x0][0x1b8], R2 ;  /* 0x00006e000a027a25 */ /* 0x000fc800078e0002 */
[----:B------:R-:W-:Y:S01]  /*94f0*/  IMAD.MOV.U32 R0, RZ, RZ, R4 ;  /* 0x000000ffff007224 */ /* 0x000fe200078e0004 */
[----:B------:R-:W-:Y:S01]  /*9500*/  @P0 SHF.R.U32.HI R0, RZ, c[0x0][0x2cc], R6 ;  /* 0x0000b300ff000a19 */ /* 0x000fe20000011606 */
[----:B------:R-:W-:-:S03]  /*9510*/  IMAD R3, R10, c[0x0][0x1bc], R3 ;  /* 0x00006f000a037a24 */ /* 0x000fc600078e0203 */
[----:B------:R-:W-:Y:S01]  /*9520*/  SHF.R.S32.HI R6, RZ, 0x1f, R0 ;  /* 0x0000001fff067819 */ /* 0x000fe20000011400 */
[----:B------:R-:W-:-:S04]  /*9530*/  IMAD.WIDE.U32 R2, R5, c[0x0][0x1c0], R2 ;  /* 0x0000700005027a25 */ /* 0x000fc800078e0002 */
[----:B------:R-:W-:-:S04]  /*9540*/  IMAD.MOV R5, RZ, RZ, -R0 ;  /* 0x000000ffff057224 */ /* 0x000fc800078e0a00 */
[----:B------:R-:W-:Y:S02]  /*9550*/  IMAD R4, R5, c[0x0][0x2c4], R4 ;  /* 0x0000b10005047a24 */ /* 0x000fe400078e0204 */
[----:B------:R-:W-:Y:S02]  /*9560*/  IMAD R5, R6, c[0x0][0x1b0], RZ ;  /* 0x00006c0006057a24 */ /* 0x000fe400078e02ff */
[----:B------:R-:W-:Y:S02]  /*9570*/  IMAD.IADD R3, R3, 0x1, R7 ;  /* 0x0000000103037824 */ /* 0x000fe400078e0207 */
[C---:B------:R-:W-:Y:S01]  /*9580*/  IMAD R6, R0.reuse, c[0x0][0x1b4], R5 ;  /* 0x00006d0000067a24 */ /* 0x040fe200078e0205 */
[----:B------:R-:W-:Y:S01]  /*9590*/  SHF.R.S32.HI R5, RZ, 0x1f, R4 ;  /* 0x0000001fff057819 */ /* 0x000fe20000011404 */
[----:B------:R-:W-:-:S04]  /*95a0*/  IMAD.WIDE.U32 R2, R0, c[0x0][0x1b0], R2 ;  /* 0x00006c0000027a25 */ /* 0x000fc800078e0002 */
[----:B------:R-:W-:Y:S02]  /*95b0*/  IMAD R0, R5, c[0x0][0x1a8], RZ ;  /* 0x00006a0005007a24 */ /* 0x000fe400078e02ff */
[----:B------:R-:W-:Y:S02]  /*95c0*/  IMAD.IADD R3, R3, 0x1, R6 ;  /* 0x0000000103037824 */ /* 0x000fe400078e0206 */
[C---:B------:R-:W-:Y:S02]  /*95d0*/  IMAD R0, R4.reuse, c[0x0][0x1ac], R0 ;  /* 0x00006b0004007a24 */ /* 0x040fe400078e0200 */
[----:B------:R-:W-:-:S04]  /*95e0*/  IMAD.WIDE.U32 R2, R4, c[0x0][0x1a8], R2 ;  /* 0x00006a0004027a25 */ /* 0x000fc800078e0002 */
[----:B------:R-:W-:Y:S01]  /*95f0*/  IMAD.IADD R0, R3, 0x1, R0 ;  /* 0x0000000103007824 */ /* 0x000fe200078e0200 */
[----:B------:R-:W-:-:S04]  /*9600*/  LEA R3, P0, R2, c[0x0][0x160], 0x1 ;  /* 0x0000580002037a11 */ /* 0x000fc800078008ff */
[----:B------:R-:W-:Y:S02]  /*9610*/  LEA.HI.X R0, R2, c[0x0][0x164], R0, 0x1, P0 ;  /* 0x0000590002007a11 */ /* 0x000fe400000f0c00 */
[----:B------:R-:W3:Y:S01]  /*9620*/  SHFL.IDX PT, R2, R3, RZ, 0x181f ;  /* 0x00181fff03027589 */ /* 0x000ee200000e0000 */
[----:B------:R-:W-:-:S03]  /*9630*/  IMAD R14, R25, 0x80, R229 ;  /* 0x00000080190e7824 */ /* 0x000fc600078e02e5 */
[----:B------:R-:W4:Y:S04]  /*9640*/  SHFL.IDX PT, R5, R0, RZ, 0x181f ;  /* 0x00181fff00057589 */ /* 0x000f2800000e0000 */
[----:B------:R-:W1:Y:S01]  /*9650*/  SHFL.IDX PT, R4, R3, 0x1, 0x181f ;  /* 0x00381f0003047f89 */ /* 0x000e6200000e0000 */
[----:B------:R-:W-:-:S03]  /*9660*/  ISETP.GE.AND P5, PT, R14, R19, PT ;  /* 0x000000130e00720c */ /* 0x000fc60003fa6270 */
[----:B------:R-:W2:Y:S01]  /*9670*/  SHFL.IDX PT, R15, R0, 0x1, 0x181f ;  /* 0x00381f00000f7f89 */ /* 0x000ea200000e0000 */
[----:B------:R-:W-:-:S04]  /*9680*/  IADD3 R6, R14, 0x20, RZ ;  /* 0x000000200e067810 */ /* 0x000fc80007ffe0ff */
[----:B------:R-:W-:-:S05]  /*9690*/  ISETP.GE.AND P1, PT, R6, R19, PT ;  /* 0x000000130600720c */ /* 0x000fca0003f26270 */
[CC--:B---3--:R-:W-:Y:S02]  /*96a0*/  @!P5 LEA R10, P0, R36.reuse, R2.reuse, 0x1 ;  /* 0x00000002240ad211 */ /* 0x0c8fe400078008ff */
[----:B------:R-:W-:Y:S02]  /*96b0*/  @!P5 LEA R8, P2, R209, R2, 0x1 ;  /* 0x00000002d108d211 */ /* 0x000fe400078408ff */
[----:B------:R-:W3:Y:S01]  /*96c0*/  SHFL.IDX PT, R2, R3, 0x2, 0x181f ;  /* 0x00581f0003027f89 */ /* 0x000ee200000e0000 */
[----:B----4-:R-:W-:-:S03]  /*96d0*/  @!P5 LEA.HI.X R11, R36, R5, R13, 0x1, P0 ;  /* 0x00000005240bd211 */ /* 0x010fc600000f0c0d */
[-C--:B-1----:R-:W-:Y:S01]  /*96e0*/  @!P1 LEA R6, P0, R36, R4.reuse, 0x1 ;  /* 0x0000000424069211 */ /* 0x082fe200078008ff */
[----:B------:R-:W1:Y:S01]  /*96f0*/  SHFL.IDX PT, R16, R0, 0x2, 0x181f ;  /* 0x00581f0000107f89 */ /* 0x000e6200000e0000 */
[----:B------:R-:W-:Y:S02]  /*9700*/  IADD3 R17, R14, 0x40, RZ ;  /* 0x000000400e117810 */ /* 0x000fe40007ffe0ff */
[----:B--2---:R-:W-:Y:S01]  /*9710*/  @!P1 LEA.HI.X R7, R36, R15, R13, 0x1, P0 ;  /* 0x0000000f24079211 */ /* 0x004fe200000f0c0d */
[----:B------:R2:W-:Y:S01]  /*9720*/  @!P5 LDGSTS.E.BYPASS.LTC128B.128 [R208+0x100], [R10.64], !P6 ;  /* 0x001000000ad0dfae */ /* 0x0005e2000f101d4a */
[C---:B------:R-:W-:Y:S02]  /*9730*/  @!P1 LEA R4, P0, R209.reuse, R4, 0x1 ;  /* 0x00000004d1049211 */ /* 0x040fe400078008ff */
[C-C-:B------:R-:W-:Y:S02]  /*9740*/  @!P5 LEA.HI.X R9, R209.reuse, R5, R18.reuse, 0x1, P2 ;  /* 0x00000005d109d211 */ /* 0x140fe400010f0c12 */
[----:B------:R-:W-:-:S02]  /*9750*/  @!P1 LEA.HI.X R5, R209, R15, R18, 0x1, P0 ;  /* 0x0000000fd1059211 */ /* 0x000fc400000f0c12 */
[----:B------:R-:W-:Y:S01]  /*9760*/  ISETP.GE.AND P0, PT, R17, R19, PT ;  /* 0x000000131100720c */ /* 0x000fe20003f06270 */
[----:B------:R4:W-:Y:S04]  /*9770*/  @!P5 LDGSTS.E.BYPASS.LTC128B.128 [R208+0x4100], [R8.64], !P4 ;  /* 0x0410000008d0dfae */ /* 0x0009e8000e101d4a */
[----:B------:R1:W-:Y:S04]  /*9780*/  @!P1 LDGSTS.E.BYPASS.LTC128B.128 [R210+0x1100], [R6.64], !P6 ;  /* 0x0110000006d29fae */ /* 0x0003e8000f101d4a */
[----:B------:R3:W-:Y:S04]  /*9790*/  @!P1 LDGSTS.E.BYPASS.LTC128B.128 [R210+0x5100], [R4.64], !P4 ;  /* 0x0510000004d29fae */ /* 0x0007e8000e101d4a */
[----:B--2---:R2:W-:Y:S04]  /*97a0*/  SHFL.IDX PT, R10, R0, 0x3, 0x181f ;  /* 0x00781f00000a7f89 */ /* 0x0045e800000e0000 */
[----:B----4-:R4:W4:Y:S01]  /*97b0*/  SHFL.IDX PT, R9, R3, 0x3, 0x181f ;  /* 0x00781f0003097f89 */ /* 0x01092200000e0000 */
[----:B---3--:R-:W-:-:S04]  /*97c0*/  @!P0 LEA R4, P1, R36, R2, 0x1 ;  /* 0x0000000224048211 */ /* 0x008fc800078208ff */
[----:B-1----:R-:W-:Y:S02]  /*97d0*/  @!P0 LEA.HI.X R5, R36, R16, R13, 0x1, P1 ;  /* 0x0000001024058211 */ /* 0x002fe400008f0c0d */
[C---:B------:R-:W-:Y:S02]  /*97e0*/  @!P0 LEA R2, P1, R209.reuse, R2, 0x1 ;  /* 0x00000002d1028211 */ /* 0x040fe400078208ff */
[----:B--2---:R-:W-:Y:S01]  /*97f0*/  IADD3 R0, R14, 0x60, RZ ;  /* 0x000000600e007810 */ /* 0x004fe20007ffe0ff */
[----:B------:R1:W-:Y:S01]  /*9800*/  @!P0 LDGSTS.E.BYPASS.LTC128B.128 [R210+0x2100], [R4.64], !P6 ;  /* 0x0210000004d28fae */ /* 0x0003e2000f101d4a */
[----:B----4-:R-:W-:Y:S02]  /*9810*/  @!P0 LEA.HI.X R3, R209, R16, R18, 0x1, P1 ;  /* 0x00000010d1038211 */ /* 0x010fe400008f0c12 */
[----:B------:R-:W-:Y:S01]  /*9820*/  ISETP.GE.AND P1, PT, R0, R19, PT ;  /* 0x000000130000720c */ /* 0x000fe20003f26270 */
[----:B------:R-:W-:Y:S02]  /*9830*/  IMAD R0, R49, c[0x0][0x1e0], RZ ;  /* 0x0000780031007a24 */ /* 0x000fe400078e02ff */
[----:B------:R2:W-:Y:S02]  /*9840*/  @!P0 LDGSTS.E.BYPASS.LTC128B.128 [R210+0x6100], [R2.64], !P4 ;  /* 0x0610000002d28fae */ /* 0x0005e4000e101d4a */
[----:B------:R-:W-:-:S02]  /*9850*/  IMAD R6, R148, c[0x0][0x1e4], R0 ;  /* 0x0000790094067a24 */ /* 0x000fc400078e0200 */
[----:B------:R-:W-:Y:S01]  /*9860*/  IMAD.MOV.U32 R7, RZ, RZ, R150 ;  /* 0x000000ffff077224 */ /* 0x000fe200078e0096 */
[----:B-1----:R-:W-:-:S05]  /*9870*/  IMNMX R5, R149, 0x70, PT ;  /* 0x0000007095057817 */ /* 0x002fca0003800200 */
[----:B------:R-:W-:Y:S01]  /*9880*/  @!P1 LEA R4, P0, R36, R9, 0x1 ;  /* 0x0000000924049211 */ /* 0x000fe200078008ff */
[----:B------:R-:W-:Y:S02]  /*9890*/  IMAD.IADD R0, R5, 0x1, -R229 ;  /* 0x0000000105007824 */ /* 0x000fe400078e0ae5 */
[----:B--2---:R-:W-:-:S04]  /*98a0*/  IMAD.WIDE.U32 R2, R148, c[0x0][0x1e0], RZ ;  /* 0x0000780094027a25 */ /* 0x004fc800078e00ff */
[----:B------:R-:W-:Y:S02]  /*98b0*/  IMAD.IADD R8, R3, 0x1, R6 ;  /* 0x0000000103087824 */ /* 0x000fe400078e0206 */
[----:B------:R-:W-:Y:S01]  /*98c0*/  IMAD.MOV.U32 R6, RZ, RZ, R152 ;  /* 0x000000ffff067224 */ /* 0x000fe200078e0098 */
[----:B------:R-:W-:-:S03]  /*98d0*/  @!P1 LEA.HI.X R5, R36, R10, R13, 0x1, P0 ;  /* 0x0000000a24059211 */ /* 0x000fc600000f0c0d */
[----:B------:R-:W-:Y:S01]  /*98e0*/  IMAD.WIDE.U32 R2, R2, 0x70, R6 ;  /* 0x0000007002027825 */ /* 0x000fe200078e0006 */
[C---:B------:R-:W-:Y:S01]  /*98f0*/  @!P1 LEA R6, P0, R209.reuse, R9, 0x1 ;  /* 0x00000009d1069211 */ /* 0x040fe200078008ff */
[----:B------:R1:W-:Y:S01]  /*9900*/  @!P1 LDGSTS.E.BYPASS.LTC128B.128 [R210+0x3100], [R4.64], !P6 ;  /* 0x0310000004d29fae */ /* 0x0003e2000f101d4a */
[----:B------:R-:W-:Y:S02]  /*9910*/  ISETP.GE.AND P3, PT, R0, 0x1, PT ;  /* 0x000000010000780c */ /* 0x000fe40003f66270 */
[C---:B------:R-:W-:Y:S02]  /*9920*/  @!P1 LEA.HI.X R7, R209.reuse, R10, R18, 0x1, P0 ;  /* 0x0000000ad1079211 */ /* 0x040fe400000f0c12 */
[----:B------:R-:W-:-:S03]  /*9930*/  ISETP.GE.AND P6, PT, R209, c[0x0][0x1d4], PT ;  /* 0x00007500d1007a0c */ /* 0x000fc60003fc6270 */
[----:B------:R2:W-:Y:S01]  /*9940*/  @!P1 LDGSTS.E.BYPASS.LTC128B.128 [R210+0x7100], [R6.64], !P4 ;  /* 0x0710000006d29fae */ /* 0x0005e2000e101d4a */
[----:B------:R-:W-:Y:S02]  /*9950*/  ISETP.NE.AND P4, PT, R50, RZ, PT ;  /* 0x000000ff3200720c */ /* 0x000fe40003f85270 */
[C---:B------:R-:W-:Y:S01]  /*9960*/  ISETP.GE.AND P2, PT, R0.reuse, 0x21, PT ;  /* 0x000000210000780c */ /* 0x040fe20003f46270 */
[----:B------:R-:W0:Y:S01]  /*9970*/  LDGDEPBAR ;  /* 0x00000000000079af */ /* 0x000e220000000000 */
[----:B------:R-:W-:Y:S01]  /*9980*/  ISETP.GE.AND P1, PT, R0, 0x41, PT ;  /* 0x000000410000780c */ /* 0x000fe20003f26270 */
[----:B-1----:R-:W-:-:S04]  /*9990*/  IMAD R4, R8, 0x70, RZ ;  /* 0x0000007008047824 */ /* 0x002fc800078e02ff */
[----:B------:R-:W-:Y:S01]  /*99a0*/  IMAD.IADD R3, R3, 0x1, R4 ;  /* 0x0000000103037824 */ /* 0x000fe200078e0204 */
[----:B------:R-:W-:Y:S01]  /*99b0*/  @P3 LEA R4, P0, R2, c[0x0][0x1c8], 0x1 ;  /* 0x0000720002043a11 */ /* 0x000fe200078008ff */
[----:B------:R-:W-:-:S03]  /*99c0*/  IMAD.MOV.U32 R8, RZ, RZ, 0x20 ;  /* 0x00000020ff087424 */ /* 0x000fc600078e00ff */
[----:B------:R-:W-:Y:S01]  /*99d0*/  @P3 LEA.HI.X R5, R2, c[0x0][0x1cc], R3, 0x1, P0 ;  /* 0x0000730002053a11 */ /* 0x000fe200000f0c03 */
[----:B--2---:R-:W-:Y:S01]  /*99e0*/  IMAD.WIDE.U32 R6, R8, c[0x0][0x1e0], RZ ;  /* 0x0000780008067a25 */ /* 0x004fe200078e00ff */
[----:B------:R-:W-:-:S03]  /*99f0*/  ISETP.GE.AND P0, PT, R0, 0x61, PT ;  /* 0x000000610000780c */ /* 0x000fc60003f06270 */
[----:B------:R1:W-:Y:S04]  /*9a00*/  @P3 LDGSTS.E.BYPASS.LTC128B.128 [R208+0x8100], [R4.64], !P4 ;  /* 0x0810000004d03fae */ /* 0x0003e8000e101d4a */
[----:B------:R1:W-:Y:S01]  /*9a10*/  @P3 LDGSTS.E.BYPASS.LTC128B.128 [R208+0xb900], [R4.64+0x80], !P6 ;  /* 0x0b90008004d03fae */ /* 0x0003e2000f101d4a */
[----:B------:R-:W-:Y:S01]  /*9a20*/  @P2 IADD3 R0, P3, R2, R6, RZ ;  /* 0x0000000602002210 */ /* 0x000fe20007f7e0ff */
[----:B-1----:R-:W-:-:S05]  /*9a30*/  IMAD R4, R8, c[0x0][0x1e4], RZ ;  /* 0x0000790008047a24 */ /* 0x002fca00078e02ff */
[----:B------:R-:W-:Y:S01]  /*9a40*/  @P2 IADD3.X R4, R3, R7, R4, P3, !PT ;  /* 0x0000000703042210 */ /* 0x000fe20001ffe404 */
[----:B------:R-:W-:Y:S01]  /*9a50*/  IMAD.WIDE.U32 R6, R69, c[0x0][0x1e0], RZ ;  /* 0x0000780045067a25 */ /* 0x000fe200078e00ff */
[----:B------:R-:W-:-:S03]  /*9a60*/  @P2 LEA R8, P3, R0, c[0x0][0x1c8], 0x1 ;  /* 0x0000720000082a11 */ /* 0x000fc600078608ff */
[----:B------:R-:W-:Y:S01]  /*9a70*/  IMAD R5, R69, c[0x0][0x1e4], RZ ;  /* 0x0000790045057a24 */ /* 0x000fe200078e02ff */
[----:B------:R-:W-:Y:S01]  /*9a80*/  @P2 LEA.HI.X R9, R0, c[0x0][0x1cc], R4, 0x1, P3 ;  /* 0x0000730000092a11 */ /* 0x000fe200018f0c04 */
[----:B------:R-:W-:Y:S01]  /*9a90*/  @P0 IMAD.MOV.U32 R0, RZ, RZ, 0x60 ;  /* 0x00000060ff000424 */ /* 0x000fe200078e00ff */
[----:B------:R-:W-:-:S03]  /*9aa0*/  @P1 IADD3 R4, P3, R2, R6, RZ ;  /* 0x0000000602041210 */ /* 0x000fc60007f7e0ff */
[----:B------:R1:W-:Y:S01]  /*9ab0*/  @P2 LDGSTS.E.BYPASS.LTC128B.128 [R210+0x9100], [R8.64], !P4 ;  /* 0x0910000008d22fae */ /* 0x0003e2000e101d4a */
[----:B------:R-:W-:Y:S01]  /*9ac0*/  @P1 IADD3.X R5, R3, R7, R5, P3, !PT ;  /* 0x0000000703051210 */ /* 0x000fe20001ffe405 */
[----:B------:R-:W-:Y:S01]  /*9ad0*/  @P0 IMAD.WIDE.U32 R2, R0, c[0x0][0x1e0], R2 ;  /* 0x0000780000020a25 */ /* 0x000fe200078e0002 */
[----:B------:R-:W-:Y:S01]  /*9ae0*/  @P1 LEA R6, P3, R4, c[0x0][0x1c8], 0x1 ;  /* 0x0000720004061a11 */ /* 0x000fe200078608ff */
[----:B------:R1:W-:Y:S02]  /*9af0*/  @P2 LDGSTS.E.BYPASS.LTC128B.128 [R210+0xc900], [R8.64+0x80], !P6 ;  /* 0x0c90008008d22fae */ /* 0x0003e4000f101d4a */
[----:B------:R-:W-:Y:S01]  /*9b00*/  @P0 IMAD R0, R0, c[0x0][0x1e4], RZ ;  /* 0x0000790000000a24 */ /* 0x000fe200078e02ff */
[----:B------:R-:W-:Y:S02]  /*9b10*/  @P1 LEA.HI.X R7, R4, c[0x0][0x1cc], R5, 0x1, P3 ;  /* 0x0000730004071a11 */ /* 0x000fe400018f0c05 */
[----:B------:R-:W-:Y:S01]  /*9b20*/  @P0 LEA R4, P3, R2, c[0x0][0x1c8], 0x1 ;  /* 0x0000720002040a11 */ /* 0x000fe200078608ff */
[----:B------:R-:W-:-:S02]  /*9b30*/  @P0 IMAD.IADD R0, R3, 0x1, R0 ;  /* 0x0000000103000824 */ /* 0x000fc400078e0200 */
[----:B------:R1:W-:Y:S03]  /*9b40*/  @P1 LDGSTS.E.BYPASS.LTC128B.128 [R210+0xa100], [R6.64], !P4 ;  /* 0x0a10000006d21fae */ /* 0x0003e6000e101d4a */
[----:B------:R-:W-:Y:S01]  /*9b50*/  @P0 LEA.HI.X R5, R2, c[0x0][0x1cc], R0, 0x1, P3 ;  /* 0x0000730002050a11 */ /* 0x000fe200018f0c00 */
[----:B------:R1:W-:Y:S04]  /*9b60*/  @P1 LDGSTS.E.BYPASS.LTC128B.128 [R210+0xd900], [R6.64+0x80], !P6 ;  /* 0x0d90008006d21fae */ /* 0x0003e8000f101d4a */
[----:B------:R1:W-:Y:S04]  /*9b70*/  @P0 LDGSTS.E.BYPASS.LTC128B.128 [R210+0xb100], [R4.64], !P4 ;  /* 0x0b10000004d20fae */ /* 0x0003e8000e101d4a */
[----:B------:R1:W-:Y:S01]  /*9b80*/  @P0 LDGSTS.E.BYPASS.LTC128B.128 [R210+0xe900], [R4.64+0x80], !P6 ;  /* 0x0e90008004d20fae */ /* 0x0003e2000f101d4a */
[----:B------:R-:W-:-:S03]  /*9b90*/  ISETP.LT.AND P0, PT, RZ, c[0x0][0x27c], PT ;  /* 0x00009f00ff007a0c */ /* 0x000fc60003f01270 */
[----:B------:R-:W0:Y:S10]  /*9ba0*/  LDGDEPBAR ;  /* 0x00000000000079af */ /* 0x000e340000000000 */
[----:B------:R-:W-:Y:S05]  /*9bb0*/  @P0 BRA `(.L_x_303) ;  /* 0x0000002000000947 */ /* 0x000fea0003800000 */
[----:B------:R-:W-:-:S04]  /*9bc0*/  DEPBAR.LE SB0, 0x1 ;  /* 0x000080400000791a */ /* 0x000fc80000000000 */
[----:B------:R-:W-:Y:S05]  /*9bd0*/  BRA `(.L_x_304) ;  /* 0x0000358000007947 */ /* 0x000fea0003800000 */
.L_x_303:
[----:B-----5:R-:W-:Y:S01]  /*9be0*/  SHF.R.S32.HI R0, RZ, 0x1f, R145 ;  /* 0x0000001fff007819 */ /* 0x020fe20000011491 */
[----:B------:R-:W-:Y:S01]  /*9bf0*/  ULDC.U8 UR4, c[0x0][0x298] ;  /* 0x0000a60000047ab9 */ /* 0x000fe20000000000 */
[C---:B-1----:R-:W-:Y:S01]  /*9c00*/  IMAD.WIDE.U32 R4, R145.reuse, c[0x0][0x280], RZ ;  /* 0x0000a00091047a25 */ /* 0x042fe200078e00ff */
[----:B------:R-:W-:Y:S01]  /*9c10*/  ISETP.NE.AND P2, PT, RZ, UR4, PT ;  /* 0x00000004ff007c0c */ /* 0x000fe2000bf45270 */
[----:B------:R-:W-:Y:S02]  /*9c20*/  BSSY B2, `(.L_x_304) ;  /* 0x0000353000027945 */ /* 0x000fe40003800000 */
[C---:B------:R-:W-:Y:S02]  /*9c30*/  IMAD R6, R0.reuse, c[0x0][0x280], RZ ;  /* 0x0000a00000067a24 */ /* 0x040fe400078e02ff */
[----:B------:R-:W-:Y:S02]  /*9c40*/  IMAD R0, R0, c[0x0][0x290], RZ ;  /* 0x0000a40000007a24 */ /* 0x000fe400078e02ff */
[----:B------:R-:W-:-:S04]  /*9c50*/  IMAD.WIDE.U32 R2, R145, c[0x0][0x290], RZ ;  /* 0x0000a40091027a25 */ /* 0x000fc800078e00ff */
[C---:B------:R-:W-:Y:S01]  /*9c60*/  IMAD R8, R145.reuse, c[0x0][0x284], R6 ;  /* 0x0000a10091087a24 */ /* 0x040fe200078e0206 */
[----:B------:R-:W-:Y:S01]  /*9c70*/  LEA R6, P1, R4, c[0x0][0x270], 0x1 ;  /* 0x00009c0004067a11 */ /* 0x000fe200078208ff */
[----:B------:R-:W-:Y:S01]  /*9c80*/  IMAD R0, R145, c[0x0][0x294], R0 ;  /* 0x0000a50091007a24 */ /* 0x000fe200078e0200 */
[----:B------:R-:W-:Y:S02]  /*9c90*/  LEA R7, P0, R2, c[0x0][0x288], 0x1 ;  /* 0x0000a20002077a11 */ /* 0x000fe400078008ff */
[----:B------:R-:W-:Y:S02]  /*9ca0*/  IADD3 R5, R8, R5, RZ ;  /* 0x0000000508057210 */ /* 0x000fe40007ffe0ff */
[----:B------:R-:W-:Y:S02]  /*9cb0*/  IADD3 R3, R0, R3, RZ ;  /* 0x0000000300037210 */ /* 0x000fe40007ffe0ff */
[----:B------:R-:W-:Y:S02]  /*9cc0*/  LEA.HI.X R0, R4, c[0x0][0x274], R5, 0x1, P1 ;  /* 0x00009d0004007a11 */ /* 0x000fe400008f0c05 */
[----:B------:R-:W-:Y:S01]  /*9cd0*/  LEA.HI.X R2, R2, c[0x0][0x28c], R3, 0x1, P0 ;  /* 0x0000a30002027a11 */ /* 0x000fe200000f0c03 */
[----:B------:R-:W-:Y:S05]  /*9ce0*/  @!P2 BRA `(.L_x_305) ;  /* 0x000019300000a947 */ /* 0x000fea0003800000 */
[----:B------:R-:W1:Y:S01]  /*9cf0*/  SHFL.IDX PT, R11, R0, RZ, 0x181f ;  /* 0x00181fff000b7589 */ /* 0x000e6200000e0000 */
[----:B------:R-:W-:Y:S01]  /*9d00*/  BSSY B0, `(.L_x_306) ;  /* 0x000001b000007945 */ /* 0x000fe20003800000 */
[----:B------:R-:W-:Y:S01]  /*9d10*/  SHF.L.U32 R24, R249, 0x2, RZ ;  /* 0x00000002f9187819 */ /* 0x000fe200000006ff */
[----:B------:R-:W-:Y:S01]  /*9d20*/  CS2R R4, SRZ ;  /* 0x0000000000047805 */ /* 0x000fe2000001ff00 */
[----:B------:R-:W2:Y:S01]  /*9d30*/  SHFL.IDX PT, R10, R6, RZ, 0x181f ;  /* 0x00181fff060a7589 */ /* 0x000ea200000e0000 */
[----:B------:R-:W-:-:S03]  /*9d40*/  CS2R R8, SRZ ;  /* 0x0000000000087805 */ /* 0x000fc6000001ff00 */
[----:B------:R3:W4:Y:S04]  /*9d50*/  SHFL.IDX PT, R13, R2, RZ, 0x181f ;  /* 0x00181fff020d7589 */ /* 0x00072800000e0000 */
[----:B------:R5:W1:Y:S01]  /*9d60*/  SHFL.IDX PT, R12, R7, RZ, 0x181f ;  /* 0x00181fff070c7589 */ /* 0x000a6200000e0000 */
[----:B---3--:R-:W-:Y:S01]  /*9d70*/  CS2R R2, SRZ ;  /* 0x0000000000027805 */ /* 0x008fe2000001ff00 */
[----:B-----5:R-:W-:Y:S01]  /*9d80*/  CS2R R6, SRZ ;  /* 0x0000000000067805 */ /* 0x020fe2000001ff00 */
[----:B------:R-:W-:Y:S05]  /*9d90*/  @P5 BRA `(.L_x_307) ;  /* 0x0000011000005947 */ /* 0x000fea0003800000 */
[----:B-12-4-:R-:W-:Y:S01]  /*9da0*/  ISETP.GE.AND P1, PT, R24, c[0x0][0x27c], PT ;  /* 0x00009f0018007a0c */ /* 0x016fe20003f26270 */
[C---:B------:R-:W-:Y:S01]  /*9db0*/  IMAD.SHL.U32 R4, R68.reuse, 0x2, RZ ;  /* 0x0000000244047824 */ /* 0x040fe200078e00ff */
[----:B------:R-:W-:Y:S02]  /*9dc0*/  ISETP.GE.AND P0, PT, R68, c[0x0][0x27c], PT ;  /* 0x00009f0044007a0c */ /* 0x000fe40003f06270 */
[----:B------:R-:W-:-:S04]  /*9dd0*/  SHF.R.S32.HI R0, RZ, 0x1f, R68 ;  /* 0x0000001fff007819 */ /* 0x000fc80000011444 */
[----:B------:R-:W-:-:S05]  /*9de0*/  SHF.L.U64.HI R0, R68, 0x1, R0 ;  /* 0x0000000144007819 */ /* 0x000fca0000010200 */
[----:B------:R-:W-:Y:S02]  /*9df0*/  @!P1 IMAD.WIDE R2, R24, 0x2, R10 ;  /* 0x0000000218029825 */ /* 0x000fe400078e020a */
[-C--:B------:R-:W-:Y:S02]  /*9e00*/  @!P0 IADD3 R14, P3, R10, R4.reuse, RZ ;  /* 0x000000040a0e8210 */ /* 0x080fe40007f7e0ff */
[----:B------:R-:W-:Y:S01]  /*9e10*/  @!P0 IADD3 R10, P2, R12, R4, RZ ;  /* 0x000000040c0a8210 */ /* 0x000fe20007f5e0ff */
[----:B------:R1:W5:Y:S01]  /*9e20*/  @!P1 LD.E.64 R8, [R2.64] ;  /* 0x0000000a02089980 */ /* 0x000362000c101b00 */
[----:B------:R-:W-:Y:S01]  /*9e30*/  CS2R R4, SRZ ;  /* 0x0000000000047805 */ /* 0x000fe2000001ff00 */
[----:B------:R-:W-:Y:S02]  /*9e40*/  @!P0 IMAD.X R15, R11, 0x1, R0, P3 ;  /* 0x000000010b0f8824 */ /* 0x000fe400018e0600 */
[----:B------:R-:W-:-:S03]  /*9e50*/  @!P1 IMAD.WIDE R16, R24, 0x2, R12 ;  /* 0x0000000218109825 */ /* 0x000fc600078e020c */
[----:B------:R2:W5:Y:S01]  /*9e60*/  @!P0 LD.E.64 R4, [R14.64] ;  /* 0x0000000a0e048980 */ /* 0x000562000c101b00 */
[----:B------:R-:W-:-:S03]  /*9e70*/  @!P0 IMAD.X R11, R13, 0x1, R0, P2 ;  /* 0x000000010d0b8824 */ /* 0x000fc600010e0600 */
[----:B------:R2:W5:Y:S01]  /*9e80*/  @!P1 LD.E.64 R6, [R16.64] ;  /* 0x0000000a10069980 */ /* 0x000562000c101b00 */
[----:B-1----:R-:W-:-:S06]  /*9e90*/  CS2R R2, SRZ ;  /* 0x0000000000027805 */ /* 0x002fcc000001ff00 */
[----:B------:R2:W5:Y:S02]  /*9ea0*/  @!P0 LD.E.64 R2, [R10.64] ;  /* 0x0000000a0a028980 */ /* 0x000564000c101b00 */
.L_x_307:
[----:B-12-4-:R-:W-:Y:S05]  /*9eb0*/  BSYNC B0 ;  /* 0x0000000000007941 */ /* 0x016fea0003800000 */
.L_x_306:
[--C-:B-----5:R-:W-:Y:S01]  /*9ec0*/  IMAD.MOV.U32 R17, RZ, RZ, R9.reuse ;  /* 0x000000ffff117224 */ /* 0x120fe200078e0009 */
[--C-:B------:R-:W-:Y:S01]  /*9ed0*/  SHF.R.U64 R16, R8, 0x10, R9.reuse ;  /* 0x0000001008107819 */ /* 0x100fe20000001209 */
[----:B------:R-:W-:Y:S01]  /*9ee0*/  IMAD.MOV.U32 R18, RZ, RZ, R8 ;  /* 0x000000ffff127224 */ /* 0x000fe200078e0008 */
[----:B------:R-:W-:Y:S01]  /*9ef0*/  SHF.R.U32.HI R13, RZ, 0x10, R9 ;  /* 0x00000010ff0d7819 */ /* 0x000fe20000011609 */
[--C-:B------:R-:W-:Y:S01]  /*9f00*/  IMAD.MOV.U32 R14, RZ, RZ, R5.reuse ;  /* 0x000000ffff0e7224 */ /* 0x100fe200078e0005 */
[--C-:B------:R-:W-:Y:S01]  /*9f10*/  SHF.R.U64 R12, R4, 0x10, R5.reuse ;  /* 0x00000010040c7819 */ /* 0x100fe20000001205 */
[----:B------:R-:W-:Y:S01]  /*9f20*/  IMAD.MOV.U32 R15, RZ, RZ, R4 ;  /* 0x000000ffff0f7224 */ /* 0x000fe200078e0004 */
[----:B------:R-:W-:Y:S01]  /*9f30*/  SHF.R.U32.HI R9, RZ, 0x10, R5 ;  /* 0x00000010ff097819 */ /* 0x000fe20000011605 */
[--C-:B------:R-:W-:Y:S01]  /*9f40*/  IMAD.MOV.U32 R10, RZ, RZ, R7.reuse ;  /* 0x000000ffff0a7224 */ /* 0x100fe200078e0007 */
[--C-:B------:R-:W-:Y:S01]  /*9f50*/  SHF.R.U64 R8, R6, 0x10, R7.reuse ;  /* 0x0000001006087819 */ /* 0x100fe20000001207 */
[----:B------:R-:W-:Y:S01]  /*9f60*/  IMAD.MOV.U32 R11, RZ, RZ, R6 ;  /* 0x000000ffff0b7224 */ /* 0x000fe200078e0006 */
[----:B------:R-:W-:Y:S01]  /*9f70*/  SHF.R.U32.HI R5, RZ, 0x10, R7 ;  /* 0x00000010ff057819 */ /* 0x000fe20000011607 */
[----:B------:R-:W-:Y:S01]  /*9f80*/  IMAD.MOV.U32 R7, RZ, RZ, R2 ;  /* 0x000000ffff077224 */ /* 0x000fe200078e0002 */
[----:B------:R-:W-:Y:S01]  /*9f90*/  SHF.R.U64 R4, R2, 0x10, R3 ;  /* 0x0000001002047819 */ /* 0x000fe20000001203 */
[----:B------:R-:W-:Y:S01]  /*9fa0*/  IMAD R2, R25, -0x80, R19 ;  /* 0xffffff8019027824 */ /* 0x000fe200078e0213 */
[----:B------:R-:W-:Y:S01]  /*9fb0*/  PRMT R18, R16, 0x5410, R18 ;  /* 0x0000541010127816 */ /* 0x000fe20000000012 */
[--C-:B------:R-:W-:Y:S01]  /*9fc0*/  IMAD.MOV.U32 R6, RZ, RZ, R3.reuse ;  /* 0x000000ffff067224 */ /* 0x100fe200078e0003 */
[----:B------:R-:W-:Y:S01]  /*9fd0*/  SHF.R.U32.HI R0, RZ, 0x10, R3 ;  /* 0x00000010ff007819 */ /* 0x000fe20000011603 */
[----:B------:R-:W-:-:S04]  /*9fe0*/  DEPBAR.LE SB0, 0x1 ;  /* 0x000080400000791a */ /* 0x000fc80000000000 */
[----:B------:R-:W-:Y:S01]  /*9ff0*/  IMNMX R16, R2, 0x80, PT ;  /* 0x0000008002107817 */ /* 0x000fe20003800200 */
[----:B------:R-:W-:Y:S01]  /*a000*/  BSSY B1, `(.L_x_308) ;  /* 0x000005d000017945 */ /* 0x000fe20003800000 */
[----:B------:R-:W-:Y:S01]  /*a010*/  PRMT R20, R17, 0x5410, R4 ;  /* 0x0000541011147816 */ /* 0x000fe20000000004 */
[----:B------:R-:W-:Y:S01]  /*a020*/  BAR.SYNC.DEFER_BLOCKING 0x0 ;  /* 0x0000000000007b1d */ /* 0x000fe20000010000 */
[----:B------:R-:W-:Y:S02]  /*a030*/  ISETP.GE.AND P0, PT, R229, R16, PT ;  /* 0x00000010e500720c */ /* 0x000fe40003f06270 */
[----:B------:R-:W-:Y:S02]  /*a040*/  PRMT R22, R12, 0x5410, R15 ;  /* 0x000054100c167816 */ /* 0x000fe4000000000f */
[----:B------:R-:W-:Y:S02]  /*a050*/  PRMT R19, R13, 0x5410, R7 ;  /* 0x000054100d137816 */ /* 0x000fe40000000007 */
[----:B------:R-:W-:-:S02]  /*a060*/  PRMT R23, R9, 0x5410, R14 ;  /* 0x0000541009177816 */ /* 0x000fc4000000000e */
[----:B------:R-:W-:Y:S02]  /*a070*/  PRMT R15, R11, 0x5410, R8 ;  /* 0x000054100b0f7816 */ /* 0x000fe40000000008 */
[----:B------:R-:W-:Y:S02]  /*a080*/  PRMT R17, R5, 0x5410, R10 ;  /* 0x0000541005117816 */ /* 0x000fe4000000000a */
[----:B------:R-:W-:Y:S01]  /*a090*/  PRMT R21, R0, 0x5410, R6 ;  /* 0x0000541000157816 */ /* 0x000fe20000000006 */
[----:B------:R-:W-:Y:S05]  /*a0a0*/  @P0 BRA `(.L_x_309) ;  /* 0x0000052000000947 */ /* 0x000fea0003800000 */
[----:B------:R-:W-:Y:S01]  /*a0b0*/  ISETP.GE.AND P0, PT, R24, c[0x0][0x27c], PT ;  /* 0x00009f0018007a0c */ /* 0x000fe20003f06270 */
[----:B------:R-:W-:-:S12]  /*a0c0*/  BSSY B0, `(.L_x_310) ;  /* 0x0000028000007945 */ /* 0x000fd80003800000 */
[----:B------:R-:W-:Y:S05]  /*a0d0*/  @P0 BRA `(.L_x_311) ;  /* 0x0000026000000947 */ /* 0x000fea0003800000 */
[----:B------:R-:W1:Y:S01]  /*a0e0*/  LDS.128 R4, [R208+0x100] ;  /* 0x00010000d0047984 */ /* 0x000e620000000c00 */
[--C-:B------:R-:W-:Y:S02]  /*a0f0*/  HADD2.F32 R9, -RZ, R15.reuse.H0_H0 ;  /* 0x2000000fff097230 */ /* 0x100fe40000004100 */
[----:B------:R-:W-:Y:S02]  /*a100*/  HADD2.F32 R0, -RZ, R15.H1_H1 ;  /* 0x3000000fff007230 */ /* 0x000fe40000004100 */
[--C-:B------:R-:W-:Y:S02]  /*a110*/  HADD2.F32 R3, -RZ, R18.reuse.H1_H1 ;  /* 0x30000012ff037230 */ /* 0x100fe40000004100 */
[----:B------:R-:W-:Y:S02]  /*a120*/  HADD2.F32 R2, -RZ, R18.H0_H0 ;  /* 0x20000012ff027230 */ /* 0x000fe40000004100 */
[--C-:B-1----:R-:W-:Y:S02]  /*a130*/  HADD2.F32 R10, -RZ, R4.reuse.H0_H0 ;  /* 0x20000004ff0a7230 */ /* 0x102fe40000004100 */
[----:B------:R-:W-:-:S02]  /*a140*/  HADD2.F32 R8, -RZ, R4.H1_H1 ;  /* 0x30000004ff087230 */ /* 0x000fc40000004100 */
[--C-:B------:R-:W-:Y:S01]  /*a150*/  HADD2.F32 R4, -RZ, R5.reuse.H0_H0 ;  /* 0x20000005ff047230 */ /* 0x100fe20000004100 */
[-C--:B------:R-:W-:Y:S01]  /*a160*/  FMUL.FTZ R13, R10, R9.reuse ;  /* 0x000000090a0d7220 */ /* 0x080fe20000410000 */
[----:B------:R-:W-:Y:S01]  /*a170*/  HADD2.F32 R5, -RZ, R5.H1_H1 ;  /* 0x30000005ff057230 */ /* 0x000fe20000004100 */
[C---:B------:R-:W-:Y:S01]  /*a180*/  FMUL.FTZ R14, R8.reuse, R9 ;  /* 0x00000009080e7220 */ /* 0x040fe20000410000 */
[--C-:B------:R-:W-:Y:S01]  /*a190*/  HADD2.F32 R12, -RZ, R6.reuse.H0_H0 ;  /* 0x20000006ff0c7230 */ /* 0x100fe20000004100 */
[-C--:B------:R-:W-:Y:S01]  /*a1a0*/  FFMA.FTZ R13, R8, R3.reuse, R13 ;  /* 0x00000003080d7223 */ /* 0x080fe2000001000d */
[----:B------:R-:W-:Y:S01]  /*a1b0*/  HADD2.F32 R6, -RZ, R6.H1_H1 ;  /* 0x30000006ff067230 */ /* 0x000fe20000004100 */
[CC--:B------:R-:W-:Y:S01]  /*a1c0*/  FMUL.FTZ R9, R5.reuse, R0.reuse ;  /* 0x0000000005097220 */ /* 0x0c0fe20000410000 */
[--C-:B------:R-:W-:Y:S01]  /*a1d0*/  HADD2.F32 R11, -RZ, R7.reuse.H0_H0 ;  /* 0x20000007ff0b7230 */ /* 0x100fe20000004100 */
[----:B------:R-:W-:Y:S01]  /*a1e0*/  FMUL.FTZ R0, R4, R0 ;  /* 0x0000000004007220 */ /* 0x000fe20000410000 */
[----:B------:R-:W-:Y:S01]  /*a1f0*/  HADD2.F32 R7, -RZ, R7.H1_H1 ;  /* 0x30000007ff077230 */ /* 0x000fe20000004100 */
[----:B------:R-:W-:Y:S01]  /*a200*/  FFMA.FTZ R14, R10, R3, -R14 ;  /* 0x000000030a0e7223 */ /* 0x000fe2000001080e */
[----:B------:R-:W-:Y:S01]  /*a210*/  HADD2.F32 R3, -RZ, R20.H0_H0 ;  /* 0x20000014ff037230 */ /* 0x000fe20000004100 */
[-C--:B------:R-:W-:Y:S01]  /*a220*/  FFMA.FTZ R10, R4, R2.reuse, -R9 ;  /* 0x00000002040a7223 */ /* 0x080fe20000010809 */
[--C-:B------:R-:W-:Y:S01]  /*a230*/  HADD2.F32 R4, -RZ, R17.reuse.H1_H1 ;  /* 0x30000011ff047230 */ /* 0x100fe20000004100 */
[----:B------:R-:W-:Y:S01]  /*a240*/  FFMA.FTZ R9, R5, R2, R0 ;  /* 0x0000000205097223 */ /* 0x000fe20000010000 */
[----:B------:R-:W-:-:S02]  /*a250*/  HADD2.F32 R0, -RZ, R17.H0_H0 ;  /* 0x20000011ff007230 */ /* 0x000fc40000004100 */
[----:B------:R-:W-:Y:S01]  /*a260*/  HADD2.F32 R2, -RZ, R19.H0_H0 ;  /* 0x20000013ff027230 */ /* 0x000fe20000004100 */
[-C--:B------:R-:W-:Y:S02]  /*a270*/  FMUL.FTZ R8, R6, R4.reuse ;  /* 0x0000000406087220 */ /* 0x080fe40000410000 */
[C---:B------:R-:W-:Y:S02]  /*a280*/  FMUL.FTZ R5, R12.reuse, R4 ;  /* 0x000000040c057220 */ /* 0x040fe40000410000 */
[-C--:B------:R-:W-:Y:S02]  /*a290*/  FMUL.FTZ R4, R7, R0.reuse ;  /* 0x0000000007047220 */ /* 0x080fe40000410000 */
[----:B------:R-:W-:Y:S02]  /*a2a0*/  FMUL.FTZ R0, R11, R0 ;  /* 0x000000000b007220 */ /* 0x000fe40000410000 */
[-C--:B------:R-:W-:Y:S02]  /*a2b0*/  FFMA.FTZ R8, R12, R3.reuse, -R8 ;  /* 0x000000030c087223 */ /* 0x080fe40000010808 */
[----:B------:R-:W-:Y:S01]  /*a2c0*/  FFMA.FTZ R6, R6, R3, R5 ;  /* 0x0000000306067223 */ /* 0x000fe20000010005 */
[----:B------:R-:W-:Y:S01]  /*a2d0*/  F2FP.PACK_AB R5, R9, R10 ;  /* 0x0000000a0905723e */ /* 0x000fe200000000ff */
[----:B------:R-:W-:Y:S01]  /*a2e0*/  FFMA.FTZ R3, R11, R2, -R4 ;  /* 0x000000020b037223 */ /* 0x000fe20000010804 */
[----:B------:R-:W-:Y:S01]  /*a2f0*/  F2FP.PACK_AB R4, R13, R14 ;  /* 0x0000000e0d04723e */ /* 0x000fe200000000ff */
[----:B------:R-:W-:Y:S01]  /*a300*/  FFMA.FTZ R0, R7, R2, R0 ;  /* 0x0000000207007223 */ /* 0x000fe20000010000 */
[----:B------:R-:W-:-:S04]  /*a310*/  F2FP.PACK_AB R6, R6, R8 ;  /* 0x000000080606723e */ /* 0x000fc800000000ff */
[----:B------:R-:W-:-:S05]  /*a320*/  F2FP.PACK_AB R7, R0, R3 ;  /* 0x000000030007723e */ /* 0x000fca00000000ff */
[----:B------:R1:W-:Y:S02]  /*a330*/  STS.128 [R208+0x100], R4 ;  /* 0x00010004d0007388 */ /* 0x0003e40000000c00 */
.L_x_311:
[----:B------:R-:W-:Y:S05]  /*a340*/  BSYNC B0 ;  /* 0x0000000000007941 */ /* 0x000fea0003800000 */
.L_x_310:
[----:B------:R-:W-:-:S13]  /*a350*/  ISETP.GE.AND P0, PT, R68, c[0x0][0x27c], PT ;  /* 0x00009f0044007a0c */ /* 0x000fda0003f06270 */
[----:B------:R-:W-:Y:S05]  /*a360*/  @P0 BRA `(.L_x_309) ;  /* 0x0000026000000947 */ /* 0x000fea0003800000 */
[----:B-1----:R-:W1:Y:S01]  /*a370*/  LDS.128 R4, [R208+0x4100] ;  /* 0x00410000d0047984 */ /* 0x002e620000000c00 */
[----:B------:R-:W-:Y:S02]  /*a380*/  HADD2.F32 R9, -RZ, R19.H1_H1 ;  /* 0x30000013ff097230 */ /* 0x000fe40000004100 */
        /* <DEDUP_REMOVED lines=17> */
[----:B------:R-:W-:Y:S01]  /*a4a0*/  HADD2.F32 R3, -RZ, R23.H1_H1 ;  /* 0x30000017ff037230 */ /* 0x000fe20000004100 */
        /* <DEDUP_REMOVED lines=18> */
.L_x_309:
[----:B------:R-:W-:Y:S05]  /*a5d0*/  BSYNC B1 ;  /* 0x0000000000017941 */ /* 0x000fea0003800000 */
.L_x_308:
[----:B------:R-:W-:Y:S01]  /*a5e0*/  IADD3 R0, R229, 0x20, RZ ;  /* 0x00000020e5007810 */ /* 0x000fe20007ffe0ff */
[----:B------:R-:W-:Y:S03]  /*a5f0*/  BSSY B1, `(.L_x_312) ;  /* 0x0000055000017945 */ /* 0x000fe60003800000 */
[----:B------:R-:W-:-:S13]  /*a600*/  ISETP.GE.AND P0, PT, R0, R16, PT ;  /* 0x000000100000720c */ /* 0x000fda0003f06270 */
[----:B------:R-:W-:Y:S05]  /*a610*/  @P0 BRA `(.L_x_313) ;  /* 0x0000052000000947 */ /* 0x000fea0003800000 */
[----:B------:R-:W-:Y:S01]  /*a620*/  ISETP.GE.AND P0, PT, R24, c[0x0][0x27c], PT ;  /* 0x00009f0018007a0c */ /* 0x000fe20003f06270 */
[----:B------:R-:W-:-:S12]  /*a630*/  BSSY B0, `(.L_x_314) ;  /* 0x0000028000007945 */ /* 0x000fd80003800000 */
[----:B------:R-:W-:Y:S05]  /*a640*/  @P0 BRA `(.L_x_315) ;  /* 0x0000026000000947 */ /* 0x000fea0003800000 */
[----:B-1----:R-:W1:Y:S01]  /*a650*/  LDS.128 R4, [R208+0x1100] ;  /* 0x00110000d0047984 */ /* 0x002e620000000c00 */
[--C-:B------:R-:W-:Y:S02]  /*a660*/  HADD2.F32 R9, -RZ, R15.reuse.H0_H0 ;  /* 0x2000000fff097230 */ /* 0x100fe40000004100 */
[----:B------:R-:W-:Y:S02]  /*a670*/  HADD2.F32 R0, -RZ, R15.H1_H1 ;  /* 0x3000000fff007230 */ /* 0x000fe40000004100 */
[--C-:B------:R-:W-:Y:S02]  /*a680*/  HADD2.F32 R3, -RZ, R18.reuse.H1_H1 ;  /* 0x30000012ff037230 */ /* 0x100fe40000004100 */
[----:B------:R-:W-:Y:S02]  /*a690*/  HADD2.F32 R2, -RZ, R18.H0_H0 ;  /* 0x20000012ff027230 */ /* 0x000fe40000004100 */
[--C-:B-1----:R-:W-:Y:S02]  /*a6a0*/  HADD2.F32 R10, -RZ, R4.reuse.H0_H0 ;  /* 0x20000004ff0a7230 */ /* 0x102fe40000004100 */
[----:B------:R-:W-:-:S02]  /*a6b0*/  HADD2.F32 R8, -RZ, R4.H1_H1 ;  /* 0x30000004ff087230 */ /* 0x000fc40000004100 */
[--C-:B------:R-:W-:Y:S01]  /*a6c0*/  HADD2.F32 R4, -RZ, R5.reuse.H0_H0 ;  /* 0x20000005ff047230 */ /* 0x100fe20000004100 */
[C---:B------:R-:W-:Y:S01]  /*a6d0*/  FMUL.FTZ R13, R9.reuse, R10 ;  /* 0x0000000a090d7220 */ /* 0x040fe20000410000 */
[----:B------:R-:W-:Y:S01]  /*a6e0*/  HADD2.F32 R5, -RZ, R5.H1_H1 ;  /* 0x30000005ff057230 */ /* 0x000fe20000004100 */
[-C--:B------:R-:W-:Y:S01]  /*a6f0*/  FMUL.FTZ R14, R9, R8.reuse ;  /* 0x00000008090e7220 */ /* 0x080fe20000410000 */
[--C-:B------:R-:W-:Y:S01]  /*a700*/  HADD2.F32 R12, -RZ, R6.reuse.H0_H0 ;  /* 0x20000006ff0c7230 */ /* 0x100fe20000004100 */
[C---:B------:R-:W-:Y:S01]  /*a710*/  FFMA.FTZ R13, R3.reuse, R8, R13 ;  /* 0x00000008030d7223 */ /* 0x040fe2000001000d */
[----:B------:R-:W-:Y:S01]  /*a720*/  HADD2.F32 R6, -RZ, R6.H1_H1 ;  /* 0x30000006ff067230 */ /* 0x000fe20000004100 */
[CC--:B------:R-:W-:Y:S01]  /*a730*/  FMUL.FTZ R9, R0.reuse, R5.reuse ;  /* 0x0000000500097220 */ /* 0x0c0fe20000410000 */
[--C-:B------:R-:W-:Y:S01]  /*a740*/  HADD2.F32 R11, -RZ, R7.reuse.H0_H0 ;  /* 0x20000007ff0b7230 */ /* 0x100fe20000004100 */
[----:B------:R-:W-:Y:S01]  /*a750*/  FMUL.FTZ R0, R0, R4 ;  /* 0x0000000400007220 */ /* 0x000fe20000410000 */
[----:B------:R-:W-:Y:S01]  /*a760*/  HADD2.F32 R7, -RZ, R7.H1_H1 ;  /* 0x30000007ff077230 */ /* 0x000fe20000004100 */
[----:B------:R-:W-:Y:S01]  /*a770*/  FFMA.FTZ R14, R3, R10, -R14 ;  /* 0x0000000a030e7223 */ /* 0x000fe2000001080e */
[----:B------:R-:W-:Y:S01]  /*a780*/  HADD2.F32 R3, -RZ, R20.H0_H0 ;  /* 0x20000014ff037230 */ /* 0x000fe20000004100 */
[C---:B------:R-:W-:Y:S01]  /*a790*/  FFMA.FTZ R10, R2.reuse, R4, -R9 ;  /* 0x00000004020a7223 */ /* 0x040fe20000010809 */
[--C-:B------:R-:W-:Y:S01]  /*a7a0*/  HADD2.F32 R4, -RZ, R17.reuse.H1_H1 ;  /* 0x30000011ff047230 */ /* 0x100fe20000004100 */
[----:B------:R-:W-:Y:S01]  /*a7b0*/  FFMA.FTZ R9, R2, R5, R0 ;  /* 0x0000000502097223 */ /* 0x000fe20000010000 */
[----:B------:R-:W-:-:S02]  /*a7c0*/  HADD2.F32 R0, -RZ, R17.H0_H0 ;  /* 0x20000011ff007230 */ /* 0x000fc40000004100 */
[----:B------:R-:W-:Y:S01]  /*a7d0*/  HADD2.F32 R2, -RZ, R19.H0_H0 ;  /* 0x20000013ff027230 */ /* 0x000fe20000004100 */
[C---:B------:R-:W-:Y:S02]  /*a7e0*/  FMUL.FTZ R8, R4.reuse, R6 ;  /* 0x0000000604087220 */ /* 0x040fe40000410000 */
[-C--:B------:R-:W-:Y:S02]  /*a7f0*/  FMUL.FTZ R5, R4, R12.reuse ;  /* 0x0000000c04057220 */ /* 0x080fe40000410000 */
[C---:B------:R-:W-:Y:S02]  /*a800*/  FMUL.FTZ R4, R0.reuse, R7 ;  /* 0x0000000700047220 */ /* 0x040fe40000410000 */
[-C--:B------:R-:W-:Y:S02]  /*a810*/  FMUL.FTZ R0, R0, R11.reuse ;  /* 0x0000000b00007220 */ /* 0x080fe40000410000 */
[C---:B------:R-:W-:Y:S02]  /*a820*/  FFMA.FTZ R8, R3.reuse, R12, -R8 ;  /* 0x0000000c03087223 */ /* 0x040fe40000010808 */
[----:B------:R-:W-:Y:S01]  /*a830*/  FFMA.FTZ R6, R3, R6, R5 ;  /* 0x0000000603067223 */ /* 0x000fe20000010005 */
[----:B------:R-:W-:Y:S01]  /*a840*/  F2FP.PACK_AB R5, R9, R10 ;  /* 0x0000000a0905723e */ /* 0x000fe200000000ff */
[C---:B------:R-:W-:Y:S01]  /*a850*/  FFMA.FTZ R3, R2.reuse, R11, -R4 ;  /* 0x0000000b02037223 */ /* 0x040fe20000010804 */
[----:B------:R-:W-:Y:S01]  /*a860*/  F2FP.PACK_AB R4, R13, R14 ;  /* 0x0000000e0d04723e */ /* 0x000fe200000000ff */
[----:B------:R-:W-:Y:S01]  /*a870*/  FFMA.FTZ R0, R2, R7, R0 ;  /* 0x0000000702007223 */ /* 0x000fe20000010000 */
[----:B------:R-:W-:-:S04]  /*a880*/  F2FP.PACK_AB R6, R6, R8 ;  /* 0x000000080606723e */ /* 0x000fc800000000ff */
[----:B------:R-:W-:-:S05]  /*a890*/  F2FP.PACK_AB R7, R0, R3 ;  /* 0x000000030007723e */ /* 0x000fca00000000ff */
[----:B------:R1:W-:Y:S02]  /*a8a0*/  STS.128 [R208+0x1100], R4 ;  /* 0x00110004d0007388 */ /* 0x0003e40000000c00 */
.L_x_315:
[----:B------:R-:W-:Y:S05]  /*a8b0*/  BSYNC B0 ;  /* 0x0000000000007941 */ /* 0x000fea0003800000 */
.L_x_314:
        /* <DEDUP_REMOVED lines=21> */
[----:B------:R-:W-:Y:S01]  /*aa10*/  HADD2.F32 R3, -RZ, R23.H1_H1 ;  /* 0x30000017ff037230 */ /* 0x000fe20000004100 */
        /* <DEDUP_REMOVED lines=18> */
.L_x_313:
[----:B------:R-:W-:Y:S05]  /*ab40*/  BSYNC B1 ;  /* 0x0000000000017941 */ /* 0x000fea0003800000 */
.L_x_312:
        /* <DEDUP_REMOVED lines=45> */
.L_x_319:
[----:B------:R-:W-:Y:S05]  /*ae20*/  BSYNC B0 ;  /* 0x0000000000007941 */ /* 0x000fea0003800000 */
.L_x_318:
        /* <DEDUP_REMOVED lines=40> */
.L_x_317:
[----:B------:R-:W-:Y:S05]  /*b0b0*/  BSYNC B1 ;  /* 0x0000000000017941 */ /* 0x000fea0003800000 */
.L_x_316:
[----:B------:R-:W-:-:S04]  /*b0c0*/  IADD3 R0, R229, 0x60, RZ ;  /* 0x00000060e5007810 */ /* 0x000fc80007ffe0ff */
        /* <DEDUP_REMOVED lines=43> */
.L_x_322:
[----:B------:R-:W-:Y:S05]  /*b380*/  BSYNC B0 ;  /* 0x0000000000007941 */ /* 0x000fea0003800000 */
.L_x_321:
        /* <DEDUP_REMOVED lines=39> */
[----:B------:R1:W-:Y:S01]  /*b600*/  STS.128 [R208+0x7100], R4 ;  /* 0x00710004d0007388 */ /* 0x0003e20000000c00 */
[----:B------:R-:W-:Y:S05]  /*b610*/  BRA `(.L_x_320) ;  /* 0x00001b3000007947 */ /* 0x000fea0003800000 */
.L_x_305:
[----:B------:R-:W1:Y:S01]  /*b620*/  SHFL.IDX PT, R16, R0, RZ, 0x181f ;  /* 0x00181fff00107589 */ /* 0x000e6200000e0000 */
[----:B------:R-:W-:Y:S01]  /*b630*/  BSSY B0, `(.L_x_323) ;  /* 0x0000014000007945 */ /* 0x000fe20003800000 */
[----:B------:R-:W-:Y:S01]  /*b640*/  CS2R R4, SRZ ;  /* 0x0000000000047805 */ /* 0x000fe2000001ff00 */
[----:B------:R-:W-:Y:S01]  /*b650*/  CS2R R10, SRZ ;  /* 0x00000000000a7805 */ /* 0x000fe2000001ff00 */
[----:B------:R-:W2:Y:S01]  /*b660*/  SHFL.IDX PT, R14, R6, RZ, 0x181f ;  /* 0x00181fff060e7589 */ /* 0x000ea200000e0000 */
[----:B------:R-:W-:-:S03]  /*b670*/  CS2R R8, SRZ ;  /* 0x0000000000087805 */ /* 0x000fc6000001ff00 */
[----:B------:R-:W3:Y:S04]  /*b680*/  SHFL.IDX PT, R15, R2, RZ, 0x181f ;  /* 0x00181fff020f7589 */ /* 0x000ee800000e0000 */
[----:B------:R4:W1:Y:S02]  /*b690*/  SHFL.IDX PT, R3, R7, RZ, 0x181f ;  /* 0x00181fff07037589 */ /* 0x00086400000e0000 */
[----:B----4-:R-:W-:Y:S01]  /*b6a0*/  CS2R R6, SRZ ;  /* 0x0000000000067805 */ /* 0x010fe2000001ff00 */
[----:B------:R-:W-:Y:S05]  /*b6b0*/  @P5 BRA `(.L_x_324) ;  /* 0x000000b000005947 */ /* 0x000fea0003800000 */
[C---:B-123--:R-:W-:Y:S01]  /*b6c0*/  ISETP.GE.AND P0, PT, R36.reuse, c[0x0][0x27c], PT ;  /* 0x00009f0024007a0c */ /* 0x04efe20003f06270 */
[C---:B------:R-:W-:Y:S01]  /*b6d0*/  IMAD.SHL.U32 R2, R36.reuse, 0x2, RZ ;  /* 0x0000000224027824 */ /* 0x040fe200078e00ff */
[----:B------:R-:W-:Y:S01]  /*b6e0*/  SHF.L.U64.HI R0, R36, 0x1, R13 ;  /* 0x0000000124007819 */ /* 0x000fe2000001020d */
[----:B------:R-:W-:-:S03]  /*b6f0*/  CS2R R6, SRZ ;  /* 0x0000000000067805 */ /* 0x000fc6000001ff00 */
[-C--:B------:R-:W-:Y:S02]  /*b700*/  IADD3 R12, P2, R14, R2.reuse, RZ ;  /* 0x000000020e0c7210 */ /* 0x080fe40007f5e0ff */
[----:B------:R-:W-:-:S03]  /*b710*/  IADD3 R2, P1, R3, R2, RZ ;  /* 0x0000000203027210 */ /* 0x000fc60007f3e0ff */
[--C-:B------:R-:W-:Y:S02]  /*b720*/  IMAD.X R13, R16, 0x1, R0.reuse, P2 ;  /* 0x00000001100d7824 */ /* 0x100fe400010e0600 */
[----:B------:R-:W-:Y:S01]  /*b730*/  IMAD.X R3, R15, 0x1, R0, P1 ;  /* 0x000000010f037824 */ /* 0x000fe200008e0600 */
[----:B------:R-:W-:Y:S05]  /*b740*/  @P0 BRA `(.L_x_324) ;  /* 0x0000002000000947 */ /* 0x000fea0003800000 */
[----:B------:R1:W5:Y:S04]  /*b750*/  LD.E.128 R8, [R12.64] ;  /* 0x0000000a0c087980 */ /* 0x000368000c101d00 */
[----:B------:R1:W5:Y:S02]  /*b760*/  LD.E.128 R4, [R2.64] ;  /* 0x0000000a02047980 */ /* 0x000364000c101d00 */
.L_x_324:
[----:B-123--:R-:W-:Y:S05]  /*b770*/  BSYNC B0 ;  /* 0x0000000000007941 */ /* 0x00efea0003800000 */
.L_x_323:
[--C-:B-----5:R-:W-:Y:S01]  /*b780*/  SHF.R.U32.HI R2, RZ, 0x10, R9.reuse ;  /* 0x00000010ff027819 */ /* 0x120fe20000011609 */
[----:B------:R-:W-:Y:S01]  /*b790*/  IMAD.MOV.U32 R17, RZ, RZ, R9 ;  /* 0x000000ffff117224 */ /* 0x000fe200078e0009 */
[--C-:B------:R-:W-:Y:S01]  /*b7a0*/  SHF.R.U64 R13, R10, 0x10, R11.reuse ;  /* 0x000000100a0d7819 */ /* 0x100fe2000000120b */
[----:B------:R-:W-:Y:S01]  /*b7b0*/  IMAD.MOV.U32 R15, RZ, RZ, R10 ;  /* 0x000000ffff0f7224 */ /* 0x000fe200078e000a */
[----:B------:R-:W-:Y:S01]  /*b7c0*/  ISETP.GE.AND P0, PT, R36, c[0x0][0x27c], PT ;  /* 0x00009f0024007a0c */ /* 0x000fe20003f06270 */
[----:B------:R-:W-:Y:S01]  /*b7d0*/  IMAD.MOV.U32 R14, RZ, RZ, R11 ;  /* 0x000000ffff0e7224 */ /* 0x000fe200078e000b */
[----:B------:R-:W-:Y:S01]  /*b7e0*/  PRMT R47, R2, 0x5410, R13 ;  /* 0x00005410022f7816 */ /* 0x000fe2000000000d */
[----:B------:R-:W-:Y:S01]  /*b7f0*/  IMAD R2, R25, -0x80, R19 ;  /* 0xffffff8019027824 */ /* 0x000fe200078e0213 */
[----:B------:R-:W-:Y:S01]  /*b800*/  SHF.R.U64 R16, R8, 0x10, R9 ;  /* 0x0000001008107819 */ /* 0x000fe20000001209 */
[----:B------:R-:W-:Y:S01]  /*b810*/  IMAD.MOV.U32 R12, RZ, RZ, R4 ;  /* 0x000000ffff0c7224 */ /* 0x000fe200078e0004 */
[----:B------:R-:W-:Y:S01]  /*b820*/  SHF.R.U32.HI R10, RZ, 0x10, R11 ;  /* 0x00000010ff0a7819 */ /* 0x000fe2000001160b */
[----:B------:R-:W-:Y:S01]  /*b830*/  IMAD.MOV.U32 R18, RZ, RZ, R8 ;  /* 0x000000ffff127224 */ /* 0x000fe200078e0008 */
[----:B------:R-:W-:Y:S01]  /*b840*/  IMNMX R40, R2, 0x80, PT ;  /* 0x0000008002287817 */ /* 0x000fe20003800200 */
[--C-:B------:R-:W-:Y:S01]  /*b850*/  IMAD.MOV.U32 R11, RZ, RZ, R5.reuse ;  /* 0x000000ffff0b7224 */ /* 0x100fe200078e0005 */
[----:B------:R-:W-:Y:S01]  /*b860*/  SHF.R.U64 R9, R4, 0x10, R5 ;  /* 0x0000001004097819 */ /* 0x000fe20000001205 */
[----:B------:R-:W-:Y:S01]  /*b870*/  IMAD.MOV.U32 R8, RZ, RZ, R6 ;  /* 0x000000ffff087224 */ /* 0x000fe200078e0006 */
[----:B------:R-:W-:Y:S01]  /*b880*/  ISETP.GE.OR P1, PT, R229, R40, P0 ;  /* 0x00000028e500720c */ /* 0x000fe20000726670 */
[----:B------:R-:W-:-:S04]  /*b890*/  DEPBAR.LE SB0, 0x1 ;  /* 0x000080400000791a */ /* 0x000fc80000000000 */
[----:B------:R-:W-:Y:S01]  /*b8a0*/  SHF.R.U32.HI R4, RZ, 0x10, R5 ;  /* 0x00000010ff047819 */ /* 0x000fe20000011605 */
[--C-:B------:R-:W-:Y:S01]  /*b8b0*/  IMAD.MOV.U32 R5, RZ, RZ, R7.reuse ;  /* 0x000000ffff057224 */ /* 0x100fe200078e0007 */
[--C-:B------:R-:W-:Y:S01]  /*b8c0*/  SHF.R.U64 R3, R6, 0x10, R7.reuse ;  /* 0x0000001006037819 */ /* 0x100fe20000001207 */
[----:B------:R-:W-:Y:S01]  /*b8d0*/  BSSY B0, `(.L_x_325) ;  /* 0x0000062000007945 */ /* 0x000fe20003800000 */
[----:B------:R-:W-:Y:S02]  /*b8e0*/  SHF.R.U32.HI R0, RZ, 0x10, R7 ;  /* 0x00000010ff007819 */ /* 0x000fe40000011607 */
[----:B------:R-:W-:Y:S02]  /*b8f0*/  PRMT R43, R18, 0x5410, R8 ;  /* 0x00005410122b7816 */ /* 0x000fe40000000008 */
[----:B------:R-:W-:Y:S02]  /*b900*/  PRMT R45, R17, 0x5410, R0 ;  /* 0x00005410112d7816 */ /* 0x000fe40000000000 */
[----:B------:R-:W-:-:S02]  /*b910*/  PRMT R44, R3, 0x5410, R16 ;  /* 0x00005410032c7816 */ /* 0x000fc40000000010 */
[----:B------:R-:W-:Y:S02]  /*b920*/  PRMT R46, R15, 0x5410, R5 ;  /* 0x000054100f2e7816 */ /* 0x000fe40000000005 */
[----:B------:R-:W-:Y:S02]  /*b930*/  PRMT R48, R10, 0x5410, R14 ;  /* 0x000054100a307816 */ /* 0x000fe4000000000e */
[----:B------:R-:W-:Y:S02]  /*b940*/  PRMT R41, R12, 0x5410, R9 ;  /* 0x000054100c297816 */ /* 0x000fe40000000009 */
[----:B------:R-:W-:Y:S01]  /*b950*/  PRMT R42, R11, 0x5410, R4 ;  /* 0x000054100b2a7816 */ /* 0x000fe20000000004 */
[----:B------:R-:W-:Y:S06]  /*b960*/  BAR.SYNC.DEFER_BLOCKING 0x0 ;  /* 0x0000000000007b1d */ /* 0x000fec0000010000 */
[----:B------:R-:W-:Y:S05]  /*b970*/  @P1 BRA `(.L_x_326) ;  /* 0x0000057000001947 */ /* 0x000fea0003800000 */
[----:B------:R-:W-:Y:S01]  /*b980*/  MOV R0, c[0x0][0x27c] ;  /* 0x00009f0000007a02 */ /* 0x000fe20000000f00 */
[----:B------:R-:W1:Y:S01]  /*b990*/  LDS.128 R4, [R208+0x100] ;  /* 0x00010000d0047984 */ /* 0x000e620000000c00 */
[----:B------:R-:W-:-:S02]  /*b9a0*/  HADD2.F32 R13, -RZ, R43.H0_H0 ;  /* 0x2000002bff0d7230 */ /* 0x000fc40000004100 */
[----:B------:R-:W-:Y:S01]  /*b9b0*/  LEA.HI R0, R0, R249, RZ, 0x1d ;  /* 0x000000f900007211 */ /* 0x000fe200078fe8ff */
[----:B------:R-:W-:-:S03]  /*b9c0*/  HADD2.F32 R12, -RZ, R44.H1_H1 ;  /* 0x3000002cff0c7230 */ /* 0x000fc60000004100 */
[----:B------:R-:W-:Y:S02]  /*b9d0*/  SHF.R.S32.HI R3, RZ, 0x1f, R0 ;  /* 0x0000001fff037819 */ /* 0x000fe40000011400 */
[----:B------:R-:W-:Y:S02]  /*b9e0*/  SHF.L.U32 R2, R0, 0x3, RZ ;  /* 0x0000000300027819 */ /* 0x000fe400000006ff */
[----:B------:R-:W-:Y:S02]  /*b9f0*/  LEA.HI R0, R3, R0, RZ, 0x3 ;  /* 0x0000000003007211 */ /* 0x000fe400078f18ff */
[----:B------:R-:W-:Y:S02]  /*ba00*/  LOP3.LUT R2, R158, 0x38, R2, 0xf8, !PT ;  /* 0x000000389e027812 */ /* 0x000fe400078ef802 */
[----:B------:R-:W-:Y:S02]  /*ba10*/  SHF.L.U32 R0, R0, 0xa, RZ ;  /* 0x0000000a00007819 */ /* 0x000fe400000006ff */
[----:B------:R-:W-:-:S02]  /*ba20*/  LOP3.LUT R2, R2, R193, RZ, 0x3c, !PT ;  /* 0x000000c102027212 */ /* 0x000fc400078e3cff */
[----:B------:R-:W-:-:S04]  /*ba30*/  LOP3.LUT R0, R0, 0x7fffe000, RZ, 0xc0, !PT ;  /* 0x7fffe00000007812 */ /* 0x000fc800078ec0ff */
[----:B------:R-:W-:Y:S01]  /*ba40*/  IADD3 R0, R2, R0, R169 ;  /* 0x0000000002007210 */ /* 0x000fe20007ffe0a9 */
[----:B------:R-:W-:-:S03]  /*ba50*/  HADD2.F32 R2, -RZ, R41.H0_H0 ;  /* 0x20000029ff027230 */ /* 0x000fc60000004100 */
[----:B------:R-:W-:Y:S01]  /*ba60*/  SHF.L.U32 R28, R0, 0x1, RZ ;  /* 0x00000001001c7819 */ /* 0x000fe200000006ff */
[----:B------:R-:W-:-:S04]  /*ba70*/  HADD2.F32 R0, -RZ, R41.H1_H1 ;  /* 0x30000029ff007230 */ /* 0x000fc80000004100 */
[----:B------:R-:W2:Y:S01]  /*ba80*/  LDS.128 R8, [R28+0x100] ;  /* 0x000100001c087984 */ /* 0x000ea20000000c00 */
[--C-:B-1----:R-:W-:Y:S02]  /*ba90*/  HADD2.F32 R17, -RZ, R4.reuse.H0_H0 ;  /* 0x20000004ff117230 */ /* 0x102fe40000004100 */
[----:B------:R-:W-:Y:S02]  /*baa0*/  HADD2.F32 R16, -RZ, R4.H1_H1 ;  /* 0x30000004ff107230 */ /* 0x000fe40000004100 */
[--C-:B------:R-:W-:Y:S02]  /*bab0*/  HADD2.F32 R23, -RZ, R7.reuse.H0_H0 ;  /* 0x20000007ff177230 */ /* 0x100fe40000004100 */
[----:B------:R-:W-:Y:S01]  /*bac0*/  HADD2.F32 R22, -RZ, R7.H1_H1 ;  /* 0x30000007ff167230 */ /* 0x000fe20000004100 */
[----:B------:R-:W-:Y:S01]  /*bad0*/  FMUL.FTZ R7, R17, R2 ;  /* 0x0000000211077220 */ /* 0x000fe20000410000 */
[--C-:B------:R-:W-:Y:S02]  /*bae0*/  HADD2.F32 R19, -RZ, R5.reuse.H0_H0 ;  /* 0x20000005ff137230 */ /* 0x100fe40000004100 */
[----:B------:R-:W-:-:S02]  /*baf0*/  HADD2.F32 R18, -RZ, R5.H1_H1 ;  /* 0x30000005ff127230 */ /* 0x000fc40000004100 */
[----:B------:R-:W-:Y:S02]  /*bb00*/  HADD2.F32 R5, -RZ, R42.H0_H0 ;  /* 0x2000002aff057230 */ /* 0x000fe40000004100 */
[--C-:B------:R-:W-:Y:S02]  /*bb10*/  HADD2.F32 R21, -RZ, R6.reuse.H0_H0 ;  /* 0x20000006ff157230 */ /* 0x100fe40000004100 */
[----:B------:R-:W-:Y:S02]  /*bb20*/  HADD2.F32 R20, -RZ, R6.H1_H1 ;  /* 0x30000006ff147230 */ /* 0x000fe40000004100 */
[--C-:B--2---:R-:W-:Y:S02]  /*bb30*/  HADD2.F32 R4, -RZ, R8.reuse.H0_H0 ;  /* 0x20000008ff047230 */ /* 0x104fe40000004100 */
[----:B------:R-:W-:Y:S02]  /*bb40*/  HADD2.F32 R3, -RZ, R8.H1_H1 ;  /* 0x30000008ff037230 */ /* 0x000fe40000004100 */
[--C-:B------:R-:W-:Y:S01]  /*bb50*/  HADD2.F32 R15, -RZ, R11.reuse.H0_H0 ;  /* 0x2000000bff0f7230 */ /* 0x100fe20000004100 */
[----:B------:R-:W-:Y:S01]  /*bb60*/  FMUL.FTZ R33, R4, R2 ;  /* 0x0000000204217220 */ /* 0x000fe20000410000 */
[----:B------:R-:W-:Y:S01]  /*bb70*/  HADD2.F32 R14, -RZ, R11.H1_H1 ;  /* 0x3000000bff0e7230 */ /* 0x000fe20000004100 */
[----:B------:R-:W-:Y:S01]  /*bb80*/  FMUL.FTZ R2, R16, R0 ;  /* 0x0000000010027220 */ /* 0x000fe20000410000 */
[----:B------:R-:W-:Y:S01]  /*bb90*/  HADD2.F32 R6, -RZ, R9.H0_H0 ;  /* 0x20000009ff067230 */ /* 0x000fe20000004100 */
[----:B------:R-:W-:Y:S01]  /*bba0*/  FFMA.FTZ R38, R4, R13, R7 ;  /* 0x0000000d04267223 */ /* 0x000fe20000010007 */
[----:B------:R-:W-:Y:S01]  /*bbb0*/  HADD2.F32 R11, -RZ, R45.H0_H0 ;  /* 0x2000002dff0b7230 */ /* 0x000fe20000004100 */
[----:B------:R-:W-:Y:S01]  /*bbc0*/  FFMA.FTZ R35, R3, R12, R2 ;  /* 0x0000000c03237223 */ /* 0x000fe20000010002 */
[----:B------:R-:W-:Y:S01]  /*bbd0*/  HADD2.F32 R2, -RZ, R42.H1_H1 ;  /* 0x3000002aff027230 */ /* 0x000fe20000004100 */
[-C--:B------:R-:W-:Y:S01]  /*bbe0*/  FMUL.FTZ R4, R19, R5.reuse ;  /* 0x0000000513047220 */ /* 0x080fe20000410000 */
[----:B------:R-:W-:Y:S01]  /*bbf0*/  HADD2.F32 R9, -RZ, R9.H1_H1 ;  /* 0x30000009ff097230 */ /* 0x000fe20000004100 */
[----:B------:R-:W-:Y:S01]  /*bc00*/  FMUL.FTZ R32, R3, R0 ;  /* 0x0000000003207220 */ /* 0x000fe20000410000 */
[----:B------:R-:W-:Y:S01]  /*bc10*/  HADD2.F32 R0, -RZ, R43.H1_H1 ;  /* 0x3000002bff007230 */ /* 0x000fe20000004100 */
[C---:B------:R-:W-:Y:S01]  /*bc20*/  FMUL.FTZ R30, R6.reuse, R5 ;  /* 0x00000005061e7220 */ /* 0x040fe20000410000 */
[--C-:B------:R-:W-:Y:S01]  /*bc30*/  HADD2.F32 R7, -RZ, R47.reuse.H0_H0 ;  /* 0x2000002fff077230 */ /* 0x100fe20000004100 */
[----:B------:R-:W-:Y:S01]  /*bc40*/  FFMA.FTZ R34, R6, R11, R4 ;  /* 0x0000000b06227223 */ /* 0x000fe20000010004 */
[----:B------:R-:W-:Y:S01]  /*bc50*/  HADD2.F32 R8, -RZ, R10.H0_H0 ;  /* 0x2000000aff087230 */ /* 0x000fe20000004100 */
[----:B------:R-:W-:Y:S01]  /*bc60*/  FMUL.FTZ R5, R18, R2 ;  /* 0x0000000212057220 */ /* 0x000fe20000410000 */
[----:B------:R-:W-:Y:S01]  /*bc70*/  HADD2.F32 R6, -RZ, R46.H0_H0 ;  /* 0x2000002eff067230 */ /* 0x000fe20000004100 */
[-C--:B------:R-:W-:Y:S01]  /*bc80*/  FMUL.FTZ R4, R21, R0.reuse ;  /* 0x0000000015047220 */ /* 0x080fe20000410000 */
[----:B------:R-:W-:Y:S01]  /*bc90*/  HADD2.F32 R3, -RZ, R44.H0_H0 ;  /* 0x2000002cff037230 */ /* 0x000fe20000004100 */
[C---:B------:R-:W-:Y:S01]  /*bca0*/  FFMA.FTZ R31, R9.reuse, R7, R5 ;  /* 0x00000007091f7223 */ /* 0x040fe20000010005 */
[----:B------:R-:W-:Y:S01]  /*bcb0*/  HADD2.F32 R10, -RZ, R10.H1_H1 ;  /* 0x3000000aff0a7230 */ /* 0x000fe20000004100 */
[C---:B------:R-:W-:Y:S01]  /*bcc0*/  FMUL.FTZ R25, R8.reuse, R0 ;  /* 0x0000000008197220 */ /* 0x040fe20000410000 */
[----:B------:R-:W-:Y:S01]  /*bcd0*/  HADD2.F32 R5, -RZ, R47.H1_H1 ;  /* 0x3000002fff057230 */ /* 0x000fe20000004100 */
[----:B------:R-:W-:Y:S01]  /*bce0*/  FFMA.FTZ R29, R8, R6, R4 ;  /* 0x00000006081d7223 */ /* 0x000fe20000010004 */
[----:B------:R-:W-:Y:S01]  /*bcf0*/  HADD2.F32 R0, -RZ, R45.H1_H1 ;  /* 0x3000002dff007230 */ /* 0x000fe20000004100 */
[----:B------:R-:W-:Y:S01]  /*bd00*/  FMUL.FTZ R27, R9, R2 ;  /* 0x00000002091b7220 */ /* 0x000fe20000410000 */
[----:B------:R-:W-:Y:S01]  /*bd10*/  HADD2.F32 R2, -RZ, R46.H1_H1 ;  /* 0x3000002eff027230 */ /* 0x000fe20000004100 */
[----:B------:R-:W-:-:S02]  /*bd20*/  FMUL.FTZ R4, R20, R3 ;  /* 0x0000000314047220 */ /* 0x000fc40000410000 */
[C---:B------:R-:W-:Y:S01]  /*bd30*/  FMUL.FTZ R24, R10.reuse, R3 ;  /* 0x000000030a187220 */ /* 0x040fe20000410000 */
[--C-:B------:R-:W-:Y:S01]  /*bd40*/  HADD2.F32 R3, -RZ, R48.reuse.H0_H0 ;  /* 0x20000030ff037230 */ /* 0x100fe20000004100 */
[----:B------:R-:W-:Y:S01]  /*bd50*/  FFMA.FTZ R26, R10, R5, R4 ;  /* 0x000000050a1a7223 */ /* 0x000fe20000010004 */
[----:B------:R-:W-:Y:S01]  /*bd60*/  HADD2.F32 R4, -RZ, R48.H1_H1 ;  /* 0x30000030ff047230 */ /* 0x000fe20000004100 */
[----:B------:R-:W-:Y:S02]  /*bd70*/  FMUL.FTZ R9, R22, R0 ;  /* 0x0000000016097220 */ /* 0x000fe40000410000 */
[-C--:B------:R-:W-:Y:S02]  /*bd80*/  FMUL.FTZ R8, R23, R2.reuse ;  /* 0x0000000217087220 */ /* 0x080fe40000410000 */
[----:B------:R-:W-:Y:S02]  /*bd90*/  FMUL.FTZ R2, R15, R2 ;  /* 0x000000020f027220 */ /* 0x000fe40000410000 */
[----:B------:R-:W-:-:S02]  /*bda0*/  FMUL.FTZ R0, R14, R0 ;  /* 0x000000000e007220 */ /* 0x000fc40000410000 */
[----:B------:R-:W-:Y:S02]  /*bdb0*/  FFMA.FTZ R14, R14, R3, R9 ;  /* 0x000000030e0e7223 */ /* 0x000fe40000010009 */
[----:B------:R-:W-:Y:S02]  /*bdc0*/  FFMA.FTZ R15, R15, R4, R8 ;  /* 0x000000040f0f7223 */ /* 0x000fe40000010008 */
[----:B------:R-:W-:Y:S02]  /*bdd0*/  FFMA.FTZ R11, R19, R11, -R30 ;  /* 0x0000000b130b7223 */ /* 0x000fe4000001081e */
[----:B------:R-:W-:Y:S02]  /*bde0*/  FFMA.FTZ R9, R18, R7, -R27 ;  /* 0x0000000712097223 */ /* 0x000fe4000001081b */
[----:B------:R-:W-:Y:S02]  /*bdf0*/  FFMA.FTZ R13, R17, R13, -R33 ;  /* 0x0000000d110d7223 */ /* 0x000fe40000010821 */
[----:B------:R-:W-:Y:S01]  /*be00*/  FFMA.FTZ R8, R16, R12, -R32 ;  /* 0x0000000c10087223 */ /* 0x000fe20000010820 */
[----:B------:R-:W-:Y:S01]  /*be10*/  F2FP.PACK_AB R9, R9, R11 ;  /* 0x0000000b0909723e */ /* 0x000fe200000000ff */
[----:B------:R-:W-:Y:S01]  /*be20*/  FFMA.FTZ R10, R21, R6, -R25 ;  /* 0x00000006150a7223 */ /* 0x000fe20000010819 */
[----:B------:R-:W-:Y:S01]  /*be30*/  F2FP.PACK_AB R6, R26, R29 ;  /* 0x0000001d1a06723e */ /* 0x000fe200000000ff */
[----:B------:R-:W-:Y:S01]  /*be40*/  FFMA.FTZ R7, R20, R5, -R24 ;  /* 0x0000000514077223 */ /* 0x000fe20000010818 */
[----:B------:R-:W-:Y:S01]  /*be50*/  F2FP.PACK_AB R8, R8, R13 ;  /* 0x0000000d0808723e */ /* 0x000fe200000000ff */
[----:B------:R-:W-:Y:S01]  /*be60*/  FFMA.FTZ R2, R23, R4, -R2 ;  /* 0x0000000417027223 */ /* 0x000fe20000010802 */
[----:B------:R-:W-:Y:S01]  /*be70*/  F2FP.PACK_AB R4, R35, R38 ;  /* 0x000000262304723e */ /* 0x000fe200000000ff */
[----:B------:R-:W-:Y:S01]  /*be80*/  FFMA.FTZ R0, R22, R3, -R0 ;  /* 0x0000000316007223 */ /* 0x000fe20000010800 */
[----:B------:R-:W-:-:S02]  /*be90*/  F2FP.PACK_AB R10, R7, R10 ;  /* 0x0000000a070a723e */ /* 0x000fc400000000ff */
[----:B------:R-:W-:Y:S02]  /*bea0*/  F2FP.PACK_AB R5, R31, R34 ;  /* 0x000000221f05723e */ /* 0x000fe400000000ff */
[----:B------:R-:W-:Y:S02]  /*beb0*/  F2FP.PACK_AB R11, R0, R2 ;  /* 0x00000002000b723e */ /* 0x000fe400000000ff */
[----:B------:R-:W-:-:S03]  /*bec0*/  F2FP.PACK_AB R7, R14, R15 ;  /* 0x0000000f0e07723e */ /* 0x000fc600000000ff */
[----:B------:R1:W-:Y:S04]  /*bed0*/  STS.128 [R208+0x100], R8 ;  /* 0x00010008d0007388 */ /* 0x0003e80000000c00 */
[----:B------:R1:W-:Y:S02]  /*bee0*/  STS.128 [R28+0x100], R4 ;  /* 0x000100041c007388 */ /* 0x0003e40000000c00 */
.L_x_326:
[----:B------:R-:W-:Y:S05]  /*bef0*/  BSYNC B0 ;  /* 0x0000000000007941 */ /* 0x000fea0003800000 */
.L_x_325:
[----:B------:R-:W-:Y:S01]  /*bf00*/  IADD3 R0, R229, 0x20, RZ ;  /* 0x00000020e5007810 */ /* 0x000fe20007ffe0ff */
[----:B------:R-:W-:Y:S03]  /*bf10*/  BSSY B0, `(.L_x_327) ;  /* 0x000005d000007945 */ /* 0x000fe60003800000 */
[----:B------:R-:W-:-:S13]  /*bf20*/  ISETP.GE.OR P1, PT, R0, R40, P0 ;  /* 0x000000280000720c */ /* 0x000fda0000726670 */
[----:B------:R-:W-:Y:S05]  /*bf30*/  @P1 BRA `(.L_x_328) ;  /* 0x000005a000001947 */ /* 0x000fea0003800000 */
[----:B------:R-:W-:Y:S01]  /*bf40*/  MOV R3, c[0x0][0x27c] ;  /* 0x00009f0000037a02 */ /* 0x000fe20000000f00 */
[----:B------:R-:W-:Y:S01]  /*bf50*/  HADD2.F32 R13, -RZ, R43.H0_H0 ;  /* 0x2000002bff0d7230 */ /* 0x000fe20000004100 */
[----:B------:R-:W-:Y:S01]  /*bf60*/  LOP3.LUT R0, R157, 0x38, R36, 0xf8, !PT ;  /* 0x000000389d007812 */ /* 0x000fe200078ef824 */
[----:B------:R-:W-:Y:S01]  /*bf70*/  HADD2.F32 R12, -RZ, R44.H1_H1 ;  /* 0x3000002cff0c7230 */ /* 0x000fe20000004100 */
[----:B------:R-:W-:-:S04]  /*bf80*/  LEA.HI R3, R3, R249, RZ, 0x1d ;  /* 0x000000f903037211 */ /* 0x000fc800078fe8ff */
[----:B-1----:R-:W-:Y:S02]  /*bf90*/  SHF.R.S32.HI R4, RZ, 0x1f, R3 ;  /* 0x0000001fff047819 */ /* 0x002fe40000011403 */
[----:B------:R-:W-:Y:S02]  /*bfa0*/  SHF.L.U32 R2, R3, 0x3, RZ ;  /* 0x0000000303027819 */ /* 0x000fe400000006ff */
[----:B------:R-:W-:Y:S02]  /*bfb0*/  LEA.HI R4, R4, R3, RZ, 0x3 ;  /* 0x0000000304047211 */ /* 0x000fe400078f18ff */
[----:B------:R-:W-:Y:S02]  /*bfc0*/  LOP3.LUT R3, R170, R0, R215, 0xf6, !PT ;  /* 0x00000000aa037212 */ /* 0x000fe400078ef6d7 */
[----:B------:R-:W-:Y:S02]  /*bfd0*/  LOP3.LUT R2, R157, 0x38, R2, 0xf8, !PT ;  /* 0x000000389d027812 */ /* 0x000fe400078ef802 */
[----:B------:R-:W-:-:S02]  /*bfe0*/  SHF.L.U32 R0, R4, 0xa, RZ ;  /* 0x0000000a04007819 */ /* 0x000fc400000006ff */
[----:B------:R-:W-:Y:S02]  /*bff0*/  LOP3.LUT R2, R2, R215, RZ, 0x3c, !PT ;  /* 0x000000d702027212 */ /* 0x000fe400078e3cff */
[----:B------:R-:W-:Y:S02]  /*c000*/  LOP3.LUT R0, R0, 0x7fffe000, RZ, 0xc0, !PT ;  /* 0x7fffe00000007812 */ /* 0x000fe400078ec0ff */
[----:B------:R-:W-:Y:S02]  /*c010*/  LEA R31, R3, 0x100, 0x1 ;  /* 0x00000100031f7811 */ /* 0x000fe400078e08ff */
[----:B------:R-:W-:Y:S01]  /*c020*/  IADD3 R0, R2, R0, R170 ;  /* 0x0000000002007210 */ /* 0x000fe20007ffe0aa */
[--C-:B------:R-:W-:Y:S02]  /*c030*/  HADD2.F32 R2, -RZ, R41.reuse.H0_H0 ;  /* 0x20000029ff027230 */ /* 0x100fe40000004100 */
[----:B------:R-:W1:Y:S01]  /*c040*/  LDS.128 R4, [R31] ;  /* 0x000000001f047984 */ /* 0x000e620000000c00 */
[----:B------:R-:W-:Y:S01]  /*c050*/  SHF.L.U32 R28, R0, 0x1, RZ ;  /* 0x00000001001c7819 */ /* 0x000fe200000006ff */
[----:B------:R-:W-:-:S04]  /*c060*/  HADD2.F32 R0, -RZ, R41.H1_H1 ;  /* 0x30000029ff007230 */ /* 0x000fc80000004100 */
[----:B------:R-:W2:Y:S01]  /*c070*/  LDS.128 R8, [R28+0x100] ;  /* 0x000100001c087984 */ /* 0x000ea20000000c00 */
[--C-:B-1----:R-:W-:Y:S02]  /*c080*/  HADD2.F32 R17, -RZ, R4.reuse.H0_H0 ;  /* 0x20000004ff117230 */ /* 0x102fe40000004100 */
[----:B------:R-:W-:Y:S02]  /*c090*/  HADD2.F32 R16, -RZ, R4.H1_H1 ;  /* 0x30000004ff107230 */ /* 0x000fe40000004100 */
[--C-:B------:R-:W-:Y:S02]  /*c0a0*/  HADD2.F32 R23, -RZ, R7.reuse.H0_H0 ;  /* 0x20000007ff177230 */ /* 0x100fe40000004100 */
[--C-:B--2---:R-:W-:Y:S02]  /*c0b0*/  HADD2.F32 R4, -RZ, R8.reuse.H0_H0 ;  /* 0x20000008ff047230 */ /* 0x104fe40000004100 */
[----:B------:R-:W-:Y:S01]  /*c0c0*/  HADD2.F32 R22, -RZ, R7.H1_H1 ;  /* 0x30000007ff167230 */ /* 0x000fe20000004100 */
[CC--:B------:R-:W-:Y:S01]  /*c0d0*/  FMUL.FTZ R7, R2.reuse, R17.reuse ;  /* 0x0000001102077220 */ /* 0x0c0fe20000410000 */
[--C-:B------:R-:W-:Y:S01]  /*c0e0*/  HADD2.F32 R19, -RZ, R5.reuse.H0_H0 ;  /* 0x20000005ff137230 */ /* 0x100fe20000004100 */
[----:B------:R-:W-:Y:S01]  /*c0f0*/  FMUL.FTZ R34, R2, R4 ;  /* 0x0000000402227220 */ /* 0x000fe20000410000 */
[----:B------:R-:W-:Y:S01]  /*c100*/  HADD2.F32 R18, -RZ, R5.H1_H1 ;  /* 0x30000005ff127230 */ /* 0x000fe20000004100 */
[----:B------:R-:W-:Y:S01]  /*c110*/  FMUL.FTZ R2, R0, R16 ;  /* 0x0000001000027220 */ /* 0x000fe20000410000 */
[----:B------:R-:W-:Y:S01]  /*c120*/  HADD2.F32 R3, -RZ, R8.H1_H1 ;  /* 0x30000008ff037230 */ /* 0x000fe20000004100 */
[C---:B------:R-:W-:Y:S01]  /*c130*/  FFMA.FTZ R39, R13.reuse, R4, R7 ;  /* 0x000000040d277223 */ /* 0x040fe20000010007 */
[----:B------:R-:W-:Y:S01]  /*c140*/  HADD2.F32 R5, -RZ, R42.H0_H0 ;  /* 0x2000002aff057230 */ /* 0x000fe20000004100 */
[----:B------:R-:W-:Y:S01]  /*c150*/  FFMA.FTZ R13, R13, R17, -R34 ;  /* 0x000000110d0d7223 */ /* 0x000fe20000010822 */
[--C-:B------:R-:W-:Y:S01]  /*c160*/  HADD2.F32 R21, -RZ, R6.reuse.H0_H0 ;  /* 0x20000006ff157230 */ /* 0x100fe20000004100 */
[----:B------:R-:W-:Y:S01]  /*c170*/  FFMA.FTZ R38, R12, R3, R2 ;  /* 0x000000030c267223 */ /* 0x000fe20000010002 */
[----:B------:R-:W-:Y:S01]  /*c180*/  HADD2.F32 R20, -RZ, R6.H1_H1 ;  /* 0x30000006ff147230 */ /* 0x000fe20000004100 */
[----:B------:R-:W-:Y:S01]  /*c190*/  FMUL.FTZ R4, R5, R19 ;  /* 0x0000001305047220 */ /* 0x000fe20000410000 */
[--C-:B------:R-:W-:Y:S01]  /*c1a0*/  HADD2.F32 R15, -RZ, R11.reuse.H0_H0 ;  /* 0x2000000bff0f7230 */ /* 0x100fe20000004100 */
[----:B------:R-:W-:Y:S01]  /*c1b0*/  FMUL.FTZ R33, R0, R3 ;  /* 0x0000000300217220 */ /* 0x000fe20000410000 */
[----:B------:R-:W-:-:S02]  /*c1c0*/  HADD2.F32 R14, -RZ, R11.H1_H1 ;  /* 0x3000000bff0e7230 */ /* 0x000fc40000004100 */
[----:B------:R-:W-:Y:S02]  /*c1d0*/  HADD2.F32 R6, -RZ, R9.H0_H0 ;  /* 0x20000009ff067230 */ /* 0x000fe40000004100 */
[----:B------:R-:W-:Y:S02]  /*c1e0*/  HADD2.F32 R11, -RZ, R45.H0_H0 ;  /* 0x2000002dff0b7230 */ /* 0x000fe40000004100 */
[----:B------:R-:W-:Y:S01]  /*c1f0*/  HADD2.F32 R2, -RZ, R42.H1_H1 ;  /* 0x3000002aff027230 */ /* 0x000fe20000004100 */
[-C--:B------:R-:W-:Y:S01]  /*c200*/  FMUL.FTZ R30, R5, R6.reuse ;  /* 0x00000006051e7220 */ /* 0x080fe20000410000 */
[----:B------:R-:W-:Y:S01]  /*c210*/  HADD2.F32 R0, -RZ, R43.H1_H1 ;  /* 0x3000002bff007230 */ /* 0x000fe20000004100 */
[----:B------:R-:W-:Y:S01]  /*c220*/  FFMA.FTZ R35, R11, R6, R4 ;  /* 0x000000060b237223 */ /* 0x000fe20000010004 */
[----:B------:R-:W-:Y:S01]  /*c230*/  HADD2.F32 R9, -RZ, R9.H1_H1 ;  /* 0x30000009ff097230 */ /* 0x000fe20000004100 */
[----:B------:R-:W-:Y:S01]  /*c240*/  FMUL.FTZ R5, R2, R18 ;  /* 0x0000001202057220 */ /* 0x000fe20000410000 */
[--C-:B------:R-:W-:Y:S01]  /*c250*/  HADD2.F32 R7, -RZ, R47.reuse.H0_H0 ;  /* 0x2000002fff077230 */ /* 0x100fe20000004100 */
[----:B------:R-:W-:Y:S01]  /*c260*/  FMUL.FTZ R4, R0, R21 ;  /* 0x0000001500047220 */ /* 0x000fe20000410000 */
[----:B------:R-:W-:Y:S01]  /*c270*/  HADD2.F32 R8, -RZ, R10.H0_H0 ;  /* 0x2000000aff087230 */ /* 0x000fe20000004100 */
[-C--:B------:R-:W-:Y:S01]  /*c280*/  FMUL.FTZ R27, R2, R9.reuse ;  /* 0x00000009021b7220 */ /* 0x080fe20000410000 */
[----:B------:R-:W-:Y:S01]  /*c290*/  HADD2.F32 R6, -RZ, R46.H0_H0 ;  /* 0x2000002eff067230 */ /* 0x000fe20000004100 */
[----:B------:R-:W-:Y:S01]  /*c2a0*/  FFMA.FTZ R32, R7, R9, R5 ;  /* 0x0000000907207223 */ /* 0x000fe20000010005 */
[----:B------:R-:W-:Y:S01]  /*c2b0*/  HADD2.F32 R3, -RZ, R44.H0_H0 ;  /* 0x2000002cff037230 */ /* 0x000fe20000004100 */
[-C--:B------:R-:W-:Y:S01]  /*c2c0*/  FMUL.FTZ R25, R0, R8.reuse ;  /* 0x0000000800197220 */ /* 0x080fe20000410000 */
[----:B------:R-:W-:Y:S01]  /*c2d0*/  HADD2.F32 R10, -RZ, R10.H1_H1 ;  /* 0x3000000aff0a7230 */ /* 0x000fe20000004100 */
[----:B------:R-:W-:Y:S01]  /*c2e0*/  FFMA.FTZ R29, R6, R8, R4 ;  /* 0x00000008061d7223 */ /* 0x000fe20000010004 */
[----:B------:R-:W-:Y:S01]  /*c2f0*/  HADD2.F32 R5, -RZ, R47.H1_H1 ;  /* 0x3000002fff057230 */ /* 0x000fe20000004100 */
[C---:B------:R-:W-:Y:S01]  /*c300*/  FMUL.FTZ R4, R3.reuse, R20 ;  /* 0x0000001403047220 */ /* 0x040fe20000410000 */
[----:B------:R-:W-:Y:S01]  /*c310*/  HADD2.F32 R0, -RZ, R45.H1_H1 ;  /* 0x3000002dff007230 */ /* 0x000fe20000004100 */
[-C--:B------:R-:W-:Y:S01]  /*c320*/  FMUL.FTZ R24, R3, R10.reuse ;  /* 0x0000000a03187220 */ /* 0x080fe20000410000 */
[----:B------:R-:W-:Y:S01]  /*c330*/  HADD2.F32 R2, -RZ, R46.H1_H1 ;  /* 0x3000002eff027230 */ /* 0x000fe20000004100 */
[----:B------:R-:W-:Y:S01]  /*c340*/  FFMA.FTZ R26, R5, R10, R4 ;  /* 0x0000000a051a7223 */ /* 0x000fe20000010004 */
[--C-:B------:R-:W-:Y:S01]  /*c350*/  HADD2.F32 R3, -RZ, R48.reuse.H0_H0 ;  /* 0x20000030ff037230 */ /* 0x100fe20000004100 */
[----:B------:R-:W-:Y:S01]  /*c360*/  FMUL.FTZ R9, R0, R22 ;  /* 0x0000001600097220 */ /* 0x000fe20000410000 */
[----:B------:R-:W-:Y:S01]  /*c370*/  HADD2.F32 R4, -RZ, R48.H1_H1 ;  /* 0x30000030ff047230 */ /* 0x000fe20000004100 */
[----:B------:R-:W-:-:S02]  /*c380*/  FMUL.FTZ R8, R2, R23 ;  /* 0x0000001702087220 */ /* 0x000fc40000410000 */
[-C--:B------:R-:W-:Y:S02]  /*c390*/  FMUL.FTZ R2, R2, R15.reuse ;  /* 0x0000000f02027220 */ /* 0x080fe40000410000 */
[-C--:B------:R-:W-:Y:S02]  /*c3a0*/  FMUL.FTZ R0, R0, R14.reuse ;  /* 0x0000000e00007220 */ /* 0x080fe40000410000 */
[----:B------:R-:W-:Y:S02]  /*c3b0*/  FFMA.FTZ R14, R3, R14, R9 ;  /* 0x0000000e030e7223 */ /* 0x000fe40000010009 */
[----:B------:R-:W-:Y:S02]  /*c3c0*/  FFMA.FTZ R15, R4, R15, R8 ;  /* 0x0000000f040f7223 */ /* 0x000fe40000010008 */
[----:B------:R-:W-:Y:S02]  /*c3d0*/  FFMA.FTZ R11, R11, R19, -R30 ;  /* 0x000000130b0b7223 */ /* 0x000fe4000001081e */
[----:B------:R-:W-:-:S02]  /*c3e0*/  FFMA.FTZ R9, R7, R18, -R27 ;  /* 0x0000001207097223 */ /* 0x000fc4000001081b */
        /* <DEDUP_REMOVED lines=8> */
[----:B------:R-:W-:Y:S02]  /*c470*/  F2FP.PACK_AB R10, R7, R10 ;  /* 0x0000000a070a723e */ /* 0x000fe400000000ff */
[----:B------:R-:W-:-:S02]  /*c480*/  F2FP.PACK_AB R5, R32, R35 ;  /* 0x000000232005723e */ /* 0x000fc400000000ff */
[----:B------:R-:W-:Y:S02]  /*c490*/  F2FP.PACK_AB R11, R0, R2 ;  /* 0x00000002000b723e */ /* 0x000fe400000000ff */
[----:B------:R-:W-:Y:S02]  /*c4a0*/  F2FP.PACK_AB R6, R26, R29 ;  /* 0x0000001d1a06723e */ /* 0x000fe400000000ff */
[----:B------:R-:W-:Y:S01]  /*c4b0*/  F2FP.PACK_AB R7, R14, R15 ;  /* 0x0000000f0e07723e */ /* 0x000fe200000000ff */
[----:B------:R1:W-:Y:S04]  /*c4c0*/  STS.128 [R31], R8 ;  /* 0x000000081f007388 */ /* 0x0003e80000000c00 */
[----:B------:R1:W-:Y:S02]  /*c4d0*/  STS.128 [R28+0x100], R4 ;  /* 0x000100041c007388 */ /* 0x0003e40000000c00 */
.L_x_328:
[----:B------:R-:W-:Y:S05]  /*c4e0*/  BSYNC B0 ;  /* 0x0000000000007941 */ /* 0x000fea0003800000 */
.L_x_327:
[----:B------:R-:W-:Y:S01]  /*c4f0*/  IADD3 R2, R229, 0x40, RZ ;  /* 0x00000040e5027810 */ /* 0x000fe20007ffe0ff */
[----:B------:R-:W-:Y:S03]  /*c500*/  BSSY B0, `(.L_x_329) ;  /* 0x0000062000007945 */ /* 0x000fe60003800000 */
[----:B------:R-:W-:-:S13]  /*c510*/  ISETP.GE.OR P1, PT, R2, R40, P0 ;  /* 0x000000280200720c */ /* 0x000fda0000726670 */
[----:B------:R-:W-:Y:S05]  /*c520*/  @P1 BRA `(.L_x_330) ;  /* 0x000005f000001947 */ /* 0x000fea0003800000 */
[----:B------:R-:W-:Y:S01]  /*c530*/  SHF.R.S32.HI R0, RZ, 0x1f, R2 ;  /* 0x0000001fff007819 */ /* 0x000fe20000011402 */
[----:B------:R-:W-:Y:S01]  /*c540*/  HADD2.F32 R13, -RZ, R43.H0_H0 ;  /* 0x2000002bff0d7230 */ /* 0x000fe20000004100 */
[----:B------:R-:W-:Y:S01]  /*c550*/  MOV R3, c[0x0][0x27c] ;  /* 0x00009f0000037a02 */ /* 0x000fe20000000f00 */
[----:B------:R-:W-:Y:S01]  /*c560*/  HADD2.F32 R12, -RZ, R44.H1_H1 ;  /* 0x3000002cff0c7230 */ /* 0x000fe20000004100 */
[----:B------:R-:W-:Y:S02]  /*c570*/  LEA.HI R0, R0, R2, RZ, 0x3 ;  /* 0x0000000200007211 */ /* 0x000fe400078f18ff */
[----:B------:R-:W-:Y:S02]  /*c580*/  LEA.HI R3, R3, R249, RZ, 0x1d ;  /* 0x000000f903037211 */ /* 0x000fe400078fe8ff */
[----:B------:R-:W-:Y:S02]  /*c590*/  SHF.L.U32 R0, R0, 0x6, RZ ;  /* 0x0000000600007819 */ /* 0x000fe400000006ff */
[----:B-1----:R-:W-:-:S02]  /*c5a0*/  SHF.R.S32.HI R5, RZ, 0x1f, R3 ;  /* 0x0000001fff057819 */ /* 0x002fc40000011403 */
[----:B------:R-:W-:Y:S02]  /*c5b0*/  SHF.R.U32.HI R6, RZ, 0x3, R147 ;  /* 0x00000003ff067819 */ /* 0x000fe40000011693 */
[----:B------:R-:W-:Y:S02]  /*c5c0*/  LOP3.LUT R2, R147, 0x38, R36, 0xf8, !PT ;  /* 0x0000003893027812 */ /* 0x000fe400078ef824 */
[----:B------:R-:W-:Y:S02]  /*c5d0*/  SHF.L.U32 R4, R3, 0x3, RZ ;  /* 0x0000000303047819 */ /* 0x000fe400000006ff */
[----:B------:R-:W-:Y:S02]  /*c5e0*/  LOP3.LUT R0, R0, 0xfffffe00, RZ, 0xc0, !PT ;  /* 0xfffffe0000007812 */ /* 0x000fe400078ec0ff */
[----:B------:R-:W-:Y:S02]  /*c5f0*/  LEA.HI R3, R5, R3, RZ, 0x3 ;  /* 0x0000000305037211 */ /* 0x000fe400078f18ff */
[----:B------:R-:W-:-:S02]  /*c600*/  LOP3.LUT R2, R0, R2, R6, 0xf6, !PT ;  /* 0x0000000200027212 */ /* 0x000fc400078ef606 */
[----:B------:R-:W-:Y:S02]  /*c610*/  LOP3.LUT R4, R147, 0x38, R4, 0xf8, !PT ;  /* 0x0000003893047812 */ /* 0x000fe400078ef804 */
[----:B------:R-:W-:Y:S02]  /*c620*/  SHF.L.U32 R3, R3, 0xa, RZ ;  /* 0x0000000a03037819 */ /* 0x000fe400000006ff */
[----:B------:R-:W-:Y:S02]  /*c630*/  LEA R31, R2, 0x100, 0x1 ;  /* 0x00000100021f7811 */ /* 0x000fe400078e08ff */
[----:B------:R-:W-:Y:S02]  /*c640*/  LOP3.LUT R4, R4, R6, RZ, 0x3c, !PT ;  /* 0x0000000604047212 */ /* 0x000fe400078e3cff */
[----:B------:R-:W-:-:S04]  /*c650*/  LOP3.LUT R2, R3, 0x7fffe000, RZ, 0xc0, !PT ;  /* 0x7fffe00003027812 */ /* 0x000fc800078ec0ff */
[----:B------:R-:W-:Y:S01]  /*c660*/  IADD3 R2, R4, R2, R0 ;  /* 0x0000000204027210 */ /* 0x000fe20007ffe000 */
[--C-:B------:R-:W-:Y:S01]  /*c670*/  HADD2.F32 R0, -RZ, R41.reuse.H1_H1 ;  /* 0x30000029ff007230 */ /* 0x100fe20000004100 */
[----:B------:R-:W1:Y:S02]  /*c680*/  LDS.128 R4, [R31] ;  /* 0x000000001f047984 */ /* 0x000e640000000c00 */
[----:B------:R-:W-:Y:S01]  /*c690*/  SHF.L.U32 R28, R2, 0x1, RZ ;  /* 0x00000001021c7819 */ /* 0x000fe200000006ff */
[----:B------:R-:W-:-:S04]  /*c6a0*/  HADD2.F32 R2, -RZ, R41.H0_H0 ;  /* 0x20000029ff027230 */ /* 0x000fc80000004100 */
[----:B------:R-:W2:Y:S01]  /*c6b0*/  LDS.128 R8, [R28+0x100] ;  /* 0x000100001c087984 */ /* 0x000ea20000000c00 */
[--C-:B-1----:R-:W-:Y:S02]  /*c6c0*/  HADD2.F32 R17, -RZ, R4.reuse.H0_H0 ;  /* 0x20000004ff117230 */ /* 0x102fe40000004100 */
[----:B------:R-:W-:Y:S02]  /*c6d0*/  HADD2.F32 R16, -RZ, R4.H1_H1 ;  /* 0x30000004ff107230 */ /* 0x000fe40000004100 */
[--C-:B------:R-:W-:Y:S02]  /*c6e0*/  HADD2.F32 R23, -RZ, R7.reuse.H0_H0 ;  /* 0x20000007ff177230 */ /* 0x100fe40000004100 */
[----:B------:R-:W-:Y:S01]  /*c6f0*/  HADD2.F32 R22, -RZ, R7.H1_H1 ;  /* 0x30000007ff167230 */ /* 0x000fe20000004100 */
[----:B------:R-:W-:Y:S01]  /*c700*/  FMUL.FTZ R7, R2, R17 ;  /* 0x0000001102077220 */ /* 0x000fe20000410000 */
[----:B--2---:R-:W-:Y:S02]  /*c710*/  HADD2.F32 R4, -RZ, R8.H0_H0 ;  /* 0x20000008ff047230 */ /* 0x004fe40000004100 */
[----:B------:R-:W-:-:S02]  /*c720*/  HADD2.F32 R19, -RZ, R5.H0_H0 ;  /* 0x20000005ff137230 */ /* 0x000fc40000004100 */
[----:B------:R-:W-:Y:S01]  /*c730*/  HADD2.F32 R18, -RZ, R5.H1_H1 ;  /* 0x30000005ff127230 */ /* 0x000fe20000004100 */
[----:B------:R-:W-:Y:S01]  /*c740*/  FMUL.FTZ R34, R2, R4 ;  /* 0x0000000402227220 */ /* 0x000fe20000410000 */
[----:B------:R-:W-:Y:S01]  /*c750*/  HADD2.F32 R3, -RZ, R8.H1_H1 ;  /* 0x30000008ff037230 */ /* 0x000fe20000004100 */
[----:B------:R-:W-:Y:S01]  /*c760*/  FMUL.FTZ R2, R0, R16 ;  /* 0x0000001000027220 */ /* 0x000fe20000410000 */
[----:B------:R-:W-:Y:S01]  /*c770*/  HADD2.F32 R5, -RZ, R42.H0_H0 ;  /* 0x2000002aff057230 */ /* 0x000fe20000004100 */
[----:B------:R-:W-:Y:S01]  /*c780*/  FFMA.FTZ R39, R13, R4, R7 ;  /* 0x000000040d277223 */ /* 0x000fe20000010007 */
[--C-:B------:R-:W-:Y:S01]  /*c790*/  HADD2.F32 R21, -RZ, R6.reuse.H0_H0 ;  /* 0x20000006ff157230 */ /* 0x100fe20000004100 */
[----:B------:R-:W-:Y:S01]  /*c7a0*/  FFMA.FTZ R38, R12, R3, R2 ;  /* 0x000000030c267223 */ /* 0x000fe20000010002 */
[----:B------:R-:W-:Y:S01]  /*c7b0*/  HADD2.F32 R20, -RZ, R6.H1_H1 ;  /* 0x30000006ff147230 */ /* 0x000fe20000004100 */
[----:B------:R-:W-:Y:S01]  /*c7c0*/  FMUL.FTZ R4, R5, R19 ;  /* 0x0000001305047220 */ /* 0x000fe20000410000 */
[--C-:B------:R-:W-:Y:S01]  /*c7d0*/  HADD2.F32 R15, -RZ, R11.reuse.H0_H0 ;  /* 0x2000000bff0f7230 */ /* 0x100fe20000004100 */
[----:B------:R-:W-:Y:S01]  /*c7e0*/  FMUL.FTZ R33, R0, R3 ;  /* 0x0000000300217220 */ /* 0x000fe20000410000 */
[----:B------:R-:W-:Y:S01]  /*c7f0*/  HADD2.F32 R14, -RZ, R11.H1_H1 ;  /* 0x3000000bff0e7230 */ /* 0x000fe20000004100 */
[----:B------:R-:W-:Y:S01]  /*c800*/  FFMA.FTZ R13, R13, R17, -R34 ;  /* 0x000000110d0d7223 */ /* 0x000fe20000010822 */
[----:B------:R-:W-:-:S02]  /*c810*/  HADD2.F32 R6, -RZ, R9.H0_H0 ;  /* 0x20000009ff067230 */ /* 0x000fc40000004100 */
        /* <DEDUP_REMOVED lines=48> */
.L_x_330:
[----:B------:R-:W-:Y:S05]  /*cb20*/  BSYNC B0 ;  /* 0x0000000000007941 */ /* 0x000fea0003800000 */
.L_x_329:
[----:B------:R-:W-:-:S04]  /*cb30*/  IADD3 R2, R229, 0x60, RZ ;  /* 0x00000060e5027810 */ /* 0x000fc80007ffe0ff */
        /* <DEDUP_REMOVED lines=97> */
.L_x_320:
[----:B------:R-:W-:Y:S05]  /*d150*/  BSYNC B2 ;  /* 0x0000000000027941 */ /* 0x000fea0003800000 */
.L_x_304:
[----:B------:R-:W2:Y:S01]  /*d160*/  S2R R250, SR_TID.X ;  /* 0x0000000000fa7919 */ /* 0x000ea20000002100 */
[----:B------:R-:W-:Y:S01]  /*d170*/  MOV R3, 0x40 ;  /* 0x0000004000037802 */ /* 0x000fe20000000f00 */
[----:B-1----:R-:W-:Y:S01]  /*d180*/  IMAD.WIDE.U32 R6, R148, c[0x0][0x208], RZ ;  /* 0x0000820094067a25 */ /* 0x002fe200078e00ff */
[----:B------:R-:W-:Y:S01]  /*d190*/  MOV R15, c[0x0][0x208] ;  /* 0x00008200000f7a02 */ /* 0x000fe20000000f00 */
[----:B------:R-:W-:Y:S01]  /*d1a0*/  BAR.SYNC.DEFER_BLOCKING 0x0 ;  /* 0x0000000000007b1d */ /* 0x000fe20000010000 */
[----:B------:R-:W-:-:S02]  /*d1b0*/  MOV R11, 0x6 ;  /* 0x00000006000b7802 */ /* 0x000fc40000000f00 */
[C---:B------:R-:W-:Y:S02]  /*d1c0*/  SHF.L.U32 R12, R15.reuse, 0x6, RZ ;  /* 0x000000060f0c7819 */ /* 0x040fe400000006ff */
[----:B------:R-:W-:Y:S01]  /*d1d0*/  SHF.L.U64.HI R11, R15, R11, c[0x0][0x20c] ;  /* 0x000083000f0b7619 */ /* 0x000fe2000001020b */
[----:B------:R-:W-:Y:S01]  /*d1e0*/  BSSY B0, `(.L_x_331) ;  /* 0x00001a5000007945 */ /* 0x000fe20003800000 */
[----:B------:R-:W-:Y:S02]  /*d1f0*/  LOP3.LUT P3, RZ, R249, 0x2, RZ, 0xc0, !PT ;  /* 0x00000002f9ff7812 */ /* 0x000fe4000786c0ff */
[----:B------:R-:W-:Y:S02]  /*d200*/  IADD3 R206, R201, 0x20, RZ ;  /* 0x00000020c9ce7810 */ /* 0x000fe40007ffe0ff */
[----:B------:R-:W-:Y:S02]  /*d210*/  ISETP.NE.AND P5, PT, R50, RZ, PT ;  /* 0x000000ff3200720c */ /* 0x000fe40003fa5270 */
[----:B--2---:R-:W-:-:S02]  /*d220*/  LEA.HI R0, R217, R250, RZ, 0x4 ;  /* 0x000000fad9007211 */ /* 0x004fc400078f20ff */
[----:B------:R-:W-:Y:S02]  /*d230*/  ISETP.GT.AND P4, PT, R250, 0x7f, PT ;  /* 0x0000007ffa00780c */ /* 0x000fe40003f84270 */
[----:B------:R-:W-:Y:S01]  /*d240*/  LOP3.LUT R0, R0, 0xfffffff0, RZ, 0xc0, !PT ;  /* 0xfffffff000007812 */ /* 0x000fe200078ec0ff */
[----:B------:R-:W-:Y:S03]  /*d250*/  LDSM.16.M88.4 R132, [R207] ;  /* 0x00000000cf84783b */ /* 0x000fe60000000200 */
[----:B------:R-:W-:Y:S01]  /*d260*/  IADD3 R0, -R0, R250, RZ ;  /* 0x000000fa00007210 */ /* 0x000fe20007ffe1ff */
[----:B------:R-:W-:Y:S03]  /*d270*/  LDSM.16.M88.4 R176, [R207+0x4000] ;  /* 0x00400000cfb0783b */ /* 0x000fe60000000200 */
[----:B------:R-:W-:-:S03]  /*d280*/  SHF.R.S32.HI R2, RZ, 0x1f, R0 ;  /* 0x0000001fff027819 */ /* 0x000fc60000011400 */
[----:B------:R-:W-:Y:S02]  /*d290*/  @!P4 MOV R14, c[0x0][0x20c] ;  /* 0x00008300000eca02 */ /* 0x000fe40000000f00 */
[----:B------:R-:W-:-:S04]  /*d2a0*/  LEA.HI R2, R2, R0, RZ, 0x3 ;  /* 0x0000000002027211 */ /* 0x000fc800078f18ff */
[----:B------:R-:W-:-:S04]  /*d2b0*/  LOP3.LUT R2, R2, 0xfffffff8, RZ, 0xc0, !PT ;  /* 0xfffffff802027812 */ /* 0x000fc800078ec0ff */
[----:B------:R-:W-:Y:S02]  /*d2c0*/  IADD3 R0, R0, -R2, RZ ;  /* 0x8000000200007210 */ /* 0x000fe40007ffe0ff */
[----:B------:R-:W-:Y:S02]  /*d2d0*/  MOV R2, 0x20 ;  /* 0x0000002000027802 */ /* 0x000fe40000000f00 */
[C---:B------:R-:W-:Y:S02]  /*d2e0*/  LOP3.LUT P0, RZ, R0.reuse, 0x2, RZ, 0xc0, !PT ;  /* 0x0000000200ff7812 */ /* 0x040fe4000780c0ff */
[----:B------:R-:W-:Y:S01]  /*d2f0*/  LOP3.LUT P1, RZ, R0, 0x4, RZ, 0xc0, !PT ;  /* 0x0000000400ff7812 */ /* 0x000fe2000782c0ff */
[----:B------:R-:W-:Y:S01]  /*d300*/  IMAD R0, R49, c[0x0][0x208], RZ ;  /* 0x0000820031007a24 */ /* 0x000fe200078e02ff */
[----:B------:R-:W-:Y:S02]  /*d310*/  SEL R2, R2, 0xffffffe0, !P0 ;  /* 0xffffffe002027807 */ /* 0x000fe40004000000 */
[----:B------:R-:W-:Y:S01]  /*d320*/  SEL R3, R3, 0xffffffc0, !P1 ;  /* 0xffffffc003037807 */ /* 0x000fe20004800000 */
[----:B------:R-:W-:Y:S01]  /*d330*/  IMAD R4, R148, c[0x0][0x20c], R0 ;  /* 0x0000830094047a24 */ /* 0x000fe200078e0200 */
[----:B------:R-:W-:-:S02]  /*d340*/  IADD3 R0, R207, R2, RZ ;  /* 0x00000002cf007210 */ /* 0x000fc40007ffe0ff */
[-C--:B------:R-:W-:Y:S02]  /*d350*/  IADD3 R2, R207, R3.reuse, RZ ;  /* 0x00000003cf027210 */ /* 0x080fe40007ffe0ff */
[----:B------:R-:W-:Y:S01]  /*d360*/  IADD3 R3, R0, R3, RZ ;  /* 0x0000000300037210 */ /* 0x000fe20007ffe0ff */
[----:B------:R-:W-:Y:S01]  /*d370*/  LDSM.16.M88.4 R136, [R0] ;  /* 0x000000000088783b */ /* 0x000fe20000000200 */
[----:B------:R-:W-:-:S03]  /*d380*/  IADD3 R7, R7, R4, RZ ;  /* 0x0000000407077210 */ /* 0x000fc60007ffe0ff */
[----:B------:R1:W-:Y:S04]  /*d390*/  LDSM.16.M88.4 R180, [R0+0x4000] ;  /* 0x0040000000b4783b */ /* 0x0003e80000000200 */
[----:B------:R-:W-:Y:S04]  /*d3a0*/  LDSM.16.M88.4 R156, [R2] ;  /* 0x00000000029c783b */ /* 0x000fe80000000200 */
[----:B------:R2:W-:Y:S04]  /*d3b0*/  LDSM.16.M88.4 R188, [R2+0x4000] ;  /* 0x0040000002bc783b */ /* 0x0005e80000000200 */
[----:B------:R-:W-:Y:S04]  /*d3c0*/  LDSM.16.M88.4 R168, [R3] ;  /* 0x0000000003a8783b */ /* 0x000fe80000000200 */
[----:B------:R3:W-:Y:S04]  /*d3d0*/  LDSM.16.M88.4 R192, [R3+0x4000] ;  /* 0x0040000003c0783b */ /* 0x0007e80000000200 */
[----:B------:R-:W-:Y:S01]  /*d3e0*/  BAR.SYNC.DEFER_BLOCKING 0x0 ;  /* 0x0000000000007b1d */ /* 0x000fe20000010000 */
[----:B-1----:R-:W-:Y:S01]  /*d3f0*/  IMAD R0, R7, 0x70, RZ ;  /* 0x0000007007007824 */ /* 0x002fe200078e02ff */
[----:B--2---:R-:W-:-:S02]  /*d400*/  MOV R2, R246 ;  /* 0x000000f600027202 */ /* 0x004fc40000000f00 */
[----:B---3--:R-:W-:-:S05]  /*d410*/  MOV R3, R248 ;  /* 0x000000f800037202 */ /* 0x008fca0000000f00 */
[----:B------:R-:W-:Y:S01]  /*d420*/  IMAD.WIDE.U32 R4, R6, 0x70, R2 ;  /* 0x0000007006047825 */ /* 0x000fe200078e0002 */
[----:B------:R-:W-:-:S04]  /*d430*/  DEPBAR.LE SB0, 0x0 ;  /* 0x000080000000791a */ /* 0x000fc80000000000 */
[----:B------:R-:W-:Y:S01]  /*d440*/  BAR.SYNC.DEFER_BLOCKING 0x0 ;  /* 0x0000000000007b1d */ /* 0x000fe20000010000 */
[----:B------:R-:W-:Y:S02]  /*d450*/  LEA R2, P0, R4, c[0x0][0x1f8], 0x1 ;  /* 0x00007e0004027a11 */ /* 0x000fe400078008ff */
[----:B------:R-:W-:Y:S02]  /*d460*/  IADD3 R0, R5, R0, RZ ;  /* 0x0000000005007210 */ /* 0x000fe40007ffe0ff */
[----:B------:R-:W-:Y:S02]  /*d470*/  IADD3 R8, P1, R12, R2, RZ ;  /* 0x000000020c087210 */ /* 0x000fe40007f3e0ff */
[----:B------:R-:W-:Y:S02]  /*d480*/  LEA.HI.X R3, R4, c[0x0][0x1fc], R0, 0x1, P0 ;  /* 0x00007f0004037a11 */ /* 0x000fe400000f0c00 */
[----:B------:R-:W-:Y:S02]  /*d490*/  SEL R5, RZ, 0x2, P6 ;  /* 0x00000002ff057807 */ /* 0x000fe40003000000 */
[----:B------:R-:W-:-:S02]  /*d4a0*/  IADD3 R6, P0, R8, R12, RZ ;  /* 0x0000000c08067210 */ /* 0x000fc40007f1e0ff */
[----:B------:R-:W-:Y:S02]  /*d4b0*/  IADD3.X R9, R11, R3, RZ, P1, !PT ;  /* 0x000000030b097210 */ /* 0x000fe40000ffe4ff */
[----:B------:R-:W-:Y:S02]  /*d4c0*/  IADD3 R12, P2, P1, R12, 0x80, R2 ;  /* 0x000000800c0c7810 */ /* 0x000fe4000795e002 */
[----:B------:R-:W-:Y:S02]  /*d4d0*/  IADD3 R5, R52, R5, RZ ;  /* 0x0000000534057210 */ /* 0x000fe40007ffe0ff */
[----:B------:R-:W-:Y:S02]  /*d4e0*/  IADD3.X R7, R9, R11, RZ, P0, !PT ;  /* 0x0000000b09077210 */ /* 0x000fe400007fe4ff */
[----:B------:R-:W-:Y:S02]  /*d4f0*/  @!P4 LEA R10, P0, R15, R6, 0x6 ;  /* 0x000000060f0ac211 */ /* 0x000fe400078030ff */
[----:B------:R-:W-:Y:S01]  /*d500*/  IADD3.X R13, R11, RZ, R3, P2, P1 ;  /* 0x000000ff0b0d7210 */ /* 0x000fe200017e2403 */
[----:B------:R-:W1:Y:S01]  /*d510*/  LDSM.16.M88.4 R20, [R201] ;  /* 0x00000000c914783b */ /* 0x000e620000000200 */
[----:B------:R-:W-:-:S02]  /*d520*/  IADD3 R4, R51, R173, -R229 ;  /* 0x000000ad33047210 */ /* 0x000fc40007ffe8e5 */
[----:B------:R-:W-:Y:S01]  /*d530*/  LOP3.LUT P1, RZ, R5, 0x1, RZ, 0xc0, !PT ;  /* 0x0000000105ff7812 */ /* 0x000fe2000782c0ff */
[----:B------:R-:W2:Y:S01]  /*d540*/  LDSM.16.M88.4 R28, [R201+0x800] ;  /* 0x00080000c91c783b */ /* 0x000ea20000000200 */
[----:B------:R-:W-:Y:S02]  /*d550*/  @!P4 LEA.HI.X R11, R15, R7, R14, 0x6, P0 ;  /* 0x000000070f0bc211 */ /* 0x000fe400000f340e */
[----:B------:R-:W-:Y:S01]  /*d560*/  ISETP.LT.OR P0, PT, R4, 0x1, !P1 ;  /* 0x000000010400780c */ /* 0x000fe20004f01670 */
[----:B------:R-:W-:Y:S01]  /*d570*/  LDSM.16.M88.4 R40, [R201+0x1000] ;  /* 0x00100000c928783b */ /* 0x000fe20000000200 */
[----:B------:R-:W-:Y:S02]  /*d580*/  MOV R0, R206 ;  /* 0x000000ce00007202 */ /* 0x000fe40000000f00 */
[----:B------:R-:W-:Y:S01]  /*d590*/  @P3 IADD3 R0, R201, -0x20, RZ ;  /* 0xffffffe0c9003810 */ /* 0x000fe20007ffe0ff */
[----:B------:R-:W-:Y:S01]  /*d5a0*/  LDSM.16.M88.4 R44, [R201+0x1800] ;  /* 0x00180000c92c783b */ /* 0x000fe20000000200 */
[----:B------:R-:W-:-:S02]  /*d5b0*/  LOP3.LUT P2, RZ, R5, 0x2, RZ, 0xc0, !PT ;  /* 0x0000000205ff7812 */ /* 0x000fc4000784c0ff */
[----:B------:R-:W-:Y:S01]  /*d5c0*/  @P3 IADD3 R206, R201, -0x20, RZ ;  /* 0xffffffe0c9ce3810 */ /* 0x000fe20007ffe0ff */
[----:B------:R-:W3:Y:S04]  /*d5d0*/  LDSM.16.M88.4 R32, [R0] ;  /* 0x000000000020783b */ /* 0x000ee80000000200 */
[----:B------:R-:W4:Y:S04]  /*d5e0*/  LDSM.16.M88.4 R48, [R0+0x800] ;  /* 0x000800000030783b */ /* 0x000f280000000200 */
[----:B------:R-:W-:Y:S04]  /*d5f0*/  LDSM.16.M88.4 R60, [R0+0x1000] ;  /* 0x00100000003c783b */ /* 0x000fe80000000200 */
[----:B------:R-:W-:Y:S04]  /*d600*/  LDSM.16.M88.4 R56, [R0+0x1800] ;  /* 0x001800000038783b */ /* 0x000fe80000000200 */
[----:B------:R-:W-:Y:S04]  /*d610*/  LDSM.16.M88.4 R88, [R0+0x2000] ;  /* 0x002000000058783b */ /* 0x000fe80000000200 */
[----:B------:R-:W-:Y:S04]  /*d620*/  LDSM.16.M88.4 R120, [R0+0x2800] ;  /* 0x002800000078783b */ /* 0x000fe80000000200 */
[----:B------:R3:W-:Y:S01]  /*d630*/  LDSM.16.M88.4 R116, [R0+0x3000] ;  /* 0x003000000074783b */ /* 0x0007e20000000200 */
[C---:B-1----:R-:W-:Y:S03]  /*d640*/  HMMA.16816.F32 R24, R132.reuse, R20, RZ ;  /* 0x000000148418723c */ /* 0x042fe600000018ff */
[----:B------:R-:W1:Y:S04]  /*d650*/  LDSM.16.M88.4 R52, [R201+0x2000] ;  /* 0x00200000c934783b */ /* 0x000e680000000200 */
[----:B------:R-:W-:Y:S01]  /*d660*/  LDSM.16.M88.4 R64, [R201+0x2800] ;  /* 0x00280000c940783b */ /* 0x000fe20000000200 */
[C---:B------:R-:W-:Y:S03]  /*d670*/  HMMA.16816.F32 R20, R132.reuse, R22, RZ ;  /* 0x000000168414723c */ /* 0x040fe600000018ff */
[----:B------:R-:W1:Y:S04]  /*d680*/  LDSM.16.M88.4 R76, [R201+0x3000] ;  /* 0x00300000c94c783b */ /* 0x000e680000000200 */
[----:B------:R-:W-:Y:S01]  /*d690*/  @!PT LDS RZ, [RZ] ;  /* 0x00000000fffff984 */ /* 0x000fe20000000800 */
[----:B------:R-:W-:Y:S01]  /*d6a0*/  @!PT LDS RZ, [RZ] ;  /* 0x00000000fffff984 */ /* 0x000fe20000000800 */
[----:B------:R-:W-:Y:S01]  /*d6b0*/  @!PT LDS RZ, [RZ] ;  /* 0x00000000fffff984 */ /* 0x000fe20000000800 */
[----:B------:R1:W-:Y:S01]  /*d6c0*/  LDGSTS.E.BYPASS.LTC128B.128 [R208+0x100], [R2.64], !P0 ;  /* 0x0010000002d07fae */ /* 0x0003e2000c101d4a */
[C---:B------:R-:W-:Y:S01]  /*d6d0*/  ISETP.LT.OR P0, PT, R4.reuse, 0x1, !P2 ;  /* 0x000000010400780c */ /* 0x040fe20005701670 */
[----:B--2---:R-:W-:Y:S08]  /*d6e0*/  HMMA.16816.F32 R16, R132, R28, RZ ;  /* 0x0000001c8410723c */ /* 0x004ff000000018ff */
[----:B---3--:R-:W-:Y:S04]  /*d6f0*/  HMMA.16816.F32 R80, R136, R32, R24 ;  /* 0x000000208850723c */ /* 0x008fe80000001818 */
[----:B------:R1:W-:Y:S01]  /*d700*/  LDGSTS.E.BYPASS.LTC128B.128 [R208+0x3900], [R2.64+0x80], !P0 ;  /* 0x0390008002d07fae */ /* 0x0003e2000c101d4a */
[----:B------:R-:W-:-:S02]  /*d710*/  ISETP.LT.OR P0, PT, R4, 0x21, !P1 ;  /* 0x000000210400780c */ /* 0x000fc40004f01670 */
[C---:B------:R-:W-:Y:S01]  /*d720*/  ISETP.LT.OR P1, PT, R4.reuse, 0x41, !P1 ;  /* 0x000000410400780c */ /* 0x040fe20004f21670 */
[----:B------:R-:W-:Y:S08]  /*d730*/  HMMA.16816.F32 R92, R136, R34, R20 ;  /* 0x00000022885c723c */ /* 0x000ff00000001814 */
[----:B------:R-:W-:Y:S02]  /*d740*/  HMMA.16816.F32 R28, R132, R30, RZ ;  /* 0x0000001e841c723c */ /* 0x000fe400000018ff */
[----:B------:R2:W-:Y:S01]  /*d750*/  LDGSTS.E.BYPASS.LTC128B.128 [R208+0x1100], [R8.64], !P0 ;  /* 0x0110000008d07fae */ /* 0x0005e2000c101d4a */
[----:B------:R-:W-:-:S02]  /*d760*/  ISETP.LT.OR P0, PT, R4, 0x21, !P2 ;  /* 0x000000210400780c */ /* 0x000fc40005701670 */
[----:B------:R-:W-:-:S03]  /*d770*/  ISETP.LT.OR P2, PT, R4, 0x41, !P2 ;  /* 0x000000410400780c */ /* 0x000fc60005741670 */
[C---:B------:R-:W-:Y:S08]  /*d780*/  HMMA.16816.F32 R32, R132.reuse, R40, RZ ;  /* 0x000000288420723c */ /* 0x040ff000000018ff */
[----:B------:R3:W-:Y:S01]  /*d790*/  LDGSTS.E.BYPASS.LTC128B.128 [R208+0x4900], [R12.64], !P0 ;  /* 0x049000000cd07fae */ /* 0x0007e2000c101d4a */
[----:B------:R-:W-:Y:S01]  /*d7a0*/  LOP3.LUT P0, RZ, R249, 0x4, RZ, 0xc0, !PT ;  /* 0x00000004f9ff7812 */ /* 0x000fe2000780c0ff */
[----:B------:R-:W-:Y:S02]  /*d7b0*/  HMMA.16816.F32 R24, R132, R42, RZ ;  /* 0x0000002a8418723c */ /* 0x000fe400000018ff */
[----:B------:R2:W-:Y:S01]  /*d7c0*/  LDGSTS.E.BYPASS.LTC128B.128 [R208+0x2100], [R6.64], !P1 ;  /* 0x0210000006d07fae */ /* 0x0005e2000c901d4a */
[----:B------:R-:W-:-:S02]  /*d7d0*/  @!P4 ISETP.LT.OR P1, PT, R4, 0x61, P5 ;  /* 0x000000610400c80c */ /* 0x000fc40002f21670 */
[----:B------:R-:W-:Y:S01]  /*d7e0*/  SEL R0, R69, 0xffffffc0, !P0 ;  /* 0xffffffc045007807 */ /* 0x000fe20004000000 */
[----:B------:R2:W-:Y:S01]  /*d7f0*/  LDGSTS.E.BYPASS.LTC128B.128 [R208+0x5900], [R6.64+0x80], !P2 ;  /* 0x0590008006d07fae */ /* 0x0005e2000d101d4a */
[----:B------:R-:W-:Y:S01]  /*d800*/  @!P4 ISETP.LT.OR P0, PT, R4, 0x61, P6 ;  /* 0x000000610400c80c */ /* 0x000fe20003701670 */
[----:B------:R-:W-:Y:S01]  /*d810*/  HMMA.16816.F32 R20, R132, R44, RZ ;  /* 0x0000002c8414723c */ /* 0x000fe200000018ff */
[----:B-1----:R-:W-:Y:S02]  /*d820*/  IADD3 R2, R201, R0, RZ ;  /* 0x00000000c9027210 */ /* 0x002fe40007ffe0ff */
[----:B------:R-:W-:-:S05]  /*d830*/  IADD3 R200, R0, 0x3800, R206 ;  /* 0x0000380000c87810 */ /* 0x000fca0007ffe0ce */
[----:B------:R1:W-:Y:S01]  /*d840*/  @!P4 LDGSTS.E.BYPASS.LTC128B.128 [R210+0x3100], [R10.64], !P1 ;  /* 0x031000000ad2cfae */ /* 0x0003e2000c901d4a */
[----:B----4-:R-:W-:Y:S03]  /*d850*/  HMMA.16816.F32 R112, R136, R50, R28 ;  /* 0x000000328870723c */ /* 0x010fe6000000181c */
[----:B------:R1:W-:Y:S01]  /*d860*/  @!P4 LDGSTS.E.BYPASS.LTC128B.128 [R210+0x6900], [R10.64+0x80], !P0 ;  /* 0x069000800ad2cfae */ /* 0x0003e2000c101d4a */
[----:B------:R-:W-:-:S03]  /*d870*/  ISETP.GT.AND P0, PT, R148, R251, PT ;  /* 0x000000fb9400720c */ /* 0x000fc60003f04270 */
[----:B------:R-:W4:Y:S01]  /*d880*/  LDSM.16.M88.4 R40, [R2] ;  /* 0x000000000228783b */ /* 0x000f220000000200 */
[----:B---3--:R-:W-:Y:S03]  /*d890*/  HMMA.16816.F32 R12, R132, R52, RZ ;  /* 0x00000034840c723c */ /* 0x008fe600000018ff */
[----:B------:R-:W3:Y:S04]  /*d8a0*/  LDSM.16.M88.4 R28, [R200+-0x3800] ;  /* 0xffc80000c81c783b */ /* 0x000ee80000000200 */
[----:B------:R-:W0:Y:S01]  /*d8b0*/  LDGDEPBAR ;  /* 0x00000000000079af */ /* 0x000e220000000000 */
[----:B------:R-:W-:Y:S08]  /*d8c0*/  HMMA.16816.F32 R108, R136, R48, R16 ;  /* 0x00000030886c723c */ /* 0x000ff00000001810 */
[C---:B------:R-:W-:Y:S01]  /*d8d0*/  HMMA.16816.F32 R16, R132.reuse, R46, RZ ;  /* 0x0000002e8410723c */ /* 0x040fe200000018ff */
[----:B------:R-:W1:Y:S07]  /*d8e0*/  LDSM.16.M88.4 R44, [R2+0x800] ;  /* 0x00080000022c783b */ /* 0x000e6e0000000200 */
[----:B--2---:R-:W-:Y:S08]  /*d8f0*/  HMMA.16816.F32 R4, R132, R78, RZ ;  /* 0x0000004e8404723c */ /* 0x004ff000000018ff */
[C---:B------:R-:W-:Y:S08]  /*d900*/  HMMA.16816.F32 R96, R136.reuse, R88, R12 ;  /* 0x000000588860723c */ /* 0x040ff0000000180c */
[----:B------:R-:W-:Y:S08]  /*d910*/  HMMA.16816.F32 R84, R136, R62, R24 ;  /* 0x0000003e8854723c */ /* 0x000ff00000001818 */
[----:B------:R-:W-:Y:S08]  /*d920*/  HMMA.16816.F32 R12, R132, R66, RZ ;  /* 0x00000042840c723c */ /* 0x000ff000000018ff */
[----:B----4-:R-:W-:Y:S01]  /*d930*/  HMMA.16816.F32 R24, R156, R40, R80 ;  /* 0x000000289c18723c */ /* 0x010fe20000001850 */
[----:B------:R-:W-:Y:S07]  /*d940*/  LDSM.16.M88.4 R80, [R206+0x3800] ;  /* 0x00380000ce50783b */ /* 0x000fee0000000200 */
[----:B-1----:R-:W-:Y:S01]  /*d950*/  HMMA.16816.F32 R8, R132, R76, RZ ;  /* 0x0000004c8408723c */ /* 0x002fe200000018ff */
[----:B------:R-:W-:Y:S07]  /*d960*/  LDSM.16.M88.4 R76, [R200+-0x2800] ;  /* 0xffd80000c84c783b */ /* 0x000fee0000000200 */
[----:B------:R-:W-:Y:S08]  /*d970*/  HMMA.16816.F32 R72, R136, R56, R20 ;  /* 0x000000388848723c */ /* 0x000ff00000001814 */
[----:B------:R-:W-:Y:S01]  /*d980*/  HMMA.16816.F32 R20, R132, R54, RZ ;  /* 0x000000368414723c */ /* 0x000fe200000018ff */
[----:B------:R-:W1:Y:S07]  /*d990*/  LDSM.16.M88.4 R52, [R201+0x3800] ;  /* 0x00380000c934783b */ /* 0x000e6e0000000200 */
[----:B------:R-:W-:Y:S01]  /*d9a0*/  HMMA.16816.F32 R104, R136, R58, R16 ;  /* 0x0000003a8868723c */ /* 0x000fe20000001810 */
[----:B------:R-:W2:Y:S07]  /*d9b0*/  LDSM.16.M88.4 R56, [R2+0x1800] ;  /* 0x001800000238783b */ /* 0x000eae0000000200 */
[----:B------:R-:W-:Y:S08]  /*d9c0*/  HMMA.16816.F32 R16, R132, R64, RZ ;  /* 0x000000408410723c */ /* 0x000ff000000018ff */
[----:B------:R-:W-:Y:S08]  /*d9d0*/  HMMA.16816.F32 R64, R136, R118, R4 ;  /* 0x000000768840723c */ /* 0x000ff00000001804 */
[----:B------:R-:W-:Y:S01]  /*d9e0*/  HMMA.16816.F32 R4, R156, R42, R92 ;  /* 0x0000002a9c04723c */ /* 0x000fe2000000185c */
[----:B------:R-:W4:Y:S04]  /*d9f0*/  LDSM.16.M88.4 R40, [R200+-0x3000] ;  /* 0xffd00000c828783b */ /* 0x000f280000000200 */
[----:B------:R-:W-:Y:S03]  /*da00*/  LDSM.16.M88.4 R92, [R201+0x4000] ;  /* 0x00400000c95c783b */ /* 0x000fe60000000200 */
[----:B------:R-:W-:Y:S08]  /*da10*/  HMMA.16816.F32 R140, R136, R122, R12 ;  /* 0x0000007a888c723c */ /* 0x000ff0000000180c */
[----:B---3--:R-:W-:Y:S08]  /*da20*/  HMMA.16816.F32 R12, R168, R28, R24 ;  /* 0x0000001ca80c723c */ /* 0x008ff00000001818 */
[C---:B-----5:R-:W-:Y:S01]  /*da30*/  HMMA.16816.F32 R144, R136.reuse, R116, R8 ;  /* 0x000000748890723c */ /* 0x060fe20000001808 */
[----:B------:R-:W3:Y:S07]  /*da40*/  LDSM.16.M88.4 R8, [R2+0x2000] ;  /* 0x002000000208783b */ /* 0x000eee0000000200 */
[C---:B------:R-:W-:Y:S01]  /*da50*/  HMMA.16816.F32 R100, R136.reuse, R60, R32 ;  /* 0x0000003c8864723c */ /* 0x040fe20000001820 */
[----:B------:R-:W1:Y:S07]  /*da60*/  LDSM.16.M88.4 R32, [R2+0x1000] ;  /* 0x001000000220783b */ /* 0x000e6e0000000200 */
[----:B------:R-:W-:Y:S08]  /*da70*/  HMMA.16816.F32 R48, R136, R120, R16 ;  /* 0x000000788830723c */ /* 0x000ff00000001810 */
[----:B------:R-:W-:Y:S01]  /*da80*/  HMMA.16816.F32 R16, R156, R44, R108 ;  /* 0x0000002c9c10723c */ /* 0x000fe2000000186c */
[----:B------:R-:W-:Y:S07]  /*da90*/  LDSM.16.M88.4 R108, [R200] ;  /* 0x00000000c86c783b */ /* 0x000fee0000000200 */
[----:B------:R-:W-:Y:S01]  /*daa0*/  HMMA.16816.F32 R60, R136, R90, R20 ;  /* 0x0000005a883c723c */ /* 0x000fe20000001814 */
[----:B------:R-:W3:Y:S04]  /*dab0*/  LDSM.16.M88.4 R20, [R2+0x2800] ;  /* 0x002800000214783b */ /* 0x000ee80000000200 */
[----:B------:R-:W-:Y:S03]  /*dac0*/  LDSM.16.M88.4 R88, [R206+0x4000] ;  /* 0x00400000ce58783b */ /* 0x000fe60000000200 */
[----:B------:R-:W-:Y:S01]  /*dad0*/  HMMA.16816.F32 R112, R156, R46, R112 ;  /* 0x0000002e9c70723c */ /* 0x000fe20000001870 */
[----:B------:R-:W3:Y:S07]  /*dae0*/  LDSM.16.M88.4 R44, [R2+0x3000] ;  /* 0x00300000022c783b */ /* 0x000eee0000000200 */
[----:B------:R-:W-:Y:S08]  /*daf0*/  HMMA.16816.F32 R4, R168, R30, R4 ;  /* 0x0000001ea804723c */ /* 0x000ff00000001804 */
[----:B-1----:R-:W-:Y:S08]  /*db00*/  HMMA.16816.F32 R12, R176, R52, R12 ;  /* 0x00000034b00c723c */ /* 0x002ff0000000180c */
[----:B--2---:R-:W-:Y:S01]  /*db10*/  HMMA.16816.F32 R120, R156, R58, R104 ;  /* 0x0000003a9c78723c */ /* 0x004fe20000001868 */
[----:B------:R-:W1:Y:S07]  /*db20*/  LDSM.16.M88.4 R104, [R2+0x3800] ;  /* 0x003800000268783b */ /* 0x000e6e0000000200 */
[----:B----4-:R-:W-:Y:S08]  /*db30*/  HMMA.16816.F32 R16, R168, R40, R16 ;  /* 0x00000028a810723c */ /* 0x010ff00000001810 */
[C---:B---3--:R-:W-:Y:S08]  /*db40*/  HMMA.16816.F32 R116, R156.reuse, R8, R96 ;  /* 0x000000089c74723c */ /* 0x048ff00000001860 */
[----:B------:R-:W-:Y:S01]  /*db50*/  HMMA.16816.F32 R96, R156, R10, R60 ;  /* 0x0000000a9c60723c */ /* 0x000fe2000000183c */
[----:B------:R-:W2:Y:S07]  /*db60*/  LDSM.16.M88.4 R60, [R200+-0x800] ;  /* 0xfff80000c83c783b */ /* 0x000eae0000000200 */
[----:B------:R-:W-:Y:S01]  /*db70*/  HMMA.16816.F32 R4, R176, R54, R4 ;  /* 0x00000036b004723c */ /* 0x000fe20000001804 */
[----:B------:R-:W3:Y:S07]  /*db80*/  LDSM.16.M88.4 R52, [R200+-0x2000] ;  /* 0xffe00000c834783b */ /* 0x000eee0000000200 */
[C---:B------:R-:W-:Y:S08]  /*db90*/  HMMA.16816.F32 R100, R156.reuse, R32, R100 ;  /* 0x000000209c64723c */ /* 0x040ff00000001864 */
[----:B------:R-:W-:Y:S01]  /*dba0*/  HMMA.16816.F32 R124, R156, R34, R84 ;  /* 0x000000229c7c723c */ /* 0x000fe20000001854 */
[----:B------:R-:W4:Y:S07]  /*dbb0*/  LDSM.16.M88.4 R32, [R200+-0x1000] ;  /* 0xfff00000c820783b */ /* 0x000f2e0000000200 */
[----:B------:R-:W-:Y:S08]  /*dbc0*/  HMMA.16816.F32 R12, R180, R80, R12 ;  /* 0x00000050b40c723c */ /* 0x000ff0000000180c */
[C---:B------:R-:W-:Y:S01]  /*dbd0*/  HMMA.16816.F32 R84, R156.reuse, R20, R48 ;  /* 0x000000149c54723c */ /* 0x040fe20000001830 */
[----:B------:R-:W-:Y:S07]  /*dbe0*/  LDSM.16.M88.4 R48, [R200+-0x1800] ;  /* 0xffe80000c830783b */ /* 0x000fee0000000200 */
[C---:B------:R-:W-:Y:S08]  /*dbf0*/  HMMA.16816.F32 R28, R156.reuse, R22, R140 ;  /* 0x000000169c1c723c */ /* 0x040ff0000000188c */
[----:B------:R-:W-:Y:S08]  /*dc00*/  HMMA.16816.F32 R24, R156, R44, R144 ;  /* 0x0000002c9c18723c */ /* 0x000ff00000001890 */
[----:B------:R-:W-:Y:S01]  /*dc10*/  HMMA.16816.F32 R20, R168, R42, R112 ;  /* 0x0000002aa814723c */ /* 0x000fe20000001870 */
[----:B------:R-:W1:Y:S07]  /*dc20*/  LDSM.16.M88.4 R40, [R201+0x4800] ;  /* 0x00480000c928783b */ /* 0x000e6e0000000200 */
[----:B------:R-:W-:Y:S08]  /*dc30*/  HMMA.16816.F32 R16, R176, R92, R16 ;  /* 0x0000005cb010723c */ /* 0x000ff00000001810 */
[----:B------:R-:W-:Y:S08]  /*dc40*/  HMMA.16816.F32 R128, R156, R56, R72 ;  /* 0x000000389c80723c */ /* 0x000ff00000001848 */
[----:B------:R-:W-:Y:S01]  /*dc50*/  HMMA.16816.F32 R8, R180, R82, R4 ;  /* 0x00000052b408723c */ /* 0x000fe20000001804 */
[----:B------:R-:W-:Y:S07]  /*dc60*/  LDSM.16.M88.4 R80, [R201+0x5000] ;  /* 0x00500000c950783b */ /* 0x000fee0000000200 */
[----:B------:R-:W-:Y:S08]  /*dc70*/  HMMA.16816.F32 R64, R156, R46, R64 ;  /* 0x0000002e9c40723c */ /* 0x000ff00000001840 */
[C---:B------:R-:W-:Y:S08]  /*dc80*/  HMMA.16816.F32 R72, R168.reuse, R76, R100 ;  /* 0x0000004ca848723c */ /* 0x040ff00000001864 */
[----:B------:R-:W-:Y:S01]  /*dc90*/  HMMA.16816.F32 R44, R168, R78, R124 ;  /* 0x0000004ea82c723c */ /* 0x000fe2000000187c */
[----:B------:R-:W4:Y:S07]  /*dca0*/  LDSM.16.M88.4 R76, [R2+0x4000] ;  /* 0x00400000024c783b */ /* 0x000f2e0000000200 */
[----:B-1----:R-:W-:Y:S08]  /*dcb0*/  HMMA.16816.F32 R4, R188, R104, R12 ;  /* 0x00000068bc04723c */ /* 0x002ff0000000180c */
[----:B--2---:R-:W-:Y:S08]  /*dcc0*/  HMMA.16816.F32 R112, R168, R60, R24 ;  /* 0x0000003ca870723c */ /* 0x004ff00000001818 */
[----:B------:R-:W-:Y:S08]  /*dcd0*/  HMMA.16816.F32 R24, R176, R94, R20 ;  /* 0x0000005eb018723c */ /* 0x000ff00000001814 */
[----:B------:R-:W-:Y:S08]  /*dce0*/  HMMA.16816.F32 R20, R180, R88, R16 ;  /* 0x00000058b414723c */ /* 0x000ff00000001810 */
[C---:B---3--:R-:W-:Y:S08]  /*dcf0*/  HMMA.16816.F32 R56, R168.reuse, R52, R128 ;  /* 0x00000034a838723c */ /* 0x048ff00000001880 */
[C---:B------:R-:W-:Y:S08]  /*dd00*/  HMMA.16816.F32 R52, R168.reuse, R54, R120 ;  /* 0x00000036a834723c */ /* 0x040ff00000001878 */
[C---:B----4-:R-:W-:Y:S08]  /*dd10*/  HMMA.16816.F32 R84, R168.reuse, R32, R84 ;  /* 0x00000020a854723c */ /* 0x050ff00000001854 */
[----:B------:R-:W-:Y:S01]  /*dd20*/  HMMA.16816.F32 R100, R168, R34, R28 ;  /* 0x00000022a864723c */ /* 0x000fe2000000181c */
[----:B------:R-:W1:Y:S04]  /*dd30*/  LDSM.16.M88.4 R32, [R206+0x4800] ;  /* 0x00480000ce20783b */ /* 0x000e680000000200 */
[----:B------:R-:W-:Y:S03]  /*dd40*/  LDSM.16.M88.4 R28, [R206+0x5000] ;  /* 0x00500000ce1c783b */ /* 0x000fe60000000200 */
[----:B------:R-:W-:Y:S08]  /*dd50*/  HMMA.16816.F32 R16, R188, R106, R8 ;  /* 0x0000006abc10723c */ /* 0x000ff00000001808 */
[----:B------:R-:W-:Y:S01]  /*dd60*/  HMMA.16816.F32 R92, R168, R62, R64 ;  /* 0x0000003ea85c723c */ /* 0x000fe20000001840 */
[----:B------:R-:W2:Y:S07]  /*dd70*/  LDSM.16.M88.4 R60, [R200+0x800] ;  /* 0x00080000c83c783b */ /* 0x000eae0000000200 */
[----:B------:R-:W-:Y:S08]  /*dd80*/  HMMA.16816.F32 R4, R192, R108, R4 ;  /* 0x0000006cc004723c */ /* 0x000ff00000001804 */
[----:B------:R-:W-:Y:S08]  /*dd90*/  HMMA.16816.F32 R12, R176, R40, R72 ;  /* 0x00000028b00c723c */ /* 0x000ff00000001848 */
[----:B------:R-:W-:Y:S08]  /*dda0*/  HMMA.16816.F32 R8, R188, R76, R20 ;  /* 0x0000004cbc08723c */ /* 0x000ff00000001814 */
[----:B------:R-:W-:Y:S01]  /*ddb0*/  HMMA.16816.F32 R24, R180, R90, R24 ;  /* 0x0000005ab418723c */ /* 0x000fe20000001818 */
[----:B------:R-:W-:-:S04]  /*ddc0*/  FMUL.FTZ R0, R4, c[0x0][0x320] ;  /* 0x0000c80004007a20 */ /* 0x000fc80000410000 */
[----:B------:R3:W4:Y:S03]  /*ddd0*/  MUFU.TANH R121, R0 ;  /* 0x0000000000797308 */ /* 0x0007260000002400 */
[C---:B------:R-:W-:Y:S01]  /*dde0*/  HMMA.16816.F32 R64, R176.reuse, R80, R56 ;  /* 0x00000050b040723c */ /* 0x040fe20000001838 */
[----:B------:R-:W-:Y:S07]  /*ddf0*/  LDSM.16.M88.4 R56, [R201+0x6000] ;  /* 0x00600000c938783b */ /* 0x000fee0000000200 */
[----:B------:R-:W-:Y:S01]  /*de00*/  HMMA.16816.F32 R80, R176, R82, R52 ;  /* 0x00000052b050723c */ /* 0x000fe20000001834 */
[----:B------:R-:W-:Y:S01]  /*de10*/  LDSM.16.M88.4 R52, [R2+0x4800] ;  /* 0x004800000234783b */ /* 0x000fe20000000200 */
[----:B---3--:R-:W-:-:S06]  /*de20*/  FMUL.FTZ R0, R5, c[0x0][0x320] ;  /* 0x0000c80005007a20 */ /* 0x008fcc0000410000 */
[----:B------:R-:W-:Y:S01]  /*de30*/  HMMA.16816.F32 R16, R192, R110, R16 ;  /* 0x0000006ec010723c */ /* 0x000fe20000001810 */
[----:B------:R3:W1:Y:S07]  /*de40*/  MUFU.TANH R120, R0 ;  /* 0x0000000000787308 */ /* 0x00066e0000002400 */
[C---:B------:R-:W-:Y:S08]  /*de50*/  HMMA.16816.F32 R116, R168.reuse, R48, R116 ;  /* 0x00000030a874723c */ /* 0x040ff00000001874 */
[----:B------:R-:W-:Y:S01]  /*de60*/  HMMA.16816.F32 R96, R168, R50, R96 ;  /* 0x00000032a860723c */ /* 0x000fe20000001860 */
[----:B---3--:R-:W-:-:S04]  /*de70*/  FMUL.FTZ R0, R6, c[0x0][0x320] ;  /* 0x0000c80006007a20 */ /* 0x008fc80000410000 */
[----:B------:R3:W2:Y:S03]  /*de80*/  MUFU.TANH R111, R0 ;  /* 0x00000000006f7308 */ /* 0x0006a60000002400 */
[----:B------:R-:W-:Y:S01]  /*de90*/  HMMA.16816.F32 R48, R176, R42, R44 ;  /* 0x0000002ab030723c */ /* 0x000fe2000000182c */
[----:B------:R-:W4:Y:S04]  /*dea0*/  LDSM.16.M88.4 R44, [R201+0x5800] ;  /* 0x00580000c92c783b */ /* 0x000f280000000200 */
[----:B------:R-:W4:Y:S03]  /*deb0*/  LDSM.16.M88.4 R40, [R200+0x1000] ;  /* 0x00100000c828783b */ /* 0x000f260000000200 */
[----:B-1----:R-:W-:Y:S01]  /*dec0*/  HMMA.16816.F32 R12, R180, R32, R12 ;  /* 0x00000020b40c723c */ /* 0x002fe2000000180c */
[----:B---3--:R-:W-:-:S07]  /*ded0*/  FMUL.FTZ R0, R7, c[0x0][0x320] ;  /* 0x0000c80007007a20 */ /* 0x008fce0000410000 */
[----:B--2---:R-:W-:Y:S01]  /*dee0*/  HMMA.16816.F32 R4, R192, R60, R8 ;  /* 0x0000003cc004723c */ /* 0x004fe20000001808 */
[----:B------:R1:W2:Y:S07]  /*def0*/  MUFU.TANH R110, R0 ;  /* 0x00000000006e7308 */ /* 0x0002ae0000002400 */
[----:B------:R-:W-:Y:S08]  /*df00*/  HMMA.16816.F32 R8, R188, R78, R24 ;  /* 0x0000004ebc08723c */ /* 0x000ff00000001818 */
[----:B------:R-:W-:Y:S01]  /*df10*/  HMMA.16816.F32 R20, R180, R34, R48 ;  /* 0x00000022b414723c */ /* 0x000fe20000001830 */
[----:B-1----:R-:W-:Y:S01]  /*df20*/  FMUL.FTZ R0, R16, c[0x0][0x320] ;  /* 0x0000c80010007a20 */ /* 0x002fe20000410000 */
[----:B------:R-:W1:Y:S03]  /*df30*/  LDSM.16.M88.4 R32, [R2+0x5000] ;  /* 0x005000000220783b */ /* 0x000e660000000200 */
[----:B------:R3:W1:Y:S01]  /*df40*/  MUFU.TANH R109, R0 ;  /* 0x00000000006d7308 */ /* 0x0006620000002400 */
[----:B------:R-:W-:Y:S02]  /*df50*/  LDSM.16.M88.4 R48, [R2+0x5800] ;  /* 0x005800000230783b */ /* 0x000fe40000000200 */
[C---:B----4-:R-:W-:Y:S08]  /*df60*/  HMMA.16816.F32 R76, R176.reuse, R44, R116 ;  /* 0x0000002cb04c723c */ /* 0x050ff00000001874 */
[----:B------:R-:W-:Y:S01]  /*df70*/  HMMA.16816.F32 R72, R176, R46, R96 ;  /* 0x0000002eb048723c */ /* 0x000fe20000001860 */
[----:B------:R-:W4:Y:S01]  /*df80*/  LDSM.16.M88.4 R44, [R206+0x5800] ;  /* 0x00580000ce2c783b */ /* 0x000f220000000200 */
[----:B---3--:R-:W-:-:S04]  /*df90*/  FMUL.FTZ R0, R17, c[0x0][0x320] ;  /* 0x0000c80011007a20 */ /* 0x008fc80000410000 */
[----:B------:R3:W1:Y:S02]  /*dfa0*/  MUFU.TANH R108, R0 ;  /* 0x00000000006c7308 */ /* 0x0006640000002400 */
[----:B---3--:R-:W-:-:S06]  /*dfb0*/  FMUL.FTZ R0, R18, c[0x0][0x320] ;  /* 0x0000c80012007a20 */ /* 0x008fcc0000410000 */
[----:B------:R3:W1:Y:S02]  /*dfc0*/  MUFU.TANH R107, R0 ;  /* 0x00000000006b7308 */ /* 0x0006640000002400 */
[----:B---3--:R-:W-:Y:S02]  /*dfd0*/  FMUL.FTZ R0, R19, c[0x0][0x320] ;  /* 0x0000c80013007a20 */ /* 0x008fe40000410000 */
[----:B------:R-:W-:Y:S04]  /*dfe0*/  HMMA.16816.F32 R16, R188, R52, R12 ;  /* 0x00000034bc10723c */ /* 0x000fe8000000180c */
[----:B------:R3:W1:Y:S04]  /*dff0*/  MUFU.TANH R106, R0 ;  /* 0x00000000006a7308 */ /* 0x0006680000002400 */
[----:B------:R-:W-:Y:S01]  /*e000*/  HMMA.16816.F32 R12, R192, R62, R8 ;  /* 0x0000003ec00c723c */ /* 0x000fe20000001808 */
[----:B------:R-:W2:Y:S07]  /*e010*/  LDSM.16.M88.4 R60, [R201+0x6800] ;  /* 0x00680000c93c783b */ /* 0x000eae0000000200 */
[----:B------:R-:W-:Y:S01]  /*e020*/  HMMA.16816.F32 R8, R180, R28, R64 ;  /* 0x0000001cb408723c */ /* 0x000fe20000001840 */
[----:B---3--:R-:W-:-:S04]  /*e030*/  FMUL.FTZ R0, R4, c[0x0][0x320] ;  /* 0x0000c80004007a20 */ /* 0x008fc80000410000 */
[----:B------:R3:W1:Y:S03]  /*e040*/  MUFU.TANH R105, R0 ;  /* 0x0000000000697308 */ /* 0x0006660000002400 */
[----:B------:R-:W-:Y:S08]  /*e050*/  HMMA.16816.F32 R24, R192, R40, R16 ;  /* 0x00000028c018723c */ /* 0x000ff00000001810 */
[----:B------:R-:W-:Y:S01]  /*e060*/  HMMA.16816.F32 R64, R176, R56, R84 ;  /* 0x00000038b040723c */ /* 0x000fe20000001854 */
[----:B---3--:R-:W-:-:S07]  /*e070*/  FMUL.FTZ R0, R5, c[0x0][0x320] ;  /* 0x0000c80005007a20 */ /* 0x008fce0000410000 */
[----:B-1----:R-:W-:Y:S01]  /*e080*/  HMMA.16816.F32 R16, R188, R32, R8 ;  /* 0x00000020bc10723c */ /* 0x002fe20000001808 */
[----:B------:R1:W3:Y:S02]  /*e090*/  MUFU.TANH R104, R0 ;  /* 0x0000000000687308 */ /* 0x0002e40000002400 */
[----:B-1----:R-:W-:-:S06]  /*e0a0*/  FMUL.FTZ R0, R6, c[0x0][0x320] ;  /* 0x0000c80006007a20 */ /* 0x002fcc0000410000 */
[----:B------:R1:W1:Y:S02]  /*e0b0*/  MUFU.TANH R91, R0 ;  /* 0x00000000005b7308 */ /* 0x0002640000002400 */
[----:B-1----:R-:W-:Y:S02]  /*e0c0*/  FMUL.FTZ R0, R7, c[0x0][0x320] ;  /* 0x0000c80007007a20 */ /* 0x002fe40000410000 */
[----:B------:R-:W-:Y:S01]  /*e0d0*/  HMMA.16816.F32 R4, R188, R54, R20 ;  /* 0x00000036bc04723c */ /* 0x000fe20000001814 */
[----:B------:R-:W1:Y:S03]  /*e0e0*/  LDSM.16.M88.4 R52, [R200+0x1800] ;  /* 0x00180000c834783b */ /* 0x000e660000000200 */
[----:B------:R2:W1:Y:S04]  /*e0f0*/  MUFU.TANH R90, R0 ;  /* 0x00000000005a7308 */ /* 0x0004680000002400 */
[----:B------:R-:W-:Y:S01]  /*e100*/  HMMA.16816.F32 R20, R180, R30, R80 ;  /* 0x0000001eb414723c */ /* 0x000fe20000001850 */
[----:B------:R-:W1:Y:S01]  /*e110*/  LDSM.16.M88.4 R28, [R206+0x6000] ;  /* 0x00600000ce1c783b */ /* 0x000e620000000200 */
[----:B--2---:R-:W-:-:S04]  /*e120*/  FMUL.FTZ R0, R12, c[0x0][0x320] ;  /* 0x0000c8000c007a20 */ /* 0x004fc80000410000 */
[----:B------:R2:W1:Y:S10]  /*e130*/  MUFU.TANH R89, R0 ;  /* 0x0000000000597308 */ /* 0x0004740000002400 */
[----:B------:R-:W-:Y:S01]  /*e140*/  HMMA.16816.F32 R4, R192, R42, R4 ;  /* 0x0000002ac004723c */ /* 0x000fe20000001804 */
[----:B------:R-:W1:Y:S07]  /*e150*/  LDSM.16.M88.4 R40, [R200+0x2000] ;  /* 0x00200000c828783b */ /* 0x000e6e0000000200 */
[----:B------:R-:W-:Y:S01]  /*e160*/  HMMA.16816.F32 R8, R188, R34, R20 ;  /* 0x00000022bc08723c */ /* 0x000fe20000001814 */
[----:B--2---:R-:W-:-:S07]  /*e170*/  FMUL.FTZ R0, R13, c[0x0][0x320] ;  /* 0x0000c8000d007a20 */ /* 0x004fce0000410000 */
[----:B----4-:R-:W-:Y:S01]  /*e180*/  HMMA.16816.F32 R20, R180, R46, R72 ;  /* 0x0000002eb414723c */ /* 0x010fe20000001848 */
[----:B------:R2:W4:Y:S07]  /*e190*/  MUFU.TANH R88, R0 ;  /* 0x0000000000587308 */ /* 0x00052e0000002400 */
[C---:B------:R-:W-:Y:S08]  /*e1a0*/  HMMA.16816.F32 R32, R176.reuse, R58, R100 ;  /* 0x0000003ab020723c */ /* 0x040ff00000001864 */
[----:B------:R-:W-:Y:S01]  /*e1b0*/  HMMA.16816.F32 R56, R176, R60, R112 ;  /* 0x0000003cb038723c */ /* 0x000fe20000001870 */
[----:B--2---:R-:W-:-:S04]  /*e1c0*/  FMUL.FTZ R0, R14, c[0x0][0x320] ;  /* 0x0000c8000e007a20 */ /* 0x004fc80000410000 */
[----:B------:R2:W1:Y:S02]  /*e1d0*/  MUFU.TANH R38, R0 ;  /* 0x0000000000267308 */ /* 0x0004640000002400 */
[----:B--2---:R-:W-:Y:S02]  /*e1e0*/  FMUL.FTZ R0, R15, c[0x0][0x320] ;  /* 0x0000c8000f007a20 */ /* 0x004fe40000410000 */
[----:B------:R-:W-:Y:S01]  /*e1f0*/  HMMA.16816.F32 R12, R180, R44, R76 ;  /* 0x0000002cb40c723c */ /* 0x000fe2000000184c */
[----:B------:R-:W-:Y:S03]  /*e200*/  LDSM.16.M88.4 R44, [R200+0x2800] ;  /* 0x00280000c82c783b */ /* 0x000fe60000000200 */
        /* <DEDUP_REMOVED lines=8> */
[----:B-1----:R-:W-:Y:S04]  /*e290*/  HMMA.16816.F32 R24, R192, R52, R16 ;  /* 0x00000034c018723c */ /* 0x002fe80000001810 */
[----:B------:R1:W2:Y:S04]  /*e2a0*/  MUFU.TANH R78, R0 ;  /* 0x00000000004e7308 */ /* 0x0002a80000002400 */
[----:B------:R-:W-:Y:S08]  /*e2b0*/  HMMA.16816.F32 R16, R188, R48, R12 ;  /* 0x00000030bc10723c */ /* 0x000ff0000000180c */
[----:B------:R-:W-:Y:S01]  /*e2c0*/  HMMA.16816.F32 R12, R180, R28, R64 ;  /* 0x0000001cb40c723c */ /* 0x000fe20000001840 */
[----:B-1----:R-:W-:-:S04]  /*e2d0*/  FMUL.FTZ R0, R4, c[0x0][0x320] ;  /* 0x0000c80004007a20 */ /* 0x002fc80000410000 */
[----:B------:R1:W1:Y:S02]  /*e2e0*/  MUFU.TANH R77, R0 ;  /* 0x00000000004d7308 */ /* 0x0002640000002400 */
[----:B-1----:R-:W-:-:S06]  /*e2f0*/  FMUL.FTZ R0, R5, c[0x0][0x320] ;  /* 0x0000c80005007a20 */ /* 0x002fcc0000410000 */
[----:B------:R1:W1:Y:S02]  /*e300*/  MUFU.TANH R76, R0 ;  /* 0x00000000004c7308 */ /* 0x0002640000002400 */
[----:B-1----:R-:W-:-:S06]  /*e310*/  FMUL.FTZ R0, R6, c[0x0][0x320] ;  /* 0x0000c80006007a20 */ /* 0x002fcc0000410000 */
[----:B------:R1:W1:Y:S02]  /*e320*/  MUFU.TANH R74, R0 ;  /* 0x00000000004a7308 */ /* 0x0002640000002400 */
[----:B-1----:R-:W-:Y:S02]  /*e330*/  FMUL.FTZ R0, R7, c[0x0][0x320] ;  /* 0x0000c80007007a20 */ /* 0x002fe40000410000 */
[----:B------:R-:W-:Y:S01]  /*e340*/  HMMA.16816.F32 R4, R192, R54, R8 ;  /* 0x00000036c004723c */ /* 0x000fe20000001808 */
[----:B------:R-:W1:Y:S03]  /*e350*/  LDSM.16.M88.4 R52, [R2+0x6000] ;  /* 0x006000000234783b */ /* 0x000e660000000200 */
[----:B------:R2:W1:Y:S04]  /*e360*/  MUFU.TANH R72, R0 ;  /* 0x0000000000487308 */ /* 0x0004680000002400 */
[----:B------:R-:W-:Y:S01]  /*e370*/  HMMA.16816.F32 R8, R188, R50, R20 ;  /* 0x00000032bc08723c */ /* 0x000fe20000001814 */
[----:B------:R-:W3:Y:S07]  /*e380*/  LDSM.16.M88.4 R48, [R206+0x6800] ;  /* 0x00680000ce30783b */ /* 0x000eee0000000200 */
[----:B------:R-:W-:Y:S01]  /*e390*/  HMMA.16816.F32 R20, R192, R40, R16 ;  /* 0x00000028c014723c */ /* 0x000fe20000001810 */
[----:B--2---:R-:W-:-:S04]  /*e3a0*/  FMUL.FTZ R0, R24, c[0x0][0x320] ;  /* 0x0000c80018007a20 */ /* 0x004fc80000410000 */
[----:B------:R2:W1:Y:S11]  /*e3b0*/  MUFU.TANH R70, R0 ;  /* 0x0000000000467308 */ /* 0x0004760000002400 */
[----:B------:R-:W-:Y:S01]  /*e3c0*/  HMMA.16816.F32 R8, R192, R42, R8 ;  /* 0x0000002ac008723c */ /* 0x000fe20000001808 */
[----:B--2---:R-:W-:-:S07]  /*e3d0*/  FMUL.FTZ R0, R25, c[0x0][0x320] ;  /* 0x0000c80019007a20 */ /* 0x004fce0000410000 */
[----:B-1----:R-:W-:Y:S01]  /*e3e0*/  HMMA.16816.F32 R16, R188, R52, R12 ;  /* 0x00000034bc10723c */ /* 0x002fe2000000180c */
[----:B------:R1:W2:Y:S07]  /*e3f0*/  MUFU.TANH R73, R0 ;  /* 0x0000000000497308 */ /* 0x0002ae0000002400 */
[----:B---3--:R-:W-:Y:S01]  /*e400*/  HMMA.16816.F32 R12, R180, R48, R56 ;  /* 0x00000030b40c723c */ /* 0x008fe20000001838 */
[----:B-1----:R-:W-:-:S04]  /*e410*/  FMUL.FTZ R0, R26, c[0x0][0x320] ;  /* 0x0000c8001a007a20 */ /* 0x002fc80000410000 */
[----:B------:R1:W3:Y:S02]  /*e420*/  MUFU.TANH R69, R0 ;  /* 0x0000000000457308 */ /* 0x0002e40000002400 */
[----:B-1----:R-:W-:Y:S02]  /*e430*/  FMUL.FTZ R0, R27, c[0x0][0x320] ;  /* 0x0000c8001b007a20 */ /* 0x002fe40000410000 */
[----:B------:R-:W-:Y:S01]  /*e440*/  HMMA.16816.F32 R24, R180, R30, R32 ;  /* 0x0000001eb418723c */ /* 0x000fe20000001820 */
[----:B------:R-:W1:Y:S03]  /*e450*/  LDSM.16.M88.4 R32, [R2+0x6800] ;  /* 0x006800000220783b */ /* 0x000e660000000200 */
[----:B------:R2:W1:Y:S01]  /*e460*/  MUFU.TANH R67, R0 ;  /* 0x0000000000437308 */ /* 0x0004620000002400 */
[----:B------:R-:W3:Y:S01]  /*e470*/  LDSM.16.M88.4 R28, [R200+0x3000] ;  /* 0x00300000c81c783b */ /* 0x000ee20000000200 */
[----:B------:R-:W-:-:S04]  /*e480*/  DEPBAR.LE SB0, 0x0 ;  /* 0x000080000000791a */ /* 0x000fc80000000000 */
[----:B--2---:R-:W-:-:S04]  /*e490*/  FMUL.FTZ R0, R4, c[0x0][0x320] ;  /* 0x0000c80004007a20 */ /* 0x004fc80000410000 */
[----:B------:R2:W1:Y:S10]  /*e4a0*/  MUFU.TANH R66, R0 ;  /* 0x0000000000427308 */ /* 0x0004740000002400 */
[----:B------:R-:W-:Y:S01]  /*e4b0*/  HMMA.16816.F32 R24, R188, R54, R24 ;  /* 0x00000036bc18723c */ /* 0x000fe20000001818 */
[----:B--2---:R-:W-:-:S07]  /*e4c0*/  FMUL.FTZ R0, R5, c[0x0][0x320] ;  /* 0x0000c80005007a20 */ /* 0x004fce0000410000 */
[----:B-1----:R-:W-:Y:S01]  /*e4d0*/  HMMA.16816.F32 R12, R188, R32, R12 ;  /* 0x00000020bc0c723c */ /* 0x002fe2000000180c */
[----:B------:R1:W2:Y:S02]  /*e4e0*/  MUFU.TANH R65, R0 ;  /* 0x0000000000417308 */ /* 0x0002a40000002400 */
[----:B-1----:R-:W-:-:S06]  /*e4f0*/  FMUL.FTZ R0, R6, c[0x0][0x320] ;  /* 0x0000c80006007a20 */ /* 0x002fcc0000410000 */
[----:B------:R1:W1:Y:S02]  /*e500*/  MUFU.TANH R64, R0 ;  /* 0x0000000000407308 */ /* 0x0002640000002400 */
[----:B-1----:R-:W-:Y:S02]  /*e510*/  FMUL.FTZ R0, R7, c[0x0][0x320] ;  /* 0x0000c80007007a20 */ /* 0x002fe40000410000 */
[----:B------:R-:W-:Y:S04]  /*e520*/  HMMA.16816.F32 R4, R176, R62, R92 ;  /* 0x0000003eb004723c */ /* 0x000fe8000000185c */
[----:B------:R1:W1:Y:S02]  /*e530*/  MUFU.TANH R61, R0 ;  /* 0x00000000003d7308 */ /* 0x0002640000002400 */
[----:B-1----:R-:W-:-:S06]  /*e540*/  FMUL.FTZ R0, R20, c[0x0][0x320] ;  /* 0x0000c80014007a20 */ /* 0x002fcc0000410000 */
[----:B------:R1:W1:Y:S11]  /*e550*/  MUFU.TANH R60, R0 ;  /* 0x00000000003c7308 */ /* 0x0002760000002400 */
[----:B------:R-:W-:Y:S01]  /*e560*/  @!UPT UIADD3 URZ, URZ, URZ, URZ ;  /* 0x0000003f3f3ff290 */ /* 0x000fe2000fffe03f */
[----:B------:R-:W-:Y:S01]  /*e570*/  HMMA.16816.F32 R4, R180, R50, R4 ;  /* 0x00000032b404723c */ /* 0x000fe20000001804 */
[----:B-1----:R-:W-:-:S04]  /*e580*/  FMUL.FTZ R0, R21, c[0x0][0x320] ;  /* 0x0000c80015007a20 */ /* 0x002fc80000410000 */
[----:B------:R1:W1:Y:S11]  /*e590*/  MUFU.TANH R53, R0 ;  /* 0x0000000000357308 */ /* 0x0002760000002400 */
[----:B------:R-:W-:Y:S08]  /*e5a0*/  @!UPT UIADD3 URZ, URZ, URZ, URZ ;  /* 0x0000003f3f3ff290 */ /* 0x000ff0000fffe03f */
[----:B------:R-:W-:Y:S01]  /*e5b0*/  HMMA.16816.F32 R4, R188, R34, R4 ;  /* 0x00000022bc04723c */ /* 0x000fe20000001804 */
[----:B-1----:R-:W-:-:S04]  /*e5c0*/  FMUL.FTZ R0, R22, c[0x0][0x320] ;  /* 0x0000c80016007a20 */ /* 0x002fc80000410000 */
[----:B------:R1:W1:Y:S11]  /*e5d0*/  MUFU.TANH R52, R0 ;  /* 0x0000000000347308 */ /* 0x0002760000002400 */
[----:B------:R-:W-:Y:S08]  /*e5e0*/  @!UPT UIADD3 URZ, URZ, URZ, URZ ;  /* 0x0000003f3f3ff290 */ /* 0x000ff0000fffe03f */
[----:B---3--:R-:W-:Y:S01]  /*e5f0*/  HMMA.16816.F32 R4, R192, R30, R4 ;  /* 0x0000001ec004723c */ /* 0x008fe20000001804 */
[----:B-1----:R-:W-:-:S07]  /*e600*/  FMUL.FTZ R0, R23, c[0x0][0x320] ;  /* 0x0000c80017007a20 */ /* 0x002fce0000410000 */
[C---:B------:R-:W-:Y:S01]  /*e610*/  HMMA.16816.F32 R20, R192.reuse, R44, R16 ;  /* 0x0000002cc014723c */ /* 0x040fe20000001810 */
[----:B------:R1:W3:Y:S07]  /*e620*/  MUFU.TANH R49, R0 ;  /* 0x0000000000317308 */ /* 0x0002ee0000002400 */
        /* <DEDUP_REMOVED lines=42> */
[----:B------:R-:W-:Y:S06]  /*e8d0*/  BAR.SYNC.DEFER_BLOCKING 0x0 ;  /* 0x0000000000007b1d */ /* 0x000fec0000010000 */
[----:B------:R-:W-:Y:S05]  /*e8e0*/  @!P0 BRA `(.L_x_332) ;  /* 0x0000034000008947 */ /* 0x000fea0003800000 */
[----:B-1234-:R-:W-:Y:S02]  /*e8f0*/  IADD3 R0, R241, -0x2, RZ ;  /* 0xfffffffef1007810 */ /* 0x01efe40007ffe0ff */
[----:B------:R-:W-:Y:S02]  /*e900*/  ISETP.GE.AND P3, PT, R228, 0x1, PT ;  /* 0x00000001e400780c */ /* 0x000fe40003f66270 */
[----:B------:R-:W-:-:S02]  /*e910*/  SHF.R.S32.HI R2, RZ, 0x1f, R0 ;  /* 0x0000001fff027819 */ /* 0x000fc40000011400 */
[C---:B------:R-:W-:Y:S02]  /*e920*/  ISETP.GE.AND P2, PT, R228.reuse, 0x21, PT ;  /* 0x00000021e400780c */ /* 0x040fe40003f46270 */
[----:B------:R-:W-:Y:S01]  /*e930*/  ISETP.GE.AND P1, PT, R228, 0x41, PT ;  /* 0x00000041e400780c */ /* 0x000fe20003f26270 */
[----:B------:R-:W-:Y:S02]  /*e940*/  IMAD R4, R2, c[0x0][0x1e0], RZ ;  /* 0x0000780002047a24 */ /* 0x000fe400078e02ff */
[----:B------:R-:W-:-:S04]  /*e950*/  IMAD.WIDE.U32 R2, R0, c[0x0][0x1e0], RZ ;  /* 0x0000780000027a25 */ /* 0x000fc800078e00ff */
        /* <DEDUP_REMOVED lines=12> */
[----:B------:R-:W-:Y:S02]  /*ea20*/  @P3 LEA.HI.X R9, R0, c[0x0][0x1cc], R4, 0x1, P0 ;  /* 0x0000730000093a11 */ /* 0x000fe400000f0c04 */
[----:B------:R-:W-:Y:S01]  /*ea30*/  @P2 IADD3 R0, P4, R5, R152, RZ ;  /* 0x0000009805002210 */ /* 0x000fe20007f9e0ff */
[----:B------:R-:W-:Y:S01]  /*ea40*/  @P1 IMAD.MOV.U32 R5, RZ, RZ, c[0x0][0x1e0] ;  /* 0x00007800ff051624 */ /* 0x000fe200078e00ff */
        /* <DEDUP_REMOVED lines=30> */
.L_x_332:
[----:B--234-:R-:W-:Y:S05]  /*ec30*/  BSYNC B0 ;  /* 0x0000000000007941 */ /* 0x01cfea0003800000 */
.L_x_331:
[----:B-1----:R-:W-:Y:S01]  /*ec40*/  LEA.HI R0, R217, R250, RZ, 0x5 ;  /* 0x000000fad9007211 */ /* 0x002fe200078f28ff */
[----:B------:R-:W0:Y:S03]  /*ec50*/  LDGDEPBAR ;  /* 0x00000000000079af */ /* 0x000e260000000000 */
[----:B------:R-:W-:-:S05]  /*ec60*/  LOP3.LUT R0, R0, 0xffffffe0, RZ, 0xc0, !PT ;  /* 0xffffffe000007812 */ /* 0x000fca00078ec0ff */
[----:B------:R-:W-:-:S05]  /*ec70*/  IMAD.IADD R0, R250, 0x1, -R0 ;  /* 0x00000001fa007824 */ /* 0x000fca00078e0a00 */
[----:B------:R-:W-:-:S04]  /*ec80*/  SHF.R.S32.HI R2, RZ, 0x1f, R0 ;  /* 0x0000001fff027819 */ /* 0x000fc80000011400 */
[----:B------:R-:W-:-:S04]  /*ec90*/  LEA.HI R2, R2, R0, RZ, 0x2 ;  /* 0x0000000002027211 */ /* 0x000fc800078f10ff */
[----:B------:R-:W-:-:S05]  /*eca0*/  LOP3.LUT R2, R2, 0x7ffffffc, RZ, 0xc0, !PT ;  /* 0x7ffffffc02027812 */ /* 0x000fca00078ec0ff */
[----:B------:R-:W-:-:S04]  /*ecb0*/  IMAD.IADD R0, R0, 0x1, -R2 ;  /* 0x0000000100007824 */ /* 0x000fc800078e0a02 */
[----:B------:R-:W-:-:S04]  /*ecc0*/  IMAD.SHL.U32 R0, R0, 0x2, RZ ;  /* 0x0000000200007824 */ /* 0x000fc800078e00ff */
[----:B------:R-:W-:-:S05]  /*ecd0*/  IMAD.IADD R0, R149, 0x1, -R0 ;  /* 0x0000000195007824 */ /* 0x000fca00078e0a00 */
        /* <DEDUP_REMOVED lines=14> */
[----:B------:R-:W-:Y:S02]  /*edc0*/  FSEL R20, R107, -INF , P2 ;  /* 0xff8000006b147808 */ /* 0x000fe40001000000 */
[----:B------:R-:W-:Y:S02]  /*edd0*/  ISETP.GT.AND P2, PT, R0, 0x18, PT ;  /* 0x000000180000780c */ /* 0x000fe40003f44270 */
[----:B------:R-:W-:Y:S02]  /*ede0*/  FSEL R25, R104, -INF , P6 ;  /* 0xff80000068197808 */ /* 0x000fe40003000000 */
[----:B------:R-:W-:-:S02]  /*edf0*/  FMNMX.FTZ R2, R24, R2, !PT ;  /* 0x0000000218027209 */ /* 0x000fc40007810000 */
[----:B------:R-:W-:Y:S02]  /*ee00*/  FSEL R10, R111, -INF , P1 ;  /* 0xff8000006f0a7808 */ /* 0x000fe40000800000 */
[----:B------:R-:W-:Y:S02]  /*ee10*/  ISETP.GT.AND P5, PT, R0, 0x19, PT ;  /* 0x000000190000780c */ /* 0x000fe40003fa4270 */
[----:B------:R-:W-:Y:S02]  /*ee20*/  FSEL R11, R110, -INF , P0 ;  /* 0xff8000006e0b7808 */ /* 0x000fe40000000000 */
[----:B------:R-:W-:Y:S02]  /*ee30*/  FSEL R26, R89, -INF , P2 ;  /* 0xff800000591a7808 */ /* 0x000fe40001000000 */
[----:B------:R-:W-:Y:S02]  /*ee40*/  FMNMX.FTZ R2, R25, R2, !PT ;  /* 0x0000000219027209 */ /* 0x000fe40007810000 */
[----:B------:R-:W-:-:S02]  /*ee50*/  ISETP.GT.AND P1, PT, R0, 0x20, PT ;  /* 0x000000200000780c */ /* 0x000fc40003f24270 */
        /* <DEDUP_REMOVED lines=20> */
[----:B------:R-:W-:Y:S02]  /*efa0*/  FSEL R38, R38, -INF , P2 ;  /* 0xff80000026267808 */ /* 0x000fe40001000000 */
[----:B------:R-:W-:Y:S02]  /*efb0*/  FSEL R86, R76, -INF , P4 ;  /* 0xff8000004c567808 */ /* 0x000fe40002000000 */
[----:B------:R-:W-:Y:S02]  /*efc0*/  ISETP.GT.AND P5, PT, R0, 0x30, PT ;  /* 0x000000300000780c */ /* 0x000fe40003fa4270 */
        /* <DEDUP_REMOVED lines=8> */
[----:B------:R-:W-:Y:S02]  /*f050*/  FSEL R146, R73, -INF , P3 ;  /* 0xff80000049927808 */ /* 0x000fe40001800000 */
[C---:B------:R-:W-:Y:S02]  /*f060*/  ISETP.GT.AND P3, PT, R0.reuse, 0x38, PT ;  /* 0x000000380000780c */ /* 0x040fe40003f64270 */
        /* <DEDUP_REMOVED lines=23> */
[----:B------:R-:W-:Y:S02]  /*f1e0*/  FMNMX.FTZ R3, R148, R3, !PT ;  /* 0x0000000394037209 */ /* 0x000fe40007810000 */
[----:B------:R-:W-:Y:S02]  /*f1f0*/  FMNMX.FTZ R2, R153, R2, !PT ;  /* 0x0000000299027209 */ /* 0x000fe40007810000 */
[----:B------:R-:W-:Y:S02]  /*f200*/  FSEL R161, R44, -INF , P0 ;  /* 0xff8000002ca17808 */ /* 0x000fe40000000000 */
[----:B------:R-:W-:-:S02]  /*f210*/  FSEL R151, R64, -INF , P3 ;  /* 0xff80000040977808 */ /* 0x000fc40001800000 */
[----:B------:R-:W-:Y:S02]  /*f220*/  FSEL R155, R45, -INF , P5 ;  /* 0xff8000002d9b7808 */ /* 0x000fe40002800000 */
[----:B------:R-:W-:Y:S02]  /*f230*/  FMNMX.FTZ R3, R149, R3, !PT ;  /* 0x0000000395037209 */ /* 0x000fe40007810000 */
[----:B------:R-:W-:Y:S02]  /*f240*/  FMNMX.FTZ R2, R154, R2, !PT ;  /* 0x000000029a027209 */ /* 0x000fe40007810000 */
[----:B------:R-:W-:Y:S02]  /*f250*/  ISETP.GT.AND P0, PT, R0, 0x50, PT ;  /* 0x000000500000780c */ /* 0x000fe40003f04270 */
[----:B------:R-:W-:Y:S02]  /*f260*/  FSEL R162, R49, -INF , P1 ;  /* 0xff80000031a27808 */ /* 0x000fe40000800000 */
[----:B------:R-:W-:-:S02]  /*f270*/  FSEL R150, R61, -INF , P6 ;  /* 0xff8000003d967808 */ /* 0x000fc40003000000 */
[----:B------:R-:W-:Y:S02]  /*f280*/  FSEL R166, R41, -INF , P0 ;  /* 0xff80000029a67808 */ /* 0x000fe40000000000 */
[C---:B------:R-:W-:Y:S02]  /*f290*/  ISETP.GT.AND P1, PT, R0.reuse, 0x51, PT ;  /* 0x000000510000780c */ /* 0x040fe40003f24270 */
        /* <DEDUP_REMOVED lines=9> */
[----:B------:R-:W-:-:S02]  /*f330*/  FMNMX.FTZ R3, R160, R3, !PT ;  /* 0x00000003a0037209 */ /* 0x000fc40007810000 */
[----:B------:R-:W-:Y:S02]  /*f340*/  FMNMX.FTZ R2, R172, R2, !PT ;  /* 0x00000002ac027209 */ /* 0x000fe40007810000 */
[----:B------:R-:W-:Y:S02]  /*f350*/  ISETP.GT.AND P3, PT, R0, 0x60, PT ;  /* 0x000000600000780c */ /* 0x000fe40003f64270 */
        /* <DEDUP_REMOVED lines=9> */
[C---:B------:R-:W-:Y:S01]  /*f3f0*/  ISETP.GT.AND P1, PT, R0.reuse, 0x68, PT ;  /* 0x000000680000780c */ /* 0x040fe20003f24270 */
[----:B------:R-:W-:Y:S01]  /*f400*/  LDSM.16.MT88.4 R40, [R203+0x3800] ;  /* 0x00380000cb28783b */ /* 0x000fe20000004200 */
[----:B------:R-:W-:-:S02]  /*f410*/  ISETP.GT.AND P0, PT, R0, 0x69, PT ;  /* 0x000000690000780c */ /* 0x000fc40003f04270 */
[----:B------:R-:W-:Y:S02]  /*f420*/  ISETP.GT.AND P5, PT, R0, 0x51, PT ;  /* 0x000000510000780c */ /* 0x000fe40003fa4270 */
[----:B------:R-:W-:Y:S02]  /*f430*/  FSEL R215, R15, -INF , P2 ;  /* 0xff8000000fd77808 */ /* 0x000fe40001000000 */
[----:B------:R-:W-:Y:S02]  /*f440*/  FMNMX.FTZ R3, R163, R3, !PT ;  /* 0x00000003a3037209 */ /* 0x000fe40007810000 */
[----:B------:R-:W-:Y:S02]  /*f450*/  FMNMX.FTZ R0, R214, R2, !PT ;  /* 0x00000002d6007209 */ /* 0x000fe40007810000 */
[----:B------:R-:W-:Y:S02]  /*f460*/  FSEL R184, R34, -INF , P5 ;  /* 0xff80000022b87808 */ /* 0x000fe40002800000 */
[----:B------:R-:W-:-:S02]  /*f470*/  FSEL R216, R13, -INF , P1 ;  /* 0xff8000000dd87808 */ /* 0x000fc40000800000 */
[----:B------:R-:W-:Y:S02]  /*f480*/  FMNMX.FTZ R2, R175, R3, !PT ;  /* 0x00000003af027209 */ /* 0x000fe40007810000 */
[----:B------:R-:W-:Y:S02]  /*f490*/  FMNMX.FTZ R0, R215, R0, !PT ;  /* 0x00000000d7007209 */ /* 0x000fe40007810000 */
[----:B------:R-:W-:Y:S02]  /*f4a0*/  FSEL R186, R29, -INF , P6 ;  /* 0xff8000001dba7808 */ /* 0x000fe40003000000 */
[----:B------:R-:W-:Y:S02]  /*f4b0*/  FSEL R217, R12, -INF , P0 ;  /* 0xff8000000cd97808 */ /* 0x000fe40000000000 */
[----:B------:R-:W-:Y:S02]  /*f4c0*/  FMNMX.FTZ R2, R184, R2, !PT ;  /* 0x00000002b8027209 */ /* 0x000fe40007810000 */
[----:B------:R-:W-:-:S02]  /*f4d0*/  FMNMX.FTZ R0, R216, R0, !PT ;  /* 0x00000000d8007209 */ /* 0x000fc40007810000 */
[----:B------:R-:W-:Y:S02]  /*f4e0*/  FSEL R185, R28, -INF , P4 ;  /* 0xff8000001cb97808 */ /* 0x000fe40002000000 */
[----:B------:R-:W-:Y:S01]  /*f4f0*/  FMNMX.FTZ R2, R186, R2, !PT ;  /* 0x00000002ba027209 */ /* 0x000fe20007810000 */
[----:B------:R-:W-:Y:S01]  /*f500*/  LDSM.16.MT88.4 R28, [R205+0x3800] ;  /* 0x00380000cd1c783b */ /* 0x000fe20000004200 */
[----:B------:R-:W-:Y:S02]  /*f510*/  FMNMX.FTZ R0, R217, R0, !PT ;  /* 0x00000000d9007209 */ /* 0x000fe40007810000 */
[----:B------:R-:W-:Y:S02]  /*f520*/  FSEL R218, R19, -INF , P3 ;  /* 0xff80000013da7808 */ /* 0x000fe40001800000 */
[----:B------:R-:W-:Y:S01]  /*f530*/  FMNMX.FTZ R2, R185, R2, !PT ;  /* 0x00000002b9027209 */ /* 0x000fe20007810000 */
[----:B------:R-:W1:Y:S01]  /*f540*/  SHFL.BFLY PT, R4, R0, 0x2, 0x1f ;  /* 0x0c401f0000047f89 */ /* 0x000e6200000e0000 */
[----:B------:R-:W-:-:S02]  /*f550*/  FSEL R220, R18, -INF , P2 ;  /* 0xff80000012dc7808 */ /* 0x000fc40001000000 */
[----:B------:R-:W-:Y:S02]  /*f560*/  FMNMX.FTZ R2, R218, R2, !PT ;  /* 0x00000002da027209 */ /* 0x000fe40007810000 */
[----:B------:R-:W-:Y:S02]  /*f570*/  FSEL R219, R17, -INF , P1 ;  /* 0xff80000011db7808 */ /* 0x000fe40000800000 */
[----:B------:R-:W-:Y:S01]  /*f580*/  FMNMX.FTZ R2, R220, R2, !PT ;  /* 0x00000002dc027209 */ /* 0x000fe20007810000 */
[----:B------:R-:W-:Y:S01]  /*f590*/  LDSM.16.MT88.4 R16, [R202] ;  /* 0x00000000ca10783b */ /* 0x000fe20000004200 */
        /* <DEDUP_REMOVED lines=41> */
[C---:B------:R-:W-:Y:S08]  /*f830*/  HMMA.16816.F32 R76, R4.reuse, R16, RZ ;  /* 0x00000010044c723c */ /* 0x040ff000000018ff */
[----:B------:R-:W-:Y:S01]  /*f840*/  HMMA.16816.F32 R72, R4, R18, RZ ;  /* 0x000000120448723c */ /* 0x000fe200000018ff */
[----:B------:R-:W4:Y:S01]  /*f850*/  LDSM.16.MT88.4 R16, [R202+0x3800] ;  /* 0x00380000ca10783b */ /* 0x000f220000004200 */
[----:B---3--:R-:W-:-:S06]  /*f860*/  FFMA.FTZ R3, R25, c[0x0][0x2d0], -R2 ;  /* 0x0000b40019037a23 */ /* 0x008fcc0000010802 */
[C---:B-1----:R-:W-:Y:S01]  /*f870*/  HMMA.16816.F32 R56, R4.reuse, R8, RZ ;  /* 0x000000080438723c */ /* 0x042fe200000018ff */
[----:B------:R1:W3:Y:S07]  /*f880*/  MUFU.EX2 R232, R3 ;  /* 0x0000000300e87308 */ /* 0x0002ee0000000800 */
[C---:B------:R-:W-:Y:S01]  /*f890*/  HMMA.16816.F32 R48, R4.reuse, R10, RZ ;  /* 0x0000000a0430723c */ /* 0x040fe200000018ff */
[----:B------:R-:W5:Y:S07]  /*f8a0*/  LDSM.16.MT88.4 R8, [R204+0x3800] ;  /* 0x00380000cc08783b */ /* 0x000f6e0000004200 */
[----:B------:R-:W-:Y:S01]  /*f8b0*/  HMMA.16816.F32 R64, R4, R12, RZ ;  /* 0x0000000c0440723c */ /* 0x000fe200000018ff */
[----:B-1----:R-:W-:-:S04]  /*f8c0*/  FFMA.FTZ R3, R26, c[0x0][0x2d0], -R2 ;  /* 0x0000b4001a037a23 */ /* 0x002fc80000010802 */
[----:B------:R1:W-:Y:S03]  /*f8d0*/  MUFU.EX2 R226, R3 ;  /* 0x0000000300e27308 */ /* 0x0003e60000000800 */
[C---:B------:R-:W-:Y:S01]  /*f8e0*/  HMMA.16816.F32 R60, R4.reuse, R14, RZ ;  /* 0x0000000e043c723c */ /* 0x040fe200000018ff */
[----:B------:R-:W-:Y:S07]  /*f8f0*/  LDSM.16.MT88.4 R12, [R205+0x800] ;  /* 0x00080000cd0c783b */ /* 0x000fee0000004200 */
[----:B--2---:R-:W-:Y:S01]  /*f900*/  HMMA.16816.F32 R52, R4, R20, RZ ;  /* 0x000000140434723c */ /* 0x004fe200000018ff */
[----:B-1----:R-:W-:-:S02]  /*f910*/  FFMA.FTZ R3, R27, c[0x0][0x2d0], -R2 ;  /* 0x0000b4001b037a23 */ /* 0x002fc40000010802 */
[----:B------:R-:W1:Y:S05]  /*f920*/  LDSM.16.MT88.4 R24, [R203+0x800] ;  /* 0x00080000cb18783b */ /* 0x000e6a0000004200 */
[C---:B----4-:R-:W-:Y:S01]  /*f930*/  HMMA.16816.F32 R80, R4.reuse, R16, RZ ;  /* 0x000000100450723c */ /* 0x050fe200000018ff */
[----:B------:R2:W4:Y:S07]  /*f940*/  MUFU.EX2 R235, R3 ;  /* 0x0000000300eb7308 */ /* 0x00052e0000000800 */
[C---:B------:R-:W-:Y:S01]  /*f950*/  HMMA.16816.F32 R88, R4.reuse, R18, RZ ;  /* 0x000000120458723c */ /* 0x040fe200000018ff */
[----:B------:R-:W1:Y:S07]  /*f960*/  LDSM.16.MT88.4 R16, [R204+0x800] ;  /* 0x00080000cc10783b */ /* 0x000e6e0000004200 */
[C---:B------:R-:W-:Y:S01]  /*f970*/  HMMA.16816.F32 R44, R4.reuse, R22, RZ ;  /* 0x00000016042c723c */ /* 0x040fe200000018ff */
[--C-:B--2---:R-:W-:Y:S01]  /*f980*/  FFMA.FTZ R3, R32, c[0x0][0x2d0], -R0.reuse ;  /* 0x0000b40020037a23 */ /* 0x104fe20000010800 */
[----:B------:R-:W-:Y:S03]  /*f990*/  LDSM.16.MT88.4 R20, [R202+0x4000] ;  /* 0x00400000ca14783b */ /* 0x000fe60000004200 */
[----:B------:R2:W-:Y:S03]  /*f9a0*/  MUFU.EX2 R224, R3 ;  /* 0x0000000300e07308 */ /* 0x0005e60000000800 */
[C---:B------:R-:W-:Y:S08]  /*f9b0*/  HMMA.16816.F32 R100, R4.reuse, R40, RZ ;  /* 0x000000280464723c */ /* 0x040ff000000018ff */
[----:B------:R-:W-:Y:S01]  /*f9c0*/  HMMA.16816.F32 R40, R4, R42, RZ ;  /* 0x0000002a0428723c */ /* 0x000fe200000018ff */
[----:B--2---:R-:W-:-:S02]  /*f9d0*/  FFMA.FTZ R3, R33, c[0x0][0x2d0], -R0 ;  /* 0x0000b40021037a23 */ /* 0x004fc40000010800 */
[----:B------:R-:W2:Y:S05]  /*f9e0*/  LDSM.16.MT88.4 R32, [R202+0x800] ;  /* 0x00080000ca20783b */ /* 0x000eaa0000004200 */
[C---:B------:R-:W-:Y:S01]  /*f9f0*/  HMMA.16816.F32 R112, R4.reuse, R28, RZ ;  /* 0x0000001c0470723c */ /* 0x040fe200000018ff */
[----:B------:R1:W1:Y:S07]  /*fa00*/  MUFU.EX2 R222, R3 ;  /* 0x0000000300de7308 */ /* 0x00026e0000000800 */
[C---:B------:R-:W-:Y:S01]  /*fa10*/  HMMA.16816.F32 R120, R4.reuse, R30, RZ ;  /* 0x0000001e0478723c */ /* 0x040fe200000018ff */
[----:B------:R-:W2:Y:S07]  /*fa20*/  LDSM.16.MT88.4 R28, [R203+0x4000] ;  /* 0x00400000cb1c783b */ /* 0x000eae0000004200 */
[----:B-----5:R-:W-:Y:S01]  /*fa30*/  HMMA.16816.F32 R124, R4, R8, RZ ;  /* 0x00000008047c723c */ /* 0x020fe200000018ff */
[----:B-1----:R-:W-:-:S04]  /*fa40*/  FFMA.FTZ R3, R38, c[0x0][0x2d0], -R0 ;  /* 0x0000b40026037a23 */ /* 0x002fc80000010800 */
[----:B------:R1:W-:Y:S03]  /*fa50*/  MUFU.EX2 R223, R3 ;  /* 0x0000000300df7308 */ /* 0x0003e60000000800 */
[----:B------:R-:W-:Y:S01]  /*fa60*/  HMMA.16816.F32 R116, R4, R10, RZ ;  /* 0x0000000a0474723c */ /* 0x000fe200000018ff */
[----:B------:R-:W-:Y:S06]  /*fa70*/  LDSM.16.MT88.4 R8, [R204+0x4000] ;  /* 0x00400000cc08783b */ /* 0x000fec0000004200 */
[----:B---3--:R-:W-:-:S02]  /*fa80*/  F2FP.PACK_AB R4, R232, R227 ;  /* 0x000000e3e804723e */ /* 0x008fc400000000ff */
[----:B----4-:R-:W-:Y:S02]  /*fa90*/  F2FP.PACK_AB R6, R235, R226 ;  /* 0x000000e2eb06723e */ /* 0x010fe400000000ff */
        /* <DEDUP_REMOVED lines=8> */
[----:B-1----:R-:W-:-:S04]  /*fb20*/  FFMA.FTZ R3, R85, c[0x0][0x2d0], -R2 ;  /* 0x0000b40055037a23 */ /* 0x002fc80000010802 */
[----:B------:R1:W3:Y:S03]  /*fb30*/  MUFU.EX2 R211, R3 ;  /* 0x0000000300d37308 */ /* 0x0002e60000000800 */
[C---:B------:R-:W-:Y:S01]  /*fb40*/  HMMA.16816.F32 R60, R4.reuse, R14, R48 ;  /* 0x0000000e043c723c */ /* 0x040fe20000001830 */
[----:B------:R-:W4:Y:S07]  /*fb50*/  LDSM.16.MT88.4 R12, [R205+0x4000] ;  /* 0x00400000cd0c783b */ /* 0x000f2e0000004200 */
[----:B------:R-:W-:Y:S01]  /*fb60*/  HMMA.16816.F32 R56, R4, R16, R52 ;  /* 0x000000100438723c */ /* 0x000fe20000001834 */
[----:B-1----:R-:W-:-:S07]  /*fb70*/  FFMA.FTZ R3, R84, c[0x0][0x2d0], -R2 ;  /* 0x0000b40054037a23 */ /* 0x002fce0000010802 */
[C---:B------:R-:W-:Y:S01]  /*fb80*/  HMMA.16816.F32 R44, R4.reuse, R18, R44 ;  /* 0x00000012042c723c */ /* 0x040fe2000000182c */
[----:B------:R-:W1:Y:S01]  /*fb90*/  LDSM.16.MT88.4 R16, [R205+0x1000] ;  /* 0x00100000cd10783b */ /* 0x000e620000004200 */
[----:B------:R5:W-:Y:S06]  /*fba0*/  MUFU.EX2 R199, R3 ;  /* 0x0000000300c77308 */ /* 0x000bec0000000800 */
[C---:B------:R-:W-:Y:S01]  /*fbb0*/  HMMA.16816.F32 R108, R4.reuse, R24, R64 ;  /* 0x00000018046c723c */ /* 0x040fe20000001840 */
[----:B------:R-:W1:Y:S07]  /*fbc0*/  LDSM.16.MT88.4 R24, [R202+0x1000] ;  /* 0x00100000ca18783b */ /* 0x000e6e0000004200 */
[----:B--2---:R-:W-:Y:S01]  /*fbd0*/  HMMA.16816.F32 R128, R4, R32, R76 ;  /* 0x000000200480723c */ /* 0x004fe2000000184c */
[----:B-----5:R-:W-:-:S04]  /*fbe0*/  FFMA.FTZ R3, R86, c[0x0][0x2d0], -R2 ;  /* 0x0000b40056037a23 */ /* 0x020fc80000010802 */
[----:B------:R2:W5:Y:S03]  /*fbf0*/  MUFU.EX2 R212, R3 ;  /* 0x0000000300d47308 */ /* 0x0005660000000800 */
[C---:B------:R-:W-:Y:S01]  /*fc00*/  HMMA.16816.F32 R140, R4.reuse, R34, R72 ;  /* 0x00000022048c723c */ /* 0x040fe20000001848 */
[----:B------:R-:W-:Y:S07]  /*fc10*/  LDSM.16.MT88.4 R32, [R204+0x1000] ;  /* 0x00100000cc20783b */ /* 0x000fee0000004200 */
[----:B------:R-:W-:Y:S01]  /*fc20*/  HMMA.16816.F32 R52, R4, R20, R80 ;  /* 0x000000140434723c */ /* 0x000fe20000001850 */
[----:B--2---:R-:W-:-:S07]  /*fc30*/  FFMA.FTZ R3, R104, c[0x0][0x2d0], -R0 ;  /* 0x0000b40068037a23 */ /* 0x004fce0000010800 */
[C---:B------:R-:W-:Y:S01]  /*fc40*/  HMMA.16816.F32 R48, R4.reuse, R22, R88 ;  /* 0x000000160430723c */ /* 0x040fe20000001858 */
[----:B------:R-:W2:Y:S01]  /*fc50*/  LDSM.16.MT88.4 R20, [R203+0x1000] ;  /* 0x00100000cb14783b */ /* 0x000ea20000004200 */
[----:B------:R1:W-:Y:S06]  /*fc60*/  MUFU.EX2 R198, R3 ;  /* 0x0000000300c67308 */ /* 0x0003ec0000000800 */
[C---:B------:R-:W-:Y:S08]  /*fc70*/  HMMA.16816.F32 R76, R4.reuse, R30, R40 ;  /* 0x0000001e044c723c */ /* 0x040ff00000001828 */
[----:B----4-:R-:W-:Y:S01]  /*fc80*/  HMMA.16816.F32 R80, R4, R12, R112 ;  /* 0x0000000c0450723c */ /* 0x010fe20000001870 */
[----:B-1----:R-:W-:-:S04]  /*fc90*/  FFMA.FTZ R3, R87, c[0x0][0x2d0], -R0 ;  /* 0x0000b40057037a23 */ /* 0x002fc80000010800 */
[----:B------:R1:W4:Y:S03]  /*fca0*/  MUFU.EX2 R197, R3 ;  /* 0x0000000300c57308 */ /* 0x0003260000000800 */
[C---:B------:R-:W-:Y:S01]  /*fcb0*/  HMMA.16816.F32 R84, R4.reuse, R28, R100 ;  /* 0x0000001c0454723c */ /* 0x040fe20000001864 */
[----:B------:R-:W2:Y:S07]  /*fcc0*/  LDSM.16.MT88.4 R28, [R203+0x4800] ;  /* 0x00480000cb1c783b */ /* 0x000eae0000004200 */
[----:B------:R-:W-:Y:S01]  /*fcd0*/  HMMA.16816.F32 R72, R4, R14, R120 ;  /* 0x0000000e0448723c */ /* 0x000fe20000001878 */
[----:B------:R-:W-:Y:S01]  /*fce0*/  LDSM.16.MT88.4 R12, [R204+0x4800] ;  /* 0x00480000cc0c783b */ /* 0x000fe20000004200 */
[----:B-1----:R-:W-:-:S06]  /*fcf0*/  FFMA.FTZ R3, R105, c[0x0][0x2d0], -R0 ;  /* 0x0000b40069037a23 */ /* 0x002fcc0000010800 */
[C---:B------:R-:W-:Y:S01]  /*fd00*/  HMMA.16816.F32 R64, R4.reuse, R8, R124 ;  /* 0x000000080440723c */ /* 0x040fe2000000187c */
[----:B------:R1:W-:Y:S07]  /*fd10*/  MUFU.EX2 R196, R3 ;  /* 0x0000000300c47308 */ /* 0x0003ee0000000800 */
[----:B------:R-:W-:Y:S01]  /*fd20*/  HMMA.16816.F32 R40, R4, R10, R116 ;  /* 0x0000000a0428723c */ /* 0x000fe20000001874 */
[----:B------:R-:W-:Y:S06]  /*fd30*/  LDSM.16.MT88.4 R8, [R202+0x4800] ;  /* 0x00480000ca08783b */ /* 0x000fec0000004200 */
[----:B---3--:R-:W-:-:S02]  /*fd40*/  F2FP.PACK_AB R4, R211, R213 ;  /* 0x000000d5d304723e */ /* 0x008fc400000000ff */
[----:B-----5:R-:W-:Y:S01]  /*fd50*/  F2FP.PACK_AB R6, R212, R199 ;  /* 0x000000c7d406723e */ /* 0x020fe200000000ff */
[----:B-1----:R-:W-:Y:S01]  /*fd60*/  FFMA.FTZ R3, R106, c[0x0][0x2d0], -R0 ;  /* 0x0000b4006a037a23 */ /* 0x002fe20000010800 */
[----:B----4-:R-:W-:-:S03]  /*fd70*/  F2FP.PACK_AB R5, R197, R198 ;  /* 0x000000c6c505723e */ /* 0x010fc600000000ff */
[----:B------:R-:W1:Y:S02]  /*fd80*/  MUFU.EX2 R187, R3 ;  /* 0x0000000300bb7308 */ /* 0x000e640000000800 */
[----:B-1----:R-:W-:Y:S01]  /*fd90*/  F2FP.PACK_AB R7, R187, R196 ;  /* 0x000000c4bb07723e */ /* 0x002fe200000000ff */
[----:B------:R-:W-:-:S05]  /*fda0*/  FFMA.FTZ R3, R145, c[0x0][0x2d0], -R2 ;  /* 0x0000b40091037a23 */ /* 0x000fca0000010802 */
[----:B------:R1:W-:Y:S01]  /*fdb0*/  MUFU.EX2 R245, R3 ;  /* 0x0000000300f57308 */ /* 0x0003e20000000800 */
[C---:B------:R-:W-:Y:S08]  /*fdc0*/  HMMA.16816.F32 R104, R4.reuse, R16, R92 ;  /* 0x000000100468723c */ /* 0x040ff0000000185c */
[----:B------:R-:W-:Y:S01]  /*fdd0*/  HMMA.16816.F32 R112, R4, R18, R60 ;  /* 0x000000120470723c */ /* 0x000fe2000000183c */
[----:B------:R-:W3:Y:S01]  /*fde0*/  LDSM.16.MT88.4 R16, [R205+0x4800] ;  /* 0x00480000cd10783b */ /* 0x000ee20000004200 */
[----:B-1----:R-:W-:-:S06]  /*fdf0*/  FFMA.FTZ R3, R146, c[0x0][0x2d0], -R2 ;  /* 0x0000b40092037a23 */ /* 0x002fcc0000010802 */
[C---:B------:R-:W-:Y:S01]  /*fe00*/  HMMA.16816.F32 R124, R4.reuse, R24, R128 ;  /* 0x00000018047c723c */ /* 0x040fe20000001880 */
[----:B------:R1:W4:Y:S07]  /*fe10*/  MUFU.EX2 R244, R3 ;  /* 0x0000000300f47308 */ /* 0x00032e0000000800 */
[C---:B------:R-:W-:Y:S01]  /*fe20*/  HMMA.16816.F32 R140, R4.reuse, R26, R140 ;  /* 0x0000001a048c723c */ /* 0x040fe2000000188c */
[----:B------:R-:W5:Y:S07]  /*fe30*/  LDSM.16.MT88.4 R24, [R202+0x1800] ;  /* 0x00180000ca18783b */ /* 0x000f6e0000004200 */
[----:B--2---:R-:W-:Y:S01]  /*fe40*/  HMMA.16816.F32 R120, R4, R20, R108 ;  /* 0x000000140478723c */ /* 0x004fe2000000186c */
[----:B-1----:R-:W-:-:S04]  /*fe50*/  FFMA.FTZ R3, R144, c[0x0][0x2d0], -R2 ;  /* 0x0000b40090037a23 */ /* 0x002fc80000010802 */
[----:B------:R1:W-:Y:S03]  /*fe60*/  MUFU.EX2 R165, R3 ;  /* 0x0000000300a57308 */ /* 0x0003e60000000800 */
[C---:B------:R-:W-:Y:S01]  /*fe70*/  HMMA.16816.F32 R116, R4.reuse, R22, R96 ;  /* 0x000000160474723c */ /* 0x040fe20000001860 */
[----:B------:R-:W2:Y:S07]  /*fe80*/  LDSM.16.MT88.4 R20, [R203+0x1800] ;  /* 0x00180000cb14783b */ /* 0x000eae0000004200 */
[----:B------:R-:W-:Y:S01]  /*fe90*/  HMMA.16816.F32 R100, R4, R32, R56 ;  /* 0x000000200464723c */ /* 0x000fe20000001838 */
[----:B-1----:R-:W-:-:S07]  /*fea0*/  FFMA.FTZ R3, R147, c[0x0][0x2d0], -R2 ;  /* 0x0000b40093037a23 */ /* 0x002fce0000010802 */
[C---:B------:R-:W-:Y:S01]  /*feb0*/  HMMA.16816.F32 R44, R4.reuse, R34, R44 ;  /* 0x00000022042c723c */ /* 0x040fe2000000182c */
[----:B------:R-:W1:Y:S01]  /*fec0*/  LDSM.16.MT88.4 R32, [R205+0x1800] ;  /* 0x00180000cd20783b */ /* 0x000e620000004200 */
[----:B------:R3:W1:Y:S06]  /*fed0*/  MUFU.EX2 R167, R3 ;  /* 0x0000000300a77308 */ /* 0x00066c0000000800 */
[C---:B------:R-:W-:Y:S08]  /*fee0*/  HMMA.16816.F32 R92, R4.reuse, R28, R84 ;  /* 0x0000001c045c723c */ /* 0x040ff00000001854 */
[----:B------:R-:W-:Y:S01]  /*fef0*/  HMMA.16816.F32 R128, R4, R30, R76 ;  /* 0x0000001e0480723c */ /* 0x000fe2000000184c */
[----:B------:R-:W1:Y:S01]  /*ff00*/  LDSM.16.MT88.4 R28, [R204+0x1800] ;  /* 0x00180000cc1c783b */ /* 0x000e620000004200 */
[----:B---3--:R-:W-:-:S04]  /*ff10*/  FFMA.FTZ R3, R148, c[0x0][0x2d0], -R0 ;  /* 0x0000b40094037a23 */ /* 0x008fc80000010800 */
[----:B------:R3:W-:Y:S02]  /*ff20*/  MUFU.EX2 R243, R3 ;  /* 0x0000000300f37308 */ /* 0x0007e40000000800 */
[C---:B------:R-:W-:Y:S08]  /*ff30*/  HMMA.16816.F32 R88, R4.reuse, R16, R80 ;  /* 0x000000100458723c */ /* 0x040ff00000001850 */
[----:B------:R-:W-:Y:S01]  /*ff40*/  HMMA.16816.F32 R84, R4, R18, R72 ;  /* 0x000000120454723c */ /* 0x000fe20000001848 */
[----:B------:R-:W1:Y:S01]  /*ff50*/  LDSM.16.MT88.4 R16, [R205+0x5000] ;  /* 0x00500000cd10783b */ /* 0x000e620000004200 */
[----:B---3--:R-:W-:-:S06]  /*ff60*/  FFMA.FTZ R3, R149, c[0x0][0x2d0], -R0 ;  /* 0x0000b40095037a23 */ /* 0x008fcc0000010800 */
[C---:B------:R-:W-:Y:S01]  /*ff70*/  HMMA.16816.F32 R80, R4.reuse, R12, R64 ;  /* 0x0000000c0450723c */ /* 0x040fe20000001840 */
[----:B------:R3:W1:Y:S07]  /*ff80*/  MUFU.EX2 R242, R3 ;  /* 0x0000000300f27308 */ /* 0x00066e0000000800 */
[C---:B------:R-:W-:Y:S01]  /*ff90*/  HMMA.16816.F32 R56, R4.reuse, R14, R40 ;  /* 0x0000000e0438723c */ /* 0x040fe20000001828 */
[----:B------:R-:W2:Y:S07]  /*ffa0*/  LDSM.16.MT88.4 R12, [R203+0x5000] ;  /* 0x00500000cb0c783b */ /* 0x000eae0000004200 */
[----:B------:R-:W-:Y:S01]  /*ffb0*/  HMMA.16816.F32 R96, R4, R8, R52 ;  /* 0x000000080460723c */ /* 0x000fe20000001834 */
[----:B---3--:R-:W-:-:S04]  /*ffc0*/  FFMA.FTZ R3, R151, c[0x0][0x2d0], -R0 ;  /* 0x0000b40097037a23 */ /* 0x008fc80000010800 */
[----:B------:R3:W-:Y:S03]  /*ffd0*/  MUFU.EX2 R164, R3 ;  /* 0x0000000300a47308 */ /* 0x0007e60000000800 */
[----:B------:R-:W-:Y:S01]  /*ffe0*/  HMMA.16816.F32 R108, R4, R10, R48 ;  /* 0x0000000a046c723c */ /* 0x000fe20000001830 */
[----:B------:R-:W2:Y:S06]  /*fff0*/  LDSM.16.MT88.4 R8, [R202+0x5000] ;  /* 0x00500000ca08783b */ /* 0x000eac0000004200 */
[----:B----4-:R-:W-:-:S02]  /*10000*/  F2FP.PACK_AB R4, R244, R245 ;  /* 0x000000f5f404723e */ /* 0x010fc400000000ff */
[----:B-1----:R-:W-:Y:S02]  /*10010*/  F2FP.PACK_AB R6, R167, R165 ;  /* 0x000000a5a706723e */ /* 0x002fe400000000ff */
[----:B------:R-:W-:Y:S01]  /*10020*/  F2FP.PACK_AB R5, R242, R243 ;  /* 0x000000f3f205723e */ /* 0x000fe200000000ff */
[----:B---3--:R-:W-:-:S04]  /*10030*/  FFMA.FTZ R3, R150, c[0x0][0x2d0], -R0 ;  /* 0x0000b40096037a23 */ /* 0x008fc80000010800 */
[----:B------:R-:W1:Y:S02]  /*10040*/  MUFU.EX2 R151, R3 ;  /* 0x0000000300977308 */ /* 0x000e640000000800 */
[----:B-1----:R-:W-:Y:S01]  /*10050*/  F2FP.PACK_AB R7, R151, R164 ;  /* 0x000000a49707723e */ /* 0x002fe200000000ff */
[----:B------:R-:W-:-:S06]  /*10060*/  FFMA.FTZ R3, R152, c[0x0][0x2d0], -R2 ;  /* 0x0000b40098037a23 */ /* 0x000fcc0000010802 */
[C---:B-----5:R-:W-:Y:S01]  /*10070*/  HMMA.16816.F32 R76, R4.reuse, R24, R124 ;  /* 0x00000018044c723c */ /* 0x060fe2000000187c */
[----:B------:R1:W-:Y:S07]  /*10080*/  MUFU.EX2 R125, R3 ;  /* 0x00000003007d7308 */ /* 0x0003ee0000000800 */
[C---:B--2---:R-:W-:Y:S08]  /*10090*/  HMMA.16816.F32 R64, R4.reuse, R20, R120 ;  /* 0x000000140440723c */ /* 0x044ff00000001878 */
[C---:B------:R-:W-:Y:S01]  /*100a0*/  HMMA.16816.F32 R52, R4.reuse, R22, R116 ;  /* 0x000000160434723c */ /* 0x040fe20000001874 */
[--C-:B-1----:R-:W-:Y:S01]  /*100b0*/  FFMA.FTZ R3, R153, c[0x0][0x2d0], -R2.reuse ;  /* 0x0000b40099037a23 */ /* 0x102fe20000010802 */
[----:B------:R-:W1:Y:S03]  /*100c0*/  LDSM.16.MT88.4 R20, [R204+0x5000] ;  /* 0x00500000cc14783b */ /* 0x000e660000004200 */
[----:B------:R2:W3:Y:S03]  /*100d0*/  MUFU.EX2 R150, R3 ;  /* 0x0000000300967308 */ /* 0x0004e60000000800 */
[C---:B------:R-:W-:Y:S08]  /*100e0*/  HMMA.16816.F32 R60, R4.reuse, R32, R104 ;  /* 0x00000020043c723c */ /* 0x040ff00000001868 */
[----:B------:R-:W-:Y:S01]  /*100f0*/  HMMA.16816.F32 R48, R4, R34, R112 ;  /* 0x000000220430723c */ /* 0x000fe20000001870 */
[----:B--2---:R-:W-:-:S07]  /*10100*/  FFMA.FTZ R3, R154, c[0x0][0x2d0], -R2 ;  /* 0x0000b4009a037a23 */ /* 0x004fce0000010802 */
[C---:B------:R-:W-:Y:S01]  /*10110*/  HMMA.16816.F32 R32, R4.reuse, R28, R100 ;  /* 0x0000001c0420723c */ /* 0x040fe20000001864 */
[----:B------:R2:W-:Y:S07]  /*10120*/  MUFU.EX2 R149, R3 ;  /* 0x0000000300957308 */ /* 0x0005ee0000000800 */
[C---:B------:R-:W-:Y:S01]  /*10130*/  HMMA.16816.F32 R44, R4.reuse, R30, R44 ;  /* 0x0000001e042c723c */ /* 0x040fe2000000182c */
[----:B------:R-:W4:Y:S07]  /*10140*/  LDSM.16.MT88.4 R28, [R202+0x2000] ;  /* 0x00200000ca1c783b */ /* 0x000f2e0000004200 */
[----:B------:R-:W-:Y:S01]  /*10150*/  HMMA.16816.F32 R112, R4, R16, R88 ;  /* 0x000000100470723c */ /* 0x000fe20000001858 */
[----:B--2---:R-:W-:-:S04]  /*10160*/  FFMA.FTZ R3, R155, c[0x0][0x2d0], -R2 ;  /* 0x0000b4009b037a23 */ /* 0x004fc80000010802 */
[----:B------:R2:W5:Y:S03]  /*10170*/  MUFU.EX2 R148, R3 ;  /* 0x0000000300947308 */ /* 0x0005660000000800 */
[C---:B------:R-:W-:Y:S01]  /*10180*/  HMMA.16816.F32 R120, R4.reuse, R18, R84 ;  /* 0x000000120478723c */ /* 0x040fe20000001854 */
[----:B------:R-:W1:Y:S07]  /*10190*/  LDSM.16.MT88.4 R16, [R204+0x2000] ;  /* 0x00200000cc10783b */ /* 0x000e6e0000004200 */
[----:B------:R-:W-:Y:S01]  /*101a0*/  HMMA.16816.F32 R72, R4, R26, R140 ;  /* 0x0000001a0448723c */ /* 0x000fe2000000188c */
[----:B------:R-:W3:Y:S01]  /*101b0*/  LDSM.16.MT88.4 R24, [R203+0x2000] ;  /* 0x00200000cb18783b */ /* 0x000ee20000004200 */
[----:B--2---:R-:W-:-:S06]  /*101c0*/  FFMA.FTZ R3, R160, c[0x0][0x2d0], -R0 ;  /* 0x0000b400a0037a23 */ /* 0x004fcc0000010800 */
[C---:B------:R-:W-:Y:S01]  /*101d0*/  HMMA.16816.F32 R92, R4.reuse, R12, R92 ;  /* 0x0000000c045c723c */ /* 0x040fe2000000185c */
[----:B------:R2:W-:Y:S07]  /*101e0*/  MUFU.EX2 R124, R3 ;  /* 0x00000003007c7308 */ /* 0x0005ee0000000800 */
[C---:B------:R-:W-:Y:S01]  /*101f0*/  HMMA.16816.F32 R128, R4.reuse, R14, R128 ;  /* 0x0000000e0480723c */ /* 0x040fe20000001880 */
[----:B------:R-:W4:Y:S07]  /*10200*/  LDSM.16.MT88.4 R12, [R205+0x2000] ;  /* 0x00200000cd0c783b */ /* 0x000f2e0000004200 */
[----:B------:R-:W-:Y:S01]  /*10210*/  HMMA.16816.F32 R40, R4, R8, R96 ;  /* 0x000000080428723c */ /* 0x000fe20000001860 */
[----:B--2---:R-:W-:-:S04]  /*10220*/  FFMA.FTZ R3, R162, c[0x0][0x2d0], -R0 ;  /* 0x0000b400a2037a23 */ /* 0x004fc80000010800 */
[----:B------:R2:W2:Y:S03]  /*10230*/  MUFU.EX2 R147, R3 ;  /* 0x0000000300937308 */ /* 0x0004a60000000800 */
[C---:B------:R-:W-:Y:S01]  /*10240*/  HMMA.16816.F32 R96, R4.reuse, R10, R108 ;  /* 0x0000000a0460723c */ /* 0x040fe2000000186c */
[----:B------:R-:W-:Y:S07]  /*10250*/  LDSM.16.MT88.4 R8, [R202+0x5800] ;  /* 0x00580000ca08783b */ /* 0x000fee0000004200 */
[----:B-1----:R-:W-:Y:S01]  /*10260*/  HMMA.16816.F32 R108, R4, R20, R80 ;  /* 0x00000014046c723c */ /* 0x002fe20000001850 */
[----:B--2---:R-:W-:-:S07]  /*10270*/  FFMA.FTZ R3, R161, c[0x0][0x2d0], -R0 ;  /* 0x0000b400a1037a23 */ /* 0x004fce0000010800 */
[----:B------:R-:W-:Y:S01]  /*10280*/  HMMA.16816.F32 R84, R4, R22, R56 ;  /* 0x000000160454723c */ /* 0x000fe20000001838 */
[----:B------:R1:W-:Y:S01]  /*10290*/  MUFU.EX2 R146, R3 ;  /* 0x0000000300927308 */ /* 0x0003e20000000800 */
[----:B------:R-:W-:Y:S05]  /*102a0*/  LDSM.16.MT88.4 R20, [R204+0x5800] ;  /* 0x00580000cc14783b */ /* 0x000fea0000004200 */
[----:B---3--:R-:W-:Y:S02]  /*102b0*/  F2FP.PACK_AB R4, R150, R125 ;  /* 0x0000007d9604723e */ /* 0x008fe400000000ff */
[----:B-----5:R-:W-:Y:S02]  /*102c0*/  F2FP.PACK_AB R6, R148, R149 ;  /* 0x000000959406723e */ /* 0x020fe400000000ff */
[----:B------:R-:W-:Y:S01]  /*102d0*/  F2FP.PACK_AB R5, R147, R124 ;  /* 0x0000007c9305723e */ /* 0x000fe200000000ff */
[----:B-1----:R-:W-:-:S04]  /*102e0*/  FFMA.FTZ R3, R163, c[0x0][0x2d0], -R0 ;  /* 0x0000b400a3037a23 */ /* 0x002fc80000010800 */
[----:B------:R1:W2:Y:S02]  /*102f0*/  MUFU.EX2 R145, R3 ;  /* 0x0000000300917308 */ /* 0x0002a40000000800 */
[----:B-1----:R-:W-:Y:S01]  /*10300*/  FFMA.FTZ R3, R166, c[0x0][0x2d0], -R2 ;  /* 0x0000b400a6037a23 */ /* 0x002fe20000010802 */
[----:B--2---:R-:W-:-:S05]  /*10310*/  F2FP.PACK_AB R7, R145, R146 ;  /* 0x000000929107723e */ /* 0x004fca00000000ff */
[----:B------:R1:W-:Y:S02]  /*10320*/  MUFU.EX2 R144, R3 ;  /* 0x0000000300907308 */ /* 0x0003e40000000800 */
[C---:B----4-:R-:W-:Y:S08]  /*10330*/  HMMA.16816.F32 R104, R4.reuse, R30, R72 ;  /* 0x0000001e0468723c */ /* 0x050ff00000001848 */
[----:B------:R-:W-:Y:S01]  /*10340*/  HMMA.16816.F32 R72, R4, R16, R32 ;  /* 0x000000100448723c */ /* 0x000fe20000001820 */
[----:B------:R-:W2:Y:S01]  /*10350*/  LDSM.16.MT88.4 R32, [R205+0x5800] ;  /* 0x00580000cd20783b */ /* 0x000ea20000004200 */
[----:B-1----:R-:W-:-:S04]  /*10360*/  FFMA.FTZ R3, R172, c[0x0][0x2d0], -R2 ;  /* 0x0000b400ac037a23 */ /* 0x002fc80000010802 */
[----:B------:R1:W3:Y:S02]  /*10370*/  MUFU.EX2 R143, R3 ;  /* 0x00000003008f7308 */ /* 0x0002e40000000800 */
[C---:B------:R-:W-:Y:S08]  /*10380*/  HMMA.16816.F32 R100, R4.reuse, R24, R64 ;  /* 0x000000180464723c */ /* 0x040ff00000001840 */
[----:B------:R-:W-:Y:S01]  /*10390*/  HMMA.16816.F32 R116, R4, R26, R52 ;  /* 0x0000001a0474723c */ /* 0x000fe20000001834 */
[----:B------:R-:W4:Y:S01]  /*103a0*/  LDSM.16.MT88.4 R24, [R203+0x5800] ;  /* 0x00580000cb18783b */ /* 0x000f220000004200 */
[----:B-1----:R-:W-:-:S06]  /*103b0*/  FFMA.FTZ R3, R173, c[0x0][0x2d0], -R2 ;  /* 0x0000b400ad037a23 */ /* 0x002fcc0000010802 */
[C---:B------:R-:W-:Y:S01]  /*103c0*/  HMMA.16816.F32 R88, R4.reuse, R12, R60 ;  /* 0x0000000c0458723c */ /* 0x040fe2000000183c */
[----:B------:R1:W-:Y:S07]  /*103d0*/  MUFU.EX2 R142, R3 ;  /* 0x00000003008e7308 */ /* 0x0003ee0000000800 */
[C---:B------:R-:W-:Y:S01]  /*103e0*/  HMMA.16816.F32 R80, R4.reuse, R14, R48 ;  /* 0x0000000e0450723c */ /* 0x040fe20000001830 */
[----:B------:R-:W5:Y:S07]  /*103f0*/  LDSM.16.MT88.4 R12, [R203+0x2800] ;  /* 0x00280000cb0c783b */ /* 0x000f6e0000004200 */
[----:B------:R-:W-:Y:S01]  /*10400*/  HMMA.16816.F32 R76, R4, R28, R76 ;  /* 0x0000001c044c723c */ /* 0x000fe2000000184c */
[----:B------:R-:W3:Y:S01]  /*10410*/  LDSM.16.MT88.4 R28, [R204+0x2800] ;  /* 0x00280000cc1c783b */ /* 0x000ee20000004200 */
[----:B-1----:R-:W-:-:S04]  /*10420*/  FFMA.FTZ R3, R174, c[0x0][0x2d0], -R2 ;  /* 0x0000b400ae037a23 */ /* 0x002fc80000010802 */
[----:B------:R1:W1:Y:S02]  /*10430*/  MUFU.EX2 R141, R3 ;  /* 0x00000003008d7308 */ /* 0x0002640000000800 */
[C---:B------:R-:W-:Y:S01]  /*10440*/  HMMA.16816.F32 R60, R4.reuse, R18, R44 ;  /* 0x00000012043c723c */ /* 0x040fe2000000182c */
[----:B------:R-:W3:Y:S07]  /*10450*/  LDSM.16.MT88.4 R16, [R202+0x2800] ;  /* 0x00280000ca10783b */ /* 0x000eee0000004200 */
[----:B--2---:R-:W-:Y:S01]  /*10460*/  HMMA.16816.F32 R56, R4, R32, R112 ;  /* 0x000000200438723c */ /* 0x004fe20000001870 */
[----:B-1----:R-:W-:-:S07]  /*10470*/  FFMA.FTZ R3, R175, c[0x0][0x2d0], -R0 ;  /* 0x0000b400af037a23 */ /* 0x002fce0000010800 */
[C---:B------:R-:W-:Y:S01]  /*10480*/  HMMA.16816.F32 R52, R4.reuse, R8, R40 ;  /* 0x000000080434723c */ /* 0x040fe20000001828 */
[----:B------:R1:W-:Y:S07]  /*10490*/  MUFU.EX2 R140, R3 ;  /* 0x00000003008c7308 */ /* 0x0003ee0000000800 */
[C---:B------:R-:W-:Y:S01]  /*104a0*/  HMMA.16816.F32 R112, R4.reuse, R34, R120 ;  /* 0x000000220470723c */ /* 0x040fe20000001878 */
[----:B------:R-:W-:Y:S07]  /*104b0*/  LDSM.16.MT88.4 R120, [R203+0x6800] ;  /* 0x00680000cb78783b */ /* 0x000fee0000004200 */
[----:B------:R-:W-:Y:S01]  /*104c0*/  HMMA.16816.F32 R44, R4, R10, R96 ;  /* 0x0000000a042c723c */ /* 0x000fe20000001860 */
[----:B------:R-:W2:Y:S01]  /*104d0*/  LDSM.16.MT88.4 R8, [R205+0x2800] ;  /* 0x00280000cd08783b */ /* 0x000ea20000004200 */
[----:B-1----:R-:W-:-:S03]  /*104e0*/  FFMA.FTZ R3, R184, c[0x0][0x2d0], -R0 ;  /* 0x0000b400b8037a23 */ /* 0x002fc60000010800 */
[----:B------:R-:W-:Y:S01]  /*104f0*/  LDSM.16.MT88.4 R96, [R205+0x3000] ;  /* 0x00300000cd60783b */ /* 0x000fe20000004200 */
[----:B------:R1:W1:Y:S02]  /*10500*/  MUFU.EX2 R71, R3 ;  /* 0x0000000300477308 */ /* 0x0002640000000800 */
[C---:B----4-:R-:W-:Y:S08]  /*10510*/  HMMA.16816.F32 R48, R4.reuse, R24, R92 ;  /* 0x000000180430723c */ /* 0x050ff0000000185c */
[----:B------:R-:W-:Y:S01]  /*10520*/  HMMA.16816.F32 R40, R4, R26, R128 ;  /* 0x0000001a0428723c */ /* 0x000fe20000001880 */
[----:B------:R-:W-:Y:S04]  /*10530*/  LDSM.16.MT88.4 R24, [R202+0x6000] ;  /* 0x00600000ca18783b */ /* 0x000fe80000004200 */
[----:B------:R-:W-:Y:S01]  /*10540*/  LDSM.16.MT88.4 R128, [R205+0x6800] ;  /* 0x00680000cd80783b */ /* 0x000fe20000004200 */
[----:B-1----:R-:W-:-:S02]  /*10550*/  FFMA.FTZ R3, R186, c[0x0][0x2d0], -R0 ;  /* 0x0000b400ba037a23 */ /* 0x002fc40000010800 */
[C---:B------:R-:W-:Y:S02]  /*10560*/  HMMA.16816.F32 R64, R4.reuse, R20, R108 ;  /* 0x000000140440723c */ /* 0x040fe4000000186c */
[----:B------:R1:W-:Y:S06]  /*10570*/  MUFU.EX2 R39, R3 ;  /* 0x0000000300277308 */ /* 0x0003ec0000000800 */
[----:B------:R-:W-:Y:S01]  /*10580*/  HMMA.16816.F32 R32, R4, R22, R84 ;  /* 0x000000160420723c */ /* 0x000fe20000001854 */
[----:B------:R-:W-:Y:S06]  /*10590*/  LDSM.16.MT88.4 R20, [R203+0x6000] ;  /* 0x00600000cb14783b */ /* 0x000fec0000004200 */
[----:B---3--:R-:W-:-:S02]  /*105a0*/  F2FP.PACK_AB R4, R143, R144 ;  /* 0x000000908f04723e */ /* 0x008fc400000000ff */
[----:B------:R-:W-:Y:S01]  /*105b0*/  F2FP.PACK_AB R6, R141, R142 ;  /* 0x0000008e8d06723e */ /* 0x000fe200000000ff */
[----:B-1----:R-:W-:Y:S01]  /*105c0*/  FFMA.FTZ R3, R185, c[0x0][0x2d0], -R0 ;  /* 0x0000b400b9037a23 */ /* 0x002fe20000010800 */
[----:B------:R-:W-:-:S03]  /*105d0*/  F2FP.PACK_AB R5, R71, R140 ;  /* 0x0000008c4705723e */ /* 0x000fc600000000ff */
[----:B------:R-:W1:Y:S02]  /*105e0*/  MUFU.EX2 R38, R3 ;  /* 0x0000000300267308 */ /* 0x000e640000000800 */
[----:B-1----:R-:W-:Y:S01]  /*105f0*/  F2FP.PACK_AB R7, R38, R39 ;  /* 0x000000272607723e */ /* 0x002fe200000000ff */
[----:B------:R-:W-:-:S06]  /*10600*/  FFMA.FTZ R3, R214, c[0x0][0x2d0], -R2 ;  /* 0x0000b400d6037a23 */ /* 0x000fcc0000010802 */
[C---:B-----5:R-:W-:Y:S08]  /*10610*/  HMMA.16816.F32 R100, R4.reuse, R12, R100 ;  /* 0x0000000c0464723c */ /* 0x060ff00000001864 */
[C---:B------:R-:W-:Y:S01]  /*10620*/  HMMA.16816.F32 R116, R4.reuse, R14, R116 ;  /* 0x0000000e0474723c */ /* 0x040fe20000001874 */
[----:B------:R-:W1:Y:S07]  /*10630*/  LDSM.16.MT88.4 R12, [R205+0x6000] ;  /* 0x00600000cd0c783b */ /* 0x000e6e0000004200 */
[C---:B------:R-:W-:Y:S01]  /*10640*/  HMMA.16816.F32 R72, R4.reuse, R28, R72 ;  /* 0x0000001c0448723c */ /* 0x040fe20000001848 */
[----:B------:R3:W-:Y:S07]  /*10650*/  MUFU.EX2 R29, R3 ;  /* 0x00000003001d7308 */ /* 0x0007ee0000000800 */
[C---:B------:R-:W-:Y:S01]  /*10660*/  HMMA.16816.F32 R84, R4.reuse, R18, R104 ;  /* 0x000000120454723c */ /* 0x040fe20000001868 */
[----:B------:R-:W-:Y:S07]  /*10670*/  LDSM.16.MT88.4 R104, [R204+0x3000] ;  /* 0x00300000cc68783b */ /* 0x000fee0000004200 */
[----:B------:R-:W-:Y:S01]  /*10680*/  HMMA.16816.F32 R76, R4, R16, R76 ;  /* 0x00000010044c723c */ /* 0x000fe2000000184c */
[----:B---3--:R-:W-:-:S04]  /*10690*/  FFMA.FTZ R3, R215, c[0x0][0x2d0], -R2 ;  /* 0x0000b400d7037a23 */ /* 0x008fc80000010802 */
[----:B------:R3:W4:Y:S03]  /*106a0*/  MUFU.EX2 R28, R3 ;  /* 0x00000003001c7308 */ /* 0x0007260000000800 */
[C---:B--2---:R-:W-:Y:S01]  /*106b0*/  HMMA.16816.F32 R92, R4.reuse, R8, R88 ;  /* 0x00000008045c723c */ /* 0x044fe20000001858 */
[----:B------:R-:W-:Y:S07]  /*106c0*/  LDSM.16.MT88.4 R88, [R203+0x3000] ;  /* 0x00300000cb58783b */ /* 0x000fee0000004200 */
[----:B------:R-:W-:Y:S01]  /*106d0*/  HMMA.16816.F32 R108, R4, R10, R80 ;  /* 0x0000000a046c723c */ /* 0x000fe20000001850 */
[----:B------:R-:W2:Y:S01]  /*106e0*/  LDSM.16.MT88.4 R8, [R204+0x6000] ;  /* 0x00600000cc08783b */ /* 0x000ea20000004200 */
[----:B---3--:R-:W-:-:S03]  /*106f0*/  FFMA.FTZ R3, R216, c[0x0][0x2d0], -R2 ;  /* 0x0000b400d8037a23 */ /* 0x008fc60000010802 */
[----:B------:R-:W3:Y:S01]  /*10700*/  LDSM.16.MT88.4 R80, [R202+0x3000] ;  /* 0x00300000ca50783b */ /* 0x000ee20000004200 */
[----:B------:R-:W-:Y:S02]  /*10710*/  FFMA.FTZ R2, R217, c[0x0][0x2d0], -R2 ;  /* 0x0000b400d9027a23 */ /* 0x000fe40000010802 */
[C---:B-1----:R-:W-:Y:S01]  /*10720*/  HMMA.16816.F32 R56, R4.reuse, R12, R56 ;  /* 0x0000000c0438723c */ /* 0x042fe20000001838 */
[----:B------:R-:W-:Y:S07]  /*10730*/  MUFU.EX2 R19, R3 ;  /* 0x0000000300137308 */ /* 0x000fee0000000800 */
[C---:B------:R-:W-:Y:S01]  /*10740*/  HMMA.16816.F32 R48, R4.reuse, R20, R48 ;  /* 0x000000140430723c */ /* 0x040fe20000001830 */
[----:B------:R1:W5:Y:S07]  /*10750*/  MUFU.EX2 R18, R2 ;  /* 0x0000000200127308 */ /* 0x00036e0000000800 */
[C---:B------:R-:W-:Y:S08]  /*10760*/  HMMA.16816.F32 R40, R4.reuse, R22, R40 ;  /* 0x000000160428723c */ /* 0x040ff00000001828 */
[----:B------:R-:W-:Y:S01]  /*10770*/  HMMA.16816.F32 R52, R4, R24, R52 ;  /* 0x000000180434723c */ /* 0x000fe20000001834 */
[----:B-1----:R-:W-:-:S04]  /*10780*/  FFMA.FTZ R2, R218, c[0x0][0x2d0], -R0 ;  /* 0x0000b400da027a23 */ /* 0x002fc80000010800 */
[----:B------:R1:W-:Y:S03]  /*10790*/  MUFU.EX2 R17, R2 ;  /* 0x0000000200117308 */ /* 0x0003e60000000800 */
[C---:B------:R-:W-:Y:S08]  /*107a0*/  HMMA.16816.F32 R44, R4.reuse, R26, R44 ;  /* 0x0000001a042c723c */ /* 0x040ff0000000182c */
[----:B------:R-:W-:Y:S01]  /*107b0*/  HMMA.16816.F32 R20, R4, R14, R112 ;  /* 0x0000000e0414723c */ /* 0x000fe20000001870 */
[----:B------:R-:W3:Y:S01]  /*107c0*/  LDSM.16.MT88.4 R112, [R202+0x6800] ;  /* 0x00680000ca70783b */ /* 0x000ee20000004200 */
[----:B-1----:R-:W-:-:S06]  /*107d0*/  FFMA.FTZ R2, R220, c[0x0][0x2d0], -R0 ;  /* 0x0000b400dc027a23 */ /* 0x002fcc0000010800 */
[C---:B------:R-:W-:Y:S01]  /*107e0*/  HMMA.16816.F32 R60, R4.reuse, R30, R60 ;  /* 0x0000001e043c723c */ /* 0x040fe2000000183c */
[----:B------:R1:W1:Y:S07]  /*107f0*/  MUFU.EX2 R16, R2 ;  /* 0x0000000200107308 */ /* 0x00026e0000000800 */
[C---:B--2---:R-:W-:Y:S07]  /*10800*/  HMMA.16816.F32 R24, R4.reuse, R8, R64 ;  /* 0x000000080418723c */ /* 0x044fee0000001840 */
[----:B----4-:R-:W-:Y:S01]  /*10810*/  F2FP.PACK_AB R64, R28, R29 ;  /* 0x0000001d1c40723e */ /* 0x010fe200000000ff */
[----:B------:R-:W-:Y:S01]  /*10820*/  HMMA.16816.F32 R32, R4, R10, R32 ;  /* 0x0000000a0420723c */ /* 0x000fe20000001820 */
[--C-:B-1----:R-:W-:Y:S01]  /*10830*/  FFMA.FTZ R2, R219, c[0x0][0x2d0], -R0.reuse ;  /* 0x0000b400db027a23 */ /* 0x102fe20000010800 */
[----:B------:R-:W1:Y:S01]  /*10840*/  LDSM.16.MT88.4 R4, [R204+0x6800] ;  /* 0x00680000cc04783b */ /* 0x000e620000004200 */
[----:B------:R-:W-:Y:S01]  /*10850*/  FFMA.FTZ R0, R221, c[0x0][0x2d0], -R0 ;  /* 0x0000b400dd007a23 */ /* 0x000fe20000010800 */
[----:B-----5:R-:W-:Y:S01]  /*10860*/  F2FP.PACK_AB R66, R18, R19 ;  /* 0x000000131242723e */ /* 0x020fe200000000ff */
[----:B------:R2:W-:Y:S01]  /*10870*/  MUFU.EX2 R13, R2 ;  /* 0x00000002000d7308 */ /* 0x0005e20000000800 */
[----:B------:R-:W-:-:S07]  /*10880*/  F2FP.PACK_AB R65, R16, R17 ;  /* 0x000000111041723e */ /* 0x000fce00000000ff */
[----:B------:R4:W5:Y:S01]  /*10890*/  MUFU.EX2 R12, R0 ;  /* 0x00000000000c7308 */ /* 0x0009620000000800 */
[----:B--2---:R-:W-:-:S04]  /*108a0*/  FADD.FTZ R2, R233, R231 ;  /* 0x000000e7e9027221 */ /* 0x004fc80000010000 */
[----:B------:R-:W-:Y:S02]  /*108b0*/  FADD.FTZ R2, R234, R2 ;  /* 0x00000002ea027221 */ /* 0x000fe40000010000 */
[----:B----4-:R-:W-:Y:S01]  /*108c0*/  FADD.FTZ R0, R239, R238 ;  /* 0x000000eeef007221 */ /* 0x010fe20000010000 */
[----:B-----5:R-:W-:Y:S01]  /*108d0*/  F2FP.PACK_AB R67, R12, R13 ;  /* 0x0000000d0c43723e */ /* 0x020fe200000000ff */
        /* <DEDUP_REMOVED lines=19> */
[----:B------:R-:W-:Y:S01]  /*10a10*/  IADD3 R211, R241, -0x2, RZ ;  /* 0xfffffffef1d37810 */ /* 0x000fe20007ffe0ff */
[----:B------:R-:W-:Y:S02]  /*10a20*/  HMMA.16816.F32 R92, R64, R96, R92 ;  /* 0x00000060405c723c */ /* 0x000fe4000000185c */
[----:B------:R-:W-:Y:S01]  /*10a30*/  FADD.FTZ R0, R199, R0 ;  /* 0x00000000c7007221 */ /* 0x000fe20000010000 */
[----:B------:R-:W-:-:S03]  /*10a40*/  ISETP.GE.AND P0, PT, R211, R251, PT ;  /* 0x000000fbd300720c */ /* 0x000fc60003f06270 */
[----:B------:R-:W-:Y:S02]  /*10a50*/  FADD.FTZ R2, R212, R0 ;  /* 0x00000000d4027221 */ /* 0x000fe40000010000 */
        /* <DEDUP_REMOVED lines=41> */
[C---:B------:R-:W-:Y:S04]  /*10cf0*/  HMMA.16816.F32 R120, R64.reuse, R122, R40 ;  /* 0x0000007a4078723c */ /* 0x040fe80000001828 */
[----:B------:R2:W-:Y:S04]  /*10d00*/  STL [R1+0x14], R0 ;  /* 0x0000140001007387 */ /* 0x0005e80000100800 */
[----:B------:R2:W-:Y:S01]  /*10d10*/  STL [R1+0x10], R2 ;  /* 0x0000100201007387 */ /* 0x0005e20000100800 */
[C---:B------:R-:W-:Y:S08]  /*10d20*/  HMMA.16816.F32 R128, R64.reuse, R130, R20 ;  /* 0x000000824080723c */ /* 0x040ff00000001814 */
[C---:B-1----:R-:W-:Y:S08]  /*10d30*/  HMMA.16816.F32 R60, R64.reuse, R4, R24 ;  /* 0x00000004403c723c */ /* 0x042ff00000001818 */
[----:B------:R-:W-:Y:S01]  /*10d40*/  HMMA.16816.F32 R64, R64, R6, R32 ;  /* 0x000000064040723c */ /* 0x000fe20000001820 */
[----:B------:R-:W-:Y:S07]  /*10d50*/  @!UPT UIADD3 URZ, URZ, URZ, URZ ;  /* 0x0000003f3f3ff290 */ /* 0x000fee000fffe03f */
[----:B------:R-:W-:Y:S11]  /*10d60*/  @!P0 BRA `(.L_x_333) ;  /* 0x00003a7000008947 */ /* 0x000ff60003800000 */
[----:B------:R-:W-:Y:S01]  /*10d70*/  LOP3.LUT P1, RZ, R249, 0x2, RZ, 0xc0, !PT ;  /* 0x00000002f9ff7812 */ /* 0x000fe2000782c0ff */
[----:B--2---:R-:W-:Y:S01]  /*10d80*/  IMAD.MOV.U32 R0, RZ, RZ, c[0x0][0x208] ;  /* 0x00008200ff007624 */ /* 0x004fe200078e00ff */
[----:B------:R-:W-:Y:S01]  /*10d90*/  ISETP.GT.AND P0, PT, R250, 0x7f, PT ;  /* 0x0000007ffa00780c */ /* 0x000fe20003f04270 */
[----:B------:R-:W-:Y:S01]  /*10da0*/  IMAD.MOV.U32 R234, RZ, RZ, c[0x0][0x20c] ;  /* 0x00008300ffea7624 */ /* 0x000fe200078e00ff */
[----:B------:R-:W-:Y:S01]  /*10db0*/  LOP3.LUT R230, R230, 0xfffffff7, RZ, 0xc0, !PT ;  /* 0xfffffff7e6e67812 */ /* 0x000fe200078ec0ff */
[----:B------:R-:W-:Y:S01]  /*10dc0*/  IMAD.MOV.U32 R3, RZ, RZ, R248 ;  /* 0x000000ffff037224 */ /* 0x000fe200078e00f8 */
[----:B------:R-:W-:-:S02]  /*10dd0*/  ISETP.GE.AND P4, PT, R36, c[0x0][0x1d4], PT ;  /* 0x0000750024007a0c */ /* 0x000fc40003f86270 */
[C---:B------:R-:W-:Y:S01]  /*10de0*/  SHF.L.U64.HI R2, R0.reuse, 0x6, R234 ;  /* 0x0000000600027819 */ /* 0x040fe200000102ea */
[----:B------:R-:W-:Y:S01]  /*10df0*/  IMAD.MOV.U32 R2, RZ, RZ, R246 ;  /* 0x000000ffff027224 */ /* 0x000fe200078e00f6 */
[C---:B------:R-:W-:Y:S01]  /*10e00*/  SHF.L.U64.HI R235, R0.reuse, 0x5, R234 ;  /* 0x0000000500eb7819 */ /* 0x040fe200000102ea */
[----:B------:R-:W-:Y:S01]  /*10e10*/  IMAD.SHL.U32 R234, R0, 0x20, RZ ;  /* 0x0000002000ea7824 */ /* 0x000fe200078e00ff */
[----:B------:R-:W-:Y:S02]  /*10e20*/  ISETP.GE.AND P5, PT, R209, c[0x0][0x1d4], PT ;  /* 0x00007500d1007a0c */ /* 0x000fe40003fa6270 */
[----:B------:R-:W-:Y:S01]  /*10e30*/  @P1 LOP3.LUT R230, R230, 0x8, RZ, 0xfc, !PT ;  /* 0x00000008e6e61812 */ /* 0x000fe200078efcff */
[----:B------:R1:W-:Y:S03]  /*10e40*/  STL.64 [R1+0x20], R2 ;  /* 0x0000200201007387 */ /* 0x0003e60000100a00 */
[----:B------:R-:W-:-:S04]  /*10e50*/  LOP3.LUT R230, R230, 0xfffffffd, RZ, 0xc0, !PT ;  /* 0xfffffffde6e67812 */ /* 0x000fc800078ec0ff */
[----:B------:R-:W-:Y:S02]  /*10e60*/  @P0 LOP3.LUT R230, R230, 0x2, RZ, 0xfc, !PT ;  /* 0x00000002e6e60812 */ /* 0x000fe400078efcff */
[----:B------:R-:W-:Y:S02]  /*10e70*/  LOP3.LUT P0, RZ, R249, 0x4, RZ, 0xc0, !PT ;  /* 0x00000004f9ff7812 */ /* 0x000fe4000780c0ff */
[----:B------:R-:W-:-:S11]  /*10e80*/  LOP3.LUT R230, R230, 0xfffffffb, RZ, 0xc0, !PT ;  /* 0xfffffffbe6e67812 */ /* 0x000fd600078ec0ff */
[----:B------:R-:W-:Y:S02]  /*10e90*/  @P0 LOP3.LUT R230, R230, 0x4, RZ, 0xfc, !PT ;  /* 0x00000004e6e60812 */ /* 0x000fe400078efcff */
.L_x_336:
[----:B------:R-:W2:Y:S01]  /*10ea0*/  LDL.64 R148, [R1+0x20] ;  /* 0x0000200001947983 */ /* 0x000ea20000100a00 */
[----:B------:R-:W-:Y:S04]  /*10eb0*/  DEPBAR.LE SB0, 0x0 ;  /* 0x000080000000791a */ /* 0x000fe80000000000 */
[----:B------:R-:W-:Y:S01]  /*10ec0*/  WARPSYNC 0xffffffff ;  /* 0xffffffff00007948 */ /* 0x000fe20003800000 */
[----:B------:R-:W3:Y:S01]  /*10ed0*/  LDL.64 R152, [R1+0x30] ;  /* 0x0000300001987983 */ /* 0x000ee20000100a00 */
[----:B-1----:R-:W-:Y:S01]  /*10ee0*/  IADD3 R0, R201, 0x20, RZ ;  /* 0x00000020c9007810 */ /* 0x002fe20007ffe0ff */
[----:B------:R-:W-:Y:S01]  /*10ef0*/  BSSY B0, `(.L_x_334) ;  /* 0x000018c000007945 */ /* 0x000fe20003800000 */
[----:B-1----:R-:W-:Y:S02]  /*10f00*/  SHF.R.S32.HI R2, RZ, 0x1f, R211 ;  /* 0x0000001fff027819 */ /* 0x002fe400000114d3 */
[----:B------:R-:W-:Y:S01]  /*10f10*/  MOV R162, c[0x0][0x208] ;  /* 0x0000820000a27a02 */ /* 0x000fe20000000f00 */
[----:B------:R-:W4:Y:S01]  /*10f20*/  LDL R150, [R1+0x24] ;  /* 0x0000240001967983 */ /* 0x000f220000100800 */
[----:B------:R-:W-:Y:S01]  /*10f30*/  MOV R172, c[0x0][0x20c] ;  /* 0x0000830000ac7a02 */ /* 0x000fe20000000f00 */
[----:B------:R-:W-:Y:S01]  /*10f40*/  IMAD R71, R2, c[0x0][0x208], RZ ;  /* 0x0000820002477a24 */ /* 0x000fe200078e02ff */
[----:B------:R-:W-:Y:S01]  /*10f50*/  SHF.L.U32 R162, R162, 0x6, RZ ;  /* 0x00000006a2a27819 */ /* 0x000fe200000006ff */
[----:B------:R-:W-:Y:S01]  /*10f60*/  BAR.SYNC.DEFER_BLOCKING 0x0 ;  /* 0x0000000000007b1d */ /* 0x000fe20000010000 */
[C---:B------:R-:W-:Y:S01]  /*10f70*/  IMAD.WIDE.U32 R2, R211.reuse, c[0x0][0x208], RZ ;  /* 0x00008200d3027a25 */ /* 0x040fe200078e00ff */
[----:B------:R-:W-:Y:S02]  /*10f80*/  MOV R167, c[0x0][0x208] ;  /* 0x0000820000a77a02 */ /* 0x000fe40000000f00 */
[----:B------:R-:W-:Y:S01]  /*10f90*/  LOP3.LUT R230, R230, 0xfffffffe, RZ, 0xc0, !PT ;  /* 0xfffffffee6e67812 */ /* 0x000fe200078ec0ff */
[----:B------:R-:W-:Y:S01]  /*10fa0*/  IMAD R71, R211, c[0x0][0x20c], R71 ;  /* 0x00008300d3477a24 */ /* 0x000fe200078e0247 */
[----:B------:R-:W-:Y:S04]  /*10fb0*/  SHF.L.U64.HI R167, R167, 0x6, R172 ;  /* 0x00000006a7a77819 */ /* 0x000fe800000102ac */
[----:B------:R-:W-:Y:S05]  /*10fc0*/  IADD3 R3, R3, R71, RZ ;  /* 0x0000004703037210 */ /* 0x000fea0007ffe0ff */
[----:B------:R-:W-:Y:S01]  /*10fd0*/  IMAD R3, R3, 0x70, RZ ;  /* 0x0000007003037824 */ /* 0x000fe200078e02ff */
[----:B------:R-:W1:Y:S08]  /*10fe0*/  LDSM.16.M88.4 R8, [R201] ;  /* 0x00000000c908783b */ /* 0x000e700000000200 */
[----:B------:R-:W5:Y:S08]  /*10ff0*/  LDSM.16.M88.4 R16, [R201+0x800] ;  /* 0x00080000c910783b */ /* 0x000f700000000200 */
[----:B------:R-:W5:Y:S08]  /*11000*/  LDSM.16.M88.4 R24, [R201+0x1000] ;  /* 0x00100000c918783b */ /* 0x000f700000000200 */
[----:B------:R-:W4:Y:S04]  /*11010*/  LDL R231, [R1+0x28] ;  /* 0x0000280001e77983 */ /* 0x000f280000100800 */
[----:B------:R-:W5:Y:S08]  /*11020*/  LDSM.16.M88.4 R32, [R201+0x1800] ;  /* 0x00180000c920783b */ /* 0x000f700000000200 */
[----:B------:R-:W5:Y:S01]  /*11030*/  LDSM.16.M88.4 R40, [R201+0x2000] ;  /* 0x00200000c928783b */ /* 0x000f620000000200 */
[C---:B-1----:R-:W-:Y:S07]  /*11040*/  HMMA.16816.F32 R4, R132.reuse, R8, RZ ;  /* 0x000000088404723c */ /* 0x042fee00000018ff */
[----:B------:R-:W1:Y:S01]  /*11050*/  LDSM.16.M88.4 R48, [R201+0x2800] ;  /* 0x00280000c930783b */ /* 0x000e620000000200 */
[C---:B------:R-:W-:Y:S07]  /*11060*/  HMMA.16816.F32 R8, R132.reuse, R10, RZ ;  /* 0x0000000a8408723c */ /* 0x040fee00000018ff */
[----:B------:R-:W5:Y:S02]  /*11070*/  S2R R151, SR_TID.X ;  /* 0x0000000000977919 */ /* 0x000f640000002100 */
[C---:B-----5:R-:W-:Y:S06]  /*11080*/  HMMA.16816.F32 R12, R132.reuse, R16, RZ ;  /* 0x00000010840c723c */ /* 0x060fec00000018ff */
[----:B------:R-:W5:Y:S02]  /*11090*/  LDSM.16.M88.4 R56, [R201+0x3000] ;  /* 0x00300000c938783b */ /* 0x000f640000000200 */
[C---:B------:R-:W-:Y:S08]  /*110a0*/  HMMA.16816.F32 R16, R132.reuse, R18, RZ ;  /* 0x000000128410723c */ /* 0x040ff000000018ff */
[C---:B------:R-:W-:Y:S01]  /*110b0*/  HMMA.16816.F32 R20, R132.reuse, R24, RZ ;  /* 0x000000188414723c */ /* 0x040fe200000018ff */
[----:B------:R-:W-:Y:S02]  /*110c0*/  SHF.R.S32.HI R166, RZ, 0x1f, R151 ;  /* 0x0000001fffa67819 */ /* 0x000fe40000011497 */
[----:B------:R-:W-:Y:S05]  /*110d0*/  ISETP.GT.AND P2, PT, R151, 0x7f, PT ;  /* 0x0000007f9700780c */ /* 0x000fea0003f44270 */
[C---:B------:R-:W-:Y:S01]  /*110e0*/  HMMA.16816.F32 R24, R132.reuse, R26, RZ ;  /* 0x0000001a8418723c */ /* 0x040fe200000018ff */
[-C--:B------:R-:W-:Y:S04]  /*110f0*/  LEA.HI R166, R166, R151.reuse, RZ, 0x3 ;  /* 0x00000097a6a67211 */ /* 0x080fe800078f18ff */
[----:B------:R-:W-:Y:S03]  /*11100*/  LOP3.LUT R166, R166, 0xfffffff8, RZ, 0xc0, !PT ;  /* 0xfffffff8a6a67812 */ /* 0x000fe600078ec0ff */
[C---:B------:R-:W-:Y:S01]  /*11110*/  HMMA.16816.F32 R28, R132.reuse, R32, RZ ;  /* 0x00000020841c723c */ /* 0x040fe200000018ff */
[----:B------:R-:W-:Y:S04]  /*11120*/  IADD3 R166, -R166, R151, RZ ;  /* 0x00000097a6a67210 */ /* 0x000fe80007ffe1ff */
[C---:B------:R-:W-:Y:S02]  /*11130*/  LOP3.LUT P0, RZ, R166.reuse, 0x2, RZ, 0xc0, !PT ;  /* 0x00000002a6ff7812 */ /* 0x040fe4000780c0ff */
[----:B------:R-:W-:Y:S01]  /*11140*/  LOP3.LUT P3, RZ, R166, 0x4, RZ, 0xc0, !PT ;  /* 0x00000004a6ff7812 */ /* 0x000fe2000786c0ff */
[C---:B------:R-:W-:Y:S08]  /*11150*/  HMMA.16816.F32 R32, R132.reuse, R34, RZ ;  /* 0x000000228420723c */ /* 0x040ff000000018ff */
[C---:B------:R-:W-:Y:S04]  /*11160*/  HMMA.16816.F32 R36, R132.reuse, R40, RZ ;  /* 0x000000288424723c */ /* 0x040fe800000018ff */
[----:B------:R-:W-:Y:S04]  /*11170*/  @P0 IADD3 R0, R201, -0x20, RZ ;  /* 0xffffffe0c9000810 */ /* 0x000fe80007ffe0ff */
[C---:B------:R-:W-:Y:S01]  /*11180*/  HMMA.16816.F32 R40, R132.reuse, R42, RZ ;  /* 0x0000002a8428723c */ /* 0x040fe200000018ff */
[----:B------:R-:W5:Y:S07]  /*11190*/  LDSM.16.M88.4 R72, [R0] ;  /* 0x000000000048783b */ /* 0x000f6e0000000200 */
[C---:B-1----:R-:W-:Y:S01]  /*111a0*/  HMMA.16816.F32 R44, R132.reuse, R48, RZ ;  /* 0x00000030842c723c */ /* 0x042fe200000018ff */
[----:B------:R-:W1:Y:S07]  /*111b0*/  LDSM.16.M88.4 R140, [R0+0x800] ;  /* 0x00080000008c783b */ /* 0x000e6e0000000200 */
[C---:B------:R-:W-:Y:S01]  /*111c0*/  HMMA.16816.F32 R48, R132.reuse, R50, RZ ;  /* 0x000000328430723c */ /* 0x040fe200000018ff */
[----:B------:R-:W1:Y:S07]  /*111d0*/  LDSM.16.M88.4 R144, [R0+0x1000] ;  /* 0x001000000090783b */ /* 0x000e6e0000000200 */
[C---:B-----5:R-:W-:Y:S08]  /*111e0*/  HMMA.16816.F32 R52, R132.reuse, R56, RZ ;  /* 0x000000388434723c */ /* 0x060ff000000018ff */
[----:B------:R-:W-:Y:S08]  /*111f0*/  HMMA.16816.F32 R56, R132, R58, RZ ;  /* 0x0000003a8438723c */ /* 0x000ff000000018ff */
[C---:B------:R-:W-:Y:S07]  /*11200*/  HMMA.16816.F32 R4, R136.reuse, R72, R4 ;  /* 0x000000488804723c */ /* 0x040fee0000001804 */
[--C-:B------:R-:W-:Y:S01]  /*11210*/  IMAD.WIDE.U32 R72, R2, 0x70, R234.reuse ;  /* 0x0000007002487825 */ /* 0x100fe200078e00ea */
[C---:B------:R-:W-:Y:S04]  /*11220*/  HMMA.16816.F32 R8, R136.reuse, R74, R8 ;  /* 0x0000004a8808723c */ /* 0x040fe80000001808 */
[----:B------:R-:W-:Y:S02]  /*11230*/  @!P2 IADD3 R72, P1, P0, R234, R72, R234 ;  /* 0x00000048ea48a210 */ /* 0x000fe4000783e0ea */
[----:B------:R-:W-:Y:S02]  /*11240*/  IADD3 R71, R3, R73, RZ ;  /* 0x0000004903477210 */ /* 0x000fe40007ffe0ff */
[C---:B-1----:R-:W-:Y:S07]  /*11250*/  HMMA.16816.F32 R12, R136.reuse, R140, R12 ;  /* 0x0000008c880c723c */ /* 0x042fee000000180c */
[----:B------:R-:W-:Y:S01]  /*11260*/  @!P2 IADD3.X R140, R235, R71, R235, P1, P0 ;  /* 0x00000047eb8ca210 */ /* 0x000fe20000fe04eb */
[C---:B------:R-:W-:Y:S08]  /*11270*/  HMMA.16816.F32 R16, R136.reuse, R142, R16 ;  /* 0x0000008e8810723c */ /* 0x040ff00000001810 */
[C---:B------:R-:W-:Y:S08]  /*11280*/  HMMA.16816.F32 R20, R136.reuse, R144, R20 ;  /* 0x000000908814723c */ /* 0x040ff00000001814 */
[C---:B------:R-:W-:Y:S04]  /*11290*/  HMMA.16816.F32 R24, R136.reuse, R146, R24 ;  /* 0x000000928818723c */ /* 0x040fe80000001818 */
[----:B--2---:R-:W-:Y:S05]  /*112a0*/  IMAD.WIDE.U32 R148, R2, 0x70, R148 ;  /* 0x0000007002947825 */ /* 0x004fea00078e0094 */
[----:B------:R-:W-:Y:S03]  /*112b0*/  IADD3 R3, R149, R3, RZ ;  /* 0x0000000395037210 */ /* 0x000fe60007ffe0ff */
[----:B---3--:R-:W-:Y:S02]  /*112c0*/  @!P2 IADD3 R71, P0, R72, R152, RZ ;  /* 0x000000984847a210 */ /* 0x008fe40007f1e0ff */
[----:B------:R-:W-:Y:S01]  /*112d0*/  LEA R2, P1, R148, c[0x0][0x1f8], 0x1 ;  /* 0x00007e0094027a11 */ /* 0x000fe200078208ff */
[----:B------:R-:W1:Y:S01]  /*112e0*/  LDSM.16.M88.4 R72, [R0+0x1800] ;  /* 0x001800000048783b */ /* 0x000e620000000200 */
[----:B----4-:R-:W-:Y:S02]  /*112f0*/  @!P2 IADD3.X R140, R140, R150, RZ, P0, !PT ;  /* 0x000000968c8ca210 */ /* 0x010fe400007fe4ff */
[C---:B------:R-:W-:Y:S02]  /*11300*/  @!P2 LEA R164, P0, R71.reuse, c[0x0][0x1f8], 0x1 ;  /* 0x00007e0047a4aa11 */ /* 0x040fe400078008ff */
[----:B------:R-:W-:Y:S02]  /*11310*/  LEA.HI.X R3, R148, c[0x0][0x1fc], R3, 0x1, P1 ;  /* 0x00007f0094037a11 */ /* 0x000fe400008f0c03 */
[----:B------:R-:W-:Y:S01]  /*11320*/  @!P2 LEA.HI.X R165, R71, c[0x0][0x1fc], R140, 0x1, P0 ;  /* 0x00007f0047a5aa11 */ /* 0x000fe200000f0c8c */
[----:B------:R-:W2:Y:S01]  /*11330*/  LDSM.16.M88.4 R148, [R0+0x2000] ;  /* 0x002000000094783b */ /* 0x000ea20000000200 */
[-C--:B------:R-:W-:Y:S04]  /*11340*/  IADD3 R160, P1, R2, R162.reuse, RZ ;  /* 0x000000a202a07210 */ /* 0x080fe80007f3e0ff */
[-C--:B------:R-:W-:Y:S02]  /*11350*/  IADD3.X R161, R3, R167.reuse, RZ, P1, !PT ;  /* 0x000000a703a17210 */ /* 0x080fe40000ffe4ff */
[----:B------:R-:W-:Y:S01]  /*11360*/  IADD3 R162, P0, R160, R162, RZ ;  /* 0x000000a2a0a27210 */ /* 0x000fe20007f1e0ff */
[----:B------:R-:W3:Y:S03]  /*11370*/  LDSM.16.M88.4 R140, [R0+0x2800] ;  /* 0x00280000008c783b */ /* 0x000ee60000000200 */
[----:B------:R-:W-:Y:S05]  /*11380*/  IADD3.X R163, R161, R167, RZ, P0, !PT ;  /* 0x000000a7a1a37210 */ /* 0x000fea00007fe4ff */
[----:B------:R4:W5:Y:S08]  /*11390*/  LDSM.16.M88.4 R152, [R0+0x3000] ;  /* 0x003000000098783b */ /* 0x0009700000000200 */
[----:B------:R-:W-:Y:S01]  /*113a0*/  @!PT LDS RZ, [RZ] ;  /* 0x00000000fffff984 */ /* 0x000fe20000000800 */
[----:B------:R-:W-:Y:S01]  /*113b0*/  @!PT LDS RZ, [RZ] ;  /* 0x00000000fffff984 */ /* 0x000fe20000000800 */
[----:B------:R-:W-:Y:S01]  /*113c0*/  @!PT LDS RZ, [RZ] ;  /* 0x00000000fffff984 */ /* 0x000fe20000000800 */
[----:B------:R3:W-:Y:S01]  /*113d0*/  LDGSTS.E.BYPASS.LTC128B.128 [R208+0x100], [R2.64], !P4 ;  /* 0x0010000002d07fae */ /* 0x0007e2000e101d4a */
[C---:B-1----:R-:W-:Y:S07]  /*113e0*/  HMMA.16816.F32 R28, R136.reuse, R72, R28 ;  /* 0x00000048881c723c */ /* 0x042fee000000181c */
[----:B------:R1:W-:Y:S01]  /*113f0*/  LDGSTS.E.BYPASS.LTC128B.128 [R208+0x3900], [R2.64+0x80], !P5 ;  /* 0x0390008002d07fae */ /* 0x0003e2000e901d4a */
[C---:B------:R-:W-:Y:S07]  /*11400*/  HMMA.16816.F32 R32, R136.reuse, R74, R32 ;  /* 0x0000004a8820723c */ /* 0x040fee0000001820 */
[----:B------:R1:W-:Y:S01]  /*11410*/  LDGSTS.E.BYPASS.LTC128B.128 [R208+0x1100], [R160.64], !P4 ;  /* 0x01100000a0d07fae */ /* 0x0003e2000e101d4a */
[C---:B----4-:R-:W-:Y:S04]  /*11420*/  IADD3 R0, R201.reuse, 0x40, RZ ;  /* 0x00000040c9007810 */ /* 0x050fe80007ffe0ff */
[----:B------:R-:W-:Y:S01]  /*11430*/  @P3 IADD3 R0, R201, -0x40, RZ ;  /* 0xffffffc0c9003810 */ /* 0x000fe20007ffe0ff */
[C---:B--2---:R-:W-:Y:S02]  /*11440*/  HMMA.16816.F32 R36, R136.reuse, R148, R36 ;  /* 0x000000948824723c */ /* 0x044fe40000001824 */
[----:B------:R1:W-:Y:S01]  /*11450*/  LDGSTS.E.BYPASS.LTC128B.128 [R208+0x4900], [R160.64+0x80], !P5 ;  /* 0x04900080a0d07fae */ /* 0x0003e2000e901d4a */
[----:B------:R-:W-:Y:S05]  /*11460*/  ISETP.GT.AND P0, PT, R211, R231, PT ;  /* 0x000000e7d300720c */ /* 0x000fea0003f04270 */
[C---:B------:R-:W-:Y:S02]  /*11470*/  HMMA.16816.F32 R40, R136.reuse, R150, R40 ;  /* 0x000000968828723c */ /* 0x040fe40000001828 */
[----:B------:R1:W-:Y:S06]  /*11480*/  LDGSTS.E.BYPASS.LTC128B.128 [R208+0x2100], [R162.64], !P4 ;  /* 0x02100000a2d07fae */ /* 0x0003ec000e101d4a */
[C---:B---3--:R-:W-:Y:S02]  /*11490*/  HMMA.16816.F32 R44, R136.reuse, R140, R44 ;  /* 0x0000008c882c723c */ /* 0x048fe4000000182c */
[----:B------:R1:W-:Y:S02]  /*114a0*/  LDGSTS.E.BYPASS.LTC128B.128 [R208+0x5900], [R162.64+0x80], !P5 ;  /* 0x05900080a2d07fae */ /* 0x0003e4000e901d4a */
[----:B------:R-:W-:Y:S04]  /*114b0*/  @P0 LOP3.LUT R230, R230, 0x1, RZ, 0xfc, !PT ;  /* 0x00000001e6e60812 */ /* 0x000fe800078efcff */
[C---:B------:R-:W-:Y:S02]  /*114c0*/  HMMA.16816.F32 R48, R136.reuse, R142, R48 ;  /* 0x0000008e8830723c */ /* 0x040fe40000001830 */
[----:B------:R2:W-:Y:S06]  /*114d0*/  @!P2 LDGSTS.E.BYPASS.LTC128B.128 [R210+0x3100], [R164.64], !P4 ;  /* 0x03100000a4d2afae */ /* 0x0005ec000e101d4a */
[C---:B-----5:R-:W-:Y:S02]  /*114e0*/  HMMA.16816.F32 R52, R136.reuse, R152, R52 ;  /* 0x000000988834723c */ /* 0x060fe40000001834 */
[----:B------:R2:W-:Y:S06]  /*114f0*/  @!P2 LDGSTS.E.BYPASS.LTC128B.128 [R210+0x6900], [R164.64+0x80], !P5 ;  /* 0x06900080a4d2afae */ /* 0x0005ec000e901d4a */
[----:B------:R-:W-:Y:S02]  /*11500*/  HMMA.16816.F32 R56, R136, R154, R56 ;  /* 0x0000009a8838723c */ /* 0x000fe40000001838 */
[----:B------:R-:W-:Y:S08]  /*11510*/  LDSM.16.M88.4 R144, [R0+0x800] ;  /* 0x000800000090783b */ /* 0x000ff00000000200 */
[----:B-1----:R-:W1:Y:S08]  /*11520*/  LDSM.16.M88.4 R160, [R0] ;  /* 0x0000000000a0783b */ /* 0x002e700000000200 */
[----:B------:R-:W0:Y:S08]  /*11530*/  LDGDEPBAR ;  /* 0x00000000000079af */ /* 0x000e300000000000 */
[----:B--2---:R-:W2:Y:S08]  /*11540*/  LDSM.16.M88.4 R164, [R0+0x1000] ;  /* 0x0010000000a4783b */ /* 0x004eb00000000200 */
[----:B------:R-:W3:Y:S08]  /*11550*/  LDSM.16.M88.4 R72, [R0+0x1800] ;  /* 0x001800000048783b */ /* 0x000ef00000000200 */
[----:B------:R-:W4:Y:S01]  /*11560*/  LDSM.16.M88.4 R148, [R0+0x2000] ;  /* 0x002000000094783b */ /* 0x000f220000000200 */
[C---:B-1----:R-:W-:Y:S07]  /*11570*/  HMMA.16816.F32 R4, R156.reuse, R160, R4 ;  /* 0x000000a09c04723c */ /* 0x042fee0000001804 */
[----:B------:R-:W1:Y:S01]  /*11580*/  LDSM.16.M88.4 R140, [R0+0x2800] ;  /* 0x00280000008c783b */ /* 0x000e620000000200 */
[C---:B------:R-:W-:Y:S07]  /*11590*/  HMMA.16816.F32 R8, R156.reuse, R162, R8 ;  /* 0x000000a29c08723c */ /* 0x040fee0000001808 */
[----:B------:R-:W-:Y:S01]  /*115a0*/  LDSM.16.M88.4 R152, [R200+-0x3800] ;  /* 0xffc80000c898783b */ /* 0x000fe20000000200 */
[C---:B------:R-:W-:Y:S07]  /*115b0*/  HMMA.16816.F32 R12, R156.reuse, R144, R12 ;  /* 0x000000909c0c723c */ /* 0x040fee000000180c */
[----:B------:R-:W-:Y:S01]  /*115c0*/  LDSM.16.M88.4 R160, [R200+-0x3000] ;  /* 0xffd00000c8a0783b */ /* 0x000fe20000000200 */
[C---:B------:R-:W-:Y:S07]  /*115d0*/  HMMA.16816.F32 R16, R156.reuse, R146, R16 ;  /* 0x000000929c10723c */ /* 0x040fee0000001810 */
[----:B------:R-:W5:Y:S01]  /*115e0*/  LDSM.16.M88.4 R144, [R0+0x3000] ;  /* 0x003000000090783b */ /* 0x000f620000000200 */
[C---:B--2---:R-:W-:Y:S07]  /*115f0*/  HMMA.16816.F32 R20, R156.reuse, R164, R20 ;  /* 0x000000a49c14723c */ /* 0x044fee0000001814 */
[----:B------:R-:W-:Y:S01]  /*11600*/  LDSM.16.M88.4 R172, [R200+-0x1800] ;  /* 0xffe80000c8ac783b */ /* 0x000fe20000000200 */
[C---:B------:R-:W-:Y:S07]  /*11610*/  HMMA.16816.F32 R24, R156.reuse, R166, R24 ;  /* 0x000000a69c18723c */ /* 0x040fee0000001818 */
[----:B------:R-:W-:Y:S01]  /*11620*/  LDSM.16.M88.4 R164, [R200+-0x2000] ;  /* 0xffe00000c8a4783b */ /* 0x000fe20000000200 */
[C---:B---3--:R-:W-:Y:S07]  /*11630*/  HMMA.16816.F32 R28, R156.reuse, R72, R28 ;  /* 0x000000489c1c723c */ /* 0x048fee000000181c */
[----:B------:R-:W-:Y:S01]  /*11640*/  LDSM.16.M88.4 R184, [R206+0x5800] ;  /* 0x00580000ceb8783b */ /* 0x000fe20000000200 */
[C---:B------:R-:W-:Y:S07]  /*11650*/  HMMA.16816.F32 R32, R156.reuse, R74, R32 ;  /* 0x0000004a9c20723c */ /* 0x040fee0000001820 */
[----:B------:R-:W2:Y:S01]  /*11660*/  LDSM.16.M88.4 R72, [R200+-0x2800] ;  /* 0xffd80000c848783b */ /* 0x000ea20000000200 */
[C---:B----4-:R-:W-:Y:S07]  /*11670*/  HMMA.16816.F32 R36, R156.reuse, R148, R36 ;  /* 0x000000949c24723c */ /* 0x050fee0000001824 */
[----:B------:R-:W-:Y:S01]  /*11680*/  LDSM.16.M88.4 R196, [R200] ;  /* 0x00000000c8c4783b */ /* 0x000fe20000000200 */
[C---:B------:R-:W-:Y:S07]  /*11690*/  HMMA.16816.F32 R40, R156.reuse, R150, R40 ;  /* 0x000000969c28723c */ /* 0x040fee0000001828 */
[----:B------:R-:W3:Y:S01]  /*116a0*/  LDSM.16.M88.4 R148, [R200+-0x1000] ;  /* 0xfff00000c894783b */ /* 0x000ee20000000200 */
[C---:B-1----:R-:W-:Y:S08]  /*116b0*/  HMMA.16816.F32 R44, R156.reuse, R140, R44 ;  /* 0x0000008c9c2c723c */ /* 0x042ff0000000182c */
[C---:B------:R-:W-:Y:S01]  /*116c0*/  HMMA.16816.F32 R48, R156.reuse, R142, R48 ;  /* 0x0000008e9c30723c */ /* 0x040fe20000001830 */
[----:B------:R-:W1:Y:S07]  /*116d0*/  LDSM.16.M88.4 R140, [R200+-0x800] ;  /* 0xfff80000c88c783b */ /* 0x000e6e0000000200 */
[C---:B-----5:R-:W-:Y:S08]  /*116e0*/  HMMA.16816.F32 R52, R156.reuse, R144, R52 ;  /* 0x000000909c34723c */ /* 0x060ff00000001834 */
[----:B------:R-:W-:Y:S01]  /*116f0*/  HMMA.16816.F32 R56, R156, R146, R56 ;  /* 0x000000929c38723c */ /* 0x000fe20000001838 */
[----:B------:R-:W4:Y:S07]  /*11700*/  LDSM.16.M88.4 R144, [R201+0x3800] ;  /* 0x00380000c990783b */ /* 0x000f2e0000000200 */
[C---:B------:R-:W-:Y:S08]  /*11710*/  HMMA.16816.F32 R4, R168.reuse, R152, R4 ;  /* 0x00000098a804723c */ /* 0x040ff00000001804 */
[C---:B------:R-:W-:Y:S01]  /*11720*/  HMMA.16816.F32 R8, R168.reuse, R154, R8 ;  /* 0x0000009aa808723c */ /* 0x040fe20000001808 */
[----:B------:R-:W5:Y:S07]  /*11730*/  LDSM.16.M88.4 R152, [R201+0x4000] ;  /* 0x00400000c998783b */ /* 0x000f6e0000000200 */
[C---:B------:R-:W-:Y:S08]  /*11740*/  HMMA.16816.F32 R12, R168.reuse, R160, R12 ;  /* 0x000000a0a80c723c */ /* 0x040ff0000000180c */
[C---:B------:R-:W-:Y:S01]  /*11750*/  HMMA.16816.F32 R16, R168.reuse, R162, R16 ;  /* 0x000000a2a810723c */ /* 0x040fe20000001810 */
[----:B------:R-:W-:Y:S07]  /*11760*/  LDSM.16.M88.4 R160, [R201+0x6000] ;  /* 0x00600000c9a0783b */ /* 0x000fee0000000200 */
[C---:B--2---:R-:W-:Y:S08]  /*11770*/  HMMA.16816.F32 R20, R168.reuse, R72, R20 ;  /* 0x00000048a814723c */ /* 0x044ff00000001814 */
[C---:B------:R-:W-:Y:S01]  /*11780*/  HMMA.16816.F32 R24, R168.reuse, R74, R24 ;  /* 0x0000004aa818723c */ /* 0x040fe20000001818 */
[----:B------:R-:W2:Y:S07]  /*11790*/  LDSM.16.M88.4 R72, [R201+0x4800] ;  /* 0x00480000c948783b */ /* 0x000eae0000000200 */
[C---:B------:R-:W-:Y:S08]  /*117a0*/  HMMA.16816.F32 R28, R168.reuse, R164, R28 ;  /* 0x000000a4a81c723c */ /* 0x040ff0000000181c */
[C---:B------:R-:W-:Y:S01]  /*117b0*/  HMMA.16816.F32 R32, R168.reuse, R166, R32 ;  /* 0x000000a6a820723c */ /* 0x040fe20000001820 */
[----:B------:R-:W-:Y:S07]  /*117c0*/  LDSM.16.M88.4 R164, [R206+0x3800] ;  /* 0x00380000cea4783b */ /* 0x000fee0000000200 */
[C---:B------:R-:W-:Y:S08]  /*117d0*/  HMMA.16816.F32 R36, R168.reuse, R172, R36 ;  /* 0x000000aca824723c */ /* 0x040ff00000001824 */
[C---:B------:R-:W-:Y:S01]  /*117e0*/  HMMA.16816.F32 R40, R168.reuse, R174, R40 ;  /* 0x000000aea828723c */ /* 0x040fe20000001828 */
[----:B------:R-:W-:Y:S07]  /*117f0*/  LDSM.16.M88.4 R172, [R206+0x4000] ;  /* 0x00400000ceac783b */ /* 0x000fee0000000200 */
[C---:B---3--:R-:W-:Y:S08]  /*11800*/  HMMA.16816.F32 R44, R168.reuse, R148, R44 ;  /* 0x00000094a82c723c */ /* 0x048ff0000000182c */
[C---:B------:R-:W-:Y:S01]  /*11810*/  HMMA.16816.F32 R48, R168.reuse, R150, R48 ;  /* 0x00000096a830723c */ /* 0x040fe20000001830 */
[----:B------:R-:W3:Y:S07]  /*11820*/  LDSM.16.M88.4 R148, [R201+0x5000] ;  /* 0x00500000c994783b */ /* 0x000eee0000000200 */
[C---:B-1----:R-:W-:Y:S08]  /*11830*/  HMMA.16816.F32 R52, R168.reuse, R140, R52 ;  /* 0x0000008ca834723c */ /* 0x042ff00000001834 */
[----:B------:R-:W-:Y:S01]  /*11840*/  HMMA.16816.F32 R56, R168, R142, R56 ;  /* 0x0000008ea838723c */ /* 0x000fe20000001838 */
[----:B------:R-:W1:Y:S07]  /*11850*/  LDSM.16.M88.4 R140, [R201+0x5800] ;  /* 0x00580000c98c783b */ /* 0x000e6e0000000200 */
[C---:B----4-:R-:W-:Y:S08]  /*11860*/  HMMA.16816.F32 R4, R176.reuse, R144, R4 ;  /* 0x00000090b004723c */ /* 0x050ff00000001804 */
[C---:B------:R-:W-:Y:S01]  /*11870*/  HMMA.16816.F32 R8, R176.reuse, R146, R8 ;  /* 0x00000092b008723c */ /* 0x040fe20000001808 */
[----:B------:R-:W4:Y:S07]  /*11880*/  LDSM.16.M88.4 R144, [R201+0x6800] ;  /* 0x00680000c990783b */ /* 0x000f2e0000000200 */
[C---:B-----5:R-:W-:Y:S08]  /*11890*/  HMMA.16816.F32 R12, R176.reuse, R152, R12 ;  /* 0x00000098b00c723c */ /* 0x060ff0000000180c */
[C---:B------:R-:W-:Y:S01]  /*118a0*/  HMMA.16816.F32 R16, R176.reuse, R154, R16 ;  /* 0x0000009ab010723c */ /* 0x040fe20000001810 */
[----:B------:R-:W5:Y:S07]  /*118b0*/  LDSM.16.M88.4 R152, [R206+0x4800] ;  /* 0x00480000ce98783b */ /* 0x000f6e0000000200 */
[C---:B--2---:R-:W-:Y:S08]  /*118c0*/  HMMA.16816.F32 R20, R176.reuse, R72, R20 ;  /* 0x00000048b014723c */ /* 0x044ff00000001814 */
[C---:B------:R-:W-:Y:S01]  /*118d0*/  HMMA.16816.F32 R24, R176.reuse, R74, R24 ;  /* 0x0000004ab018723c */ /* 0x040fe20000001818 */
[----:B------:R-:W2:Y:S07]  /*118e0*/  LDSM.16.M88.4 R72, [R206+0x5000] ;  /* 0x00500000ce48783b */ /* 0x000eae0000000200 */
[C---:B---3--:R-:W-:Y:S08]  /*118f0*/  HMMA.16816.F32 R28, R176.reuse, R148, R28 ;  /* 0x00000094b01c723c */ /* 0x048ff0000000181c */
[C---:B------:R-:W-:Y:S01]  /*11900*/  HMMA.16816.F32 R32, R176.reuse, R150, R32 ;  /* 0x00000096b020723c */ /* 0x040fe20000001820 */
[----:B------:R-:W-:Y:S07]  /*11910*/  LDSM.16.M88.4 R148, [R0+0x3800] ;  /* 0x003800000094783b */ /* 0x000fee0000000200 */
[C---:B-1----:R-:W-:Y:S08]  /*11920*/  HMMA.16816.F32 R36, R176.reuse, R140, R36 ;  /* 0x0000008cb024723c */ /* 0x042ff00000001824 */
[C---:B------:R-:W-:Y:S01]  /*11930*/  HMMA.16816.F32 R40, R176.reuse, R142, R40 ;  /* 0x0000008eb028723c */ /* 0x040fe20000001828 */
[----:B------:R-:W1:Y:S07]  /*11940*/  LDSM.16.M88.4 R140, [R206+0x6000] ;  /* 0x00600000ce8c783b */ /* 0x000e6e0000000200 */
[C---:B------:R-:W-:Y:S08]  /*11950*/  HMMA.16816.F32 R44, R176.reuse, R160, R44 ;  /* 0x000000a0b02c723c */ /* 0x040ff0000000182c */
[C---:B------:R-:W-:Y:S01]  /*11960*/  HMMA.16816.F32 R48, R176.reuse, R162, R48 ;  /* 0x000000a2b030723c */ /* 0x040fe20000001830 */
[----:B------:R-:W-:Y:S07]  /*11970*/  LDSM.16.M88.4 R160, [R0+0x5000] ;  /* 0x0050000000a0783b */ /* 0x000fee0000000200 */
[C---:B----4-:R-:W-:Y:S08]  /*11980*/  HMMA.16816.F32 R52, R176.reuse, R144, R52 ;  /* 0x00000090b034723c */ /* 0x050ff00000001834 */
[----:B------:R-:W-:Y:S01]  /*11990*/  HMMA.16816.F32 R56, R176, R146, R56 ;  /* 0x00000092b038723c */ /* 0x000fe20000001838 */
[----:B------:R-:W3:Y:S07]  /*119a0*/  LDSM.16.M88.4 R144, [R206+0x6800] ;  /* 0x00680000ce90783b */ /* 0x000eee0000000200 */
[C---:B------:R-:W-:Y:S08]  /*119b0*/  HMMA.16816.F32 R4, R180.reuse, R164, R4 ;  /* 0x000000a4b404723c */ /* 0x040ff00000001804 */
[C---:B------:R-:W-:Y:S01]  /*119c0*/  HMMA.16816.F32 R8, R180.reuse, R166, R8 ;  /* 0x000000a6b408723c */ /* 0x040fe20000001808 */
[----:B------:R-:W-:Y:S07]  /*119d0*/  LDSM.16.M88.4 R164, [R0+0x5800] ;  /* 0x0058000000a4783b */ /* 0x000fee0000000200 */
[C---:B------:R-:W-:Y:S08]  /*119e0*/  HMMA.16816.F32 R12, R180.reuse, R172, R12 ;  /* 0x000000acb40c723c */ /* 0x040ff0000000180c */
[C---:B------:R-:W-:Y:S01]  /*119f0*/  HMMA.16816.F32 R16, R180.reuse, R174, R16 ;  /* 0x000000aeb410723c */ /* 0x040fe20000001810 */
[----:B------:R-:W-:Y:S07]  /*11a00*/  LDSM.16.M88.4 R172, [R0+0x6000] ;  /* 0x0060000000ac783b */ /* 0x000fee0000000200 */
[C---:B-----5:R-:W-:Y:S08]  /*11a10*/  HMMA.16816.F32 R20, R180.reuse, R152, R20 ;  /* 0x00000098b414723c */ /* 0x060ff00000001814 */
[C---:B------:R-:W-:Y:S01]  /*11a20*/  HMMA.16816.F32 R24, R180.reuse, R154, R24 ;  /* 0x0000009ab418723c */ /* 0x040fe20000001818 */
[----:B------:R-:W-:Y:S07]  /*11a30*/  LDSM.16.M88.4 R152, [R0+0x4800] ;  /* 0x004800000098783b */ /* 0x000fee0000000200 */
[C---:B--2---:R-:W-:Y:S08]  /*11a40*/  HMMA.16816.F32 R28, R180.reuse, R72, R28 ;  /* 0x00000048b41c723c */ /* 0x044ff0000000181c */
[C---:B------:R-:W-:Y:S01]  /*11a50*/  HMMA.16816.F32 R32, R180.reuse, R74, R32 ;  /* 0x0000004ab420723c */ /* 0x040fe20000001820 */
[----:B------:R-:W2:Y:S07]  /*11a60*/  LDSM.16.M88.4 R72, [R0+0x4000] ;  /* 0x004000000048783b */ /* 0x000eae0000000200 */
[C---:B------:R-:W-:Y:S08]  /*11a70*/  HMMA.16816.F32 R36, R180.reuse, R184, R36 ;  /* 0x000000b8b424723c */ /* 0x040ff00000001824 */
[C---:B------:R-:W-:Y:S01]  /*11a80*/  HMMA.16816.F32 R40, R180.reuse, R186, R40 ;  /* 0x000000bab428723c */ /* 0x040fe20000001828 */
[----:B------:R-:W4:Y:S07]  /*11a90*/  LDSM.16.M88.4 R184, [R0+0x6800] ;  /* 0x0068000000b8783b */ /* 0x000f2e0000000200 */
[C---:B-1----:R-:W-:Y:S08]  /*11aa0*/  HMMA.16816.F32 R44, R180.reuse, R140, R44 ;  /* 0x0000008cb42c723c */ /* 0x042ff0000000182c */
[C---:B------:R-:W-:Y:S08]  /*11ab0*/  HMMA.16816.F32 R48, R180.reuse, R142, R48 ;  /* 0x0000008eb430723c */ /* 0x040ff00000001830 */
[C---:B---3--:R-:W-:Y:S08]  /*11ac0*/  HMMA.16816.F32 R52, R180.reuse, R144, R52 ;  /* 0x00000090b434723c */ /* 0x048ff00000001834 */
[----:B------:R-:W-:Y:S08]  /*11ad0*/  HMMA.16816.F32 R56, R180, R146, R56 ;  /* 0x00000092b438723c */ /* 0x000ff00000001838 */
[C---:B------:R-:W-:Y:S08]  /*11ae0*/  HMMA.16816.F32 R4, R188.reuse, R148, R4 ;  /* 0x00000094bc04723c */ /* 0x040ff00000001804 */
[C---:B------:R-:W-:Y:S08]  /*11af0*/  HMMA.16816.F32 R8, R188.reuse, R150, R8 ;  /* 0x00000096bc08723c */ /* 0x040ff00000001808 */
[C---:B--2---:R-:W-:Y:S08]  /*11b00*/  HMMA.16816.F32 R12, R188.reuse, R72, R12 ;  /* 0x00000048bc0c723c */ /* 0x044ff0000000180c */
        /* <DEDUP_REMOVED lines=148> */
[----:B--234-:R-:W-:Y:S01]  /*12450*/  IADD3 R0, R211, -0x1, RZ ;  /* 0xffffffffd3007810 */ /* 0x01cfe20007ffe0ff */
[----:B------:R-:W2:Y:S01]  /*12460*/  LDL.64 R232, [R1+0x8] ;  /* 0x0000080001e87983 */ /* 0x000ea20000100a00 */
[C---:B------:R-:W-:Y:S02]  /*12470*/  ISETP.GE.AND P2, PT, R228.reuse, 0x21, PT ;  /* 0x00000021e400780c */ /* 0x040fe40003f46270 */
[----:B------:R-:W-:Y:S01]  /*12480*/  SHF.R.S32.HI R2, RZ, 0x1f, R0 ;  /* 0x0000001fff027819 */ /* 0x000fe20000011400 */
[----:B------:R-:W3:Y:S01]  /*12490*/  LDL R231, [R1] ;  /* 0x0000000001e77983 */ /* 0x000ee20000100800 */
[C---:B------:R-:W-:Y:S02]  /*124a0*/  ISETP.GE.AND P1, PT, R228.reuse, 0x41, PT ;  /* 0x00000041e400780c */ /* 0x040fe40003f26270 */
[----:B------:R-:W-:Y:S01]  /*124b0*/  ISETP.GE.AND P3, PT, R228, 0x1, PT ;  /* 0x00000001e400780c */ /* 0x000fe20003f66270 */
[----:B------:R-:W-:Y:S02]  /*124c0*/  IMAD R5, R2, c[0x0][0x1e0], RZ ;  /* 0x0000780002057a24 */ /* 0x000fe400078e02ff */
[C---:B------:R-:W-:Y:S04]  /*124d0*/  IMAD.WIDE.U32 R2, R0.reuse, c[0x0][0x1e0], RZ ;  /* 0x0000780000027a25 */ /* 0x040fe800078e00ff */
[----:B------:R-:W-:Y:S02]  /*124e0*/  IMAD R0, R0, c[0x0][0x1e4], R5 ;  /* 0x0000790000007a24 */ /* 0x000fe400078e0205 */
[----:B------:R-:W-:Y:S02]  /*124f0*/  @P2 IMAD.MOV.U32 R5, RZ, RZ, c[0x0][0x1e0] ;  /* 0x00007800ff052624 */ /* 0x000fe400078e00ff */
[----:B------:R-:W-:Y:S02]  /*12500*/  IMAD.IADD R0, R3, 0x1, R0 ;  /* 0x0000000103007824 */ /* 0x000fe400078e0200 */
[----:B------:R-:W-:Y:S04]  /*12510*/  IMAD.WIDE.U32 R2, R2, 0x70, RZ ;  /* 0x0000007002027825 */ /* 0x000fe800078e00ff */
[----:B------:R-:W-:Y:S01]  /*12520*/  IMAD R0, R0, 0x70, RZ ;  /* 0x0000007000007824 */ /* 0x000fe200078e02ff */
[-C--:B------:R-:W-:Y:S01]  /*12530*/  @P2 LEA R8, P0, R5, R2.reuse, 0x5 ;  /* 0x0000000205082211 */ /* 0x080fe200078028ff */
[----:B------:R-:W-:Y:S02]  /*12540*/  @P2 IMAD.MOV.U32 R6, RZ, RZ, c[0x0][0x1e4] ;  /* 0x00007900ff062624 */ /* 0x000fe400078e00ff */
[----:B------:R-:W-:Y:S02]  /*12550*/  IMAD.IADD R3, R3, 0x1, R0 ;  /* 0x0000000103037824 */ /* 0x000fe400078e0200 */
[----:B------:R-:W-:Y:S03]  /*12560*/  @P1 IMAD.MOV.U32 R0, RZ, RZ, c[0x0][0x1e0] ;  /* 0x00007800ff001624 */ /* 0x000fe600078e00ff */
[-C--:B------:R-:W-:Y:S01]  /*12570*/  @P2 LEA.HI.X R9, R5, R3.reuse, R6, 0x5, P0 ;  /* 0x0000000305092211 */ /* 0x080fe200000f2c06 */
[----:B------:R-:W-:Y:S01]  /*12580*/  @P1 IMAD.MOV.U32 R5, RZ, RZ, c[0x0][0x1e4] ;  /* 0x00007900ff051624 */ /* 0x000fe200078e00ff */
[CC--:B------:R-:W-:Y:S04]  /*12590*/  @P1 LEA R10, P0, R0.reuse, R2.reuse, 0x6 ;  /* 0x00000002000a1211 */ /* 0x0c0fe800078030ff */
[----:B------:R-:W-:Y:S02]  /*125a0*/  @P1 LEA.HI.X R11, R0, R3, R5, 0x6, P0 ;  /* 0x00000003000b1211 */ /* 0x000fe400000f3405 */
[----:B--2---:R-:W-:Y:S05]  /*125b0*/  @P3 IADD3 R0, P0, R232, R2, RZ ;  /* 0x00000002e8003210 */ /* 0x004fea0007f1e0ff */
[----:B---3--:R-:W-:Y:S01]  /*125c0*/  @P3 IMAD.X R5, R3, 0x1, R231, P0 ;  /* 0x0000000103053824 */ /* 0x008fe200000e06e7 */
        /* <DEDUP_REMOVED lines=26> */
[----:B------:R-:W-:Y:S04]  /*12770*/  @P0 IADD3.X R3, R231, R5, R3, P6, !PT ;  /* 0x00000005e7030210 */ /* 0x000fe800037fe403 */
[----:B------:R-:W-:Y:S05]  /*12780*/  @P0 LEA.HI.X R3, R0, c[0x0][0x1cc], R3, 0x1, P3 ;  /* 0x0000730000030a11 */ /* 0x000fea00018f0c03 */
[----:B------:R2:W-:Y:S04]  /*12790*/  @P0 LDGSTS.E.BYPASS.LTC128B.128 [R210+0xb100], [R2.64], !P4 ;  /* 0x0b10000002d20fae */ /* 0x0005e8000e101d4a */
[----:B------:R2:W-:Y:S02]  /*127a0*/  @P0 LDGSTS.E.BYPASS.LTC128B.128 [R210+0xe900], [R2.64+0x80], !P5 ;  /* 0x0e90008002d20fae */ /* 0x0005e4000e901d4a */
.L_x_335:
[----:B---34-:R-:W-:Y:S05]  /*127b0*/  BSYNC B0 ;  /* 0x0000000000007941 */ /* 0x018fea0003800000 */
.L_x_334:
        /* <DEDUP_REMOVED lines=90> */
[--C-:B------:R-:W-:Y:S02]  /*12d60*/  FFMA.FTZ R6, R140, c[0x0][0x2d0], -R69.reuse ;  /* 0x0000b4008c067a23 */ /* 0x100fe40000010845 */
[C---:B---3--:R-:W-:Y:S02]  /*12d70*/  FMUL.FTZ R5, R2.reuse, R77 ;  /* 0x0000004d02057220 */ /* 0x048fe40000410000 */
[C---:B------:R-:W-:Y:S02]  /*12d80*/  FMUL.FTZ R9, R2.reuse, R81 ;  /* 0x0000005102097220 */ /* 0x040fe40000410000 */
[C---:B------:R-:W-:Y:S01]  /*12d90*/  FMUL.FTZ R16, R2.reuse, R88 ;  /* 0x0000005802107220 */ /* 0x040fe20000410000 */
[----:B------:R3:W-:Y:S01]  /*12da0*/  MUFU.EX2 R243, R56 ;  /* 0x0000003800f37308 */ /* 0x0007e20000000800 */
[----:B------:R-:W-:Y:S02]  /*12db0*/  FMUL.FTZ R17, R2, R89 ;  /* 0x0000005902117220 */ /* 0x000fe40000410000 */
[--C-:B-1----:R-:W-:Y:S02]  /*12dc0*/  FFMA.FTZ R4, R142, c[0x0][0x2d0], -R148.reuse ;  /* 0x0000b4008e047a23 */ /* 0x102fe40000010894 */
[C---:B------:R-:W-:Y:S02]  /*12dd0*/  FMUL.FTZ R24, R2.reuse, R96 ;  /* 0x0000006002187220 */ /* 0x040fe40000410000 */
[C---:B------:R-:W-:Y:S02]  /*12de0*/  FMUL.FTZ R25, R2.reuse, R97 ;  /* 0x0000006102197220 */ /* 0x040fe40000410000 */
[C---:B------:R-:W-:Y:S01]  /*12df0*/  FMUL.FTZ R32, R2.reuse, R104 ;  /* 0x0000006802207220 */ /* 0x040fe20000410000 */
[----:B------:R1:W-:Y:S01]  /*12e00*/  MUFU.EX2 R50, R4 ;  /* 0x0000000400327308 */ /* 0x0003e20000000800 */
[C---:B------:R-:W-:Y:S02]  /*12e10*/  FMUL.FTZ R33, R2.reuse, R105 ;  /* 0x0000006902217220 */ /* 0x040fe40000410000 */
[--C-:B------:R-:W-:Y:S02]  /*12e20*/  FFMA.FTZ R40, R147, c[0x0][0x2d0], -R69.reuse ;  /* 0x0000b40093287a23 */ /* 0x100fe40000010845 */
[C---:B------:R-:W-:Y:S02]  /*12e30*/  FMUL.FTZ R41, R2.reuse, R113 ;  /* 0x0000007102297220 */ /* 0x040fe40000410000 */
[C---:B--2---:R-:W-:Y:S02]  /*12e40*/  FMUL.FTZ R48, R2.reuse, R120 ;  /* 0x0000007802307220 */ /* 0x044fe40000410000 */
[C---:B------:R-:W-:Y:S01]  /*12e50*/  FMUL.FTZ R57, R2.reuse, R129 ;  /* 0x0000008102397220 */ /* 0x040fe20000410000 */
[----:B------:R-:W2:Y:S01]  /*12e60*/  MUFU.EX2 R0, R0 ;  /* 0x0000000000007308 */ /* 0x000ea20000000800 */
[C---:B------:R-:W-:Y:S02]  /*12e70*/  FMUL.FTZ R60, R2.reuse, R60 ;  /* 0x0000003c023c7220 */ /* 0x040fe40000410000 */
[C---:B------:R-:W-:Y:S02]  /*12e80*/  FMUL.FTZ R61, R2.reuse, R61 ;  /* 0x0000003d023d7220 */ /* 0x040fe40000410000 */
[C---:B---3--:R-:W-:Y:S02]  /*12e90*/  FMUL.FTZ R56, R2.reuse, R128 ;  /* 0x0000008002387220 */ /* 0x048fe40000410000 */
[C---:B------:R-:W-:Y:S02]  /*12ea0*/  FMUL.FTZ R64, R2.reuse, R64 ;  /* 0x0000004002407220 */ /* 0x040fe40000410000 */
[----:B------:R-:W-:Y:S01]  /*12eb0*/  FMUL.FTZ R65, R2, R65 ;  /* 0x0000004102417220 */ /* 0x000fe20000410000 */
[----:B------:R-:W3:Y:S01]  /*12ec0*/  MUFU.EX2 R58, R6 ;  /* 0x00000006003a7308 */ /* 0x000ee20000000800 */
[--C-:B------:R-:W-:Y:S02]  /*12ed0*/  FFMA.FTZ R71, R71, c[0x0][0x2d0], -R69.reuse ;  /* 0x0000b40047477a23 */ /* 0x100fe40000010845 */
[--C-:B-1----:R-:W-:Y:S02]  /*12ee0*/  FFMA.FTZ R4, R73, c[0x0][0x2d0], -R148.reuse ;  /* 0x0000b40049047a23 */ /* 0x102fe40000010894 */
[--C-:B------:R-:W-:Y:S05]  /*12ef0*/  FFMA.FTZ R73, R153, c[0x0][0x2d0], -R69.reuse ;  /* 0x0000b40099497a23 */ /* 0x100fea0000010845 */
[----:B------:R1:W-:Y:S01]  /*12f00*/  MUFU.EX2 R128, R73 ;  /* 0x0000004900807308 */ /* 0x0003e20000000800 */
[C---:B--2---:R-:W-:Y:S02]  /*12f10*/  FMUL.FTZ R7, R0.reuse, R79 ;  /* 0x0000004f00077220 */ /* 0x044fe40000410000 */
[C---:B------:R-:W-:Y:S02]  /*12f20*/  FMUL.FTZ R10, R0.reuse, R82 ;  /* 0x00000052000a7220 */ /* 0x040fe40000410000 */
[C---:B------:R-:W-:Y:S05]  /*12f30*/  FMUL.FTZ R11, R0.reuse, R83 ;  /* 0x00000053000b7220 */ /* 0x040fea0000410000 */
[----:B------:R-:W2:Y:S01]  /*12f40*/  MUFU.EX2 R49, R4 ;  /* 0x0000000400317308 */ /* 0x000ea20000000800 */
[C---:B------:R-:W-:Y:S02]  /*12f50*/  FMUL.FTZ R18, R0.reuse, R90 ;  /* 0x0000005a00127220 */ /* 0x040fe40000410000 */
[C---:B------:R-:W-:Y:S01]  /*12f60*/  FMUL.FTZ R19, R0.reuse, R91 ;  /* 0x0000005b00137220 */ /* 0x040fe20000410000 */
[----:B---3--:R-:W-:Y:S01]  /*12f70*/  MOV R129, R58 ;  /* 0x0000003a00817202 */ /* 0x008fe20000000f00 */
[C---:B------:R-:W-:Y:S01]  /*12f80*/  FMUL.FTZ R6, R0.reuse, R78 ;  /* 0x0000004e00067220 */ /* 0x040fe20000410000 */
[----:B------:R-:W-:Y:S01]  /*12f90*/  LDSM.16.MT88.4 R88, [R202+0x800] ;  /* 0x00080000ca58783b */ /* 0x000fe20000004200 */
[C---:B------:R-:W-:Y:S02]  /*12fa0*/  FMUL.FTZ R26, R0.reuse, R98 ;  /* 0x00000062001a7220 */ /* 0x040fe40000410000 */
[C---:B------:R-:W-:Y:S01]  /*12fb0*/  FMUL.FTZ R27, R0.reuse, R99 ;  /* 0x00000063001b7220 */ /* 0x040fe20000410000 */
[----:B------:R-:W3:Y:S01]  /*12fc0*/  MUFU.EX2 R252, R8 ;  /* 0x0000000800fc7308 */ /* 0x000ee20000000800 */
[C---:B------:R-:W-:Y:S01]  /*12fd0*/  FMUL.FTZ R59, R0.reuse, R131 ;  /* 0x00000083003b7220 */ /* 0x040fe20000410000 */
[----:B------:R-:W-:Y:S01]  /*12fe0*/  MOV R131, R231 ;  /* 0x000000e700837202 */ /* 0x000fe20000000f00 */
[----:B------:R-:W-:Y:S01]  /*12ff0*/  FMUL.FTZ R34, R0, R106 ;  /* 0x0000006a00227220 */ /* 0x000fe20000410000 */
[----:B------:R-:W-:Y:S01]  /*13000*/  LDSM.16.MT88.4 R96, [R205+0x4000] ;  /* 0x00400000cd60783b */ /* 0x000fe20000004200 */
[--C-:B-1----:R-:W-:Y:S02]  /*13010*/  FFMA.FTZ R73, R154, c[0x0][0x2d0], -R148.reuse ;  /* 0x0000b4009a497a23 */ /* 0x102fe40000010894 */
[C---:B------:R-:W-:Y:S02]  /*13020*/  FMUL.FTZ R35, R0.reuse, R107 ;  /* 0x0000006b00237220 */ /* 0x040fe40000410000 */
[C---:B------:R-:W-:Y:S01]  /*13030*/  FMUL.FTZ R42, R0.reuse, R114 ;  /* 0x00000072002a7220 */ /* 0x040fe20000410000 */
[----:B------:R1:W-:Y:S01]  /*13040*/  MUFU.EX2 R242, R73 ;  /* 0x0000004900f27308 */ /* 0x0003e20000000800 */
[C---:B------:R-:W-:Y:S01]  /*13050*/  FMUL.FTZ R43, R0.reuse, R115 ;  /* 0x00000073002b7220 */ /* 0x040fe20000410000 */
[----:B------:R-:W-:Y:S01]  /*13060*/  LDSM.16.MT88.4 R104, [R204+0x6000] ;  /* 0x00600000cc68783b */ /* 0x000fe20000004200 */
[----:B------:R-:W-:Y:S01]  /*13070*/  FMUL.FTZ R62, R0, R62 ;  /* 0x0000003e003e7220 */ /* 0x000fe20000410000 */
[-C--:B--2---:R-:W-:Y:S01]  /*13080*/  F2FP.PACK_AB R78, R49, R50.reuse ;  /* 0x00000032314e723e */ /* 0x084fe200000000ff */
[--C-:B------:R-:W-:Y:S01]  /*13090*/  FFMA.FTZ R4, R141, c[0x0][0x2d0], -R69.reuse ;  /* 0x0000b4008d047a23 */ /* 0x100fe20000010845 */
[----:B------:R-:W-:Y:S01]  /*130a0*/  MOV R120, R49 ;  /* 0x0000003100787202 */ /* 0x000fe20000000f00 */
[----:B------:R-:W-:Y:S01]  /*130b0*/  FMUL.FTZ R49, R2, R121 ;  /* 0x0000007902317220 */ /* 0x000fe20000410000 */
[----:B------:R-:W-:Y:S01]  /*130c0*/  MOV R121, R50 ;  /* 0x0000003200797202 */ /* 0x000fe20000000f00 */
[C---:B------:R-:W-:Y:S01]  /*130d0*/  FMUL.FTZ R50, R0.reuse, R122 ;  /* 0x0000007a00327220 */ /* 0x040fe20000410000 */
[----:B------:R2:W-:Y:S01]  /*130e0*/  MUFU.EX2 R251, R4 ;  /* 0x0000000400fb7308 */ /* 0x0005e20000000800 */
[----:B------:R-:W-:Y:S01]  /*130f0*/  MOV R122, R51 ;  /* 0x00000033007a7202 */ /* 0x000fe20000000f00 */
[----:B------:R-:W-:Y:S01]  /*13100*/  FMUL.FTZ R63, R0, R63 ;  /* 0x0000003f003f7220 */ /* 0x000fe20000410000 */
[----:B---3--:R-:W-:Y:S01]  /*13110*/  F2FP.PACK_AB R77, R252, R58 ;  /* 0x0000003afc4d723e */ /* 0x008fe200000000ff */
[----:B------:R-:W-:Y:S02]  /*13120*/  FMUL.FTZ R8, R2, R80 ;  /* 0x0000005002087220 */ /* 0x000fe40000410000 */
[----:B------:R-:W3:Y:S01]  /*13130*/  LDSM.16.MT88.4 R80, [R205+0x3800] ;  /* 0x00380000cd50783b */ /* 0x000ee20000004200 */
[C---:B------:R-:W-:Y:S03]  /*13140*/  FMUL.FTZ R58, R0.reuse, R130 ;  /* 0x00000082003a7220 */ /* 0x040fe60000410000 */
[----:B------:R4:W-:Y:S01]  /*13150*/  MUFU.EX2 R247, R40 ;  /* 0x0000002800f77308 */ /* 0x0009e20000000800 */
[C---:B------:R-:W-:Y:S02]  /*13160*/  FMUL.FTZ R66, R0.reuse, R66 ;  /* 0x0000004200427220 */ /* 0x040fe40000410000 */
[----:B------:R-:W-:Y:S02]  /*13170*/  FMUL.FTZ R67, R0, R67 ;  /* 0x0000004300437220 */ /* 0x000fe40000410000 */
[--C-:B-1----:R-:W-:Y:S05]  /*13180*/  FFMA.FTZ R73, R155, c[0x0][0x2d0], -R148.reuse ;  /* 0x0000b4009b497a23 */ /* 0x102fea0000010894 */
[----:B------:R1:W-:Y:S01]  /*13190*/  MUFU.EX2 R241, R73 ;  /* 0x0000004900f17308 */ /* 0x0003e20000000800 */
[--C-:B--2---:R-:W-:Y:S09]  /*131a0*/  FFMA.FTZ R4, R143, c[0x0][0x2d0], -R69.reuse ;  /* 0x0000b4008f047a23 */ /* 0x104ff20000010845 */
[----:B------:R2:W5:Y:S01]  /*131b0*/  MUFU.EX2 R250, R4 ;  /* 0x0000000400fa7308 */ /* 0x0005620000000800 */
[----:B----4-:R-:W-:Y:S02]  /*131c0*/  FMUL.FTZ R40, R2, R112 ;  /* 0x0000007002287220 */ /* 0x010fe40000410000 */
[----:B------:R-:W-:Y:S07]  /*131d0*/  LDSM.16.MT88.4 R112, [R205+0x3000] ;  /* 0x00300000cd70783b */ /* 0x000fee0000004200 */
[----:B------:R-:W-:Y:S01]  /*131e0*/  MUFU.EX2 R71, R71 ;  /* 0x0000004700477308 */ /* 0x000fe20000000800 */
[--C-:B-1----:R-:W-:Y:S09]  /*131f0*/  FFMA.FTZ R73, R160, c[0x0][0x2d0], -R69.reuse ;  /* 0x0000b400a0497a23 */ /* 0x102ff20000010845 */
[----:B------:R1:W-:Y:S01]  /*13200*/  MUFU.EX2 R240, R73 ;  /* 0x0000004900f07308 */ /* 0x0003e20000000800 */
[----:B--2---:R-:W-:Y:S01]  /*13210*/  FMUL.FTZ R4, R2, R76 ;  /* 0x0000004c02047220 */ /* 0x004fe20000410000 */
[----:B------:R-:W-:Y:S01]  /*13220*/  F2FP.PACK_AB R76, R51, R231 ;  /* 0x000000e7334c723e */ /* 0x000fe200000000ff */
[----:B------:R-:W-:Y:S01]  /*13230*/  FMUL.FTZ R51, R0, R123 ;  /* 0x0000007b00337220 */ /* 0x000fe20000410000 */
[----:B-----5:R-:W-:Y:S01]  /*13240*/  F2FP.PACK_AB R79, R250, R251 ;  /* 0x000000fbfa4f723e */ /* 0x020fe200000000ff */
[----:B------:R-:W2:Y:S04]  /*13250*/  LDL.LU R123, [R1+0x14] ;  /* 0x00001400017b7983 */ /* 0x000ea80000300800 */
[----:B------:R-:W4:Y:S02]  /*13260*/  LDL.LU R130, [R1+0x10] ;  /* 0x0000100001827983 */ /* 0x000f240000300800 */
[C---:B------:R-:W-:Y:S07]  /*13270*/  HMMA.16816.F32 R4, R76.reuse, R12, R4 ;  /* 0x0000000c4c04723c */ /* 0x040fee0000001804 */
[C---:B------:R-:W-:Y:S01]  /*13280*/  FMUL.FTZ R12, R2.reuse, R84 ;  /* 0x00000054020c7220 */ /* 0x040fe20000410000 */
[C---:B------:R-:W-:Y:S04]  /*13290*/  HMMA.16816.F32 R8, R76.reuse, R14, R8 ;  /* 0x0000000e4c08723c */ /* 0x040fe80000001808 */
[--C-:B-1----:R-:W-:Y:S02]  /*132a0*/  FFMA.FTZ R73, R161, c[0x0][0x2d0], -R69.reuse ;  /* 0x0000b400a1497a23 */ /* 0x102fe40000010845 */
[----:B------:R-:W-:Y:S02]  /*132b0*/  FMUL.FTZ R13, R2, R85 ;  /* 0x00000055020d7220 */ /* 0x000fe40000410000 */
[----:B------:R1:W-:Y:S01]  /*132c0*/  MUFU.EX2 R239, R73 ;  /* 0x0000004900ef7308 */ /* 0x0003e20000000800 */
[C---:B------:R-:W-:Y:S03]  /*132d0*/  FMUL.FTZ R14, R0.reuse, R86 ;  /* 0x00000056000e7220 */ /* 0x040fe60000410000 */
[----:B------:R-:W-:Y:S02]  /*132e0*/  FMUL.FTZ R15, R0, R87 ;  /* 0x00000057000f7220 */ /* 0x000fe40000410000 */
[----:B------:R-:W5:Y:S05]  /*132f0*/  LDSM.16.MT88.4 R84, [R204+0x3800] ;  /* 0x00380000cc54783b */ /* 0x000f6a0000004200 */
[C---:B------:R-:W-:Y:S07]  /*13300*/  HMMA.16816.F32 R12, R76.reuse, R20, R12 ;  /* 0x000000144c0c723c */ /* 0x040fee000000180c */
[C---:B------:R-:W-:Y:S01]  /*13310*/  FMUL.FTZ R20, R2.reuse, R92 ;  /* 0x0000005c02147220 */ /* 0x040fe20000410000 */
[C---:B------:R-:W-:Y:S04]  /*13320*/  HMMA.16816.F32 R16, R76.reuse, R22, R16 ;  /* 0x000000164c10723c */ /* 0x040fe80000001810 */
[----:B------:R-:W-:Y:S02]  /*13330*/  FMUL.FTZ R21, R2, R93 ;  /* 0x0000005d02157220 */ /* 0x000fe40000410000 */
[--C-:B-1----:R-:W-:Y:S02]  /*13340*/  FFMA.FTZ R73, R162, c[0x0][0x2d0], -R148.reuse ;  /* 0x0000b400a2497a23 */ /* 0x102fe40000010894 */
[C---:B------:R-:W-:Y:S02]  /*13350*/  FMUL.FTZ R22, R0.reuse, R94 ;  /* 0x0000005e00167220 */ /* 0x040fe40000410000 */
[----:B------:R1:W-:Y:S02]  /*13360*/  MUFU.EX2 R238, R73 ;  /* 0x0000004900ee7308 */ /* 0x0003e40000000800 */
[----:B------:R-:W-:Y:S02]  /*13370*/  FMUL.FTZ R23, R0, R95 ;  /* 0x0000005f00177220 */ /* 0x000fe40000410000 */
[----:B------:R-:W-:Y:S05]  /*13380*/  LDSM.16.MT88.4 R92, [R205+0x800] ;  /* 0x00080000cd5c783b */ /* 0x000fea0000004200 */
        /* <DEDUP_REMOVED lines=10> */
[--C-:B------:R-:W-:Y:S01]  /*13430*/  FFMA.FTZ R36, R75, c[0x0][0x2d0], -R148.reuse ;  /* 0x0000b4004b247a23 */ /* 0x100fe20000010894 */
[C---:B------:R-:W-:Y:S03]  /*13440*/  HMMA.16816.F32 R32, R76.reuse, R38, R32 ;  /* 0x000000264c20723c */ /* 0x040fe60000001820 */
[----:B------:R3:W3:Y:S01]  /*13450*/  MUFU.EX2 R248, R36 ;  /* 0x0000002400f87308 */ /* 0x0006e20000000800 */
[----:B------:R-:W-:Y:S03]  /*13460*/  FMUL.FTZ R37, R2, R109 ;  /* 0x0000006d02257220 */ /* 0x000fe60000410000 */
[----:B------:R-:W-:Y:S02]  /*13470*/  FMUL.FTZ R38, R0, R110 ;  /* 0x0000006e00267220 */ /* 0x000fe40000410000 */
[--C-:B-1----:R-:W-:Y:S03]  /*13480*/  FFMA.FTZ R73, R164, c[0x0][0x2d0], -R69.reuse ;  /* 0x0000b400a4497a23 */ /* 0x102fe60000010845 */
[----:B------:R-:W-:Y:S01]  /*13490*/  FMUL.FTZ R39, R0, R111 ;  /* 0x0000006f00277220 */ /* 0x000fe20000410000 */
[----:B------:R1:W-:Y:S01]  /*134a0*/  MUFU.EX2 R236, R73 ;  /* 0x0000004900ec7308 */ /* 0x0003e20000000800 */
[C---:B---3--:R-:W-:Y:S02]  /*134b0*/  FMUL.FTZ R36, R2.reuse, R108 ;  /* 0x0000006c02247220 */ /* 0x048fe40000410000 */
[----:B------:R-:W-:Y:S05]  /*134c0*/  LDSM.16.MT88.4 R108, [R203+0x3000] ;  /* 0x00300000cb6c783b */ /* 0x000fea0000004200 */
[C---:B------:R-:W-:Y:S03]  /*134d0*/  HMMA.16816.F32 R36, R76.reuse, R44, R36 ;  /* 0x0000002c4c24723c */ /* 0x040fe60000001824 */
[--C-:B-1----:R-:W-:Y:S04]  /*134e0*/  FFMA.FTZ R73, R165, c[0x0][0x2d0], -R69.reuse ;  /* 0x0000b400a5497a23 */ /* 0x102fe80000010845 */
[----:B------:R1:W-:Y:S01]  /*134f0*/  MUFU.EX2 R233, R73 ;  /* 0x0000004900e97308 */ /* 0x0003e20000000800 */
[C---:B------:R-:W-:Y:S04]  /*13500*/  HMMA.16816.F32 R40, R76.reuse, R46, R40 ;  /* 0x0000002e4c28723c */ /* 0x040fe80000001828 */
[--C-:B------:R-:W-:Y:S02]  /*13510*/  FFMA.FTZ R44, R149, c[0x0][0x2d0], -R69.reuse ;  /* 0x0000b400952c7a23 */ /* 0x100fe40000010845 */
[----:B------:R-:W-:Y:S02]  /*13520*/  FMUL.FTZ R45, R2, R117 ;  /* 0x00000075022d7220 */ /* 0x000fe40000410000 */
[C---:B------:R-:W-:Y:S01]  /*13530*/  FMUL.FTZ R46, R0.reuse, R118 ;  /* 0x00000076002e7220 */ /* 0x040fe20000410000 */
[----:B------:R3:W3:Y:S03]  /*13540*/  MUFU.EX2 R246, R44 ;  /* 0x0000002c00f67308 */ /* 0x0006e60000000800 */
[----:B------:R-:W-:Y:S02]  /*13550*/  FMUL.FTZ R47, R0, R119 ;  /* 0x00000077002f7220 */ /* 0x000fe40000410000 */
[--C-:B-1----:R-:W-:Y:S05]  /*13560*/  FFMA.FTZ R73, R166, c[0x0][0x2d0], -R148.reuse ;  /* 0x0000b400a6497a23 */ /* 0x102fea0000010894 */
[----:B------:R1:W-:Y:S01]  /*13570*/  MUFU.EX2 R232, R73 ;  /* 0x0000004900e87308 */ /* 0x0003e20000000800 */
[C---:B---3--:R-:W-:Y:S02]  /*13580*/  FMUL.FTZ R44, R2.reuse, R116 ;  /* 0x00000074022c7220 */ /* 0x048fe40000410000 */
[----:B------:R-:W-:Y:S05]  /*13590*/  LDSM.16.MT88.4 R116, [R204+0x3000] ;  /* 0x00300000cc74783b */ /* 0x000fea0000004200 */
[C---:B------:R-:W-:Y:S07]  /*135a0*/  HMMA.16816.F32 R44, R76.reuse, R52, R44 ;  /* 0x000000344c2c723c */ /* 0x040fee000000182c */
[--C-:B------:R-:W-:Y:S01]  /*135b0*/  FFMA.FTZ R52, R151, c[0x0][0x2d0], -R148.reuse ;  /* 0x0000b40097347a23 */ /* 0x100fe20000010894 */
[C---:B------:R-:W-:Y:S03]  /*135c0*/  HMMA.16816.F32 R48, R76.reuse, R54, R48 ;  /* 0x000000364c30723c */ /* 0x040fe60000001830 */
[----:B------:R3:W3:Y:S01]  /*135d0*/  MUFU.EX2 R244, R52 ;  /* 0x0000003400f47308 */ /* 0x0006e20000000800 */
[--C-:B-1----:R-:W-:Y:S02]  /*135e0*/  FFMA.FTZ R73, R167, c[0x0][0x2d0], -R148.reuse ;  /* 0x0000b400a7497a23 */ /* 0x102fe40000010894 */
[----:B------:R-:W-:Y:S02]  /*135f0*/  FMUL.FTZ R53, R2, R125 ;  /* 0x0000007d02357220 */ /* 0x000fe40000410000 */
[C---:B------:R-:W-:Y:S04]  /*13600*/  FMUL.FTZ R54, R0.reuse, R126 ;  /* 0x0000007e00367220 */ /* 0x040fe80000410000 */
[----:B------:R-:W-:Y:S01]  /*13610*/  FMUL.FTZ R55, R0, R127 ;  /* 0x0000007f00377220 */ /* 0x000fe20000410000 */
[----:B------:R1:W1:Y:S01]  /*13620*/  MUFU.EX2 R231, R73 ;  /* 0x0000004900e77308 */ /* 0x0002620000000800 */
[----:B---3--:R-:W-:Y:S07]  /*13630*/  FMUL.FTZ R52, R2, R124 ;  /* 0x0000007c02347220 */ /* 0x008fee0000410000 */
[C---:B------:R-:W-:Y:S03]  /*13640*/  HMMA.16816.F32 R52, R76.reuse, R80, R52 ;  /* 0x000000504c34723c */ /* 0x040fe60000001834 */
[--C-:B-1----:R-:W-:Y:S04]  /*13650*/  FFMA.FTZ R73, R172, c[0x0][0x2d0], -R69.reuse ;  /* 0x0000b400ac497a23 */ /* 0x102fe80000010845 */
[----:B------:R1:W-:Y:S01]  /*13660*/  MUFU.EX2 R172, R73 ;  /* 0x0000004900ac7308 */ /* 0x0003e20000000800 */
[C---:B------:R-:W-:Y:S01]  /*13670*/  HMMA.16816.F32 R56, R76.reuse, R82, R56 ;  /* 0x000000524c38723c */ /* 0x040fe20000001838 */
[----:B------:R-:W3:Y:S07]  /*13680*/  LDSM.16.MT88.4 R80, [R203+0x800] ;  /* 0x00080000cb50783b */ /* 0x000eee0000004200 */
[C---:B-----5:R-:W-:Y:S08]  /*13690*/  HMMA.16816.F32 R60, R76.reuse, R84, R60 ;  /* 0x000000544c3c723c */ /* 0x060ff0000000183c */
[----:B------:R-:W-:Y:S01]  /*136a0*/  HMMA.16816.F32 R64, R76, R86, R64 ;  /* 0x000000564c40723c */ /* 0x000fe20000001840 */
[----:B------:R-:W5:Y:S03]  /*136b0*/  LDSM.16.MT88.4 R84, [R204+0x800] ;  /* 0x00080000cc54783b */ /* 0x000f660000004200 */
[----:B-1----:R-:W-:Y:S03]  /*136c0*/  FFMA.FTZ R73, R173, c[0x0][0x2d0], -R69 ;  /* 0x0000b400ad497a23 */ /* 0x002fe60000010845 */
[----:B------:R-:W-:Y:S01]  /*136d0*/  F2FP.PACK_AB R79, R128, R243 ;  /* 0x000000f3804f723e */ /* 0x000fe200000000ff */
[----:B------:R1:W-:Y:S01]  /*136e0*/  MUFU.EX2 R167, R73 ;  /* 0x0000004900a77308 */ /* 0x0003e20000000800 */
[----:B------:R-:W-:Y:S03]  /*136f0*/  F2FP.PACK_AB R76, R248, R249 ;  /* 0x000000f9f84c723e */ /* 0x000fe600000000ff */
[----:B------:R-:W-:Y:S02]  /*13700*/  F2FP.PACK_AB R77, R246, R247 ;  /* 0x000000f7f64d723e */ /* 0x000fe400000000ff */
[----:B------:R-:W-:Y:S07]  /*13710*/  F2FP.PACK_AB R78, R244, R245 ;  /* 0x000000f5f44e723e */ /* 0x000fee00000000ff */
[C---:B------:R-:W-:Y:S08]  /*13720*/  HMMA.16816.F32 R4, R76.reuse, R88, R4 ;  /* 0x000000584c04723c */ /* 0x040ff00000001804 */
[C---:B------:R-:W-:Y:S01]  /*13730*/  HMMA.16816.F32 R8, R76.reuse, R90, R8 ;  /* 0x0000005a4c08723c */ /* 0x040fe20000001808 */
[----:B------:R-:W5:Y:S03]  /*13740*/  LDSM.16.MT88.4 R88, [R202+0x4000] ;  /* 0x00400000ca58783b */ /* 0x000f660000004200 */
[--C-:B-1----:R-:W-:Y:S04]  /*13750*/  FFMA.FTZ R73, R174, c[0x0][0x2d0], -R148.reuse ;  /* 0x0000b400ae497a23 */ /* 0x102fe80000010894 */
[C---:B---3--:R-:W-:Y:S01]  /*13760*/  HMMA.16816.F32 R12, R76.reuse, R80, R12 ;  /* 0x000000504c0c723c */ /* 0x048fe2000000180c */
[----:B------:R1:W3:Y:S07]  /*13770*/  MUFU.EX2 R166, R73 ;  /* 0x0000004900a67308 */ /* 0x0002ee0000000800 */
[C---:B------:R-:W-:Y:S01]  /*13780*/  HMMA.16816.F32 R16, R76.reuse, R82, R16 ;  /* 0x000000524c10723c */ /* 0x040fe20000001810 */
[----:B------:R-:W3:Y:S07]  /*13790*/  LDSM.16.MT88.4 R80, [R203+0x4000] ;  /* 0x00400000cb50783b */ /* 0x000eee0000004200 */
[C---:B------:R-:W-:Y:S04]  /*137a0*/  HMMA.16816.F32 R20, R76.reuse, R92, R20 ;  /* 0x0000005c4c14723c */ /* 0x040fe80000001814 */
[----:B--2---:R-:W-:Y:S02]  /*137b0*/  FFMA.FTZ R0, R0, R123, R129 ;  /* 0x0000007b00007223 */ /* 0x004fe40000010081 */
[----:B----4-:R-:W-:Y:S02]  /*137c0*/  FFMA.FTZ R2, R2, R130, R131 ;  /* 0x0000008202027223 */ /* 0x010fe40000010083 */
[C---:B------:R-:W-:Y:S01]  /*137d0*/  HMMA.16816.F32 R24, R76.reuse, R94, R24 ;  /* 0x0000005e4c18723c */ /* 0x040fe20000001818 */
[----:B------:R-:W-:Y:S03]  /*137e0*/  LDSM.16.MT88.4 R92, [R204+0x1000] ;  /* 0x00100000cc5c783b */ /* 0x000fe60000004200 */
[----:B-1----:R-:W-:Y:S02]  /*137f0*/  FFMA.FTZ R73, R175, c[0x0][0x2d0], -R148 ;  /* 0x0000b400af497a23 */ /* 0x002fe40000010894 */
[----:B------:R-:W-:Y:S02]  /*13800*/  FADD.FTZ R2, R122, R2 ;  /* 0x000000027a027221 */ /* 0x000fe40000010000 */
[C---:B-----5:R-:W-:Y:S01]  /*13810*/  HMMA.16816.F32 R28, R76.reuse, R84, R28 ;  /* 0x000000544c1c723c */ /* 0x060fe2000000181c */
[----:B------:R1:W2:Y:S03]  /*13820*/  MUFU.EX2 R165, R73 ;  /* 0x0000004900a57308 */ /* 0x0002a60000000800 */
[----:B------:R-:W-:Y:S02]  /*13830*/  FADD.FTZ R2, R121, R2 ;  /* 0x0000000279027221 */ /* 0x000fe40000010000 */
[----:B------:R-:W-:Y:S02]  /*13840*/  FADD.FTZ R0, R252, R0 ;  /* 0x00000000fc007221 */ /* 0x000fe40000010000 */
[C---:B------:R-:W-:Y:S01]  /*13850*/  HMMA.16816.F32 R32, R76.reuse, R86, R32 ;  /* 0x000000564c20723c */ /* 0x040fe20000001820 */
[----:B------:R-:W4:Y:S03]  /*13860*/  LDSM.16.MT88.4 R84, [R202+0x1000] ;  /* 0x00100000ca54783b */ /* 0x000f260000004200 */
[----:B------:R-:W-:Y:S02]  /*13870*/  FADD.FTZ R2, R120, R2 ;  /* 0x0000000278027221 */ /* 0x000fe40000010000 */
[----:B------:R-:W-:Y:S02]  /*13880*/  FADD.FTZ R0, R251, R0 ;  /* 0x00000000fb007221 */ /* 0x000fe40000010000 */
[C---:B------:R-:W-:Y:S01]  /*13890*/  HMMA.16816.F32 R36, R76.reuse, R88, R36 ;  /* 0x000000584c24723c */ /* 0x040fe20000001824 */
[----:B------:R-:W-:Y:S03]  /*138a0*/  LDSM.16.MT88.4 R120, [R203+0x6800] ;  /* 0x00680000cb78783b */ /* 0x000fe60000004200 */
[----:B------:R-:W-:Y:S02]  /*138b0*/  FADD.FTZ R0, R250, R0 ;  /* 0x00000000fa007221 */ /* 0x000fe40000010000 */
[----:B------:R-:W-:Y:S02]  /*138c0*/  FADD.FTZ R2, R249, R2 ;  /* 0x00000002f9027221 */ /* 0x000fe40000010000 */
[C---:B------:R-:W-:Y:S01]  /*138d0*/  HMMA.16816.F32 R40, R76.reuse, R90, R40 ;  /* 0x0000005a4c28723c */ /* 0x040fe20000001828 */
[----:B------:R-:W5:Y:S03]  /*138e0*/  LDSM.16.MT88.4 R88, [R203+0x1000] ;  /* 0x00100000cb58783b */ /* 0x000f660000004200 */
[--C-:B-1----:R-:W-:Y:S02]  /*138f0*/  FFMA.FTZ R73, R184, c[0x0][0x2d0], -R69.reuse ;  /* 0x0000b400b8497a23 */ /* 0x102fe40000010845 */
[----:B------:R-:W-:Y:S02]  /*13900*/  FADD.FTZ R0, R247, R0 ;  /* 0x00000000f7007221 */ /* 0x000fe40000010000 */
[C---:B---3--:R-:W-:Y:S01]  /*13910*/  HMMA.16816.F32 R44, R76.reuse, R80, R44 ;  /* 0x000000504c2c723c */ /* 0x048fe2000000182c */
[----:B------:R1:W-:Y:S03]  /*13920*/  MUFU.EX2 R164, R73 ;  /* 0x0000004900a47308 */ /* 0x0003e60000000800 */
        /* <DEDUP_REMOVED lines=8> */
[----:B------:R-:W-:Y:S01]  /*139b0*/  LDSM.16.MT88.4 R128, [R205+0x6800] ;  /* 0x00680000cd80783b */ /* 0x000fe20000004200 */
[----:B------:R-:W-:Y:S01]  /*139c0*/  FADD.FTZ R2, R244, R2 ;  /* 0x00000002f4027221 */ /* 0x000fe20000010000 */
[C---:B------:R-:W-:Y:S04]  /*139d0*/  HMMA.16816.F32 R56, R76.reuse, R98, R56 ;  /* 0x000000624c38723c */ /* 0x040fe80000001838 */
[--C-:B-1----:R-:W-:Y:S02]  /*139e0*/  FFMA.FTZ R73, R185, c[0x0][0x2d0], -R69.reuse ;  /* 0x0000b400b9497a23 */ /* 0x102fe40000010845 */
[----:B------:R-:W-:Y:S01]  /*139f0*/  LDSM.16.MT88.4 R96, [R205+0x4800] ;  /* 0x00480000cd60783b */ /* 0x000fe20000004200 */
[----:B------:R-:W-:Y:S01]  /*13a00*/  FADD.FTZ R2, R242, R2 ;  /* 0x00000002f2027221 */ /* 0x000fe20000010000 */
[C---:B------:R-:W-:Y:S01]  /*13a10*/  HMMA.16816.F32 R60, R76.reuse, R100, R60 ;  /* 0x000000644c3c723c */ /* 0x040fe2000000183c */
[----:B------:R1:W-:Y:S03]  /*13a20*/  MUFU.EX2 R163, R73 ;  /* 0x0000004900a37308 */ /* 0x0003e60000000800 */
[----:B------:R-:W-:Y:S02]  /*13a30*/  FADD.FTZ R2, R241, R2 ;  /* 0x00000002f1027221 */ /* 0x000fe40000010000 */
[----:B------:R-:W-:Y:S02]  /*13a40*/  FADD.FTZ R0, R240, R0 ;  /* 0x00000000f0007221 */ /* 0x000fe40000010000 */
[----:B------:R-:W-:Y:S01]  /*13a50*/  HMMA.16816.F32 R64, R76, R102, R64 ;  /* 0x000000664c40723c */ /* 0x000fe20000001840 */
[----:B------:R-:W-:Y:S03]  /*13a60*/  LDSM.16.MT88.4 R100, [R204+0x5000] ;  /* 0x00500000cc64783b */ /* 0x000fe60000004200 */
[----:B------:R-:W-:Y:S02]  /*13a70*/  FADD.FTZ R2, R238, R2 ;  /* 0x00000002ee027221 */ /* 0x000fe40000010000 */
[----:B------:R-:W-:Y:S01]  /*13a80*/  FADD.FTZ R0, R239, R0 ;  /* 0x00000000ef007221 */ /* 0x000fe20000010000 */
[----:B------:R-:W-:Y:S01]  /*13a90*/  F2FP.PACK_AB R76, R241, R242 ;  /* 0x000000f2f14c723e */ /* 0x000fe200000000ff */
[----:B------:R-:W-:Y:S01]  /*13aa0*/  FADD.FTZ R2, R237, R2 ;  /* 0x00000002ed027221 */ /* 0x000fe20000010000 */
[----:B------:R-:W-:Y:S03]  /*13ab0*/  F2FP.PACK_AB R77, R239, R240 ;  /* 0x000000f0ef4d723e */ /* 0x000fe600000000ff */
[----:B------:R-:W-:Y:S01]  /*13ac0*/  F2FP.PACK_AB R78, R237, R238 ;  /* 0x000000eeed4e723e */ /* 0x000fe200000000ff */
[----:B------:R-:W-:Y:S01]  /*13ad0*/  FADD.FTZ R2, R232, R2 ;  /* 0x00000002e8027221 */ /* 0x000fe20000010000 */
[----:B------:R-:W-:Y:S01]  /*13ae0*/  F2FP.PACK_AB R79, R233, R236 ;  /* 0x000000ece94f723e */ /* 0x000fe200000000ff */
[----:B------:R-:W-:Y:S02]  /*13af0*/  FADD.FTZ R0, R236, R0 ;  /* 0x00000000ec007221 */ /* 0x000fe40000010000 */
[----:B-1----:R-:W-:Y:S02]  /*13b00*/  FFMA.FTZ R73, R186, c[0x0][0x2d0], -R148 ;  /* 0x0000b400ba497a23 */ /* 0x002fe40000010894 */
[----:B------:R-:W-:Y:S02]  /*13b10*/  FADD.FTZ R2, R231, R2 ;  /* 0x00000002e7027221 */ /* 0x000fe40000010000 */
[C---:B----4-:R-:W-:Y:S01]  /*13b20*/  HMMA.16816.F32 R4, R76.reuse, R84, R4 ;  /* 0x000000544c04723c */ /* 0x050fe20000001804 */
[----:B------:R1:W4:Y:S02]  /*13b30*/  MUFU.EX2 R127, R73 ;  /* 0x00000049007f7308 */ /* 0x0003240000000800 */
[----:B------:R-:W-:Y:S02]  /*13b40*/  FADD.FTZ R2, R166, R2 ;  /* 0x00000002a6027221 */ /* 0x000fe40000010000 */
[----:B------:R-:W-:Y:S02]  /*13b50*/  FADD.FTZ R0, R233, R0 ;  /* 0x00000000e9007221 */ /* 0x000fe40000010000 */
[----:B--2---:R-:W-:Y:S01]  /*13b60*/  FADD.FTZ R2, R165, R2 ;  /* 0x00000002a5027221 */ /* 0x004fe20000010000 */
[C---:B------:R-:W-:Y:S01]  /*13b70*/  HMMA.16816.F32 R8, R76.reuse, R86, R8 ;  /* 0x000000564c08723c */ /* 0x040fe20000001808 */
[----:B------:R-:W2:Y:S03]  /*13b80*/  LDSM.16.MT88.4 R84, [R202+0x4800] ;  /* 0x00480000ca54783b */ /* 0x000ea60000004200 */
[----:B------:R-:W-:Y:S04]  /*13b90*/  FADD.FTZ R0, R172, R0 ;  /* 0x00000000ac007221 */ /* 0x000fe80000010000 */
[C---:B-----5:R-:W-:Y:S04]  /*13ba0*/  HMMA.16816.F32 R12, R76.reuse, R88, R12 ;  /* 0x000000584c0c723c */ /* 0x060fe8000000180c */
[----:B------:R-:W-:Y:S04]  /*13bb0*/  FADD.FTZ R0, R167, R0 ;  /* 0x00000000a7007221 */ /* 0x000fe80000010000 */
[C---:B------:R-:W-:Y:S01]  /*13bc0*/  HMMA.16816.F32 R16, R76.reuse, R90, R16 ;  /* 0x0000005a4c10723c */ /* 0x040fe20000001810 */
[----:B------:R-:W5:Y:S03]  /*13bd0*/  LDSM.16.MT88.4 R88, [R203+0x4800] ;  /* 0x00480000cb58783b */ /* 0x000f660000004200 */
[----:B-1----:R-:W-:Y:S02]  /*13be0*/  FFMA.FTZ R73, R187, c[0x0][0x2d0], -R148 ;  /* 0x0000b400bb497a23 */ /* 0x002fe40000010894 */
[----:B----4-:R-:W-:Y:S02]  /*13bf0*/  FADD.FTZ R2, R127, R2 ;  /* 0x000000027f027221 */ /* 0x010fe40000010000 */
[C---:B---3--:R-:W-:Y:S01]  /*13c00*/  HMMA.16816.F32 R20, R76.reuse, R80, R20 ;  /* 0x000000504c14723c */ /* 0x048fe20000001814 */
[----:B------:R1:W3:Y:S03]  /*13c10*/  MUFU.EX2 R126, R73 ;  /* 0x00000049007e7308 */ /* 0x0002e60000000800 */
[----:B------:R-:W-:Y:S04]  /*13c20*/  FADD.FTZ R0, R164, R0 ;  /* 0x00000000a4007221 */ /* 0x000fe80000010000 */
[C---:B------:R-:W-:Y:S01]  /*13c30*/  HMMA.16816.F32 R24, R76.reuse, R82, R24 ;  /* 0x000000524c18723c */ /* 0x040fe20000001818 */
[----:B------:R-:W4:Y:S03]  /*13c40*/  LDSM.16.MT88.4 R80, [R204+0x4800] ;  /* 0x00480000cc50783b */ /* 0x000f260000004200 */
[----:B------:R-:W-:Y:S04]  /*13c50*/  FADD.FTZ R0, R163, R0 ;  /* 0x00000000a3007221 */ /* 0x000fe80000010000 */
[C---:B------:R-:W-:Y:S08]  /*13c60*/  HMMA.16816.F32 R28, R76.reuse, R92, R28 ;  /* 0x0000005c4c1c723c */ /* 0x040ff0000000181c */
[C---:B------:R-:W-:Y:S01]  /*13c70*/  HMMA.16816.F32 R32, R76.reuse, R94, R32 ;  /* 0x0000005e4c20723c */ /* 0x040fe20000001820 */
[----:B------:R-:W4:Y:S03]  /*13c80*/  LDSM.16.MT88.4 R92, [R202+0x1800] ;  /* 0x00180000ca5c783b */ /* 0x000f260000004200 */
[--C-:B-1----:R-:W-:Y:S02]  /*13c90*/  FFMA.FTZ R73, R196, c[0x0][0x2d0], -R69.reuse ;  /* 0x0000b400c4497a23 */ /* 0x102fe40000010845 */
[----:B---3--:R-:W-:Y:S02]  /*13ca0*/  FADD.FTZ R2, R126, R2 ;  /* 0x000000027e027221 */ /* 0x008fe40000010000 */
[C---:B--2---:R-:W-:Y:S01]  /*13cb0*/  HMMA.16816.F32 R36, R76.reuse, R84, R36 ;  /* 0x000000544c24723c */ /* 0x044fe20000001824 */
[----:B------:R1:W2:Y:S07]  /*13cc0*/  MUFU.EX2 R125, R73 ;  /* 0x00000049007d7308 */ /* 0x0002ae0000000800 */
[C---:B------:R-:W-:Y:S01]  /*13cd0*/  HMMA.16816.F32 R40, R76.reuse, R86, R40 ;  /* 0x000000564c28723c */ /* 0x040fe20000001828 */
[----:B------:R-:W3:Y:S07]  /*13ce0*/  LDSM.16.MT88.4 R84, [R203+0x1800] ;  /* 0x00180000cb54783b */ /* 0x000eee0000004200 */
[C---:B-----5:R-:W-:Y:S08]  /*13cf0*/  HMMA.16816.F32 R44, R76.reuse, R88, R44 ;  /* 0x000000584c2c723c */ /* 0x060ff0000000182c */
[C---:B------:R-:W-:Y:S01]  /*13d00*/  HMMA.16816.F32 R48, R76.reuse, R90, R48 ;  /* 0x0000005a4c30723c */ /* 0x040fe20000001830 */
[----:B------:R-:W-:Y:S03]  /*13d10*/  LDSM.16.MT88.4 R88, [R204+0x1800] ;  /* 0x00180000cc58783b */ /* 0x000fe60000004200 */
[--C-:B-1----:R-:W-:Y:S02]  /*13d20*/  FFMA.FTZ R73, R197, c[0x0][0x2d0], -R69.reuse ;  /* 0x0000b400c5497a23 */ /* 0x102fe40000010845 */
[----:B--2---:R-:W-:Y:S02]  /*13d30*/  FADD.FTZ R0, R125, R0 ;  /* 0x000000007d007221 */ /* 0x004fe40000010000 */
[C---:B------:R-:W-:Y:S01]  /*13d40*/  HMMA.16816.F32 R52, R76.reuse, R96, R52 ;  /* 0x000000604c34723c */ /* 0x040fe20000001834 */
[----:B------:R1:W2:Y:S07]  /*13d50*/  MUFU.EX2 R124, R73 ;  /* 0x00000049007c7308 */ /* 0x0002ae0000000800 */
[C---:B------:R-:W-:Y:S01]  /*13d60*/  HMMA.16816.F32 R56, R76.reuse, R98, R56 ;  /* 0x000000624c38723c */ /* 0x040fe20000001838 */
[----:B------:R-:W-:Y:S07]  /*13d70*/  LDSM.16.MT88.4 R96, [R205+0x5000] ;  /* 0x00500000cd60783b */ /* 0x000fee0000004200 */
[C---:B----4-:R-:W-:Y:S08]  /*13d80*/  HMMA.16816.F32 R60, R76.reuse, R80, R60 ;  /* 0x000000504c3c723c */ /* 0x050ff0000000183c */
[----:B------:R-:W-:Y:S01]  /*13d90*/  HMMA.16816.F32 R64, R76, R82, R64 ;  /* 0x000000524c40723c */ /* 0x000fe20000001840 */
[----:B------:R-:W4:Y:S03]  /*13da0*/  LDSM.16.MT88.4 R80, [R205+0x1800] ;  /* 0x00180000cd50783b */ /* 0x000f260000004200 */
[----:B-1----:R-:W-:Y:S02]  /*13db0*/  FFMA.FTZ R73, R198, c[0x0][0x2d0], -R148 ;  /* 0x0000b400c6497a23 */ /* 0x002fe40000010894 */
[----:B--2---:R-:W-:Y:S01]  /*13dc0*/  FADD.FTZ R0, R124, R0 ;  /* 0x000000007c007221 */ /* 0x004fe20000010000 */
[----:B------:R-:W-:Y:S01]  /*13dd0*/  F2FP.PACK_AB R76, R231, R232 ;  /* 0x000000e8e74c723e */ /* 0x000fe200000000ff */
[----:B------:R1:W2:Y:S01]  /*13de0*/  MUFU.EX2 R162, R73 ;  /* 0x0000004900a27308 */ /* 0x0002a20000000800 */
[----:B------:R-:W-:Y:S03]  /*13df0*/  F2FP.PACK_AB R77, R167, R172 ;  /* 0x000000aca74d723e */ /* 0x000fe600000000ff */
[----:B------:R-:W-:Y:S02]  /*13e00*/  F2FP.PACK_AB R78, R165, R166 ;  /* 0x000000a6a54e723e */ /* 0x000fe400000000ff */
[----:B------:R-:W-:Y:S07]  /*13e10*/  F2FP.PACK_AB R79, R163, R164 ;  /* 0x000000a4a34f723e */ /* 0x000fee00000000ff */
[C---:B------:R-:W-:Y:S08]  /*13e20*/  HMMA.16816.F32 R4, R76.reuse, R92, R4 ;  /* 0x0000005c4c04723c */ /* 0x040ff00000001804 */
[C---:B------:R-:W-:Y:S01]  /*13e30*/  HMMA.16816.F32 R8, R76.reuse, R94, R8 ;  /* 0x0000005e4c08723c */ /* 0x040fe20000001808 */
[----:B------:R-:W5:Y:S03]  /*13e40*/  LDSM.16.MT88.4 R92, [R202+0x5000] ;  /* 0x00500000ca5c783b */ /* 0x000f660000004200 */
[----:B-1----:R-:W-:Y:S02]  /*13e50*/  FFMA.FTZ R73, R199, c[0x0][0x2d0], -R148 ;  /* 0x0000b400c7497a23 */ /* 0x002fe40000010894 */
[----:B--2---:R-:W-:Y:S02]  /*13e60*/  FADD.FTZ R2, R162, R2 ;  /* 0x00000002a2027221 */ /* 0x004fe40000010000 */
[C---:B---3--:R-:W-:Y:S01]  /*13e70*/  HMMA.16816.F32 R12, R76.reuse, R84, R12 ;  /* 0x000000544c0c723c */ /* 0x048fe2000000180c */
[----:B------:R1:W2:Y:S07]  /*13e80*/  MUFU.EX2 R161, R73 ;  /* 0x0000004900a17308 */ /* 0x0002ae0000000800 */
[C---:B------:R-:W-:Y:S01]  /*13e90*/  HMMA.16816.F32 R16, R76.reuse, R86, R16 ;  /* 0x000000564c10723c */ /* 0x040fe20000001810 */
[----:B------:R-:W3:Y:S07]  /*13ea0*/  LDSM.16.MT88.4 R84, [R203+0x5000] ;  /* 0x00500000cb54783b */ /* 0x000eee0000004200 */
[C---:B----4-:R-:W-:Y:S08]  /*13eb0*/  HMMA.16816.F32 R20, R76.reuse, R80, R20 ;  /* 0x000000504c14723c */ /* 0x050ff00000001814 */
[C---:B------:R-:W-:Y:S01]  /*13ec0*/  HMMA.16816.F32 R24, R76.reuse, R82, R24 ;  /* 0x000000524c18723c */ /* 0x040fe20000001818 */
[----:B------:R-:W4:Y:S03]  /*13ed0*/  LDSM.16.MT88.4 R80, [R202+0x2000] ;  /* 0x00200000ca50783b */ /* 0x000f260000004200 */
[--C-:B-1----:R-:W-:Y:S02]  /*13ee0*/  FFMA.FTZ R73, R212, c[0x0][0x2d0], -R69.reuse ;  /* 0x0000b400d4497a23 */ /* 0x102fe40000010845 */
[----:B--2---:R-:W-:Y:S02]  /*13ef0*/  FADD.FTZ R2, R161, R2 ;  /* 0x00000002a1027221 */ /* 0x004fe40000010000 */
[C---:B------:R-:W-:Y:S01]  /*13f00*/  HMMA.16816.F32 R28, R76.reuse, R88, R28 ;  /* 0x000000584c1c723c */ /* 0x040fe2000000181c */
[----:B------:R1:W2:Y:S07]  /*13f10*/  MUFU.EX2 R160, R73 ;  /* 0x0000004900a07308 */ /* 0x0002ae0000000800 */
[C---:B------:R-:W-:Y:S01]  /*13f20*/  HMMA.16816.F32 R32, R76.reuse, R90, R32 ;  /* 0x0000005a4c20723c */ /* 0x040fe20000001820 */
[----:B------:R-:W4:Y:S07]  /*13f30*/  LDSM.16.MT88.4 R88, [R203+0x2000] ;  /* 0x00200000cb58783b */ /* 0x000f2e0000004200 */
[C---:B-----5:R-:W-:Y:S08]  /*13f40*/  HMMA.16816.F32 R36, R76.reuse, R92, R36 ;  /* 0x0000005c4c24723c */ /* 0x060ff00000001824 */
[C---:B------:R-:W-:Y:S01]  /*13f50*/  HMMA.16816.F32 R40, R76.reuse, R94, R40 ;  /* 0x0000005e4c28723c */ /* 0x040fe20000001828 */
[----:B------:R-:W5:Y:S03]  /*13f60*/  LDSM.16.MT88.4 R92, [R205+0x2000] ;  /* 0x00200000cd5c783b */ /* 0x000f660000004200 */
[--C-:B-1----:R-:W-:Y:S02]  /*13f70*/  FFMA.FTZ R73, R213, c[0x0][0x2d0], -R69.reuse ;  /* 0x0000b400d5497a23 */ /* 0x102fe40000010845 */
[----:B--2---:R-:W-:Y:S02]  /*13f80*/  FADD.FTZ R0, R160, R0 ;  /* 0x00000000a0007221 */ /* 0x004fe40000010000 */
[C---:B---3--:R-:W-:Y:S01]  /*13f90*/  HMMA.16816.F32 R44, R76.reuse, R84, R44 ;  /* 0x000000544c2c723c */ /* 0x048fe2000000182c */
[----:B------:R1:W2:Y:S07]  /*13fa0*/  MUFU.EX2 R155, R73 ;  /* 0x00000049009b7308 */ /* 0x0002ae0000000800 */
[C---:B------:R-:W-:Y:S01]  /*13fb0*/  HMMA.16816.F32 R48, R76.reuse, R86, R48 ;  /* 0x000000564c30723c */ /* 0x040fe20000001830 */
[----:B------:R-:W3:Y:S07]  /*13fc0*/  LDSM.16.MT88.4 R84, [R204+0x2000] ;  /* 0x00200000cc54783b */ /* 0x000eee0000004200 */
[C---:B------:R-:W-:Y:S08]  /*13fd0*/  HMMA.16816.F32 R52, R76.reuse, R96, R52 ;  /* 0x000000604c34723c */ /* 0x040ff00000001834 */
[C---:B------:R-:W-:Y:S01]  /*13fe0*/  HMMA.16816.F32 R56, R76.reuse, R98, R56 ;  /* 0x000000624c38723c */ /* 0x040fe20000001838 */
[----:B------:R-:W3:Y:S03]  /*13ff0*/  LDSM.16.MT88.4 R96, [R202+0x5800] ;  /* 0x00580000ca60783b */ /* 0x000ee60000004200 */
[----:B-1----:R-:W-:Y:S02]  /*14000*/  FFMA.FTZ R73, R215, c[0x0][0x2d0], -R148 ;  /* 0x0000b400d7497a23 */ /* 0x002fe40000010894 */
[----:B--2---:R-:W-:Y:S02]  /*14010*/  FADD.FTZ R0, R155, R0 ;  /* 0x000000009b007221 */ /* 0x004fe40000010000 */
[C---:B------:R-:W-:Y:S01]  /*14020*/  HMMA.16816.F32 R60, R76.reuse, R100, R60 ;  /* 0x000000644c3c723c */ /* 0x040fe2000000183c */
[----:B------:R1:W2:Y:S07]  /*14030*/  MUFU.EX2 R154, R73 ;  /* 0x00000049009a7308 */ /* 0x0002ae0000000800 */
[----:B------:R-:W-:Y:S01]  /*14040*/  HMMA.16816.F32 R64, R76, R102, R64 ;  /* 0x000000664c40723c */ /* 0x000fe20000001840 */
[----:B------:R-:W-:Y:S06]  /*14050*/  LDSM.16.MT88.4 R100, [R205+0x6000] ;  /* 0x00600000cd64783b */ /* 0x000fec0000004200 */
[----:B------:R-:W-:Y:S02]  /*14060*/  F2FP.PACK_AB R76, R126, R127 ;  /* 0x0000007f7e4c723e */ /* 0x000fe400000000ff */
[----:B------:R-:W-:Y:S03]  /*14070*/  F2FP.PACK_AB R77, R124, R125 ;  /* 0x0000007d7c4d723e */ /* 0x000fe600000000ff */
[----:B------:R-:W-:Y:S02]  /*14080*/  F2FP.PACK_AB R78, R161, R162 ;  /* 0x000000a2a14e723e */ /* 0x000fe400000000ff */
[----:B------:R-:W-:Y:S01]  /*14090*/  F2FP.PACK_AB R79, R155, R160 ;  /* 0x000000a09b4f723e */ /* 0x000fe200000000ff */
[----:B-1----:R-:W-:Y:S02]  /*140a0*/  FFMA.FTZ R73, R214, c[0x0][0x2d0], -R148 ;  /* 0x0000b400d6497a23 */ /* 0x002fe40000010894 */
[----:B--2---:R-:W-:Y:S04]  /*140b0*/  FADD.FTZ R2, R154, R2 ;  /* 0x000000029a027221 */ /* 0x004fe80000010000 */
[C---:B----4-:R-:W-:Y:S01]  /*140c0*/  HMMA.16816.F32 R4, R76.reuse, R80, R4 ;  /* 0x000000504c04723c */ /* 0x050fe20000001804 */
[----:B------:R1:W2:Y:S07]  /*140d0*/  MUFU.EX2 R153, R73 ;  /* 0x0000004900997308 */ /* 0x0002ae0000000800 */
[C---:B------:R-:W-:Y:S01]  /*140e0*/  HMMA.16816.F32 R8, R76.reuse, R82, R8 ;  /* 0x000000524c08723c */ /* 0x040fe20000001808 */
[----:B------:R-:W4:Y:S07]  /*140f0*/  LDSM.16.MT88.4 R80, [R203+0x5800] ;  /* 0x00580000cb50783b */ /* 0x000f2e0000004200 */
[C---:B------:R-:W-:Y:S08]  /*14100*/  HMMA.16816.F32 R12, R76.reuse, R88, R12 ;  /* 0x000000584c0c723c */ /* 0x040ff0000000180c */
[C---:B------:R-:W-:Y:S01]  /*14110*/  HMMA.16816.F32 R16, R76.reuse, R90, R16 ;  /* 0x0000005a4c10723c */ /* 0x040fe20000001810 */
[----:B------:R-:W4:Y:S03]  /*14120*/  LDSM.16.MT88.4 R88, [R205+0x5800] ;  /* 0x00580000cd58783b */ /* 0x000f260000004200 */
[--C-:B-1----:R-:W-:Y:S02]  /*14130*/  FFMA.FTZ R73, R216, c[0x0][0x2d0], -R69.reuse ;  /* 0x0000b400d8497a23 */ /* 0x102fe40000010845 */
[----:B--2---:R-:W-:Y:S02]  /*14140*/  FADD.FTZ R2, R153, R2 ;  /* 0x0000000299027221 */ /* 0x004fe40000010000 */
[C---:B-----5:R-:W-:Y:S01]  /*14150*/  HMMA.16816.F32 R20, R76.reuse, R92, R20 ;  /* 0x0000005c4c14723c */ /* 0x060fe20000001814 */
[----:B------:R1:W2:Y:S07]  /*14160*/  MUFU.EX2 R152, R73 ;  /* 0x0000004900987308 */ /* 0x0002ae0000000800 */
[C---:B------:R-:W-:Y:S01]  /*14170*/  HMMA.16816.F32 R24, R76.reuse, R94, R24 ;  /* 0x0000005e4c18723c */ /* 0x040fe20000001818 */
[----:B------:R-:W-:Y:S07]  /*14180*/  LDSM.16.MT88.4 R92, [R204+0x2800] ;  /* 0x00280000cc5c783b */ /* 0x000fee0000004200 */
[C---:B---3--:R-:W-:Y:S08]  /*14190*/  HMMA.16816.F32 R28, R76.reuse, R84, R28 ;  /* 0x000000544c1c723c */ /* 0x048ff0000000181c */
[C---:B------:R-:W-:Y:S01]  /*141a0*/  HMMA.16816.F32 R32, R76.reuse, R86, R32 ;  /* 0x000000564c20723c */ /* 0x040fe20000001820 */
[----:B------:R-:W3:Y:S03]  /*141b0*/  LDSM.16.MT88.4 R84, [R204+0x5800] ;  /* 0x00580000cc54783b */ /* 0x000ee60000004200 */
[--C-:B-1----:R-:W-:Y:S02]  /*141c0*/  FFMA.FTZ R73, R217, c[0x0][0x2d0], -R69.reuse ;  /* 0x0000b400d9497a23 */ /* 0x102fe40000010845 */
[----:B--2---:R-:W-:Y:S02]  /*141d0*/  FADD.FTZ R0, R152, R0 ;  /* 0x0000000098007221 */ /* 0x004fe40000010000 */
[C---:B------:R-:W-:Y:S01]  /*141e0*/  HMMA.16816.F32 R36, R76.reuse, R96, R36 ;  /* 0x000000604c24723c */ /* 0x040fe20000001824 */
[----:B------:R1:W2:Y:S07]  /*141f0*/  MUFU.EX2 R151, R73 ;  /* 0x0000004900977308 */ /* 0x0002ae0000000800 */
[C---:B------:R-:W-:Y:S01]  /*14200*/  HMMA.16816.F32 R40, R76.reuse, R98, R40 ;  /* 0x000000624c28723c */ /* 0x040fe20000001828 */
[----:B------:R-:W-:Y:S07]  /*14210*/  LDSM.16.MT88.4 R96, [R203+0x6000] ;  /* 0x00600000cb60783b */ /* 0x000fee0000004200 */
[C---:B----4-:R-:W-:Y:S08]  /*14220*/  HMMA.16816.F32 R44, R76.reuse, R80, R44 ;  /* 0x000000504c2c723c */ /* 0x050ff0000000182c */
[C---:B------:R-:W-:Y:S01]  /*14230*/  HMMA.16816.F32 R48, R76.reuse, R82, R48 ;  /* 0x000000524c30723c */ /* 0x040fe20000001830 */
[----:B------:R-:W4:Y:S03]  /*14240*/  LDSM.16.MT88.4 R80, [R202+0x2800] ;  /* 0x00280000ca50783b */ /* 0x000f260000004200 */
[----:B-1----:R-:W-:Y:S02]  /*14250*/  FFMA.FTZ R73, R218, c[0x0][0x2d0], -R148 ;  /* 0x0000b400da497a23 */ /* 0x002fe40000010894 */
[----:B--2---:R-:W-:Y:S02]  /*14260*/  FADD.FTZ R0, R151, R0 ;  /* 0x0000000097007221 */ /* 0x004fe40000010000 */
[C---:B------:R-:W-:Y:S01]  /*14270*/  HMMA.16816.F32 R52, R76.reuse, R88, R52 ;  /* 0x000000584c34723c */ /* 0x040fe20000001834 */
[----:B------:R1:W2:Y:S07]  /*14280*/  MUFU.EX2 R150, R73 ;  /* 0x0000004900967308 */ /* 0x0002ae0000000800 */
[C---:B------:R-:W-:Y:S01]  /*14290*/  HMMA.16816.F32 R56, R76.reuse, R90, R56 ;  /* 0x0000005a4c38723c */ /* 0x040fe20000001838 */
[----:B------:R-:W5:Y:S07]  /*142a0*/  LDSM.16.MT88.4 R88, [R203+0x2800] ;  /* 0x00280000cb58783b */ /* 0x000f6e0000004200 */
[C---:B---3--:R-:W-:Y:S08]  /*142b0*/  HMMA.16816.F32 R60, R76.reuse, R84, R60 ;  /* 0x000000544c3c723c */ /* 0x048ff0000000183c */
[----:B------:R-:W-:Y:S01]  /*142c0*/  HMMA.16816.F32 R64, R76, R86, R64 ;  /* 0x000000564c40723c */ /* 0x000fe20000001840 */
[----:B------:R-:W3:Y:S03]  /*142d0*/  LDSM.16.MT88.4 R84, [R205+0x2800] ;  /* 0x00280000cd54783b */ /* 0x000ee60000004200 */
[----:B-1----:R-:W-:Y:S02]  /*142e0*/  FFMA.FTZ R73, R219, c[0x0][0x2d0], -R148 ;  /* 0x0000b400db497a23 */ /* 0x002fe40000010894 */
[----:B--2---:R-:W-:Y:S01]  /*142f0*/  FADD.FTZ R2, R150, R2 ;  /* 0x0000000296027221 */ /* 0x004fe20000010000 */
[----:B------:R-:W-:Y:S01]  /*14300*/  F2FP.PACK_AB R76, R153, R154 ;  /* 0x0000009a994c723e */ /* 0x000fe200000000ff */
[----:B------:R1:W2:Y:S01]  /*14310*/  MUFU.EX2 R149, R73 ;  /* 0x0000004900957308 */ /* 0x0002a20000000800 */
[----:B------:R-:W-:Y:S03]  /*14320*/  F2FP.PACK_AB R77, R151, R152 ;  /* 0x00000098974d723e */ /* 0x000fe600000000ff */
[--C-:B-1----:R-:W-:Y:S01]  /*14330*/  FFMA.FTZ R73, R220, c[0x0][0x2d0], -R69.reuse ;  /* 0x0000b400dc497a23 */ /* 0x102fe20000010845 */
[----:B--2---:R-:W-:Y:S05]  /*14340*/  F2FP.PACK_AB R78, R149, R150 ;  /* 0x00000096954e723e */ /* 0x004fea00000000ff */
[----:B------:R1:W2:Y:S02]  /*14350*/  MUFU.EX2 R147, R73 ;  /* 0x0000004900937308 */ /* 0x0002a40000000800 */
[--C-:B-1----:R-:W-:Y:S02]  /*14360*/  FFMA.FTZ R73, R221, c[0x0][0x2d0], -R69.reuse ;  /* 0x0000b400dd497a23 */ /* 0x102fe40000010845 */
[----:B--2---:R-:W-:Y:S06]  /*14370*/  FADD.FTZ R0, R147, R0 ;  /* 0x0000000093007221 */ /* 0x004fec0000010000 */
[----:B------:R1:W2:Y:S02]  /*14380*/  MUFU.EX2 R146, R73 ;  /* 0x0000004900927308 */ /* 0x0002a40000000800 */
[--C-:B-1----:R-:W-:Y:S01]  /*14390*/  FFMA.FTZ R73, R223, c[0x0][0x2d0], -R148.reuse ;  /* 0x0000b400df497a23 */ /* 0x102fe20000010894 */
[----:B--2---:R-:W-:Y:S07]  /*143a0*/  F2FP.PACK_AB R79, R146, R147 ;  /* 0x00000093924f723e */ /* 0x004fee00000000ff */
[----:B------:R1:W-:Y:S01]  /*143b0*/  MUFU.EX2 R145, R73 ;  /* 0x0000004900917308 */ /* 0x0003e20000000800 */
[C---:B----4-:R-:W-:Y:S08]  /*143c0*/  HMMA.16816.F32 R4, R76.reuse, R80, R4 ;  /* 0x000000504c04723c */ /* 0x050ff00000001804 */
[C---:B------:R-:W-:Y:S01]  /*143d0*/  HMMA.16816.F32 R8, R76.reuse, R82, R8 ;  /* 0x000000524c08723c */ /* 0x040fe20000001808 */
[----:B------:R-:W2:Y:S07]  /*143e0*/  LDSM.16.MT88.4 R80, [R202+0x6000] ;  /* 0x00600000ca50783b */ /* 0x000eae0000004200 */
[C---:B-----5:R-:W-:Y:S04]  /*143f0*/  HMMA.16816.F32 R12, R76.reuse, R88, R12 ;  /* 0x000000584c0c723c */ /* 0x060fe8000000180c */
[--C-:B-1----:R-:W-:Y:S04]  /*14400*/  FFMA.FTZ R73, R222, c[0x0][0x2d0], -R148.reuse ;  /* 0x0000b400de497a23 */ /* 0x102fe80000010894 */
[C---:B------:R-:W-:Y:S01]  /*14410*/  HMMA.16816.F32 R16, R76.reuse, R90, R16 ;  /* 0x0000005a4c10723c */ /* 0x040fe20000001810 */
[----:B------:R1:W4:Y:S01]  /*14420*/  MUFU.EX2 R144, R73 ;  /* 0x0000004900907308 */ /* 0x0003220000000800 */
[----:B------:R-:W5:Y:S06]  /*14430*/  LDSM.16.MT88.4 R88, [R202+0x3000] ;  /* 0x00300000ca58783b */ /* 0x000f6c0000004200 */
[C---:B---3--:R-:W-:Y:S08]  /*14440*/  HMMA.16816.F32 R20, R76.reuse, R84, R20 ;  /* 0x000000544c14723c */ /* 0x048ff00000001814 */
[C---:B------:R-:W-:Y:S08]  /*14450*/  HMMA.16816.F32 R24, R76.reuse, R86, R24 ;  /* 0x000000564c18723c */ /* 0x040ff00000001818 */
[C---:B------:R-:W-:Y:S04]  /*14460*/  HMMA.16816.F32 R28, R76.reuse, R92, R28 ;  /* 0x0000005c4c1c723c */ /* 0x040fe8000000181c */
[--C-:B-1----:R-:W-:Y:S04]  /*14470*/  FFMA.FTZ R73, R224, c[0x0][0x2d0], -R69.reuse ;  /* 0x0000b400e0497a23 */ /* 0x102fe80000010845 */
[C---:B------:R-:W-:Y:S01]  /*14480*/  HMMA.16816.F32 R32, R76.reuse, R94, R32 ;  /* 0x0000005e4c20723c */ /* 0x040fe20000001820 */
[----:B------:R1:W-:Y:S07]  /*14490*/  MUFU.EX2 R143, R73 ;  /* 0x00000049008f7308 */ /* 0x0003ee0000000800 */
[C---:B--2---:R-:W-:Y:S08]  /*144a0*/  HMMA.16816.F32 R36, R76.reuse, R80, R36 ;  /* 0x000000504c24723c */ /* 0x044ff00000001824 */
[C---:B------:R-:W-:Y:S08]  /*144b0*/  HMMA.16816.F32 R40, R76.reuse, R82, R40 ;  /* 0x000000524c28723c */ /* 0x040ff00000001828 */
[C---:B------:R-:W-:Y:S04]  /*144c0*/  HMMA.16816.F32 R44, R76.reuse, R96, R44 ;  /* 0x000000604c2c723c */ /* 0x040fe8000000182c */
[--C-:B-1----:R-:W-:Y:S02]  /*144d0*/  FFMA.FTZ R73, R225, c[0x0][0x2d0], -R69.reuse ;  /* 0x0000b400e1497a23 */ /* 0x102fe40000010845 */
[----:B------:R-:W-:Y:S01]  /*144e0*/  FFMA.FTZ R69, R72, c[0x0][0x2d0], -R69 ;  /* 0x0000b40048457a23 */ /* 0x000fe20000010845 */
[----:B----4-:R-:W-:Y:S01]  /*144f0*/  F2FP.PACK_AB R72, R144, R145 ;  /* 0x000000919048723e */ /* 0x010fe200000000ff */
[C---:B------:R-:W-:Y:S01]  /*14500*/  HMMA.16816.F32 R48, R76.reuse, R98, R48 ;  /* 0x000000624c30723c */ /* 0x040fe20000001830 */
[----:B------:R1:W-:Y:S07]  /*14510*/  MUFU.EX2 R142, R73 ;  /* 0x00000049008e7308 */ /* 0x0003ee0000000800 */
[C---:B------:R-:W-:Y:S03]  /*14520*/  HMMA.16816.F32 R52, R76.reuse, R100, R52 ;  /* 0x000000644c34723c */ /* 0x040fe60000001834 */
[----:B------:R-:W2:Y:S05]  /*14530*/  MUFU.EX2 R69, R69 ;  /* 0x0000004500457308 */ /* 0x000eaa0000000800 */
[C---:B------:R-:W-:Y:S08]  /*14540*/  HMMA.16816.F32 R56, R76.reuse, R102, R56 ;  /* 0x000000664c38723c */ /* 0x040ff00000001838 */
[C---:B------:R-:W-:Y:S04]  /*14550*/  HMMA.16816.F32 R60, R76.reuse, R104, R60 ;  /* 0x000000684c3c723c */ /* 0x040fe8000000183c */
[--C-:B-1----:R-:W-:Y:S04]  /*14560*/  FFMA.FTZ R73, R226, c[0x0][0x2d0], -R148.reuse ;  /* 0x0000b400e2497a23 */ /* 0x102fe80000010894 */
[----:B------:R-:W-:Y:S01]  /*14570*/  HMMA.16816.F32 R64, R76, R106, R64 ;  /* 0x0000006a4c40723c */ /* 0x000fe20000001840 */
[----:B------:R1:W-:Y:S03]  /*14580*/  MUFU.EX2 R141, R73 ;  /* 0x00000049008d7308 */ /* 0x0003e60000000800 */
[----:B--2---:R-:W-:Y:S01]  /*14590*/  F2FP.PACK_AB R75, R69, R71 ;  /* 0x00000047454b723e */ /* 0x004fe200000000ff */
[----:B-1----:R-:W-:Y:S06]  /*145a0*/  FFMA.FTZ R73, R227, c[0x0][0x2d0], -R148 ;  /* 0x0000b400e3497a23 */ /* 0x002fec0000010894 */
[----:B------:R1:W2:Y:S02]  /*145b0*/  MUFU.EX2 R140, R73 ;  /* 0x00000049008c7308 */ /* 0x0002a40000000800 */
[----:B-1----:R-:W-:Y:S02]  /*145c0*/  F2FP.PACK_AB R73, R142, R143 ;  /* 0x0000008f8e49723e */ /* 0x002fe400000000ff */
[----:B--2---:R-:W-:Y:S07]  /*145d0*/  F2FP.PACK_AB R74, R140, R141 ;  /* 0x0000008d8c4a723e */ /* 0x004fee00000000ff */
[C---:B-----5:R-:W-:Y:S01]  /*145e0*/  HMMA.16816.F32 R76, R72.reuse, R88, R4 ;  /* 0x00000058484c723c */ /* 0x060fe20000001804 */
        /* <DEDUP_REMOVED lines=28> */
[----:B------:R1:W-:Y:S04]  /*147b0*/  STL [R1+0x10], R2 ;  /* 0x0000100201007387 */ /* 0x0003e80000100800 */
[----:B------:R1:W-:Y:S01]  /*147c0*/  STL [R1+0x14], R0 ;  /* 0x0000140001007387 */ /* 0x0003e20000100800 */
[----:B------:R-:W-:-:S05]  /*147d0*/  @P0 BRA `(.L_x_336) ;  /* 0xffffc6c000000947 */ /* 0x000fca000383ffff */
.L_x_333:
[----:B------:R-:W-:Y:S05]  /*147e0*/  BRA.DIV ~URZ, `(.L_x_337) ;  /* 0x000043527f007947 */ /* 0x000fea000b800000 */
[----:B-12---:R-:W2:Y:S04]  /*147f0*/  LDL.LU R2, [R1+0x10] ;  /* 0x0000100001027983 */ /* 0x006ea80000300800 */
        /* <DEDUP_REMOVED lines=8> */
.L_x_400:
[----:B------:R-:W-:Y:S01]  /*14880*/  FSETP.NE.FTZ.AND P1, PT, R0, RZ, PT ;  /* 0x000000ff0000720b */ /* 0x000fe20003f35000 */
[----:B--23--:R-:W-:Y:S01]  /*14890*/  FADD.FTZ R3, R4, R3 ;  /* 0x0000000304037221 */ /* 0x00cfe20000010000 */
[----:B------:R-:W-:Y:S02]  /*148a0*/  MOV R2, RZ ;  /* 0x000000ff00027202 */ /* 0x000fe40000000f00 */
[----:B------:R-:W-:Y:S02]  /*148b0*/  MOV R23, 0xff800000 ;  /* 0xff80000000177802 */ /* 0x000fe40000000f00 */
[----:B------:R-:W-:-:S02]  /*148c0*/  FSETP.NE.FTZ.AND P0, PT, R3, RZ, PT ;  /* 0x000000ff0300720b */ /* 0x000fc40003f15000 */
[----:B------:R-:W-:-:S05]  /*148d0*/  MOV R17, 0xff800000 ;  /* 0xff80000000117802 */ /* 0x000fca0000000f00 */
[----:B------:R-:W1:Y:S01]  /*148e0*/  @P1 MUFU.LG2 R5, R0 ;  /* 0x0000000000051308 */ /* 0x000e620000000c00 */
[----:B------:R-:W-:-:S05]  /*148f0*/  @P1 MOV R4, 0x3f317218 ;  /* 0x3f31721800041802 */ /* 0x000fca0000000f00 */
[----:B------:R-:W-:Y:S02]  /*14900*/  @P1 FMUL.FTZ R4, R4, c[0x0][0x2d0] ;  /* 0x0000b40004041a20 */ /* 0x000fe40000410000 */
[----:B------:R2:W3:Y:S01]  /*14910*/  @P1 MUFU.RCP R2, R0 ;  /* 0x0000000000021308 */ /* 0x0004e20000001000 */
[----:B-1----:R-:W-:-:S04]  /*14920*/  @P1 FMUL.FTZ R5, R5, 0.69314718246459960938 ;  /* 0x3f31721805051820 */ /* 0x002fc80000410000 */
[----:B------:R-:W-:Y:S01]  /*14930*/  @P1 FFMA.FTZ R23, R4, R70, R5 ;  /* 0x0000004604171223 */ /* 0x000fe20000010005 */
[----:B------:R-:W-:Y:S02]  /*14940*/  MOV R4, 0x1 ;  /* 0x0000000100047802 */ /* 0x000fe40000000f00 */
[----:B--2---:R-:W-:Y:S01]  /*14950*/  MOV R0, RZ ;  /* 0x000000ff00007202 */ /* 0x004fe20000000f00 */
[C---:B---3--:R-:W-:Y:S02]  /*14960*/  FMUL.FTZ R132, R2.reuse, R76 ;  /* 0x0000004c02847220 */ /* 0x048fe40000410000 */
[C---:B------:R-:W-:Y:S02]  /*14970*/  FMUL.FTZ R133, R2.reuse, R77 ;  /* 0x0000004d02857220 */ /* 0x040fe40000410000 */
[C---:B------:R-:W-:Y:S01]  /*14980*/  FMUL.FTZ R48, R2.reuse, R80 ;  /* 0x0000005002307220 */ /* 0x040fe20000410000 */
[----:B------:R-:W1:Y:S01]  /*14990*/  @P0 MUFU.RCP R0, R3 ;  /* 0x0000000300000308 */ /* 0x000e620000001000 */
        /* <DEDUP_REMOVED lines=28> */
[----:B------:R-:W-:Y:S02]  /*14b60*/  FMUL.FTZ R45, R2, R65 ;  /* 0x00000041022d7220 */ /* 0x000fe40000410000 */
[----:B------:R2:W3:Y:S01]  /*14b70*/  @P0 MUFU.LG2 R2, R3 ;  /* 0x0000000300020308 */ /* 0x0004e20000000c00 */
[C---:B-1----:R-:W-:Y:S02]  /*14b80*/  FMUL.FTZ R64, R0.reuse, R86 ;  /* 0x0000005600407220 */ /* 0x042fe40000410000 */
[----:B------:R-:W-:-:S02]  /*14b90*/  FMUL.FTZ R65, R0, R87 ;  /* 0x0000005700417220 */ /* 0x000fc40000410000 */
[C---:B------:R-:W-:Y:S02]  /*14ba0*/  FMUL.FTZ R104, R0.reuse, R94 ;  /* 0x0000005e00687220 */ /* 0x040fe40000410000 */
[C---:B------:R-:W-:Y:S02]  /*14bb0*/  FMUL.FTZ R105, R0.reuse, R95 ;  /* 0x0000005f00697220 */ /* 0x040fe40000410000 */
[C---:B------:R-:W-:Y:S02]  /*14bc0*/  FMUL.FTZ R96, R0.reuse, R78 ;  /* 0x0000004e00607220 */ /* 0x040fe40000410000 */
[C---:B------:R-:W-:Y:S02]  /*14bd0*/  FMUL.FTZ R97, R0.reuse, R79 ;  /* 0x0000004f00617220 */ /* 0x040fe40000410000 */
[C---:B------:R-:W-:Y:S02]  /*14be0*/  FMUL.FTZ R108, R0.reuse, R90 ;  /* 0x0000005a006c7220 */ /* 0x040fe40000410000 */
[----:B------:R-:W-:Y:S01]  /*14bf0*/  FMUL.FTZ R109, R0, R91 ;  /* 0x0000005b006d7220 */ /* 0x000fe20000410000 */
[----:B--2---:R-:W-:Y:S01]  /*14c00*/  @P0 MOV R3, 0x3f317218 ;  /* 0x3f31721800030802 */ /* 0x004fe20000000f00 */
[----:B---3--:R-:W-:-:S02]  /*14c10*/  @P0 FMUL.FTZ R2, R2, 0.69314718246459960938 ;  /* 0x3f31721802020820 */ /* 0x008fc40000410000 */
[C---:B------:R-:W-:Y:S02]  /*14c20*/  FMUL.FTZ R100, R0.reuse, R98 ;  /* 0x0000006200647220 */ /* 0x040fe40000410000 */
[----:B------:R-:W-:Y:S02]  /*14c30*/  @P0 FMUL.FTZ R3, R3, c[0x0][0x2d0] ;  /* 0x0000b40003030a20 */ /* 0x000fe40000410000 */
        /* <DEDUP_REMOVED lines=23> */
[----:B------:R-:W-:Y:S01]  /*14db0*/  PRMT R0, R4, 0x7610, R0 ;  /* 0x0000761004007816 */ /* 0x000fe20000000000 */
[----:B------:R-:W-:Y:S02]  /*14dc0*/  @P0 FFMA.FTZ R17, R3, R69, R2 ;  /* 0x0000004503110223 */ /* 0x000fe40000010002 */
.L_x_302:
[----:B------:R2:W5:Y:S01]  /*14dd0*/  LDL R6, [R1+0x38] ;  /* 0x0000380001067983 */ /* 0x0005620000100800 */
        /* <DEDUP_REMOVED lines=18> */
.L_x_339:
[----:B--2---:R-:W-:Y:S05]  /*14f00*/  BSYNC B0 ;  /* 0x0000000000007941 */ /* 0x004fea0003800000 */
.L_x_338:
[----:B------:R-:W2:Y:S01]  /*14f10*/  LDL R11, [R1+0x18] ;  /* 0x00001800010b7983 */ /* 0x000ea20000100800 */
[----:B------:R-:W-:Y:S01]  /*14f20*/  SHF.R.S32.HI R25, RZ, 0x1f, R15 ;  /* 0x0000001fff197819 */ /* 0x000fe2000001140f */
[----:B------:R-:W-:Y:S01]  /*14f30*/  BSSY B1, `(.L_x_340) ;  /* 0x00002bf000017945 */ /* 0x000fe20003800000 */
[----:B------:R-:W-:Y:S01]  /*14f40*/  PRMT R0, R0, 0x9910, RZ ;  /* 0x0000991000007816 */ /* 0x000fe200000000ff */
[----:B-----5:R-:W-:Y:S01]  /*14f50*/  IMAD.MOV.U32 R67, RZ, RZ, R6 ;  /* 0x000000ffff437224 */ /* 0x020fe200078e0006 */
[----:B------:R-:W-:Y:S02]  /*14f60*/  LEA.HI R25, R25, R15, RZ, 0x3 ;  /* 0x0000000f19197211 */ /* 0x000fe400078f18ff */
[----:B------:R-:W-:Y:S02]  /*14f70*/  ISETP.NE.AND P0, PT, R0, RZ, PT ;  /* 0x000000ff0000720c */ /* 0x000fe40003f05270 */
[----:B------:R-:W-:Y:S02]  /*14f80*/  LOP3.LUT R25, R25, 0xfffffff8, RZ, 0xc0, !PT ;  /* 0xfffffff819197812 */ /* 0x000fe400078ec0ff */
[----:B------:R-:W-:-:S03]  /*14f90*/  SHF.R.S32.HI R30, RZ, 0x1f, R209 ;  /* 0x0000001fff1e7819 */ /* 0x000fc600000114d1 */
[----:B------:R-:W-:-:S04]  /*14fa0*/  IMAD.IADD R25, R15, 0x1, -R25 ;  /* 0x000000010f197824 */ /* 0x000fc800078e0a19 */
[----:B------:R-:W-:-:S05]  /*14fb0*/  IMAD.SHL.U32 R28, R25, 0x8, RZ ;  /* 0x00000008191c7824 */ /* 0x000fca00078e00ff */
[----:B------:R-:W-:Y:S02]  /*14fc0*/  SHF.R.S32.HI R29, RZ, 0x1f, R28 ;  /* 0x0000001fff1d7819 */ /* 0x000fe4000001141c */
[----:B--2---:R-:W-:Y:S01]  /*14fd0*/  SHF.R.S32.HI R9, RZ, 0x1f, R11 ;  /* 0x0000001fff097819 */ /* 0x004fe2000001140b */
[----:B------:R-:W-:Y:S05]  /*14fe0*/  @!P0 BRA `(.L_x_341) ;  /* 0x00001fa000008947 */ /* 0x000fea0003800000 */
[----:B------:R-:W2:Y:S04]  /*14ff0*/  LDL R19, [R1+0x4c] ;  /* 0x00004c0001137983 */ /* 0x000ea80000100800 */
[----:B------:R-:W3:Y:S04]  /*15000*/  LDL R12, [R1+0x54] ;  /* 0x00005400010c7983 */ /* 0x000ee80000100800 */
[----:B------:R-:W4:Y:S04]  /*15010*/  LDL R18, [R1+0x50] ;  /* 0x0000500001127983 */ /* 0x000f280000100800 */
[----:B------:R-:W4:Y:S04]  /*15020*/  LDL R16, [R1+0x64] ;  /* 0x0000640001107983 */ /* 0x000f280000100800 */
[----:B------:R-:W4:Y:S04]  /*15030*/  LDL R14, [R1+0x5c] ;  /* 0x00005c00010e7983 */ /* 0x000f280000100800 */
[----:B------:R-:W4:Y:S04]  /*15040*/  LDL R8, [R1+0x60] ;  /* 0x0000600001087983 */ /* 0x000f280000100800 */
[----:B------:R-:W4:Y:S01]  /*15050*/  LDL R13, [R1+0x58] ;  /* 0x00005800010d7983 */ /* 0x000f220000100800 */
[----:B------:R-:W-:Y:S01]  /*15060*/  SHF.R.S32.HI R7, RZ, 0x1f, R15 ;  /* 0x0000001fff077819 */ /* 0x000fe2000001140f */
[----:B------:R-:W-:Y:S01]  /*15070*/  WARPSYNC 0xffffffff ;  /* 0xffffffff00007948 */ /* 0x000fe20003800000 */
[----:B------:R-:W-:-:S02]  /*15080*/  F2FP.PACK_AB R4, R71, R70 ;  /* 0x000000464704723e */ /* 0x000fc400000000ff */
[CC--:B------:R-:W-:Y:S02]  /*15090*/  LEA.HI R3, R7.reuse, R15.reuse, RZ, 0x2 ;  /* 0x0000000f07037211 */ /* 0x0c0fe400078f10ff */
[----:B------:R-:W-:Y:S02]  /*150a0*/  LEA.HI R7, R7, R15, RZ, 0x5 ;  /* 0x0000000f07077211 */ /* 0x000fe400078f28ff */
[--C-:B------:R-:W-:Y:S02]  /*150b0*/  SHF.R.S32.HI R2, RZ, 0x2, R3.reuse ;  /* 0x00000002ff027819 */ /* 0x100fe40000011403 */
[----:B------:R-:W-:Y:S02]  /*150c0*/  SHF.R.S32.HI R0, RZ, 0x1f, R3 ;  /* 0x0000001fff007819 */ /* 0x000fe40000011403 */
[----:B------:R-:W-:Y:S02]  /*150d0*/  SHF.R.S32.HI R10, RZ, 0x5, R7 ;  /* 0x00000005ff0a7819 */ /* 0x000fe40000011407 */
[----:B------:R-:W-:-:S04]  /*150e0*/  LEA.HI R0, R0, R2, RZ, 0x3 ;  /* 0x0000000200007211 */ /* 0x000fc800078f18ff */
[----:B------:R-:W-:-:S05]  /*150f0*/  LOP3.LUT R0, R0, 0xfffffff8, RZ, 0xc0, !PT ;  /* 0xfffffff800007812 */ /* 0x000fca00078ec0ff */
[----:B------:R-:W-:Y:S01]  /*15100*/  IMAD.IADD R2, R2, 0x1, -R0 ;  /* 0x0000000102027824 */ /* 0x000fe200078e0a00 */
[----:B------:R-:W-:-:S03]  /*15110*/  LOP3.LUT R0, R3, 0xfffffffc, RZ, 0xc0, !PT ;  /* 0xfffffffc03007812 */ /* 0x000fc600078ec0ff */
[----:B------:R-:W-:Y:S02]  /*15120*/  IMAD.SHL.U32 R2, R2, 0x40, RZ ;  /* 0x0000004002027824 */ /* 0x000fe400078e00ff */
[----:B------:R-:W-:Y:S02]  /*15130*/  IMAD.IADD R6, R15, 0x1, -R0 ;  /* 0x000000010f067824 */ /* 0x000fe400078e0a00 */
[----:B------:R-:W-:Y:S01]  /*15140*/  IMAD.SHL.U32 R0, R10, 0x400, RZ ;  /* 0x000004000a007824 */ /* 0x000fe200078e00ff */
[----:B------:R-:W-:-:S03]  /*15150*/  LOP3.LUT R3, R2, 0x1c0, RZ, 0xc0, !PT ;  /* 0x000001c002037812 */ /* 0x000fc600078ec0ff */
[----:B------:R-:W-:Y:S01]  /*15160*/  IMAD R2, R6, 0x2, R0 ;  /* 0x0000000206027824 */ /* 0x000fe200078e0200 */
[----:B------:R-:W-:Y:S02]  /*15170*/  LEA.HI R0, R3, R3, RZ, 0x1d ;  /* 0x0000000303007211 */ /* 0x000fe400078fe8ff */
[----:B------:R-:W-:-:S03]  /*15180*/  F2FP.PACK_AB R3, R49, R48 ;  /* 0x000000303103723e */ /* 0x000fc600000000ff */
[----:B------:R-:W-:Y:S01]  /*15190*/  IMAD.IADD R2, R2, 0x1, R0 ;  /* 0x0000000102027824 */ /* 0x000fe200078e0200 */
[----:B------:R-:W-:-:S03]  /*151a0*/  F2FP.PACK_AB R0, R133, R132 ;  /* 0x000000848500723e */ /* 0x000fc600000000ff */
[----:B------:R-:W-:Y:S01]  /*151b0*/  IMAD.SHL.U32 R5, R2, 0x2, RZ ;  /* 0x0000000202057824 */ /* 0x000fe200078e00ff */
[----:B------:R-:W-:Y:S01]  /*151c0*/  BAR.SYNC.DEFER_BLOCKING 0x1, 0x100 ;  /* 0x0044000000007b1d */ /* 0x000fe20000010000 */
[----:B------:R-:W-:-:S05]  /*151d0*/  F2FP.PACK_AB R2, R97, R96 ;  /* 0x000000606102723e */ /* 0x000fca00000000ff */
[----:B------:R1:W-:Y:S04]  /*151e0*/  STS [R5+0x80], R0 ;  /* 0x0000800005007388 */ /* 0x0003e80000000800 */
[----:B------:R1:W-:Y:S02]  /*151f0*/  STS [R5+0x480], R2 ;  /* 0x0004800205007388 */ /* 0x0003e40000000800 */
[----:B-1----:R-:W-:Y:S02]  /*15200*/  F2FP.PACK_AB R0, R83, R82 ;  /* 0x000000525300723e */ /* 0x002fe400000000ff */
[----:B------:R-:W-:Y:S02]  /*15210*/  F2FP.PACK_AB R2, R51, R50 ;  /* 0x000000323302723e */ /* 0x000fe400000000ff */
[----:B------:R-:W-:-:S04]  /*15220*/  ISETP.NE.U32.AND P2, PT, RZ, c[0x0][0x500], PT ;  /* 0x00014000ff007a0c */ /* 0x000fc80003f45070 */
[----:B------:R-:W-:Y:S01]  /*15230*/  ISETP.NE.AND.EX P2, PT, RZ, c[0x0][0x504], PT, P2 ;  /* 0x00014100ff007a0c */ /* 0x000fe20003f45320 */
[----:B--2---:R1:W-:Y:S04]  /*15240*/  STS [R19], R3 ;  /* 0x0000000313007388 */ /* 0x0043e80000000800 */
[----:B------:R2:W-:Y:S04]  /*15250*/  STS [R19+0x400], R0 ;  /* 0x0004000013007388 */ /* 0x0005e80000000800 */
[----:B---3--:R3:W-:Y:S01]  /*15260*/  STS [R12+0x80], R2 ;  /* 0x000080020c007388 */ /* 0x0087e20000000800 */
        /* <DEDUP_REMOVED lines=8> */
[----:B------:R1:W-:Y:S01]  /*152f0*/  STS [R16+0x80], R3 ;  /* 0x0000800310007388 */ /* 0x0003e20000000800 */
        /* <DEDUP_REMOVED lines=9> */
[----:B------:R4:W-:Y:S01]  /*15390*/  STS [R13], R4 ;  /* 0x000000040d007388 */ /* 0x0009e20000000800 */
[----:B-1----:R-:W-:Y:S02]  /*153a0*/  F2FP.PACK_AB R3, R85, R84 ;  /* 0x000000545503723e */ /* 0x002fe400000000ff */
[----:B--2---:R-:W-:-:S02]  /*153b0*/  F2FP.PACK_AB R0, R87, R86 ;  /* 0x000000565700723e */ /* 0x004fc400000000ff */
[----:B---3--:R-:W-:-:S03]  /*153c0*/  F2FP.PACK_AB R2, R73, R72 ;  /* 0x000000484902723e */ /* 0x008fc600000000ff */
[----:B------:R1:W-:Y:S01]  /*153d0*/  STS [R13+0x400], R0 ;  /* 0x000400000d007388 */ /* 0x0003e20000000800 */
[----:B----4-:R-:W-:-:S03]  /*153e0*/  F2FP.PACK_AB R4, R61, R60 ;  /* 0x0000003c3d04723e */ /* 0x010fc600000000ff */
        /* <DEDUP_REMOVED lines=16> */
[----:B------:R-:W-:Y:S02]  /*154f0*/  ISETP.NE.U32.AND P0, PT, RZ, c[0x0][0x508], PT ;  /* 0x00014200ff007a0c */ /* 0x000fe40003f05070 */
[----:B---3--:R-:W-:Y:S01]  /*15500*/  F2FP.PACK_AB R2, R91, R90 ;  /* 0x0000005a5b02723e */ /* 0x008fe200000000ff */
[----:B------:R3:W-:Y:S01]  /*15510*/  STS [R16+0x4080], R3 ;  /* 0x0040800310007388 */ /* 0x0007e20000000800 */
[----:B------:R-:W-:Y:S01]  /*15520*/  IMAD.WIDE R4, R11, R4, c[0x0][0x500] ;  /* 0x000140000b047625 */ /* 0x000fe200078e0204 */
[----:B------:R-:W-:-:S02]  /*15530*/  ISETP.NE.AND.EX P1, PT, RZ, c[0x0][0x50c], PT, P0 ;  /* 0x00014300ff007a0c */ /* 0x000fc40003f25300 */
        /* <DEDUP_REMOVED lines=9> */
[----:B---3--:R-:W-:Y:S01]  /*155d0*/  F2FP.PACK_AB R3, R45, R44 ;  /* 0x0000002c2d03723e */ /* 0x008fe200000000ff */
[----:B------:R-:W-:Y:S01]  /*155e0*/  IMAD.MOV.U32 R14, RZ, RZ, c[0x0][0x388] ;  /* 0x0000e200ff0e7624 */ /* 0x000fe200078e00ff */
[----:B----4-:R-:W-:-:S03]  /*155f0*/  @P1 LEA R2, P0, R11, c[0x0][0x508], 0x2 ;  /* 0x000142000b021a11 */ /* 0x010fc600078010ff */
[----:B------:R3:W-:Y:S01]  /*15600*/  STS [R13+0x4000], R3 ;  /* 0x004000030d007388 */ /* 0x0007e20000000800 */
[----:B-1----:R-:W-:Y:S01]  /*15610*/  F2FP.PACK_AB R0, R47, R46 ;  /* 0x0000002e2f00723e */ /* 0x002fe200000000ff */
[----:B------:R-:W-:-:S04]  /*15620*/  IMAD.MOV.U32 R8, RZ, RZ, RZ ;  /* 0x000000ffff087224 */ /* 0x000fc800078e00ff */
[----:B------:R1:W-:Y:S04]  /*15630*/  STS [R13+0x4400], R0 ;  /* 0x004400000d007388 */ /* 0x0003e80000000800 */
[----:B------:R-:W-:Y:S01]  /*15640*/  BAR.SYNC.DEFER_BLOCKING 0x1, 0x100 ;  /* 0x0044000000007b1d */ /* 0x000fe20000010000 */
[----:B---3--:R-:W-:-:S05]  /*15650*/  @P1 LEA.HI.X R3, R11, c[0x0][0x50c], R9, 0x2, P0 ;  /* 0x000143000b031a11 */ /* 0x008fca00000f1409 */
[----:B------:R1:W5:Y:S04]  /*15660*/  @P2 LDG.E R8, [R4.64] ;  /* 0x0000000a04082981 */ /* 0x000368000c1e1900 */
[----:B------:R3:W5:Y:S01]  /*15670*/  @P1 LDG.E R14, [R2.64] ;  /* 0x0000000a020e1981 */ /* 0x000762000c1e1900 */
[----:B--2---:R-:W-:-:S04]  /*15680*/  ISETP.NE.AND P0, PT, R12, RZ, PT ;  /* 0x000000ff0c00720c */ /* 0x004fc80003f05270 */
[----:B---3--:R-:W-:Y:S01]  /*15690*/  SEL R2, R12, c[0x0][0x3d4], P0 ;  /* 0x0000f5000c027a07 */ /* 0x008fe20000000000 */
[----:B------:R-:W-:Y:S05]  /*156a0*/  @P1 BRA `(.L_x_342) ;  /* 0x0000004000001947 */ /* 0x000fea0003800000 */
[----:B-1----:R-:W-:Y:S05]  /*156b0*/  @!P2 BRA `(.L_x_342) ;  /* 0x000000300000a947 */ /* 0x002fea0003800000 */
[----:B------:R1:W2:Y:S04]  /*156c0*/  LDG.E R0, [R4.64] ;  /* 0x0000000a04007981 */ /* 0x0002a8000c1e1900 */
[----:B-1----:R-:W2:Y:S02]  /*156d0*/  LDG.E R4, [R4.64+0x4] ;  /* 0x0000040a04047981 */ /* 0x002ea4000c1e1900 */
[----:B--2--5:R-:W-:Y:S02]  /*156e0*/  IADD3 R14, -R0, R4, RZ ;  /* 0x00000004000e7210 */ /* 0x024fe40007ffe1ff */
.L_x_342:
[----:B-1----:R-:W2:Y:S04]  /*156f0*/  LDL R31, [R1+0x3c] ;  /* 0x00003c00011f7983 */ /* 0x002ea80000100800 */
[----:B------:R-:W3:Y:S04]  /*15700*/  LDL R24, [R1+0x2c] ;  /* 0x00002c0001187983 */ /* 0x000ee80000100800 */
[----:B------:R-:W4:Y:S01]  /*15710*/  LDL R26, [R1+0x48] ;  /* 0x00004800011a7983 */ /* 0x000f220000100800 */
[----:B------:R-:W-:Y:S01]  /*15720*/  ISETP.GT.AND P2, PT, R2, 0x1, PT ;  /* 0x000000010200780c */ /* 0x000fe20003f44270 */
[----:B------:R-:W-:-:S05]  /*15730*/  IMAD.MOV.U32 R2, RZ, RZ, 0x368 ;  /* 0x00000368ff027424 */ /* 0x000fca00078e00ff */
[----:B------:R-:W-:-:S04]  /*15740*/  SEL R2, R2, 0x328, P2 ;  /* 0x0000032802027807 */ /* 0x000fc80001000000 */
[----:B------:R1:W1:Y:S08]  /*15750*/  LDC.64 R4, c[0x0][R2+0x170] ;  /* 0x00005c0002047b82 */ /* 0x0002700000000a00 */
[----:B------:R1:W3:Y:S01]  /*15760*/  LDC.64 R12, c[0x0][R2+0x168] ;  /* 0x00005a00020c7b82 */ /* 0x0002e20000000a00 */
[----:B------:R-:W-:Y:S02]  /*15770*/  SHF.R.S32.HI R0, RZ, 0x1f, R7 ;  /* 0x0000001fff007819 */ /* 0x000fe40000011407 */
[----:B------:R-:W-:-:S05]  /*15780*/  LOP3.LUT R3, R7, 0xffffffe0, RZ, 0xc0, !PT ;  /* 0xffffffe007037812 */ /* 0x000fca00078ec0ff */
[----:B------:R1:W2:Y:S01]  /*15790*/  LDC.64 R20, c[0x0][R2+0x178] ;  /* 0x00005e0002147b82 */ /* 0x0002a20000000a00 */
[----:B------:R-:W-:Y:S01]  /*157a0*/  LEA.HI R0, R0, R10, RZ, 0x3 ;  /* 0x0000000a00007211 */ /* 0x000fe200078f18ff */
[----:B------:R-:W-:-:S03]  /*157b0*/  IMAD.IADD R16, R15, 0x1, -R3 ;  /* 0x000000010f107824 */ /* 0x000fc600078e0a03 */
[----:B------:R-:W-:Y:S02]  /*157c0*/  LOP3.LUT R0, R0, 0xffffff8, RZ, 0xc0, !PT ;  /* 0x0ffffff800007812 */ /* 0x000fe400078ec0ff */
[----:B------:R-:W-:Y:S01]  /*157d0*/  SHF.R.S32.HI R7, RZ, 0x1f, R16 ;  /* 0x0000001fff077819 */ /* 0x000fe20000011410 */
[----:B------:R1:W2:Y:S02]  /*157e0*/  LDC.64 R18, c[0x0][R2+0x160] ;  /* 0x0000580002127b82 */ /* 0x0002a40000000a00 */
[----:B------:R-:W-:Y:S01]  /*157f0*/  IMAD.IADD R3, R10, 0x1, -R0 ;  /* 0x000000010a037824 */ /* 0x000fe200078e0a00 */
[----:B------:R-:W-:Y:S02]  /*15800*/  LEA.HI R0, R6, R6, RZ, 0x1 ;  /* 0x0000000606007211 */ /* 0x000fe400078f08ff */
[----:B------:R-:W-:Y:S01]  /*15810*/  LEA.HI R22, R7, R16, RZ, 0x2 ;  /* 0x0000001007167211 */ /* 0x000fe200078f10ff */
[----:B------:R-:W-:Y:S01]  /*15820*/  IMAD.MOV.U32 R7, RZ, RZ, c[0x0][0x4e8] ;  /* 0x00013a00ff077624 */ /* 0x000fe200078e00ff */
[----:B------:R-:W-:-:S02]  /*15830*/  ISETP.NE.U32.AND P0, PT, RZ, c[0x0][0x500], PT ;  /* 0x00014000ff007a0c */ /* 0x000fc40003f05070 */
[----:B------:R-:W-:Y:S02]  /*15840*/  LOP3.LUT R0, R0, 0x1ffffffe, RZ, 0xc0, !PT ;  /* 0x1ffffffe00007812 */ /* 0x000fe400078ec0ff */
[----:B------:R-:W-:Y:S02]  /*15850*/  ISETP.NE.AND.EX P0, PT, RZ, c[0x0][0x504], PT, P0 ;  /* 0x00014100ff007a0c */ /* 0x000fe40003f05300 */
[----:B------:R-:W-:Y:S01]  /*15860*/  ISETP.NE.AND P3, PT, R7, 0x1, PT ;  /* 0x000000010700780c */ /* 0x000fe20003f65270 */
[----:B------:R-:W-:Y:S01]  /*15870*/  IMAD.IADD R0, R6, 0x1, -R0 ;  /* 0x0000000106007824 */ /* 0x000fe200078e0a00 */
[----:B------:R-:W-:Y:S02]  /*15880*/  SEL R7, R11, RZ, !P0 ;  /* 0x000000ff0b077207 */ /* 0x000fe40004000000 */
[----:B-1----:R-:W-:-:S05]  /*15890*/  SHF.R.S32.HI R2, RZ, 0x2, R22 ;  /* 0x00000002ff027819 */ /* 0x002fca0000011416 */
[----:B------:R-:W-:Y:S01]  /*158a0*/  IMAD R15, R3, 0x10, R2 ;  /* 0x00000010030f7824 */ /* 0x000fe200078e0202 */
[----:B------:R-:W-:-:S03]  /*158b0*/  SEL R3, R9, RZ, !P0 ;  /* 0x000000ff09037207 */ /* 0x000fc60004000000 */
[----:B------:R-:W-:Y:S02]  /*158c0*/  IMAD R0, R0, 0x8, R15 ;  /* 0x0000000800007824 */ /* 0x000fe400078e020f */
[----:B------:R-:W-:-:S04]  /*158d0*/  IMAD R2, R5, R7, RZ ;  /* 0x0000000705027224 */ /* 0x000fc800078e02ff */
[C---:B------:R-:W-:Y:S02]  /*158e0*/  IMAD R9, R4.reuse, R3, R2 ;  /* 0x0000000304097224 */ /* 0x040fe400078e0202 */
[----:B------:R-:W-:-:S04]  /*158f0*/  IMAD.WIDE.U32 R2, R4, R7, RZ ;  /* 0x0000000704027225 */ /* 0x000fc800078e00ff */
[----:B--2---:R-:W-:-:S04]  /*15900*/  IMAD R10, R31, 0x80, R0 ;  /* 0x000000801f0a7824 */ /* 0x004fc800078e0200 */
[----:B------:R-:W-:-:S04]  /*15910*/  @P3 IMAD.HI.U32 R6, R10, c[0x0][0x4ec], RZ ;  /* 0x00013b000a063a27 */ /* 0x000fc800078e00ff */
[----:B---3--:R-:W-:-:S04]  /*15920*/  IMAD.WIDE.U32 R4, R12, R24, RZ ;  /* 0x000000180c047225 */ /* 0x008fc800078e00ff */
[----:B------:R-:W-:Y:S02]  /*15930*/  IMAD R11, R13, R24, RZ ;  /* 0x000000180d0b7224 */ /* 0x000fe400078e02ff */
[----:B------:R-:W-:Y:S01]  /*15940*/  IMAD.MOV.U32 R0, RZ, RZ, R10 ;  /* 0x000000ffff007224 */ /* 0x000fe200078e000a */
[----:B------:R-:W-:Y:S01]  /*15950*/  @P3 SHF.R.U32.HI R0, RZ, c[0x0][0x4f0], R6 ;  /* 0x00013c00ff003a19 */ /* 0x000fe20000011606 */
[----:B------:R-:W-:Y:S01]  /*15960*/  IMAD.IADD R12, R3, 0x1, R9 ;  /* 0x00000001030c7824 */ /* 0x000fe200078e0209 */
[----:B----4-:R-:W-:Y:S02]  /*15970*/  SEL R6, R26, RZ, P2 ;  /* 0x000000ff1a067207 */ /* 0x010fe40001000000 */
[--C-:B-----5:R-:W-:Y:S01]  /*15980*/  IADD3 R13, P1, P0, R2, R4, R8.reuse ;  /* 0x00000004020d7210 */ /* 0x120fe2000783e008 */
[----:B------:R-:W-:Y:S01]  /*15990*/  IMAD.IADD R4, R5, 0x1, R11 ;  /* 0x0000000105047824 */ /* 0x000fe200078e020b */
[----:B------:R-:W-:Y:S01]  /*159a0*/  SHF.R.S32.HI R9, RZ, 0x1f, R8 ;  /* 0x0000001fff097819 */ /* 0x000fe20000011408 */
[----:B------:R-:W-:-:S02]  /*159b0*/  IMAD R5, R21, R6, RZ ;  /* 0x0000000615057224 */ /* 0x000fc400078e02ff */
[----:B------:R-:W-:Y:S01]  /*159c0*/  IMAD.WIDE.U32 R2, R20, R6, RZ ;  /* 0x0000000614027225 */ /* 0x000fe200078e00ff */
[----:B------:R-:W-:-:S03]  /*159d0*/  IADD3.X R6, R12, R4, R9, P1, P0 ;  /* 0x000000040c067210 */ /* 0x000fc60000fe0409 */
[----:B------:R-:W-:Y:S01]  /*159e0*/  IMAD.MOV R4, RZ, RZ, -R0 ;  /* 0x000000ffff047224 */ /* 0x000fe200078e0a00 */
[----:B------:R-:W-:Y:S01]  /*159f0*/  IADD3 R2, P1, P0, R0, R13, R2 ;  /* 0x0000000d00027210 */ /* 0x000fe2000783e002 */
[----:B------:R-:W-:Y:S01]  /*15a00*/  IMAD.IADD R5, R3, 0x1, R5 ;  /* 0x0000000103057824 */ /* 0x000fe200078e0205 */
[----:B------:R-:W-:Y:S01]  /*15a10*/  SHF.R.S32.HI R3, RZ, 0x1f, R0 ;  /* 0x0000001fff037819 */ /* 0x000fe20000011400 */
[----:B------:R-:W-:-:S03]  /*15a20*/  IMAD R0, R4, c[0x0][0x4e8], R10 ;  /* 0x00013a0004007a24 */ /* 0x000fc600078e020a */
[----:B------:R-:W-:Y:S01]  /*15a30*/  IADD3.X R3, R3, R6, R5, P1, P0 ;  /* 0x0000000603037210 */ /* 0x000fe20000fe0405 */
[-C--:B------:R-:W-:Y:S01]  /*15a40*/  IMAD R4, R19, R0.reuse, RZ ;  /* 0x0000000013047224 */ /* 0x080fe200078e02ff */
[----:B------:R-:W-:Y:S01]  /*15a50*/  SHF.R.S32.HI R5, RZ, 0x1f, R0 ;  /* 0x0000001fff057819 */ /* 0x000fe20000011400 */
[----:B------:R-:W-:Y:S02]  /*15a60*/  IMAD.MOV.U32 R6, RZ, RZ, c[0x0][0x4a8] ;  /* 0x00012a00ff067624 */ /* 0x000fe400078e00ff */
[----:B------:R-:W-:-:S04]  /*15a70*/  IMAD.WIDE.U32 R2, R18, R0, R2 ;  /* 0x0000000012027225 */ /* 0x000fc800078e0002 */
[----:B------:R-:W-:Y:S01]  /*15a80*/  IMAD R0, R18, R5, R4 ;  /* 0x0000000512007224 */ /* 0x000fe200078e0204 */
[----:B------:R-:W-:Y:S01]  /*15a90*/  SEL R4, R6, c[0x0][0x450], P2 ;  /* 0x0001140006047a07 */ /* 0x000fe20001000000 */
[----:B------:R-:W-:Y:S02]  /*15aa0*/  IMAD.MOV.U32 R5, RZ, RZ, c[0x0][0x4ac] ;  /* 0x00012b00ff057624 */ /* 0x000fe400078e00ff */
[----:B------:R-:W-:Y:S01]  /*15ab0*/  IMAD.IADD R3, R3, 0x1, R0 ;  /* 0x0000000103037824 */ /* 0x000fe200078e0200 */
[----:B------:R-:W-:Y:S02]  /*15ac0*/  LEA R0, P0, R2, R4, 0x2 ;  /* 0x0000000402007211 */ /* 0x000fe400078010ff */
[----:B------:R-:W-:-:S04]  /*15ad0*/  SEL R5, R5, c[0x0][0x454], P2 ;  /* 0x0001150005057a07 */ /* 0x000fc80001000000 */
[----:B------:R-:W-:Y:S01]  /*15ae0*/  LEA.HI.X R3, R2, R5, R3, 0x2, P0 ;  /* 0x0000000502037211 */ /* 0x000fe200000f1403 */
[----:B------:R-:W-:Y:S04]  /*15af0*/  SHFL.IDX PT, R4, R0, RZ, 0x1c1f ;  /* 0x001c1fff00047589 */ /* 0x000fe800000e0000 */
[----:B------:R-:W1:Y:S01]  /*15b00*/  SHFL.IDX PT, R5, R3, RZ, 0x1c1f ;  /* 0x001c1fff03057589 */ /* 0x000e6200000e0000 */
[----:B------:R-:W-:-:S03]  /*15b10*/  IMAD R11, R14, c[0x0][0x4e8], RZ ;  /* 0x00013a000e0b7a24 */ /* 0x000fc600078e02ff */
[----:B------:R2:W-:Y:S01]  /*15b20*/  SHFL.IDX PT, R2, R0, 0x1, 0x1c1f ;  /* 0x003c1f0000027f89 */ /* 0x0005e200000e0000 */
[----:B------:R-:W-:-:S03]  /*15b30*/  LOP3.LUT P0, RZ, R16, 0x3, RZ, 0xc0, !PT ;  /* 0x0000000310ff7812 */ /* 0x000fc6000780c0ff */
[----:B------:R-:W3:Y:S01]  /*15b40*/  SHFL.IDX PT, R3, R3, 0x1, 0x1c1f ;  /* 0x003c1f0003037f89 */ /* 0x000ee200000e0000 */
[----:B--2---:R-:W-:-:S05]  /*15b50*/  IMAD R0, R31, 0x80, R15 ;  /* 0x000000801f007824 */ /* 0x004fca00078e020f */
[C---:B------:R-:W-:Y:S02]  /*15b60*/  IADD3 R6, R0.reuse, 0x8, RZ ;  /* 0x0000000800067810 */ /* 0x040fe40007ffe0ff */
[-C--:B------:R-:W-:Y:S02]  /*15b70*/  ISETP.GE.OR P1, PT, R0, R11.reuse, P0 ;  /* 0x0000000b0000720c */ /* 0x080fe40000726670 */
[----:B------:R-:W-:-:S11]  /*15b80*/  ISETP.GE.OR P0, PT, R6, R11, P0 ;  /* 0x0000000b0600720c */ /* 0x000fd60000706670 */
[----:B-1----:R1:W-:Y:S01]  /*15b90*/  @!P1 ST.E [R4.64], R23 ;  /* 0x0000001704009985 */ /* 0x0023e2000c10190a */
[----:B------:R-:W-:-:S03]  /*15ba0*/  ISETP.GE.AND P1, PT, R6, R11, PT ;  /* 0x0000000b0600720c */ /* 0x000fc60003f26270 */
[----:B---3--:R1:W-:Y:S01]  /*15bb0*/  @!P0 ST.E [R2.64], R17 ;  /* 0x0000001102008985 */ /* 0x0083e2000c10190a */
[----:B------:R-:W-:Y:S02]  /*15bc0*/  ISETP.GE.AND P0, PT, R0, R11, PT ;  /* 0x0000000b0000720c */ /* 0x000fe40003f06270 */
[----:B------:R-:W-:Y:S01]  /*15bd0*/  P2R R66, PR, RZ, 0x2 ;  /* 0x00000002ff427803 */ /* 0x000fe20000000000 */
[----:B------:R-:W-:Y:S05]  /*15be0*/  @P2 BRA `(.L_x_343) ;  /* 0x0000068000002947 */ /* 0x000fea0003800000 */
[----:B------:R-:W-:Y:S01]  /*15bf0*/  IMAD R0, R9, c[0x0][0x3a0], RZ ;  /* 0x0000e80009007a24 */ /* 0x000fe200078e02ff */
[----:B-1----:R-:W-:Y:S01]  /*15c00*/  LEA R4, R25, R229, 0x5 ;  /* 0x000000e519047211 */ /* 0x002fe200078e28ff */
[C---:B------:R-:W-:Y:S01]  /*15c10*/  IMAD.WIDE.U32 R2, R8.reuse, c[0x0][0x3a0], RZ ;  /* 0x0000e80008027a25 */ /* 0x040fe200078e00ff */
[----:B------:R-:W-:Y:S01]  /*15c20*/  SHF.R.S32.HI R5, RZ, 0x1f, R7 ;  /* 0x0000001fff057819 */ /* 0x000fe20000011407 */
[----:B------:R1:W2:Y:S01]  /*15c30*/  LDS.128 R16, [R208+0x80] ;  /* 0x00008000d0107984 */ /* 0x0002a20000000c00 */
[----:B------:R-:W-:Y:S01]  /*15c40*/  LEA R4, R31, R4, 0x7 ;  /* 0x000000041f047211 */ /* 0x000fe200078e38ff */
[----:B------:R-:W-:-:S02]  /*15c50*/  IMAD R0, R8, c[0x0][0x3a4], R0 ;  /* 0x0000e90008007a24 */ /* 0x000fc400078e0200 */
[----:B------:R1:W3:Y:S01]  /*15c60*/  LDS.128 R36, [R208+0x2080] ;  /* 0x00208000d0247984 */ /* 0x0002e20000000c00 */
[----:B------:R-:W-:Y:S02]  /*15c70*/  IMAD R5, R5, c[0x0][0x3f0], RZ ;  /* 0x0000fc0005057a24 */ /* 0x000fe400078e02ff */
[----:B------:R-:W-:Y:S01]  /*15c80*/  IADD3 R3, R3, R0, RZ ;  /* 0x0000000003037210 */ /* 0x000fe20007ffe0ff */
[----:B------:R-:W-:Y:S01]  /*15c90*/  @P3 IMAD.HI.U32 R6, R4, c[0x0][0x4ec], RZ ;  /* 0x00013b0004063a27 */ /* 0x000fe200078e00ff */
[----:B------:R1:W4:Y:S01]  /*15ca0*/  LDS.128 R44, [R208+0x3080] ;  /* 0x00308000d02c7984 */ /* 0x0003220000000c00 */
[----:B------:R-:W-:Y:S02]  /*15cb0*/  MOV R0, R4 ;  /* 0x0000000400007202 */ /* 0x000fe40000000f00 */
[----:B------:R-:W-:Y:S01]  /*15cc0*/  IMAD.WIDE.U32 R2, R24, c[0x0][0x3e8], R2 ;  /* 0x0000fa0018027a25 */ /* 0x000fe200078e0002 */
[----:B------:R1:W1:Y:S01]  /*15cd0*/  LDS.128 R12, [R208+0x4080] ;  /* 0x00408000d00c7984 */ /* 0x0002620000000c00 */
[----:B------:R-:W-:-:S02]  /*15ce0*/  @P3 SHF.R.U32.HI R0, RZ, c[0x0][0x4f0], R6 ;  /* 0x00013c00ff003a19 */ /* 0x000fc40000011606 */
[----:B------:R-:W-:Y:S01]  /*15cf0*/  IMAD R3, R24, c[0x0][0x3ec], R3 ;  /* 0x0000fb0018037a24 */ /* 0x000fe200078e0203 */
[----:B------:R1:W1:Y:S01]  /*15d00*/  LDS.128 R20, [R208+0x5080] ;  /* 0x00508000d0147984 */ /* 0x0002620000000c00 */
[C---:B------:R-:W-:Y:S01]  /*15d10*/  IMAD R8, R7.reuse, c[0x0][0x3f4], R5 ;  /* 0x0000fd0007087a24 */ /* 0x040fe200078e0205 */
[----:B------:R-:W-:Y:S01]  /*15d20*/  SHF.R.S32.HI R6, RZ, 0x1f, R0 ;  /* 0x0000001fff067819 */ /* 0x000fe20000011400 */
[----:B------:R-:W-:Y:S01]  /*15d30*/  IMAD.WIDE.U32 R2, R7, c[0x0][0x3f0], R2 ;  /* 0x0000fc0007027a25 */ /* 0x000fe200078e0002 */
[----:B------:R1:W1:Y:S01]  /*15d40*/  LDS.128 R24, [R208+0x1080] ;  /* 0x00108000d0187984 */ /* 0x0002620000000c00 */
[----:B------:R-:W-:Y:S02]  /*15d50*/  IADD3 R5, -R0, RZ, RZ ;  /* 0x000000ff00057210 */ /* 0x000fe40007ffe1ff */
[----:B------:R-:W-:Y:S01]  /*15d60*/  IMAD R6, R6, c[0x0][0x3e0], RZ ;  /* 0x0000f80006067a24 */ /* 0x000fe200078e02ff */
[----:B------:R1:W1:Y:S01]  /*15d70*/  LDS.128 R32, [R208+0x6080] ;  /* 0x00608000d0207984 */ /* 0x0002620000000c00 */
[----:B------:R-:W-:Y:S01]  /*15d80*/  IADD3 R3, R3, R8, RZ ;  /* 0x0000000803037210 */ /* 0x000fe20007ffe0ff */
[----:B------:R-:W-:-:S02]  /*15d90*/  IMAD R4, R5, c[0x0][0x4e8], R4 ;  /* 0x00013a0005047a24 */ /* 0x000fc400078e0204 */
[----:B------:R1:W1:Y:S01]  /*15da0*/  LDS.128 R40, [R208+0x7080] ;  /* 0x00708000d0287984 */ /* 0x0002620000000c00 */
[C---:B------:R-:W-:Y:S01]  /*15db0*/  IMAD R5, R0.reuse, c[0x0][0x3e4], R6 ;  /* 0x0000f90000057a24 */ /* 0x040fe200078e0206 */
[----:B------:R-:W-:Y:S01]  /*15dc0*/  LEA R6, R31, R229, 0x7 ;  /* 0x000000e51f067211 */ /* 0x000fe200078e38ff */
        /* <DEDUP_REMOVED lines=10> */
[----:B--234-:R2:W3:Y:S02]  /*15e70*/  SHFL.IDX PT, R8, R7, RZ, 0x181f ;  /* 0x00181fff07087589 */ /* 0x01c4e400000e0000 */
.L_x_401:
[----:B------:R-:W-:Y:S05]  /*15e80*/  BRA.DIV ~URZ, `(.L_x_345) ;  /* 0x00002eb27f007947 */ /* 0x000fea000b800000 */
[----:B------:R4:W2:Y:S02]  /*15e90*/  SHFL.IDX PT, R0, R10, RZ, 0x181f ;  /* 0x00181fff0a007589 */ /* 0x0008a400000e0000 */
.L_x_402:
[----:B------:R-:W-:Y:S01]  /*15ea0*/  ISETP.GE.AND P0, PT, R6, R11, PT ;  /* 0x0000000b0600720c */ /* 0x000fe20003f06270 */
[----:B------:R-:W-:-:S12]  /*15eb0*/  BSSY B0, `(.L_x_346) ;  /* 0x000000a000007945 */ /* 0x000fd80003800000 */
[----:B------:R-:W-:Y:S05]  /*15ec0*/  @P0 BRA `(.L_x_347) ;  /* 0x0000008000000947 */ /* 0x000fea0003800000 */
[----:B------:R-:W-:Y:S02]  /*15ed0*/  ISETP.GE.AND P1, PT, R28, c[0x0][0x3c8], PT ;  /* 0x0000f2001c007a0c */ /* 0x000fe40003f26270 */
[----:B------:R-:W-:-:S11]  /*15ee0*/  ISETP.GE.AND P0, PT, R209, c[0x0][0x3c8], PT ;  /* 0x0000f200d1007a0c */ /* 0x000fd60003f06270 */
[CC--:B--2---:R-:W-:Y:S02]  /*15ef0*/  @!P1 LEA R4, P3, R28.reuse, R0.reuse, 0x1 ;  /* 0x000000001c049211 */ /* 0x0c4fe400078608ff */
[C---:B------:R-:W-:Y:S02]  /*15f00*/  @!P0 LEA R2, P2, R209.reuse, R0, 0x1 ;  /* 0x00000000d1028211 */ /* 0x040fe400078408ff */
[-C--:B---3--:R-:W-:Y:S02]  /*15f10*/  @!P1 LEA.HI.X R5, R28, R8.reuse, R29, 0x1, P3 ;  /* 0x000000081c059211 */ /* 0x088fe400018f0c1d */
[----:B------:R-:W-:-:S03]  /*15f20*/  @!P0 LEA.HI.X R3, R209, R8, R30, 0x1, P2 ;  /* 0x00000008d1038211 */ /* 0x000fc600010f0c1e */
[----:B------:R2:W-:Y:S04]  /*15f30*/  @!P1 ST.E.128 [R4.64], R16 ;  /* 0x0000001004009985 */ /* 0x0005e8000c101d0a */
[----:B-1----:R2:W-:Y:S02]  /*15f40*/  @!P0 ST.E.128 [R2.64], R12 ;  /* 0x0000000c02008985 */ /* 0x0025e4000c101d0a */
.L_x_347:
[----:B------:R-:W-:Y:S05]  /*15f50*/  BSYNC B0 ;  /* 0x0000000000007941 */ /* 0x000fea0003800000 */
.L_x_346:
[----:B------:R-:W-:Y:S05]  /*15f60*/  BRA.DIV ~URZ, `(.L_x_348) ;  /* 0x00002e327f007947 */ /* 0x000fea000b800000 */
[----:B---3--:R3:W4:Y:S04]  /*15f70*/  SHFL.IDX PT, R8, R7, 0x1, 0x181f ;  /* 0x00381f0007087f89 */ /* 0x00872800000e0000 */
[----:B--2---:R3:W2:Y:S02]  /*15f80*/  SHFL.IDX PT, R0, R10, 0x1, 0x181f ;  /* 0x00381f000a007f89 */ /* 0x0046a400000e0000 */
.L_x_403:
[----:B------:R-:W-:Y:S01]  /*15f90*/  IADD3 R2, R6, 0x20, RZ ;  /* 0x0000002006027810 */ /* 0x000fe20007ffe0ff */
[----:B------:R-:W-:Y:S03]  /*15fa0*/  BSSY B0, `(.L_x_349) ;  /* 0x000000b000007945 */ /* 0x000fe60003800000 */
[----:B------:R-:W-:-:S13]  /*15fb0*/  ISETP.GE.AND P0, PT, R2, R11, PT ;  /* 0x0000000b0200720c */ /* 0x000fda0003f06270 */
[----:B------:R-:W-:Y:S05]  /*15fc0*/  @P0 BRA `(.L_x_350) ;  /* 0x0000008000000947 */ /* 0x000fea0003800000 */
[----:B------:R-:W-:Y:S02]  /*15fd0*/  ISETP.GE.AND P1, PT, R28, c[0x0][0x3c8], PT ;  /* 0x0000f2001c007a0c */ /* 0x000fe40003f26270 */
[----:B------:R-:W-:-:S11]  /*15fe0*/  ISETP.GE.AND P0, PT, R209, c[0x0][0x3c8], PT ;  /* 0x0000f200d1007a0c */ /* 0x000fd60003f06270 */
[CC--:B--2---:R-:W-:Y:S02]  /*15ff0*/  @!P1 LEA R4, P3, R28.reuse, R0.reuse, 0x1 ;  /* 0x000000001c049211 */ /* 0x0c4fe400078608ff */
[C---:B------:R-:W-:Y:S02]  /*16000*/  @!P0 LEA R2, P2, R209.reuse, R0, 0x1 ;  /* 0x00000000d1028211 */ /* 0x040fe400078408ff */
[-C--:B----4-:R-:W-:Y:S02]  /*16010*/  @!P1 LEA.HI.X R5, R28, R8.reuse, R29, 0x1, P3 ;  /* 0x000000081c059211 */ /* 0x090fe400018f0c1d */
[----:B------:R-:W-:-:S03]  /*16020*/  @!P0 LEA.HI.X R3, R209, R8, R30, 0x1, P2 ;  /* 0x00000008d1038211 */ /* 0x000fc600010f0c1e */
[----:B-1----:R1:W-:Y:S04]  /*16030*/  @!P1 ST.E.128 [R4.64], R24 ;  /* 0x0000001804009985 */ /* 0x0023e8000c101d0a */
[----:B------:R1:W-:Y:S02]  /*16040*/  @!P0 ST.E.128 [R2.64], R20 ;  /* 0x0000001402008985 */ /* 0x0003e4000c101d0a */
.L_x_350:
[----:B------:R-:W-:Y:S05]  /*16050*/  BSYNC B0 ;  /* 0x0000000000007941 */ /* 0x000fea0003800000 */
.L_x_349:
[----:B------:R-:W-:Y:S05]  /*16060*/  BRA.DIV ~URZ, `(.L_x_351) ;  /* 0x00002df27f007947 */ /* 0x000fea000b800000 */
[----:B----4-:R4:W3:Y:S02]  /*16070*/  SHFL.IDX PT, R8, R7, 0x2, 0x181f ;  /* 0x00581f0007087f89 */ /* 0x0108e400000e0000 */
.L_x_404:
[----:B------:R-:W-:Y:S05]  /*16080*/  BRA.DIV ~URZ, `(.L_x_352) ;  /* 0x00002e427f007947 */ /* 0x000fea000b800000 */
[----:B--2---:R2:W4:Y:S02]  /*16090*/  SHFL.IDX PT, R0, R10, 0x2, 0x181f ;  /* 0x00581f000a007f89 */ /* 0x00452400000e0000 */
.L_x_405:
[----:B-1----:R-:W-:Y:S01]  /*160a0*/  IADD3 R2, R6, 0x40, RZ ;  /* 0x0000004006027810 */ /* 0x002fe20007ffe0ff */
[----:B------:R-:W-:Y:S03]  /*160b0*/  BSSY B0, `(.L_x_353) ;  /* 0x000000b000007945 */ /* 0x000fe60003800000 */
[----:B------:R-:W-:-:S13]  /*160c0*/  ISETP.GE.AND P0, PT, R2, R11, PT ;  /* 0x0000000b0200720c */ /* 0x000fda0003f06270 */
[----:B------:R-:W-:Y:S05]  /*160d0*/  @P0 BRA `(.L_x_354) ;  /* 0x0000008000000947 */ /* 0x000fea0003800000 */
[----:B------:R-:W-:Y:S02]  /*160e0*/  ISETP.GE.AND P1, PT, R28, c[0x0][0x3c8], PT ;  /* 0x0000f2001c007a0c */ /* 0x000fe40003f26270 */
[----:B------:R-:W-:-:S11]  /*160f0*/  ISETP.GE.AND P0, PT, R209, c[0x0][0x3c8], PT ;  /* 0x0000f200d1007a0c */ /* 0x000fd60003f06270 */
[CC--:B----4-:R-:W-:Y:S02]  /*16100*/  @!P1 LEA R4, P3, R28.reuse, R0.reuse, 0x1 ;  /* 0x000000001c049211 */ /* 0x0d0fe400078608ff */
[C---:B------:R-:W-:Y:S02]  /*16110*/  @!P0 LEA R2, P2, R209.reuse, R0, 0x1 ;  /* 0x00000000d1028211 */ /* 0x040fe400078408ff */
[-C--:B---3--:R-:W-:Y:S02]  /*16120*/  @!P1 LEA.HI.X R5, R28, R8.reuse, R29, 0x1, P3 ;  /* 0x000000081c059211 */ /* 0x088fe400018f0c1d */
[----:B------:R-:W-:-:S03]  /*16130*/  @!P0 LEA.HI.X R3, R209, R8, R30, 0x1, P2 ;  /* 0x00000008d1038211 */ /* 0x000fc600010f0c1e */
[----:B------:R1:W-:Y:S04]  /*16140*/  @!P1 ST.E.128 [R4.64], R36 ;  /* 0x0000002404009985 */ /* 0x0003e8000c101d0a */
[----:B------:R1:W-:Y:S02]  /*16150*/  @!P0 ST.E.128 [R2.64], R32 ;  /* 0x0000002002008985 */ /* 0x0003e4000c101d0a */
.L_x_354:
[----:B------:R-:W-:Y:S05]  /*16160*/  BSYNC B0 ;  /* 0x0000000000007941 */ /* 0x000fea0003800000 */
.L_x_353:
[----:B------:R-:W-:Y:S05]  /*16170*/  BRA.DIV ~URZ, `(.L_x_355) ;  /* 0x00002db27f007947 */ /* 0x000fea000b800000 */
[----:B---34-:R-:W3:Y:S04]  /*16180*/  SHFL.IDX PT, R7, R7, 0x3, 0x181f ;  /* 0x00781f0007077f89 */ /* 0x018ee800000e0000 */
[----:B------:R4:W1:Y:S02]  /*16190*/  SHFL.IDX PT, R0, R10, 0x3, 0x181f ;  /* 0x00781f000a007f89 */ /* 0x00086400000e0000 */
.L_x_406:
[----:B-1----:R-:W-:-:S04]  /*161a0*/  IADD3 R2, R6, 0x60, RZ ;  /* 0x0000006006027810 */ /* 0x002fc80007ffe0ff */
[----:B------:R-:W-:-:S13]  /*161b0*/  ISETP.GE.AND P0, PT, R2, R11, PT ;  /* 0x0000000b0200720c */ /* 0x000fda0003f06270 */
[----:B------:R-:W-:Y:S05]  /*161c0*/  @P0 BRA `(.L_x_356) ;  /* 0x0000195000000947 */ /* 0x000fea0003800000 */
[----:B------:R-:W-:-:S13]  /*161d0*/  ISETP.GE.AND P0, PT, R28, c[0x0][0x3c8], PT ;  /* 0x0000f2001c007a0c */ /* 0x000fda0003f06270 */
[----:B------:R-:W-:-:S04]  /*161e0*/  @!P0 LEA R2, P1, R28, R0, 0x1 ;  /* 0x000000001c028211 */ /* 0x000fc800078208ff */
[----:B---3--:R-:W-:-:S05]  /*161f0*/  @!P0 LEA.HI.X R3, R28, R7, R29, 0x1, P1 ;  /* 0x000000071c038211 */ /* 0x008fca00008f0c1d */
[----:B------:R1:W-:Y:S01]  /*16200*/  @!P0 ST.E.128 [R2.64], R44 ;  /* 0x0000002c02008985 */ /* 0x0003e2000c101d0a */
[----:B------:R-:W-:-:S13]  /*16210*/  ISETP.GE.AND P0, PT, R209, c[0x0][0x3c8], PT ;  /* 0x0000f200d1007a0c */ /* 0x000fda0003f06270 */
[----:B------:R-:W-:Y:S05]  /*16220*/  @P0 BRA `(.L_x_356) ;  /* 0x000018f000000947 */ /* 0x000fea0003800000 */
[----:B-1----:R-:W-:-:S04]  /*16230*/  LEA R2, P0, R209, R0, 0x1 ;  /* 0x00000000d1027211 */ /* 0x002fc800078008ff */
[----:B------:R-:W-:-:S05]  /*16240*/  LEA.HI.X R3, R209, R7, R30, 0x1, P0 ;  /* 0x00000007d1037211 */ /* 0x000fca00000f0c1e */
[----:B------:R1:W-:Y:S01]  /*16250*/  ST.E.128 [R2.64], R40 ;  /* 0x0000002802007985 */ /* 0x0003e2000c101d0a */
[----:B------:R-:W-:Y:S05]  /*16260*/  BRA `(.L_x_356) ;  /* 0x000018b000007947 */ /* 0x000fea0003800000 */
.L_x_343:
        /* <DEDUP_REMOVED lines=34> */
.L_x_407:
[----:B------:R-:W-:Y:S05]  /*16490*/  BRA.DIV ~URZ, `(.L_x_358) ;  /* 0x00002bc27f007947 */ /* 0x000fea000b800000 */
[----:B------:R3:W4:Y:S02]  /*164a0*/  SHFL.IDX PT, R0, R28, RZ, 0x1c1f ;  /* 0x001c1fff1c007589 */ /* 0x00072400000e0000 */
.L_x_408:
[----:B------:R-:W-:Y:S01]  /*164b0*/  LOP3.LUT R4, R22, 0x7ffffffc, RZ, 0xc0, !PT ;  /* 0x7ffffffc16047812 */ /* 0x000fe200078ec0ff */
[----:B------:R-:W-:Y:S04]  /*164c0*/  BSSY B0, `(.L_x_359) ;  /* 0x0000063000007945 */ /* 0x000fe80003800000 */
[----:B------:R-:W-:-:S04]  /*164d0*/  IMAD.IADD R4, R16, 0x1, -R4 ;  /* 0x0000000110047824 */ /* 0x000fc800078e0a04 */
[----:B------:R-:W-:-:S05]  /*164e0*/  IMAD.SHL.U32 R4, R4, 0x2, RZ ;  /* 0x0000000204047824 */ /* 0x000fca00078e00ff */
        /* <DEDUP_REMOVED lines=14> */
[----:B------:R-:W-:Y:S02]  /*165d0*/  IADD3 R22, R4, 0x50, RZ ;  /* 0x0000005004167810 */ /* 0x000fe40007ffe0ff */
        /* <DEDUP_REMOVED lines=16> */
[----:B------:R-:W-:Y:S02]  /*166e0*/  ISETP.GE.AND P1, PT, R4, c[0x0][0x3c8], PT ;  /* 0x0000f20004007a0c */ /* 0x000fe40003f26270 */
[----:B------:R-:W-:-:S02]  /*166f0*/  ISETP.GE.AND P0, PT, R13, c[0x0][0x3c8], PT ;  /* 0x0000f2000d007a0c */ /* 0x000fc40003f06270 */
[----:B------:R-:W-:Y:S02]  /*16700*/  ISETP.GE.AND P3, PT, R12, c[0x0][0x3c8], PT ;  /* 0x0000f2000c007a0c */ /* 0x000fe40003f66270 */
[----:B------:R-:W-:Y:S02]  /*16710*/  ISETP.GE.AND P4, PT, R15, c[0x0][0x3c8], PT ;  /* 0x0000f2000f007a0c */ /* 0x000fe40003f86270 */
[----:B------:R-:W-:-:S05]  /*16720*/  ISETP.GE.AND P6, PT, R22, c[0x0][0x3c8], PT ;  /* 0x0000f20016007a0c */ /* 0x000fca0003fc6270 */
[----:B----4-:R-:W-:Y:S02]  /*16730*/  @!P1 IMAD.MOV.U32 R6, RZ, RZ, R0 ;  /* 0x000000ffff069224 */ /* 0x010fe400078e0000 */
[----:B--2---:R-:W-:Y:S01]  /*16740*/  @!P1 IMAD.MOV.U32 R7, RZ, RZ, R5 ;  /* 0x000000ffff079224 */ /* 0x004fe200078e0005 */
[----:B------:R-:W-:-:S03]  /*16750*/  @!P0 LEA R2, P2, R13, R0, 0x2 ;  /* 0x000000000d028211 */ /* 0x000fc600078410ff */
[----:B------:R-:W-:Y:S01]  /*16760*/  @!P1 IMAD.WIDE R6, R4, 0x4, R6 ;  /* 0x0000000404069825 */ /* 0x000fe200078e0206 */
[----:B------:R-:W-:Y:S02]  /*16770*/  @!P0 LEA.HI.X R3, R13, R5, R29, 0x2, P2 ;  /* 0x000000050d038211 */ /* 0x000fe400010f141d */
[----:B------:R-:W-:Y:S02]  /*16780*/  ISETP.GE.AND P2, PT, R16, c[0x0][0x3c8], PT ;  /* 0x0000f20010007a0c */ /* 0x000fe40003f46270 */
[----:B------:R2:W-:Y:S01]  /*16790*/  @!P1 ST.E.64 [R6.64], R132 ;  /* 0x0000008406009985 */ /* 0x0005e2000c101b0a */
[----:B------:R-:W-:-:S03]  /*167a0*/  ISETP.GE.AND P1, PT, R17, c[0x0][0x3c8], PT ;  /* 0x0000f20011007a0c */ /* 0x000fc60003f26270 */
[----:B------:R4:W-:Y:S01]  /*167b0*/  @!P0 ST.E.64 [R2.64], R48 ;  /* 0x0000003002008985 */ /* 0x0009e2000c101b0a */
[CC--:B--2---:R-:W-:Y:S02]  /*167c0*/  @!P3 LEA R6, P5, R12.reuse, R0.reuse, 0x2 ;  /* 0x000000000c06b211 */ /* 0x0c4fe400078a10ff */
[C---:B----4-:R-:W-:Y:S02]  /*167d0*/  @!P4 LEA R2, P0, R15.reuse, R0, 0x2 ;  /* 0x000000000f02c211 */ /* 0x050fe400078010ff */
[-C--:B------:R-:W-:Y:S02]  /*167e0*/  @!P3 LEA.HI.X R7, R12, R5.reuse, R30, 0x2, P5 ;  /* 0x000000050c07b211 */ /* 0x080fe400028f141e */
        /* <DEDUP_REMOVED lines=14> */
[CC--:B----4-:R-:W-:Y:S02]  /*168d0*/  @!P4 LEA R2, P0, R19.reuse, R0.reuse, 0x2 ;  /* 0x000000001302c211 */ /* 0x0d0fe400078010ff */
[-C--:B------:R-:W-:Y:S02]  /*168e0*/  @!P3 LEA.HI.X R7, R18, R5.reuse, R34, 0x2, P5 ;  /* 0x000000051207b211 */ /* 0x080fe400028f1422 */
[----:B------:R-:W-:Y:S02]  /*168f0*/  @!P4 LEA.HI.X R3, R19, R5, R35, 0x2, P0 ;  /* 0x000000051303c211 */ /* 0x000fe400000f1423 */
[----:B------:R-:W-:Y:S01]  /*16900*/  @!P2 LEA R8, P0, R20, R0, 0x2 ;  /* 0x000000001408a211 */ /* 0x000fe200078010ff */
[----:B------:R2:W-:Y:S01]  /*16910*/  @!P3 ST.E.64 [R6.64], R58 ;  /* 0x0000003a0600b985 */ /* 0x0005e2000c101b0a */
[----:B------:R-:W-:-:S02]  /*16920*/  ISETP.GE.AND P5, PT, R23, c[0x0][0x3c8], PT ;  /* 0x0000f20017007a0c */ /* 0x000fc40003fa6270 */
[----:B------:R-:W-:Y:S01]  /*16930*/  @!P2 LEA.HI.X R9, R20, R5, R36, 0x2, P0 ;  /* 0x000000051409a211 */ /* 0x000fe200000f1424 */
[----:B------:R4:W-:Y:S01]  /*16940*/  @!P4 ST.E.64 [R2.64], R70 ;  /* 0x000000460200c985 */ /* 0x0009e2000c101b0a */
[----:B------:R-:W-:-:S03]  /*16950*/  ISETP.GE.AND P4, PT, R24, c[0x0][0x3c8], PT ;  /* 0x0000f20018007a0c */ /* 0x000fc60003f86270 */
[----:B------:R-:W-:Y:S01]  /*16960*/  @!P2 ST.E.64 [R8.64], R84 ;  /* 0x000000540800a985 */ /* 0x000fe2000c101b0a */
[----:B------:R-:W-:Y:S02]  /*16970*/  ISETP.GE.AND P2, PT, R25, c[0x0][0x3c8], PT ;  /* 0x0000f20019007a0c */ /* 0x000fe40003f46270 */
[CC--:B--2---:R-:W-:Y:S02]  /*16980*/  @!P6 LEA R6, P0, R22.reuse, R0.reuse, 0x2 ;  /* 0x000000001606e211 */ /* 0x0c4fe400078010ff */
[C---:B----4-:R-:W-:Y:S02]  /*16990*/  @!P1 LEA R2, P3, R21.reuse, R0, 0x2 ;  /* 0x0000000015029211 */ /* 0x050fe400078610ff */
[-C--:B------:R-:W-:Y:S02]  /*169a0*/  @!P6 LEA.HI.X R7, R22, R5.reuse, R39, 0x2, P0 ;  /* 0x000000051607e211 */ /* 0x080fe400000f1427 */
[----:B------:R-:W-:Y:S02]  /*169b0*/  @!P1 LEA.HI.X R3, R21, R5, R37, 0x2, P3 ;  /* 0x0000000515039211 */ /* 0x000fe400018f1425 */
[----:B------:R-:W-:-:S03]  /*169c0*/  ISETP.GE.AND P0, PT, R27, c[0x0][0x3c8], PT ;  /* 0x0000f2001b007a0c */ /* 0x000fc60003f06270 */
[----:B------:R2:W-:Y:S01]  /*169d0*/  @!P1 ST.E.64 [R2.64], R72 ;  /* 0x0000004802009985 */ /* 0x0005e2000c101b0a */
[----:B------:R-:W-:-:S03]  /*169e0*/  ISETP.GE.AND P1, PT, R26, c[0x0][0x3c8], PT ;  /* 0x0000f2001a007a0c */ /* 0x000fc60003f26270 */
[----:B------:R4:W-:Y:S01]  /*169f0*/  @!P6 ST.E.64 [R6.64], R74 ;  /* 0x0000004a0600e985 */ /* 0x0009e2000c101b0a */
[----:B------:R-:W-:-:S04]  /*16a00*/  @!P4 LEA R10, P6, R24, R0, 0x2 ;  /* 0x00000000180ac211 */ /* 0x000fc800078c10ff */
[----:B------:R-:W-:Y:S02]  /*16a10*/  @!P4 LEA.HI.X R11, R24, R5, R40, 0x2, P6 ;  /* 0x00000005180bc211 */ /* 0x000fe400030f1428 */
[----:B--2---:R-:W-:-:S04]  /*16a20*/  @!P5 LEA R2, P3, R23, R0, 0x2 ;  /* 0x000000001702d211 */ /* 0x004fc800078610ff */
[----:B------:R-:W-:Y:S02]  /*16a30*/  @!P5 LEA.HI.X R3, R23, R5, R38, 0x2, P3 ;  /* 0x000000051703d211 */ /* 0x000fe400018f1426 */
[----:B------:R-:W-:-:S03]  /*16a40*/  @!P2 LEA R8, P3, R25, R0, 0x2 ;  /* 0x000000001908a211 */ /* 0x000fc600078610ff */
[----:B------:R2:W-:Y:S01]  /*16a50*/  @!P5 ST.E.64 [R2.64], R76 ;  /* 0x0000004c0200d985 */ /* 0x0005e2000c101b0a */
        /* <DEDUP_REMOVED lines=9> */
.L_x_360:
[----:B------:R-:W-:Y:S05]  /*16af0*/  BSYNC B0 ;  /* 0x0000000000007941 */ /* 0x000fea0003800000 */
.L_x_359:
[----:B------:R-:W-:Y:S05]  /*16b00*/  BRA.DIV ~URZ, `(.L_x_361) ;  /* 0x000025b27f007947 */ /* 0x000fea000b800000 */
[----:B--2---:R2:W1:Y:S04]  /*16b10*/  SHFL.IDX PT, R5, R14, 0x1, 0x1c1f ;  /* 0x003c1f000e057f89 */ /* 0x00446800000e0000 */
[----:B----4-:R2:W4:Y:S02]  /*16b20*/  SHFL.IDX PT, R0, R28, 0x1, 0x1c1f ;  /* 0x003c1f001c007f89 */ /* 0x01052400000e0000 */
.L_x_409:
[----:B------:R-:W-:-:S13]  /*16b30*/  ISETP.NE.AND P0, PT, R66, RZ, PT ;  /* 0x000000ff4200720c */ /* 0x000fda0003f05270 */
[----:B------:R-:W-:Y:S05]  /*16b40*/  @P0 BRA `(.L_x_356) ;  /* 0x00000fd000000947 */ /* 0x000fea0003800000 */
[----:B------:R-:W-:Y:S02]  /*16b50*/  ISETP.GE.AND P2, PT, R4, c[0x0][0x3c8], PT ;  /* 0x0000f20004007a0c */ /* 0x000fe40003f46270 */
[----:B------:R-:W-:Y:S02]  /*16b60*/  ISETP.GE.AND P1, PT, R13, c[0x0][0x3c8], PT ;  /* 0x0000f2000d007a0c */ /* 0x000fe40003f26270 */
[----:B------:R-:W-:Y:S02]  /*16b70*/  ISETP.GE.AND P0, PT, R12, c[0x0][0x3c8], PT ;  /* 0x0000f2000c007a0c */ /* 0x000fe40003f06270 */
[----:B------:R-:W-:Y:S02]  /*16b80*/  ISETP.GE.AND P5, PT, R15, c[0x0][0x3c8], PT ;  /* 0x0000f2000f007a0c */ /* 0x000fe40003fa6270 */
[----:B------:R-:W-:-:S05]  /*16b90*/  ISETP.GE.AND P6, PT, R16, c[0x0][0x3c8], PT ;  /* 0x0000f20010007a0c */ /* 0x000fca0003fc6270 */
[----:B----4-:R-:W-:Y:S02]  /*16ba0*/  @!P2 IMAD.MOV.U32 R2, RZ, RZ, R0 ;  /* 0x000000ffff02a224 */ /* 0x010fe400078e0000 */
[----:B-1----:R-:W-:Y:S01]  /*16bb0*/  @!P2 IMAD.MOV.U32 R3, RZ, RZ, R5 ;  /* 0x000000ffff03a224 */ /* 0x002fe200078e0005 */
[----:B------:R-:W-:-:S03]  /*16bc0*/  @!P1 LEA R6, P4, R13, R0, 0x2 ;  /* 0x000000000d069211 */ /* 0x000fc600078810ff */
[----:B------:R-:W-:Y:S01]  /*16bd0*/  @!P2 IMAD.WIDE R8, R4, 0x4, R2 ;  /* 0x000000040408a825 */ /* 0x000fe200078e0202 */
[C---:B------:R-:W-:Y:S02]  /*16be0*/  @!P0 LEA R2, P3, R12.reuse, R0, 0x2 ;  /* 0x000000000c028211 */ /* 0x040fe400078610ff */
[-C--:B------:R-:W-:Y:S02]  /*16bf0*/  @!P1 LEA.HI.X R7, R13, R5.reuse, R29, 0x2, P4 ;  /* 0x000000050d079211 */ /* 0x080fe400020f141d */
[----:B------:R-:W-:Y:S01]  /*16c00*/  ISETP.GE.AND P4, PT, R17, c[0x0][0x3c8], PT ;  /* 0x0000f20011007a0c */ /* 0x000fe20003f86270 */
[----:B------:R1:W-:Y:S01]  /*16c10*/  @!P2 ST.E.64 [R8.64], R96 ;  /* 0x000000600800a985 */ /* 0x0003e2000c101b0a */
[----:B------:R-:W-:Y:S02]  /*16c20*/  @!P0 LEA.HI.X R3, R12, R5, R30, 0x2, P3 ;  /* 0x000000050c038211 */ /* 0x000fe400018f141e */
[----:B------:R-:W-:Y:S01]  /*16c30*/  ISETP.GE.AND P3, PT, R18, c[0x0][0x3c8], PT ;  /* 0x0000f20012007a0c */ /* 0x000fe20003f66270 */
[----:B------:R4:W-:Y:S01]  /*16c40*/  @!P1 ST.E.64 [R6.64], R82 ;  /* 0x0000005206009985 */ /* 0x0009e2000c101b0a */
[----:B------:R-:W-:-:S02]  /*16c50*/  ISETP.GE.AND P2, PT, R19, c[0x0][0x3c8], PT ;  /* 0x0000f20013007a0c */ /* 0x000fc40003f46270 */
[CC--:B------:R-:W-:Y:S01]  /*16c60*/  @!P6 LEA R12, P1, R16.reuse, R0.reuse, 0x2 ;  /* 0x00000000100ce211 */ /* 0x0c0fe200078210ff */
[----:B------:R5:W-:Y:S01]  /*16c70*/  @!P0 ST.E.64 [R2.64], R64 ;  /* 0x0000004002008985 */ /* 0x000be2000c101b0a */
[CC--:B--2---:R-:W-:Y:S02]  /*16c80*/  @!P5 LEA R14, P0, R15.reuse, R0.reuse, 0x2 ;  /* 0x000000000f0ed211 */ /* 0x0c4fe400078010ff */
[-C--:B------:R-:W-:Y:S02]  /*16c90*/  @!P6 LEA.HI.X R13, R16, R5.reuse, R32, 0x2, P1 ;  /* 0x00000005100de211 */ /* 0x080fe400008f1420 */
[-C--:B------:R-:W-:Y:S02]  /*16ca0*/  @!P5 LEA.HI.X R15, R15, R5.reuse, R31, 0x2, P0 ;  /* 0x000000050f0fd211 */ /* 0x080fe400000f141f */
[C---:B------:R-:W-:Y:S02]  /*16cb0*/  @!P4 LEA R10, P0, R17.reuse, R0, 0x2 ;  /* 0x00000000110ac211 */ /* 0x040fe400078010ff */
[----:B------:R-:W-:Y:S01]  /*16cc0*/  ISETP.GE.AND P1, PT, R20, c[0x0][0x3c8], PT ;  /* 0x0000f20014007a0c */ /* 0x000fe20003f26270 */
[----:B------:R2:W-:Y:S01]  /*16cd0*/  @!P5 ST.E.64 [R14.64], R108 ;  /* 0x0000006c0e00d985 */ /* 0x0005e2000c101b0a */
[----:B------:R-:W-:-:S02]  /*16ce0*/  @!P4 LEA.HI.X R11, R17, R5, R33, 0x2, P0 ;  /* 0x00000005110bc211 */ /* 0x000fc400000f1421 */
[----:B------:R-:W-:Y:S02]  /*16cf0*/  ISETP.GE.AND P6, PT, R21, c[0x0][0x3c8], PT ;  /* 0x0000f20015007a0c */ /* 0x000fe40003fc6270 */
[----:B------:R-:W-:Y:S02]  /*16d00*/  ISETP.GE.AND P5, PT, R22, c[0x0][0x3c8], PT ;  /* 0x0000f20016007a0c */ /* 0x000fe40003fa6270 */
[----:B-1----:R-:W-:-:S04]  /*16d10*/  @!P3 LEA R8, P0, R18, R0, 0x2 ;  /* 0x000000001208b211 */ /* 0x002fc800078010ff */
[----:B------:R-:W-:Y:S02]  /*16d20*/  @!P3 LEA.HI.X R9, R18, R5, R34, 0x2, P0 ;  /* 0x000000051209b211 */ /* 0x000fe400000f1422 */
[----:B----4-:R-:W-:-:S04]  /*16d30*/  @!P2 LEA R6, P0, R19, R0, 0x2 ;  /* 0x000000001306a211 */ /* 0x010fc800078010ff */
[----:B------:R-:W-:Y:S02]  /*16d40*/  @!P2 LEA.HI.X R7, R19, R5, R35, 0x2, P0 ;  /* 0x000000051307a211 */ /* 0x000fe400000f1423 */
[----:B-----5:R-:W-:-:S04]  /*16d50*/  @!P1 LEA R2, P0, R20, R0, 0x2 ;  /* 0x0000000014029211 */ /* 0x020fc800078010ff */
[----:B------:R-:W-:Y:S02]  /*16d60*/  @!P1 LEA.HI.X R3, R20, R5, R36, 0x2, P0 ;  /* 0x0000000514039211 */ /* 0x000fe400000f1424 */
[----:B------:R-:W-:-:S13]  /*16d70*/  ISETP.GE.AND P0, PT, R16, c[0x0][0x3c8], PT ;  /* 0x0000f20010007a0c */ /* 0x000fda0003f06270 */
[----:B------:R1:W-:Y:S01]  /*16d80*/  @!P0 ST.E.64 [R12.64], R104 ;  /* 0x000000680c008985 */ /* 0x0003e2000c101b0a */
[----:B--2---:R-:W-:-:S03]  /*16d90*/  @!P6 LEA R14, P0, R21, R0, 0x2 ;  /* 0x00000000150ee211 */ /* 0x004fc600078010ff */
[----:B------:R2:W-:Y:S01]  /*16da0*/  @!P4 ST.E.64 [R10.64], R100 ;  /* 0x000000640a00c985 */ /* 0x0005e2000c101b0a */
[----:B------:R-:W-:Y:S02]  /*16db0*/  ISETP.GE.AND P4, PT, R23, c[0x0][0x3c8], PT ;  /* 0x0000f20017007a0c */ /* 0x000fe40003f86270 */
[----:B------:R-:W-:Y:S01]  /*16dc0*/  @!P6 LEA.HI.X R15, R21, R5, R37, 0x2, P0 ;  /* 0x00000005150fe211 */ /* 0x000fe200000f1425 */
[----:B------:R4:W-:Y:S01]  /*16dd0*/  @!P3 ST.E.64 [R8.64], R94 ;  /* 0x0000005e0800b985 */ /* 0x0009e2000c101b0a */
[----:B------:R-:W-:-:S03]  /*16de0*/  ISETP.GE.AND P3, PT, R24, c[0x0][0x3c8], PT ;  /* 0x0000f20018007a0c */ /* 0x000fc60003f66270 */
[----:B------:R5:W-:Y:S01]  /*16df0*/  @!P2 ST.E.64 [R6.64], R86 ;  /* 0x000000560600a985 */ /* 0x000be2000c101b0a */
[----:B------:R-:W-:-:S03]  /*16e00*/  ISETP.GE.AND P2, PT, R25, c[0x0][0x3c8], PT ;  /* 0x0000f20019007a0c */ /* 0x000fc60003f46270 */
[----:B------:R3:W-:Y:S04]  /*16e10*/  @!P1 ST.E.64 [R2.64], R60 ;  /* 0x0000003c02009985 */ /* 0x0007e8000c101b0a */
[----:B------:R3:W-:Y:S01]  /*16e20*/  @!P6 ST.E.64 [R14.64], R106 ;  /* 0x0000006a0e00e985 */ /* 0x0007e2000c101b0a */
[CC--:B-1----:R-:W-:Y:S02]  /*16e30*/  @!P5 LEA R12, P1, R22.reuse, R0.reuse, 0x2 ;  /* 0x00000000160cd211 */ /* 0x0c2fe400078210ff */
[----:B--2---:R-:W-:Y:S02]  /*16e40*/  @!P4 LEA R10, P0, R23, R0, 0x2 ;  /* 0x00000000170ac211 */ /* 0x004fe400078010ff */
[----:B------:R-:W-:Y:S02]  /*16e50*/  @!P5 LEA.HI.X R13, R22, R5, R39, 0x2, P1 ;  /* 0x00000005160dd211 */ /* 0x000fe400008f1427 */
[----:B------:R-:W-:-:S02]  /*16e60*/  ISETP.GE.AND P1, PT, R26, c[0x0][0x3c8], PT ;  /* 0x0000f2001a007a0c */ /* 0x000fc40003f26270 */
[----:B------:R-:W-:Y:S01]  /*16e70*/  @!P4 LEA.HI.X R11, R23, R5, R38, 0x2, P0 ;  /* 0x00000005170bc211 */ /* 0x000fe200000f1426 */
[----:B------:R1:W-:Y:S01]  /*16e80*/  @!P5 ST.E.64 [R12.64], R102 ;  /* 0x000000660c00d985 */ /* 0x0003e2000c101b0a */
[----:B----4-:R-:W-:-:S03]  /*16e90*/  @!P3 LEA R8, P0, R24, R0, 0x2 ;  /* 0x000000001808b211 */ /* 0x010fc600078010ff */
[----:B------:R1:W-:Y:S01]  /*16ea0*/  @!P4 ST.E.64 [R10.64], R98 ;  /* 0x000000620a00c985 */ /* 0x0003e2000c101b0a */
[----:B------:R-:W-:Y:S02]  /*16eb0*/  @!P3 LEA.HI.X R9, R24, R5, R40, 0x2, P0 ;  /* 0x000000051809b211 */ /* 0x000fe400000f1428 */
[----:B-----5:R-:W-:-:S03]  /*16ec0*/  @!P2 LEA R6, P0, R25, R0, 0x2 ;  /* 0x000000001906a211 */ /* 0x020fc600078010ff */
[----:B------:R1:W-:Y:S01]  /*16ed0*/  @!P3 ST.E.64 [R8.64], R90 ;  /* 0x0000005a0800b985 */ /* 0x0003e2000c101b0a */
[----:B------:R-:W-:Y:S02]  /*16ee0*/  @!P2 LEA.HI.X R7, R25, R5, R41, 0x2, P0 ;  /* 0x000000051907a211 */ /* 0x000fe400000f1429 */
[----:B---3--:R-:W-:-:S03]  /*16ef0*/  @!P1 LEA R2, P0, R26, R0, 0x2 ;  /* 0x000000001a029211 */ /* 0x008fc600078010ff */
[----:B------:R1:W-:Y:S01]  /*16f00*/  @!P2 ST.E.64 [R6.64], R78 ;  /* 0x0000004e0600a985 */ /* 0x0003e2000c101b0a */
[----:B------:R-:W-:Y:S02]  /*16f10*/  @!P1 LEA.HI.X R3, R26, R5, R42, 0x2, P0 ;  /* 0x000000051a039211 */ /* 0x000fe400000f142a */
[----:B------:R-:W-:-:S03]  /*16f20*/  ISETP.GE.AND P0, PT, R27, c[0x0][0x3c8], PT ;  /* 0x0000f2001b007a0c */ /* 0x000fc60003f06270 */
[----:B------:R1:W-:Y:S10]  /*16f30*/  @!P1 ST.E.64 [R2.64], R62 ;  /* 0x0000003e02009985 */ /* 0x0003f4000c101b0a */
[----:B------:R-:W-:Y:S05]  /*16f40*/  @P0 BRA `(.L_x_356) ;  /* 0x00000bd000000947 */ /* 0x000fea0003800000 */
[----:B-1----:R-:W-:-:S04]  /*16f50*/  LEA R2, P0, R27, R0, 0x2 ;  /* 0x000000001b027211 */ /* 0x002fc800078010ff */
[----:B------:R-:W-:-:S05]  /*16f60*/  LEA.HI.X R3, R27, R5, R43, 0x2, P0 ;  /* 0x000000051b037211 */ /* 0x000fca00000f142b */
[----:B------:R1:W-:Y:S01]  /*16f70*/  ST.E.64 [R2.64], R46 ;  /* 0x0000002e02007985 */ /* 0x0003e2000c101b0a */
[----:B------:R-:W-:Y:S05]  /*16f80*/  BRA `(.L_x_356) ;  /* 0x00000b9000007947 */ /* 0x000fea0003800000 */
.L_x_341:
        /* <DEDUP_REMOVED lines=18> */
[----:B------:R2:W4:Y:S04]  /*170b0*/  LDG.E R0, [R4.64] ;  /* 0x0000000a04007981 */ /* 0x000528000c1e1900 */
[----:B--23--:R-:W4:Y:S02]  /*170c0*/  LDG.E R4, [R4.64+0x4] ;  /* 0x0000040a04047981 */ /* 0x00cf24000c1e1900 */
[----:B----45:R-:W-:Y:S02]  /*170d0*/  IADD3 R19, -R0, R4, RZ ;  /* 0x0000000400137210 */ /* 0x030fe40007ffe1ff */
.L_x_362:
[----:B---3--:R-:W2:Y:S01]  /*170e0*/  S2R R3, SR_TID.X ;  /* 0x0000000000037919 */ /* 0x008ea20000002100 */
[----:B------:R-:W-:Y:S01]  /*170f0*/  BSSY B0, `(.L_x_363) ;  /* 0x0000038000007945 */ /* 0x000fe20003800000 */
[----:B------:R-:W-:Y:S02]  /*17100*/  SEL R15, R6, RZ, !P2 ;  /* 0x000000ff060f7207 */ /* 0x000fe40005000000 */
[----:B------:R-:W-:-:S02]  /*17110*/  SEL R20, R9, RZ, !P2 ;  /* 0x000000ff09147207 */ /* 0x000fc40005000000 */
[----:B-----5:R-:W-:Y:S02]  /*17120*/  SHF.R.S32.HI R17, RZ, 0x1f, R7 ;  /* 0x0000001fff117819 */ /* 0x020fe40000011407 */
[----:B--2---:R-:W-:-:S13]  /*17130*/  ISETP.GT.AND P0, PT, R3, 0x7f, PT ;  /* 0x0000007f0300780c */ /* 0x004fda0003f04270 */
        /* <DEDUP_REMOVED lines=9> */
[----:B------:R-:W-:Y:S02]  /*171d0*/  ISETP.GT.AND P2, PT, R18, 0x1, PT ;  /* 0x000000011200780c */ /* 0x000fe40003f44270 */
[----:B------:R-:W-:Y:S02]  /*171e0*/  MOV R6, R14 ;  /* 0x0000000e00067202 */ /* 0x000fe40000000f00 */
[----:B------:R-:W-:-:S04]  /*171f0*/  SEL R0, R0, 0x328, P2 ;  /* 0x0000032800007807 */ /* 0x000fc80001000000 */
[----:B------:R4:W5:Y:S08]  /*17200*/  LDC.64 R8, c[0x0][R0+0x170] ;  /* 0x00005c0000087b82 */ /* 0x0009700000000a00 */
[----:B------:R4:W2:Y:S08]  /*17210*/  LDC.64 R4, c[0x0][R0+0x168] ;  /* 0x00005a0000047b82 */ /* 0x0008b00000000a00 */
[----:B------:R4:W1:Y:S08]  /*17220*/  LDC.64 R10, c[0x0][R0+0x178] ;  /* 0x00005e00000a7b82 */ /* 0x0008700000000a00 */
[----:B------:R4:W1:Y:S02]  /*17230*/  LDC.64 R12, c[0x0][R0+0x160] ;  /* 0x00005800000c7b82 */ /* 0x0008640000000a00 */
[----:B----4-:R-:W-:-:S05]  /*17240*/  IMAD.MOV.U32 R0, RZ, RZ, c[0x0][0x4e8] ;  /* 0x00013a00ff007624 */ /* 0x010fca00078e00ff */
[----:B------:R-:W-:Y:S01]  /*17250*/  ISETP.NE.AND P0, PT, R0, 0x1, PT ;  /* 0x000000010000780c */ /* 0x000fe20003f05270 */
[----:B-----5:R-:W-:-:S12]  /*17260*/  IMAD R0, R9, R15, RZ ;  /* 0x0000000f09007224 */ /* 0x020fd800078e02ff */
[----:B------:R-:W-:-:S05]  /*17270*/  @P0 IMAD.HI.U32 R16, R14, c[0x0][0x4ec], RZ ;  /* 0x00013b000e100a27 */ /* 0x000fca00078e00ff */
[----:B------:R-:W-:Y:S01]  /*17280*/  @P0 SHF.R.U32.HI R6, RZ, c[0x0][0x4f0], R16 ;  /* 0x00013c00ff060a19 */ /* 0x000fe20000011610 */
[-C--:B--2---:R-:W-:Y:S02]  /*17290*/  IMAD R9, R5, R2.reuse, RZ ;  /* 0x0000000205097224 */ /* 0x084fe400078e02ff */
[----:B------:R-:W-:-:S04]  /*172a0*/  IMAD.WIDE.U32 R4, R4, R2, RZ ;  /* 0x0000000204047225 */ /* 0x000fc800078e00ff */
[----:B------:R-:W-:-:S04]  /*172b0*/  IMAD.WIDE.U32 R2, R8, R15, RZ ;  /* 0x0000000f08027225 */ /* 0x000fc800078e00ff */
[----:B------:R-:W-:Y:S01]  /*172c0*/  IMAD R8, R8, R20, R0 ;  /* 0x0000001408087224 */ /* 0x000fe200078e0200 */
[----:B---3--:R-:W-:Y:S01]  /*172d0*/  SEL R0, R21, RZ, P2 ;  /* 0x000000ff15007207 */ /* 0x008fe20001000000 */
[----:B------:R-:W-:Y:S01]  /*172e0*/  IMAD.IADD R9, R5, 0x1, R9 ;  /* 0x0000000105097824 */ /* 0x000fe200078e0209 */
[----:B------:R-:W-:Y:S01]  /*172f0*/  IADD3 R16, P1, P0, R2, R4, R7 ;  /* 0x0000000402107210 */ /* 0x000fe2000783e007 */
[----:B------:R-:W-:Y:S01]  /*17300*/  IMAD.MOV R4, RZ, RZ, -R6 ;  /* 0x000000ffff047224 */ /* 0x000fe200078e0a06 */
[----:B------:R-:W-:Y:S01]  /*17310*/  IADD3 R5, R3, R8, RZ ;  /* 0x0000000803057210 */ /* 0x000fe20007ffe0ff */
[----:B-1----:R-:W-:-:S03]  /*17320*/  IMAD.WIDE.U32 R2, R10, R0, RZ ;  /* 0x000000000a027225 */ /* 0x002fc600078e00ff */
[----:B------:R-:W-:Y:S01]  /*17330*/  IADD3.X R9, R5, R9, R17, P1, P0 ;  /* 0x0000000905097210 */ /* 0x000fe20000fe0411 */
[----:B------:R-:W-:Y:S01]  /*17340*/  IMAD R8, R11, R0, RZ ;  /* 0x000000000b087224 */ /* 0x000fe200078e02ff */
[----:B------:R-:W-:Y:S01]  /*17350*/  IADD3 R2, P1, P0, R6, R16, R2 ;  /* 0x0000001006027210 */ /* 0x000fe2000783e002 */
[----:B------:R-:W-:Y:S01]  /*17360*/  IMAD R0, R4, c[0x0][0x4e8], R14 ;  /* 0x00013a0004007a24 */ /* 0x000fe200078e020e */
[----:B------:R-:W-:Y:S02]  /*17370*/  SHF.R.S32.HI R6, RZ, 0x1f, R6 ;  /* 0x0000001fff067819 */ /* 0x000fe40000011406 */
[----:B------:R-:W-:Y:S01]  /*17380*/  IADD3 R3, R3, R8, RZ ;  /* 0x0000000803037210 */ /* 0x000fe20007ffe0ff */
[----:B------:R-:W-:Y:S01]  /*17390*/  IMAD R4, R13, R0, RZ ;  /* 0x000000000d047224 */ /* 0x000fe200078e02ff */
[----:B------:R-:W-:Y:S01]  /*173a0*/  SHF.R.S32.HI R5, RZ, 0x1f, R0 ;  /* 0x0000001fff057819 */ /* 0x000fe20000011400 */
[----:B------:R-:W-:Y:S01]  /*173b0*/  IMAD.MOV.U32 R8, RZ, RZ, c[0x0][0x4a8] ;  /* 0x00012a00ff087624 */ /* 0x000fe200078e00ff */
[----:B------:R-:W-:-:S02]  /*173c0*/  IADD3.X R3, R6, R9, R3, P1, P0 ;  /* 0x0000000906037210 */ /* 0x000fc40000fe0403 */
[----:B------:R-:W-:Y:S01]  /*173d0*/  MOV R6, c[0x0][0x4ac] ;  /* 0x00012b0000067a02 */ /* 0x000fe20000000f00 */
[----:B------:R-:W-:Y:S01]  /*173e0*/  IMAD R4, R12, R5, R4 ;  /* 0x000000050c047224 */ /* 0x000fe200078e0204 */
[----:B------:R-:W-:Y:S01]  /*173f0*/  SEL R5, R8, c[0x0][0x450], P2 ;  /* 0x0001140008057a07 */ /* 0x000fe20001000000 */
[----:B------:R-:W-:Y:S01]  /*17400*/  IMAD.WIDE.U32 R2, R12, R0, R2 ;  /* 0x000000000c027225 */ /* 0x000fe200078e0002 */
[----:B------:R-:W-:-:S03]  /*17410*/  SEL R6, R6, c[0x0][0x454], P2 ;  /* 0x0001150006067a07 */ /* 0x000fc60001000000 */
[----:B------:R-:W-:Y:S01]  /*17420*/  IMAD.IADD R0, R3, 0x1, R4 ;  /* 0x0000000103007824 */ /* 0x000fe200078e0204 */
[----:B------:R-:W-:-:S04]  /*17430*/  LEA R4, P0, R2, R5, 0x2 ;  /* 0x0000000502047211 */ /* 0x000fc800078010ff */
[----:B------:R-:W-:Y:S02]  /*17440*/  LEA.HI.X R5, R2, R6, R0, 0x2, P0 ;  /* 0x0000000602057211 */ /* 0x000fe400000f1400 */
[----:B------:R-:W-:-:S05]  /*17450*/  MOV R0, 0xff800000 ;  /* 0xff80000000007802 */ /* 0x000fca0000000f00 */
[----:B------:R1:W-:Y:S02]  /*17460*/  STG.E [R4.64], R0 ;  /* 0x0000000004007986 */ /* 0x0003e4000c10190a */
.L_x_364:
[----:B------:R-:W-:Y:S05]  /*17470*/  BSYNC B0 ;  /* 0x0000000000007941 */ /* 0x000fea0003800000 */
.L_x_363:
        /* <DEDUP_REMOVED lines=8> */
[----:B-1----:R-:W-:-:S04]  /*17500*/  SHF.R.S32.HI R4, RZ, 0x1f, R3 ;  /* 0x0000001fff047819 */ /* 0x002fc80000011403 */
[----:B------:R-:W-:-:S04]  /*17510*/  LEA.HI R4, R4, R3, RZ, 0x3 ;  /* 0x0000000304047211 */ /* 0x000fc800078f18ff */
[----:B------:R-:W-:-:S04]  /*17520*/  LOP3.LUT R4, R4, 0xfffffff8, RZ, 0xc0, !PT ;  /* 0xfffffff804047812 */ /* 0x000fc800078ec0ff */
[----:B------:R-:W-:Y:S01]  /*17530*/  IADD3 R4, -R4, R3, RZ ;  /* 0x0000000304047210 */ /* 0x000fe20007ffe1ff */
[----:B------:R-:W-:-:S03]  /*17540*/  IMAD.WIDE.U32 R2, R7, c[0x0][0x3a0], RZ ;  /* 0x0000e80007027a25 */ /* 0x000fc600078e00ff */
[----:B------:R-:W-:Y:S02]  /*17550*/  LEA R4, R4, R229, 0x5 ;  /* 0x000000e504047211 */ /* 0x000fe400078e28ff */
[----:B--2---:R-:W-:Y:S01]  /*17560*/  MOV R8, R0 ;  /* 0x0000000000087202 */ /* 0x004fe20000000f00 */
[----:B------:R-:W-:-:S03]  /*17570*/  IMAD R0, R17, c[0x0][0x3a0], RZ ;  /* 0x0000e80011007a24 */ /* 0x000fc600078e02ff */
[C---:B------:R-:W-:Y:S01]  /*17580*/  LEA R4, R8.reuse, R4, 0x7 ;  /* 0x0000000408047211 */ /* 0x040fe200078e38ff */
[----:B------:R-:W-:Y:S01]  /*17590*/  IMAD R0, R7, c[0x0][0x3a4], R0 ;  /* 0x0000e90007007a24 */ /* 0x000fe200078e0200 */
[----:B------:R-:W-:Y:S01]  /*175a0*/  LEA R8, R8, R229, 0x7 ;  /* 0x000000e508087211 */ /* 0x000fe200078e38ff */
[----:B------:R-:W-:Y:S02]  /*175b0*/  IMAD R7, R15, c[0x0][0x3f4], R5 ;  /* 0x0000fd000f077a24 */ /* 0x000fe400078e0205 */
[----:B------:R-:W-:Y:S01]  /*175c0*/  IMAD.IADD R3, R3, 0x1, R0 ;  /* 0x0000000103037824 */ /* 0x000fe200078e0200 */
[----:B------:R-:W-:Y:S01]  /*175d0*/  MOV R0, R4 ;  /* 0x0000000400007202 */ /* 0x000fe20000000f00 */
[----:B------:R-:W-:-:S04]  /*175e0*/  @P0 IMAD.HI.U32 R6, R4, c[0x0][0x4ec], RZ ;  /* 0x00013b0004060a27 */ /* 0x000fc800078e00ff */
[----:B---3--:R-:W-:Y:S01]  /*175f0*/  IMAD.WIDE.U32 R2, R9, c[0x0][0x3e8], R2 ;  /* 0x0000fa0009027a25 */ /* 0x008fe200078e0002 */
[----:B------:R-:W-:-:S03]  /*17600*/  @P0 SHF.R.U32.HI R0, RZ, c[0x0][0x4f0], R6 ;  /* 0x00013c00ff000a19 */ /* 0x000fc60000011606 */
[----:B------:R-:W-:Y:S01]  /*17610*/  IMAD R3, R9, c[0x0][0x3ec], R3 ;  /* 0x0000fb0009037a24 */ /* 0x000fe200078e0203 */
[----:B------:R-:W-:Y:S02]  /*17620*/  SHF.R.S32.HI R6, RZ, 0x1f, R0 ;  /* 0x0000001fff067819 */ /* 0x000fe40000011400 */
[----:B------:R-:W-:Y:S01]  /*17630*/  IADD3 R5, -R0, RZ, RZ ;  /* 0x000000ff00057210 */ /* 0x000fe20007ffe1ff */
[----:B------:R-:W-:-:S04]  /*17640*/  IMAD.WIDE.U32 R2, R15, c[0x0][0x3f0], R2 ;  /* 0x0000fc000f027a25 */ /* 0x000fc800078e0002 */
[----:B------:R-:W-:Y:S02]  /*17650*/  IMAD R6, R6, c[0x0][0x3e0], RZ ;  /* 0x0000f80006067a24 */ /* 0x000fe400078e02ff */
[----:B------:R-:W-:Y:S02]  /*17660*/  IMAD.IADD R3, R3, 0x1, R7 ;  /* 0x0000000103037824 */ /* 0x000fe400078e0207 */
        /* <DEDUP_REMOVED lines=13> */
.L_x_410:
[----:B------:R-:W-:Y:S05]  /*17740*/  BRA.DIV ~URZ, `(.L_x_366) ;  /* 0x00001aa27f007947 */ /* 0x000fea000b800000 */
[----:B------:R3:W4:Y:S02]  /*17750*/  SHFL.IDX PT, R0, R10, RZ, 0x181f ;  /* 0x00181fff0a007589 */ /* 0x00072400000e0000 */
.L_x_411:
[----:B------:R-:W-:Y:S01]  /*17760*/  IMAD R7, R19, c[0x0][0x4e8], RZ ;  /* 0x00013a0013077a24 */ /* 0x000fe200078e02ff */
[----:B------:R-:W-:Y:S04]  /*17770*/  BSSY B0, `(.L_x_367) ;  /* 0x000000b000007945 */ /* 0x000fe80003800000 */
[----:B------:R-:W-:-:S13]  /*17780*/  ISETP.GE.AND P0, PT, R8, R7, PT ;  /* 0x000000070800720c */ /* 0x000fda0003f06270 */
[----:B------:R-:W-:Y:S05]  /*17790*/  @P0 BRA `(.L_x_368) ;  /* 0x0000008000000947 */ /* 0x000fea0003800000 */
[----:B------:R-:W-:Y:S02]  /*177a0*/  ISETP.GE.AND P1, PT, R28, c[0x0][0x3c8], PT ;  /* 0x0000f2001c007a0c */ /* 0x000fe40003f26270 */
[----:B------:R-:W-:-:S11]  /*177b0*/  ISETP.GE.AND P0, PT, R209, c[0x0][0x3c8], PT ;  /* 0x0000f200d1007a0c */ /* 0x000fd60003f06270 */
[CC--:B----4-:R-:W-:Y:S02]  /*177c0*/  @!P1 LEA R4, P3, R28.reuse, R0.reuse, 0x1 ;  /* 0x000000001c049211 */ /* 0x0d0fe400078608ff */
[C---:B------:R-:W-:Y:S02]  /*177d0*/  @!P0 LEA R2, P2, R209.reuse, R0, 0x1 ;  /* 0x00000000d1028211 */ /* 0x040fe400078408ff */
[-C--:B--2---:R-:W-:Y:S02]  /*177e0*/  @!P1 LEA.HI.X R5, R28, R11.reuse, R29, 0x1, P3 ;  /* 0x0000000b1c059211 */ /* 0x084fe400018f0c1d */
[----:B------:R-:W-:-:S03]  /*177f0*/  @!P0 LEA.HI.X R3, R209, R11, R30, 0x1, P2 ;  /* 0x0000000bd1038211 */ /* 0x000fc600010f0c1e */
[----:B------:R2:W-:Y:S04]  /*17800*/  @!P1 ST.E.128 [R4.64], RZ ;  /* 0x000000ff04009985 */ /* 0x0005e8000c101d0a */
[----:B------:R2:W-:Y:S02]  /*17810*/  @!P0 ST.E.128 [R2.64], RZ ;  /* 0x000000ff02008985 */ /* 0x0005e4000c101d0a */
.L_x_368:
[----:B------:R-:W-:Y:S05]  /*17820*/  BSYNC B0 ;  /* 0x0000000000007941 */ /* 0x000fea0003800000 */
.L_x_367:
[----:B------:R-:W-:Y:S05]  /*17830*/  BRA.DIV ~URZ, `(.L_x_369) ;  /* 0x00001a127f007947 */ /* 0x000fea000b800000 */
[----:B--2---:R2:W1:Y:S04]  /*17840*/  SHFL.IDX PT, R11, R6, 0x1, 0x181f ;  /* 0x00381f00060b7f89 */ /* 0x00446800000e0000 */
[----:B----4-:R2:W4:Y:S02]  /*17850*/  SHFL.IDX PT, R0, R10, 0x1, 0x181f ;  /* 0x00381f000a007f89 */ /* 0x01052400000e0000 */
.L_x_412:
[----:B------:R-:W-:Y:S01]  /*17860*/  IADD3 R2, R8, 0x20, RZ ;  /* 0x0000002008027810 */ /* 0x000fe20007ffe0ff */
[----:B------:R-:W-:Y:S03]  /*17870*/  BSSY B0, `(.L_x_370) ;  /* 0x000000b000007945 */ /* 0x000fe60003800000 */
[----:B------:R-:W-:-:S13]  /*17880*/  ISETP.GE.AND P0, PT, R2, R7, PT ;  /* 0x000000070200720c */ /* 0x000fda0003f06270 */
[----:B------:R-:W-:Y:S05]  /*17890*/  @P0 BRA `(.L_x_371) ;  /* 0x0000008000000947 */ /* 0x000fea0003800000 */
[----:B------:R-:W-:Y:S02]  /*178a0*/  ISETP.GE.AND P1, PT, R28, c[0x0][0x3c8], PT ;  /* 0x0000f2001c007a0c */ /* 0x000fe40003f26270 */
[----:B------:R-:W-:-:S11]  /*178b0*/  ISETP.GE.AND P0, PT, R209, c[0x0][0x3c8], PT ;  /* 0x0000f200d1007a0c */ /* 0x000fd60003f06270 */
[CC--:B----4-:R-:W-:Y:S02]  /*178c0*/  @!P1 LEA R4, P3, R28.reuse, R0.reuse, 0x1 ;  /* 0x000000001c049211 */ /* 0x0d0fe400078608ff */
[C---:B------:R-:W-:Y:S02]  /*178d0*/  @!P0 LEA R2, P2, R209.reuse, R0, 0x1 ;  /* 0x00000000d1028211 */ /* 0x040fe400078408ff */
[-C--:B-1----:R-:W-:Y:S02]  /*178e0*/  @!P1 LEA.HI.X R5, R28, R11.reuse, R29, 0x1, P3 ;  /* 0x0000000b1c059211 */ /* 0x082fe400018f0c1d */
[----:B------:R-:W-:-:S03]  /*178f0*/  @!P0 LEA.HI.X R3, R209, R11, R30, 0x1, P2 ;  /* 0x0000000bd1038211 */ /* 0x000fc600010f0c1e */
[----:B------:R1:W-:Y:S04]  /*17900*/  @!P1 ST.E.128 [R4.64], RZ ;  /* 0x000000ff04009985 */ /* 0x0003e8000c101d0a */
[----:B------:R1:W-:Y:S02]  /*17910*/  @!P0 ST.E.128 [R2.64], RZ ;  /* 0x000000ff02008985 */ /* 0x0003e4000c101d0a */
.L_x_371:
[----:B------:R-:W-:Y:S05]  /*17920*/  BSYNC B0 ;  /* 0x0000000000007941 */ /* 0x000fea0003800000 */
.L_x_370:
[----:B------:R-:W-:Y:S05]  /*17930*/  BRA.DIV ~URZ, `(.L_x_372) ;  /* 0x000019d27f007947 */ /* 0x000fea000b800000 */
[----:B-1----:R1:W2:Y:S02]  /*17940*/  SHFL.IDX PT, R11, R6, 0x2, 0x181f ;  /* 0x00581f00060b7f89 */ /* 0x0022a400000e0000 */
.L_x_413:
[----:B------:R-:W-:Y:S05]  /*17950*/  BRA.DIV ~URZ, `(.L_x_373) ;  /* 0x00001a227f007947 */ /* 0x000fea000b800000 */
[----:B----4-:R4:W1:Y:S02]  /*17960*/  SHFL.IDX PT, R0, R10, 0x2, 0x181f ;  /* 0x00581f000a007f89 */ /* 0x01086400000e0000 */
.L_x_414:
[----:B------:R-:W-:Y:S01]  /*17970*/  IADD3 R2, R8, 0x40, RZ ;  /* 0x0000004008027810 */ /* 0x000fe20007ffe0ff */
[----:B------:R-:W-:Y:S03]  /*17980*/  BSSY B0, `(.L_x_374) ;  /* 0x000000b000007945 */ /* 0x000fe60003800000 */
[----:B------:R-:W-:-:S13]  /*17990*/  ISETP.GE.AND P0, PT, R2, R7, PT ;  /* 0x000000070200720c */ /* 0x000fda0003f06270 */
[----:B------:R-:W-:Y:S05]  /*179a0*/  @P0 BRA `(.L_x_375) ;  /* 0x0000008000000947 */ /* 0x000fea0003800000 */
[----:B------:R-:W-:Y:S02]  /*179b0*/  ISETP.GE.AND P1, PT, R28, c[0x0][0x3c8], PT ;  /* 0x0000f2001c007a0c */ /* 0x000fe40003f26270 */
[----:B------:R-:W-:-:S11]  /*179c0*/  ISETP.GE.AND P0, PT, R209, c[0x0][0x3c8], PT ;  /* 0x0000f200d1007a0c */ /* 0x000fd60003f06270 */
[CC--:B-1----:R-:W-:Y:S02]  /*179d0*/  @!P1 LEA R4, P3, R28.reuse, R0.reuse, 0x1 ;  /* 0x000000001c049211 */ /* 0x0c2fe400078608ff */
[C---:B------:R-:W-:Y:S02]  /*179e0*/  @!P0 LEA R2, P2, R209.reuse, R0, 0x1 ;  /* 0x00000000d1028211 */ /* 0x040fe400078408ff */
[-C--:B--2---:R-:W-:Y:S02]  /*179f0*/  @!P1 LEA.HI.X R5, R28, R11.reuse, R29, 0x1, P3 ;  /* 0x0000000b1c059211 */ /* 0x084fe400018f0c1d */
[----:B------:R-:W-:-:S03]  /*17a00*/  @!P0 LEA.HI.X R3, R209, R11, R30, 0x1, P2 ;  /* 0x0000000bd1038211 */ /* 0x000fc600010f0c1e */
[----:B------:R1:W-:Y:S04]  /*17a10*/  @!P1 ST.E.128 [R4.64], RZ ;  /* 0x000000ff04009985 */ /* 0x0003e8000c101d0a */
[----:B------:R1:W-:Y:S02]  /*17a20*/  @!P0 ST.E.128 [R2.64], RZ ;  /* 0x000000ff02008985 */ /* 0x0003e4000c101d0a */
.L_x_375:
[----:B------:R-:W-:Y:S05]  /*17a30*/  BSYNC B0 ;  /* 0x0000000000007941 */ /* 0x000fea0003800000 */
.L_x_374:
[----:B------:R-:W-:Y:S05]  /*17a40*/  BRA.DIV ~URZ, `(.L_x_376) ;  /* 0x000019927f007947 */ /* 0x000fea000b800000 */
[----:B-12---:R-:W1:Y:S04]  /*17a50*/  SHFL.IDX PT, R6, R6, 0x3, 0x181f ;  /* 0x00781f0006067f89 */ /* 0x006e6800000e0000 */
[----:B------:R2:W3:Y:S02]  /*17a60*/  SHFL.IDX PT, R0, R10, 0x3, 0x181f ;  /* 0x00781f000a007f89 */ /* 0x0004e400000e0000 */
.L_x_415:
[----:B------:R-:W-:-:S04]  /*17a70*/  IADD3 R2, R8, 0x60, RZ ;  /* 0x0000006008027810 */ /* 0x000fc80007ffe0ff */
[----:B------:R-:W-:-:S13]  /*17a80*/  ISETP.GE.AND P0, PT, R2, R7, PT ;  /* 0x000000070200720c */ /* 0x000fda0003f06270 */
[----:B------:R-:W-:Y:S05]  /*17a90*/  @P0 BRA `(.L_x_356) ;  /* 0x0000008000000947 */ /* 0x000fea0003800000 */
[----:B------:R-:W-:Y:S02]  /*17aa0*/  ISETP.GE.AND P1, PT, R28, c[0x0][0x3c8], PT ;  /* 0x0000f2001c007a0c */ /* 0x000fe40003f26270 */
[----:B------:R-:W-:-:S11]  /*17ab0*/  ISETP.GE.AND P0, PT, R209, c[0x0][0x3c8], PT ;  /* 0x0000f200d1007a0c */ /* 0x000fd60003f06270 */
[CC--:B---3--:R-:W-:Y:S02]  /*17ac0*/  @!P1 LEA R4, P3, R28.reuse, R0.reuse, 0x1 ;  /* 0x000000001c049211 */ /* 0x0c8fe400078608ff */
[C---:B------:R-:W-:Y:S02]  /*17ad0*/  @!P0 LEA R2, P2, R209.reuse, R0, 0x1 ;  /* 0x00000000d1028211 */ /* 0x040fe400078408ff */
[-C--:B-1----:R-:W-:Y:S02]  /*17ae0*/  @!P1 LEA.HI.X R5, R28, R6.reuse, R29, 0x1, P3 ;  /* 0x000000061c059211 */ /* 0x082fe400018f0c1d */
[----:B------:R-:W-:-:S03]  /*17af0*/  @!P0 LEA.HI.X R3, R209, R6, R30, 0x1, P2 ;  /* 0x00000006d1038211 */ /* 0x000fc600010f0c1e */
[----:B------:R1:W-:Y:S04]  /*17b00*/  @!P1 ST.E.128 [R4.64], RZ ;  /* 0x000000ff04009985 */ /* 0x0003e8000c101d0a */
[----:B------:R1:W-:Y:S02]  /*17b10*/  @!P0 ST.E.128 [R2.64], RZ ;  /* 0x000000ff02008985 */ /* 0x0003e4000c101d0a */
.L_x_356:
[----:B------:R-:W-:Y:S05]  /*17b20*/  BSYNC B1 ;  /* 0x0000000000017941 */ /* 0x000fea0003800000 */
.L_x_340:
        /* <DEDUP_REMOVED lines=11> */
[----:B--23--:R-:W-:-:S04]  /*17be0*/  LOP3.LUT R14, R0, 0x1f, RZ, 0xc0, !PT ;  /* 0x0000001f000e7812 */ /* 0x00cfc800078ec0ff */
[----:B------:R-:W-:Y:S01]  /*17bf0*/  ISETP.NE.AND P6, PT, R14, 0x1f, PT ;  /* 0x0000001f0e00780c */ /* 0x000fe20003fc5270 */
[----:B------:R-:W-:Y:S10]  /*17c00*/  BRA.DIV ~URZ, `(.L_x_378) ;  /* 0x000018927f007947 */ /* 0x000ff4000b800000 */
[----:B------:R1:W2:Y:S02]  /*17c10*/  SHFL.IDX PT, R10, R67, RZ, 0x1f ;  /* 0x00001fff430a7589 */ /* 0x0002a400000e0000 */
.L_x_416:
[----:B------:R-:W-:Y:S05]  /*17c20*/  BRA.DIV ~URZ, `(.L_x_379) ;  /* 0x000018e27f007947 */ /* 0x000fea000b800000 */
[----:B------:R3:W4:Y:S02]  /*17c30*/  SHFL.IDX PT, R8, R67, 0x1, 0x1f ;  /* 0x00201f0043087f89 */ /* 0x00072400000e0000 */
.L_x_417:
        /* <DEDUP_REMOVED lines=19> */
.L_x_418:
        /* <DEDUP_REMOVED lines=16> */
.L_x_419:
[----:B---3--:R-:W-:Y:S01]  /*17e70*/  IMAD R0, R0, c[0x0][0x538], RZ ;  /* 0x00014e0000007a24 */ /* 0x008fe200078e02ff */
[----:B------:R-:W-:Y:S04]  /*17e80*/  BSSY B1, `(.L_x_382) ;  /* 0x0000083000017945 */ /* 0x000fe80003800000 */
[----:B----4-:R-:W-:-:S04]  /*17e90*/  IADD3 R8, R0, R8, RZ ;  /* 0x0000000800087210 */ /* 0x010fc80007ffe0ff */
[----:B--2---:R-:W-:-:S13]  /*17ea0*/  ISETP.GT.AND P0, PT, R8, R10, PT ;  /* 0x0000000a0800720c */ /* 0x004fda0003f04270 */
[----:B------:R-:W-:Y:S05]  /*17eb0*/  @P0 BRA `(.L_x_383) ;  /* 0x0000025000000947 */ /* 0x000fea0003800000 */
.L_x_387:
        /* <DEDUP_REMOVED lines=17> */
.L_x_420:
        /* <DEDUP_REMOVED lines=16> */
.L_x_421:
[----:B--2---:R-:W-:-:S05]  /*180d0*/  IMAD R0, R0, c[0x0][0x538], RZ ;  /* 0x00014e0000007a24 */ /* 0x004fca00078e02ff */
[----:B------:R-:W-:-:S04]  /*180e0*/  IADD3 R8, R0, R8, RZ ;  /* 0x0000000800087210 */ /* 0x000fc80007ffe0ff */
[----:B------:R-:W-:-:S13]  /*180f0*/  ISETP.GT.AND P0, PT, R8, R10, PT ;  /* 0x0000000a0800720c */ /* 0x000fda0003f04270 */
[----:B-1----:R-:W-:Y:S05]  /*18100*/  @!P0 BRA `(.L_x_387) ;  /* 0xfffffdb000008947 */ /* 0x002fea000383ffff */
.L_x_383:
[----:B------:R-:W-:-:S05]  /*18110*/  IADD3 R11, -R0, R8, RZ ;  /* 0x00000008000b7210 */ /* 0x000fca0007ffe1ff */
[----:B------:R-:W-:-:S05]  /*18120*/  IMAD R0, R4, c[0x0][0x538], R11 ;  /* 0x00014e0004007a24 */ /* 0x000fca00078e020b */
[----:B------:R-:W-:Y:S01]  /*18130*/  ISETP.GT.AND P0, PT, R0, R10, PT ;  /* 0x0000000a0000720c */ /* 0x000fe20003f04270 */
[----:B------:R-:W-:-:S12]  /*18140*/  BRA.DIV ~URZ, `(.L_x_388) ;  /* 0x000018027f007947 */ /* 0x000fd8000b800000 */
[----:B------:R-:W-:-:S04]  /*18150*/  VOTE.ANY R5, PT, !P0 ;  /* 0x0000000000057806 */ /* 0x000fc800040e0100 */
.L_x_422:
[----:B------:R2:W3:Y:S01]  /*18160*/  POPC R12, R5 ;  /* 0x00000005000c7309 */ /* 0x0004e20000000000 */
[----:B------:R-:W-:Y:S05]  /*18170*/  BRA.DIV ~URZ, `(.L_x_389) ;  /* 0x000018227f007947 */ /* 0x000fea000b800000 */
[----:B---3--:R3:W4:Y:S04]  /*18180*/  SHFL.IDX PT, R8, R6, R12, 0x1f ;  /* 0x00001f0c06087589 */ /* 0x00872800000e0000 */
[----:B------:R3:W1:Y:S02]  /*18190*/  SHFL.IDX PT, R7, R7, R12, 0x1f ;  /* 0x00001f0c07077589 */ /* 0x00066400000e0000 */
.L_x_423:
[----:B------:R-:W-:Y:S01]  /*181a0*/  ISETP.NE.AND P0, PT, R5, RZ, PT ;  /* 0x000000ff0500720c */ /* 0x000fe20003f05270 */
[----:B------:R-:W-:-:S12]  /*181b0*/  BSSY B0, `(.L_x_390) ;  /* 0x0000005000007945 */ /* 0x000fd80003800000 */
[----:B------:R-:W-:Y:S05]  /*181c0*/  @!P0 BRA `(.L_x_391) ;  /* 0x0000003000008947 */ /* 0x000fea0003800000 */
[----:B------:R-:W-:Y:S01]  /*181d0*/  IADD3 R3, R12, -0x1, RZ ;  /* 0xffffffff0c037810 */ /* 0x000fe20007ffe0ff */
[----:B------:R-:W-:Y:S05]  /*181e0*/  BRA.DIV ~URZ, `(.L_x_392) ;  /* 0x000018827f007947 */ /* 0x000fea000b800000 */
[----:B------:R2:W3:Y:S02]  /*181f0*/  SHFL.IDX PT, R13, R4, R3, 0x1f ;  /* 0x00001f03040d7589 */ /* 0x0004e400000e0000 */
.L_x_391:
[----:B------:R-:W-:Y:S05]  /*18200*/  BSYNC B0 ;  /* 0x0000000000007941 */ /* 0x000fea0003800000 */
.L_x_390:
[----:B--23--:R-:W-:Y:S01]  /*18210*/  IMAD R5, R13, c[0x0][0x538], R11 ;  /* 0x00014e000d057a24 */ /* 0x00cfe200078e020b */
[----:B-1--4-:R-:W-:Y:S02]  /*18220*/  IABS R4, R8 ;  /* 0x0000000800047213 */ /* 0x012fe40000000000 */
        /* <DEDUP_REMOVED lines=57> */
[C---:B------:R-:W-:Y:S02]  /*185c0*/  IMAD R2, R7.reuse, 0x1000000, R2 ;  /* 0x0100000007027824 */ /* 0x040fe400078e0202 */
[----:B------:R-:W-:Y:S02]  /*185d0*/  IMAD R4, R0, R8, RZ ;  /* 0x0000000800047224 */ /* 0x000fe400078e02ff */
[----:B------:R-:W-:-:S04]  /*185e0*/  IMAD R3, R7, R3, R0 ;  /* 0x0000000307037224 */ /* 0x000fc800078e0200 */
[----:B------:R-:W-:Y:S01]  /*185f0*/  IMAD R0, R3, 0x10000, R2 ;  /* 0x0001000003007824 */ /* 0x000fe200078e0202 */
[----:B------:R-:W-:-:S04]  /*18600*/  IADD3 R4, R10, -R4, RZ ;  /* 0x800000040a047210 */ /* 0x000fc80007ffe0ff */
[----:B------:R1:W-:Y:S01]  /*18610*/  STL [R1+0x40], R0 ;  /* 0x0000400001007387 */ /* 0x0003e20000100800 */
[----:B---3--:R-:W-:-:S05]  /*18620*/  IMAD.IADD R13, R12, 0x1, R13 ;  /* 0x000000010c0d7824 */ /* 0x008fca00078e020d */
[----:B------:R1:W-:Y:S04]  /*18630*/  STL [R1+0x44], R13 ;  /* 0x0000440d01007387 */ /* 0x0003e80000100800 */
[----:B------:R1:W-:Y:S01]  /*18640*/  STL [R1+0x3c], R4 ;  /* 0x00003c0401007387 */ /* 0x0003e20000100800 */
[----:B------:R-:W-:Y:S05]  /*18650*/  BRA `(.L_x_393) ;  /* 0x0000005000007947 */ /* 0x000fea0003800000 */
.L_x_384:
[----:B------:R-:W-:Y:S01]  /*18660*/  MOV R0, c[0x0][0x53c] ;  /* 0x00014f0000007a02 */ /* 0x000fe20000000f00 */
[----:B------:R2:W-:Y:S04]  /*18670*/  STL [R1+0x38], R10 ;  /* 0x0000380a01007387 */ /* 0x0005e80000100800 */
[----:B------:R2:W-:Y:S04]  /*18680*/  STL [R1+0x3c], RZ ;  /* 0x00003cff01007387 */ /* 0x0005e80000100800 */
[----:B------:R2:W-:Y:S04]  /*18690*/  STL [R1+0x40], RZ ;  /* 0x000040ff01007387 */ /* 0x0005e80000100800 */
[----:B------:R2:W-:Y:S02]  /*186a0*/  STL [R1+0x44], R0 ;  /* 0x0000440001007387 */ /* 0x0005e40000100800 */
.L_x_393:
[----:B------:R-:W-:Y:S05]  /*186b0*/  BSYNC B1 ;  /* 0x0000000000017941 */ /* 0x000fea0003800000 */
.L_x_382:
        /* <DEDUP_REMOVED lines=9> */
.L_x_377:
[----:B--2---:R-:W2:Y:S02]  /*18750*/  LDL R0, [R1+0x44] ;  /* 0x0000440001007983 */ /* 0x004ea40000100800 */
[----:B--2---:R-:W-:-:S13]  /*18760*/  ISETP.GE.AND P0, PT, R0, c[0x0][0x53c], PT ;  /* 0x00014f0000007a0c */ /* 0x004fda0003f06270 */
[----:B-1----:R-:W-:Y:S01]  /*18770*/  @P0 CALL.REL.NOINC `(.L_x_394) ;  /* 0x0000001000000944 */ /* 0x002fe20003c00000 */
[----:B------:R-:W-:Y:S05]  /*18780*/  BRA `(.L_x_395) ;  /* 0xfffe8ae000007947 */ /* 0x000fea000383ffff */
.L_x_394:
[----:B------:R-:W-:Y:S05]  /*18790*/  EXIT ;  /* 0x000000000000794d */ /* 0x000fea0003800000 */
.L_x_236:
[----:B------:R-:W-:Y:S01]  /*187a0*/  IMAD.MOV.U32 R0, RZ, RZ, R5 ;  /* 0x000000ffff007224 */ /* 0x000fe200078e0005 */
[----:B------:R-:W-:Y:S02]  /*187b0*/  MOV R2, 0x1 ;  /* 0x0000000100027802 */ /* 0x000fe40000000f00 */
[----:B------:R-:W-:Y:S02]  /*187c0*/  MOV R3, 0x187e0 ;  /* 0x000187e000037802 */ /* 0x000fe40000000f00 */
[----:B------:R-:W-:Y:S05]  /*187d0*/  CALL.REL.NOINC `($__internal_8_$__cuda_sm70_shflsync_up_p) ;  /* 0x0000138000007944 */ /* 0x000fea0003c00000 */
[----:B------:R-:W-:Y:S01]  /*187e0*/  MOV R0, R4 ;  /* 0x0000000400007202 */ /* 0x000fe20000000f00 */
[----:B------:R-:W-:Y:S05]  /*187f0*/  BRA `(.L_x_396) ;  /* 0xfffe7c8000007947 */ /* 0x000fea000383ffff */
.L_x_237:
[----:B------:R-:W-:Y:S01]  /*18800*/  IMAD.MOV.U32 R0, RZ, RZ, R5 ;  /* 0x000000ffff007224 */ /* 0x000fe200078e0005 */
[----:B------:R-:W-:Y:S02]  /*18810*/  MOV R2, 0x2 ;  /* 0x0000000200027802 */ /* 0x000fe40000000f00 */
[----:B------:R-:W-:Y:S02]  /*18820*/  MOV R3, 0x18840 ;  /* 0x0001884000037802 */ /* 0x000fe40000000f00 */
[----:B------:R-:W-:Y:S05]  /*18830*/  CALL.REL.NOINC `($__internal_8_$__cuda_sm70_shflsync_up_p) ;  /* 0x0000132000007944 */ /* 0x000fea0003c00000 */
[----:B------:R-:W-:Y:S01]  /*18840*/  SEL R0, R4, RZ, P4 ;  /* 0x000000ff04007207 */ /* 0x000fe20002000000 */
[----:B------:R-:W-:Y:S01]  /*18850*/  IMAD.MOV.U32 R2, RZ, RZ, 0x4 ;  /* 0x00000004ff027424 */ /* 0x000fe200078e00ff */
[----:B------:R-:W-:-:S03]  /*18860*/  MOV R3, 0x18890 ;  /* 0x0001889000037802 */ /* 0x000fc60000000f00 */
[----:B------:R-:W-:Y:S02]  /*18870*/  IMAD.IADD R0, R5, 0x1, R0 ;  /* 0x0000000105007824 */ /* 0x000fe400078e0200 */
        /* <DEDUP_REMOVED lines=14> */
[----:B------:R-:W-:Y:S01]  /*18960*/  IMAD.IADD R4, R0, 0x1, R4 ;  /* 0x0000000100047824 */ /* 0x000fe200078e0204 */
[----:B------:R-:W-:-:S03]  /*18970*/  MOV R0, 0x1f ;  /* 0x0000001f00007802 */ /* 0x000fc60000000f00 */
[----:B------:R-:W-:Y:S02]  /*18980*/  IMAD.MOV.U32 R9, RZ, RZ, R4 ;  /* 0x000000ffff097224 */ /* 0x000fe400078e0004 */
[----:B------:R-:W-:Y:S05]  /*18990*/  CALL.REL.NOINC `($__internal_7_$__cuda_sm70_shflsync_idx_p) ;  /* 0x0000117000007944 */ /* 0x000fea0003c00000 */
[----:B------:R-:W-:Y:S05]  /*189a0*/  BRA `(.L_x_397) ;  /* 0xfffe7bd000007947 */ /* 0x000fea000383ffff */
.L_x_239:
[----:B------:R-:W-:Y:S02]  /*189b0*/  SEL R0, RZ, 0x1, P0 ;  /* 0x00000001ff007807 */ /* 0x000fe40000000000 */
[----:B------:R-:W-:Y:S02]  /*189c0*/  MOV R2, 0x189e0 ;  /* 0x000189e000027802 */ /* 0x000fe40000000f00 */
[----:B------:R-:W-:Y:S05]  /*189d0*/  CALL.REL.NOINC `($__internal_9_$__cuda_sm70_votesync_ballot) ;  /* 0x000011f000007944 */ /* 0x000fea0003c00000 */
[----:B------:R-:W-:Y:S01]  /*189e0*/  MOV R5, R0 ;  /* 0x0000000000057202 */ /* 0x000fe20000000f00 */
[----:B------:R-:W-:Y:S05]  /*189f0*/  BRA `(.L_x_398) ;  /* 0xfffe7c1000007947 */ /* 0x000fea000383ffff */
.L_x_240:
[----:B------:R-:W-:Y:S01]  /*18a00*/  IMAD.MOV.U32 R9, RZ, RZ, R8 ;  /* 0x000000ffff097224 */ /* 0x000fe200078e0008 */
[----:B--2---:R-:W-:Y:S01]  /*18a10*/  MOV R3, R14 ;  /* 0x0000000e00037202 */ /* 0x004fe20000000f00 */
[----:B------:R-:W-:Y:S01]  /*18a20*/  IMAD.MOV.U32 R0, RZ, RZ, 0x1f ;  /* 0x0000001fff007424 */ /* 0x000fe200078e00ff */
[----:B------:R-:W-:Y:S02]  /*18a30*/  MOV R2, 0x18a50 ;  /* 0x00018a5000027802 */ /* 0x000fe40000000f00 */
[----:B-1----:R-:W-:Y:S05]  /*18a40*/  CALL.REL.NOINC `($__internal_7_$__cuda_sm70_shflsync_idx_p) ;  /* 0x000010c000007944 */ /* 0x002fea0003c00000 */
[----:B------:R-:W-:Y:S01]  /*18a50*/  IMAD.MOV.U32 R12, RZ, RZ, R0 ;  /* 0x000000ffff0c7224 */ /* 0x000fe200078e0000 */
[----:B------:R-:W-:Y:S01]  /*18a60*/  MOV R9, R7 ;  /* 0x0000000700097202 */ /* 0x000fe20000000f00 */
[----:B------:R-:W-:Y:S01]  /*18a70*/  IMAD.MOV.U32 R6, RZ, RZ, RZ ;  /* 0x000000ffff067224 */ /* 0x000fe200078e00ff */
[----:B------:R-:W-:Y:S01]  /*18a80*/  MOV R3, R14 ;  /* 0x0000000e00037202 */ /* 0x000fe20000000f00 */
[----:B------:R-:W-:Y:S01]  /*18a90*/  IMAD.MOV.U32 R0, RZ, RZ, 0x1f ;  /* 0x0000001fff007424 */ /* 0x000fe200078e00ff */
[----:B------:R-:W-:-:S02]  /*18aa0*/  MOV R2, 0x18ac0 ;  /* 0x00018ac000027802 */ /* 0x000fc40000000f00 */
[----:B------:R-:W-:Y:S05]  /*18ab0*/  CALL.REL.NOINC `($__internal_7_$__cuda_sm70_shflsync_idx_p) ;  /* 0x0000105000007944 */ /* 0x000fea0003c00000 */
[----:B------:R-:W-:Y:S01]  /*18ac0*/  MOV R11, R0 ;  /* 0x00000000000b7202 */ /* 0x000fe20000000f00 */
[----:B------:R-:W-:Y:S05]  /*18ad0*/  BRA `(.L_x_399) ;  /* 0xfffe7b8000007947 */ /* 0x000fea000383ffff */
.L_x_243:
[----:B------:R-:W-:Y:S01]  /*18ae0*/  IMAD.MOV.U32 R9, RZ, RZ, R4 ;  /* 0x000000ffff097224 */ /* 0x000fe200078e0004 */
[----:B------:R-:W-:-:S02]  /*18af0*/  MOV R0, 0x1f ;  /* 0x0000001f00007802 */ /* 0x000fc40000000f00 */
[----:B------:R-:W-:Y:S02]  /*18b00*/  MOV R2, 0x18b20 ;  /* 0x00018b2000027802 */ /* 0x000fe40000000f00 */
[----:B-1234-:R-:W-:Y:S05]  /*18b10*/  CALL.REL.NOINC `($__internal_7_$__cuda_sm70_shflsync_idx_p) ;  /* 0x00000ff000007944 */ /* 0x01efea0003c00000 */
[----:B------:R-:W-:Y:S01]  /*18b20*/  MOV R6, R0 ;  /* 0x0000000000067202 */ /* 0x000fe20000000f00 */
[----:B------:R-:W-:Y:S05]  /*18b30*/  BRA `(.L_x_242) ;  /* 0xfffe7b8000007947 */ /* 0x000fea000383ffff */
.L_x_337:
[----:B-12---:R1:W5:Y:S01]  /*18b40*/  LDL R2, [R1+0x10] ;  /* 0x0000100001027983 */ /* 0x0063620000100800 */
[----:B------:R-:W-:Y:S01]  /*18b50*/  IMAD.MOV.U32 R5, RZ, RZ, 0x2 ;  /* 0x00000002ff057424 */ /* 0x000fe200078e00ff */
[----:B------:R-:W-:Y:S01]  /*18b60*/  MOV R7, 0x1f ;  /* 0x0000001f00077802 */ /* 0x000fe20000000f00 */
[----:B------:R-:W-:Y:S01]  /*18b70*/  IMAD.MOV.U32 R6, RZ, RZ, -0x1 ;  /* 0xffffffffff067424 */ /* 0x000fe200078e00ff */
[----:B------:R-:W-:Y:S02]  /*18b80*/  MOV R4, 0x18ba0 ;  /* 0x00018ba000047802 */ /* 0x000fe40000000f00 */
[----:B-1---5:R-:W-:Y:S05]  /*18b90*/  CALL.REL.NOINC `($__internal_6_$__cuda_sm70_shflsync_bfly_p) ;  /* 0x00000f3000007944 */ /* 0x022fea0003c00000 */
[----:B------:R-:W2:Y:S01]  /*18ba0*/  LDL.LU R0, [R1+0x10] ;  /* 0x0000100001007983 */ /* 0x000ea20000300800 */
[----:B------:R-:W-:Y:S02]  /*18bb0*/  MOV R5, 0x1 ;  /* 0x0000000100057802 */ /* 0x000fe40000000f00 */
[----:B------:R-:W-:Y:S01]  /*18bc0*/  MOV R4, 0x18c00 ;  /* 0x00018c0000047802 */ /* 0x000fe20000000f00 */
[----:B--2---:R-:W-:-:S05]  /*18bd0*/  FADD.FTZ R3, R0, R2 ;  /* 0x0000000200037221 */ /* 0x004fca0000010000 */
[----:B------:R-:W-:Y:S02]  /*18be0*/  MOV R2, R3 ;  /* 0x0000000300027202 */ /* 0x000fe40000000f00 */
[----:B------:R-:W-:Y:S05]  /*18bf0*/  CALL.REL.NOINC `($__internal_6_$__cuda_sm70_shflsync_bfly_p) ;  /* 0x00000ed000007944 */ /* 0x000fea0003c00000 */
[----:B------:R-:W-:Y:S02]  /*18c00*/  FADD.FTZ R0, R3, R2 ;  /* 0x0000000203007221 */ /* 0x000fe40000010000 */
[----:B------:R1:W5:Y:S01]  /*18c10*/  LDL R2, [R1+0x14] ;  /* 0x0000140001027983 */ /* 0x0003620000100800 */
[----:B------:R-:W-:Y:S02]  /*18c20*/  MOV R5, 0x2 ;  /* 0x0000000200057802 */ /* 0x000fe40000000f00 */
        /* <DEDUP_REMOVED lines=8> */
[----:B------:R-:W-:Y:S01]  /*18cb0*/  MOV R4, R2 ;  /* 0x0000000200047202 */ /* 0x000fe20000000f00 */
[----:B------:R-:W-:Y:S05]  /*18cc0*/  BRA `(.L_x_400) ;  /* 0xffffbbb000007947 */ /* 0x000fea000383ffff */
.L_x_344:
[----:B--234-:R-:W-:Y:S01]  /*18cd0*/  IMAD.MOV.U32 R9, RZ, RZ, R7 ;  /* 0x000000ffff097224 */ /* 0x01cfe200078e0007 */
[----:B------:R-:W-:Y:S01]  /*18ce0*/  MOV R3, RZ ;  /* 0x000000ff00037202 */ /* 0x000fe20000000f00 */
[----:B------:R-:W-:Y:S01]  /*18cf0*/  IMAD.MOV.U32 R0, RZ, RZ, 0x181f ;  /* 0x0000181fff007424 */ /* 0x000fe200078e00ff */
[----:B------:R-:W-:Y:S02]  /*18d00*/  MOV R2, 0x18d20 ;  /* 0x00018d2000027802 */ /* 0x000fe40000000f00 */
[----:B-1----:R-:W-:Y:S05]  /*18d10*/  CALL.REL.NOINC `($__internal_7_$__cuda_sm70_shflsync_idx_p) ;  /* 0x00000df000007944 */ /* 0x002fea0003c00000 */
[----:B------:R-:W-:Y:S01]  /*18d20*/  MOV R8, R0 ;  /* 0x0000000000087202 */ /* 0x000fe20000000f00 */
[----:B------:R-:W-:Y:S05]  /*18d30*/  BRA `(.L_x_401) ;  /* 0xffffd14000007947 */ /* 0x000fea000383ffff */
.L_x_345:
[----:B------:R-:W-:Y:S01]  /*18d40*/  IMAD.MOV.U32 R9, RZ, RZ, R10 ;  /* 0x000000ffff097224 */ /* 0x000fe200078e000a */
[----:B------:R-:W-:Y:S01]  /*18d50*/  MOV R3, RZ ;  /* 0x000000ff00037202 */ /* 0x000fe20000000f00 */
[----:B------:R-:W-:Y:S01]  /*18d60*/  IMAD.MOV.U32 R0, RZ, RZ, 0x181f ;  /* 0x0000181fff007424 */ /* 0x000fe200078e00ff */
[----:B------:R-:W-:Y:S02]  /*18d70*/  MOV R2, 0x18d90 ;  /* 0x00018d9000027802 */ /* 0x000fe40000000f00 */
[----:B-123--:R-:W-:Y:S05]  /*18d80*/  CALL.REL.NOINC `($__internal_7_$__cuda_sm70_shflsync_idx_p) ;  /* 0x00000d8000007944 */ /* 0x00efea0003c00000 */
[----:B------:R-:W-:Y:S05]  /*18d90*/  BRA `(.L_x_402) ;  /* 0xffffd10000007947 */ /* 0x000fea000383ffff */
.L_x_348:
[----:B------:R-:W-:Y:S01]  /*18da0*/  IMAD.MOV.U32 R9, RZ, RZ, R7 ;  /* 0x000000ffff097224 */ /* 0x000fe200078e0007 */
[----:B--2---:R-:W-:Y:S01]  /*18db0*/  MOV R3, 0x1 ;  /* 0x0000000100037802 */ /* 0x004fe20000000f00 */
[----:B------:R-:W-:Y:S01]  /*18dc0*/  IMAD.MOV.U32 R0, RZ, RZ, 0x181f ;  /* 0x0000181fff007424 */ /* 0x000fe200078e00ff */
[----:B------:R-:W-:-:S02]  /*18dd0*/  MOV R2, 0x18df0 ;  /* 0x00018df000027802 */ /* 0x000fc40000000f00 */
[----:B-1-34-:R-:W-:Y:S05]  /*18de0*/  CALL.REL.NOINC `($__internal_7_$__cuda_sm70_shflsync_idx_p) ;  /* 0x00000d2000007944 */ /* 0x01afea0003c00000 */
[----:B------:R-:W-:Y:S01]  /*18df0*/  IMAD.MOV.U32 R8, RZ, RZ, R0 ;  /* 0x000000ffff087224 */ /* 0x000fe200078e0000 */
[----:B------:R-:W-:Y:S01]  /*18e00*/  MOV R3, 0x1 ;  /* 0x0000000100037802 */ /* 0x000fe20000000f00 */
[----:B------:R-:W-:Y:S01]  /*18e10*/  IMAD.MOV.U32 R9, RZ, RZ, R10 ;  /* 0x000000ffff097224 */ /* 0x000fe200078e000a */
[----:B------:R-:W-:-:S02]  /*18e20*/  MOV R0, 0x181f ;  /* 0x0000181f00007802 */ /* 0x000fc40000000f00 */
[----:B------:R-:W-:Y:S02]  /*18e30*/  MOV R2, 0x18e50 ;  /* 0x00018e5000027802 */ /* 0x000fe40000000f00 */
[----:B------:R-:W-:Y:S05]  /*18e40*/  CALL.REL.NOINC `($__internal_7_$__cuda_sm70_shflsync_idx_p) ;  /* 0x00000cc000007944 */ /* 0x000fea0003c00000 */
[----:B------:R-:W-:Y:S05]  /*18e50*/  BRA `(.L_x_403) ;  /* 0xffffd13000007947 */ /* 0x000fea000383ffff */
.L_x_351:
[----:B------:R-:W-:Y:S01]  /*18e60*/  IMAD.MOV.U32 R9, RZ, RZ, R7 ;  /* 0x000000ffff097224 */ /* 0x000fe200078e0007 */
[----:B-1----:R-:W-:Y:S01]  /*18e70*/  MOV R3, 0x2 ;  /* 0x0000000200037802 */ /* 0x002fe20000000f00 */
[----:B--2---:R-:W-:Y:S01]  /*18e80*/  IMAD.MOV.U32 R0, RZ, RZ, 0x181f ;  /* 0x0000181fff007424 */ /* 0x004fe200078e00ff */
[----:B------:R-:W-:Y:S02]  /*18e90*/  MOV R2, 0x18eb0 ;  /* 0x00018eb000027802 */ /* 0x000fe40000000f00 */
[----:B---34-:R-:W-:Y:S05]  /*18ea0*/  CALL.REL.NOINC `($__internal_7_$__cuda_sm70_shflsync_idx_p) ;  /* 0x00000c6000007944 */ /* 0x018fea0003c00000 */
[----:B------:R-:W-:Y:S01]  /*18eb0*/  MOV R8, R0 ;  /* 0x0000000000087202 */ /* 0x000fe20000000f00 */
[----:B------:R-:W-:Y:S05]  /*18ec0*/  BRA `(.L_x_404) ;  /* 0xffffd1b000007947 */ /* 0x000fea000383ffff */
.L_x_352:
[----:B------:R-:W-:Y:S01]  /*18ed0*/  IMAD.MOV.U32 R9, RZ, RZ, R10 ;  /* 0x000000ffff097224 */ /* 0x000fe200078e000a */
[----:B-1----:R-:W-:Y:S01]  /*18ee0*/  MOV R3, 0x2 ;  /* 0x0000000200037802 */ /* 0x002fe20000000f00 */
[----:B--2---:R-:W-:Y:S01]  /*18ef0*/  IMAD.MOV.U32 R0, RZ, RZ, 0x181f ;  /* 0x0000181fff007424 */ /* 0x004fe200078e00ff */
[----:B------:R-:W-:Y:S02]  /*18f00*/  MOV R2, 0x18f20 ;  /* 0x00018f2000027802 */ /* 0x000fe40000000f00 */
[----:B---34-:R-:W-:Y:S05]  /*18f10*/  CALL.REL.NOINC `($__internal_7_$__cuda_sm70_shflsync_idx_p) ;  /* 0x00000bf000007944 */ /* 0x018fea0003c00000 */
[----:B------:R-:W-:Y:S05]  /*18f20*/  BRA `(.L_x_405) ;  /* 0xffffd17000007947 */ /* 0x000fea000383ffff */
.L_x_355:
[----:B------:R-:W-:Y:S01]  /*18f30*/  IMAD.MOV.U32 R9, RZ, RZ, R7 ;  /* 0x000000ffff097224 */ /* 0x000fe200078e0007 */
[----:B-1----:R-:W-:Y:S01]  /*18f40*/  MOV R3, 0x3 ;  /* 0x0000000300037802 */ /* 0x002fe20000000f00 */
[----:B----4-:R-:W-:Y:S01]  /*18f50*/  IMAD.MOV.U32 R0, RZ, RZ, 0x181f ;  /* 0x0000181fff007424 */ /* 0x010fe200078e00ff */
[----:B------:R-:W-:-:S02]  /*18f60*/  MOV R2, 0x18f80 ;  /* 0x00018f8000027802 */ /* 0x000fc40000000f00 */
[----:B--23--:R-:W-:Y:S05]  /*18f70*/  CALL.REL.NOINC `($__internal_7_$__cuda_sm70_shflsync_idx_p) ;  /* 0x00000b9000007944 */ /* 0x00cfea0003c00000 */
[----:B------:R-:W-:Y:S01]  /*18f80*/  IMAD.MOV.U32 R7, RZ, RZ, R0 ;  /* 0x000000ffff077224 */ /* 0x000fe200078e0000 */
[----:B------:R-:W-:Y:S01]  /*18f90*/  MOV R3, 0x3 ;  /* 0x0000000300037802 */ /* 0x000fe20000000f00 */
[----:B------:R-:W-:Y:S01]  /*18fa0*/  IMAD.MOV.U32 R9, RZ, RZ, R10 ;  /* 0x000000ffff097224 */ /* 0x000fe200078e000a */
[----:B------:R-:W-:-:S02]  /*18fb0*/  MOV R0, 0x181f ;  /* 0x0000181f00007802 */ /* 0x000fc40000000f00 */
[----:B------:R-:W-:Y:S02]  /*18fc0*/  MOV R2, 0x18fe0 ;  /* 0x00018fe000027802 */ /* 0x000fe40000000f00 */
[----:B------:R-:W-:Y:S05]  /*18fd0*/  CALL.REL.NOINC `($__internal_7_$__cuda_sm70_shflsync_idx_p) ;  /* 0x00000b3000007944 */ /* 0x000fea0003c00000 */
[----:B------:R-:W-:Y:S05]  /*18fe0*/  BRA `(.L_x_406) ;  /* 0xffffd1b000007947 */ /* 0x000fea000383ffff */
.L_x_357:
[----:B------:R-:W-:Y:S01]  /*18ff0*/  IMAD.MOV.U32 R9, RZ, RZ, R14 ;  /* 0x000000ffff097224 */ /* 0x000fe200078e000e */
[----:B------:R-:W-:Y:S01]  /*19000*/  MOV R3, RZ ;  /* 0x000000ff00037202 */ /* 0x000fe20000000f00 */
[----:B------:R-:W-:Y:S01]  /*19010*/  IMAD.MOV.U32 R0, RZ, RZ, 0x1c1f ;  /* 0x00001c1fff007424 */ /* 0x000fe200078e00ff */
[----:B------:R-:W-:Y:S02]  /*19020*/  MOV R2, 0x19040 ;  /* 0x0001904000027802 */ /* 0x000fe40000000f00 */
[----:B------:R-:W-:Y:S05]  /*19030*/  CALL.REL.NOINC `($__internal_7_$__cuda_sm70_shflsync_idx_p) ;  /* 0x00000ad000007944 */ /* 0x000fea0003c00000 */
[----:B------:R-:W-:Y:S01]  /*19040*/  MOV R5, R0 ;  /* 0x0000000000057202 */ /* 0x000fe20000000f00 */
[----:B------:R-:W-:Y:S05]  /*19050*/  BRA `(.L_x_407) ;  /* 0xffffd43000007947 */ /* 0x000fea000383ffff */
.L_x_358:
[----:B------:R-:W-:Y:S01]  /*19060*/  IMAD.MOV.U32 R9, RZ, RZ, R28 ;  /* 0x000000ffff097224 */ /* 0x000fe200078e001c */
[----:B------:R-:W-:Y:S01]  /*19070*/  MOV R3, RZ ;  /* 0x000000ff00037202 */ /* 0x000fe20000000f00 */
[----:B------:R-:W-:Y:S01]  /*19080*/  IMAD.MOV.U32 R0, RZ, RZ, 0x1c1f ;  /* 0x00001c1fff007424 */ /* 0x000fe200078e00ff */
[----:B------:R-:W-:Y:S02]  /*19090*/  MOV R2, 0x190b0 ;  /* 0x000190b000027802 */ /* 0x000fe40000000f00 */
[----:B-12---:R-:W-:Y:S05]  /*190a0*/  CALL.REL.NOINC `($__internal_7_$__cuda_sm70_shflsync_idx_p) ;  /* 0x00000a6000007944 */ /* 0x006fea0003c00000 */
[----:B------:R-:W-:Y:S05]  /*190b0*/  BRA `(.L_x_408) ;  /* 0xffffd3f000007947 */ /* 0x000fea000383ffff */
.L_x_361:
[----:B----4-:R-:W-:Y:S01]  /*190c0*/  IMAD.MOV.U32 R9, RZ, RZ, R14 ;  /* 0x000000ffff097224 */ /* 0x010fe200078e000e */
[----:B------:R-:W-:Y:S01]  /*190d0*/  MOV R3, 0x1 ;  /* 0x0000000100037802 */ /* 0x000fe20000000f00 */
[----:B------:R-:W-:Y:S01]  /*190e0*/  IMAD.MOV.U32 R0, RZ, RZ, 0x1c1f ;  /* 0x00001c1fff007424 */ /* 0x000fe200078e00ff */
[----:B------:R-:W-:-:S02]  /*190f0*/  MOV R2, 0x19110 ;  /* 0x0001911000027802 */ /* 0x000fc40000000f00 */
[----:B-123--:R-:W-:Y:S05]  /*19100*/  CALL.REL.NOINC `($__internal_7_$__cuda_sm70_shflsync_idx_p) ;  /* 0x00000a0000007944 */ /* 0x00efea0003c00000 */
[----:B------:R-:W-:Y:S01]  /*19110*/  IMAD.MOV.U32 R5, RZ, RZ, R0 ;  /* 0x000000ffff057224 */ /* 0x000fe200078e0000 */
[----:B------:R-:W-:Y:S01]  /*19120*/  MOV R3, 0x1 ;  /* 0x0000000100037802 */ /* 0x000fe20000000f00 */
[----:B------:R-:W-:Y:S01]  /*19130*/  IMAD.MOV.U32 R9, RZ, RZ, R28 ;  /* 0x000000ffff097224 */ /* 0x000fe200078e001c */
[----:B------:R-:W-:-:S02]  /*19140*/  MOV R0, 0x1c1f ;  /* 0x00001c1f00007802 */ /* 0x000fc40000000f00 */
[----:B------:R-:W-:Y:S02]  /*19150*/  MOV R2, 0x19170 ;  /* 0x0001917000027802 */ /* 0x000fe40000000f00 */
[----:B------:R-:W-:Y:S05]  /*19160*/  CALL.REL.NOINC `($__internal_7_$__cuda_sm70_shflsync_idx_p) ;  /* 0x000009a000007944 */ /* 0x000fea0003c00000 */
[----:B------:R-:W-:Y:S05]  /*19170*/  BRA `(.L_x_409) ;  /* 0xffffd9b000007947 */ /* 0x000fea000383ffff */
.L_x_365:
[----:B------:R-:W-:Y:S01]  /*19180*/  IMAD.MOV.U32 R9, RZ, RZ, R6 ;  /* 0x000000ffff097224 */ /* 0x000fe200078e0006 */
[----:B------:R-:W-:Y:S01]  /*19190*/  MOV R3, RZ ;  /* 0x000000ff00037202 */ /* 0x000fe20000000f00 */
[----:B------:R-:W-:Y:S01]  /*191a0*/  IMAD.MOV.U32 R0, RZ, RZ, 0x181f ;  /* 0x0000181fff007424 */ /* 0x000fe200078e00ff */
[----:B------:R-:W-:Y:S02]  /*191b0*/  MOV R2, 0x191d0 ;  /* 0x000191d000027802 */ /* 0x000fe40000000f00 */
[----:B------:R-:W-:Y:S05]  /*191c0*/  CALL.REL.NOINC `($__internal_7_$__cuda_sm70_shflsync_idx_p) ;  /* 0x0000094000007944 */ /* 0x000fea0003c00000 */
[----:B------:R-:W-:Y:S01]  /*191d0*/  MOV R11, R0 ;  /* 0x00000000000b7202 */ /* 0x000fe20000000f00 */
[----:B------:R-:W-:Y:S05]  /*191e0*/  BRA `(.L_x_410) ;  /* 0xffffe55000007947 */ /* 0x000fea000383ffff */
.L_x_366:
[----:B------:R-:W-:Y:S01]  /*191f0*/  IMAD.MOV.U32 R9, RZ, RZ, R10 ;  /* 0x000000ffff097224 */ /* 0x000fe200078e000a */
[----:B------:R-:W-:Y:S01]  /*19200*/  MOV R3, RZ ;  /* 0x000000ff00037202 */ /* 0x000fe20000000f00 */
[----:B------:R-:W-:Y:S01]  /*19210*/  IMAD.MOV.U32 R0, RZ, RZ, 0x181f ;  /* 0x0000181fff007424 */ /* 0x000fe200078e00ff */
[----:B------:R-:W-:Y:S02]  /*19220*/  MOV R2, 0x19240 ;  /* 0x0001924000027802 */ /* 0x000fe40000000f00 */
[----:B-12---:R-:W-:Y:S05]  /*19230*/  CALL.REL.NOINC `($__internal_7_$__cuda_sm70_shflsync_idx_p) ;  /* 0x000008d000007944 */ /* 0x006fea0003c00000 */
[----:B------:R-:W-:Y:S05]  /*19240*/  BRA `(.L_x_411) ;  /* 0xffffe51000007947 */ /* 0x000fea000383ffff */
.L_x_369:
[----:B------:R-:W-:Y:S01]  /*19250*/  IMAD.MOV.U32 R9, RZ, RZ, R6 ;  /* 0x000000ffff097224 */ /* 0x000fe200078e0006 */
[----:B--2---:R-:W-:Y:S01]  /*19260*/  MOV R3, 0x1 ;  /* 0x0000000100037802 */ /* 0x004fe20000000f00 */
[----:B----4-:R-:W-:Y:S01]  /*19270*/  IMAD.MOV.U32 R0, RZ, RZ, 0x181f ;  /* 0x0000181fff007424 */ /* 0x010fe200078e00ff */
[----:B------:R-:W-:-:S02]  /*19280*/  MOV R2, 0x192a0 ;  /* 0x000192a000027802 */ /* 0x000fc40000000f00 */
[----:B-1-3--:R-:W-:Y:S05]  /*19290*/  CALL.REL.NOINC `($__internal_7_$__cuda_sm70_shflsync_idx_p) ;  /* 0x0000087000007944 */ /* 0x00afea0003c00000 */
[----:B------:R-:W-:Y:S01]  /*192a0*/  IMAD.MOV.U32 R11, RZ, RZ, R0 ;  /* 0x000000ffff0b7224 */ /* 0x000fe200078e0000 */
[----:B------:R-:W-:Y:S01]  /*192b0*/  MOV R3, 0x1 ;  /* 0x0000000100037802 */ /* 0x000fe20000000f00 */
[----:B------:R-:W-:Y:S01]  /*192c0*/  IMAD.MOV.U32 R9, RZ, RZ, R10 ;  /* 0x000000ffff097224 */ /* 0x000fe200078e000a */
[----:B------:R-:W-:-:S02]  /*192d0*/  MOV R0, 0x181f ;  /* 0x0000181f00007802 */ /* 0x000fc40000000f00 */
[----:B------:R-:W-:Y:S02]  /*192e0*/  MOV R2, 0x19300 ;  /* 0x0001930000027802 */ /* 0x000fe40000000f00 */
[----:B------:R-:W-:Y:S05]  /*192f0*/  CALL.REL.NOINC `($__internal_7_$__cuda_sm70_shflsync_idx_p) ;  /* 0x0000081000007944 */ /* 0x000fea0003c00000 */
[----:B------:R-:W-:Y:S05]  /*19300*/  BRA `(.L_x_412) ;  /* 0xffffe55000007947 */ /* 0x000fea000383ffff */
.L_x_372:
[----:B------:R-:W-:Y:S01]  /*19310*/  IMAD.MOV.U32 R9, RZ, RZ, R6 ;  /* 0x000000ffff097224 */ /* 0x000fe200078e0006 */
[----:B-1----:R-:W-:Y:S01]  /*19320*/  MOV R3, 0x2 ;  /* 0x0000000200037802 */ /* 0x002fe20000000f00 */
[----:B----4-:R-:W-:Y:S01]  /*19330*/  IMAD.MOV.U32 R0, RZ, RZ, 0x181f ;  /* 0x0000181fff007424 */ /* 0x010fe200078e00ff */
[----:B------:R-:W-:Y:S02]  /*19340*/  MOV R2, 0x19360 ;  /* 0x0001936000027802 */ /* 0x000fe40000000f00 */
[----:B--23--:R-:W-:Y:S05]  /*19350*/  CALL.REL.NOINC `($__internal_7_$__cuda_sm70_shflsync_idx_p) ;  /* 0x000007b000007944 */ /* 0x00cfea0003c00000 */
[----:B------:R-:W-:Y:S01]  /*19360*/  MOV R11, R0 ;  /* 0x00000000000b7202 */ /* 0x000fe20000000f00 */
[----:B------:R-:W-:Y:S05]  /*19370*/  BRA `(.L_x_413) ;  /* 0xffffe5d000007947 */ /* 0x000fea000383ffff */
.L_x_373:
[----:B------:R-:W-:Y:S01]  /*19380*/  IMAD.MOV.U32 R9, RZ, RZ, R10 ;  /* 0x000000ffff097224 */ /* 0x000fe200078e000a */
[----:B------:R-:W-:Y:S01]  /*19390*/  MOV R3, 0x2 ;  /* 0x0000000200037802 */ /* 0x000fe20000000f00 */
[----:B----4-:R-:W-:Y:S01]  /*193a0*/  IMAD.MOV.U32 R0, RZ, RZ, 0x181f ;  /* 0x0000181fff007424 */ /* 0x010fe200078e00ff */
[----:B------:R-:W-:Y:S02]  /*193b0*/  MOV R2, 0x193d0 ;  /* 0x000193d000027802 */ /* 0x000fe40000000f00 */
[----:B-123--:R-:W-:Y:S05]  /*193c0*/  CALL.REL.NOINC `($__internal_7_$__cuda_sm70_shflsync_idx_p) ;  /* 0x0000074000007944 */ /* 0x00efea0003c00000 */
[----:B------:R-:W-:Y:S05]  /*193d0*/  BRA `(.L_x_414) ;  /* 0xffffe59000007947 */ /* 0x000fea000383ffff */
.L_x_376:
[----:B------:R-:W-:Y:S01]  /*193e0*/  IMAD.MOV.U32 R9, RZ, RZ, R6 ;  /* 0x000000ffff097224 */ /* 0x000fe200078e0006 */
[----:B-1----:R-:W-:Y:S01]  /*193f0*/  MOV R3, 0x3 ;  /* 0x0000000300037802 */ /* 0x002fe20000000f00 */
[----:B------:R-:W-:Y:S01]  /*19400*/  IMAD.MOV.U32 R0, RZ, RZ, 0x181f ;  /* 0x0000181fff007424 */ /* 0x000fe200078e00ff */
[----:B------:R-:W-:-:S02]  /*19410*/  MOV R2, 0x19430 ;  /* 0x0001943000027802 */ /* 0x000fc40000000f00 */
[----:B--234-:R-:W-:Y:S05]  /*19420*/  CALL.REL.NOINC `($__internal_7_$__cuda_sm70_shflsync_idx_p) ;  /* 0x000006e000007944 */ /* 0x01cfea0003c00000 */
[----:B------:R-:W-:Y:S01]  /*19430*/  IMAD.MOV.U32 R6, RZ, RZ, R0 ;  /* 0x000000ffff067224 */ /* 0x000fe200078e0000 */
[----:B------:R-:W-:Y:S01]  /*19440*/  MOV R3, 0x3 ;  /* 0x0000000300037802 */ /* 0x000fe20000000f00 */
[----:B------:R-:W-:Y:S01]  /*19450*/  IMAD.MOV.U32 R9, RZ, RZ, R10 ;  /* 0x000000ffff097224 */ /* 0x000fe200078e000a */
[----:B------:R-:W-:-:S02]  /*19460*/  MOV R0, 0x181f ;  /* 0x0000181f00007802 */ /* 0x000fc40000000f00 */
[----:B------:R-:W-:Y:S02]  /*19470*/  MOV R2, 0x19490 ;  /* 0x0001949000027802 */ /* 0x000fe40000000f00 */
[----:B------:R-:W-:Y:S05]  /*19480*/  CALL.REL.NOINC `($__internal_7_$__cuda_sm70_shflsync_idx_p) ;  /* 0x0000068000007944 */ /* 0x000fea0003c00000 */
[----:B------:R-:W-:Y:S05]  /*19490*/  BRA `(.L_x_415) ;  /* 0xffffe5d000007947 */ /* 0x000fea000383ffff */
.L_x_378:
[----:B------:R-:W-:Y:S01]  /*194a0*/  IMAD.MOV.U32 R9, RZ, RZ, R67 ;  /* 0x000000ffff097224 */ /* 0x000fe200078e0043 */
[----:B------:R-:W-:Y:S01]  /*194b0*/  MOV R3, RZ ;  /* 0x000000ff00037202 */ /* 0x000fe20000000f00 */
[----:B------:R-:W-:Y:S01]  /*194c0*/  IMAD.MOV.U32 R0, RZ, RZ, 0x1f ;  /* 0x0000001fff007424 */ /* 0x000fe200078e00ff */
[----:B------:R-:W-:Y:S02]  /*194d0*/  MOV R2, 0x194f0 ;  /* 0x000194f000027802 */ /* 0x000fe40000000f00 */
[----:B------:R-:W-:Y:S05]  /*194e0*/  CALL.REL.NOINC `($__internal_7_$__cuda_sm70_shflsync_idx_p) ;  /* 0x0000062000007944 */ /* 0x000fea0003c00000 */
[----:B------:R-:W-:Y:S01]  /*194f0*/  MOV R10, R0 ;  /* 0x00000000000a7202 */ /* 0x000fe20000000f00 */
[----:B------:R-:W-:Y:S05]  /*19500*/  BRA `(.L_x_416) ;  /* 0xffffe71000007947 */ /* 0x000fea000383ffff */
.L_x_379:
[----:B------:R-:W-:Y:S01]  /*19510*/  IMAD.MOV.U32 R9, RZ, RZ, R67 ;  /* 0x000000ffff097224 */ /* 0x000fe200078e0043 */
[----:B------:R-:W-:Y:S01]  /*19520*/  MOV R3, 0x1 ;  /* 0x0000000100037802 */ /* 0x000fe20000000f00 */
[----:B------:R-:W-:Y:S01]  /*19530*/  IMAD.MOV.U32 R0, RZ, RZ, 0x1f ;  /* 0x0000001fff007424 */ /* 0x000fe200078e00ff */
[----:B------:R-:W-:Y:S02]  /*19540*/  MOV R2, 0x19560 ;  /* 0x0001956000027802 */ /* 0x000fe40000000f00 */
[----:B-12---:R-:W-:Y:S05]  /*19550*/  CALL.REL.NOINC `($__internal_7_$__cuda_sm70_shflsync_idx_p) ;  /* 0x000005b000007944 */ /* 0x006fea0003c00000 */
[----:B------:R-:W-:Y:S01]  /*19560*/  MOV R8, R0 ;  /* 0x0000000000087202 */ /* 0x000fe20000000f00 */
[----:B------:R-:W-:Y:S05]  /*19570*/  BRA `(.L_x_417) ;  /* 0xffffe6c000007947 */ /* 0x000fea000383ffff */
.L_x_380:
[----:B------:R-:W-:Y:S02]  /*19580*/  MOV R2, 0x1 ;  /* 0x0000000100027802 */ /* 0x000fe40000000f00 */
[----:B------:R-:W-:-:S02]  /*19590*/  MOV R3, 0x195b0 ;  /* 0x000195b000037802 */ /* 0x000fc40000000f00 */
[----:B-1234-:R-:W-:Y:S05]  /*195a0*/  CALL.REL.NOINC `($__internal_8_$__cuda_sm70_shflsync_up_p) ;  /* 0x000005b000007944 */ /* 0x01efea0003c00000 */
[----:B------:R-:W-:Y:S05]  /*195b0*/  BRA `(.L_x_418) ;  /* 0xffffe7b000007947 */ /* 0x000fea000383ffff */
.L_x_381:
[----:B------:R-:W-:Y:S02]  /*195c0*/  MOV R2, 0x2 ;  /* 0x0000000200027802 */ /* 0x000fe40000000f00 */
[----:B------:R-:W-:-:S02]  /*195d0*/  MOV R3, 0x195f0 ;  /* 0x000195f000037802 */ /* 0x000fc40000000f00 */
[----:B--2-4-:R-:W-:Y:S05]  /*195e0*/  CALL.REL.NOINC `($__internal_8_$__cuda_sm70_shflsync_up_p) ;  /* 0x0000057000007944 */ /* 0x014fea0003c00000 */
        /* <DEDUP_REMOVED lines=23> */
.L_x_385:
[----:B------:R-:W-:Y:S02]  /*19760*/  MOV R2, 0x1 ;  /* 0x0000000100027802 */ /* 0x000fe40000000f00 */
[----:B------:R-:W-:Y:S02]  /*19770*/  MOV R3, 0x19790 ;  /* 0x0001979000037802 */ /* 0x000fe40000000f00 */
[----:B------:R-:W-:Y:S05]  /*19780*/  CALL.REL.NOINC `($__internal_8_$__cuda_sm70_shflsync_up_p) ;  /* 0x000003d000007944 */ /* 0x000fea0003c00000 */
[----:B------:R-:W-:Y:S01]  /*19790*/  MOV R2, R4 ;  /* 0x0000000400027202 */ /* 0x000fe20000000f00 */
[----:B------:R-:W-:Y:S05]  /*197a0*/  BRA `(.L_x_420) ;  /* 0xffffe82000007947 */ /* 0x000fea000383ffff */
.L_x_386:
        /* <DEDUP_REMOVED lines=26> */
.L_x_388:
[----:B------:R-:W-:Y:S02]  /*19950*/  SEL R0, RZ, 0x1, P0 ;  /* 0x00000001ff007807 */ /* 0x000fe40000000000 */
[----:B------:R-:W-:Y:S02]  /*19960*/  MOV R2, 0x19980 ;  /* 0x0001998000027802 */ /* 0x000fe40000000f00 */
[----:B-1----:R-:W-:Y:S05]  /*19970*/  CALL.REL.NOINC `($__internal_9_$__cuda_sm70_votesync_ballot) ;  /* 0x0000025000007944 */ /* 0x002fea0003c00000 */
[----:B------:R-:W-:Y:S01]  /*19980*/  MOV R5, R0 ;  /* 0x0000000000057202 */ /* 0x000fe20000000f00 */
[----:B------:R-:W-:Y:S05]  /*19990*/  BRA `(.L_x_422) ;  /* 0xffffe7c000007947 */ /* 0x000fea000383ffff */
.L_x_389:
[----:B------:R-:W-:Y:S01]  /*199a0*/  IMAD.MOV.U32 R9, RZ, RZ, R6 ;  /* 0x000000ffff097224 */ /* 0x000fe200078e0006 */
[----:B---3--:R-:W-:Y:S01]  /*199b0*/  MOV R3, R12 ;  /* 0x0000000c00037202 */ /* 0x008fe20000000f00 */
[----:B------:R-:W-:Y:S01]  /*199c0*/  IMAD.MOV.U32 R0, RZ, RZ, 0x1f ;  /* 0x0000001fff007424 */ /* 0x000fe200078e00ff */
[----:B------:R-:W-:Y:S02]  /*199d0*/  MOV R2, 0x199f0 ;  /* 0x000199f000027802 */ /* 0x000fe40000000f00 */
[----:B-12---:R-:W-:Y:S05]  /*199e0*/  CALL.REL.NOINC `($__internal_7_$__cuda_sm70_shflsync_idx_p) ;  /* 0x0000012000007944 */ /* 0x006fea0003c00000 */
[----:B------:R-:W-:Y:S01]  /*199f0*/  IMAD.MOV.U32 R8, RZ, RZ, R0 ;  /* 0x000000ffff087224 */ /* 0x000fe200078e0000 */
[----:B------:R-:W-:Y:S01]  /*19a00*/  MOV R3, R12 ;  /* 0x0000000c00037202 */ /* 0x000fe20000000f00 */
[----:B------:R-:W-:Y:S01]  /*19a10*/  IMAD.MOV.U32 R9, RZ, RZ, R7 ;  /* 0x000000ffff097224 */ /* 0x000fe200078e0007 */
[----:B------:R-:W-:Y:S02]  /*19a20*/  MOV R0, 0x1f ;  /* 0x0000001f00007802 */ /* 0x000fe40000000f00 */
[----:B------:R-:W-:-:S02]  /*19a30*/  MOV R2, 0x19a50 ;  /* 0x00019a5000027802 */ /* 0x000fc40000000f00 */
[----:B------:R-:W-:Y:S05]  /*19a40*/  CALL.REL.NOINC `($__internal_7_$__cuda_sm70_shflsync_idx_p) ;  /* 0x000000c000007944 */ /* 0x000fea0003c00000 */
[----:B------:R-:W-:Y:S01]  /*19a50*/  MOV R7, R0 ;  /* 0x0000000000077202 */ /* 0x000fe20000000f00 */
[----:B------:R-:W-:Y:S05]  /*19a60*/  BRA `(.L_x_423) ;  /* 0xffffe73000007947 */ /* 0x000fea000383ffff */
.L_x_392:
[----:B------:R-:W-:Y:S01]  /*19a70*/  IMAD.MOV.U32 R9, RZ, RZ, R4 ;  /* 0x000000ffff097224 */ /* 0x000fe200078e0004 */
[----:B------:R-:W-:-:S02]  /*19a80*/  MOV R0, 0x1f ;  /* 0x0000001f00007802 */ /* 0x000fc40000000f00 */
[----:B------:R-:W-:Y:S02]  /*19a90*/  MOV R2, 0x19ab0 ;  /* 0x00019ab000027802 */ /* 0x000fe40000000f00 */
[----:B-1234-:R-:W-:Y:S05]  /*19aa0*/  CALL.REL.NOINC `($__internal_7_$__cuda_sm70_shflsync_idx_p) ;  /* 0x0000006000007944 */ /* 0x01efea0003c00000 */
[----:B------:R-:W-:Y:S01]  /*19ab0*/  MOV R13, R0 ;  /* 0x00000000000d7202 */ /* 0x000fe20000000f00 */
[----:B------:R-:W-:Y:S05]  /*19ac0*/  BRA `(.L_x_391) ;  /* 0xffffe73000007947 */ /* 0x000fea000383ffff */
        .weak           $__internal_6_$__cuda_sm70_shflsync_bfly_p
        .type           $__internal_6_$__cuda_sm70_shflsync_bfly_p,@function
        .size           $__internal_6_$__cuda_sm70_shflsync_bfly_p,($__internal_7_$__cuda_sm70_shflsync_idx_p - $__internal_6_$__cuda_sm70_shflsync_bfly_p)
$__internal_6_$__cuda_sm70_shflsync_bfly_p:
[----:B------:R-:W-:Y:S04]  /*19ad0*/  WARPSYNC R6 ;  /* 0x0000000600007348 */ /* 0x000fe80003800000 */
[----:B------:R1:W2:Y:S02]  /*19ae0*/  SHFL.BFLY PT, R2, R2, R5, R7 ;  /* 0x0c00000502027389 */ /* 0x0002a400000e0007 */
[----:B-1----:R-:W-:-:S04]  /*19af0*/  MOV R5, 0x0 ;  /* 0x0000000000057802 */ /* 0x002fc80000000f00 */
[----:B--2---:R-:W-:Y:S05]  /*19b00*/  RET.REL.NODEC R4 `(_ZN7cutlass13device_kernelIN5flash19enable_sm80_to_sm89INS1_16FlashAttnFwdSm80INS1_25CollectiveMainloopFwdSm80ILi8ELi1ELb1EN4cute5tupleIJNS5_1CILi128EEENS7_ILi112EEES8_EEELi128ENS_6half_tEfNS_4arch4Sm80ELb0ELb0ELb1ELb1ELb0ELb1ELb1ELb1EEENS1_21CollectiveEpilogueFwdINS6_IJS8_S8_S9_EEENS6_IJNS7_ILi1EEESH_SH_EEESB_SD_Li256ELb1ELb1ELb1ELb0EEENS1_36VarlenDynamicPersistentTileSchedulerILi128ELi112ELi256ELi256ELb1ELb1ELb0ELb0ELb1ELb1EEEEEEEEEvNT_6ParamsE) ;  /* 0xfffe64f004007950 */ /* 0x004fea0003c3ffff */
        .weak           $__internal_7_$__cuda_sm70_shflsync_idx_p
        .type           $__internal_7_$__cuda_sm70_shflsync_idx_p,@function
        .size           $__internal_7_$__cuda_sm70_shflsync_idx_p,($__internal_8_$__cuda_sm70_shflsync_up_p - $__internal_7_$__cuda_sm70_shflsync_idx_p)
$__internal_7_$__cuda_sm70_shflsync_idx_p:
[----:B------:R-:W-:-:S04]  /*19b10*/  MOV R69, 0xffffffff ;  /* 0xffffffff00457802 */ /* 0x000fc80000000f00 */
[----:B------:R-:W-:Y:S04]  /*19b20*/  WARPSYNC R69 ;  /* 0x0000004500007348 */ /* 0x000fe80003800000 */
[----:B------:R1:W2:Y:S02]  /*19b30*/  SHFL.IDX PT, R0, R9, R3, R0 ;  /* 0x0000000309007389 */ /* 0x0002a400000e0000 */
[----:B-1----:R-:W-:-:S04]  /*19b40*/  MOV R3, 0x0 ;  /* 0x0000000000037802 */ /* 0x002fc80000000f00 */
[----:B--2---:R-:W-:Y:S05]  /*19b50*/  RET.REL.NODEC R2 `(_ZN7cutlass13device_kernelIN5flash19enable_sm80_to_sm89INS1_16FlashAttnFwdSm80INS1_25CollectiveMainloopFwdSm80ILi8ELi1ELb1EN4cute5tupleIJNS5_1CILi128EEENS7_ILi112EEES8_EEELi128ENS_6half_tEfNS_4arch4Sm80ELb0ELb0ELb1ELb1ELb0ELb1ELb1ELb1EEENS1_21CollectiveEpilogueFwdINS6_IJS8_S8_S9_EEENS6_IJNS7_ILi1EEESH_SH_EEESB_SD_Li256ELb1ELb1ELb1ELb0EEENS1_36VarlenDynamicPersistentTileSchedulerILi128ELi112ELi256ELi256ELb1ELb1ELb0ELb0ELb1ELb1EEEEEEEEEvNT_6ParamsE) ;  /* 0xfffe64a002007950 */ /* 0x004fea0003c3ffff */
        .weak           $__internal_8_$__cuda_sm70_shflsync_up_p
        .type           $__internal_8_$__cuda_sm70_shflsync_up_p,@function
        .size           $__internal_8_$__cuda_sm70_shflsync_up_p,($__internal_9_$__cuda_sm70_votesync_ballot - $__internal_8_$__cuda_sm70_shflsync_up_p)
$__internal_8_$__cuda_sm70_shflsync_up_p:
[----:B------:R-:W-:Y:S02]  /*19b60*/  IMAD.MOV.U32 R4, RZ, RZ, RZ ;  /* 0x000000ffff047224 */ /* 0x000fe400078e00ff */
[----:B------:R-:W-:-:S04]  /*19b70*/  IMAD.MOV.U32 R9, RZ, RZ, -0x1 ;  /* 0xffffffffff097424 */ /* 0x000fc800078e00ff */
[----:B------:R-:W-:Y:S04]  /*19b80*/  WARPSYNC R9 ;  /* 0x0000000900007348 */ /* 0x000fe80003800000 */
[----:B------:R1:W2:Y:S02]  /*19b90*/  SHFL.UP PT, R4, R0, R2, R4 ;  /* 0x0400000200047389 */ /* 0x0002a400000e0004 */
[----:B-1----:R-:W-:Y:S02]  /*19ba0*/  MOV R2, R3 ;  /* 0x0000000300027202 */ /* 0x002fe40000000f00 */
[----:B------:R-:W-:-:S04]  /*19bb0*/  MOV R3, 0x0 ;  /* 0x0000000000037802 */ /* 0x000fc80000000f00 */
[----:B--2---:R-:W-:Y:S05]  /*19bc0*/  RET.REL.NODEC R2 `(_ZN7cutlass13device_kernelIN5flash19enable_sm80_to_sm89INS1_16FlashAttnFwdSm80INS1_25CollectiveMainloopFwdSm80ILi8ELi1ELb1EN4cute5tupleIJNS5_1CILi128EEENS7_ILi112EEES8_EEELi128ENS_6half_tEfNS_4arch4Sm80ELb0ELb0ELb1ELb1ELb0ELb1ELb1ELb1EEENS1_21CollectiveEpilogueFwdINS6_IJS8_S8_S9_EEENS6_IJNS7_ILi1EEESH_SH_EEESB_SD_Li256ELb1ELb1ELb1ELb0EEENS1_36VarlenDynamicPersistentTileSchedulerILi128ELi112ELi256ELi256ELb1ELb1ELb0ELb0ELb1ELb1EEEEEEEEEvNT_6ParamsE) ;  /* 0xfffe643002007950 */ /* 0x004fea0003c3ffff */
        .weak           $__internal_9_$__cuda_sm70_votesync_ballot
        .type           $__internal_9_$__cuda_sm70_votesync_ballot,@function
        .size           $__internal_9_$__cuda_sm70_votesync_ballot,(.L_x_2683 - $__internal_9_$__cuda_sm70_votesync_ballot)
$__internal_9_$__cuda_sm70_votesync_ballot:
[----:B------:R-:W-:Y:S01]  /*19bd0*/  ISETP.NE.U32.AND P0, PT, R0, 0x1, PT ;  /* 0x000000010000780c */ /* 0x000fe20003f05070 */
[----:B------:R-:W-:-:S04]  /*19be0*/  IMAD.MOV.U32 R3, RZ, RZ, -0x1 ;  /* 0xffffffffff037424 */ /* 0x000fc800078e00ff */
[----:B------:R-:W-:Y:S08]  /*19bf0*/  WARPSYNC R3 ;  /* 0x0000000300007348 */ /* 0x000ff00003800000 */
[----:B------:R-:W-:-:S04]  /*19c00*/  VOTE.ANY R0, PT, !P0 ;  /* 0x0000000000007806 */ /* 0x000fc800040e0100 */
[----:B------:R-:W-:Y:S01]  /*19c10*/  LOP3.LUT R0, R0, R3, RZ, 0xc0, !PT ;  /* 0x0000000300007212 */ /* 0x000fe200078ec0ff */
[----:B------:R-:W-:-:S04]  /*19c20*/  IMAD.MOV.U32 R3, RZ, RZ, 0x0 ;  /* 0x00000000ff037424 */ /* 0x000fc800078e00ff */
[----:B------:R-:W-:Y:S05]  /*19c30*/  RET.REL.NODEC R2 `(_ZN7cutlass13device_kernelIN5flash19enable_sm80_to_sm89INS1_16FlashAttnFwdSm80INS1_25CollectiveMainloopFwdSm80ILi8ELi1ELb1EN4cute5tupleIJNS5_1CILi128EEENS7_ILi112EEES8_EEELi128ENS_6half_tEfNS_4arch4Sm80ELb0ELb0ELb1ELb1ELb0ELb1ELb1ELb1EEENS1_21CollectiveEpilogueFwdINS6_IJS8_S8_S9_EEENS6_IJNS7_ILi1EEESH_SH_EEESB_SD_Li256ELb1ELb1ELb1ELb0EEENS1_36VarlenDynamicPersistentTileSchedulerILi128ELi112ELi256ELi256ELb1ELb1ELb0ELb0ELb1ELb1EEEEEEEEEvNT_6ParamsE) ;  /* 0xfffe63c002007950 */ /* 0x000fea0003c3ffff */
.L_x_424:
        /* <DEDUP_REMOVED lines=12> */
.L_x_2683:


//--------------------- .text._ZN7cutlass13device_kernelIN5flash19enable_sm80_to_sm89INS1_16FlashAttnFwdSm80INS1_25CollectiveMainloopFwdSm80ILi4ELi1ELb0EN4cute5tupleIJNS5_1CILi128EEENS7_ILi48EEES8_EEELi128ENS_6half_tEfNS_4arch4Sm80ELb0ELb1ELb1ELb0ELb0ELb0ELb1ELb1EEENS1_21CollectiveEpilogueFwdINS6_IJS8_S8_S9_EEENS6_IJNS7_ILi1EEESH_SH_EEESB_SD_Li128ELb0ELb1ELb1ELb0EEENS1_19SingleTileSchedulerILb0ELb1ELb1ELi128EEEEEEEEEvNT_6ParamsE --------------------------
	.section	.text._ZN7cutlass13device_kernelIN5flash19enable_sm80_to_sm89INS1_16FlashAttnFwdSm80INS1_25CollectiveMainloopFwdSm80ILi4ELi1ELb0EN4cute5tupleIJNS5_1CILi128EEENS7_ILi48EEES8_EEELi128ENS_6half_tEfNS_4arch4Sm80ELb0ELb1ELb1ELb0ELb0ELb0ELb1ELb1EEENS1_21CollectiveEpilogueFwdINS6_IJS8_S8_S9_EEENS6_IJNS7_ILi1EEESH_SH_EEESB_SD_Li128ELb0ELb1ELb1ELb0EEENS1_19SingleTileSchedulerILb0ELb1ELb1ELi128EEEEEEEEEvNT_6ParamsE,"ax",@progbits
	.sectioninfo	@"SHI_REGISTERS=255"
	.align	128
.text._ZN7cutlass13device_kernelIN5flash19enable_sm80_to_sm89INS1_16FlashAttnFwdSm80INS1_25CollectiveMainloopFwdSm80ILi4ELi1ELb0EN4cute5tupleIJNS5_1CILi128EEENS7_ILi48EEES8_EEELi128ENS_6half_tEfNS_4arch4Sm80ELb0ELb1ELb1ELb0ELb0ELb0ELb1ELb1EEENS1_21CollectiveEpilogueFwdINS6_IJS8_S8_S9_EEENS6_IJNS7_ILi1EEESH_SH_EEESB_SD_Li128ELb0ELb1ELb1ELb0EEENS1_19SingleTileSchedulerILb0ELb1ELb1ELi128EEEEEEEEEvNT_6ParamsE:
        .type           _ZN7cutlass13device_kernelIN5flash19enable_sm80_to_sm89INS1_16FlashAttnFwdSm80INS1_25CollectiveMainloopFwdSm80ILi4ELi1ELb0EN4cute5tupleIJNS5_1CILi128EEENS7_ILi48EEES8_EEELi128ENS_6half_tEfNS_4arch4Sm80ELb0ELb1ELb1ELb0ELb0ELb0ELb1ELb1EEENS1_21CollectiveEpilogueFwdINS6_IJS8_S8_S9_EEENS6_IJNS7_ILi1EEESH_SH_EEESB_SD_Li128ELb0ELb1ELb1ELb0EEENS1_19SingleTileSchedulerILb0ELb1ELb1ELi128EEEEEEEEEvNT_6ParamsE,@function
        .size           _ZN7cutlass13device_kernelIN5flash19enable_sm80_to_sm89INS1_16FlashAttnFwdSm80INS1_25CollectiveMainloopFwdSm80ILi4ELi1ELb0EN4cute5tupleIJNS5_1CILi128EEENS7_ILi48EEES8_EEELi128ENS_6half_tEfNS_4arch4Sm80ELb0ELb1ELb1ELb0ELb0ELb0ELb1ELb1EEENS1_21CollectiveEpilogueFwdINS6_IJS8_S8_S9_EEENS6_IJNS7_ILi1EEESH_SH_EEESB_SD_Li128ELb0ELb1ELb1ELb0EEENS1_19SingleTileSchedulerILb0ELb1ELb1ELi128EEEEEEEEEvNT_6ParamsE,(.L_x_2688 - _ZN7cutlass13device_kernelIN5flash19enable_sm80_to_sm89INS1_16FlashAttnFwdSm80INS1_25CollectiveMainloopFwdSm80ILi4ELi1ELb0EN4cute5tupleIJNS5_1CILi128EEENS7_ILi48EEES8_EEELi128ENS_6half_tEfNS_4arch4Sm80ELb0ELb1ELb1ELb0ELb0ELb0ELb1ELb1EEENS1_21CollectiveEpilogueFwdINS6_IJS8_S8_S9_EEENS6_IJNS7_ILi1EEESH_SH_EEESB_SD_Li128ELb0ELb1ELb1ELb0EEENS1_19SingleTileSchedulerILb0ELb1ELb1ELi128EEEEEEEEEvNT_6ParamsE)
        .other          _ZN7cutlass13device_kernelIN5flash19enable_sm80_to_sm89INS1_16FlashAttnFwdSm80INS1_25CollectiveMainloopFwdSm80ILi4ELi1ELb0EN4cute5tupleIJNS5_1CILi128EEENS7_ILi48EEES8_EEELi128ENS_6half_tEfNS_4arch4Sm80ELb0ELb1ELb1ELb0ELb0ELb0ELb1ELb1EEENS1_21CollectiveEpilogueFwdINS6_IJS8_S8_S9_EEENS6_IJNS7_ILi1EEESH_SH_EEESB_SD_Li128ELb0ELb1ELb1ELb0EEENS1_19SingleTileSchedulerILb0ELb1ELb1ELi128EEEEEEEEEvNT_6ParamsE,@"STO_CUDA_ENTRY STV_DEFAULT"
_ZN7cutlass13device_kernelIN5flash19enable_sm80_to_sm89INS1_16FlashAttnFwdSm80INS1_25CollectiveMainloopFwdSm80ILi4ELi1ELb0EN4cute5tupleIJNS5_1CILi128EEENS7_ILi48EEES8_EEELi128ENS_6half_tEfNS_4arch4Sm80ELb0ELb1ELb1ELb0ELb0ELb0ELb1ELb1EEENS1_21CollectiveEpilogueFwdINS6_IJS8_S8_S9_EEENS6_IJNS7_ILi1EEESH_SH_EEESB_SD_Li128ELb0ELb1ELb1ELb0EEENS1_19SingleTileSchedulerILb0ELb1ELb1ELi128EEEEEEEEEvNT_6ParamsE:
        /* <DEDUP_REMOVED lines=18> */
.L_x_425:
[----:B---3--:R-:W-:Y:S02]  /*0120*/  ULDC.64 UR4, c[0x0][0x550] ;  /* 0x0001540000047ab9 */ /* 0x008fe40000000a00 */
[----:B------:R-:W-:Y:S02]  /*0130*/  UISETP.NE.AND UP0, UPT, UR4, 0x1, UPT ;  /* 0x000000010400788c */ /* 0x000fe4000bf05270 */
[----:B------:R-:W-:-:S02]  /*0140*/  UIMAD.WIDE.U32 UR8, UR6, UR5, URZ ;  /* 0x00000005060872a5 */ /* 0x000fc4000f8e003f */
[----:B------:R-:W-:Y:S02]  /*0150*/  ULDC UR4, c[0x0][0x558] ;  /* 0x0001560000047ab9 */ /* 0x000fe40000000800 */
[----:B------:R-:W-:-:S05]  /*0160*/  UMOV UR10, UR6 ;  /* 0x00000006000a7c82 */ /* 0x000fca0008000000 */
[----:B------:R-:W-:-:S03]  /*0170*/  @UP0 USHF.R.U32.HI UR10, URZ, UR4, UR9 ;  /* 0x000000043f0a0299 */ /* 0x000fc60008011609 */
.L_x_426:
        /* <DEDUP_REMOVED lines=35> */
.L_x_428:
[----:B------:R-:W-:Y:S02]  /*03b0*/  ULDC UR4, c[0x0][0x32c] ;  /* 0x0000cb0000047ab9 */ /* 0x000fe40000000800 */
[----:B------:R-:W-:-:S03]  /*03c0*/  UISETP.NE.AND UP0, UPT, UR9, UR4, UPT ;  /* 0x000000040900728c */ /* 0x000fc6000bf05270 */
[----:B------:R-:W-:Y:S02]  /*03d0*/  ULDC.64 UR4, c[0x0][0x330] ;  /* 0x0000cc0000047ab9 */ /* 0x000fe40000000a00 */
[----:B------:R-:W-:-:S06]  /*03e0*/  UIMAD.WIDE.U32 UR12, UR7, UR4, URZ ;  /* 0x00000004070c72a5 */ /* 0x000fcc000f8e003f */
[----:B------:R-:W-:Y:S02]  /*03f0*/  @UP0 USHF.R.U32.HI UR7, URZ, UR5, UR13 ;  /* 0x000000053f070299 */ /* 0x000fe4000801160d */
.L_x_429:
[----:B------:R-:W-:Y:S02]  /*0400*/  ULDC UR4, c[0x0][0x32c] ;  /* 0x0000cb0000047ab9 */ /* 0x000fe40000000800 */
[----:B------:R-:W-:-:S04]  /*0410*/  UIMAD UR4, UR7, UR4, UR4 ;  /* 0x00000004070472a4 */ /* 0x000fc8000f8e0204 */
[----:B------:R-:W-:-:S04]  /*0420*/  UISETP.LT.AND UP0, UPT, UR6, UR4, UPT ;  /* 0x000000040600728c */ /* 0x000fc8000bf01270 */
[----:B------:R-:W-:Y:S02]  /*0430*/  USEL UR6, UR6, UR4, UP0 ;  /* 0x0000000406067287 */ /* 0x000fe40008000000 */
.L_x_427:
[----:B------:R-:W-:Y:S01]  /*0440*/  UMOV UR14, 0x2f ;  /* 0x0000002f000e7882 */ /* 0x000fe20000000000 */
[----:B------:R-:W-:Y:S01]  /*0450*/  PLOP3.LUT P0, PT, PT, PT, UP2, 0x40, 0x0 ;  /* 0x000000000000781c */ /* 0x000fe20003f0e828 */
[----:B------:R-:W-:Y:S02]  /*0460*/  ULDC UR16, c[0x0][0x1d0] ;  /* 0x0000740000107ab9 */ /* 0x000fe40000000800 */
[----:B------:R-:W-:Y:S02]  /*0470*/  ULDC.64 UR4, c[0x0][0x2c8] ;  /* 0x0000b20000047ab9 */ /* 0x000fe40000000a00 */
[----:B------:R-:W-:Y:S02]  /*0480*/  UIADD3 UR14, UR14, UR16, URZ ;  /* 0x000000100e0e7290 */ /* 0x000fe4000fffe03f */
[----:B------:R-:W-:Y:S02]  /*0490*/  UIMAD.WIDE.U32 UR12, UR17, UR4, URZ ;  /* 0x00000004110c72a5 */ /* 0x000fe4000f8e003f */
[----:B------:R-:W-:-:S02]  /*04a0*/  UIMAD.WIDE UR14, UR14, 0x2aaaaaab, URZ ;  /* 0x2aaaaaab0e0e78a5 */ /* 0x000fc4000f8e023f */
[----:B------:R-:W-:Y:S02]  /*04b0*/  UIADD3 UR6, UR6, 0x2f, URZ ;  /* 0x0000002f06067890 */ /* 0x000fe4000fffe03f */
[----:B------:R-:W-:Y:S02]  /*04c0*/  UMOV UR4, UR17 ;  /* 0x0000001100047c82 */ /* 0x000fe40008000000 */
[----:B------:R-:W-:Y:S02]  /*04d0*/  UIMAD.WIDE UR6, UR6, 0x2aaaaaab, URZ ;  /* 0x2aaaaaab060678a5 */ /* 0x000fe4000f8e023f */
[----:B------:R-:W-:Y:S02]  /*04e0*/  @UP3 UMOV UR9, UR13 ;  /* 0x0000000d00093c82 */ /* 0x000fe40008000000 */
[----:B------:R-:W-:Y:S02]  /*04f0*/  ULDC UR12, c[0x0][0x168] ;  /* 0x00005a00000c7ab9 */ /* 0x000fe40000000800 */
[----:B------:R-:W-:-:S02]  /*0500*/  @UP3 USHF.R.U32.HI UR4, URZ, UR5, UR9 ;  /* 0x000000053f043299 */ /* 0x000fc40008011609 */
[----:B------:R-:W-:Y:S02]  /*0510*/  UMOV UR11, UR15 ;  /* 0x0000000f000b7c82 */ /* 0x000fe40008000000 */
[----:B------:R-:W-:Y:S02]  /*0520*/  UIADD3 UR16, UR16, -UR12, URZ ;  /* 0x8000000c10107290 */ /* 0x000fe4000fffe03f */
[----:B------:R-:W-:Y:S02]  /*0530*/  USHF.R.U32.HI UR6, URZ, 0x1f, UR7 ;  /* 0x0000001f3f067899 */ /* 0x000fe40008011607 */
[----:B------:R-:W-:Y:S02]  /*0540*/  USHF.R.U32.HI UR9, URZ, 0x1f, UR11 ;  /* 0x0000001f3f097899 */ /* 0x000fe4000801160b */
[----:B------:R-:W-:Y:S02]  /*0550*/  UIADD3 UR4, UR16, UR4, URZ ;  /* 0x0000000410047290 */ /* 0x000fe4000fffe03f */
[----:B------:R-:W-:-:S02]  /*0560*/  ULDC UR5, c[0x0][0x324] ;  /* 0x0000c90000057ab9 */ /* 0x000fc40000000800 */
[----:B------:R-:W-:Y:S02]  /*0570*/  ULEA.HI.SX32 UR6, UR7, UR6, 0x1d ;  /* 0x0000000607067291 */ /* 0x000fe4000f8fea3f */
        /* <DEDUP_REMOVED lines=16> */
.L_x_431:
[----:B------:R-:W-:-:S04]  /*0680*/  MOV R2, c[0x0][0x32c] ;  /* 0x0000cb0000027a02 */ /* 0x000fc80000000f00 */
[----:B------:R-:W-:-:S13]  /*0690*/  ISETP.NE.AND P0, PT, R2, 0x1, PT ;  /* 0x000000010200780c */ /* 0x000fda0003f05270 */
[----:B------:R-:W-:-:S05]  /*06a0*/  @P0 IMAD.HI.U32 R2, R0, c[0x0][0x330], RZ ;  /* 0x0000cc0000020a27 */ /* 0x000fca00078e00ff */
[----:B------:R-:W-:-:S05]  /*06b0*/  @P0 SHF.R.U32.HI R0, RZ, c[0x0][0x334], R2 ;  /* 0x0000cd00ff000a19 */ /* 0x000fca0000011602 */
.L_x_432:
[----:B------:R-:W-:-:S05]  /*06c0*/  IMAD R0, R0, c[0x0][0x32c], RZ ;  /* 0x0000cb0000007a24 */ /* 0x000fca00078e02ff */
[----:B------:R-:W-:-:S05]  /*06d0*/  IMNMX R3, R3, R0, !PT ;  /* 0x0000000003037217 */ /* 0x000fca0007800200 */
.L_x_430:
[----:B------:R-:W-:Y:S01]  /*06e0*/  IMAD.HI R0, R3, 0x2aaaaaab, RZ ;  /* 0x2aaaaaab03007827 */ /* 0x000fe200078e02ff */
[----:B------:R-:W-:Y:S02]  /*06f0*/  USHF.R.U32.HI UR5, URZ, 0x10, UR8 ;  /* 0x000000103f057899 */ /* 0x000fe40008011608 */
[----:B------:R-:W-:Y:S02]  /*0700*/  ULDC UR4, c[0x0][0x338] ;  /* 0x0000ce0000047ab9 */ /* 0x000fe40000000800 */
[----:B------:R-:W-:Y:S01]  /*0710*/  SHF.R.U32.HI R2, RZ, 0x1f, R0 ;  /* 0x0000001fff027819 */ /* 0x000fe20000011600 */
[----:B------:R-:W-:-:S03]  /*0720*/  UISETP.NE.AND UP0, UPT, UR5, URZ, UPT ;  /* 0x0000003f0500728c */ /* 0x000fc6000bf05270 */
[----:B------:R-:W-:Y:S01]  /*0730*/  LEA.HI.SX32 R0, R0, R2, 0x1d ;  /* 0x0000000200007211 */ /* 0x000fe200078feaff */
[----:B------:R-:W-:-:S03]  /*0740*/  USEL UR4, UR5, UR4, UP0 ;  /* 0x0000000405047287 */ /* 0x000fc60008000000 */
[----:B------:R-:W-:Y:S01]  /*0750*/  IMNMX R9, RZ, R0, !PT ;  /* 0x00000000ff097217 */ /* 0x000fe20007800200 */
[----:B------:R-:W-:-:S03]  /*0760*/  IMAD.MOV.U32 R0, RZ, RZ, RZ ;  /* 0x000000ffff007224 */ /* 0x000fc600078e00ff */
[----:B------:R-:W-:-:S13]  /*0770*/  ISETP.LT.AND P0, PT, R9, UR6, PT ;  /* 0x0000000609007c0c */ /* 0x000fda000bf01270 */
[----:B------:R-:W-:Y:S05]  /*0780*/  @!P0 BRA `(.L_x_433) ;  /* 0x000001f000008947 */ /* 0x000fea0003800000 */
[----:B------:R-:W-:Y:S01]  /*0790*/  IMAD.U32 R5, RZ, RZ, UR4 ;  /* 0x00000004ff057e24 */ /* 0x000fe2000f8e00ff */
[----:B------:R-:W-:-:S04]  /*07a0*/  UIADD3 UR5, UR4, -0x1, UR6 ;  /* 0xffffffff04057890 */ /* 0x000fc8000fffe006 */
[----:B------:R-:W-:Y:S02]  /*07b0*/  IABS R0, R5 ;  /* 0x0000000500007213 */ /* 0x000fe40000000000 */
[----:B------:R-:W-:-:S03]  /*07c0*/  IADD3 R8, -R9, UR5, RZ ;  /* 0x0000000509087c10 */ /* 0x000fc6000fffe1ff */
        /* <DEDUP_REMOVED lines=9> */
[----:B------:R-:W-:Y:S01]  /*0860*/  IMAD R5, R2, R4, RZ ;  /* 0x0000000402057224 */ /* 0x000fe200078e02ff */
[----:B------:R-:W-:Y:S01]  /*0870*/  MOV R2, RZ ;  /* 0x000000ff00027202 */ /* 0x000fe20000000f00 */
[----:B------:R-:W-:-:S04]  /*0880*/  IMAD.MOV R6, RZ, RZ, -R0 ;  /* 0x000000ffff067224 */ /* 0x000fc800078e0a00 */
[----:B------:R-:W-:-:S04]  /*0890*/  IMAD.HI.U32 R0, R3, R5, R2 ;  /* 0x0000000503007227 */ /* 0x000fc800078e0002 */
[----:B------:R-:W-:Y:S02]  /*08a0*/  IMAD.MOV.U32 R2, RZ, RZ, R7 ;  /* 0x000000ffff027224 */ /* 0x000fe400078e0007 */
[----:B------:R-:W-:Y:S02]  /*08b0*/  IMAD.MOV.U32 R3, RZ, RZ, R6 ;  /* 0x000000ffff037224 */ /* 0x000fe400078e0006 */
[----:B------:R-:W-:-:S04]  /*08c0*/  IMAD.HI.U32 R0, R0, R2, RZ ;  /* 0x0000000200007227 */ /* 0x000fc800078e00ff */
[----:B------:R-:W-:-:S05]  /*08d0*/  IMAD R2, R0, R3, R2 ;  /* 0x0000000300027224 */ /* 0x000fca00078e0202 */
[----:B------:R-:W-:-:S13]  /*08e0*/  ISETP.GT.U32.AND P1, PT, R4, R2, PT ;  /* 0x000000020400720c */ /* 0x000fda0003f24070 */
[-C--:B------:R-:W-:Y:S02]  /*08f0*/  @!P1 IADD3 R2, R2, -R4.reuse, RZ ;  /* 0x8000000402029210 */ /* 0x080fe40007ffe0ff */
[----:B------:R-:W-:Y:S02]  /*0900*/  @!P1 IADD3 R0, R0, 0x1, RZ ;  /* 0x0000000100009810 */ /* 0x000fe40007ffe0ff */
[----:B------:R-:W-:Y:S02]  /*0910*/  ISETP.GE.U32.AND P2, PT, R2, R4, PT ;  /* 0x000000040200720c */ /* 0x000fe40003f46070 */
[----:B------:R-:W-:Y:S02]  /*0920*/  LOP3.LUT R2, R8, UR4, RZ, 0x3c, !PT ;  /* 0x0000000408027c12 */ /* 0x000fe4000f8e3cff */
[----:B------:R-:W-:Y:S02]  /*0930*/  ISETP.NE.AND P1, PT, RZ, UR4, PT ;  /* 0x00000004ff007c0c */ /* 0x000fe4000bf25270 */
[----:B------:R-:W-:-:S07]  /*0940*/  ISETP.GE.AND P0, PT, R2, RZ, PT ;  /* 0x000000ff0200720c */ /* 0x000fce0003f06270 */
[----:B------:R-:W-:-:S06]  /*0950*/  @P2 IADD3 R0, R0, 0x1, RZ ;  /* 0x0000000100002810 */ /* 0x000fcc0007ffe0ff */
[----:B------:R-:W-:Y:S01]  /*0960*/  @!P0 IMAD.MOV R0, RZ, RZ, -R0 ;  /* 0x000000ffff008224 */ /* 0x000fe200078e0a00 */
[----:B------:R-:W-:Y:S02]  /*0970*/  @!P1 LOP3.LUT R0, RZ, UR4, RZ, 0x33, !PT ;  /* 0x00000004ff009c12 */ /* 0x000fe4000f8e33ff */
.L_x_433:
[----:B------:R-:W-:Y:S01]  /*0980*/  ULOP3.LUT UR8, UR8, 0xffff, URZ, 0xc0, !UPT ;  /* 0x0000ffff08087892 */ /* 0x000fe2000f8ec03f */
[----:B------:R-:W-:Y:S01]  /*0990*/  PLOP3.LUT P4, PT, PT, PT, PT, 0x80, 0x0 ;  /* 0x000000000000781c */ /* 0x000fe20003f8f070 */
[----:B------:R-:W-:Y:S01]  /*09a0*/  ULDC.64 UR14, c[0x0][0x118] ;  /* 0x00004600000e7ab9 */ /* 0x000fe20000000a00 */
[----:B------:R-:W-:Y:S01]  /*09b0*/  CS2R R20, SRZ ;  /* 0x0000000000147805 */ /* 0x000fe2000001ff00 */
[----:B------:R-:W-:Y:S01]  /*09c0*/  CS2R R18, SRZ ;  /* 0x0000000000127805 */ /* 0x000fe2000001ff00 */
[----:B------:R-:W-:Y:S01]  /*09d0*/  CS2R R126, SRZ ;  /* 0x00000000007e7805 */ /* 0x000fe2000001ff00 */
[----:B------:R-:W-:Y:S01]  /*09e0*/  IMAD R133, R0, UR8, R9 ;  /* 0x0000000800857c24 */ /* 0x000fe2000f8e0209 */
[----:B------:R-:W-:Y:S01]  /*09f0*/  CS2R R124, SRZ ;  /* 0x00000000007c7805 */ /* 0x000fe2000001ff00 */
[----:B------:R-:W-:Y:S01]  /*0a00*/  CS2R R130, SRZ ;  /* 0x0000000000827805 */ /* 0x000fe2000001ff00 */
[----:B------:R-:W-:Y:S01]  /*0a10*/  CS2R R128, SRZ ;  /* 0x0000000000807805 */ /* 0x000fe2000001ff00 */
[----:B------:R-:W-:Y:S01]  /*0a20*/  IMAD.IADD R0, R133, 0x1, R0 ;  /* 0x0000000185007824 */ /* 0x000fe200078e0200 */
[----:B------:R1:W-:Y:S01]  /*0a30*/  STL [R1], R133 ;  /* 0x0000008501007387 */ /* 0x0003e20000100800 */
        /* <DEDUP_REMOVED lines=63> */
[----:B-1----:R-:W-:Y:S02]  /*0e30*/  ISETP.NE.U32.AND P1, PT, RZ, c[0x0][0x340], PT ;  /* 0x0000d000ff007a0c */ /* 0x002fe40003f25070 */
[----:B------:R-:W-:Y:S01]  /*0e40*/  SHF.R.S32.HI R126, RZ, 0x1f, R132 ;  /* 0x0000001fff7e7819 */ /* 0x000fe20000011484 */
[----:B------:R-:W-:Y:S01]  /*0e50*/  USHF.R.S32.HI UR8, URZ, 0x1f, UR10 ;  /* 0x0000001f3f087899 */ /* 0x000fe2000801140a */
[----:B------:R-:W-:Y:S01]  /*0e60*/  ISETP.NE.AND.EX P1, PT, RZ, c[0x0][0x344], PT, P1 ;  /* 0x0000d100ff007a0c */ /* 0x000fe20003f25310 */
[----:B------:R-:W-:-:S12]  /*0e70*/  ULDC.64 UR4, c[0x0][0x1b8] ;  /* 0x00006e0000047ab9 */ /* 0x000fd80000000a00 */
[----:B------:R-:W-:-:S04]  /*0e80*/  @P1 IMAD.MOV.U32 R2, RZ, RZ, 0x4 ;  /* 0x00000004ff021424 */ /* 0x000fc800078e00ff */
[----:B------:R-:W-:-:S05]  /*0e90*/  @P1 IMAD.WIDE R2, R25, R2, c[0x0][0x340] ;  /* 0x0000d00019021625 */ /* 0x000fca00078e0202 */
[----:B------:R1:W2:Y:S01]  /*0ea0*/  @P1 LDG.E R18, [R2.64] ;  /* 0x0000000e02121981 */ /* 0x0002a2000c1e1900 */
[----:B------:R-:W-:Y:S01]  /*0eb0*/  PLOP3.LUT P2, PT, PT, PT, UP3, 0x80, 0x0 ;  /* 0x000000000000781c */ /* 0x000fe20003f4f038 */
[----:B------:R-:W-:Y:S01]  /*0ec0*/  UIMAD.WIDE.U32 UR6, UR10, UR4, URZ ;  /* 0x000000040a0672a5 */ /* 0x000fe2000f8e003f */
[----:B------:R-:W-:Y:S01]  /*0ed0*/  PLOP3.LUT P0, PT, PT, PT, UP3, 0x80, 0x0 ;  /* 0x000000000000781c */ /* 0x000fe20003f0f038 */
[----:B------:R-:W-:Y:S01]  /*0ee0*/  UIMAD UR4, UR8, UR4, URZ ;  /* 0x00000004080472a4 */ /* 0x000fe2000f8e023f */
[----:B------:R-:W-:Y:S01]  /*0ef0*/  SHF.R.S32.HI R24, RZ, 0x1f, R25 ;  /* 0x0000001fff187819 */ /* 0x000fe20000011419 */
[----:B------:R-:W-:Y:S01]  /*0f00*/  BSSY B0, `(.L_x_435) ;  /* 0x0000075000007945 */ /* 0x000fe20003800000 */
[----:B------:R-:W-:Y:S01]  /*0f10*/  LEA.HI R23, R126, R132, RZ, 0x4 ;  /* 0x000000847e177211 */ /* 0x000fe200078f20ff */
[----:B------:R-:W-:Y:S02]  /*0f20*/  UIMAD UR4, UR10, UR5, UR4 ;  /* 0x000000050a0472a4 */ /* 0x000fe4000f8e0204 */
[----:B------:R-:W-:-:S02]  /*0f30*/  IMAD R12, R24, c[0x0][0x1c0], RZ ;  /* 0x00007000180c7a24 */ /* 0x000fc400078e02ff */
[----:B------:R-:W-:Y:S02]  /*0f40*/  UIADD3 UR4, UR7, UR4, URZ ;  /* 0x0000000407047290 */ /* 0x000fe4000fffe03f */
[C---:B------:R-:W-:Y:S01]  /*0f50*/  IMAD R12, R25.reuse, c[0x0][0x1c4], R12 ;  /* 0x00007100190c7a24 */ /* 0x040fe200078e020c */
[----:B-1----:R-:W-:Y:S02]  /*0f60*/  LEA.HI R2, R126, R132, RZ, 0x3 ;  /* 0x000000847e027211 */ /* 0x002fe400078f18ff */
[----:B------:R-:W-:Y:S01]  /*0f70*/  MOV R3, UR7 ;  /* 0x0000000700037c02 */ /* 0x000fe20008000f00 */
[----:B------:R-:W-:Y:S01]  /*0f80*/  IMAD.U32 R3, RZ, RZ, UR4 ;  /* 0x00000004ff037e24 */ /* 0x000fe2000f8e00ff */
[----:B------:R-:W-:Y:S01]  /*0f90*/  LOP3.LUT R0, R2, 0xfffffff8, RZ, 0xc0, !PT ;  /* 0xfffffff802007812 */ /* 0x000fe200078ec0ff */
[----:B------:R-:W-:Y:S01]  /*0fa0*/  ULDC.64 UR4, c[0x0][0x210] ;  /* 0x0000840000047ab9 */ /* 0x000fe20000000a00 */
[----:B------:R-:W-:Y:S01]  /*0fb0*/  SHF.R.S32.HI R19, RZ, 0x3, R2 ;  /* 0x00000003ff137819 */ /* 0x000fe20000011402 */
[----:B------:R-:W-:Y:S01]  /*0fc0*/  IMAD.U32 R2, RZ, RZ, UR6 ;  /* 0x00000006ff027e24 */ /* 0x000fe2000f8e00ff */
[----:B------:R-:W-:Y:S01]  /*0fd0*/  ULDC.64 UR6, c[0x0][0x1e8] ;  /* 0x00007a0000067ab9 */ /* 0x000fe20000000a00 */
[----:B------:R-:W-:Y:S01]  /*0fe0*/  IMAD.IADD R26, R132, 0x1, -R0 ;  /* 0x00000001841a7824 */ /* 0x000fe200078e0a00 */
[----:B------:R-:W-:Y:S01]  /*0ff0*/  SHF.R.S32.HI R4, RZ, 0x1f, R19 ;  /* 0x0000001fff047819 */ /* 0x000fe20000011413 */
[----:B------:R-:W-:Y:S01]  /*1000*/  IMAD.WIDE.U32 R2, R25, c[0x0][0x1c0], R2 ;  /* 0x0000700019027a25 */ /* 0x000fe200078e0002 */
[----:B------:R-:W-:-:S02]  /*1010*/  UIMAD UR6, UR8, UR6, URZ ;  /* 0x00000006080672a4 */ /* 0x000fc4000f8e023f */
[C---:B------:R-:W-:Y:S01]  /*1020*/  SHF.L.U32 R10, R26.reuse, 0x3, RZ ;  /* 0x000000031a0a7819 */ /* 0x040fe200000006ff */
[----:B------:R-:W-:Y:S01]  /*1030*/  IMAD R0, R26, 0x10, R19 ;  /* 0x000000101a007824 */ /* 0x000fe200078e0213 */
[----:B------:R-:W-:Y:S01]  /*1040*/  UIMAD UR4, UR8, UR4, URZ ;  /* 0x00000004080472a4 */ /* 0x000fe2000f8e023f */
[----:B------:R-:W-:Y:S01]  /*1050*/  IMAD R5, R4, c[0x0][0x1e0], RZ ;  /* 0x0000780004057a24 */ /* 0x000fe200078e02ff */
[----:B------:R-:W-:Y:S01]  /*1060*/  SHF.R.S32.HI R11, RZ, 0x1f, R10 ;  /* 0x0000001fff0b7819 */ /* 0x000fe2000001140a */
[----:B------:R-:W-:Y:S01]  /*1070*/  IMAD.IADD R3, R3, 0x1, R12 ;  /* 0x0000000103037824 */ /* 0x000fe200078e020c */
[----:B------:R-:W-:Y:S01]  /*1080*/  IADD3 R9, R0, UR17, RZ ;  /* 0x0000001100097c10 */ /* 0x000fe2000fffe0ff */
[C---:B------:R-:W-:Y:S01]  /*1090*/  IMAD R14, R19.reuse, c[0x0][0x1e4], R5 ;  /* 0x00007900130e7a24 */ /* 0x040fe200078e0205 */
[----:B------:R-:W-:Y:S01]  /*10a0*/  UIMAD UR6, UR10, UR7, UR6 ;  /* 0x000000070a0672a4 */ /* 0x000fe2000f8e0206 */
[----:B------:R-:W-:Y:S01]  /*10b0*/  IMAD.WIDE.U32 R6, R19, c[0x0][0x1e0], R10 ;  /* 0x0000780013067a25 */ /* 0x000fe200078e000a */
[----:B------:R-:W-:Y:S01]  /*10c0*/  UIMAD UR4, UR10, UR5, UR4 ;  /* 0x000000050a0472a4 */ /* 0x000fe2000f8e0204 */
[----:B------:R-:W-:-:S02]  /*10d0*/  ISETP.GE.AND P4, PT, R10, c[0x0][0x1d4], PT ;  /* 0x000075000a007a0c */ /* 0x000fc40003f86270 */
[----:B------:R-:W-:Y:S01]  /*10e0*/  @P2 IMAD.HI.U32 R0, R9, c[0x0][0x2c8], RZ ;  /* 0x0000b20009002a27 */ /* 0x000fe200078e00ff */
[----:B------:R-:W-:-:S03]  /*10f0*/  ULDC UR5, c[0x0][0x2c4] ;  /* 0x0000b10000057ab9 */ /* 0x000fc60000000800 */
[--C-:B------:R-:W-:Y:S01]  /*1100*/  IMAD.MOV.U32 R8, RZ, RZ, R9.reuse ;  /* 0x000000ffff087224 */ /* 0x100fe200078e0009 */
[----:B------:R-:W-:Y:S01]  /*1110*/  @P0 SHF.R.U32.HI R8, RZ, c[0x0][0x2cc], R0 ;  /* 0x0000b300ff080a19 */ /* 0x000fe20000011600 */
[----:B------:R-:W-:Y:S02]  /*1120*/  IMAD.SHL.U32 R0, R19, 0x40, RZ ;  /* 0x0000004013007824 */ /* 0x000fe400078e00ff */
[----:B------:R-:W-:Y:S02]  /*1130*/  IMAD.IADD R7, R7, 0x1, R14 ;  /* 0x0000000107077824 */ /* 0x000fe400078e020e */
[----:B------:R-:W-:Y:S01]  /*1140*/  IMAD.MOV R12, RZ, RZ, -R8 ;  /* 0x000000ffff0c7224 */ /* 0x000fe200078e0a08 */
[----:B------:R-:W-:Y:S01]  /*1150*/  LOP3.LUT R0, R0, 0x1c0, RZ, 0xc0, !PT ;  /* 0x000001c000007812 */ /* 0x000fe200078ec0ff */
[----:B------:R-:W-:Y:S02]  /*1160*/  IMAD R4, R4, c[0x0][0x208], RZ ;  /* 0x0000820004047a24 */ /* 0x000fe400078e02ff */
[----:B------:R-:W-:Y:S01]  /*1170*/  IMAD R12, R12, c[0x0][0x2c4], R9 ;  /* 0x0000b1000c0c7a24 */ /* 0x000fe200078e0209 */
[----:B------:R-:W-:Y:S01]  /*1180*/  LOP3.LUT R13, R0, 0x38, R10, 0xf8, !PT ;  /* 0x00000038000d7812 */ /* 0x000fe200078ef80a */
[----:B------:R-:W-:Y:S01]  /*1190*/  IMAD.WIDE.U32 R2, R8, c[0x0][0x1b0], R2 ;  /* 0x00006c0008027a25 */ /* 0x000fe200078e0002 */
[----:B------:R-:W-:-:S03]  /*11a0*/  SHF.R.U32.HI R0, RZ, 0x3, R0 ;  /* 0x00000003ff007819 */ /* 0x000fc60000011600 */
[----:B------:R-:W-:Y:S01]  /*11b0*/  IMAD R15, R19, c[0x0][0x20c], R4 ;  /* 0x00008300130f7a24 */ /* 0x000fe200078e0204 */
[----:B------:R-:W-:Y:S01]  /*11c0*/  LOP3.LUT R20, R13, R0, RZ, 0x3c, !PT ;  /* 0x000000000d147212 */ /* 0x000fe200078e3cff */
[----:B------:R-:W-:Y:S01]  /*11d0*/  IMAD.U32 R0, RZ, RZ, UR10 ;  /* 0x0000000aff007e24 */ /* 0x000fe2000f8e00ff */
[----:B------:R-:W-:Y:S01]  /*11e0*/  SHF.R.S32.HI R13, RZ, 0x1f, R8 ;  /* 0x0000001fff0d7819 */ /* 0x000fe20000011408 */
[----:B------:R-:W-:-:S04]  /*11f0*/  IMAD.WIDE.U32 R4, R19, c[0x0][0x208], R10 ;  /* 0x0000820013047a25 */ /* 0x000fc800078e000a */
[----:B------:R-:W-:Y:S01]  /*1200*/  IMAD.WIDE.U32 R6, R0, c[0x0][0x1e8], R6 ;  /* 0x00007a0000067a25 */ /* 0x000fe200078e0006 */
[----:B------:R-:W-:Y:S02]  /*1210*/  LOP3.LUT R0, R23, 0xfffffff0, RZ, 0xc0, !PT ;  /* 0xfffffff017007812 */ /* 0x000fe400078ec0ff */
[----:B------:R-:W-:Y:S01]  /*1220*/  IADD3 R5, R5, R15, RZ ;  /* 0x0000000f05057210 */ /* 0x000fe20007ffe0ff */
[----:B------:R-:W-:Y:S01]  /*1230*/  IMAD R9, R13, c[0x0][0x1b0], RZ ;  /* 0x00006c000d097a24 */ /* 0x000fe200078e02ff */
[----:B------:R-:W-:Y:S01]  /*1240*/  IADD3 R7, R7, UR6, RZ ;  /* 0x0000000607077c10 */ /* 0x000fe2000fffe0ff */
[----:B------:R-:W-:Y:S01]  /*1250*/  IMAD.IADD R0, R132, 0x1, -R0 ;  /* 0x0000000184007824 */ /* 0x000fe200078e0a00 */
[----:B------:R-:W-:Y:S01]  /*1260*/  IADD3 R15, R19, UR17, RZ ;  /* 0x00000011130f7c10 */ /* 0x000fe2000fffe0ff */
[----:B------:R-:W-:Y:S01]  /*1270*/  IMAD R9, R8, c[0x0][0x1b4], R9 ;  /* 0x00006d0008097a24 */ /* 0x000fe200078e0209 */
[----:B------:R-:W-:Y:S01]  /*1280*/  SHF.R.S32.HI R8, RZ, 0x1f, R12 ;  /* 0x0000001fff087819 */ /* 0x000fe2000001140c */
[----:B------:R-:W-:-:S02]  /*1290*/  IMAD.U32 R13, RZ, RZ, UR10 ;  /* 0x0000000aff0d7e24 */ /* 0x000fc4000f8e00ff */
[----:B------:R-:W-:Y:S01]  /*12a0*/  IMAD.SHL.U32 R14, R26, 0x8, RZ ;  /* 0x000000081a0e7824 */ /* 0x000fe200078e00ff */
[----:B------:R-:W-:Y:S01]  /*12b0*/  IADD3 R3, R3, R9, RZ ;  /* 0x0000000903037210 */ /* 0x000fe20007ffe0ff */
[----:B------:R-:W-:Y:S01]  /*12c0*/  IMAD R8, R8, c[0x0][0x1a8], RZ ;  /* 0x00006a0008087a24 */ /* 0x000fe200078e02ff */
[----:B------:R-:W-:Y:S01]  /*12d0*/  SHF.R.S32.HI R9, RZ, 0x1f, R0 ;  /* 0x0000001fff097819 */ /* 0x000fe20000011400 */
[----:B------:R-:W-:Y:S01]  /*12e0*/  IMAD.WIDE.U32 R4, R13, c[0x0][0x210], R4 ;  /* 0x000084000d047a25 */ /* 0x000fe200078e0004 */
[----:B------:R-:W-:Y:S02]  /*12f0*/  ISETP.GE.AND P6, PT, R14, c[0x0][0x198], PT ;  /* 0x000066000e007a0c */ /* 0x000fe40003fc6270 */
        /* <DEDUP_REMOVED lines=13> */
[----:B------:R1:W3:Y:S01]  /*13d0*/  SHFL.IDX PT, R8, R17, RZ, 0x181f ;  /* 0x00181fff11087589 */ /* 0x0002e200000e0000 */
[----:B------:R-:W-:Y:S01]  /*13e0*/  ISETP.GE.AND P5, PT, R15, UR4, PT ;  /* 0x000000040f007c0c */ /* 0x000fe2000bfa6270 */
[----:B------:R-:W-:Y:S01]  /*13f0*/  IMAD.SHL.U32 R13, R13, 0x8, RZ ;  /* 0x000000080d0d7824 */ /* 0x000fe200078e00ff */
[----:B------:R-:W-:-:S04]  /*1400*/  LEA.HI.X R16, R2, c[0x0][0x164], R0, 0x1, P0 ;  /* 0x0000590002107a11 */ /* 0x000fc800000f0c00 */
[----:B------:R-:W-:Y:S01]  /*1410*/  LOP3.LUT R13, R20, 0xfffffe00, R13, 0xf8, !PT ;  /* 0xfffffe00140d7812 */ /* 0x000fe200078ef80d */
[----:B------:R1:W4:Y:S01]  /*1420*/  SHFL.IDX PT, R9, R16, RZ, 0x181f ;  /* 0x00181fff10097589 */ /* 0x00032200000e0000 */
[----:B--2---:R-:W-:Y:S01]  /*1430*/  @P1 SHF.R.S32.HI R3, RZ, 0x1f, R18 ;  /* 0x0000001fff031819 */ /* 0x004fe20000011412 */
[----:B------:R-:W-:Y:S02]  /*1440*/  @!P1 IMAD.MOV.U32 R3, RZ, RZ, R24 ;  /* 0x000000ffff039224 */ /* 0x000fe400078e0018 */
[----:B------:R-:W-:Y:S01]  /*1450*/  @P1 IMAD.MOV.U32 R2, RZ, RZ, R18 ;  /* 0x000000ffff021224 */ /* 0x000fe200078e0012 */
[----:B------:R-:W-:Y:S01]  /*1460*/  @!P1 MOV R2, R25 ;  /* 0x0000001900029202 */ /* 0x000fe20000000f00 */
[C---:B------:R-:W-:Y:S01]  /*1470*/  IMAD R12, R3.reuse, c[0x0][0x1f0], RZ ;  /* 0x00007c00030c7a24 */ /* 0x040fe200078e02ff */
[----:B------:R-:W-:Y:S01]  /*1480*/  IADD3 R18, R14, 0x40, RZ ;  /* 0x000000400e127810 */ /* 0x000fe20007ffe0ff */
[----:B------:R-:W-:Y:S01]  /*1490*/  IMAD R0, R3, c[0x0][0x218], RZ ;  /* 0x0000860003007a24 */ /* 0x000fe200078e02ff */
[----:B------:R-:W-:Y:S01]  /*14a0*/  MOV R25, 0x20 ;  /* 0x0000002000197802 */ /* 0x000fe20000000f00 */
[----:B------:R-:W-:Y:S01]  /*14b0*/  IMAD R12, R2, c[0x0][0x1f4], R12 ;  /* 0x00007d00020c7a24 */ /* 0x000fe200078e020c */
[----:B------:R-:W-:Y:S01]  /*14c0*/  ISETP.GE.AND P0, PT, R18, c[0x0][0x198], PT ;  /* 0x0000660012007a0c */ /* 0x000fe20003f06270 */
[----:B------:R-:W-:-:S02]  /*14d0*/  IMAD R0, R2, c[0x0][0x21c], R0 ;  /* 0x0000870002007a24 */ /* 0x000fc400078e0200 */
[----:B------:R-:W-:Y:S01]  /*14e0*/  IMAD.WIDE.U32 R30, R2, c[0x0][0x1f0], R6 ;  /* 0x00007c00021e7a25 */ /* 0x000fe200078e0006 */
[----:B------:R-:W-:-:S03]  /*14f0*/  R2P PR, R21, 0x6 ;  /* 0x0000000615007804 */ /* 0x000fc60000000000 */
[----:B------:R-:W-:Y:S01]  /*1500*/  IMAD.WIDE.U32 R78, R2, c[0x0][0x218], R4 ;  /* 0x00008600024e7a25 */ /* 0x000fe200078e0004 */
[----:B------:R-:W-:Y:S01]  /*1510*/  IADD3 R33, R31, R12, RZ ;  /* 0x0000000c1f217210 */ /* 0x000fe20007ffe0ff */
[----:B------:R1:W-:Y:S01]  /*1520*/  STL.64 [R1+0x40], R30 ;  /* 0x0000401e01007387 */ /* 0x0003e20000100a00 */
[----:B------:R-:W-:Y:S01]  /*1530*/  SEL R2, R25, 0xffffffe0, !P2 ;  /* 0xffffffe019027807 */ /* 0x000fe20005000000 */
[----:B------:R-:W-:Y:S02]  /*1540*/  IMAD.IADD R29, R79, 0x1, R0 ;  /* 0x000000014f1d7824 */ /* 0x000fe400078e0200 */
[----:B------:R1:W-:Y:S01]  /*1550*/  STL.64 [R1+0x48], R78 ;  /* 0x0000484e01007387 */ /* 0x0003e20000100a00 */
[----:B------:R-:W-:-:S03]  /*1560*/  IMAD.MOV.U32 R24, RZ, RZ, 0x10 ;  /* 0x00000010ff187424 */ /* 0x000fc600078e00ff */
[----:B------:R1:W-:Y:S02]  /*1570*/  STL [R1+0x34], R29 ;  /* 0x0000341d01007387 */ /* 0x0003e40000100800 */
[----:B------:R-:W-:Y:S02]  /*1580*/  SEL R3, R24, 0xfffffff0, !P1 ;  /* 0xfffffff018037807 */ /* 0x000fe40004800000 */
[----:B------:R1:W-:Y:S01]  /*1590*/  STL [R1+0x3c], R33 ;  /* 0x00003c2101007387 */ /* 0x0003e20000100800 */
[----:B------:R-:W-:Y:S05]  /*15a0*/  @P5 BRA `(.L_x_436) ;  /* 0x000000a000005947 */ /* 0x000fea0003800000 */
[----:B---34-:R-:W-:Y:S02]  /*15b0*/  SHF.R.S32.HI R0, RZ, 0x1f, R18 ;  /* 0x0000001fff007819 */ /* 0x018fe40000011412 */
[----:B------:R-:W-:Y:S02]  /*15c0*/  LEA R4, P1, R14, R8, 0x1 ;  /* 0x000000080e047211 */ /* 0x000fe400078208ff */
[----:B------:R-:W-:Y:S02]  /*15d0*/  LEA.HI R0, R0, R18, RZ, 0x3 ;  /* 0x0000001200007211 */ /* 0x000fe400078f18ff */
[----:B------:R-:W-:-:S02]  /*15e0*/  LEA.HI.X R5, R14, R9, R11, 0x1, P1 ;  /* 0x000000090e057211 */ /* 0x000fc400008f0c0b */
[----:B------:R-:W-:Y:S01]  /*15f0*/  LOP3.LUT R6, R0, 0xfffffff8, RZ, 0xc0, !PT ;  /* 0xfffffff800067812 */ /* 0x000fe200078ec0ff */
[----:B------:R-:W-:-:S04]  /*1600*/  IMAD.SHL.U32 R0, R13, 0x2, RZ ;  /* 0x000000020d007824 */ /* 0x000fc800078e00ff */
[----:B------:R-:W-:Y:S01]  /*1610*/  IMAD.WIDE R8, R6, 0x2, R8 ;  /* 0x0000000206087825 */ /* 0x000fe200078e0208 */
[----:B------:R-:W-:Y:S01]  /*1620*/  @!PT LDS RZ, [RZ] ;  /* 0x00000000fffff984 */ /* 0x000fe20000000800 */
[----:B------:R2:W-:Y:S04]  /*1630*/  LDGSTS.E.BYPASS.LTC128B.128 [R0+0x6100], [R4.64], !P6 ;  /* 0x0610000004007fae */ /* 0x0005e8000f101d4e */
[----:B------:R2:W-:Y:S02]  /*1640*/  LDGSTS.E.BYPASS.LTC128B.128 [R0+0xa100], [R8.64], !P0 ;  /* 0x0a10000008007fae */ /* 0x0005e4000c101d4e */
.L_x_436:
[----:B---34-:R-:W-:Y:S05]  /*1650*/  BSYNC B0 ;  /* 0x0000000000007941 */ /* 0x018fea0003800000 */
.L_x_435:
[----:B--2---:R-:W-:Y:S01]  /*1660*/  IADD3 R0, R15, 0x10, RZ ;  /* 0x000000100f007810 */ /* 0x004fe20007ffe0ff */
[----:B------:R2:W3:Y:S01]  /*1670*/  SHFL.IDX PT, R5, R16, 0x1, 0x181f ;  /* 0x00381f0010057f89 */ /* 0x0004e200000e0000 */
[----:B------:R-:W-:Y:S02]  /*1680*/  BSSY B0, `(.L_x_437) ;  /* 0x000000e000007945 */ /* 0x000fe40003800000 */
[----:B------:R-:W-:Y:S01]  /*1690*/  ISETP.GE.AND P1, PT, R0, UR4, PT ;  /* 0x0000000400007c0c */ /* 0x000fe2000bf26270 */
[----:B------:R2:W4:-:S12]  /*16a0*/  SHFL.IDX PT, R4, R17, 0x1, 0x181f ;  /* 0x00381f0011047f89 */ /* 0x00051800000e0000 */
[----:B------:R-:W-:Y:S05]  /*16b0*/  @P1 BRA `(.L_x_438) ;  /* 0x000000a000001947 */ /* 0x000fea0003800000 */
[----:B------:R-:W-:Y:S02]  /*16c0*/  SHF.R.S32.HI R0, RZ, 0x1f, R18 ;  /* 0x0000001fff007819 */ /* 0x000fe40000011412 */
[----:B----4-:R-:W-:Y:S02]  /*16d0*/  LEA R6, P1, R14, R4, 0x1 ;  /* 0x000000040e067211 */ /* 0x010fe400078208ff */
        /* <DEDUP_REMOVED lines=8> */
.L_x_438:
[----:B------:R-:W-:Y:S05]  /*1760*/  BSYNC B0 ;  /* 0x0000000000007941 */ /* 0x000fea0003800000 */
.L_x_437:
[----:B---3--:R-:W-:Y:S01]  /*1770*/  IADD3 R0, R15, 0x20, RZ ;  /* 0x000000200f007810 */ /* 0x008fe20007ffe0ff */
[----:B------:R3:W1:Y:S01]  /*1780*/  SHFL.IDX PT, R5, R16, 0x2, 0x181f ;  /* 0x00581f0010057f89 */ /* 0x00066200000e0000 */
[----:B------:R-:W-:Y:S02]  /*1790*/  BSSY B0, `(.L_x_439) ;  /* 0x000000e000007945 */ /* 0x000fe40003800000 */
[----:B------:R-:W-:Y:S01]  /*17a0*/  ISETP.GE.AND P1, PT, R0, UR4, PT ;  /* 0x0000000400007c0c */ /* 0x000fe2000bf26270 */
[----:B----4-:R3:W4:-:S12]  /*17b0*/  SHFL.IDX PT, R4, R17, 0x2, 0x181f ;  /* 0x00581f0011047f89 */ /* 0x01071800000e0000 */
[----:B------:R-:W-:Y:S05]  /*17c0*/  @P1 BRA `(.L_x_440) ;  /* 0x000000a000001947 */ /* 0x000fea0003800000 */
[----:B------:R-:W-:Y:S02]  /*17d0*/  SHF.R.S32.HI R0, RZ, 0x1f, R18 ;  /* 0x0000001fff007819 */ /* 0x000fe40000011412 */
[----:B----4-:R-:W-:Y:S02]  /*17e0*/  LEA R6, P1, R14, R4, 0x1 ;  /* 0x000000040e067211 */ /* 0x010fe400078208ff */
        /* <DEDUP_REMOVED lines=8> */
.L_x_440:
[----:B------:R-:W-:Y:S05]  /*1870*/  BSYNC B0 ;  /* 0x0000000000007941 */ /* 0x000fea0003800000 */
.L_x_439:
[----:B-1----:R-:W-:Y:S01]  /*1880*/  IADD3 R0, R15, 0x30, RZ ;  /* 0x000000300f007810 */ /* 0x002fe20007ffe0ff */
[----:B------:R1:W2:Y:S01]  /*1890*/  SHFL.IDX PT, R5, R16, 0x3, 0x181f ;  /* 0x00781f0010057f89 */ /* 0x0002a200000e0000 */
[----:B------:R-:W-:Y:S02]  /*18a0*/  BSSY B0, `(.L_x_441) ;  /* 0x000000e000007945 */ /* 0x000fe40003800000 */
[----:B------:R-:W-:Y:S01]  /*18b0*/  ISETP.GE.AND P1, PT, R0, UR4, PT ;  /* 0x0000000400007c0c */ /* 0x000fe2000bf26270 */
[----:B----4-:R1:W4:-:S12]  /*18c0*/  SHFL.IDX PT, R4, R17, 0x3, 0x181f ;  /* 0x00781f0011047f89 */ /* 0x01031800000e0000 */
[----:B------:R-:W-:Y:S05]  /*18d0*/  @P1 BRA `(.L_x_442) ;  /* 0x000000a000001947 */ /* 0x000fea0003800000 */
[----:B------:R-:W-:Y:S02]  /*18e0*/  SHF.R.S32.HI R0, RZ, 0x1f, R18 ;  /* 0x0000001fff007819 */ /* 0x000fe40000011412 */
[----:B----4-:R-:W-:Y:S02]  /*18f0*/  LEA R6, P1, R14, R4, 0x1 ;  /* 0x000000040e067211 */ /* 0x010fe400078208ff */
        /* <DEDUP_REMOVED lines=8> */
.L_x_442:
[----:B------:R-:W-:Y:S05]  /*1980*/  BSYNC B0 ;  /* 0x0000000000007941 */ /* 0x000fea0003800000 */
.L_x_441:
[----:B--2---:R-:W-:Y:S01]  /*1990*/  IADD3 R0, R15, 0x40, RZ ;  /* 0x000000400f007810 */ /* 0x004fe20007ffe0ff */
        /* <DEDUP_REMOVED lines=15> */
.L_x_444:
[----:B------:R-:W-:Y:S05]  /*1a90*/  BSYNC B0 ;  /* 0x0000000000007941 */ /* 0x000fea0003800000 */
.L_x_443:
        /* <DEDUP_REMOVED lines=16> */
.L_x_446:
[----:B------:R-:W-:Y:S05]  /*1ba0*/  BSYNC B0 ;  /* 0x0000000000007941 */ /* 0x000fea0003800000 */
.L_x_445:
        /* <DEDUP_REMOVED lines=16> */
.L_x_448:
[----:B------:R-:W-:Y:S05]  /*1cb0*/  BSYNC B0 ;  /* 0x0000000000007941 */ /* 0x000fea0003800000 */
.L_x_447:
[----:B-1--4-:R-:W1:Y:S01]  /*1cc0*/  SHFL.IDX PT, R4, R17, 0x7, 0x181f ;  /* 0x00f81f0011047f89 */ /* 0x012e6200000e0000 */
[----:B------:R-:W-:Y:S01]  /*1cd0*/  IADD3 R0, R15, 0x70, RZ ;  /* 0x000000700f007810 */ /* 0x000fe20007ffe0ff */
[----:B------:R-:W-:Y:S01]  /*1ce0*/  IMAD.MOV.U32 R8, RZ, RZ, 0x30 ;  /* 0x00000030ff087424 */ /* 0x000fe200078e00ff */
[----:B------:R-:W-:Y:S01]  /*1cf0*/  IADD3 R122, R242, -0x1, RZ ;  /* 0xfffffffff27a7810 */ /* 0x000fe20007ffe0ff */
[----:B------:R-:W4:Y:S01]  /*1d00*/  SHFL.IDX PT, R5, R16, 0x7, 0x181f ;  /* 0x00f81f0010057f89 */ /* 0x000f2200000e0000 */
[----:B------:R-:W-:Y:S01]  /*1d10*/  ISETP.GE.AND P1, PT, R0, UR4, PT ;  /* 0x0000000400007c0c */ /* 0x000fe2000bf26270 */
[----:B------:R-:W-:Y:S01]  /*1d20*/  IMAD R24, R242, -0x30, R8 ;  /* 0xffffffd0f2187824 */ /* 0x000fe200078e0208 */
[----:B------:R-:W-:Y:S01]  /*1d30*/  SHF.R.S32.HI R27, RZ, 0x1f, R122 ;  /* 0x0000001fff1b7819 */ /* 0x000fe2000001147a */
[----:B------:R-:W-:Y:S01]  /*1d40*/  IMAD.SHL.U32 R243, R13, 0x2, RZ ;  /* 0x000000020df37824 */ /* 0x000fe200078e00ff */
[----:B------:R-:W-:Y:S01]  /*1d50*/  ULDC.64 UR6, c[0x0][0x1e0] ;  /* 0x0000780000067ab9 */ /* 0x000fe20000000a00 */
[----:B------:R-:W-:Y:S01]  /*1d60*/  IMAD R9, R8, c[0x0][0x1e4], RZ ;  /* 0x0000790008097a24 */ /* 0x000fe200078e02ff */
[----:B------:R-:W-:Y:S01]  /*1d70*/  IADD3 R25, R24, c[0x0][0x1d0], -R19 ;  /* 0x0000740018197a10 */ /* 0x000fe20007ffe813 */
[----:B------:R-:W-:Y:S01]  /*1d80*/  IMAD.WIDE.U32 R128, R8, c[0x0][0x1e0], RZ ;  /* 0x0000780008807a25 */ /* 0x000fe200078e00ff */
[----:B------:R-:W-:Y:S01]  /*1d90*/  UIMAD.WIDE.U32 UR12, UR6, 0x20, URZ ;  /* 0x00000020060c78a5 */ /* 0x000fe2000f8e003f */
[----:B------:R-:W-:Y:S01]  /*1da0*/  LEA.HI R124, R126, R132, RZ, 0x5 ;  /* 0x000000847e7c7211 */ /* 0x000fe200078f28ff */
[----:B------:R-:W-:Y:S01]  /*1db0*/  USHF.L.U32 UR8, UR7, 0x5, URZ ;  /* 0x0000000507087899 */ /* 0x000fe2000800063f */
[----:B------:R-:W-:Y:S01]  /*1dc0*/  IMAD.IADD R125, R129, 0x1, R9 ;  /* 0x00000001817d7824 */ /* 0x000fe200078e0209 */
[C---:B------:R-:W-:Y:S01]  /*1dd0*/  ISETP.GE.AND P5, PT, R25.reuse, 0x11, PT ;  /* 0x000000111900780c */ /* 0x040fe20003fa6270 */
[----:B------:R-:W-:Y:S01]  /*1de0*/  IMAD.MOV.U32 R130, RZ, RZ, R32 ;  /* 0x000000ffff827224 */ /* 0x000fe200078e0020 */
[----:B------:R-:W-:Y:S01]  /*1df0*/  @!P1 SHF.R.S32.HI R0, RZ, 0x1f, R18 ;  /* 0x0000001fff009819 */ /* 0x000fe20000011412 */
[----:B------:R-:W-:Y:S01]  /*1e00*/  IMAD.MOV.U32 R131, RZ, RZ, R33 ;  /* 0x000000ffff837224 */ /* 0x000fe200078e0021 */
[----:B------:R-:W-:Y:S01]  /*1e10*/  UIADD3 UR8, UR13, UR8, URZ ;  /* 0x000000080d087290 */ /* 0x000fe2000fffe03f */
[----:B------:R-:W-:Y:S01]  /*1e20*/  IMAD.MOV.U32 R130, RZ, RZ, R30 ;  /* 0x000000ffff827224 */ /* 0x000fe200078e001e */
[----:B------:R-:W-:Y:S01]  /*1e30*/  @!P1 LEA.HI R0, R0, R18, RZ, 0x3 ;  /* 0x0000001200009211 */ /* 0x000fe200078f18ff */
[----:B------:R-:W-:Y:S01]  /*1e40*/  IMAD.MOV.U32 R10, RZ, RZ, c[0x0][0x1e0] ;  /* 0x00007800ff0a7624 */ /* 0x000fe200078e00ff */
[----:B-1----:R-:W-:Y:S01]  /*1e50*/  @!P1 LEA R6, P2, R14, R4, 0x1 ;  /* 0x000000040e069211 */ /* 0x002fe200078408ff */
[----:B------:R-:W-:Y:S01]  /*1e60*/  IMAD.MOV.U32 R76, RZ, RZ, R28 ;  /* 0x000000ffff4c7224 */ /* 0x000fe200078e001c */
[----:B------:R-:W-:Y:S01]  /*1e70*/  @!P1 LOP3.LUT R0, R0, 0xfffffff8, RZ, 0xc0, !PT ;  /* 0xfffffff800009812 */ /* 0x000fe200078ec0ff */
[----:B------:R-:W-:Y:S01]  /*1e80*/  IMAD.MOV.U32 R77, RZ, RZ, R29 ;  /* 0x000000ffff4d7224 */ /* 0x000fe200078e001d */
[----:B----4-:R-:W-:Y:S01]  /*1e90*/  @!P1 LEA.HI.X R7, R14, R5, R11, 0x1, P2 ;  /* 0x000000050e079211 */ /* 0x010fe200010f0c0b */
[----:B------:R-:W-:Y:S01]  /*1ea0*/  IMAD.MOV.U32 R76, RZ, RZ, R78 ;  /* 0x000000ffff4c7224 */ /* 0x000fe200078e004e */
[C---:B------:R-:W-:Y:S01]  /*1eb0*/  ISETP.GE.AND P2, PT, R25.reuse, 0x21, PT ;  /* 0x000000211900780c */ /* 0x040fe20003f46270 */
[----:B------:R-:W-:Y:S01]  /*1ec0*/  @!P1 IMAD.WIDE R4, R0, 0x2, R4 ;  /* 0x0000000200049825 */ /* 0x000fe200078e0204 */
[----:B------:R-:W-:Y:S01]  /*1ed0*/  SHF.R.S32.HI R11, RZ, 0x4, R23 ;  /* 0x00000004ff0b7819 */ /* 0x000fe20000011417 */
[----:B------:R-:W-:Y:S01]  /*1ee0*/  @!PT LDS RZ, [RZ] ;  /* 0x00000000fffff984 */ /* 0x000fe20000000800 */
[----:B------:R1:W-:Y:S01]  /*1ef0*/  @!P1 LDGSTS.E.BYPASS.LTC128B.128 [R243+0x9900], [R6.64], !P6 ;  /* 0x0990000006f39fae */ /* 0x0003e2000f101d4e */
[----:B------:R-:W-:Y:S01]  /*1f00*/  ISETP.GE.AND P6, PT, R25, 0x1, PT ;  /* 0x000000011900780c */ /* 0x000fe20003fc6270 */
[----:B------:R-:W-:Y:S01]  /*1f10*/  IMAD R0, R125, R122, RZ ;  /* 0x0000007a7d007224 */ /* 0x000fe200078e02ff */
[----:B------:R-:W-:Y:S01]  /*1f20*/  LEA.HI R12, R23, R11, RZ, 0x1 ;  /* 0x0000000b170c7211 */ /* 0x000fe200078f08ff */
[----:B------:R4:W-:Y:S01]  /*1f30*/  @!P1 LDGSTS.E.BYPASS.LTC128B.128 [R243+0xd900], [R4.64], !P0 ;  /* 0x0d90000004f39fae */ /* 0x0009e2000c101d4e */
[----:B------:R-:W-:Y:S01]  /*1f40*/  SHF.R.S32.HI R123, RZ, 0x5, R124 ;  /* 0x00000005ff7b7819 */ /* 0x000fe2000001147c */
[----:B------:R-:W-:Y:S01]  /*1f50*/  IMAD R0, R27, R128, R0 ;  /* 0x000000801b007224 */ /* 0x000fe200078e0200 */
[----:B------:R-:W-:Y:S01]  /*1f60*/  ULDC.64 UR4, c[0x0][0x208] ;  /* 0x0000820000047ab9 */ /* 0x000fe20000000a00 */
[----:B------:R-:W0:Y:S01]  /*1f70*/  LDGDEPBAR ;  /* 0x00000000000079af */ /* 0x000e220000000000 */
[----:B------:R-:W-:-:S02]  /*1f80*/  USHF.L.U32 UR9, UR4, 0x5, URZ ;  /* 0x0000000504097899 */ /* 0x000fc4000800063f */
[----:B------:R-:W-:Y:S01]  /*1f90*/  UMOV UR11, 0x5 ;  /* 0x00000005000b7882 */ /* 0x000fe20000000000 */
[----:B------:R-:W-:Y:S01]  /*1fa0*/  STL.64 [R1+0x38], R130 ;  /* 0x0000388201007387 */ /* 0x000fe20000100a00 */
[----:B------:R-:W-:-:S03]  /*1fb0*/  USHF.L.U64.HI UR11, UR4, UR11, UR5 ;  /* 0x0000000b040b7299 */ /* 0x000fc60008010205 */
[----:B------:R-:W-:Y:S01]  /*1fc0*/  STL.64 [R1+0x30], R76 ;  /* 0x0000304c01007387 */ /* 0x000fe20000100a00 */
[----:B-1----:R-:W-:Y:S02]  /*1fd0*/  IMAD.MOV.U32 R6, RZ, RZ, c[0x0][0x1e4] ;  /* 0x00007900ff067624 */ /* 0x002fe400078e00ff */
[----:B----4-:R-:W-:-:S04]  /*1fe0*/  IMAD.WIDE.U32 R4, R122, R128, R130 ;  /* 0x000000807a047225 */ /* 0x010fc800078e0082 */
[----:B------:R-:W-:Y:S01]  /*1ff0*/  IMAD.IADD R0, R5, 0x1, R0 ;  /* 0x0000000105007824 */ /* 0x000fe200078e0200 */
[----:B------:R-:W-:Y:S01]  /*2000*/  BAR.SYNC.DEFER_BLOCKING 0x0 ;  /* 0x0000000000007b1d */ /* 0x000fe20000010000 */
[----:B------:R-:W-:Y:S02]  /*2010*/  @P5 LEA R7, P0, R10, R4, 0x4 ;  /* 0x000000040a075211 */ /* 0x000fe400078020ff */
[----:B------:R-:W-:Y:S02]  /*2020*/  @P6 LEA R8, P1, R4, c[0x0][0x1c8], 0x1 ;  /* 0x0000720004086a11 */ /* 0x000fe400078208ff */
[----:B------:R-:W-:Y:S02]  /*2030*/  @P5 LEA.HI.X R10, R10, R0, R6, 0x4, P0 ;  /* 0x000000000a0a5211 */ /* 0x000fe400000f2406 */
[----:B------:R-:W-:Y:S02]  /*2040*/  @P6 LEA.HI.X R9, R4, c[0x0][0x1cc], R0, 0x1, P1 ;  /* 0x0000730004096a11 */ /* 0x000fe400008f0c00 */
[----:B------:R-:W-:-:S02]  /*2050*/  @P5 LEA R6, P0, R7, c[0x0][0x1c8], 0x1 ;  /* 0x0000720007065a11 */ /* 0x000fc400078008ff */
[----:B------:R-:W-:Y:S02]  /*2060*/  @P2 IADD3 R5, P1, R4, UR12, RZ ;  /* 0x0000000c04052c10 */ /* 0x000fe4000ff3e0ff */
[----:B------:R-:W-:Y:S02]  /*2070*/  @P5 LEA.HI.X R7, R7, c[0x0][0x1cc], R10, 0x1, P0 ;  /* 0x0000730007075a11 */ /* 0x000fe400000f0c0a */
[C---:B------:R-:W-:Y:S02]  /*2080*/  @P2 LEA R4, P0, R5.reuse, c[0x0][0x1c8], 0x1 ;  /* 0x0000720005042a11 */ /* 0x040fe400078008ff */
[----:B------:R-:W-:Y:S02]  /*2090*/  @P2 IADD3.X R0, R0, UR8, RZ, P1, !PT ;  /* 0x0000000800002c10 */ /* 0x000fe40008ffe4ff */
[----:B------:R-:W-:Y:S02]  /*20a0*/  LOP3.LUT R10, R12, 0xfffffffe, RZ, 0xc0, !PT ;  /* 0xfffffffe0c0a7812 */ /* 0x000fe400078ec0ff */
[----:B------:R-:W-:Y:S01]  /*20b0*/  @P2 LEA.HI.X R5, R5, c[0x0][0x1cc], R0, 0x1, P0 ;  /* 0x0000730005052a11 */ /* 0x000fe200000f0c00 */
[C---:B------:R-:W-:Y:S01]  /*20c0*/  IMAD.SHL.U32 R0, R26.reuse, 0x40, RZ ;  /* 0x000000401a007824 */ /* 0x040fe200078e00ff */
[----:B------:R-:W-:Y:S01]  /*20d0*/  LOP3.LUT P0, RZ, R26, 0x2, RZ, 0xc0, !PT ;  /* 0x000000021aff7812 */ /* 0x000fe2000780c0ff */
[----:B------:R-:W-:Y:S01]  /*20e0*/  @!PT LDS RZ, [RZ] ;  /* 0x00000000fffff984 */ /* 0x000fe20000000800 */
[----:B------:R-:W-:Y:S01]  /*20f0*/  @!PT LDS RZ, [RZ] ;  /* 0x00000000fffff984 */ /* 0x000fe20000000800 */
[----:B------:R-:W-:Y:S01]  /*2100*/  @!PT LDS RZ, [RZ] ;  /* 0x00000000fffff984 */ /* 0x000fe20000000800 */
[----:B------:R1:W-:Y:S01]  /*2110*/  @P6 LDGSTS.E.BYPASS.LTC128B.128 [R243+0x3100], [R8.64], !P4 ;  /* 0x0310000008f36fae */ /* 0x0003e2000e101d4e */
[----:B------:R-:W-:Y:S01]  /*2120*/  IMAD.IADD R10, R11, 0x1, -R10 ;  /* 0x000000010b0a7824 */ /* 0x000fe200078e0a0a */
[----:B------:R-:W-:-:S02]  /*2130*/  ISETP.LT.OR P1, PT, R25, 0x1, P4 ;  /* 0x000000011900780c */ /* 0x000fc40002721670 */
[----:B------:R1:W-:Y:S01]  /*2140*/  @P6 LDGSTS.E.BYPASS.LTC128B.128 [R243+0x4900], [R8.64+0x80], !P3 ;  /* 0x0490008008f36fae */ /* 0x0003e2000d901d4e */
[----:B------:R-:W-:Y:S02]  /*2150*/  LOP3.LUT R0, R0, 0x1c0, RZ, 0xc0, !PT ;  /* 0x000001c000007812 */ /* 0x000fe400078ec0ff */
[----:B------:R-:W-:Y:S01]  /*2160*/  ISETP.LT.OR P6, PT, R25, 0x1, P3 ;  /* 0x000000011900780c */ /* 0x000fe20001fc1670 */
[----:B------:R4:W-:Y:S04]  /*2170*/  @P5 LDGSTS.E.BYPASS.LTC128B.128 [R243+0x3900], [R6.64], !P4 ;  /* 0x0390000006f35fae */ /* 0x0009e8000e101d4e */
[----:B------:R4:W-:Y:S04]  /*2180*/  @P5 LDGSTS.E.BYPASS.LTC128B.128 [R243+0x5100], [R6.64+0x80], !P3 ;  /* 0x0510008006f35fae */ /* 0x0009e8000d901d4e */
[----:B------:R5:W-:Y:S04]  /*2190*/  @P2 LDGSTS.E.BYPASS.LTC128B.128 [R243+0x4100], [R4.64], !P4 ;  /* 0x0410000004f32fae */ /* 0x000be8000e101d4e */
[----:B------:R5:W-:Y:S04]  /*21a0*/  @P2 LDGSTS.E.BYPASS.LTC128B.128 [R243+0x5900], [R4.64+0x80], !P3 ;  /* 0x0590008004f32fae */ /* 0x000be8000d901d4e */
[----:B------:R-:W0:Y:S01]  /*21b0*/  LDGDEPBAR ;  /* 0x00000000000079af */ /* 0x000e220000000000 */
[----:B----4-:R-:W-:-:S02]  /*21c0*/  IMAD.SHL.U32 R6, R21, 0x40, RZ ;  /* 0x0000004015067824 */ /* 0x010fc400078e00ff */
[----:B------:R-:W-:-:S05]  /*21d0*/  IMAD.SHL.U32 R7, R19, 0x8, RZ ;  /* 0x0000000813077824 */ /* 0x000fca00078e00ff */
[----:B------:R-:W-:Y:S01]  /*21e0*/  LOP3.LUT R7, R0, 0x8, R7, 0xf8, !PT ;  /* 0x0000000800077812 */ /* 0x000fe200078ef807 */
[----:B-----5:R-:W-:Y:S01]  /*21f0*/  IMAD.SHL.U32 R5, R22, 0x40, RZ ;  /* 0x0000004016057824 */ /* 0x020fe200078e00ff */
[----:B------:R-:W-:-:S04]  /*2200*/  DEPBAR.LE SB0, 0x1 ;  /* 0x000080400000791a */ /* 0x000fc80000000000 */
[----:B------:R-:W-:Y:S01]  /*2210*/  LOP3.LUT R4, R6, 0x1c0, RZ, 0xc0, !PT ;  /* 0x000001c006047812 */ /* 0x000fe200078ec0ff */
[----:B------:R-:W-:-:S04]  /*2220*/  DEPBAR.LE SB0, 0x0 ;  /* 0x000080000000791a */ /* 0x000fc80000000000 */
[----:B------:R-:W-:Y:S01]  /*2230*/  IMAD.SHL.U32 R6, R10, 0x8, RZ ;  /* 0x000000080a067824 */ /* 0x000fe200078e00ff */
[----:B------:R-:W-:Y:S02]  /*2240*/  LOP3.LUT R121, R5, 0xfffffe00, RZ, 0xc0, !PT ;  /* 0xfffffe0005797812 */ /* 0x000fe400078ec0ff */
[----:B------:R-:W-:Y:S02]  /*2250*/  SHF.R.U32.HI R0, RZ, 0x3, R0 ;  /* 0x00000003ff007819 */ /* 0x000fe40000011600 */
[----:B------:R-:W-:Y:S02]  /*2260*/  LOP3.LUT R5, R4, 0x8, R6, 0xf8, !PT ;  /* 0x0000000804057812 */ /* 0x000fe400078ef806 */
[----:B------:R-:W-:Y:S02]  /*2270*/  SHF.R.U32.HI R4, RZ, 0x3, R4 ;  /* 0x00000003ff047819 */ /* 0x000fe40000011604 */
[----:B------:R-:W-:Y:S02]  /*2280*/  LOP3.LUT R0, R7, R0, RZ, 0x3c, !PT ;  /* 0x0000000007007212 */ /* 0x000fe400078e3cff */
[----:B------:R-:W-:Y:S01]  /*2290*/  LOP3.LUT R120, R5, R4, RZ, 0x3c, !PT ;  /* 0x0000000405787212 */ /* 0x000fe200078e3cff */
[----:B------:R-:W-:-:S02]  /*22a0*/  IMAD R4, R123, 0x400, R121 ;  /* 0x000004007b047824 */ /* 0x000fc400078e0279 */
[----:B------:R-:W-:Y:S02]  /*22b0*/  IMAD R0, R10, 0x200, R0 ;  /* 0x000002000a007824 */ /* 0x000fe400078e0200 */
[----:B------:R-:W-:Y:S02]  /*22c0*/  IMAD.IADD R4, R120, 0x1, R4 ;  /* 0x0000000178047824 */ /* 0x000fe400078e0204 */
[----:B------:R-:W-:Y:S01]  /*22d0*/  IMAD.SHL.U32 R224, R0, 0x2, RZ ;  /* 0x0000000200e07824 */ /* 0x000fe200078e00ff */
[----:B------:R-:W-:Y:S01]  /*22e0*/  BAR.SYNC.DEFER_BLOCKING 0x0 ;  /* 0x0000000000007b1d */ /* 0x000fe20000010000 */
[----:B------:R-:W-:-:S03]  /*22f0*/  IMAD.SHL.U32 R231, R4, 0x2, RZ ;  /* 0x0000000204e77824 */ /* 0x000fc600078e00ff */
[C---:B------:R-:W-:Y:S01]  /*2300*/  IADD3 R0, R224.reuse, 0x3100, RZ ;  /* 0x00003100e0007810 */ /* 0x040fe20007ffe0ff */
[--C-:B------:R-:W-:Y:S01]  /*2310*/  IMAD R233, R3, 0x2, R231.reuse ;  /* 0x0000000203e97824 */ /* 0x100fe200078e02e7 */
[----:B------:R-:W-:Y:S01]  /*2320*/  IADD3 R235, R224, 0x3120, RZ ;  /* 0x00003120e0eb7810 */ /* 0x000fe20007ffe0ff */
[----:B------:R-:W-:Y:S01]  /*2330*/  IMAD R232, R2, 0x2, R231 ;  /* 0x0000000202e87824 */ /* 0x000fe200078e02e7 */
[----:B------:R-:W-:Y:S01]  /*2340*/  @P0 IADD3 R235, R0, -0x20, RZ ;  /* 0xffffffe000eb0810 */ /* 0x000fe20007ffe0ff */
[----:B------:R-:W-:Y:S02]  /*2350*/  IMAD R0, R27, c[0x0][0x208], RZ ;  /* 0x000082001b007a24 */ /* 0x000fe400078e02ff */
[----:B------:R-:W-:Y:S01]  /*2360*/  IMAD R234, R2, 0x2, R233 ;  /* 0x0000000202ea7824 */ /* 0x000fe200078e02e9 */
[C---:B------:R-:W-:Y:S01]  /*2370*/  IADD3 R241, R235.reuse, 0x800, RZ ;  /* 0x00000800ebf17810 */ /* 0x040fe20007ffe0ff */
[----:B------:R-:W-:Y:S01]  /*2380*/  IMAD R0, R122, c[0x0][0x20c], R0 ;  /* 0x000083007a007a24 */ /* 0x000fe200078e0200 */
[----:B------:R-:W-:Y:S01]  /*2390*/  IADD3 R240, R235, 0x1000, RZ ;  /* 0x00001000ebf07810 */ /* 0x000fe20007ffe0ff */
[----:B------:R-:W-:Y:S01]  /*23a0*/  IMAD R236, R3, 0x2, R232 ;  /* 0x0000000203ec7824 */ /* 0x000fe200078e02e8 */
[----:B------:R-:W-:-:S02]  /*23b0*/  IADD3 R239, R235, 0x1800, RZ ;  /* 0x00001800ebef7810 */ /* 0x000fc40007ffe0ff */
[C---:B------:R-:W-:Y:S02]  /*23c0*/  IADD3 R238, R235.reuse, 0x2000, RZ ;  /* 0x00002000ebee7810 */ /* 0x040fe40007ffe0ff */
[----:B------:R-:W-:Y:S01]  /*23d0*/  IADD3 R237, R235, 0x2800, RZ ;  /* 0x00002800ebed7810 */ /* 0x000fe20007ffe0ff */
[----:B-1----:R-:W-:Y:S04]  /*23e0*/  LDSM.16.M88.4 R8, [R231+0x6100] ;  /* 0x00610000e708783b */ /* 0x002fe80000000200 */
[----:B------:R-:W-:Y:S04]  /*23f0*/  LDSM.16.M88.4 R4, [R231+0x8100] ;  /* 0x00810000e704783b */ /* 0x000fe80000000200 */
[----:B--23--:R-:W1:Y:S04]  /*2400*/  LDSM.16.M88.4 R16, [R224+0x3900] ;  /* 0x00390000e010783b */ /* 0x00ce680000000200 */
[----:B------:R-:W2:Y:S04]  /*2410*/  LDSM.16.M88.4 R12, [R224+0x3100] ;  /* 0x00310000e00c783b */ /* 0x000ea80000000200 */
[----:B------:R-:W3:Y:S04]  /*2420*/  LDSM.16.M88.4 R20, [R224+0x4100] ;  /* 0x00410000e014783b */ /* 0x000ee80000000200 */
[----:B------:R-:W-:Y:S04]  /*2430*/  LDSM.16.M88.4 R40, [R235] ;  /* 0x00000000eb28783b */ /* 0x000fe80000000200 */
[----:B------:R-:W-:Y:S04]  /*2440*/  LDSM.16.M88.4 R44, [R235+0x800] ;  /* 0x00080000eb2c783b */ /* 0x000fe80000000200 */
[----:B------:R-:W-:Y:S01]  /*2450*/  LDSM.16.M88.4 R52, [R235+0x1000] ;  /* 0x00100000eb34783b */ /* 0x000fe20000000200 */
[-C--:B-1----:R-:W-:Y:S08]  /*2460*/  HMMA.16816.F32 R68, R8, R16.reuse, RZ ;  /* 0x000000100844723c */ /* 0x082ff000000018ff */
[----:B------:R-:W-:Y:S07]  /*2470*/  HMMA.16816.F32 R36, R4, R16, RZ ;  /* 0x000000100424723c */ /* 0x000fee00000018ff */
[----:B------:R-:W-:Y:S01]  /*2480*/  IMAD.WIDE.U32 R16, R122, c[0x0][0x208], RZ ;  /* 0x000082007a107a25 */ /* 0x000fe200078e00ff */
[----:B--2---:R-:W-:Y:S03]  /*2490*/  HMMA.16816.F32 R72, R8, R12, RZ ;  /* 0x0000000c0848723c */ /* 0x004fe600000018ff */
[----:B------:R-:W-:-:S04]  /*24a0*/  IMAD.IADD R0, R17, 0x1, R0 ;  /* 0x0000000111007824 */ /* 0x000fc800078e0200 */
[----:B------:R-:W-:Y:S01]  /*24b0*/  IMAD R0, R0, 0x30, RZ ;  /* 0x0000003000007824 */ /* 0x000fe200078e02ff */
[C---:B------:R-:W-:Y:S08]  /*24c0*/  HMMA.16816.F32 R32, R4.reuse, R12, RZ ;  /* 0x0000000c0420723c */ /* 0x040ff000000018ff */
[-C--:B------:R-:W-:Y:S08]  /*24d0*/  HMMA.16816.F32 R56, R4, R14.reuse, RZ ;  /* 0x0000000e0438723c */ /* 0x080ff000000018ff */
[----:B------:R-:W-:Y:S01]  /*24e0*/  HMMA.16816.F32 R88, R8, R14, RZ ;  /* 0x0000000e0858723c */ /* 0x000fe200000018ff */
[----:B------:R-:W1:Y:S07]  /*24f0*/  LDSM.16.M88.4 R12, [R233+0x8100] ;  /* 0x00810000e90c783b */ /* 0x000e6e0000000200 */
[C---:B------:R-:W-:Y:S08]  /*2500*/  HMMA.16816.F32 R48, R4.reuse, R18, RZ ;  /* 0x000000120430723c */ /* 0x040ff000000018ff */
[C---:B---3--:R-:W-:Y:S08]  /*2510*/  HMMA.16816.F32 R28, R4.reuse, R20, RZ ;  /* 0x00000014041c723c */ /* 0x048ff000000018ff */
[----:B------:R-:W-:Y:S07]  /*2520*/  HMMA.16816.F32 R60, R4, R22, RZ ;  /* 0x00000016043c723c */ /* 0x000fee00000018ff */
[----:B------:R-:W-:Y:S01]  /*2530*/  IMAD.WIDE.U32 R6, R16, 0x30, R76 ;  /* 0x0000003010067825 */ /* 0x000fe200078e004c */
[----:B------:R-:W-:Y:S03]  /*2540*/  HMMA.16816.F32 R64, R8, R20, RZ ;  /* 0x000000140840723c */ /* 0x000fe600000018ff */
[----:B------:R-:W-:Y:S01]  /*2550*/  IMAD.IADD R0, R7, 0x1, R0 ;  /* 0x0000000107007824 */ /* 0x000fe200078e0200 */
[----:B------:R-:W-:-:S04]  /*2560*/  LEA R4, P0, R6, c[0x0][0x1f8], 0x1 ;  /* 0x00007e0006047a11 */ /* 0x000fc800078008ff */
[----:B------:R-:W-:Y:S01]  /*2570*/  LEA.HI.X R5, R6, c[0x0][0x1fc], R0, 0x1, P0 ;  /* 0x00007f0006057a11 */ /* 0x000fe200000f0c00 */
[----:B------:R-:W-:Y:S01]  /*2580*/  IMAD.U32 R0, RZ, RZ, UR9 ;  /* 0x00000009ff007e24 */ /* 0x000fe2000f8e00ff */
[----:B------:R-:W-:Y:S01]  /*2590*/  IADD3 R6, P2, R4, UR9, RZ ;  /* 0x0000000904067c10 */ /* 0x000fe2000ff5e0ff */
[----:B------:R-:W-:Y:S01]  /*25a0*/  HMMA.16816.F32 R96, R8, R18, RZ ;  /* 0x000000120860723c */ /* 0x000fe200000018ff */
[----:B------:R-:W-:Y:S01]  /*25b0*/  ISETP.LT.OR P0, PT, R25, 0x11, P4 ;  /* 0x000000111900780c */ /* 0x000fe20002701670 */
[----:B------:R-:W2:Y:S01]  /*25c0*/  LDSM.16.M88.4 R16, [R233+0x6100] ;  /* 0x00610000e910783b */ /* 0x000ea20000000200 */
[----:B------:R-:W-:-:S03]  /*25d0*/  IADD3.X R7, R5, UR11, RZ, P2, !PT ;  /* 0x0000000b05077c10 */ /* 0x000fc600097fe4ff */
[----:B------:R-:W-:Y:S01]  /*25e0*/  @!PT LDS RZ, [RZ] ;  /* 0x00000000fffff984 */ /* 0x000fe20000000800 */
[----:B------:R-:W-:Y:S01]  /*25f0*/  @!PT LDS RZ, [RZ] ;  /* 0x00000000fffff984 */ /* 0x000fe20000000800 */
[----:B------:R-:W-:Y:S01]  /*2600*/  @!PT LDS RZ, [RZ] ;  /* 0x00000000fffff984 */ /* 0x000fe20000000800 */
[----:B------:R3:W-:Y:S01]  /*2610*/  LDGSTS.E.BYPASS.LTC128B.128 [R243+0x100], [R4.64], !P1 ;  /* 0x0010000004f37fae */ /* 0x0007e2000c901d4e */
[----:B------:R-:W-:Y:S01]  /*2620*/  LOP3.LUT P1, RZ, R26, 0x4, RZ, 0xc0, !PT ;  /* 0x000000041aff7812 */ /* 0x000fe2000782c0ff */
[----:B------:R-:W-:Y:S02]  /*2630*/  HMMA.16816.F32 R20, R8, R22, RZ ;  /* 0x000000160814723c */ /* 0x000fe400000018ff */
[----:B------:R3:W-:Y:S01]  /*2640*/  LDGSTS.E.BYPASS.LTC128B.128 [R243+0x1900], [R4.64+0x80], !P6 ;  /* 0x0190008004f37fae */ /* 0x0007e2000f101d4e */
[----:B------:R-:W-:-:S03]  /*2650*/  ISETP.LT.OR P6, PT, R25, 0x11, P3 ;  /* 0x000000111900780c */ /* 0x000fc60001fc1670 */
[----:B------:R4:W-:Y:S01]  /*2660*/  LDGSTS.E.BYPASS.LTC128B.128 [R243+0x900], [R6.64], !P0 ;  /* 0x0090000006f37fae */ /* 0x0009e2000c101d4e */
[----:B------:R-:W-:Y:S01]  /*2670*/  IADD3 R8, P5, P2, R0, 0x80, R4 ;  /* 0x0000008000087810 */ /* 0x000fe20007abe004 */
[----:B------:R-:W-:Y:S01]  /*2680*/  IMAD.MOV.U32 R0, RZ, RZ, 0x40 ;  /* 0x00000040ff007424 */ /* 0x000fe200078e00ff */
[C---:B-1----:R-:W-:Y:S02]  /*2690*/  HMMA.16816.F32 R104, R12.reuse, R40, R32 ;  /* 0x000000280c68723c */ /* 0x042fe40000001820 */
[----:B------:R-:W-:Y:S02]  /*26a0*/  IADD3.X R9, RZ, UR11, R5, P5, P2 ;  /* 0x0000000bff097c10 */ /* 0x000fe4000afe4405 */
[C---:B------:R-:W-:Y:S02]  /*26b0*/  ISETP.LT.OR P5, PT, R25.reuse, 0x21, P4 ;  /* 0x000000211900780c */ /* 0x040fe400027a1670 */
[----:B------:R-:W-:Y:S01]  /*26c0*/  ISETP.LT.OR P2, PT, R25, 0x21, P3 ;  /* 0x000000211900780c */ /* 0x000fe20001f41670 */
[----:B------:R1:W-:Y:S01]  /*26d0*/  LDGSTS.E.BYPASS.LTC128B.128 [R243+0x2100], [R8.64], !P6 ;  /* 0x0210000008f37fae */ /* 0x0003e2000f101d4e */
[----:B------:R-:W-:Y:S01]  /*26e0*/  SEL R0, R0, 0xffffffc0, !P1 ;  /* 0xffffffc000007807 */ /* 0x000fe20004800000 */
[----:B------:R-:W-:Y:S04]  /*26f0*/  HMMA.16816.F32 R100, R12, R44, R36 ;  /* 0x0000002c0c64723c */ /* 0x000fe80000001824 */
[----:B------:R-:W-:-:S02]  /*2700*/  IMAD.IADD R230, R224, 0x1, R0 ;  /* 0x00000001e0e67824 */ /* 0x000fc400078e0200 */
[----:B------:R-:W-:Y:S01]  /*2710*/  IMAD.IADD R229, R0, 0x1, R235 ;  /* 0x0000000100e57824 */ /* 0x000fe200078e02eb */
[----:B------:R-:W-:Y:S01]  /*2720*/  LOP3.LUT R0, R120, R121, RZ, 0xfc, !PT ;  /* 0x0000007978007212 */ /* 0x000fe200078efcff */
[----:B------:R-:W-:Y:S01]  /*2730*/  HMMA.16816.F32 R92, R12, R52, R28 ;  /* 0x000000340c5c723c */ /* 0x000fe2000000181c */
[----:B---3--:R-:W-:-:S04]  /*2740*/  IADD3 R4, P0, R6, UR9, RZ ;  /* 0x0000000906047c10 */ /* 0x008fc8000ff1e0ff */
[----:B------:R-:W-:-:S03]  /*2750*/  IADD3.X R5, R7, UR11, RZ, P0, !PT ;  /* 0x0000000b07057c10 */ /* 0x000fc600087fe4ff */
[C---:B------:R-:W-:Y:S01]  /*2760*/  HMMA.16816.F32 R84, R12.reuse, R42, R56 ;  /* 0x0000002a0c54723c */ /* 0x040fe20000001838 */
[----:B------:R-:W-:Y:S01]  /*2770*/  ISETP.GT.AND P0, PT, R122, R133, PT ;  /* 0x000000857a00720c */ /* 0x000fe20003f04270 */
[----:B------:R4:W-:Y:S04]  /*2780*/  LDGSTS.E.BYPASS.LTC128B.128 [R243+0x1100], [R4.64], !P5 ;  /* 0x0110000004f37fae */ /* 0x0009e8000e901d4e */
[----:B------:R4:W-:Y:S02]  /*2790*/  LDGSTS.E.BYPASS.LTC128B.128 [R243+0x2900], [R4.64+0x80], !P2 ;  /* 0x0290008004f37fae */ /* 0x0009e4000d101d4e */
[C---:B------:R-:W-:Y:S02]  /*27a0*/  HMMA.16816.F32 R80, R12.reuse, R46, R48 ;  /* 0x0000002e0c50723c */ /* 0x040fe40000001830 */
[----:B-1----:R-:W-:Y:S04]  /*27b0*/  LDSM.16.M88.4 R8, [R232+0x8100] ;  /* 0x00810000e808783b */ /* 0x002fe80000000200 */
[----:B------:R-:W1:Y:S02]  /*27c0*/  LDSM.16.M88.4 R32, [R230+0x3100] ;  /* 0x00310000e620783b */ /* 0x000e640000000200 */
[----:B------:R-:W-:Y:S02]  /*27d0*/  HMMA.16816.F32 R76, R12, R54, R60 ;  /* 0x000000360c4c723c */ /* 0x000fe4000000183c */
[----:B------:R-:W3:Y:S04]  /*27e0*/  LDSM.16.M88.4 R36, [R230+0x4100] ;  /* 0x00410000e624783b */ /* 0x000ee80000000200 */
[----:B------:R-:W5:Y:S02]  /*27f0*/  LDSM.16.M88.4 R28, [R230+0x3900] ;  /* 0x00390000e61c783b */ /* 0x000f640000000200 */
[C---:B--2---:R-:W-:Y:S02]  /*2800*/  HMMA.16816.F32 R72, R16.reuse, R40, R72 ;  /* 0x000000281048723c */ /* 0x044fe40000001848 */
[----:B------:R-:W2:Y:S04]  /*2810*/  LDSM.16.M88.4 R12, [R232+0x6100] ;  /* 0x00610000e80c783b */ /* 0x000ea80000000200 */
[----:B------:R-:W0:Y:S02]  /*2820*/  LDGDEPBAR ;  /* 0x00000000000079af */ /* 0x000e240000000000 */
[C---:B------:R-:W-:Y:S02]  /*2830*/  HMMA.16816.F32 R60, R16.reuse, R44, R68 ;  /* 0x0000002c103c723c */ /* 0x040fe40000001844 */
[----:B----4-:R-:W-:Y:S04]  /*2840*/  LDSM.16.M88.4 R4, [R234+0x8100] ;  /* 0x00810000ea04783b */ /* 0x010fe80000000200 */
[----:B------:R-:W-:Y:S02]  /*2850*/  LDSM.16.M88.4 R68, [R229+0x1000] ;  /* 0x00100000e544783b */ /* 0x000fe40000000200 */
[C---:B------:R-:W-:Y:S02]  /*2860*/  HMMA.16816.F32 R56, R16.reuse, R52, R64 ;  /* 0x000000341038723c */ /* 0x040fe40000001840 */
[----:B------:R-:W-:Y:S06]  /*2870*/  LDSM.16.M88.4 R64, [R229+0x800] ;  /* 0x00080000e540783b */ /* 0x000fec0000000200 */
[C---:B------:R-:W-:Y:S01]  /*2880*/  HMMA.16816.F32 R48, R16.reuse, R42, R88 ;  /* 0x0000002a1030723c */ /* 0x040fe20000001858 */
[----:B------:R-:W4:Y:S07]  /*2890*/  LDSM.16.M88.4 R40, [R229] ;  /* 0x00000000e528783b */ /* 0x000f2e0000000200 */
[C---:B------:R-:W-:Y:S08]  /*28a0*/  HMMA.16816.F32 R44, R16.reuse, R46, R96 ;  /* 0x0000002e102c723c */ /* 0x040ff00000001860 */
[----:B------:R-:W-:Y:S01]  /*28b0*/  HMMA.16816.F32 R52, R16, R54, R20 ;  /* 0x000000361034723c */ /* 0x000fe20000001814 */
[----:B------:R-:W2:Y:S04]  /*28c0*/  LDSM.16.M88.4 R20, [R234+0x6100] ;  /* 0x00610000ea14783b */ /* 0x000ea80000000200 */
[----:B------:R-:W-:Y:S03]  /*28d0*/  LDSM.16.M88.4 R16, [R231+0xc100] ;  /* 0x00c10000e710783b */ /* 0x000fe60000000200 */
[C---:B-1----:R-:W-:Y:S08]  /*28e0*/  HMMA.16816.F32 R88, R8.reuse, R32, R104 ;  /* 0x000000200858723c */ /* 0x042ff00000001868 */
[C---:B---3--:R-:W-:Y:S08]  /*28f0*/  HMMA.16816.F32 R104, R8.reuse, R36, R92 ;  /* 0x000000240868723c */ /* 0x048ff0000000185c */
[C---:B-----5:R-:W-:Y:S08]  /*2900*/  HMMA.16816.F32 R92, R8.reuse, R30, R80 ;  /* 0x0000001e085c723c */ /* 0x060ff00000001850 */
[C---:B------:R-:W-:Y:S08]  /*2910*/  HMMA.16816.F32 R96, R8.reuse, R28, R100 ;  /* 0x0000001c0860723c */ /* 0x040ff00000001864 */
[C---:B------:R-:W-:Y:S08]  /*2920*/  HMMA.16816.F32 R84, R8.reuse, R34, R84 ;  /* 0x000000220854723c */ /* 0x040ff00000001854 */
[----:B------:R-:W-:Y:S08]  /*2930*/  HMMA.16816.F32 R80, R8, R38, R76 ;  /* 0x000000260850723c */ /* 0x000ff0000000184c */
[C---:B--2---:R-:W-:Y:S08]  /*2940*/  HMMA.16816.F32 R8, R12.reuse, R32, R72 ;  /* 0x000000200c08723c */ /* 0x044ff00000001848 */
[C---:B------:R-:W-:Y:S01]  /*2950*/  HMMA.16816.F32 R48, R12.reuse, R34, R48 ;  /* 0x000000220c30723c */ /* 0x040fe20000001830 */
[----:B------:R-:W1:Y:S07]  /*2960*/  LDSM.16.M88.4 R32, [R224+0x4900] ;  /* 0x00490000e020783b */ /* 0x000e6e0000000200 */
[C---:B------:R-:W-:Y:S08]  /*2970*/  HMMA.16816.F32 R60, R12.reuse, R28, R60 ;  /* 0x0000001c0c3c723c */ /* 0x040ff0000000183c */
[C---:B------:R-:W-:Y:S01]  /*2980*/  HMMA.16816.F32 R108, R12.reuse, R30, R44 ;  /* 0x0000001e0c6c723c */ /* 0x040fe2000000182c */
[----:B------:R-:W2:Y:S07]  /*2990*/  LDSM.16.M88.4 R28, [R224+0x5100] ;  /* 0x00510000e01c783b */ /* 0x000eae0000000200 */
[C---:B------:R-:W-:Y:S08]  /*29a0*/  HMMA.16816.F32 R112, R12.reuse, R36, R56 ;  /* 0x000000240c70723c */ /* 0x040ff00000001838 */
[----:B------:R-:W-:Y:S01]  /*29b0*/  HMMA.16816.F32 R56, R12, R38, R52 ;  /* 0x000000260c38723c */ /* 0x000fe20000001834 */
[----:B------:R-:W3:Y:S04]  /*29c0*/  LDSM.16.M88.4 R12, [R224+0x5900] ;  /* 0x00590000e00c783b */ /* 0x000ee80000000200 */
[----:B------:R-:W-:Y:S03]  /*29d0*/  LDSM.16.M88.4 R52, [R235+0x1800] ;  /* 0x00180000eb34783b */ /* 0x000fe60000000200 */
[C---:B----4-:R-:W-:Y:S08]  /*29e0*/  HMMA.16816.F32 R44, R4.reuse, R40, R88 ;  /* 0x00000028042c723c */ /* 0x050ff00000001858 */
[C---:B------:R-:W-:Y:S08]  /*29f0*/  HMMA.16816.F32 R72, R4.reuse, R64, R96 ;  /* 0x000000400448723c */ /* 0x040ff00000001860 */
[----:B------:R-:W-:Y:S08]  /*2a00*/  HMMA.16816.F32 R36, R4, R42, R84 ;  /* 0x0000002a0424723c */ /* 0x000ff00000001854 */
[----:B------:R-:W-:Y:S01]  /*2a10*/  HMMA.16816.F32 R96, R20, R40, R8 ;  /* 0x000000281460723c */ /* 0x000fe20000001808 */
[----:B------:R-:W4:Y:S07]  /*2a20*/  LDSM.16.M88.4 R8, [R231+0xa100] ;  /* 0x00a10000e708783b */ /* 0x000f2e0000000200 */
[C---:B------:R-:W-:Y:S08]  /*2a30*/  HMMA.16816.F32 R76, R4.reuse, R66, R92 ;  /* 0x00000042044c723c */ /* 0x040ff0000000185c */
[C---:B------:R-:W-:Y:S08]  /*2a40*/  HMMA.16816.F32 R104, R4.reuse, R68, R104 ;  /* 0x000000440468723c */ /* 0x040ff00000001868 */
[----:B------:R-:W-:Y:S01]  /*2a50*/  HMMA.16816.F32 R100, R4, R70, R80 ;  /* 0x000000460464723c */ /* 0x000fe20000001850 */
[----:B------:R-:W-:Y:S07]  /*2a60*/  LDSM.16.M88.4 R4, [R233+0xc100] ;  /* 0x00c10000e904783b */ /* 0x000fee0000000200 */
[C---:B------:R-:W-:Y:S01]  /*2a70*/  HMMA.16816.F32 R88, R20.reuse, R42, R48 ;  /* 0x0000002a1458723c */ /* 0x040fe20000001830 */
[----:B------:R-:W5:Y:S07]  /*2a80*/  LDSM.16.M88.4 R48, [R235+0x2000] ;  /* 0x00200000eb30783b */ /* 0x000f6e0000000200 */
[C---:B------:R-:W-:Y:S01]  /*2a90*/  HMMA.16816.F32 R92, R20.reuse, R64, R60 ;  /* 0x00000040145c723c */ /* 0x040fe2000000183c */
[----:B------:R-:W2:Y:S07]  /*2aa0*/  LDSM.16.M88.4 R60, [R235+0x2800] ;  /* 0x00280000eb3c783b */ /* 0x000eae0000000200 */
[C---:B------:R-:W-:Y:S08]  /*2ab0*/  HMMA.16816.F32 R108, R20.reuse, R66, R108 ;  /* 0x00000042146c723c */ /* 0x040ff0000000186c */
[C---:B------:R-:W-:Y:S08]  /*2ac0*/  HMMA.16816.F32 R112, R20.reuse, R68, R112 ;  /* 0x000000441470723c */ /* 0x040ff00000001870 */
[----:B------:R-:W-:Y:S01]  /*2ad0*/  HMMA.16816.F32 R84, R20, R70, R56 ;  /* 0x000000461454723c */ /* 0x000fe20000001838 */
[----:B------:R-:W4:Y:S07]  /*2ae0*/  LDSM.16.M88.4 R20, [R233+0xa100] ;  /* 0x00a10000e914783b */ /* 0x000f2e0000000200 */
[C---:B-1----:R-:W-:Y:S08]  /*2af0*/  HMMA.16816.F32 R80, R16.reuse, R32, R44 ;  /* 0x000000201050723c */ /* 0x042ff0000000182c */
[C---:B------:R-:W-:Y:S08]  /*2b00*/  HMMA.16816.F32 R56, R16.reuse, R34, R36 ;  /* 0x000000221038723c */ /* 0x040ff00000001824 */
[C---:B--2---:R-:W-:Y:S08]  /*2b10*/  HMMA.16816.F32 R44, R16.reuse, R28, R72 ;  /* 0x0000001c102c723c */ /* 0x044ff00000001848 */
[C---:B------:R-:W-:Y:S08]  /*2b20*/  HMMA.16816.F32 R40, R16.reuse, R30, R76 ;  /* 0x0000001e1028723c */ /* 0x040ff0000000184c */
[----:B---3--:R-:W-:Y:S08]  /*2b30*/  HMMA.16816.F32 R36, R16, R12, R104 ;  /* 0x0000000c1024723c */ /* 0x008ff00000001868 */
[C---:B----4-:R-:W-:Y:S08]  /*2b40*/  HMMA.16816.F32 R76, R8.reuse, R32, R96 ;  /* 0x00000020084c723c */ /* 0x050ff00000001860 */
[----:B------:R-:W-:Y:S08]  /*2b50*/  HMMA.16816.F32 R72, R8, R34, R88 ;  /* 0x000000220848723c */ /* 0x000ff00000001858 */
[----:B------:R-:W-:Y:S01]  /*2b60*/  HMMA.16816.F32 R68, R16, R14, R100 ;  /* 0x0000000e1044723c */ /* 0x000fe20000001864 */
[----:B------:R-:W-:Y:S07]  /*2b70*/  LDSM.16.M88.4 R16, [R232+0xc100] ;  /* 0x00c10000e810783b */ /* 0x000fee0000000200 */
[C---:B------:R-:W-:Y:S08]  /*2b80*/  HMMA.16816.F32 R64, R8.reuse, R28, R92 ;  /* 0x0000001c0840723c */ /* 0x040ff0000000185c */
[C---:B------:R-:W-:Y:S08]  /*2b90*/  HMMA.16816.F32 R32, R8.reuse, R30, R108 ;  /* 0x0000001e0820723c */ /* 0x040ff0000000186c */
[C---:B------:R-:W-:Y:S08]  /*2ba0*/  HMMA.16816.F32 R28, R8.reuse, R12, R112 ;  /* 0x0000000c081c723c */ /* 0x040ff00000001870 */
[----:B------:R-:W-:Y:S01]  /*2bb0*/  HMMA.16816.F32 R84, R8, R14, R84 ;  /* 0x0000000e0854723c */ /* 0x000fe20000001854 */
[----:B------:R-:W-:Y:S04]  /*2bc0*/  LDSM.16.M88.4 R12, [R232+0xa100] ;  /* 0x00a10000e80c783b */ /* 0x000fe80000000200 */
[----:B------:R-:W-:Y:S03]  /*2bd0*/  LDSM.16.M88.4 R8, [R234+0xa100] ;  /* 0x00a10000ea08783b */ /* 0x000fe60000000200 */
[C---:B-----5:R-:W-:Y:S01]  /*2be0*/  HMMA.16816.F32 R112, R4.reuse, R48, R44 ;  /* 0x000000300470723c */ /* 0x060fe2000000182c */
[----:B------:R-:W1:Y:S07]  /*2bf0*/  LDSM.16.M88.4 R44, [R230+0x4900] ;  /* 0x00490000e62c783b */ /* 0x000e6e0000000200 */
[C---:B------:R-:W-:Y:S01]  /*2c00*/  HMMA.16816.F32 R108, R4.reuse, R50, R40 ;  /* 0x00000032046c723c */ /* 0x040fe20000001828 */
[----:B------:R-:W2:Y:S07]  /*2c10*/  LDSM.16.M88.4 R40, [R230+0x5100] ;  /* 0x00510000e628783b */ /* 0x000eae0000000200 */
[C---:B------:R-:W-:Y:S01]  /*2c20*/  HMMA.16816.F32 R104, R4.reuse, R60, R36 ;  /* 0x0000003c0468723c */ /* 0x040fe20000001824 */
[----:B------:R-:W3:Y:S07]  /*2c30*/  LDSM.16.M88.4 R36, [R230+0x5900] ;  /* 0x00590000e624783b */ /* 0x000eee0000000200 */
[C---:B------:R-:W-:Y:S08]  /*2c40*/  HMMA.16816.F32 R116, R4.reuse, R52, R80 ;  /* 0x000000340474723c */ /* 0x040ff00000001850 */
[----:B------:R-:W-:Y:S08]  /*2c50*/  HMMA.16816.F32 R80, R4, R54, R56 ;  /* 0x000000360450723c */ /* 0x000ff00000001838 */
[C---:B------:R-:W-:Y:S08]  /*2c60*/  HMMA.16816.F32 R100, R20.reuse, R52, R76 ;  /* 0x000000341464723c */ /* 0x040ff0000000184c */
[----:B------:R-:W-:Y:S08]  /*2c70*/  HMMA.16816.F32 R96, R20, R54, R72 ;  /* 0x000000361460723c */ /* 0x000ff00000001848 */
[----:B------:R-:W-:Y:S01]  /*2c80*/  HMMA.16816.F32 R56, R4, R62, R68 ;  /* 0x0000003e0438723c */ /* 0x000fe20000001844 */
[----:B------:R-:W-:Y:S07]  /*2c90*/  LDSM.16.M88.4 R4, [R236+0xc100] ;  /* 0x00c10000ec04783b */ /* 0x000fee0000000200 */
[C---:B------:R-:W-:Y:S08]  /*2ca0*/  HMMA.16816.F32 R92, R20.reuse, R48, R64 ;  /* 0x00000030145c723c */ /* 0x040ff00000001840 */
[C---:B------:R-:W-:Y:S01]  /*2cb0*/  HMMA.16816.F32 R88, R20.reuse, R50, R32 ;  /* 0x000000321458723c */ /* 0x040fe20000001820 */
[----:B------:R-:W4:Y:S07]  /*2cc0*/  LDSM.16.M88.4 R32, [R229+0x1800] ;  /* 0x00180000e520783b */ /* 0x000f2e0000000200 */
[C---:B------:R-:W-:Y:S01]  /*2cd0*/  HMMA.16816.F32 R64, R20.reuse, R60, R28 ;  /* 0x0000003c1440723c */ /* 0x040fe2000000181c */
[----:B------:R-:W5:Y:S07]  /*2ce0*/  LDSM.16.M88.4 R28, [R229+0x2000] ;  /* 0x00200000e51c783b */ /* 0x000f6e0000000200 */
[----:B------:R-:W-:Y:S01]  /*2cf0*/  HMMA.16816.F32 R60, R20, R62, R84 ;  /* 0x0000003e143c723c */ /* 0x000fe20000001854 */
[----:B------:R-:W3:Y:S01]  /*2d00*/  LDSM.16.M88.4 R20, [R229+0x2800] ;  /* 0x00280000e514783b */ /* 0x000ee20000000200 */
[----:B------:R-:W-:-:S06]  /*2d10*/  DEPBAR.LE SB0, 0x0 ;  /* 0x000080000000791a */ /* 0x000fcc0000000000 */
[C---:B-1----:R-:W-:Y:S08]  /*2d20*/  HMMA.16816.F32 R84, R16.reuse, R44, R116 ;  /* 0x0000002c1054723c */ /* 0x042ff00000001874 */
[----:B------:R-:W-:Y:S08]  /*2d30*/  HMMA.16816.F32 R80, R16, R46, R80 ;  /* 0x0000002e1050723c */ /* 0x000ff00000001850 */
[C---:B------:R-:W-:Y:S08]  /*2d40*/  HMMA.16816.F32 R52, R12.reuse, R44, R100 ;  /* 0x0000002c0c34723c */ /* 0x040ff00000001864 */
[----:B------:R-:W-:Y:S08]  /*2d50*/  HMMA.16816.F32 R48, R12, R46, R96 ;  /* 0x0000002e0c30723c */ /* 0x000ff00000001860 */
[C---:B--2---:R-:W-:Y:S08]  /*2d60*/  HMMA.16816.F32 R76, R16.reuse, R40, R112 ;  /* 0x00000028104c723c */ /* 0x044ff00000001870 */
[C---:B------:R-:W-:Y:S08]  /*2d70*/  HMMA.16816.F32 R72, R16.reuse, R42, R108 ;  /* 0x0000002a1048723c */ /* 0x040ff0000000186c */
[C---:B---3--:R-:W-:Y:S08]  /*2d80*/  HMMA.16816.F32 R68, R16.reuse, R36, R104 ;  /* 0x000000241044723c */ /* 0x048ff00000001868 */
[----:B------:R-:W-:Y:S08]  /*2d90*/  HMMA.16816.F32 R56, R16, R38, R56 ;  /* 0x000000261038723c */ /* 0x000ff00000001838 */
[C---:B------:R-:W-:Y:S08]  /*2da0*/  HMMA.16816.F32 R44, R12.reuse, R40, R92 ;  /* 0x000000280c2c723c */ /* 0x040ff0000000185c */
[C---:B------:R-:W-:Y:S08]  /*2db0*/  HMMA.16816.F32 R40, R12.reuse, R42, R88 ;  /* 0x0000002a0c28723c */ /* 0x040ff00000001858 */
[C---:B------:R-:W-:Y:S08]  /*2dc0*/  HMMA.16816.F32 R16, R12.reuse, R36, R64 ;  /* 0x000000240c10723c */ /* 0x040ff00000001840 */
[----:B------:R-:W-:Y:S08]  /*2dd0*/  HMMA.16816.F32 R12, R12, R38, R60 ;  /* 0x000000260c0c723c */ /* 0x000ff0000000183c */
[C---:B----4-:R-:W-:Y:S08]  /*2de0*/  HMMA.16816.F32 R84, R4.reuse, R32, R84 ;  /* 0x000000200454723c */ /* 0x050ff00000001854 */
[----:B------:R-:W-:Y:S08]  /*2df0*/  HMMA.16816.F32 R80, R4, R34, R80 ;  /* 0x000000220450723c */ /* 0x000ff00000001850 */
[C---:B------:R-:W-:Y:S08]  /*2e00*/  HMMA.16816.F32 R52, R8.reuse, R32, R52 ;  /* 0x000000200834723c */ /* 0x040ff00000001834 */
[----:B------:R-:W-:Y:S08]  /*2e10*/  HMMA.16816.F32 R48, R8, R34, R48 ;  /* 0x000000220830723c */ /* 0x000ff00000001830 */
[C---:B-----5:R-:W-:Y:S08]  /*2e20*/  HMMA.16816.F32 R76, R4.reuse, R28, R76 ;  /* 0x0000001c044c723c */ /* 0x060ff0000000184c */
[C---:B------:R-:W-:Y:S08]  /*2e30*/  HMMA.16816.F32 R72, R4.reuse, R30, R72 ;  /* 0x0000001e0448723c */ /* 0x040ff00000001848 */
[C---:B------:R-:W-:Y:S08]  /*2e40*/  HMMA.16816.F32 R68, R4.reuse, R20, R68 ;  /* 0x000000140444723c */ /* 0x040ff00000001844 */
[----:B------:R-:W-:Y:S08]  /*2e50*/  HMMA.16816.F32 R60, R4, R22, R56 ;  /* 0x00000016043c723c */ /* 0x000ff00000001838 */
[C---:B------:R-:W-:Y:S08]  /*2e60*/  HMMA.16816.F32 R44, R8.reuse, R28, R44 ;  /* 0x0000001c082c723c */ /* 0x040ff0000000182c */
[C---:B------:R-:W-:Y:S08]  /*2e70*/  HMMA.16816.F32 R40, R8.reuse, R30, R40 ;  /* 0x0000001e0828723c */ /* 0x040ff00000001828 */
[C---:B------:R-:W-:Y:S08]  /*2e80*/  HMMA.16816.F32 R36, R8.reuse, R20, R16 ;  /* 0x000000140824723c */ /* 0x040ff00000001810 */
[----:B------:R-:W-:Y:S01]  /*2e90*/  HMMA.16816.F32 R32, R8, R22, R12 ;  /* 0x000000160820723c */ /* 0x000fe2000000180c */
[----:B------:R-:W-:Y:S06]  /*2ea0*/  BAR.SYNC.DEFER_BLOCKING 0x0 ;  /* 0x0000000000007b1d */ /* 0x000fec0000010000 */
[----:B------:R-:W-:Y:S05]  /*2eb0*/  @!P0 BRA `(.L_x_449) ;  /* 0x000001a000008947 */ /* 0x000fea0003800000 */
        /* <DEDUP_REMOVED lines=10> */
[----:B------:R-:W-:Y:S02]  /*2f60*/  IADD3 R6, P5, R4, UR4, RZ ;  /* 0x0000000404067c10 */ /* 0x000fe4000ffbe0ff */
[----:B------:R-:W-:Y:S02]  /*2f70*/  IADD3 R10, P2, P1, R7, 0x80, R4 ;  /* 0x00000080070a7810 */ /* 0x000fe4000795e004 */
[----:B------:R-:W-:Y:S02]  /*2f80*/  LEA.HI.X R5, R8, c[0x0][0x1cc], R5, 0x1, P0 ;  /* 0x0000730008057a11 */ /* 0x000fe400000f0c05 */
[----:B------:R-:W-:-:S02]  /*2f90*/  IADD3 R8, P0, R6, UR4, RZ ;  /* 0x0000000406087c10 */ /* 0x000fc4000ff1e0ff */
[----:B------:R-:W-:Y:S01]  /*2fa0*/  IADD3.X R7, R5, UR6, RZ, P5, !PT ;  /* 0x0000000605077c10 */ /* 0x000fe2000affe4ff */
[----:B------:R-:W-:Y:S01]  /*2fb0*/  @!PT LDS RZ, [RZ] ;  /* 0x00000000fffff984 */ /* 0x000fe20000000800 */
[----:B------:R-:W-:Y:S01]  /*2fc0*/  @!PT LDS RZ, [RZ] ;  /* 0x00000000fffff984 */ /* 0x000fe20000000800 */
[----:B------:R-:W-:Y:S01]  /*2fd0*/  @!PT LDS RZ, [RZ] ;  /* 0x00000000fffff984 */ /* 0x000fe20000000800 */
[----:B------:R1:W-:Y:S01]  /*2fe0*/  LDGSTS.E.BYPASS.LTC128B.128 [R243+0x3100], [R4.64], !P4 ;  /* 0x0310000004f37fae */ /* 0x0003e2000e101d4e */
[----:B------:R-:W-:Y:S02]  /*2ff0*/  IADD3.X R11, RZ, UR6, R5, P2, P1 ;  /* 0x00000006ff0b7c10 */ /* 0x000fe400097e2405 */
[----:B------:R-:W-:Y:S01]  /*3000*/  IADD3.X R9, R7, UR6, RZ, P0, !PT ;  /* 0x0000000607097c10 */ /* 0x000fe200087fe4ff */
[----:B------:R1:W-:Y:S04]  /*3010*/  LDGSTS.E.BYPASS.LTC128B.128 [R243+0x4900], [R4.64+0x80], !P3 ;  /* 0x0490008004f37fae */ /* 0x0003e8000d901d4e */
[----:B------:R1:W-:Y:S04]  /*3020*/  LDGSTS.E.BYPASS.LTC128B.128 [R243+0x3900], [R6.64], !P4 ;  /* 0x0390000006f37fae */ /* 0x0003e8000e101d4e */
[----:B------:R1:W-:Y:S04]  /*3030*/  LDGSTS.E.BYPASS.LTC128B.128 [R243+0x5100], [R10.64], !P3 ;  /* 0x051000000af37fae */ /* 0x0003e8000d901d4e */
[----:B------:R1:W-:Y:S04]  /*3040*/  LDGSTS.E.BYPASS.LTC128B.128 [R243+0x4100], [R8.64], !P4 ;  /* 0x0410000008f37fae */ /* 0x0003e8000e101d4e */
[----:B------:R1:W-:Y:S02]  /*3050*/  LDGSTS.E.BYPASS.LTC128B.128 [R243+0x5900], [R8.64+0x80], !P3 ;  /* 0x0590008008f37fae */ /* 0x0003e4000d901d4e */
.L_x_449:
[----:B-1----:R-:W-:Y:S01]  /*3060*/  FMUL.FTZ R4, R53, c[0x0][0x320] ;  /* 0x0000c80035047a20 */ /* 0x002fe20000410000 */
[----:B------:R-:W-:Y:S01]  /*3070*/  SHF.R.S32.HI R7, RZ, 0x1f, R123 ;  /* 0x0000001fff077819 */ /* 0x000fe2000001147b */
[----:B------:R-:W-:Y:S01]  /*3080*/  FMUL.FTZ R5, R44, c[0x0][0x320] ;  /* 0x0000c8002c057a20 */ /* 0x000fe20000410000 */
[----:B------:R-:W-:Y:S01]  /*3090*/  LEA.HI R6, R126, R132, RZ, 0x2 ;  /* 0x000000847e067211 */ /* 0x000fe200078f10ff */
[----:B------:R1:W2:Y:S01]  /*30a0*/  MUFU.TANH R25, R4 ;  /* 0x0000000400197308 */ /* 0x0002a20000002400 */
[----:B------:R-:W-:Y:S01]  /*30b0*/  FMUL.FTZ R8, R45, c[0x0][0x320] ;  /* 0x0000c8002d087a20 */ /* 0x000fe20000410000 */
[----:B------:R-:W-:Y:S01]  /*30c0*/  PLOP3.LUT P1, PT, PT, PT, UP3, 0x80, 0x0 ;  /* 0x000000000000781c */ /* 0x000fe20003f2f038 */
[----:B------:R-:W-:Y:S01]  /*30d0*/  FMUL.FTZ R10, R40, c[0x0][0x320] ;  /* 0x0000c800280a7a20 */ /* 0x000fe20000410000 */
[----:B------:R-:W-:Y:S01]  /*30e0*/  LOP3.LUT R6, R6, 0xfffffffc, RZ, 0xc0, !PT ;  /* 0xfffffffc06067812 */ /* 0x000fe200078ec0ff */
[----:B------:R-:W-:Y:S01]  /*30f0*/  ULDC UR6, c[0x0][0x324] ;  /* 0x0000c90000067ab9 */ /* 0x000fe20000000800 */
[----:B------:R-:W-:Y:S01]  /*3100*/  PLOP3.LUT P0, PT, PT, PT, UP3, 0x80, 0x0 ;  /* 0x000000000000781c */ /* 0x000fe20003f0f038 */
[----:B------:R-:W-:Y:S01]  /*3110*/  ULOP3.LUT UR6, URZ, UR6, URZ, 0x33, !UPT ;  /* 0x000000063f067292 */ /* 0x000fe2000f8e333f */
[----:B------:R3:W4:Y:S01]  /*3120*/  MUFU.TANH R20, R5 ;  /* 0x0000000500147308 */ /* 0x0007220000002400 */
[----:B------:R-:W-:Y:S01]  /*3130*/  IMAD.IADD R6, R132, 0x1, -R6 ;  /* 0x0000000184067824 */ /* 0x000fe200078e0a06 */
[----:B------:R-:W0:Y:S01]  /*3140*/  LDGDEPBAR ;  /* 0x00000000000079af */ /* 0x000e220000000000 */
[----:B-1----:R-:W-:-:S05]  /*3150*/  FMUL.FTZ R4, R48, c[0x0][0x320] ;  /* 0x0000c80030047a20 */ /* 0x002fca0000410000 */
[----:B------:R-:W1:Y:S01]  /*3160*/  MUFU.TANH R17, R8 ;  /* 0x0000000800117308 */ /* 0x000e620000002400 */
[----:B---3--:R-:W-:-:S07]  /*3170*/  LEA.HI R5, R7, R123, RZ, 0x2 ;  /* 0x0000007b07057211 */ /* 0x008fce00078f10ff */
[----:B------:R3:W1:Y:S01]  /*3180*/  MUFU.TANH R23, R4 ;  /* 0x0000000400177308 */ /* 0x0006620000002400 */
[----:B------:R-:W-:-:S05]  /*3190*/  LOP3.LUT R5, R5, 0xffffffc, RZ, 0xc0, !PT ;  /* 0x0ffffffc05057812 */ /* 0x000fca00078ec0ff */
[----:B------:R-:W-:Y:S01]  /*31a0*/  IMAD.IADD R9, R123, 0x1, -R5 ;  /* 0x000000017b097824 */ /* 0x000fe200078e0a05 */
[----:B------:R-:W-:Y:S01]  /*31b0*/  LEA.HI R5, R6, R6, RZ, 0x1 ;  /* 0x0000000606057211 */ /* 0x000fe200078f08ff */
[----:B------:R5:W1:Y:S01]  /*31c0*/  MUFU.TANH R16, R10 ;  /* 0x0000000a00107308 */ /* 0x000a620000002400 */
[----:B---3--:R-:W-:-:S07]  /*31d0*/  FMUL.FTZ R4, R49, c[0x0][0x320] ;  /* 0x0000c80031047a20 */ /* 0x008fce0000410000 */
[----:B------:R3:W1:Y:S01]  /*31e0*/  MUFU.TANH R21, R4 ;  /* 0x0000000400157308 */ /* 0x0006620000002400 */
[----:B-----5:R-:W-:-:S07]  /*31f0*/  FMUL.FTZ R10, R36, c[0x0][0x320] ;  /* 0x0000c800240a7a20 */ /* 0x020fce0000410000 */
[----:B------:R5:W1:Y:S01]  /*3200*/  MUFU.TANH R14, R10 ;  /* 0x0000000a000e7308 */ /* 0x000a620000002400 */
[----:B---3--:R-:W-:-:S05]  /*3210*/  LOP3.LUT R4, R124, 0xffffffe0, RZ, 0xc0, !PT ;  /* 0xffffffe07c047812 */ /* 0x008fca00078ec0ff */
[----:B------:R-:W-:-:S05]  /*3220*/  IMAD.IADD R4, R132, 0x1, -R4 ;  /* 0x0000000184047824 */ /* 0x000fca00078e0a04 */
[----:B------:R-:W-:-:S04]  /*3230*/  SHF.R.S32.HI R7, RZ, 0x1f, R4 ;  /* 0x0000001fff077819 */ /* 0x000fc80000011404 */
[----:B------:R-:W-:-:S04]  /*3240*/  LEA.HI R7, R7, R4, RZ, 0x2 ;  /* 0x0000000407077211 */ /* 0x000fc800078f10ff */
[C---:B------:R-:W-:Y:S02]  /*3250*/  LEA.HI.SX32 R8, R7.reuse, UR17, 0x1e ;  /* 0x0000001107087c11 */ /* 0x040fe4000f8ff2ff */
[----:B------:R-:W-:-:S03]  /*3260*/  LOP3.LUT R7, R7, 0x7ffffffc, RZ, 0xc0, !PT ;  /* 0x7ffffffc07077812 */ /* 0x000fc600078ec0ff */
[----:B------:R-:W-:Y:S01]  /*3270*/  IMAD R11, R9, 0x10, R8 ;  /* 0x00000010090b7824 */ /* 0x000fe200078e0208 */
[C---:B------:R-:W-:Y:S01]  /*3280*/  SHF.L.U32 R8, R5.reuse, 0x5, RZ ;  /* 0x0000000505087819 */ /* 0x040fe200000006ff */
[----:B------:R-:W-:Y:S01]  /*3290*/  IMAD.IADD R4, R4, 0x1, -R7 ;  /* 0x0000000104047824 */ /* 0x000fe200078e0a07 */
[----:B------:R-:W-:Y:S02]  /*32a0*/  LOP3.LUT R9, R5, 0x1ffffffe, RZ, 0xc0, !PT ;  /* 0x1ffffffe05097812 */ /* 0x000fe400078ec0ff */
[----:B------:R-:W-:Y:S01]  /*32b0*/  LOP3.LUT R5, R8, 0xffffffc0, RZ, 0xc0, !PT ;  /* 0xffffffc008057812 */ /* 0x000fe200078ec0ff */
[----:B------:R-:W-:Y:S01]  /*32c0*/  IMAD.SHL.U32 R22, R4, 0x2, RZ ;  /* 0x0000000204167824 */ /* 0x000fe200078e00ff */
[----:B------:R-:W-:Y:S01]  /*32d0*/  IADD3.X R7, R24, c[0x0][0x1d0], RZ, PT, !PT ;  /* 0x0000740018077a10 */ /* 0x000fe20003ffe4ff */
[----:B------:R-:W-:Y:S02]  /*32e0*/  IMAD.IADD R6, R6, 0x1, -R9 ;  /* 0x0000000106067824 */ /* 0x000fe400078e0a09 */
[----:B------:R-:W-:Y:S01]  /*32f0*/  IMAD.IADD R5, R5, 0x1, R11 ;  /* 0x0000000105057824 */ /* 0x000fe200078e020b */
[----:B------:R-:W-:-:S02]  /*3300*/  IADD3 R4, R7, -c[0x0][0x168], -R22 ;  /* 0x80005a0007047a10 */ /* 0x000fc40007ffe816 */
[----:B------:R-:W-:Y:S01]  /*3310*/  IADD3 R18, -R22, c[0x0][0x1d0], R24 ;  /* 0x0000740016127a10 */ /* 0x000fe20007ffe118 */
[----:B------:R-:W-:Y:S01]  /*3320*/  IMAD R12, R6, 0x8, R5 ;  /* 0x00000008060c7824 */ /* 0x000fe200078e0205 */
[C---:B------:R-:W-:Y:S01]  /*3330*/  IADD3 R15, R4.reuse, c[0x0][0x328], RZ ;  /* 0x0000ca00040f7a10 */ /* 0x040fe20007ffe0ff */
[----:B------:R-:W-:Y:S01]  /*3340*/  FMUL.FTZ R5, R37, c[0x0][0x320] ;  /* 0x0000c80025057a20 */ /* 0x000fe20000410000 */
[----:B------:R-:W-:Y:S01]  /*3350*/  IADD3 R19, R4, UR6, RZ ;  /* 0x0000000604137c10 */ /* 0x000fe2000fffe0ff */
[----:B------:R-:W-:Y:S01]  /*3360*/  @P1 IMAD.HI.U32 R6, R12, c[0x0][0x2c8], RZ ;  /* 0x0000b2000c061a27 */ /* 0x000fe200078e00ff */
[----:B-----5:R-:W-:Y:S01]  /*3370*/  MOV R10, R12 ;  /* 0x0000000c000a7202 */ /* 0x020fe20000000f00 */
[----:B------:R3:W1:Y:S01]  /*3380*/  MUFU.TANH R13, R5 ;  /* 0x00000005000d7308 */ /* 0x0006620000002400 */
[----:B------:R5:W-:Y:S02]  /*3390*/  STL [R1+0x20], R12 ;  /* 0x0000200c01007387 */ /* 0x000be40000100800 */
[----:B------:R-:W-:-:S02]  /*33a0*/  @P0 SHF.R.U32.HI R10, RZ, c[0x0][0x2cc], R6 ;  /* 0x0000b300ff0a0a19 */ /* 0x000fc40000011606 */
[----:B------:R-:W-:Y:S01]  /*33b0*/  PLOP3.LUT P0, PT, PT, PT, UP2, 0x40, 0x0 ;  /* 0x000000000000781c */ /* 0x000fe20003f0e828 */
[----:B------:R1:W-:Y:S04]  /*33c0*/  STL [R1+0xc], R22 ;  /* 0x00000c1601007387 */ /* 0x0003e80000100800 */
[----:B------:R-:W2:Y:S01]  /*33d0*/  SHFL.IDX PT, R6, R10, RZ, 0x1c1f ;  /* 0x001c1fff0a067589 */ /* 0x000ea200000e0000 */
[----:B---3--:R-:W-:-:S04]  /*33e0*/  FMUL.FTZ R5, R32, c[0x0][0x320] ;  /* 0x0000c80020057a20 */ /* 0x008fc80000410000 */
[----:B-----5:R3:W3:Y:S01]  /*33f0*/  MUFU.TANH R12, R5 ;  /* 0x00000005000c7308 */ /* 0x0206e20000002400 */
[----:B-1----:R-:W-:Y:S01]  /*3400*/  IADD3 R22, R24, -R22, RZ ;  /* 0x8000001618167210 */ /* 0x002fe20007ffe0ff */
[----:B--2---:R-:W-:Y:S02]  /*3410*/  IMAD.IADD R4, R19, 0x1, R6 ;  /* 0x0000000113047824 */ /* 0x004fe400078e0206 */
[----:B---3--:R-:W-:-:S04]  /*3420*/  FMUL.FTZ R5, R33, c[0x0][0x320] ;  /* 0x0000c80021057a20 */ /* 0x008fc80000410000 */
[----:B------:R1:W2:Y:S02]  /*3430*/  MUFU.TANH R11, R5 ;  /* 0x00000005000b7308 */ /* 0x0002a40000002400 */
[----:B-1----:R-:W-:-:S06]  /*3440*/  FMUL.FTZ R5, R52, c[0x0][0x320] ;  /* 0x0000c80034057a20 */ /* 0x002fcc0000410000 */
[----:B------:R1:W3:Y:S02]  /*3450*/  MUFU.TANH R9, R5 ;  /* 0x0000000500097308 */ /* 0x0002e40000002400 */
[----:B-1----:R-:W-:-:S06]  /*3460*/  FMUL.FTZ R5, R41, c[0x0][0x320] ;  /* 0x0000c80029057a20 */ /* 0x002fcc0000410000 */
[----:B------:R1:W1:Y:S02]  /*3470*/  MUFU.TANH R8, R5 ;  /* 0x0000000500087308 */ /* 0x0002640000002400 */
[----:B-1----:R-:W-:-:S05]  /*3480*/  IMAD.IADD R5, R15, 0x1, R6 ;  /* 0x000000010f057824 */ /* 0x002fca00078e0206 */
[----:B------:R-:W-:Y:S01]  /*3490*/  IMNMX R5, R5, R18, PT ;  /* 0x0000001205057217 */ /* 0x000fe20003800200 */
        /* <DEDUP_REMOVED lines=13> */
.L_x_452:
[----:B------:R-:W-:-:S04]  /*3570*/  MOV R7, c[0x0][0x32c] ;  /* 0x0000cb0000077a02 */ /* 0x000fc80000000f00 */
[----:B------:R-:W-:-:S13]  /*3580*/  ISETP.NE.AND P0, PT, R7, 0x1, PT ;  /* 0x000000010700780c */ /* 0x000fda0003f05270 */
[----:B------:R-:W-:-:S05]  /*3590*/  @P0 IMAD.HI.U32 R7, R6, c[0x0][0x330], RZ ;  /* 0x0000cc0006070a27 */ /* 0x000fca00078e00ff */
[----:B------:R-:W-:Y:S02]  /*35a0*/  @P0 SHF.R.U32.HI R6, RZ, c[0x0][0x334], R7 ;  /* 0x0000cd00ff060a19 */ /* 0x000fe40000011607 */
.L_x_453:
[----:B------:R-:W-:Y:S05]  /*35b0*/  BSYNC B0 ;  /* 0x0000000000007941 */ /* 0x000fea0003800000 */
.L_x_451:
[----:B------:R-:W-:-:S05]  /*35c0*/  IMAD R6, R6, c[0x0][0x32c], R22 ;  /* 0x0000cb0006067a24 */ /* 0x000fca00078e0216 */
[----:B------:R-:W-:Y:S02]  /*35d0*/  IADD3 R7, R6, c[0x0][0x32c], RZ ;  /* 0x0000cb0006077a10 */ /* 0x000fe40007ffe0ff */
[----:B------:R-:W-:Y:S02]  /*35e0*/  IMNMX R4, R4, R6, !PT ;  /* 0x0000000604047217 */ /* 0x000fe40007800200 */
[----:B------:R-:W-:Y:S02]  /*35f0*/  IMNMX R5, R5, R7, PT ;  /* 0x0000000705057217 */ /* 0x000fe40003800200 */
.L_x_450:
[C---:B--234-:R-:W-:Y:S01]  /*3600*/  ISETP.GE.AND P0, PT, R24.reuse, 0x2, PT ;  /* 0x000000021800780c */ /* 0x05cfe20003f06270 */
[----:B------:R-:W1:Y:S01]  /*3610*/  SHFL.IDX PT, R6, R10, 0x1, 0x1c1f ;  /* 0x003c1f000a067f89 */ /* 0x000e6200000e0000 */
[----:B------:R-:W-:Y:S02]  /*3620*/  ISETP.GE.AND P2, PT, R24, 0xa, PT ;  /* 0x0000000a1800780c */ /* 0x000fe40003f46270 */
[----:B------:R-:W-:Y:S02]  /*3630*/  P2R R31, PR, RZ, 0x1 ;  /* 0x00000001ff1f7803 */ /* 0x000fe40000000000 */
[----:B------:R-:W-:-:S02]  /*3640*/  ISETP.GT.AND P0, PT, R4, 0x1, !P0 ;  /* 0x000000010400780c */ /* 0x000fc40004704270 */
[----:B------:R-:W-:Y:S02]  /*3650*/  ISETP.GE.AND P1, PT, R24, 0x9, PT ;  /* 0x000000091800780c */ /* 0x000fe40003f26270 */
[----:B------:R-:W-:Y:S02]  /*3660*/  ISETP.LT.OR P0, PT, R5, 0x2, P0 ;  /* 0x000000020500780c */ /* 0x000fe40000701670 */
[----:B------:R-:W-:Y:S02]  /*3670*/  P2R R30, PR, RZ, 0x2 ;  /* 0x00000002ff1e7803 */ /* 0x000fe40000000000 */
[----:B------:R-:W-:Y:S02]  /*3680*/  FSEL R41, R25, -INF , !P0 ;  /* 0xff80000019297808 */ /* 0x000fe40004000000 */
[----:B------:R-:W-:Y:S02]  /*3690*/  ISETP.GT.AND P0, PT, R4, 0x9, !P2 ;  /* 0x000000090400780c */ /* 0x000fe40005704270 */
[----:B------:R-:W-:-:S02]  /*36a0*/  P2R R29, PR, RZ, 0x4 ;  /* 0x00000004ff1d7803 */ /* 0x000fc40000000000 */
[----:B------:R-:W-:Y:S02]  /*36b0*/  ISETP.LT.OR P0, PT, R5, 0xa, P0 ;  /* 0x0000000a0500780c */ /* 0x000fe40000701670 */
[----:B------:R-:W-:Y:S02]  /*36c0*/  ISETP.GT.AND P1, PT, R4, 0x8, !P1 ;  /* 0x000000080400780c */ /* 0x000fe40004f24270 */
[----:B------:R-:W-:Y:S02]  /*36d0*/  ISETP.GE.AND P2, PT, R24, 0x11, PT ;  /* 0x000000111800780c */ /* 0x000fe40003f46270 */
[----:B------:R-:W-:Y:S02]  /*36e0*/  FSEL R44, R21, -INF , !P0 ;  /* 0xff800000152c7808 */ /* 0x000fe40004000000 */
[----:B------:R-:W-:Y:S02]  /*36f0*/  ISETP.LT.OR P1, PT, R5, 0x9, P1 ;  /* 0x000000090500780c */ /* 0x000fe40000f21670 */
[----:B------:R-:W-:-:S02]  /*3700*/  ISETP.GT.AND P0, PT, R4, 0x10, !P2 ;  /* 0x000000100400780c */ /* 0x000fc40005704270 */
[----:B------:R-:W-:Y:S02]  /*3710*/  FSEL R45, R23, -INF , !P1 ;  /* 0xff800000172d7808 */ /* 0x000fe40004800000 */
        /* <DEDUP_REMOVED lines=11> */
[----:B------:R-:W-:Y:S02]  /*37d0*/  ISETP.GE.AND P1, PT, R24, 0x1a, PT ;  /* 0x0000001a1800780c */ /* 0x000fe40003f26270 */
[----:B------:R-:W-:Y:S02]  /*37e0*/  FSEL R57, R16, -INF , !P0 ;  /* 0xff80000010397808 */ /* 0x000fe40004000000 */
[----:B------:R-:W-:Y:S02]  /*37f0*/  ISETP.GT.AND P0, PT, R4, 0x19, !P1 ;  /* 0x000000190400780c */ /* 0x000fe40004f04270 */
[C---:B------:R-:W-:Y:S02]  /*3800*/  ISETP.GE.AND P6, PT, R24.reuse, 0x21, PT ;  /* 0x000000211800780c */ /* 0x040fe40003fc6270 */
[----:B------:R-:W-:Y:S02]  /*3810*/  ISETP.LT.OR P0, PT, R5, 0x1a, P0 ;  /* 0x0000001a0500780c */ /* 0x000fe40000701670 */
[----:B------:R-:W-:-:S02]  /*3820*/  ISETP.GE.AND P5, PT, R24, 0x22, PT ;  /* 0x000000221800780c */ /* 0x000fc40003fa6270 */
[----:B------:R-:W-:Y:S02]  /*3830*/  FSEL R58, R8, -INF , !P0 ;  /* 0xff800000083a7808 */ /* 0x000fe40004000000 */
[----:B------:R-:W-:Y:S02]  /*3840*/  ISETP.GT.AND P0, PT, R4, 0x20, !P6 ;  /* 0x000000200400780c */ /* 0x000fe40007704270 */
[----:B------:R-:W-:Y:S02]  /*3850*/  P2R R28, PR, RZ, 0x4 ;  /* 0x00000004ff1c7803 */ /* 0x000fe40000000000 */
[----:B------:R-:W-:Y:S02]  /*3860*/  ISETP.LT.OR P0, PT, R5, 0x21, P0 ;  /* 0x000000210500780c */ /* 0x000fe40000701670 */
[----:B------:R-:W-:Y:S02]  /*3870*/  ISETP.GE.AND P2, PT, R24, 0x29, PT ;  /* 0x000000291800780c */ /* 0x000fe40003f46270 */
[----:B------:R-:W-:-:S02]  /*3880*/  FSEL R171, R14, -INF , !P0 ;  /* 0xff8000000eab7808 */ /* 0x000fc40004000000 */
[----:B------:R-:W-:Y:S02]  /*3890*/  ISETP.GT.AND P0, PT, R4, 0x21, !P5 ;  /* 0x000000210400780c */ /* 0x000fe40006f04270 */
[----:B------:R-:W-:Y:S02]  /*38a0*/  P2R R32, PR, RZ, 0x2 ;  /* 0x00000002ff207803 */ /* 0x000fe40000000000 */
[----:B------:R-:W-:Y:S02]  /*38b0*/  ISETP.LT.OR P0, PT, R5, 0x22, P0 ;  /* 0x000000220500780c */ /* 0x000fe40000701670 */
[----:B------:R-:W-:Y:S02]  /*38c0*/  ISETP.GE.AND P1, PT, R24, 0x1, PT ;  /* 0x000000011800780c */ /* 0x000fe40003f26270 */
[----:B------:R-:W-:Y:S02]  /*38d0*/  FSEL R170, R13, -INF , !P0 ;  /* 0xff8000000daa7808 */ /* 0x000fe40004000000 */
[----:B------:R-:W-:-:S02]  /*38e0*/  ISETP.GT.AND P0, PT, R4, 0x28, !P2 ;  /* 0x000000280400780c */ /* 0x000fc40005704270 */
[----:B------:R-:W-:Y:S02]  /*38f0*/  P2R R25, PR, RZ, 0x2 ;  /* 0x00000002ff197803 */ /* 0x000fe40000000000 */
[----:B------:R-:W-:-:S04]  /*3900*/  ISETP.LT.OR P0, PT, R5, 0x29, P0 ;  /* 0x000000290500780c */ /* 0x000fc80000701670 */
[----:B------:R-:W-:Y:S02]  /*3910*/  FSEL R169, R12, -INF , !P0 ;  /* 0xff8000000ca97808 */ /* 0x000fe40004000000 */
[----:B------:R-:W-:Y:S02]  /*3920*/  ISETP.GT.AND P0, PT, R4, RZ, !P1 ;  /* 0x000000ff0400720c */ /* 0x000fe40004f04270 */
[----:B------:R-:W-:Y:S02]  /*3930*/  ISETP.GE.AND P1, PT, R24, 0x2a, PT ;  /* 0x0000002a1800780c */ /* 0x000fe40003f26270 */
[----:B------:R-:W-:-:S04]  /*3940*/  ISETP.LT.OR P0, PT, R5, 0x1, P0 ;  /* 0x000000010500780c */ /* 0x000fc80000701670 */
[----:B------:R-:W-:Y:S02]  /*3950*/  FSEL R40, R9, -INF , !P0 ;  /* 0xff80000009287808 */ /* 0x000fe40004000000 */
[----:B------:R-:W-:Y:S01]  /*3960*/  ISETP.GT.AND P0, PT, R4, 0x29, !P1 ;  /* 0x000000290400780c */ /* 0x000fe20004f04270 */
[----:B------:R-:W-:-:S03]  /*3970*/  FMUL.FTZ R4, R54, c[0x0][0x320] ;  /* 0x0000c80036047a20 */ /* 0x000fc60000410000 */
[----:B------:R-:W-:Y:S01]  /*3980*/  ISETP.LT.OR P0, PT, R5, 0x2a, P0 ;  /* 0x0000002a0500780c */ /* 0x000fe20000701670 */
[----:B------:R2:W3:Y:S01]  /*3990*/  MUFU.TANH R24, R4 ;  /* 0x0000000400187308 */ /* 0x0004e20000002400 */
[----:B------:R-:W-:Y:S02]  /*39a0*/  FMUL.FTZ R5, R55, c[0x0][0x320] ;  /* 0x0000c80037057a20 */ /* 0x000fe40000410000 */
[----:B------:R-:W-:Y:S02]  /*39b0*/  FSEL R168, R11, -INF , !P0 ;  /* 0xff8000000ba87808 */ /* 0x000fe40004000000 */
[----:B------:R-:W-:-:S03]  /*39c0*/  PLOP3.LUT P0, PT, PT, PT, UP2, 0x40, 0x0 ;  /* 0x000000000000781c */ /* 0x000fc60003f0e828 */
[----:B------:R1:W4:Y:S01]  /*39d0*/  MUFU.TANH R13, R5 ;  /* 0x00000005000d7308 */ /* 0x0003220000002400 */
[----:B--2---:R-:W-:-:S07]  /*39e0*/  FMUL.FTZ R4, R46, c[0x0][0x320] ;  /* 0x0000c8002e047a20 */ /* 0x004fce0000410000 */
[----:B------:R2:W2:Y:S01]  /*39f0*/  MUFU.TANH R23, R4 ;  /* 0x0000000400177308 */ /* 0x0004a20000002400 */
[----:B-1----:R-:W-:-:S05]  /*3a00*/  IMAD.IADD R5, R15, 0x1, R6 ;  /* 0x000000010f057824 */ /* 0x002fca00078e0206 */
[----:B------:R-:W-:Y:S01]  /*3a10*/  IMNMX R5, R5, R18, PT ;  /* 0x0000001205057217 */ /* 0x000fe20003800200 */
[----:B--2---:R-:W-:-:S04]  /*3a20*/  FMUL.FTZ R4, R47, c[0x0][0x320] ;  /* 0x0000c8002f047a20 */ /* 0x004fc80000410000 */
[----:B------:R1:W2:Y:S02]  /*3a30*/  MUFU.TANH R21, R4 ;  /* 0x0000000400157308 */ /* 0x0002a40000002400 */
        /* <DEDUP_REMOVED lines=16> */
[----:B-1----:R-:W-:Y:S01]  /*3b40*/  IMAD.IADD R4, R19, 0x1, R6 ;  /* 0x0000000113047824 */ /* 0x002fe200078e0206 */
        /* <DEDUP_REMOVED lines=13> */
.L_x_456:
[----:B------:R-:W-:-:S04]  /*3c20*/  MOV R7, c[0x0][0x32c] ;  /* 0x0000cb0000077a02 */ /* 0x000fc80000000f00 */
[----:B------:R-:W-:-:S13]  /*3c30*/  ISETP.NE.AND P0, PT, R7, 0x1, PT ;  /* 0x000000010700780c */ /* 0x000fda0003f05270 */
[----:B------:R-:W-:-:S05]  /*3c40*/  @P0 IMAD.HI.U32 R7, R6, c[0x0][0x330], RZ ;  /* 0x0000cc0006070a27 */ /* 0x000fca00078e00ff */
[----:B------:R-:W-:Y:S02]  /*3c50*/  @P0 SHF.R.U32.HI R6, RZ, c[0x0][0x334], R7 ;  /* 0x0000cd00ff060a19 */ /* 0x000fe40000011607 */
.L_x_457:
[----:B------:R-:W-:Y:S05]  /*3c60*/  BSYNC B0 ;  /* 0x0000000000007941 */ /* 0x000fea0003800000 */
.L_x_455:
[----:B------:R-:W-:-:S05]  /*3c70*/  IMAD R6, R6, c[0x0][0x32c], R22 ;  /* 0x0000cb0006067a24 */ /* 0x000fca00078e0216 */
[----:B------:R-:W-:Y:S02]  /*3c80*/  IADD3 R7, R6, c[0x0][0x32c], RZ ;  /* 0x0000cb0006077a10 */ /* 0x000fe40007ffe0ff */
[----:B------:R-:W-:Y:S02]  /*3c90*/  IMNMX R4, R4, R6, !PT ;  /* 0x0000000604047217 */ /* 0x000fe40007800200 */
[----:B------:R-:W-:Y:S02]  /*3ca0*/  IMNMX R5, R5, R7, PT ;  /* 0x0000000705057217 */ /* 0x000fe40003800200 */
.L_x_454:
[----:B--234-:R-:W-:Y:S01]  /*3cb0*/  ISETP.NE.AND P0, PT, R31, RZ, PT ;  /* 0x000000ff1f00720c */ /* 0x01cfe20003f05270 */
[----:B------:R-:W1:Y:S03]  /*3cc0*/  SHFL.IDX PT, R6, R10, 0x2, 0x1c1f ;  /* 0x005c1f000a067f89 */ /* 0x000e6600000e0000 */
        /* <DEDUP_REMOVED lines=36> */
[----:B------:R-:W-:-:S04]  /*3f10*/  ISETP.NE.AND P0, PT, R25, RZ, PT ;  /* 0x000000ff1900720c */ /* 0x000fc80003f05270 */
[----:B------:R-:W-:-:S04]  /*3f20*/  ISETP.GT.AND P0, PT, R4, RZ, !P0 ;  /* 0x000000ff0400720c */ /* 0x000fc80004704270 */
        /* <DEDUP_REMOVED lines=46> */
.L_x_460:
[----:B------:R-:W-:-:S04]  /*4210*/  MOV R7, c[0x0][0x32c] ;  /* 0x0000cb0000077a02 */ /* 0x000fc80000000f00 */
[----:B------:R-:W-:-:S13]  /*4220*/  ISETP.NE.AND P0, PT, R7, 0x1, PT ;  /* 0x000000010700780c */ /* 0x000fda0003f05270 */
[----:B------:R-:W-:-:S05]  /*4230*/  @P0 IMAD.HI.U32 R7, R6, c[0x0][0x330], RZ ;  /* 0x0000cc0006070a27 */ /* 0x000fca00078e00ff */
[----:B------:R-:W-:Y:S02]  /*4240*/  @P0 SHF.R.U32.HI R6, RZ, c[0x0][0x334], R7 ;  /* 0x0000cd00ff060a19 */ /* 0x000fe40000011607 */
.L_x_461:
[----:B------:R-:W-:Y:S05]  /*4250*/  BSYNC B0 ;  /* 0x0000000000007941 */ /* 0x000fea0003800000 */
.L_x_459:
[----:B------:R-:W-:-:S05]  /*4260*/  IMAD R6, R6, c[0x0][0x32c], R22 ;  /* 0x0000cb0006067a24 */ /* 0x000fca00078e0216 */
[----:B------:R-:W-:Y:S02]  /*4270*/  IADD3 R7, R6, c[0x0][0x32c], RZ ;  /* 0x0000cb0006077a10 */ /* 0x000fe40007ffe0ff */
[----:B------:R-:W-:Y:S02]  /*4280*/  IMNMX R4, R4, R6, !PT ;  /* 0x0000000604047217 */ /* 0x000fe40007800200 */
[----:B------:R-:W-:Y:S02]  /*4290*/  IMNMX R5, R5, R7, PT ;  /* 0x0000000705057217 */ /* 0x000fe40003800200 */
.L_x_458:
[----:B--234-:R-:W-:-:S04]  /*42a0*/  ISETP.NE.AND P0, PT, R31, RZ, PT ;  /* 0x000000ff1f00720c */ /* 0x01cfc80003f05270 */
        /* <DEDUP_REMOVED lines=43> */
[----:B------:R1:W2:Y:S01]  /*4560*/  MUFU.TANH R24, R4 ;  /* 0x0000000400187308 */ /* 0x0002a20000002400 */
[----:B------:R-:W-:Y:S02]  /*4570*/  FMUL.FTZ R5, R62, c[0x0][0x320] ;  /* 0x0000c8003e057a20 */ /* 0x000fe40000410000 */
[----:B------:R-:W-:Y:S02]  /*4580*/  FSEL R175, R12, -INF , !P0 ;  /* 0xff8000000caf7808 */ /* 0x000fe40004000000 */
[----:B------:R-:W-:-:S03]  /*4590*/  PLOP3.LUT P0, PT, PT, PT, UP2, 0x40, 0x0 ;  /* 0x000000000000781c */ /* 0x000fc60003f0e828 */
[----:B------:R3:W4:Y:S01]  /*45a0*/  MUFU.TANH R59, R5 ;  /* 0x00000005003b7308 */ /* 0x0007220000002400 */
[----:B-1----:R-:W-:-:S07]  /*45b0*/  FMUL.FTZ R4, R74, c[0x0][0x320] ;  /* 0x0000c8004a047a20 */ /* 0x002fce0000410000 */
[----:B------:R1:W1:Y:S01]  /*45c0*/  MUFU.TANH R16, R4 ;  /* 0x0000000400107308 */ /* 0x0002620000002400 */
[----:B---3--:R-:W-:-:S07]  /*45d0*/  FMUL.FTZ R5, R63, c[0x0][0x320] ;  /* 0x0000c8003f057a20 */ /* 0x008fce0000410000 */
[----:B------:R3:W2:Y:S01]  /*45e0*/  MUFU.TANH R55, R5 ;  /* 0x0000000500377308 */ /* 0x0006a20000002400 */
        /* <DEDUP_REMOVED lines=10> */
[----:B---3--:R-:W-:Y:S02]  /*4690*/  FMUL.FTZ R5, R70, c[0x0][0x320] ;  /* 0x0000c80046057a20 */ /* 0x008fe40000410000 */
[----:B-1----:R-:W-:-:S05]  /*46a0*/  FMUL.FTZ R4, R83, c[0x0][0x320] ;  /* 0x0000c80053047a20 */ /* 0x002fca0000410000 */
[----:B------:R1:W3:Y:S02]  /*46b0*/  MUFU.TANH R12, R4 ;  /* 0x00000004000c7308 */ /* 0x0002e40000002400 */
[----:B-1----:R-:W-:-:S06]  /*46c0*/  FMUL.FTZ R4, R78, c[0x0][0x320] ;  /* 0x0000c8004e047a20 */ /* 0x002fcc0000410000 */
[----:B------:R1:W1:Y:S02]  /*46d0*/  MUFU.TANH R11, R4 ;  /* 0x00000004000b7308 */ /* 0x0002640000002400 */
[----:B-1----:R1:W5:Y:S06]  /*46e0*/  SHFL.IDX PT, R4, R10, 0x3, 0x1c1f ;  /* 0x007c1f000a047f89 */ /* 0x00236c00000e0000 */
[----:B-1----:R1:W1:Y:S01]  /*46f0*/  MUFU.TANH R10, R5 ;  /* 0x00000005000a7308 */ /* 0x0022620000002400 */
[--C-:B-----5:R-:W-:Y:S02]  /*4700*/  IMAD.IADD R9, R15, 0x1, R4.reuse ;  /* 0x000000010f097824 */ /* 0x120fe400078e0204 */
[----:B------:R-:W-:-:S03]  /*4710*/  IMAD.IADD R8, R19, 0x1, R4 ;  /* 0x0000000113087824 */ /* 0x000fc600078e0204 */
[----:B------:R-:W-:Y:S01]  /*4720*/  IMNMX R9, R9, R18, PT ;  /* 0x0000001209097217 */ /* 0x000fe20003800200 */
[----:B------:R-:W-:Y:S05]  /*4730*/  @P0 BRA `(.L_x_462) ;  /* 0x0000015000000947 */ /* 0x000fea0003800000 */
[----:B--234-:R-:W-:Y:S01]  /*4740*/  IADD3 R4, R4, c[0x0][0x1d0], RZ ;  /* 0x0000740004047a10 */ /* 0x01cfe20007ffe0ff */
[----:B------:R-:W-:Y:S03]  /*4750*/  BSSY B0, `(.L_x_463) ;  /* 0x000000f000007945 */ /* 0x000fe60003800000 */
[----:B------:R-:W-:-:S04]  /*4760*/  IADD3 R4, R4, -c[0x0][0x168], RZ ;  /* 0x80005a0004047a10 */ /* 0x000fc80007ffe0ff */
[----:B------:R-:W-:-:S13]  /*4770*/  ISETP.GT.AND P0, PT, R4, -0x1, PT ;  /* 0xffffffff0400780c */ /* 0x000fda0003f04270 */
[----:B------:R-:W-:Y:S05]  /*4780*/  @P0 BRA `(.L_x_464) ;  /* 0x0000007000000947 */ /* 0x000fea0003800000 */
[----:B-1----:R-:W-:Y:S01]  /*4790*/  IMAD.MOV.U32 R5, RZ, RZ, c[0x0][0x32c] ;  /* 0x0000cb00ff057624 */ /* 0x002fe200078e00ff */
[----:B------:R-:W-:-:S04]  /*47a0*/  LOP3.LUT R4, RZ, R4, RZ, 0x33, !PT ;  /* 0x00000004ff047212 */ /* 0x000fc800078e33ff */
[----:B------:R-:W-:-:S13]  /*47b0*/  ISETP.NE.AND P0, PT, R5, 0x1, PT ;  /* 0x000000010500780c */ /* 0x000fda0003f05270 */
[----:B------:R-:W-:-:S05]  /*47c0*/  @P0 IMAD.HI.U32 R5, R4, c[0x0][0x330], RZ ;  /* 0x0000cc0004050a27 */ /* 0x000fca00078e00ff */
[----:B------:R-:W-:-:S04]  /*47d0*/  @P0 SHF.R.U32.HI R4, RZ, c[0x0][0x334], R5 ;  /* 0x0000cd00ff040a19 */ /* 0x000fc80000011605 */
[----:B------:R-:W-:Y:S01]  /*47e0*/  LOP3.LUT R4, RZ, R4, RZ, 0x33, !PT ;  /* 0x00000004ff047212 */ /* 0x000fe200078e33ff */
[----:B------:R-:W-:Y:S05]  /*47f0*/  BRA `(.L_x_465) ;  /* 0x0000004000007947 */ /* 0x000fea0003800000 */
.L_x_464:
[----:B-1----:R-:W-:-:S04]  /*4800*/  MOV R5, c[0x0][0x32c] ;  /* 0x0000cb0000057a02 */ /* 0x002fc80000000f00 */
[----:B------:R-:W-:-:S13]  /*4810*/  ISETP.NE.AND P0, PT, R5, 0x1, PT ;  /* 0x000000010500780c */ /* 0x000fda0003f05270 */
[----:B------:R-:W-:-:S05]  /*4820*/  @P0 IMAD.HI.U32 R5, R4, c[0x0][0x330], RZ ;  /* 0x0000cc0004050a27 */ /* 0x000fca00078e00ff */
[----:B------:R-:W-:Y:S02]  /*4830*/  @P0 SHF.R.U32.HI R4, RZ, c[0x0][0x334], R5 ;  /* 0x0000cd00ff040a19 */ /* 0x000fe40000011605 */
.L_x_465:
[----:B------:R-:W-:Y:S05]  /*4840*/  BSYNC B0 ;  /* 0x0000000000007941 */ /* 0x000fea0003800000 */
.L_x_463:
[----:B------:R-:W-:-:S05]  /*4850*/  IMAD R4, R4, c[0x0][0x32c], R22 ;  /* 0x0000cb0004047a24 */ /* 0x000fca00078e0216 */
[----:B------:R-:W-:Y:S02]  /*4860*/  IADD3 R5, R4, c[0x0][0x32c], RZ ;  /* 0x0000cb0004057a10 */ /* 0x000fe40007ffe0ff */
[----:B------:R-:W-:Y:S02]  /*4870*/  IMNMX R8, R8, R4, !PT ;  /* 0x0000000408087217 */ /* 0x000fe40007800200 */
[----:B------:R-:W-:Y:S02]  /*4880*/  IMNMX R9, R9, R5, PT ;  /* 0x0000000509097217 */ /* 0x000fe40003800200 */
.L_x_462:
[----:B--234-:R-:W-:Y:S01]  /*4890*/  FMNMX.FTZ R137, R40, R41, !PT ;  /* 0x0000002928897209 */ /* 0x01cfe20007810000 */
[----:B------:R-:W-:Y:S01]  /*48a0*/  STL [R1+0x68], R234 ;  /* 0x000068ea01007387 */ /* 0x000fe20000100800 */
[----:B------:R-:W-:Y:S01]  /*48b0*/  FMNMX.FTZ R136, R33, R34, !PT ;  /* 0x0000002221887209 */ /* 0x000fe20007810000 */
[----:B------:R-:W-:Y:S01]  /*48c0*/  IMAD.SHL.U32 R225, R0, 0x2, RZ ;  /* 0x0000000200e17824 */ /* 0x000fe200078e00ff */
[----:B------:R-:W-:Y:S01]  /*48d0*/  FMNMX.FTZ R137, R45, R137, !PT ;  /* 0x000000892d897209 */ /* 0x000fe20007810000 */
[----:B------:R-:W-:Y:S01]  /*48e0*/  STL [R1+0x64], R233 ;  /* 0x000064e901007387 */ /* 0x000fe20000100800 */
[----:B------:R-:W-:Y:S01]  /*48f0*/  FMNMX.FTZ R136, R36, R136, !PT ;  /* 0x0000008824887209 */ /* 0x000fe20007810000 */
[----:B------:R-:W-:Y:S01]  /*4900*/  IMAD R226, R3, 0x2, R225 ;  /* 0x0000000203e27824 */ /* 0x000fe200078e02e1 */
[----:B------:R-:W-:Y:S01]  /*4910*/  FMNMX.FTZ R137, R44, R137, !PT ;  /* 0x000000892c897209 */ /* 0x000fe20007810000 */
[----:B------:R-:W-:Y:S01]  /*4920*/  STL [R1+0x60], R232 ;  /* 0x000060e801007387 */ /* 0x000fe20000100800 */
[----:B------:R-:W-:Y:S01]  /*4930*/  ISETP.NE.AND P0, PT, R31, RZ, PT ;  /* 0x000000ff1f00720c */ /* 0x000fe20003f05270 */
[----:B------:R-:W-:Y:S01]  /*4940*/  IMAD R227, R2, 0x2, R226 ;  /* 0x0000000202e37824 */ /* 0x000fe200078e02e2 */
[----:B------:R-:W-:Y:S01]  /*4950*/  FMNMX.FTZ R137, R53, R137, !PT ;  /* 0x0000008935897209 */ /* 0x000fe20007810000 */
[----:B------:R-:W-:Y:S01]  /*4960*/  STL [R1+0x5c], R231 ;  /* 0x00005ce701007387 */ /* 0x000fe20000100800 */
[----:B------:R-:W-:Y:S01]  /*4970*/  FMNMX.FTZ R136, R37, R136, !PT ;  /* 0x0000008825887209 */ /* 0x000fe20007810000 */
[----:B------:R-:W-:Y:S01]  /*4980*/  ULDC.64 UR4, c[0x0][0x2c8] ;  /* 0x0000b20000047ab9 */ /* 0x000fe20000000a00 */
[----:B------:R-:W-:Y:S01]  /*4990*/  FMNMX.FTZ R137, R56, R137, !PT ;  /* 0x0000008938897209 */ /* 0x000fe20007810000 */
[----:B------:R-:W-:Y:S01]  /*49a0*/  STL [R1+0x58], R230 ;  /* 0x000058e601007387 */ /* 0x000fe20000100800 */
[----:B------:R-:W-:-:S02]  /*49b0*/  ISETP.GT.AND P0, PT, R8, 0x1, !P0 ;  /* 0x000000010800780c */ /* 0x000fc40004704270 */
[----:B------:R-:W-:Y:S01]  /*49c0*/  FMNMX.FTZ R137, R57, R137, !PT ;  /* 0x0000008939897209 */ /* 0x000fe20007810000 */
[----:B------:R-:W-:Y:S01]  /*49d0*/  STL [R1+0x54], R229 ;  /* 0x000054e501007387 */ /* 0x000fe20000100800 */
[----:B------:R-:W-:Y:S02]  /*49e0*/  FMNMX.FTZ R136, R38, R136, !PT ;  /* 0x0000008826887209 */ /* 0x000fe40007810000 */
[----:B------:R-:W-:Y:S01]  /*49f0*/  FMNMX.FTZ R137, R58, R137, !PT ;  /* 0x000000893a897209 */ /* 0x000fe20007810000 */
[----:B------:R-:W-:Y:S01]  /*4a00*/  STL [R1+0x50], R224 ;  /* 0x000050e001007387 */ /* 0x000fe20000100800 */
[----:B------:R-:W-:Y:S02]  /*4a10*/  ISETP.LT.OR P0, PT, R9, 0x2, P0 ;  /* 0x000000020900780c */ /* 0x000fe40000701670 */
[----:B------:R-:W-:Y:S01]  /*4a20*/  FMNMX.FTZ R137, R171, R137, !PT ;  /* 0x00000089ab897209 */ /* 0x000fe20007810000 */
[----:B------:R-:W-:Y:S01]  /*4a30*/  LDSM.16.MT88.4 R48, [R227+0x100] ;  /* 0x00010000e330783b */ /* 0x000fe20000004200 */
[----:B------:R-:W-:-:S02]  /*4a40*/  FMNMX.FTZ R136, R39, R136, !PT ;  /* 0x0000008827887209 */ /* 0x000fc40007810000 */
[----:B------:R-:W-:Y:S01]  /*4a50*/  FMNMX.FTZ R137, R170, R137, !PT ;  /* 0x00000089aa897209 */ /* 0x000fe20007810000 */
[----:B------:R-:W-:Y:S01]  /*4a60*/  LDSM.16.MT88.4 R68, [R225+0x1900] ;  /* 0x00190000e144783b */ /* 0x000fe20000004200 */
[----:B------:R-:W-:Y:S02]  /*4a70*/  FSEL R43, R14, -INF , !P0 ;  /* 0xff8000000e2b7808 */ /* 0x000fe40004000000 */
[----:B------:R-:W-:Y:S01]  /*4a80*/  FMNMX.FTZ R137, R169, R137, !PT ;  /* 0x00000089a9897209 */ /* 0x000fe20007810000 */
[----:B------:R-:W-:Y:S01]  /*4a90*/  LDSM.16.MT88.4 R76, [R226+0x1900] ;  /* 0x00190000e24c783b */ /* 0x000fe20000004200 */
[----:B------:R-:W-:Y:S02]  /*4aa0*/  FMNMX.FTZ R136, R52, R136, !PT ;  /* 0x0000008834887209 */ /* 0x000fe40007810000 */
[----:B------:R-:W-:Y:S01]  /*4ab0*/  FMNMX.FTZ R137, R168, R137, !PT ;  /* 0x00000089a8897209 */ /* 0x000fe20007810000 */
[----:B------:R-:W-:Y:S01]  /*4ac0*/  LDSM.16.MT88.4 R116, [R227+0x1900] ;  /* 0x00190000e374783b */ /* 0x000fe20000004200 */
[----:B------:R-:W-:-:S02]  /*4ad0*/  ISETP.NE.AND P0, PT, R30, RZ, PT ;  /* 0x000000ff1e00720c */ /* 0x000fc40003f05270 */
[----:B------:R-:W-:Y:S01]  /*4ae0*/  FMNMX.FTZ R136, R54, R136, !PT ;  /* 0x0000008836887209 */ /* 0x000fe20007810000 */
[----:B------:R-:W2:Y:S01]  /*4af0*/  SHFL.BFLY PT, R4, R137, 0x2, 0x1f ;  /* 0x0c401f0089047f89 */ /* 0x000ea200000e0000 */
[----:B------:R-:W-:Y:S02]  /*4b00*/  ISETP.GT.AND P0, PT, R8, 0x8, !P0 ;  /* 0x000000080800780c */ /* 0x000fe40004704270 */
[----:B------:R-:W-:Y:S01]  /*4b10*/  FMNMX.FTZ R136, R160, R136, !PT ;  /* 0x00000088a0887209 */ /* 0x000fe20007810000 */
[----:B------:R-:W-:Y:S01]  /*4b20*/  LDSM.16.MT88.4 R72, [R225+0x900] ;  /* 0x00090000e148783b */ /* 0x000fe20000004200 */
[----:B------:R-:W-:Y:S02]  /*4b30*/  ISETP.LT.OR P0, PT, R9, 0x9, P0 ;  /* 0x000000090900780c */ /* 0x000fe40000701670 */
[----:B------:R-:W-:Y:S01]  /*4b40*/  FMNMX.FTZ R136, R161, R136, !PT ;  /* 0x00000088a1887209 */ /* 0x000fe20007810000 */
[----:B------:R-:W-:Y:S01]  /*4b50*/  LDSM.16.MT88.4 R64, [R226+0x900] ;  /* 0x00090000e240783b */ /* 0x000fe20000004200 */
[----:B------:R-:W-:-:S02]  /*4b60*/  FSEL R105, R13, -INF , !P0 ;  /* 0xff8000000d697808 */ /* 0x000fc40004000000 */
[----:B------:R-:W-:Y:S02]  /*4b70*/  ISETP.NE.AND P0, PT, R29, RZ, PT ;  /* 0x000000ff1d00720c */ /* 0x000fe40003f05270 */
[----:B------:R-:W-:Y:S02]  /*4b80*/  FMNMX.FTZ R136, R163, R136, !PT ;  /* 0x00000088a3887209 */ /* 0x000fe40007810000 */
[----:B------:R-:W-:Y:S02]  /*4b90*/  ISETP.GT.AND P0, PT, R8, 0x9, !P0 ;  /* 0x000000090800780c */ /* 0x000fe40004704270 */
[----:B------:R-:W-:Y:S02]  /*4ba0*/  FMNMX.FTZ R136, R162, R136, !PT ;  /* 0x00000088a2887209 */ /* 0x000fe40007810000 */
[----:B------:R-:W-:Y:S02]  /*4bb0*/  ISETP.LT.OR P0, PT, R9, 0xa, P0 ;  /* 0x0000000a0900780c */ /* 0x000fe40000701670 */
[----:B------:R-:W-:-:S02]  /*4bc0*/  LEA R228, R2, R225, 0x1 ;  /* 0x000000e102e47211 */ /* 0x000fc400078e08ff */
[----:B------:R-:W-:Y:S02]  /*4bd0*/  FSEL R104, R12, -INF , !P0 ;  /* 0xff8000000c687808 */ /* 0x000fe40004000000 */
[----:B--2---:R-:W-:Y:S01]  /*4be0*/  FMNMX.FTZ R137, R137, R4, !PT ;  /* 0x0000000489897209 */ /* 0x004fe20007810000 */
[----:B------:R-:W-:Y:S01]  /*4bf0*/  LDSM.16.MT88.4 R60, [R228+0x900] ;  /* 0x00090000e43c783b */ /* 0x000fe20000004200 */
[----:B------:R-:W-:Y:S02]  /*4c00*/  ISETP.NE.AND P0, PT, R28, RZ, PT ;  /* 0x000000ff1c00720c */ /* 0x000fe40003f05270 */
[C---:B------:R-:W-:Y:S01]  /*4c10*/  ISETP.GT.AND P6, PT, R8.reuse, 0x20, !P6 ;  /* 0x000000200800780c */ /* 0x040fe200077c4270 */
[----:B------:R-:W2:Y:S01]  /*4c20*/  SHFL.BFLY PT, R4, R137, 0x1, 0x1f ;  /* 0x0c201f0089047f89 */ /* 0x000ea200000e0000 */
[C---:B------:R-:W-:Y:S02]  /*4c30*/  ISETP.GT.AND P0, PT, R8.reuse, 0x10, !P0 ;  /* 0x000000100800780c */ /* 0x040fe40004704270 */
[----:B------:R-:W-:Y:S01]  /*4c40*/  ISETP.GT.AND P2, PT, R8, 0x28, !P2 ;  /* 0x000000280800780c */ /* 0x000fe20005744270 */
[----:B------:R-:W-:Y:S01]  /*4c50*/  LDSM.16.MT88.4 R28, [R226+0x100] ;  /* 0x00010000e21c783b */ /* 0x000fe20000004200 */
[----:B------:R-:W-:-:S02]  /*4c60*/  ISETP.LT.OR P0, PT, R9, 0x11, P0 ;  /* 0x000000110900780c */ /* 0x000fc40000701670 */
[C---:B------:R-:W-:Y:S01]  /*4c70*/  ISETP.GT.AND P5, PT, R8.reuse, 0x21, !P5 ;  /* 0x000000210800780c */ /* 0x040fe20006fa4270 */
[----:B------:R-:W-:Y:S01]  /*4c80*/  LDSM.16.MT88.4 R84, [R228+0x1900] ;  /* 0x00190000e454783b */ /* 0x000fe20000004200 */
[----:B------:R-:W-:Y:S02]  /*4c90*/  FSEL R132, R11, -INF , !P0 ;  /* 0xff8000000b847808 */ /* 0x000fe40004000000 */
[----:B------:R-:W-:Y:S02]  /*4ca0*/  ISETP.NE.AND P0, PT, R27, RZ, PT ;  /* 0x000000ff1b00720c */ /* 0x000fe40003f05270 */
[C---:B------:R-:W-:Y:S02]  /*4cb0*/  ISETP.GT.AND P1, PT, R8.reuse, 0x29, !P1 ;  /* 0x000000290800780c */ /* 0x040fe40004f24270 */
[----:B------:R-:W-:Y:S02]  /*4cc0*/  ISETP.GT.AND P0, PT, R8, 0x11, !P0 ;  /* 0x000000110800780c */ /* 0x000fe40004704270 */
[----:B------:R-:W-:-:S02]  /*4cd0*/  ISETP.LT.OR P6, PT, R9, 0x21, P6 ;  /* 0x000000210900780c */ /* 0x000fc400037c1670 */
[C---:B------:R-:W-:Y:S02]  /*4ce0*/  ISETP.LT.OR P0, PT, R9.reuse, 0x12, P0 ;  /* 0x000000120900780c */ /* 0x040fe40000701670 */
[----:B------:R-:W-:Y:S02]  /*4cf0*/  ISETP.LT.OR P2, PT, R9, 0x29, P2 ;  /* 0x000000290900780c */ /* 0x000fe40001741670 */
[----:B------:R-:W-:Y:S02]  /*4d00*/  FSEL R138, R7, -INF , !P0 ;  /* 0xff800000078a7808 */ /* 0x000fe40004000000 */
[----:B--2---:R-:W-:Y:S02]  /*4d10*/  FMNMX.FTZ R137, R137, R4, !PT ;  /* 0x0000000489897209 */ /* 0x004fe40007810000 */
[----:B------:R-:W2:Y:S01]  /*4d20*/  SHFL.BFLY PT, R4, R136, 0x2, 0x1f ;  /* 0x0c401f0088047f89 */ /* 0x000ea200000e0000 */
[----:B------:R-:W-:Y:S02]  /*4d30*/  ISETP.NE.AND P0, PT, R26, RZ, PT ;  /* 0x000000ff1a00720c */ /* 0x000fe40003f05270 */
[----:B------:R-:W-:Y:S01]  /*4d40*/  FMUL.FTZ R13, R137, c[0x0][0x2d0] ;  /* 0x0000b400890d7a20 */ /* 0x000fe20000410000 */
[----:B------:R-:W-:-:S02]  /*4d50*/  ISETP.LT.OR P5, PT, R9, 0x22, P5 ;  /* 0x000000220900780c */ /* 0x000fc40002fa1670 */
[----:B------:R-:W-:Y:S02]  /*4d60*/  ISETP.GT.AND P0, PT, R8, 0x18, !P0 ;  /* 0x000000180800780c */ /* 0x000fe40004704270 */
[----:B-1----:R-:W-:Y:S02]  /*4d70*/  FSEL R164, R10, -INF , !P6 ;  /* 0xff8000000aa47808 */ /* 0x002fe40007000000 */
[----:B------:R-:W-:Y:S02]  /*4d80*/  ISETP.LT.OR P0, PT, R9, 0x19, P0 ;  /* 0x000000190900780c */ /* 0x000fe40000701670 */
[----:B------:R-:W-:Y:S02]  /*4d90*/  FSEL R166, R59, -INF , !P2 ;  /* 0xff8000003ba67808 */ /* 0x000fe40005000000 */
[----:B------:R-:W-:Y:S02]  /*4da0*/  FSEL R139, R16, -INF , !P0 ;  /* 0xff800000108b7808 */ /* 0x000fe40004000000 */
[----:B------:R-:W-:-:S02]  /*4db0*/  ISETP.NE.AND P0, PT, R25, RZ, PT ;  /* 0x000000ff1900720c */ /* 0x000fc40003f05270 */
[----:B------:R-:W-:Y:S02]  /*4dc0*/  FSEL R165, R24, -INF , !P5 ;  /* 0xff80000018a57808 */ /* 0x000fe40006800000 */
[----:B------:R-:W-:Y:S01]  /*4dd0*/  ISETP.GT.AND P0, PT, R8, RZ, !P0 ;  /* 0x000000ff0800720c */ /* 0x000fe20004704270 */
[----:B------:R-:W-:Y:S01]  /*4de0*/  LDSM.16.MT88.4 R24, [R228+0x2100] ;  /* 0x00210000e418783b */ /* 0x000fe20000004200 */
[C---:B------:R-:W-:Y:S02]  /*4df0*/  ISETP.LT.OR P1, PT, R9.reuse, 0x2a, P1 ;  /* 0x0000002a0900780c */ /* 0x040fe40000f21670 */
[----:B--2---:R-:W-:Y:S02]  /*4e00*/  FMNMX.FTZ R136, R136, R4, !PT ;  /* 0x0000000488887209 */ /* 0x004fe40007810000 */
[----:B------:R-:W-:Y:S02]  /*4e10*/  ISETP.LT.OR P0, PT, R9, 0x1, P0 ;  /* 0x000000010900780c */ /* 0x000fe40000701670 */
[----:B------:R-:W-:Y:S01]  /*4e20*/  FSEL R167, R55, -INF , !P1 ;  /* 0xff80000037a77808 */ /* 0x000fe20004800000 */
[----:B------:R-:W1:Y:S01]  /*4e30*/  SHFL.BFLY PT, R4, R136, 0x1, 0x1f ;  /* 0x0c201f0088047f89 */ /* 0x000e6200000e0000 */
[----:B------:R-:W-:-:S02]  /*4e40*/  FSEL R42, R6, -INF , !P0 ;  /* 0xff800000062a7808 */ /* 0x000fc40004000000 */
[----:B------:R-:W-:Y:S02]  /*4e50*/  FSETP.NEU.FTZ.AND P0, PT, R137, -INF , PT ;  /* 0xff8000008900780b */ /* 0x000fe40003f1d000 */
[----:B------:R-:W-:Y:S02]  /*4e60*/  FMNMX.FTZ R3, R42, R43, !PT ;  /* 0x0000002b2a037209 */ /* 0x000fe40007810000 */
[----:B------:R-:W-:-:S05]  /*4e70*/  FSEL R13, R13, RZ, P0 ;  /* 0x000000ff0d0d7208 */ /* 0x000fca0000000000 */
[----:B------:R-:W-:-:S04]  /*4e80*/  FFMA.FTZ R2, R53, c[0x0][0x2d0], -R13 ;  /* 0x0000b40035027a23 */ /* 0x000fc8000001080d */
[----:B------:R2:W-:Y:S01]  /*4e90*/  MUFU.EX2 R197, R2 ;  /* 0x0000000200c57308 */ /* 0x0005e20000000800 */
[----:B-1----:R-:W-:Y:S01]  /*4ea0*/  FMNMX.FTZ R136, R136, R4, !PT ;  /* 0x0000000488887209 */ /* 0x002fe20007810000 */
[----:B------:R-:W-:-:S03]  /*4eb0*/  FFMA.FTZ R4, R40, c[0x0][0x2d0], -R13 ;  /* 0x0000b40028047a23 */ /* 0x000fc6000001080d */
[C---:B------:R-:W-:Y:S01]  /*4ec0*/  FSETP.NEU.FTZ.AND P0, PT, R136.reuse, -INF , PT ;  /* 0xff8000008800780b */ /* 0x040fe20003f1d000 */
[----:B------:R-:W-:Y:S02]  /*4ed0*/  FMUL.FTZ R12, R136, c[0x0][0x2d0] ;  /* 0x0000b400880c7a20 */ /* 0x000fe40000410000 */
[----:B------:R1:W-:Y:S01]  /*4ee0*/  MUFU.EX2 R233, R4 ;  /* 0x0000000400e97308 */ /* 0x0003e20000000800 */
[----:B--2---:R-:W-:Y:S02]  /*4ef0*/  FFMA.FTZ R2, R56, c[0x0][0x2d0], -R13 ;  /* 0x0000b40038027a23 */ /* 0x004fe4000001080d */
[----:B------:R-:W-:Y:S02]  /*4f00*/  FSEL R12, R12, RZ, P0 ;  /* 0x000000ff0c0c7208 */ /* 0x000fe40000000000 */
[----:B------:R-:W-:-:S03]  /*4f10*/  ISETP.NE.AND P0, PT, R32, RZ, PT ;  /* 0x000000ff2000720c */ /* 0x000fc60003f05270 */
[----:B------:R2:W-:Y:S01]  /*4f20*/  MUFU.EX2 R230, R2 ;  /* 0x0000000200e67308 */ /* 0x0005e20000000800 */
[----:B------:R-:W-:Y:S01]  /*4f30*/  FFMA.FTZ R0, R34, c[0x0][0x2d0], -R12 ;  /* 0x0000b40022007a23 */ /* 0x000fe2000001080c */
[----:B------:R-:W-:-:S04]  /*4f40*/  ISETP.GT.AND P0, PT, R8, 0x19, !P0 ;  /* 0x000000190800780c */ /* 0x000fc80004704270 */
[----:B------:R-:W-:Y:S02]  /*4f50*/  ISETP.LT.OR P0, PT, R9, 0x1a, P0 ;  /* 0x0000001a0900780c */ /* 0x000fe40000701670 */
[----:B------:R3:W-:Y:S01]  /*4f60*/  MUFU.EX2 R224, R0 ;  /* 0x0000000000e07308 */ /* 0x0007e20000000800 */
[----:B-1----:R-:W-:Y:S01]  /*4f70*/  FFMA.FTZ R4, R41, c[0x0][0x2d0], -R13 ;  /* 0x0000b40029047a23 */ /* 0x002fe2000001080d */
[----:B------:R-:W-:-:S06]  /*4f80*/  FSEL R40, R17, -INF , !P0 ;  /* 0xff80000011287808 */ /* 0x000fcc0004000000 */
[----:B------:R1:W-:Y:S01]  /*4f90*/  MUFU.EX2 R234, R4 ;  /* 0x0000000400ea7308 */ /* 0x0003e20000000800 */
[----:B--2---:R-:W-:Y:S01]  /*4fa0*/  FMNMX.FTZ R2, R105, R3, !PT ;  /* 0x0000000369027209 */ /* 0x004fe20007810000 */
[----:B------:R-:W-:-:S03]  /*4fb0*/  FFMA.FTZ R3, R57, c[0x0][0x2d0], -R13 ;  /* 0x0000b40039037a23 */ /* 0x000fc6000001080d */
[----:B------:R-:W-:Y:S01]  /*4fc0*/  FMNMX.FTZ R2, R104, R2, !PT ;  /* 0x0000000268027209 */ /* 0x000fe20007810000 */
[----:B---3--:R-:W-:Y:S02]  /*4fd0*/  FFMA.FTZ R0, R36, c[0x0][0x2d0], -R12 ;  /* 0x0000b40024007a23 */ /* 0x008fe4000001080c */
[----:B------:R2:W-:Y:S01]  /*4fe0*/  MUFU.EX2 R195, R3 ;  /* 0x0000000300c37308 */ /* 0x0005e20000000800 */
[----:B-1----:R-:W-:-:S07]  /*4ff0*/  FFMA.FTZ R4, R45, c[0x0][0x2d0], -R13 ;  /* 0x0000b4002d047a23 */ /* 0x002fce000001080d */
[----:B------:R1:W-:Y:S08]  /*5000*/  MUFU.EX2 R231, R0 ;  /* 0x0000000000e77308 */ /* 0x0003f00000000800 */
[----:B------:R3:W-:Y:S01]  /*5010*/  MUFU.EX2 R181, R4 ;  /* 0x0000000400b57308 */ /* 0x0007e20000000800 */
[----:B--2---:R-:W-:Y:S01]  /*5020*/  FMNMX.FTZ R3, R132, R2, !PT ;  /* 0x0000000284037209 */ /* 0x004fe20007810000 */
[----:B------:R-:W-:-:S02]  /*5030*/  FFMA.FTZ R2, R58, c[0x0][0x2d0], -R13 ;  /* 0x0000b4003a027a23 */ /* 0x000fc4000001080d */
[----:B------:R-:W-:Y:S01]  /*5040*/  LDSM.16.MT88.4 R56, [R227+0x900] ;  /* 0x00090000e338783b */ /* 0x000fe20000004200 */
[----:B-1----:R-:W-:-:S03]  /*5050*/  FFMA.FTZ R0, R37, c[0x0][0x2d0], -R12 ;  /* 0x0000b40025007a23 */ /* 0x002fc6000001080c */
[----:B------:R1:W2:Y:S01]  /*5060*/  MUFU.EX2 R180, R2 ;  /* 0x0000000200b47308 */ /* 0x0002a20000000800 */
[----:B---3--:R-:W-:-:S07]  /*5070*/  FFMA.FTZ R4, R44, c[0x0][0x2d0], -R13 ;  /* 0x0000b4002c047a23 */ /* 0x008fce000001080d */
[----:B------:R3:W4:Y:S01]  /*5080*/  MUFU.EX2 R192, R0 ;  /* 0x0000000000c07308 */ /* 0x0007220000000800 */
[----:B------:R-:W4:Y:S07]  /*5090*/  LDSM.16.MT88.4 R44, [R228+0x100] ;  /* 0x00010000e42c783b */ /* 0x000f2e0000004200 */
[----:B------:R4:W4:Y:S01]  /*50a0*/  MUFU.EX2 R194, R4 ;  /* 0x0000000400c27308 */ /* 0x0009220000000800 */
[----:B-1----:R-:W-:Y:S01]  /*50b0*/  FMNMX.FTZ R2, R138, R3, !PT ;  /* 0x000000038a027209 */ /* 0x002fe20007810000 */
[----:B------:R-:W-:Y:S01]  /*50c0*/  FFMA.FTZ R3, R38, c[0x0][0x2d0], -R12 ;  /* 0x0000b40026037a23 */ /* 0x000fe2000001080c */
[----:B--2---:R-:W-:-:S02]  /*50d0*/  F2FP.PACK_AB R10, R180, R195 ;  /* 0x000000c3b40a723e */ /* 0x004fc400000000ff */
[----:B------:R-:W-:Y:S02]  /*50e0*/  FMNMX.FTZ R2, R139, R2, !PT ;  /* 0x000000028b027209 */ /* 0x000fe40007810000 */
[----:B---3--:R-:W-:Y:S01]  /*50f0*/  FMNMX.FTZ R0, R106, R107, !PT ;  /* 0x0000006b6a007209 */ /* 0x008fe20007810000 */
[----:B------:R1:W-:Y:S01]  /*5100*/  MUFU.EX2 R198, R3 ;  /* 0x0000000300c67308 */ /* 0x0003e20000000800 */
[----:B----4-:R-:W-:Y:S02]  /*5110*/  F2FP.PACK_AB R7, R192, R231 ;  /* 0x000000e7c007723e */ /* 0x010fe400000000ff */
[----:B------:R-:W-:-:S04]  /*5120*/  FMNMX.FTZ R0, R133, R0, !PT ;  /* 0x0000000085007209 */ /* 0x000fc80007810000 */
[----:B------:R-:W-:Y:S01]  /*5130*/  FMNMX.FTZ R0, R134, R0, !PT ;  /* 0x0000000086007209 */ /* 0x000fe20007810000 */
[--C-:B------:R-:W-:Y:S01]  /*5140*/  FFMA.FTZ R4, R33, c[0x0][0x2d0], -R12.reuse ;  /* 0x0000b40021047a23 */ /* 0x100fe2000001080c */
[----:B------:R-:W-:Y:S01]  /*5150*/  F2FP.PACK_AB R6, R194, R181 ;  /* 0x000000b5c206723e */ /* 0x000fe200000000ff */
[----:B------:R-:W2:Y:S01]  /*5160*/  LDSM.16.MT88.4 R32, [R225+0x100] ;  /* 0x00010000e120783b */ /* 0x000ea20000004200 */
[----:B------:R-:W-:Y:S01]  /*5170*/  FMNMX.FTZ R0, R156, R0, !PT ;  /* 0x000000009c007209 */ /* 0x000fe20007810000 */
[----:B------:R3:W4:Y:S03]  /*5180*/  MUFU.EX2 R193, R4 ;  /* 0x0000000400c17308 */ /* 0x0007260000000800 */
[----:B------:R-:W-:Y:S02]  /*5190*/  FMNMX.FTZ R0, R157, R0, !PT ;  /* 0x000000009d007209 */ /* 0x000fe40007810000 */
[----:B-1----:R-:W-:Y:S01]  /*51a0*/  FMNMX.FTZ R3, R40, R2, !PT ;  /* 0x0000000228037209 */ /* 0x002fe20007810000 */
[----:B------:R-:W-:Y:S01]  /*51b0*/  FFMA.FTZ R2, R39, c[0x0][0x2d0], -R12 ;  /* 0x0000b40027027a23 */ /* 0x000fe2000001080c */
[----:B------:R-:W-:Y:S01]  /*51c0*/  FMNMX.FTZ R0, R158, R0, !PT ;  /* 0x000000009e007209 */ /* 0x000fe20007810000 */
[----:B------:R-:W-:Y:S01]  /*51d0*/  LDSM.16.MT88.4 R36, [R226+0x2100] ;  /* 0x00210000e224783b */ /* 0x000fe20000004200 */
[----:B------:R-:W-:Y:S01]  /*51e0*/  FMNMX.FTZ R3, R164, R3, !PT ;  /* 0x00000003a4037209 */ /* 0x000fe20007810000 */
[----:B------:R1:W1:Y:S01]  /*51f0*/  MUFU.EX2 R229, R2 ;  /* 0x0000000200e57308 */ /* 0x0002620000000800 */
[----:B------:R-:W-:-:S02]  /*5200*/  FMNMX.FTZ R0, R159, R0, !PT ;  /* 0x000000009f007209 */ /* 0x000fc40007810000 */
[----:B------:R-:W-:Y:S02]  /*5210*/  FMNMX.FTZ R3, R165, R3, !PT ;  /* 0x00000003a5037209 */ /* 0x000fe40007810000 */
[----:B------:R-:W-:Y:S02]  /*5220*/  FMNMX.FTZ R0, R172, R0, !PT ;  /* 0x00000000ac007209 */ /* 0x000fe40007810000 */
[----:B---3--:R-:W-:Y:S02]  /*5230*/  F2FP.PACK_AB R4, R234, R233 ;  /* 0x000000e9ea04723e */ /* 0x008fe400000000ff */
[----:B------:R-:W-:Y:S02]  /*5240*/  FMNMX.FTZ R0, R173, R0, !PT ;  /* 0x00000000ad007209 */ /* 0x000fe40007810000 */
[----:B----4-:R-:W-:Y:S02]  /*5250*/  F2FP.PACK_AB R5, R224, R193 ;  /* 0x000000c1e005723e */ /* 0x010fe400000000ff */
[----:B------:R-:W-:-:S02]  /*5260*/  FMNMX.FTZ R0, R174, R0, !PT ;  /* 0x00000000ae007209 */ /* 0x000fc40007810000 */
[----:B------:R-:W-:Y:S01]  /*5270*/  FMNMX.FTZ R3, R166, R3, !PT ;  /* 0x00000003a6037209 */ /* 0x000fe20007810000 */
[--C-:B-1----:R-:W-:Y:S01]  /*5280*/  FFMA.FTZ R2, R52, c[0x0][0x2d0], -R12.reuse ;  /* 0x0000b40034027a23 */ /* 0x102fe2000001080c */
[----:B------:R-:W-:Y:S01]  /*5290*/  FMNMX.FTZ R0, R175, R0, !PT ;  /* 0x00000000af007209 */ /* 0x000fe20007810000 */
[C---:B------:R-:W-:Y:S01]  /*52a0*/  HMMA.16816.F32 R140, R4.reuse, R44, RZ ;  /* 0x0000002c048c723c */ /* 0x040fe200000018ff */
[----:B------:R-:W-:Y:S01]  /*52b0*/  FMNMX.FTZ R3, R167, R3, !PT ;  /* 0x00000003a7037209 */ /* 0x000fe20007810000 */
[----:B------:R1:W-:Y:S01]  /*52c0*/  MUFU.EX2 R196, R2 ;  /* 0x0000000200c47308 */ /* 0x0003e20000000800 */
[----:B------:R-:W-:Y:S01]  /*52d0*/  F2FP.PACK_AB R9, R229, R198 ;  /* 0x000000c6e509723e */ /* 0x000fe200000000ff */
[----:B------:R-:W3:Y:S04]  /*52e0*/  SHFL.BFLY PT, R8, R0, 0x2, 0x1f ;  /* 0x0c401f0000087f89 */ /* 0x000ee800000e0000 */
[C---:B------:R-:W-:Y:S01]  /*52f0*/  HMMA.16816.F32 R148, R4.reuse, R48, RZ ;  /* 0x000000300494723c */ /* 0x040fe200000018ff */
[----:B------:R-:W4:Y:S07]  /*5300*/  SHFL.BFLY PT, R14, R3, 0x2, 0x1f ;  /* 0x0c401f00030e7f89 */ /* 0x000f2e00000e0000 */
[----:B--2---:R-:W-:Y:S01]  /*5310*/  HMMA.16816.F32 R20, R4, R32, RZ ;  /* 0x000000200414723c */ /* 0x004fe200000018ff */
[----:B-1----:R-:W-:-:S02]  /*5320*/  FFMA.FTZ R2, R54, c[0x0][0x2d0], -R12 ;  /* 0x0000b40036027a23 */ /* 0x002fc4000001080c */
[----:B------:R-:W-:Y:S02]  /*5330*/  LDSM.16.MT88.4 R52, [R225+0x2100] ;  /* 0x00210000e134783b */ /* 0x000fe40000004200 */
[----:B------:R-:W1:Y:S03]  /*5340*/  MUFU.EX2 R185, R2 ;  /* 0x0000000200b97308 */ /* 0x000e660000000800 */
[----:B------:R-:W-:Y:S01]  /*5350*/  HMMA.16816.F32 R124, R4, R28, RZ ;  /* 0x0000001c047c723c */ /* 0x000fe200000018ff */
[----:B---3--:R-:W-:Y:S02]  /*5360*/  FMNMX.FTZ R0, R0, R8, !PT ;  /* 0x0000000800007209 */ /* 0x008fe40007810000 */
[----:B------:R-:W-:-:S05]  /*5370*/  F2FP.PACK_AB R8, R230, R197 ;  /* 0x000000c5e608723e */ /* 0x000fca00000000ff */
[----:B------:R-:W-:Y:S01]  /*5380*/  HMMA.16816.F32 R144, R4, R68, RZ ;  /* 0x000000440490723c */ /* 0x000fe200000018ff */
[----:B------:R-:W2:Y:S01]  /*5390*/  SHFL.BFLY PT, R15, R0, 0x1, 0x1f ;  /* 0x0c201f00000f7f89 */ /* 0x000ea200000e0000 */
[----:B----4-:R-:W-:Y:S02]  /*53a0*/  FMNMX.FTZ R3, R3, R14, !PT ;  /* 0x0000000e03037209 */ /* 0x010fe40007810000 */
[----:B-1----:R-:W-:-:S04]  /*53b0*/  F2FP.PACK_AB R11, R185, R196 ;  /* 0x000000c4b90b723e */ /* 0x002fc800000000ff */
[----:B------:R-:W-:Y:S08]  /*53c0*/  HMMA.16816.F32 R152, R4, R76, RZ ;  /* 0x0000004c0498723c */ /* 0x000ff000000018ff */
[C---:B------:R-:W-:Y:S08]  /*53d0*/  HMMA.16816.F32 R200, R8.reuse, R60, R140 ;  /* 0x0000003c08c8723c */ /* 0x040ff0000000188c */
[----:B------:R-:W-:Y:S01]  /*53e0*/  HMMA.16816.F32 R140, R8, R56, R148 ;  /* 0x00000038088c723c */ /* 0x000fe20000001894 */
[----:B--2---:R-:W-:-:S04]  /*53f0*/  FMNMX.FTZ R135, R0, R15, !PT ;  /* 0x0000000f00877209 */ /* 0x004fc80007810000 */
[C---:B------:R-:W-:Y:S01]  /*5400*/  FSETP.NEU.FTZ.AND P0, PT, R135.reuse, -INF , PT ;  /* 0xff8000008700780b */ /* 0x040fe20003f1d000 */
[----:B------:R-:W-:Y:S02]  /*5410*/  FMUL.FTZ R0, R135, c[0x0][0x2d0] ;  /* 0x0000b40087007a20 */ /* 0x000fe40000410000 */
[----:B------:R-:W-:Y:S03]  /*5420*/  HMMA.16816.F32 R128, R4, R84, RZ ;  /* 0x000000540480723c */ /* 0x000fe600000018ff */
[----:B------:R-:W-:-:S05]  /*5430*/  FSEL R0, R0, RZ, P0 ;  /* 0x000000ff00007208 */ /* 0x000fca0000000000 */
[----:B------:R-:W-:Y:S01]  /*5440*/  HMMA.16816.F32 R120, R4, R116, RZ ;  /* 0x000000740478723c */ /* 0x000fe200000018ff */
[----:B------:R-:W-:Y:S01]  /*5450*/  FFMA.FTZ R2, R106, c[0x0][0x2d0], -R0 ;  /* 0x0000b4006a027a23 */ /* 0x000fe20000010800 */
[----:B------:R-:W-:Y:S01]  /*5460*/  MOV R41, R202 ;  /* 0x000000ca00297202 */ /* 0x000fe20000000f00 */
[----:B------:R-:W-:Y:S02]  /*5470*/  IMAD.MOV.U32 R15, RZ, RZ, R201 ;  /* 0x000000ffff0f7224 */ /* 0x000fe400078e00c9 */
[----:B------:R-:W-:-:S03]  /*5480*/  IMAD.MOV.U32 R252, RZ, RZ, R200 ;  /* 0x000000fffffc7224 */ /* 0x000fc600078e00c8 */
[----:B------:R-:W-:Y:S01]  /*5490*/  HMMA.16816.F32 R112, R4, R34, RZ ;  /* 0x000000220470723c */ /* 0x000fe200000018ff */
[----:B------:R-:W-:Y:S01]  /*54a0*/  MOV R14, R142 ;  /* 0x0000008e000e7202 */ /* 0x000fe20000000f00 */
[----:B------:R-:W-:Y:S01]  /*54b0*/  IMAD.MOV.U32 R183, RZ, RZ, R143 ;  /* 0x000000ffffb77224 */ /* 0x000fe200078e008f */
[----:B------:R-:W-:-:S05]  /*54c0*/  MOV R182, R140 ;  /* 0x0000008c00b67202 */ /* 0x000fca0000000f00 */
[C---:B------:R-:W-:Y:S08]  /*54d0*/  HMMA.16816.F32 R108, R4.reuse, R30, RZ ;  /* 0x0000001e046c723c */ /* 0x040ff000000018ff */
[C---:B------:R-:W-:Y:S08]  /*54e0*/  HMMA.16816.F32 R100, R4.reuse, R46, RZ ;  /* 0x0000002e0464723c */ /* 0x040ff000000018ff */
[C---:B------:R-:W-:Y:S08]  /*54f0*/  HMMA.16816.F32 R96, R4.reuse, R50, RZ ;  /* 0x000000320460723c */ /* 0x040ff000000018ff */
[C---:B------:R-:W-:Y:S08]  /*5500*/  HMMA.16816.F32 R92, R4.reuse, R70, RZ ;  /* 0x00000046045c723c */ /* 0x040ff000000018ff */
[C---:B------:R-:W-:Y:S08]  /*5510*/  HMMA.16816.F32 R88, R4.reuse, R78, RZ ;  /* 0x0000004e0458723c */ /* 0x040ff000000018ff */
[C---:B------:R-:W-:Y:S08]  /*5520*/  HMMA.16816.F32 R80, R4.reuse, R86, RZ ;  /* 0x000000560450723c */ /* 0x040ff000000018ff */
[----:B------:R-:W-:Y:S01]  /*5530*/  HMMA.16816.F32 R16, R4, R118, RZ ;  /* 0x000000760410723c */ /* 0x000fe200000018ff */
[----:B------:R-:W1:Y:S06]  /*5540*/  SHFL.BFLY PT, R4, R3, 0x1, 0x1f ;  /* 0x0c201f0003047f89 */ /* 0x000e6c00000e0000 */
[----:B------:R-:W-:Y:S01]  /*5550*/  IMAD.MOV.U32 R7, RZ, RZ, R141 ;  /* 0x000000ffff077224 */ /* 0x000fe200078e008d */
[C---:B------:R-:W-:Y:S01]  /*5560*/  HMMA.16816.F32 R176, R8.reuse, R72, R20 ;  /* 0x0000004808b0723c */ /* 0x040fe20000001814 */
[----:B------:R-:W2:Y:S07]  /*5570*/  LDSM.16.MT88.4 R20, [R227+0x2100] ;  /* 0x00210000e314783b */ /* 0x000eae0000004200 */
[C---:B------:R-:W-:Y:S01]  /*5580*/  HMMA.16816.F32 R188, R8.reuse, R64, R124 ;  /* 0x0000004008bc723c */ /* 0x040fe2000000187c */
[----:B------:R3:W4:Y:S06]  /*5590*/  MUFU.EX2 R125, R2 ;  /* 0x00000002007d7308 */ /* 0x00072c0000000800 */
[----:B------:R-:W-:Y:S01]  /*55a0*/  IMAD.MOV.U32 R124, RZ, RZ, R203 ;  /* 0x000000ffff7c7224 */ /* 0x000fe200078e00cb */
[----:B------:R-:W-:Y:S01]  /*55b0*/  HMMA.16816.F32 R140, R8, R52, R144 ;  /* 0x00000034088c723c */ /* 0x000fe20000001890 */
[----:B-1----:R-:W-:Y:S01]  /*55c0*/  FMNMX.FTZ R3, R3, R4, !PT ;  /* 0x0000000403037209 */ /* 0x002fe20007810000 */
[----:B------:R-:W-:-:S03]  /*55d0*/  FFMA.FTZ R4, R134, c[0x0][0x2d0], -R0 ;  /* 0x0000b40086047a23 */ /* 0x000fc60000010800 */
[----:B------:R-:W-:-:S03]  /*55e0*/  FSETP.NEU.FTZ.AND P0, PT, R3, -INF , PT ;  /* 0xff8000000300780b */ /* 0x000fc60003f1d000 */
[C---:B------:R-:W-:Y:S01]  /*55f0*/  HMMA.16816.F32 R248, R8.reuse, R36, R152 ;  /* 0x0000002408f8723c */ /* 0x040fe20000001898 */
[----:B---3--:R-:W-:Y:S02]  /*5600*/  FFMA.FTZ R2, R107, c[0x0][0x2d0], -R0 ;  /* 0x0000b4006b027a23 */ /* 0x008fe40000010800 */
[----:B----4-:R-:W-:Y:S02]  /*5610*/  IMAD.MOV.U32 R147, RZ, RZ, R125 ;  /* 0x000000ffff937224 */ /* 0x010fe400078e007d */
[----:B------:R1:W-:Y:S02]  /*5620*/  MUFU.EX2 R187, R2 ;  /* 0x0000000200bb7308 */ /* 0x0003e40000000800 */
[----:B------:R-:W-:Y:S01]  /*5630*/  MOV R153, R14 ;  /* 0x0000000e00997202 */ /* 0x000fe20000000f00 */
[----:B------:R-:W-:Y:S01]  /*5640*/  HMMA.16816.F32 R244, R8, R74, R112 ;  /* 0x0000004a08f4723c */ /* 0x000fe20000001870 */
[----:B------:R-:W-:Y:S02]  /*5650*/  IMAD.MOV.U32 R154, RZ, RZ, R15 ;  /* 0x000000ffff9a7224 */ /* 0x000fe400078e000f */
[----:B------:R-:W-:-:S02]  /*5660*/  IMAD.MOV.U32 R155, RZ, RZ, R41 ;  /* 0x000000ffff9b7224 */ /* 0x000fc400078e0029 */
[----:B------:R-:W-:Y:S01]  /*5670*/  MUFU.EX2 R14, R4 ;  /* 0x00000004000e7308 */ /* 0x000fe20000000800 */
[----:B------:R-:W-:Y:S02]  /*5680*/  IMAD.MOV.U32 R152, RZ, RZ, R7 ;  /* 0x000000ffff987224 */ /* 0x000fe400078e0007 */
[----:B------:R-:W-:Y:S01]  /*5690*/  IMAD.MOV.U32 R6, RZ, RZ, R140 ;  /* 0x000000ffff067224 */ /* 0x000fe200078e008c */
[C---:B------:R-:W-:Y:S01]  /*56a0*/  HMMA.16816.F32 R216, R8.reuse, R24, R128 ;  /* 0x0000001808d8723c */ /* 0x040fe20000001880 */
[----:B------:R-:W-:Y:S01]  /*56b0*/  IMAD.MOV.U32 R5, RZ, RZ, R141 ;  /* 0x000000ffff057224 */ /* 0x000fe200078e008d */
[----:B------:R-:W-:Y:S01]  /*56c0*/  MOV R146, R142 ;  /* 0x0000008e00927202 */ /* 0x000fe20000000f00 */
[----:B------:R-:W-:Y:S02]  /*56d0*/  IMAD.MOV.U32 R145, RZ, RZ, R143 ;  /* 0x000000ffff917224 */ /* 0x000fe400078e008f */
[----:B-1----:R-:W-:Y:S01]  /*56e0*/  FFMA.FTZ R2, R133, c[0x0][0x2d0], -R0 ;  /* 0x0000b40085027a23 */ /* 0x002fe20000010800 */
[----:B------:R-:W-:Y:S01]  /*56f0*/  MOV R133, R124 ;  /* 0x0000007c00857202 */ /* 0x000fe20000000f00 */
[----:B------:R-:W-:Y:S01]  /*5700*/  IMAD.MOV.U32 R134, RZ, RZ, R6 ;  /* 0x000000ffff867224 */ /* 0x000fe200078e0006 */
[----:B--2---:R-:W-:Y:S01]  /*5710*/  HMMA.16816.F32 R212, R8, R20, R120 ;  /* 0x0000001408d4723c */ /* 0x004fe20000001878 */
[----:B------:R1:W2:Y:S01]  /*5720*/  MUFU.EX2 R232, R2 ;  /* 0x0000000200e87308 */ /* 0x0002a20000000800 */
[----:B------:R-:W-:-:S02]  /*5730*/  MOV R131, R5 ;  /* 0x0000000500837202 */ /* 0x000fc40000000f00 */
[----:B------:R-:W-:Y:S02]  /*5740*/  MOV R129, R183 ;  /* 0x000000b700817202 */ /* 0x000fe40000000f00 */
[----:B------:R-:W-:Y:S02]  /*5750*/  MOV R130, R134 ;  /* 0x0000008600827202 */ /* 0x000fe40000000f00 */
[C---:B------:R-:W-:Y:S08]  /*5760*/  HMMA.16816.F32 R220, R8.reuse, R66, R108 ;  /* 0x0000004208dc723c */ /* 0x040ff0000000186c */
[----:B------:R-:W-:Y:S01]  /*5770*/  HMMA.16816.F32 R208, R8, R62, R100 ;  /* 0x0000003e08d0723c */ /* 0x000fe20000001864 */
[----:B-1----:R-:W-:Y:S01]  /*5780*/  FMUL.FTZ R2, R3, c[0x0][0x2d0] ;  /* 0x0000b40003027a20 */ /* 0x002fe20000410000 */
[----:B--2---:R-:W-:-:S04]  /*5790*/  F2FP.PACK_AB R6, R14, R232 ;  /* 0x000000e80e06723e */ /* 0x004fc800000000ff */
[----:B------:R-:W-:Y:S02]  /*57a0*/  FSEL R2, R2, RZ, P0 ;  /* 0x000000ff02027208 */ /* 0x000fe40000000000 */
[----:B------:R-:W-:Y:S03]  /*57b0*/  HMMA.16816.F32 R204, R8, R58, R96 ;  /* 0x0000003a08cc723c */ /* 0x000fe60000001860 */
[----:B------:R-:W-:-:S04]  /*57c0*/  FFMA.FTZ R4, R42, c[0x0][0x2d0], -R2 ;  /* 0x0000b4002a047a23 */ /* 0x000fc80000010802 */
[----:B------:R1:W-:Y:S01]  /*57d0*/  MUFU.EX2 R140, R4 ;  /* 0x00000004008c7308 */ /* 0x0003e20000000800 */
[C---:B------:R-:W-:Y:S08]  /*57e0*/  HMMA.16816.F32 R200, R8.reuse, R54, R92 ;  /* 0x0000003608c8723c */ /* 0x040ff0000000185c */
[----:B------:R-:W-:Y:S01]  /*57f0*/  HMMA.16816.F32 R148, R8, R38, R88 ;  /* 0x000000260894723c */ /* 0x000fe20000001858 */
[----:B-1----:R-:W-:-:S07]  /*5800*/  FFMA.FTZ R4, R43, c[0x0][0x2d0], -R2 ;  /* 0x0000b4002b047a23 */ /* 0x002fce0000010802 */
[C---:B------:R-:W-:Y:S01]  /*5810*/  HMMA.16816.F32 R112, R8.reuse, R26, R80 ;  /* 0x0000001a0870723c */ /* 0x040fe20000001850 */
[----:B------:R1:W2:Y:S07]  /*5820*/  MUFU.EX2 R15, R4 ;  /* 0x00000004000f7308 */ /* 0x0002ae0000000800 */
[----:B------:R-:W-:Y:S07]  /*5830*/  HMMA.16816.F32 R124, R8, R22, R16 ;  /* 0x00000016087c723c */ /* 0x000fee0000001810 */
[----:B------:R-:W-:Y:S01]  /*5840*/  FFMA.FTZ R8, R156, c[0x0][0x2d0], -R0 ;  /* 0x0000b4009c087a23 */ /* 0x000fe20000010800 */
[----:B------:R-:W-:-:S03]  /*5850*/  MOV R156, R180 ;  /* 0x000000b4009c7202 */ /* 0x000fc60000000f00 */
[----:B------:R3:W-:Y:S01]  /*5860*/  MUFU.EX2 R141, R8 ;  /* 0x00000008008d7308 */ /* 0x0007e20000000800 */
[----:B-1----:R-:W-:Y:S01]  /*5870*/  FFMA.FTZ R4, R105, c[0x0][0x2d0], -R2 ;  /* 0x0000b40069047a23 */ /* 0x002fe20000010802 */
[----:B--2---:R-:W-:-:S06]  /*5880*/  F2FP.PACK_AB R5, R15, R140 ;  /* 0x0000008c0f05723e */ /* 0x004fcc00000000ff */
[----:B------:R1:W-:Y:S01]  /*5890*/  MUFU.EX2 R142, R4 ;  /* 0x00000004008e7308 */ /* 0x0003e20000000800 */
[----:B---3--:R-:W-:Y:S02]  /*58a0*/  FFMA.FTZ R8, R157, c[0x0][0x2d0], -R0 ;  /* 0x0000b4009d087a23 */ /* 0x008fe40000010800 */
[----:B------:R-:W-:-:S05]  /*58b0*/  IMAD.MOV.U32 R157, RZ, RZ, R181 ;  /* 0x000000ffff9d7224 */ /* 0x000fca00078e00b5 */
[----:B------:R2:W-:Y:S01]  /*58c0*/  MUFU.EX2 R41, R8 ;  /* 0x0000000800297308 */ /* 0x0005e20000000800 */
[----:B-1----:R-:W-:-:S07]  /*58d0*/  FFMA.FTZ R4, R104, c[0x0][0x2d0], -R2 ;  /* 0x0000b40068047a23 */ /* 0x002fce0000010802 */
[----:B------:R1:W3:Y:S01]  /*58e0*/  MUFU.EX2 R144, R4 ;  /* 0x0000000400907308 */ /* 0x0002e20000000800 */
[----:B--2---:R-:W-:Y:S02]  /*58f0*/  FFMA.FTZ R8, R158, c[0x0][0x2d0], -R0 ;  /* 0x0000b4009e087a23 */ /* 0x004fe40000010800 */
[----:B------:R-:W-:-:S05]  /*5900*/  IMAD.MOV.U32 R158, RZ, RZ, R152 ;  /* 0x000000ffff9e7224 */ /* 0x000fca00078e0098 */
[----:B------:R2:W-:Y:S01]  /*5910*/  MUFU.EX2 R199, R8 ;  /* 0x0000000800c77308 */ /* 0x0005e20000000800 */
[----:B-1----:R-:W-:Y:S02]  /*5920*/  F2FP.PACK_AB R4, R187, R147 ;  /* 0x00000093bb04723e */ /* 0x002fe400000000ff */
[----:B---3--:R-:W-:-:S07]  /*5930*/  F2FP.PACK_AB R7, R144, R142 ;  /* 0x0000008e9007723e */ /* 0x008fce00000000ff */
[C---:B------:R-:W-:Y:S01]  /*5940*/  HMMA.16816.F32 R104, R4.reuse, R32, RZ ;  /* 0x000000200468723c */ /* 0x040fe200000018ff */
[----:B--2---:R-:W-:Y:S02]  /*5950*/  FFMA.FTZ R8, R159, c[0x0][0x2d0], -R0 ;  /* 0x0000b4009f087a23 */ /* 0x004fe40000010800 */
[----:B------:R-:W-:Y:S02]  /*5960*/  IMAD.MOV.U32 R159, RZ, RZ, R182 ;  /* 0x000000ffff9f7224 */ /* 0x000fe400078e00b6 */
[----:B------:R1:W-:Y:S03]  /*5970*/  MUFU.EX2 R186, R8 ;  /* 0x0000000800ba7308 */ /* 0x0003e60000000800 */
[C---:B------:R-:W-:Y:S08]  /*5980*/  HMMA.16816.F32 R108, R4.reuse, R34, RZ ;  /* 0x00000022046c723c */ /* 0x040ff000000018ff */
[----:B------:R-:W-:Y:S01]  /*5990*/  HMMA.16816.F32 R88, R4, R28, RZ ;  /* 0x0000001c0458723c */ /* 0x000fe200000018ff */
[----:B-1----:R-:W-:-:S07]  /*59a0*/  FFMA.FTZ R8, R132, c[0x0][0x2d0], -R2 ;  /* 0x0000b40084087a23 */ /* 0x002fce0000010802 */
[C---:B------:R-:W-:Y:S01]  /*59b0*/  HMMA.16816.F32 R80, R4.reuse, R44, RZ ;  /* 0x0000002c0450723c */ /* 0x040fe200000018ff */
[----:B------:R1:W-:Y:S07]  /*59c0*/  MUFU.EX2 R143, R8 ;  /* 0x00000008008f7308 */ /* 0x0003ee0000000800 */
[C---:B------:R-:W-:Y:S08]  /*59d0*/  HMMA.16816.F32 R32, R4.reuse, R68, RZ ;  /* 0x000000440420723c */ /* 0x040ff000000018ff */
[----:B------:R-:W-:Y:S01]  /*59e0*/  HMMA.16816.F32 R16, R4, R84, RZ ;  /* 0x000000540410723c */ /* 0x000fe200000018ff */
[----:B-1----:R-:W-:-:S04]  /*59f0*/  FFMA.FTZ R8, R138, c[0x0][0x2d0], -R2 ;  /* 0x0000b4008a087a23 */ /* 0x002fc80000010802 */
[----:B------:R1:W-:Y:S02]  /*5a00*/  MUFU.EX2 R184, R8 ;  /* 0x0000000800b87308 */ /* 0x0003e40000000800 */
[----:B------:R-:W-:Y:S01]  /*5a10*/  IMAD.MOV.U32 R84, RZ, RZ, R41 ;  /* 0x000000ffff547224 */ /* 0x000fe200078e0029 */
[----:B------:R-:W-:Y:S01]  /*5a20*/  HMMA.16816.F32 R100, R4, R30, RZ ;  /* 0x0000001e0464723c */ /* 0x000fe200000018ff */
[----:B------:R-:W-:-:S07]  /*5a30*/  IMAD.MOV.U32 R85, RZ, RZ, R193 ;  /* 0x000000ffff557224 */ /* 0x000fce00078e00c1 */
[----:B------:R-:W-:Y:S01]  /*5a40*/  HMMA.16816.F32 R96, R4, R46, RZ ;  /* 0x0000002e0460723c */ /* 0x000fe200000018ff */
[----:B-1----:R-:W-:-:S07]  /*5a50*/  FFMA.FTZ R8, R139, c[0x0][0x2d0], -R2 ;  /* 0x0000b4008b087a23 */ /* 0x002fce0000010802 */
[C---:B------:R-:W-:Y:S01]  /*5a60*/  HMMA.16816.F32 R44, R4.reuse, R48, RZ ;  /* 0x00000030042c723c */ /* 0x040fe200000018ff */
[----:B------:R1:W2:Y:S07]  /*5a70*/  MUFU.EX2 R128, R8 ;  /* 0x0000000800807308 */ /* 0x0002ae0000000800 */
[C---:B------:R-:W-:Y:S08]  /*5a80*/  HMMA.16816.F32 R92, R4.reuse, R50, RZ ;  /* 0x00000032045c723c */ /* 0x040ff000000018ff */
[----:B------:R-:W-:Y:S01]  /*5a90*/  HMMA.16816.F32 R28, R4, R76, RZ ;  /* 0x0000004c041c723c */ /* 0x000fe200000018ff */
[----:B-1----:R-:W-:-:S04]  /*5aa0*/  FFMA.FTZ R8, R40, c[0x0][0x2d0], -R2 ;  /* 0x0000b40028087a23 */ /* 0x002fc80000010802 */
[----:B------:R1:W3:Y:S03]  /*5ab0*/  MUFU.EX2 R132, R8 ;  /* 0x0000000800847308 */ /* 0x0002e60000000800 */
[C---:B------:R-:W-:Y:S07]  /*5ac0*/  HMMA.16816.F32 R40, R4.reuse, R118, RZ ;  /* 0x000000760428723c */ /* 0x040fee00000018ff */
[----:B--2---:R-:W-:Y:S01]  /*5ad0*/  IMAD.MOV.U32 R118, RZ, RZ, R128 ;  /* 0x000000ffff767224 */ /* 0x004fe200078e0080 */
[----:B------:R-:W-:Y:S01]  /*5ae0*/  HMMA.16816.F32 R68, R4, R70, RZ ;  /* 0x000000460444723c */ /* 0x000fe200000018ff */
[----:B------:R-:W-:-:S02]  /*5af0*/  IMAD.MOV.U32 R128, RZ, RZ, R153 ;  /* 0x000000ffff807224 */ /* 0x000fc400078e0099 */
[----:B------:R-:W-:-:S05]  /*5b00*/  IMAD.MOV.U32 R119, RZ, RZ, R194 ;  /* 0x000000ffff777224 */ /* 0x000fca00078e00c2 */
[C---:B-1----:R-:W-:Y:S07]  /*5b10*/  HMMA.16816.F32 R8, R4.reuse, R116, RZ ;  /* 0x000000740408723c */ /* 0x042fee00000018ff */
[----:B------:R-:W-:Y:S01]  /*5b20*/  IMAD.MOV.U32 R116, RZ, RZ, R140 ;  /* 0x000000ffff747224 */ /* 0x000fe200078e008c */
[----:B------:R-:W-:Y:S01]  /*5b30*/  HMMA.16816.F32 R76, R4, R78, RZ ;  /* 0x0000004e044c723c */ /* 0x000fe200000018ff */
[----:B------:R-:W-:-:S07]  /*5b40*/  MOV R117, R15 ;  /* 0x0000000f00757202 */ /* 0x000fce0000000f00 */
[----:B------:R-:W-:Y:S07]  /*5b50*/  HMMA.16816.F32 R48, R4, R86, RZ ;  /* 0x000000560430723c */ /* 0x000fee00000018ff */
[----:B------:R-:W-:Y:S01]  /*5b60*/  F2FP.PACK_AB R4, R84, R141 ;  /* 0x0000008d5404723e */ /* 0x000fe200000000ff */
[----:B------:R-:W-:Y:S01]  /*5b70*/  IMAD.MOV.U32 R86, RZ, RZ, R14 ;  /* 0x000000ffff567224 */ /* 0x000fe200078e000e */
[----:B------:R-:W-:Y:S02]  /*5b80*/  F2FP.PACK_AB R6, R186, R199 ;  /* 0x000000c7ba06723e */ /* 0x000fe400000000ff */
[----:B------:R-:W-:-:S02]  /*5b90*/  F2FP.PACK_AB R5, R184, R143 ;  /* 0x0000008fb805723e */ /* 0x000fc400000000ff */
[----:B---3--:R-:W-:Y:S02]  /*5ba0*/  F2FP.PACK_AB R7, R132, R118 ;  /* 0x000000768407723e */ /* 0x008fe400000000ff */
[----:B------:R-:W-:-:S05]  /*5bb0*/  MOV R87, R192 ;  /* 0x000000c000577202 */ /* 0x000fca0000000f00 */
[C---:B------:R-:W-:Y:S07]  /*5bc0*/  HMMA.16816.F32 R88, R4.reuse, R64, R88 ;  /* 0x000000400458723c */ /* 0x040fee0000001858 */
[----:B------:R-:W-:Y:S01]  /*5bd0*/  IMAD.MOV.U32 R64, RZ, RZ, R196 ;  /* 0x000000ffff407224 */ /* 0x000fe200078e00c4 */
[----:B------:R-:W-:Y:S01]  /*5be0*/  HMMA.16816.F32 R180, R4, R60, R80 ;  /* 0x0000003c04b4723c */ /* 0x000fe20000001850 */
[----:B------:R-:W-:-:S06]  /*5bf0*/  MOV R65, R195 ;  /* 0x000000c300417202 */ /* 0x000fcc0000000f00 */
[----:B------:R-:W-:Y:S01]  /*5c00*/  MOV R81, R198 ;  /* 0x000000c600517202 */ /* 0x000fe20000000f00 */
[C---:B------:R-:W-:Y:S01]  /*5c10*/  HMMA.16816.F32 R120, R4.reuse, R52, R32 ;  /* 0x000000340478723c */ /* 0x040fe20000001820 */
[----:B------:R-:W-:Y:S01]  /*5c20*/  IMAD.MOV.U32 R82, RZ, RZ, R197 ;  /* 0x000000ffff527224 */ /* 0x000fe200078e00c5 */
[----:B------:R-:W-:Y:S01]  /*5c30*/  MOV R83, R133 ;  /* 0x0000008500537202 */ /* 0x000fe20000000f00 */
[----:B------:R-:W-:Y:S02]  /*5c40*/  IMAD.MOV.U32 R80, RZ, RZ, R141 ;  /* 0x000000ffff507224 */ /* 0x000fe400078e008d */
[----:B------:R-:W-:Y:S02]  /*5c50*/  IMAD.MOV.U32 R60, RZ, RZ, R154 ;  /* 0x000000ffff3c7224 */ /* 0x000fe400078e009a */
[----:B------:R-:W-:Y:S01]  /*5c60*/  IMAD.MOV.U32 R53, RZ, RZ, R199 ;  /* 0x000000ffff357224 */ /* 0x000fe200078e00c7 */
[----:B------:R-:W-:Y:S01]  /*5c70*/  HMMA.16816.F32 R44, R4, R56, R44 ;  /* 0x00000038042c723c */ /* 0x000fe2000000182c */
[----:B------:R-:W-:-:S02]  /*5c80*/  IMAD.MOV.U32 R52, RZ, RZ, R252 ;  /* 0x000000ffff347224 */ /* 0x000fc400078e00fc */
[----:B------:R-:W-:Y:S02]  /*5c90*/  IMAD.MOV.U32 R61, RZ, RZ, R155 ;  /* 0x000000ffff3d7224 */ /* 0x000fe400078e009b */
[----:B------:R-:W1:Y:S02]  /*5ca0*/  LDSM.16.MT88.4 R152, [R225+0x1100] ;  /* 0x00110000e198783b */ /* 0x000e640000004200 */
[----:B------:R-:W-:Y:S01]  /*5cb0*/  MOV R56, R143 ;  /* 0x0000008f00387202 */ /* 0x000fe20000000f00 */
[----:B------:R-:W-:Y:S01]  /*5cc0*/  HMMA.16816.F32 R196, R4, R20, R8 ;  /* 0x0000001404c4723c */ /* 0x000fe20000001808 */
[----:B------:R-:W-:-:S06]  /*5cd0*/  IMAD.MOV.U32 R57, RZ, RZ, R142 ;  /* 0x000000ffff397224 */ /* 0x000fcc00078e008e */
[----:B------:R-:W-:Y:S01]  /*5ce0*/  FFMA.FTZ R8, R171, c[0x0][0x2d0], -R13 ;  /* 0x0000b400ab087a23 */ /* 0x000fe2000001080d */
[C---:B------:R-:W-:Y:S01]  /*5cf0*/  HMMA.16816.F32 R140, R4.reuse, R36, R28 ;  /* 0x00000024048c723c */ /* 0x040fe2000000181c */
[----:B------:R-:W-:Y:S01]  /*5d00*/  IMAD.MOV.U32 R20, RZ, RZ, R186 ;  /* 0x000000ffff147224 */ /* 0x000fe200078e00ba */
[----:B------:R-:W-:Y:S01]  /*5d10*/  MOV R21, R185 ;  /* 0x000000b900157202 */ /* 0x000fe20000000f00 */
[----:B------:R2:W-:Y:S05]  /*5d20*/  MUFU.EX2 R138, R8 ;  /* 0x00000008008a7308 */ /* 0x0005ea0000000800 */
[C---:B------:R-:W-:Y:S07]  /*5d30*/  HMMA.16816.F32 R28, R4.reuse, R54, R68 ;  /* 0x00000036041c723c */ /* 0x040fee0000001844 */
[----:B------:R-:W-:Y:S01]  /*5d40*/  IMAD.MOV.U32 R68, RZ, RZ, R52 ;  /* 0x000000ffff447224 */ /* 0x000fe200078e0034 */
[----:B------:R-:W-:Y:S01]  /*5d50*/  HMMA.16816.F32 R192, R4, R24, R16 ;  /* 0x0000001804c0723c */ /* 0x000fe20000001810 */
[----:B------:R-:W-:Y:S01]  /*5d60*/  IMAD.MOV.U32 R71, RZ, RZ, R83 ;  /* 0x000000ffff477224 */ /* 0x000fe200078e0053 */
[----:B------:R-:W-:Y:S01]  /*5d70*/  MOV R69, R60 ;  /* 0x0000003c00457202 */ /* 0x000fe20000000f00 */
[----:B--2---:R-:W-:-:S02]  /*5d80*/  FFMA.FTZ R8, R170, c[0x0][0x2d0], -R13 ;  /* 0x0000b400aa087a23 */ /* 0x004fc4000001080d */
[----:B------:R-:W-:Y:S02]  /*5d90*/  IMAD.MOV.U32 R83, RZ, RZ, R187 ;  /* 0x000000ffff537224 */ /* 0x000fe400078e00bb */
[----:B------:R2:W3:Y:S01]  /*5da0*/  MUFU.EX2 R252, R8 ;  /* 0x0000000800fc7308 */ /* 0x0004e20000000800 */
[----:B------:R-:W-:Y:S01]  /*5db0*/  IMAD.MOV.U32 R52, RZ, RZ, R184 ;  /* 0x000000ffff347224 */ /* 0x000fe200078e00b8 */
[----:B------:R-:W-:Y:S01]  /*5dc0*/  HMMA.16816.F32 R32, R4, R62, R96 ;  /* 0x0000003e0420723c */ /* 0x000fe20000001860 */
[----:B------:R-:W4:Y:S01]  /*5dd0*/  LDSM.16.MT88.4 R184, [R228+0x1100] ;  /* 0x00110000e4b8783b */ /* 0x000f220000004200 */
[----:B------:R-:W-:-:S03]  /*5de0*/  IMAD.MOV.U32 R70, RZ, RZ, R61 ;  /* 0x000000ffff467224 */ /* 0x000fc600078e003d */
[----:B------:R-:W-:Y:S02]  /*5df0*/  LDSM.16.MT88.4 R60, [R227+0x1100] ;  /* 0x00110000e33c783b */ /* 0x000fe40000004200 */
[----:B------:R-:W-:Y:S01]  /*5e00*/  MOV R98, R159 ;  /* 0x0000009f00627202 */ /* 0x000fe20000000f00 */
[----:B------:R-:W-:Y:S01]  /*5e10*/  HMMA.16816.F32 R48, R4, R26, R48 ;  /* 0x0000001a0430723c */ /* 0x000fe20000001830 */
[----:B------:R-:W-:Y:S01]  /*5e20*/  IMAD.MOV.U32 R99, RZ, RZ, R158 ;  /* 0x000000ffff637224 */ /* 0x000fe200078e009e */
[----:B------:R-:W-:Y:S01]  /*5e30*/  MOV R159, R147 ;  /* 0x00000093009f7202 */ /* 0x000fe20000000f00 */
[----:B------:R-:W-:Y:S02]  /*5e40*/  IMAD.MOV.U32 R158, RZ, RZ, R144 ;  /* 0x000000ffff9e7224 */ /* 0x000fe400078e0090 */
[----:B--2---:R-:W-:-:S03]  /*5e50*/  FFMA.FTZ R8, R169, c[0x0][0x2d0], -R13 ;  /* 0x0000b400a9087a23 */ /* 0x004fc6000001080d */
[C---:B------:R-:W-:Y:S01]  /*5e60*/  HMMA.16816.F32 R16, R4.reuse, R66, R100 ;  /* 0x000000420410723c */ /* 0x040fe20000001864 */
[----:B------:R2:W1:Y:S06]  /*5e70*/  MUFU.EX2 R11, R8 ;  /* 0x00000008000b7308 */ /* 0x00046c0000000800 */
[----:B------:R-:W-:Y:S01]  /*5e80*/  IMAD.MOV.U32 R66, RZ, RZ, R128 ;  /* 0x000000ffff427224 */ /* 0x000fe200078e0080 */
[----:B------:R-:W-:Y:S01]  /*5e90*/  MOV R67, R129 ;  /* 0x0000008100437202 */ /* 0x000fe20000000f00 */
[----:B------:R-:W-:Y:S01]  /*5ea0*/  IMAD.MOV.U32 R100, RZ, RZ, R130 ;  /* 0x000000ffff647224 */ /* 0x000fe200078e0082 */
[----:B---3--:R-:W-:Y:S01]  /*5eb0*/  F2FP.PACK_AB R128, R252, R138 ;  /* 0x0000008afc80723e */ /* 0x008fe200000000ff */
[----:B------:R-:W-:Y:S01]  /*5ec0*/  IMAD.MOV.U32 R101, RZ, RZ, R131 ;  /* 0x000000ffff657224 */ /* 0x000fe200078e0083 */
[----:B------:R-:W-:Y:S01]  /*5ed0*/  MOV R102, R146 ;  /* 0x0000009200667202 */ /* 0x000fe20000000f00 */
[----:B------:R-:W-:Y:S01]  /*5ee0*/  IMAD.MOV.U32 R103, RZ, RZ, R145 ;  /* 0x000000ffff677224 */ /* 0x000fe200078e0091 */
[----:B------:R-:W-:Y:S01]  /*5ef0*/  HMMA.16816.F32 R104, R4, R72, R104 ;  /* 0x000000480468723c */ /* 0x000fe20000001868 */
[----:B------:R-:W-:Y:S01]  /*5f00*/  MOV R96, R100 ;  /* 0x0000006400607202 */ /* 0x000fe20000000f00 */
[----:B------:R-:W-:Y:S01]  /*5f10*/  IMAD.MOV.U32 R97, RZ, RZ, R101 ;  /* 0x000000ffff617224 */ /* 0x000fe200078e0065 */
[----:B------:R-:W-:Y:S01]  /*5f20*/  MOV R100, R52 ;  /* 0x0000003400647202 */ /* 0x000fe20000000f00 */
[----:B--2---:R-:W-:-:S02]  /*5f30*/  FFMA.FTZ R8, R168, c[0x0][0x2d0], -R13 ;  /* 0x0000b400a8087a23 */ /* 0x004fc4000001080d */
[----:B-1----:R-:W-:Y:S01]  /*5f40*/  IMAD.MOV.U32 R27, RZ, RZ, R11 ;  /* 0x000000ffff1b7224 */ /* 0x002fe200078e000b */
[----:B------:R-:W1:Y:S01]  /*5f50*/  LDSM.16.MT88.4 R168, [R226+0x1100] ;  /* 0x00110000e2a8783b */ /* 0x000e620000004200 */
[----:B------:R2:W3:Y:S01]  /*5f60*/  MUFU.EX2 R139, R8 ;  /* 0x00000008008b7308 */ /* 0x0004e20000000800 */
[C---:B------:R-:W-:Y:S01]  /*5f70*/  HMMA.16816.F32 R72, R4.reuse, R74, R108 ;  /* 0x0000004a0448723c */ /* 0x040fe2000000186c */
[----:B------:R-:W-:Y:S01]  /*5f80*/  IMAD.MOV.U32 R101, RZ, RZ, R53 ;  /* 0x000000ffff657224 */ /* 0x000fe200078e0035 */
[----:B------:R-:W-:Y:S06]  /*5f90*/  LDSM.16.MT88.4 R108, [R228+0x2900] ;  /* 0x00290000e46c783b */ /* 0x000fec0000004200 */
[----:B------:R-:W-:Y:S01]  /*5fa0*/  HMMA.16816.F32 R36, R4, R38, R76 ;  /* 0x000000260424723c */ /* 0x000fe2000000184c */
[----:B------:R-:W-:Y:S01]  /*5fb0*/  LDSM.16.MT88.4 R76, [R225+0x2900] ;  /* 0x00290000e14c783b */ /* 0x000fe20000004200 */
[----:B--2---:R-:W-:Y:S01]  /*5fc0*/  FFMA.FTZ R8, R160, c[0x0][0x2d0], -R12 ;  /* 0x0000b400a0087a23 */ /* 0x004fe2000001080c */
[----:B---3--:R-:W-:-:S05]  /*5fd0*/  F2FP.PACK_AB R130, R139, R27 ;  /* 0x0000001b8b82723e */ /* 0x008fca00000000ff */
[----:B------:R-:W-:Y:S01]  /*5fe0*/  HMMA.16816.F32 R40, R4, R22, R40 ;  /* 0x000000160428723c */ /* 0x000fe20000001828 */
[----:B------:R2:W-:Y:S02]  /*5ff0*/  MUFU.EX2 R134, R8 ;  /* 0x0000000800867308 */ /* 0x0005e40000000800 */
[----:B--2---:R-:W-:-:S06]  /*6000*/  FFMA.FTZ R8, R161, c[0x0][0x2d0], -R12 ;  /* 0x0000b400a1087a23 */ /* 0x004fcc000001080c */
[----:B------:R2:W3:Y:S02]  /*6010*/  MUFU.EX2 R25, R8 ;  /* 0x0000000800197308 */ /* 0x0004e40000000800 */
[----:B--2---:R-:W-:Y:S01]  /*6020*/  FFMA.FTZ R8, R163, c[0x0][0x2d0], -R12 ;  /* 0x0000b400a3087a23 */ /* 0x004fe2000001080c */
[----:B---3--:R-:W-:-:S05]  /*6030*/  F2FP.PACK_AB R129, R25, R134 ;  /* 0x000000861981723e */ /* 0x008fca00000000ff */
[----:B------:R2:W-:Y:S02]  /*6040*/  MUFU.EX2 R133, R8 ;  /* 0x0000000800857308 */ /* 0x0005e40000000800 */
[----:B--2---:R-:W-:Y:S02]  /*6050*/  FFMA.FTZ R8, R162, c[0x0][0x2d0], -R12 ;  /* 0x0000b400a2087a23 */ /* 0x004fe4000001080c */
[----:B------:R-:W-:Y:S01]  /*6060*/  HMMA.16816.F32 R12, R4, R58, R92 ;  /* 0x0000003a040c723c */ /* 0x000fe2000000185c */
[----:B------:R-:W2:Y:S03]  /*6070*/  LDSM.16.MT88.4 R92, [R226+0x2900] ;  /* 0x00290000e25c783b */ /* 0x000ea60000004200 */
[----:B------:R-:W3:Y:S03]  /*6080*/  MUFU.EX2 R24, R8 ;  /* 0x0000000800187308 */ /* 0x000ee60000000800 */
[----:B------:R-:W-:Y:S01]  /*6090*/  FFMA.FTZ R4, R172, c[0x0][0x2d0], -R0 ;  /* 0x0000b400ac047a23 */ /* 0x000fe20000010800 */
[----:B---3--:R-:W-:Y:S01]  /*60a0*/  F2FP.PACK_AB R131, R24, R133 ;  /* 0x000000851883723e */ /* 0x008fe200000000ff */
[----:B------:R-:W3:Y:S06]  /*60b0*/  LDSM.16.MT88.4 R8, [R227+0x2900] ;  /* 0x00290000e308783b */ /* 0x000eec0000004200 */
[C---:B------:R-:W-:Y:S08]  /*60c0*/  HMMA.16816.F32 R144, R128.reuse, R152, R176 ;  /* 0x000000988090723c */ /* 0x040ff000000018b0 */
[C---:B----4-:R-:W-:Y:S07]  /*60d0*/  HMMA.16816.F32 R176, R128.reuse, R184, R68 ;  /* 0x000000b880b0723c */ /* 0x050fee0000001844 */
[----:B------:R-:W-:Y:S01]  /*60e0*/  IMAD.MOV.U32 R68, RZ, RZ, R98 ;  /* 0x000000ffff447224 */ /* 0x000fe200078e0062 */
[----:B------:R-:W-:Y:S01]  /*60f0*/  MOV R69, R99 ;  /* 0x0000006300457202 */ /* 0x000fe20000000f00 */
[----:B------:R-:W-:Y:S01]  /*6100*/  IMAD.MOV.U32 R70, RZ, RZ, R66 ;  /* 0x000000ffff467224 */ /* 0x000fe200078e0042 */
[----:B------:R-:W-:Y:S01]  /*6110*/  MOV R99, R103 ;  /* 0x0000006700637202 */ /* 0x000fe20000000f00 */
[----:B------:R-:W-:Y:S01]  /*6120*/  IMAD.MOV.U32 R71, RZ, RZ, R67 ;  /* 0x000000ffff477224 */ /* 0x000fe200078e0043 */
[----:B------:R-:W-:Y:S01]  /*6130*/  MOV R103, R57 ;  /* 0x0000003900677202 */ /* 0x000fe20000000f00 */
[----:B------:R-:W-:Y:S01]  /*6140*/  IMAD.MOV.U32 R98, RZ, RZ, R102 ;  /* 0x000000ffff627224 */ /* 0x000fe200078e0066 */
[----:B------:R4:W-:Y:S01]  /*6150*/  MUFU.EX2 R23, R4 ;  /* 0x0000000400177308 */ /* 0x0009e20000000800 */
[----:B------:R-:W-:Y:S01]  /*6160*/  IMAD.MOV.U32 R67, RZ, RZ, R21 ;  /* 0x000000ffff437224 */ /* 0x000fe200078e0015 */
[----:B-1----:R-:W-:Y:S01]  /*6170*/  HMMA.16816.F32 R160, R128, R168, R188 ;  /* 0x000000a880a0723c */ /* 0x002fe200000018bc */
[----:B------:R-:W-:-:S02]  /*6180*/  IMAD.MOV.U32 R66, RZ, RZ, R20 ;  /* 0x000000ffff427224 */ /* 0x000fc400078e0014 */
[----:B------:R-:W-:Y:S01]  /*6190*/  IMAD.MOV.U32 R102, RZ, RZ, R56 ;  /* 0x000000ffff667224 */ /* 0x000fe200078e0038 */
[----:B------:R-:W-:Y:S01]  /*61a0*/  MOV R56, R82 ;  /* 0x0000005200387202 */ /* 0x000fe20000000f00 */
[----:B------:R-:W-:Y:S02]  /*61b0*/  IMAD.MOV.U32 R21, RZ, RZ, R81 ;  /* 0x000000ffff157224 */ /* 0x000fe400078e0051 */
[----:B------:R-:W-:Y:S01]  /*61c0*/  IMAD.MOV.U32 R20, RZ, RZ, R80 ;  /* 0x000000ffff147224 */ /* 0x000fe200078e0050 */
[----:B------:R-:W-:Y:S01]  /*61d0*/  HMMA.16816.F32 R52, R128, R60, R68 ;  /* 0x0000003c8034723c */ /* 0x000fe20000001844 */
        /* <DEDUP_REMOVED lines=31> */
[----:B------:R-:W-:Y:S01]  /*63d0*/  IMAD.MOV.U32 R117, RZ, RZ, R87 ;  /* 0x000000ffff757224 */ /* 0x000fe200078e0057 */
[----:B------:R-:W-:Y:S01]  /*63e0*/  MOV R116, R86 ;  /* 0x0000005600747202 */ /* 0x000fe20000000f00 */
[----:B----4-:R-:W-:Y:S02]  /*63f0*/  FFMA.FTZ R4, R173, c[0x0][0x2d0], -R0 ;  /* 0x0000b400ad047a23 */ /* 0x010fe40000010800 */
[----:B------:R-:W-:Y:S02]  /*6400*/  IMAD.MOV.U32 R87, RZ, RZ, R156 ;  /* 0x000000ffff577224 */ /* 0x000fe400078e009c */
        /* <DEDUP_REMOVED lines=8> */
[----:B------:R1:W4:Y:S01]  /*6490*/  MUFU.EX2 R22, R4 ;  /* 0x0000000400167308 */ /* 0x0003220000000800 */
        /* <DEDUP_REMOVED lines=13> */
[--C-:B-1----:R-:W-:Y:S01]  /*6570*/  FFMA.FTZ R4, R174, c[0x0][0x2d0], -R0.reuse ;  /* 0x0000b400ae047a23 */ /* 0x102fe20000010800 */
[----:B------:R-:W-:Y:S01]  /*6580*/  HMMA.16816.F32 R188, R128, R186, R208 ;  /* 0x000000ba80bc723c */ /* 0x000fe200000018d0 */
[----:B------:R-:W-:Y:S01]  /*6590*/  IMAD.MOV.U32 R116, RZ, RZ, R117 ;  /* 0x000000ffff747224 */ /* 0x000fe200078e0075 */
[----:B------:R-:W-:Y:S01]  /*65a0*/  MOV R117, R86 ;  /* 0x0000005600757202 */ /* 0x000fe20000000f00 */
[----:B------:R-:W-:Y:S01]  /*65b0*/  FFMA.FTZ R0, R175, c[0x0][0x2d0], -R0 ;  /* 0x0000b400af007a23 */ /* 0x000fe20000010800 */
[----:B------:R1:W5:Y:S01]  /*65c0*/  LDL.LU R234, [R1+0x68] ;  /* 0x0000680001ea7983 */ /* 0x0003620000300800 */
[----:B------:R-:W-:-:S03]  /*65d0*/  IMAD.MOV.U32 R81, RZ, RZ, R85 ;  /* 0x000000ffff517224 */ /* 0x000fc600078e0055 */
[----:B--2---:R-:W-:Y:S01]  /*65e0*/  HMMA.16816.F32 R84, R128, R92, R248 ;  /* 0x0000005c8054723c */ /* 0x004fe200000018f8 */
[----:B------:R-:W-:Y:S01]  /*65f0*/  MOV R96, R100 ;  /* 0x0000006400607202 */ /* 0x000fe20000000f00 */
[----:B------:R-:W-:Y:S01]  /*6600*/  IMAD.MOV.U32 R67, RZ, RZ, R21 ;  /* 0x000000ffff437224 */ /* 0x000fe200078e0015 */
[----:B------:R-:W-:Y:S01]  /*6610*/  MOV R6, R59 ;  /* 0x0000003b00067202 */ /* 0x000fe20000000f00 */
[----:B------:R-:W-:Y:S01]  /*6620*/  IMAD.MOV.U32 R157, RZ, RZ, R229 ;  /* 0x000000ffff9d7224 */ /* 0x000fe200078e00e5 */
[----:B------:R-:W-:Y:S01]  /*6630*/  MOV R211, R65 ;  /* 0x0000004100d37202 */ /* 0x000fe20000000f00 */
[----:B------:R1:W5:Y:S01]  /*6640*/  LDL.LU R233, [R1+0x64] ;  /* 0x0000640001e97983 */ /* 0x0003620000300800 */
[----:B------:R-:W-:Y:S02]  /*6650*/  IMAD.MOV.U32 R248, RZ, RZ, R20 ;  /* 0x000000fffff87224 */ /* 0x000fe400078e0014 */
[----:B------:R2:W-:Y:S01]  /*6660*/  MUFU.EX2 R20, R0 ;  /* 0x0000000000147308 */ /* 0x0005e20000000800 */
[----:B------:R-:W-:Y:S01]  /*6670*/  MOV R100, R56 ;  /* 0x0000003800647202 */ /* 0x000fe20000000f00 */
[----:B------:R-:W-:Y:S01]  /*6680*/  IMAD.MOV.U32 R251, RZ, RZ, R7 ;  /* 0x000000fffffb7224 */ /* 0x000fe200078e0007 */
[----:B------:R-:W-:Y:S01]  /*6690*/  MOV R250, R26 ;  /* 0x0000001a00fa7202 */ /* 0x000fe20000000f00 */
[----:B------:R-:W-:Y:S01]  /*66a0*/  IMAD.MOV.U32 R249, RZ, RZ, R58 ;  /* 0x000000fffff97224 */ /* 0x000fe200078e003a */
[----:B------:R-:W-:Y:S01]  /*66b0*/  MOV R26, R97 ;  /* 0x00000061001a7202 */ /* 0x000fe20000000f00 */
[----:B------:R-:W-:-:S02]  /*66c0*/  IMAD.MOV.U32 R7, RZ, RZ, R96 ;  /* 0x000000ffff077224 */ /* 0x000fc400078e0060 */
[----:B------:R-:W1:Y:S01]  /*66d0*/  MUFU.EX2 R21, R4 ;  /* 0x0000000400157308 */ /* 0x000e620000000800 */
[----:B------:R-:W-:Y:S01]  /*66e0*/  MOV R59, R99 ;  /* 0x00000063003b7202 */ /* 0x000fe20000000f00 */
[C---:B------:R-:W-:Y:S01]  /*66f0*/  HMMA.16816.F32 R172, R128.reuse, R170, R220 ;  /* 0x000000aa80ac723c */ /* 0x040fe200000018dc */
[----:B------:R1:W5:Y:S01]  /*6700*/  LDL.LU R232, [R1+0x60] ;  /* 0x0000600001e87983 */ /* 0x0003620000300800 */
[----:B--2---:R-:W-:Y:S01]  /*6710*/  FFMA.FTZ R0, R164, c[0x0][0x2d0], -R2 ;  /* 0x0000b400a4007a23 */ /* 0x004fe20000010802 */
[----:B------:R-:W-:Y:S01]  /*6720*/  MOV R97, R67 ;  /* 0x0000004300617202 */ /* 0x000fe20000000f00 */
[----:B------:R-:W-:Y:S01]  /*6730*/  IMAD.MOV.U32 R58, RZ, RZ, R98 ;  /* 0x000000ffff3a7224 */ /* 0x000fe200078e0062 */
[----:B------:R-:W-:Y:S01]  /*6740*/  MOV R99, R101 ;  /* 0x0000006500637202 */ /* 0x000fe20000000f00 */
[----:B------:R2:W-:Y:S01]  /*6750*/  MUFU.EX2 R5, R0 ;  /* 0x0000000000057308 */ /* 0x0005e20000000800 */
[----:B------:R-:W-:Y:S01]  /*6760*/  IMAD.MOV.U32 R96, RZ, RZ, R66 ;  /* 0x000000ffff607224 */ /* 0x000fe200078e0042 */
[----:B------:R-:W-:Y:S01]  /*6770*/  MOV R67, R103 ;  /* 0x0000006700437202 */ /* 0x000fe20000000f00 */
[----:B------:R-:W-:Y:S01]  /*6780*/  IMAD.MOV.U32 R98, RZ, RZ, R100 ;  /* 0x000000ffff627224 */ /* 0x000fe200078e0064 */
[----:B------:R-:W-:Y:S01]  /*6790*/  MOV R56, R82 ;  /* 0x0000005200387202 */ /* 0x000fe20000000f00 */
[----:B------:R-:W-:Y:S01]  /*67a0*/  IMAD.MOV.U32 R66, RZ, RZ, R102 ;  /* 0x000000ffff427224 */ /* 0x000fe200078e0066 */
[----:B------:R-:W-:Y:S01]  /*67b0*/  HMMA.16816.F32 R68, R128, R76, R68 ;  /* 0x0000004c8044723c */ /* 0x000fe20000001844 */
[----:B------:R1:W5:Y:S01]  /*67c0*/  LDL.LU R231, [R1+0x5c] ;  /* 0x00005c0001e77983 */ /* 0x0003620000300800 */
[----:B--2---:R-:W-:-:S06]  /*67d0*/  FFMA.FTZ R0, R165, c[0x0][0x2d0], -R2 ;  /* 0x0000b400a5007a23 */ /* 0x004fcc0000010802 */
[----:B------:R-:W-:Y:S01]  /*67e0*/  HMMA.16816.F32 R100, R128, R108, R216 ;  /* 0x0000006c8064723c */ /* 0x000fe200000018d8 */
[----:B------:R-:W-:Y:S01]  /*67f0*/  MOV R82, R224 ;  /* 0x000000e000527202 */ /* 0x000fe20000000f00 */
[----:B------:R2:W5:Y:S01]  /*6800*/  LDL.LU R230, [R1+0x58] ;  /* 0x0000580001e67983 */ /* 0x0005620000300800 */
[----:B------:R1:W1:Y:S03]  /*6810*/  MUFU.EX2 R4, R0 ;  /* 0x0000000000047308 */ /* 0x0002660000000800 */
[----:B------:R2:W5:Y:S01]  /*6820*/  LDL.LU R229, [R1+0x54] ;  /* 0x0000540001e57983 */ /* 0x0005620000300800 */
[----:B------:R-:W-:Y:S01]  /*6830*/  MOV R219, R6 ;  /* 0x0000000600db7202 */ /* 0x000fe20000000f00 */
[----:B------:R-:W-:Y:S01]  /*6840*/  IMAD.MOV.U32 R218, RZ, RZ, R7 ;  /* 0x000000ffffda7224 */ /* 0x000fe200078e0007 */
[----:B------:R-:W-:Y:S01]  /*6850*/  MOV R6, R26 ;  /* 0x0000001a00067202 */ /* 0x000fe20000000f00 */
[----:B------:R-:W-:Y:S01]  /*6860*/  IMAD.MOV.U32 R7, RZ, RZ, R58 ;  /* 0x000000ffff077224 */ /* 0x000fe200078e003a */
[----:B------:R-:W-:Y:S01]  /*6870*/  MOV R26, R59 ;  /* 0x0000003b001a7202 */ /* 0x000fe20000000f00 */
[----:B------:R-:W-:-:S02]  /*6880*/  IMAD.MOV.U32 R58, RZ, RZ, R96 ;  /* 0x000000ffff3a7224 */ /* 0x000fc400078e0060 */
[--C-:B-1----:R-:W-:Y:S01]  /*6890*/  FFMA.FTZ R0, R166, c[0x0][0x2d0], -R2.reuse ;  /* 0x0000b400a6007a23 */ /* 0x102fe20000010802 */
[----:B------:R-:W-:Y:S01]  /*68a0*/  MOV R217, R97 ;  /* 0x0000006100d97202 */ /* 0x000fe20000000f00 */
[----:B------:R-:W-:Y:S01]  /*68b0*/  FFMA.FTZ R2, R167, c[0x0][0x2d0], -R2 ;  /* 0x0000b400a7027a23 */ /* 0x000fe20000010802 */
[----:B------:R-:W-:Y:S01]  /*68c0*/  MOV R59, R99 ;  /* 0x00000063003b7202 */ /* 0x000fe20000000f00 */
[----:B------:R-:W-:Y:S01]  /*68d0*/  IMAD.MOV.U32 R216, RZ, RZ, R98 ;  /* 0x000000ffffd87224 */ /* 0x000fe200078e0062 */
[----:B------:R-:W-:Y:S01]  /*68e0*/  MOV R97, R67 ;  /* 0x0000004300617202 */ /* 0x000fe20000000f00 */
[----:B------:R-:W-:Y:S01]  /*68f0*/  IMAD.MOV.U32 R96, RZ, RZ, R66 ;  /* 0x000000ffff607224 */ /* 0x000fe200078e0042 */
[----:B------:R-:W-:Y:S01]  /*6900*/  MUFU.EX2 R0, R0 ;  /* 0x0000000000007308 */ /* 0x000fe20000000800 */
[----:B------:R-:W-:Y:S01]  /*6910*/  IMAD.MOV.U32 R98, RZ, RZ, R56 ;  /* 0x000000ffff627224 */ /* 0x000fe200078e0038 */
[----:B------:R-:W-:Y:S01]  /*6920*/  MOV R99, R57 ;  /* 0x0000003900637202 */ /* 0x000fe20000000f00 */
[----:B------:R-:W-:Y:S01]  /*6930*/  IMAD.MOV.U32 R66, RZ, RZ, R64 ;  /* 0x000000ffff427224 */ /* 0x000fe200078e0040 */
[----:B------:R-:W-:Y:S01]  /*6940*/  MOV R67, R118 ;  /* 0x0000007600437202 */ /* 0x000fe20000000f00 */
[----:B------:R-:W-:Y:S01]  /*6950*/  IMAD.MOV.U32 R64, RZ, RZ, R119 ;  /* 0x000000ffff407224 */ /* 0x000fe200078e0077 */
[----:B------:R-:W-:Y:S01]  /*6960*/  MOV R57, R116 ;  /* 0x0000007400397202 */ /* 0x000fe20000000f00 */
[C---:B------:R-:W-:Y:S01]  /*6970*/  HMMA.16816.F32 R112, R128.reuse, R110, R112 ;  /* 0x0000006e8070723c */ /* 0x040fe20000001870 */
[----:B------:R-:W1:Y:S01]  /*6980*/  MUFU.EX2 R2, R2 ;  /* 0x0000000200027308 */ /* 0x000e620000000800 */
[----:B------:R-:W-:Y:S01]  /*6990*/  IMAD.MOV.U32 R56, RZ, RZ, R117 ;  /* 0x000000ffff387224 */ /* 0x000fe200078e0075 */
[----:B------:R2:W5:Y:S01]  /*69a0*/  LDL.LU R224, [R1+0x50] ;  /* 0x0000500001e07983 */ /* 0x0005620000300800 */
[----:B------:R-:W-:Y:S01]  /*69b0*/  IMAD.MOV.U32 R210, RZ, RZ, R64 ;  /* 0x000000ffffd27224 */ /* 0x000fe200078e0040 */
[----:B------:R-:W-:Y:S01]  /*69c0*/  MOV R221, R97 ;  /* 0x0000006100dd7202 */ /* 0x000fe20000000f00 */
[----:B------:R-:W-:Y:S01]  /*69d0*/  IMAD.MOV.U32 R222, RZ, RZ, R96 ;  /* 0x000000ffffde7224 */ /* 0x000fe200078e0060 */
[----:B------:R-:W-:Y:S01]  /*69e0*/  MOV R209, R57 ;  /* 0x0000003900d17202 */ /* 0x000fe20000000f00 */
[----:B---3--:R-:W-:Y:S01]  /*69f0*/  HMMA.16816.F32 R116, R128, R8, R212 ;  /* 0x000000088074723c */ /* 0x008fe200000018d4 */
[----:B------:R-:W-:Y:S01]  /*6a00*/  IMAD.MOV.U32 R220, RZ, RZ, R98 ;  /* 0x000000ffffdc7224 */ /* 0x000fe200078e0062 */
[----:B------:R-:W-:Y:S01]  /*6a10*/  MOV R223, R59 ;  /* 0x0000003b00df7202 */ /* 0x000fe20000000f00 */
[----:B------:R-:W-:Y:S01]  /*6a20*/  IMAD.MOV.U32 R208, RZ, RZ, R56 ;  /* 0x000000ffffd07224 */ /* 0x000fe200078e0038 */
[----:B------:R-:W-:Y:S01]  /*6a30*/  UIMAD.WIDE.U32 UR18, UR17, UR4, URZ ;  /* 0x00000004111272a5 */ /* 0x000fe2000f8e003f */
[----:B------:R-:W-:-:S02]  /*6a40*/  PLOP3.LUT P0, PT, PT, PT, UP2, 0x40, 0x0 ;  /* 0x000000000000781c */ /* 0x000fc40003f0e828 */
        /* <DEDUP_REMOVED lines=8> */
[----:B------:R-:W-:Y:S01]  /*6ad0*/  @UP3 UMOV UR7, UR19 ;  /* 0x0000001300073c82 */ /* 0x000fe20008000000 */
[----:B------:R-:W-:Y:S01]  /*6ae0*/  HMMA.16816.F32 R156, R128, R154, R244 ;  /* 0x0000009a809c723c */ /* 0x000fe200000018f4 */
[----:B------:R-:W-:Y:S01]  /*6af0*/  @UP3 USHF.R.U32.HI UR17, URZ, UR5, UR7 ;  /* 0x000000053f113299 */ /* 0x000fe20008011607 */
[----:B------:R-:W-:-:S03]  /*6b00*/  IADD3 R242, R242, -0x2, RZ ;  /* 0xfffffffef2f27810 */ /* 0x000fc60007ffe0ff */
[----:B------:R-:W-:Y:S02]  /*6b10*/  UIADD3 UR4, UR16, UR17, URZ ;  /* 0x0000001110047290 */ /* 0x000fe4000fffe03f */
[----:B------:R-:W-:Y:S01]  /*6b20*/  MOV R247, R6 ;  /* 0x0000000600f77202 */ /* 0x000fe20000000f00 */
[----:B------:R-:W-:Y:S01]  /*6b30*/  IMAD.MOV.U32 R246, RZ, RZ, R7 ;  /* 0x000000fffff67224 */ /* 0x000fe200078e0007 */
[----:B------:R-:W-:Y:S01]  /*6b40*/  MOV R245, R26 ;  /* 0x0000001a00f57202 */ /* 0x000fe20000000f00 */
[----:B------:R-:W-:Y:S01]  /*6b50*/  IMAD.MOV.U32 R26, RZ, RZ, R66 ;  /* 0x000000ffff1a7224 */ /* 0x000fe200078e0042 */
[----:B------:R-:W-:Y:S01]  /*6b60*/  MOV R6, R67 ;  /* 0x0000004300067202 */ /* 0x000fe20000000f00 */
[----:B------:R-:W-:Y:S01]  /*6b70*/  IMAD.MOV.U32 R244, RZ, RZ, R58 ;  /* 0x000000fffff47224 */ /* 0x000fe200078e003a */
[----:B------:R-:W-:Y:S01]  /*6b80*/  HMMA.16816.F32 R64, R128, R62, R204 ;  /* 0x0000003e8040723c */ /* 0x000fe200000018cc */
[----:B------:R-:W-:Y:S01]  /*6b90*/  MOV R7, R99 ;  /* 0x0000006300077202 */ /* 0x000fe20000000f00 */
[----:B------:R-:W-:-:S02]  /*6ba0*/  ULDC UR16, c[0x0][0x328] ;  /* 0x0000ca0000107ab9 */ /* 0x000fc40000000800 */
[----:B------:R-:W-:-:S03]  /*6bb0*/  UIADD3 UR16, UR4, UR16, URZ ;  /* 0x0000001004107290 */ /* 0x000fc6000fffe03f */
[----:B------:R-:W-:Y:S01]  /*6bc0*/  IMAD.MOV.U32 R204, RZ, RZ, R80 ;  /* 0x000000ffffcc7224 */ /* 0x000fe200078e0050 */
[----:B------:R-:W-:Y:S01]  /*6bd0*/  MOV R205, R81 ;  /* 0x0000005100cd7202 */ /* 0x000fe20000000f00 */
[----:B------:R-:W-:Y:S01]  /*6be0*/  IMAD.MOV.U32 R206, RZ, RZ, R82 ;  /* 0x000000ffffce7224 */ /* 0x000fe200078e0052 */
[----:B------:R-:W-:Y:S01]  /*6bf0*/  MOV R207, R83 ;  /* 0x0000005300cf7202 */ /* 0x000fe20000000f00 */
        /* <DEDUP_REMOVED lines=10> */
[----:B------:R-:W-:Y:S03]  /*6ca0*/  HMMA.16816.F32 R128, R128, R10, R124 ;  /* 0x0000000a8080723c */ /* 0x000fe6000000187c */
[----:B------:R-:W-:-:S04]  /*6cb0*/  FADD.FTZ R7, R213, R7 ;  /* 0x00000007d5077221 */ /* 0x000fc80000010000 */
[----:B----4-:R-:W-:Y:S02]  /*6cc0*/  F2FP.PACK_AB R124, R22, R23 ;  /* 0x00000017167c723e */ /* 0x010fe400000000ff */
[----:B------:R-:W-:Y:S02]  /*6cd0*/  F2FP.PACK_AB R126, R20, R21 ;  /* 0x00000015147e723e */ /* 0x000fe400000000ff */
[----:B------:R-:W-:Y:S02]  /*6ce0*/  F2FP.PACK_AB R125, R4, R5 ;  /* 0x00000005047d723e */ /* 0x000fe400000000ff */
[----:B-1----:R-:W-:-:S07]  /*6cf0*/  F2FP.PACK_AB R127, R2, R0 ;  /* 0x00000000027f723e */ /* 0x002fce00000000ff */
[C---:B------:R-:W-:Y:S08]  /*6d00*/  HMMA.16816.F32 R56, R124.reuse, R60, R44 ;  /* 0x0000003c7c38723c */ /* 0x040ff0000000182c */
[C---:B------:R-:W-:Y:S07]  /*6d10*/  HMMA.16816.F32 R60, R124.reuse, R62, R12 ;  /* 0x0000003e7c3c723c */ /* 0x040fee000000180c */
        /* <DEDUP_REMOVED lines=8> */
[----:B------:R-:W-:-:S04]  /*6da0*/  FADD.FTZ R13, R246, R13 ;  /* 0x0000000df60d7221 */ /* 0x000fc80000010000 */
[----:B------:R-:W-:Y:S01]  /*6db0*/  FADD.FTZ R6, R215, R13 ;  /* 0x0000000dd7067221 */ /* 0x000fe20000010000 */
        /* <DEDUP_REMOVED lines=11> */
[----:B------:R-:W-:-:S03]  /*6e70*/  FADD.FTZ R8, R250, R12 ;  /* 0x0000000cfa087221 */ /* 0x000fc60000010000 */
[C---:B------:R-:W-:Y:S08]  /*6e80*/  HMMA.16816.F32 R88, R124.reuse, R92, R140 ;  /* 0x0000005c7c58723c */ /* 0x040ff0000000188c */
[C---:B------:R-:W-:Y:S08]  /*6e90*/  HMMA.16816.F32 R104, R124.reuse, R108, R192 ;  /* 0x0000006c7c68723c */ /* 0x040ff000000018c0 */
[C---:B------:R-:W-:Y:S08]  /*6ea0*/  HMMA.16816.F32 R168, R124.reuse, R170, R16 ;  /* 0x000000aa7ca8723c */ /* 0x040ff00000001810 */
[C---:B------:R-:W-:Y:S08]  /*6eb0*/  HMMA.16816.F32 R184, R124.reuse, R186, R32 ;  /* 0x000000ba7cb8723c */ /* 0x040ff00000001820 */
[C---:B------:R-:W-:Y:S08]  /*6ec0*/  HMMA.16816.F32 R76, R124.reuse, R78, R28 ;  /* 0x0000004e7c4c723c */ /* 0x040ff0000000181c */
[C---:B------:R-:W-:Y:S08]  /*6ed0*/  HMMA.16816.F32 R92, R124.reuse, R94, R36 ;  /* 0x0000005e7c5c723c */ /* 0x040ff00000001824 */
[C---:B------:R-:W-:Y:S08]  /*6ee0*/  HMMA.16816.F32 R108, R124.reuse, R110, R48 ;  /* 0x0000006e7c6c723c */ /* 0x040ff00000001830 */
[----:B------:R-:W-:Y:S07]  /*6ef0*/  HMMA.16816.F32 R124, R124, R10, R40 ;  /* 0x0000000a7c7c723c */ /* 0x000fee0000001828 */
        /* <DEDUP_REMOVED lines=16> */
[----:B------:R-:W-:Y:S01]  /*7000*/  FADD.FTZ R7, R24, R5 ;  /* 0x0000000518077221 */ /* 0x000fe20000010000 */
[----:B------:R1:W-:Y:S01]  /*7010*/  STL [R1+0x10], R0 ;  /* 0x0000100001007387 */ /* 0x0003e20000100800 */
[----:B------:R-:W-:-:S03]  /*7020*/  FADD.FTZ R5, R20, R6 ;  /* 0x0000000614057221 */ /* 0x000fc60000010000 */
[----:B------:R2:W-:Y:S04]  /*7030*/  STL [R1+0x14], R7 ;  /* 0x0000140701007387 */ /* 0x0005e80000100800 */
[----:B------:R2:W-:Y:S01]  /*7040*/  STL [R1+0x18], R5 ;  /* 0x0000180501007387 */ /* 0x0005e20000100800 */
[----:B-1----:R-:W-:-:S05]  /*7050*/  FADD.FTZ R0, R2, R4 ;  /* 0x0000000402007221 */ /* 0x002fca0000010000 */
[----:B------:R2:W-:Y:S01]  /*7060*/  STL [R1+0x1c], R0 ;  /* 0x00001c0001007387 */ /* 0x0005e20000100800 */
[----:B------:R-:W-:Y:S05]  /*7070*/  @P0 BRA `(.L_x_466) ;  /* 0x0000013000000947 */ /* 0x000fea0003800000 */
[----:B------:R-:W-:Y:S01]  /*7080*/  ISETP.LT.AND P0, PT, RZ, UR4, PT ;  /* 0x00000004ff007c0c */ /* 0x000fe2000bf01270 */
[----:B------:R-:W-:Y:S02]  /*7090*/  UIADD3 UR17, UR4, -0x1, URZ ;  /* 0xffffffff04117890 */ /* 0x000fe4000fffe03f */
[----:B------:R-:W-:-:S10]  /*70a0*/  ULDC UR7, c[0x0][0x32c] ;  /* 0x0000cb0000077ab9 */ /* 0x000fd40000000800 */
[----:B------:R-:W-:Y:S05]  /*70b0*/  @P0 BRA `(.L_x_467) ;  /* 0x0000007000000947 */ /* 0x000fea0003800000 */
[----:B------:R-:W-:Y:S02]  /*70c0*/  UISETP.NE.AND UP0, UPT, UR7, 0x1, UPT ;  /* 0x000000010700788c */ /* 0x000fe4000bf05270 */
[----:B------:R-:W-:-:S03]  /*70d0*/  UIADD3 UR17, -UR4, URZ, URZ ;  /* 0x0000003f04117290 */ /* 0x000fc6000fffe13f */
[----:B------:R-:W-:Y:S02]  /*70e0*/  ULDC.64 UR4, c[0x0][0x330] ;  /* 0x0000cc0000047ab9 */ /* 0x000fe40000000a00 */
[----:B------:R-:W-:-:S04]  /*70f0*/  UIMAD.WIDE.U32 UR18, UR17, UR4, URZ ;  /* 0x00000004111272a5 */ /* 0x000fc8000f8e003f */
[----:B------:R-:W-:-:S04]  /*7100*/  @UP0 USHF.R.U32.HI UR17, URZ, UR5, UR19 ;  /* 0x000000053f110299 */ /* 0x000fc80008011613 */
[----:B------:R-:W-:Y:S01]  /*7110*/  ULOP3.LUT UR17, URZ, UR17, URZ, 0x33, !UPT ;  /* 0x000000113f117292 */ /* 0x000fe2000f8e333f */
[----:B------:R-:W-:Y:S05]  /*7120*/  BRA `(.L_x_468) ;  /* 0x0000004000007947 */ /* 0x000fea0003800000 */
.L_x_467:
[----:B------:R-:W-:Y:S02]  /*7130*/  UISETP.NE.AND UP0, UPT, UR7, 0x1, UPT ;  /* 0x000000010700788c */ /* 0x000fe4000bf05270 */
[----:B------:R-:W-:Y:S02]  /*7140*/  ULDC.64 UR4, c[0x0][0x330] ;  /* 0x0000cc0000047ab9 */ /* 0x000fe40000000a00 */
[----:B------:R-:W-:-:S07]  /*7150*/  UIMAD.WIDE.U32 UR18, UR17, UR4, URZ ;  /* 0x00000004111272a5 */ /* 0x000fce000f8e003f */
[----:B------:R-:W-:Y:S02]  /*7160*/  @UP0 USHF.R.U32.HI UR17, URZ, UR5, UR19 ;  /* 0x000000053f110299 */ /* 0x000fe40008011613 */
.L_x_468:
[----:B------:R-:W-:Y:S02]  /*7170*/  ULDC UR4, c[0x0][0x32c] ;  /* 0x0000cb0000047ab9 */ /* 0x000fe40000000800 */
[----:B------:R-:W-:-:S04]  /*7180*/  UIMAD UR4, UR17, UR7, UR4 ;  /* 0x00000007110472a4 */ /* 0x000fc8000f8e0204 */
[----:B------:R-:W-:-:S04]  /*7190*/  UISETP.LT.AND UP0, UPT, UR16, UR4, UPT ;  /* 0x000000041000728c */ /* 0x000fc8000bf01270 */
[----:B------:R-:W-:-:S03]  /*71a0*/  USEL UR16, UR16, UR4, UP0 ;  /* 0x0000000410107287 */ /* 0x000fc60008000000 */
.L_x_466:
[----:B--2---:R-:W2:Y:S01]  /*71b0*/  LDL R0, [R1] ;  /* 0x0000000001007983 */ /* 0x004ea20000100800 */
[----:B------:R-:W-:-:S07]  /*71c0*/  UIMAD.WIDE UR16, UR16, 0x2aaaaaab, URZ ;  /* 0x2aaaaaab101078a5 */ /* 0x000fce000f8e023f */
[----:B------:R-:W-:Y:S02]  /*71d0*/  UMOV UR7, UR17 ;  /* 0x0000001100077c82 */ /* 0x000fe40008000000 */
[----:B------:R-:W-:-:S04]  /*71e0*/  USHF.R.U32.HI UR5, URZ, 0x1f, UR7 ;  /* 0x0000001f3f057899 */ /* 0x000fc80008011607 */
[----:B------:R-:W-:Y:S01]  /*71f0*/  ULEA.HI.SX32 UR5, UR7, UR5, 0x1d ;  /* 0x0000000507057291 */ /* 0x000fe2000f8fea3f */
[----:B--2---:R-:W1:Y:S03]  /*7200*/  R2UR UR4, R0 ;  /* 0x00000000000473c2 */ /* 0x004e6600000e0000 */
[----:B-1----:R-:W-:-:S04]  /*7210*/  UISETP.LT.AND UP0, UPT, UR4, UR5, UPT ;  /* 0x000000050400728c */ /* 0x002fc8000bf01270 */
[----:B------:R-:W-:-:S06]  /*7220*/  USEL UR4, UR4, UR5, !UP0 ;  /* 0x0000000504047287 */ /* 0x000fcc000c000000 */
[----:B------:R-:W-:-:S13]  /*7230*/  ISETP.GE.AND P0, PT, R242, UR4, PT ;  /* 0x00000004f2007c0c */ /* 0x000fda000bf06270 */
[----:B------:R-:W-:Y:S05]  /*7240*/  @!P0 BRA `(.L_x_469) ;  /* 0x00004c8000008947 */ /* 0x000fea0003800000 */
[----:B------:R-:W2:Y:S01]  /*7250*/  LDL R0, [R1+0x20] ;  /* 0x0000200001007983 */ /* 0x000ea20000100800 */
[----:B------:R-:W-:Y:S01]  /*7260*/  PLOP3.LUT P1, PT, PT, PT, UP3, 0x80, 0x0 ;  /* 0x000000000000781c */ /* 0x000fe20003f2f038 */
[----:B------:R-:W-:Y:S01]  /*7270*/  IMAD.MOV.U32 R134, RZ, RZ, R136 ;  /* 0x000000ffff867224 */ /* 0x000fe200078e0088 */
[----:B------:R-:W-:Y:S01]  /*7280*/  PLOP3.LUT P0, PT, PT, PT, UP3, 0x80, 0x0 ;  /* 0x000000000000781c */ /* 0x000fe20003f0f038 */
[----:B------:R-:W-:Y:S01]  /*7290*/  IMAD.MOV.U32 R132, RZ, RZ, R137 ;  /* 0x000000ffff847224 */ /* 0x000fe200078e0089 */
[----:B------:R-:W-:Y:S01]  /*72a0*/  MOV R139, R3 ;  /* 0x00000003008b7202 */ /* 0x000fe20000000f00 */
[----:B------:R-:W-:-:S08]  /*72b0*/  IMAD.MOV.U32 R138, RZ, RZ, R135 ;  /* 0x000000ffff8a7224 */ /* 0x000fd000078e0087 */
[----:B--2---:R-:W-:-:S05]  /*72c0*/  @P1 IMAD.HI.U32 R0, R0, c[0x0][0x2c8], RZ ;  /* 0x0000b20000001a27 */ /* 0x004fca00078e00ff */
[----:B------:R-:W-:-:S05]  /*72d0*/  @P0 SHF.R.U32.HI R0, RZ, c[0x0][0x2cc], R0 ;  /* 0x0000b300ff000a19 */ /* 0x000fca0000011600 */
[----:B------:R1:W-:Y:S02]  /*72e0*/  @P0 STL [R1+0x4], R0 ;  /* 0x0000040001000387 */ /* 0x0003e40000100800 */
.L_x_486:
[----:B------:R-:W2:Y:S01]  /*72f0*/  LDL R246, [R1] ;  /* 0x0000000001f67983 */ /* 0x000ea20000100800 */
[----:B------:R-:W-:Y:S04]  /*7300*/  DEPBAR.LE SB0, 0x0 ;  /* 0x000080000000791a */ /* 0x000fe80000000000 */
[----:B------:R-:W3:Y:S06]  /*7310*/  LDL.64 R42, [R1+0x30] ;  /* 0x00003000012a7983 */ /* 0x000eec0000100a00 */
[----:B-1----:R-:W3:Y:S06]  /*7320*/  LDL.64 R2, [R1+0x48] ;  /* 0x0000480001027983 */ /* 0x002eec0000100a00 */
[----:B------:R-:W-:Y:S08]  /*7330*/  BAR.SYNC.DEFER_BLOCKING 0x0 ;  /* 0x0000000000007b1d */ /* 0x000ff00000010000 */
[----:B-----5:R-:W-:Y:S08]  /*7340*/  LDSM.16.M88.4 R48, [R231+0x6100] ;  /* 0x00610000e730783b */ /* 0x020ff00000000200 */
[----:B------:R-:W4:Y:S08]  /*7350*/  LDSM.16.M88.4 R16, [R224+0x3100] ;  /* 0x00310000e010783b */ /* 0x000f300000000200 */
[----:B------:R-:W1:Y:S08]  /*7360*/  LDSM.16.M88.4 R44, [R231+0x8100] ;  /* 0x00810000e72c783b */ /* 0x000e700000000200 */
[----:B------:R-:W1:Y:S08]  /*7370*/  LDSM.16.M88.4 R32, [R224+0x3900] ;  /* 0x00390000e020783b */ /* 0x000e700000000200 */
[----:B------:R-:W3:Y:S06]  /*7380*/  LDL.64 R244, [R1+0x38] ;  /* 0x0000380001f47983 */ /* 0x000eec0000100a00 */
[----:B------:R-:W1:Y:S08]  /*7390*/  LDSM.16.M88.4 R140, [R224+0x4100] ;  /* 0x00410000e08c783b */ /* 0x000e700000000200 */
[----:B------:R-:W3:Y:S01]  /*73a0*/  LDL.64 R222, [R1+0x40] ;  /* 0x0000400001de7983 */ /* 0x000ee20000100a00 */
[-C--:B----4-:R-:W-:Y:S05]  /*73b0*/  HMMA.16816.F32 R4, R48, R16.reuse, RZ ;  /* 0x000000103004723c */ /* 0x090fea00000018ff */
[----:B------:R-:W-:Y:S03]  /*73c0*/  LDSM.16.M88.4 R192, [R233+0x6100] ;  /* 0x00610000e9c0783b */ /* 0x000fe60000000200 */
[C---:B-1----:R-:W-:Y:S05]  /*73d0*/  HMMA.16816.F32 R8, R44.reuse, R16, RZ ;  /* 0x000000102c08723c */ /* 0x042fea00000018ff */
[----:B------:R-:W1:Y:S03]  /*73e0*/  LDSM.16.M88.4 R196, [R235] ;  /* 0x00000000ebc4783b */ /* 0x000e660000000200 */
[-C--:B------:R-:W-:Y:S05]  /*73f0*/  HMMA.16816.F32 R12, R44, R18.reuse, RZ ;  /* 0x000000122c0c723c */ /* 0x080fea00000018ff */
[----:B------:R-:W4:Y:S03]  /*7400*/  LDSM.16.M88.4 R200, [R233+0x8100] ;  /* 0x00810000e9c8783b */ /* 0x000f260000000200 */
[C---:B------:R-:W-:Y:S05]  /*7410*/  HMMA.16816.F32 R16, R48.reuse, R18, RZ ;  /* 0x000000123010723c */ /* 0x040fea00000018ff */
[----:B------:R-:W1:Y:S03]  /*7420*/  LDSM.16.M88.4 R204, [R241] ;  /* 0x00000000f1cc783b */ /* 0x000e660000000200 */
[-C--:B------:R-:W-:Y:S08]  /*7430*/  HMMA.16816.F32 R20, R48, R32.reuse, RZ ;  /* 0x000000203014723c */ /* 0x080ff000000018ff */
[C---:B------:R-:W-:Y:S08]  /*7440*/  HMMA.16816.F32 R24, R44.reuse, R32, RZ ;  /* 0x000000202c18723c */ /* 0x040ff000000018ff */
[-C--:B------:R-:W-:Y:S08]  /*7450*/  HMMA.16816.F32 R28, R44, R34.reuse, RZ ;  /* 0x000000222c1c723c */ /* 0x080ff000000018ff */
[C---:B------:R-:W-:Y:S08]  /*7460*/  HMMA.16816.F32 R32, R48.reuse, R34, RZ ;  /* 0x000000223020723c */ /* 0x040ff000000018ff */
[-C--:B------:R-:W-:Y:S01]  /*7470*/  HMMA.16816.F32 R36, R48, R140.reuse, RZ ;  /* 0x0000008c3024723c */ /* 0x080fe200000018ff */
[----:B--2---:R-:W-:Y:S11]  /*7480*/  ISETP.GT.AND P6, PT, R246, R242, PT ;  /* 0x000000f2f600720c */ /* 0x004ff60003fc4270 */
[----:B------:R-:W-:Y:S02]  /*7490*/  @!UPT UIADD3 URZ, URZ, URZ, URZ ;  /* 0x0000003f3f3ff290 */ /* 0x000fe4000fffe03f */
[----:B------:R-:W-:Y:S01]  /*74a0*/  @!P6 SHF.R.S32.HI R0, RZ, 0x1f, R242 ;  /* 0x0000001fff00e819 */ /* 0x000fe200000114f2 */
[----:B------:R-:W-:Y:S01]  /*74b0*/  @!P6 IMAD.WIDE.U32 R40, R242, c[0x0][0x208], RZ ;  /* 0x00008200f228ea25 */ /* 0x000fe200078e00ff */
[----:B---3--:R-:W-:Y:S03]  /*74c0*/  @!P6 MOV R3, R43 ;  /* 0x0000002b0003e202 */ /* 0x008fe60000000f00 */
[----:B------:R-:W-:Y:S02]  /*74d0*/  @!P6 IMAD R0, R0, c[0x0][0x208], RZ ;  /* 0x000082000000ea24 */ /* 0x000fe400078e02ff */
[----:B------:R-:W-:Y:S04]  /*74e0*/  @!P6 IMAD.WIDE.U32 R2, R40, 0x30, R2 ;  /* 0x000000302802e825 */ /* 0x000fe800078e0002 */
[----:B------:R-:W-:Y:S05]  /*74f0*/  @!P6 IMAD R0, R242, c[0x0][0x20c], R0 ;  /* 0x00008300f200ea24 */ /* 0x000fea00078e0200 */
[----:B------:R-:W-:Y:S02]  /*7500*/  @!P6 IADD3 R0, R41, R0, RZ ;  /* 0x000000002900e210 */ /* 0x000fe40007ffe0ff */
[C---:B------:R-:W-:Y:S03]  /*7510*/  HMMA.16816.F32 R40, R44.reuse, R140, RZ ;  /* 0x0000008c2c28723c */ /* 0x040fe600000018ff */
[----:B------:R-:W-:Y:S01]  /*7520*/  @!P6 IMAD R133, R0, 0x30, RZ ;  /* 0x000000300085e824 */ /* 0x000fe200078e02ff */
[----:B------:R-:W-:Y:S04]  /*7530*/  @!P6 SHF.L.U32 R0, R2, 0x1, RZ ;  /* 0x000000010200e819 */ /* 0x000fe800000006ff */
[-C--:B------:R-:W-:Y:S01]  /*7540*/  HMMA.16816.F32 R44, R44, R142.reuse, RZ ;  /* 0x0000008e2c2c723c */ /* 0x080fe200000018ff */
[----:B------:R-:W-:Y:S03]  /*7550*/  @!P6 IADD3 R3, R3, R133, RZ ;  /* 0x000000850303e210 */ /* 0x000fe60007ffe0ff */
[----:B------:R-:W-:Y:S02]  /*7560*/  @!P6 IADD3 R136, P0, R0, c[0x0][0x1f8], RZ ;  /* 0x00007e000088ea10 */ /* 0x000fe40007f1e0ff */
[----:B------:R-:W-:Y:S02]  /*7570*/  @!P6 SHF.L.U64.HI R3, R2, 0x1, R3 ;  /* 0x000000010203e819 */ /* 0x000fe40000010203 */
[----:B------:R-:W-:Y:S01]  /*7580*/  HMMA.16816.F32 R48, R48, R142, RZ ;  /* 0x0000008e3030723c */ /* 0x000fe200000018ff */
[----:B------:R-:W2:Y:S03]  /*7590*/  LDSM.16.M88.4 R140, [R240] ;  /* 0x00000000f08c783b */ /* 0x000ea60000000200 */
[----:B------:R-:W-:Y:S02]  /*75a0*/  @!P6 IADD3.X R137, R3, c[0x0][0x1fc], RZ, P0, !PT ;  /* 0x00007f000389ea10 */ /* 0x000fe400007fe4ff */
[----:B------:R-:W-:Y:S02]  /*75b0*/  @!P6 IADD3 R0, P5, R0, 0x80, RZ ;  /* 0x000000800000e810 */ /* 0x000fe40007fbe0ff */
[-C--:B-1----:R-:W-:Y:S01]  /*75c0*/  HMMA.16816.F32 R4, R192, R196.reuse, R4 ;  /* 0x000000c4c004723c */ /* 0x082fe20000001804 */
[----:B------:R-:W-:Y:S01]  /*75d0*/  @!PT LDS RZ, [RZ] ;  /* 0x00000000fffff984 */ /* 0x000fe20000000800 */
[----:B------:R-:W-:Y:S01]  /*75e0*/  @!PT LDS RZ, [RZ] ;  /* 0x00000000fffff984 */ /* 0x000fe20000000800 */
[----:B------:R-:W-:Y:S01]  /*75f0*/  @!PT LDS RZ, [RZ] ;  /* 0x00000000fffff984 */ /* 0x000fe20000000800 */
[----:B------:R1:W-:Y:S04]  /*7600*/  @!P6 LDGSTS.E.BYPASS.LTC128B.128 [R243+0x100], [R136.64], !P4 ;  /* 0x0010000088f3efae */ /* 0x0003e8000e101d4e */
[----:B------:R-:W-:Y:S02]  /*7610*/  @!P6 IADD3 R210, P2, R0, c[0x0][0x1f8], RZ ;  /* 0x00007e0000d2ea10 */ /* 0x000fe40007f5e0ff */
[----:B------:R-:W-:Y:S01]  /*7620*/  @!P6 IADD3 R2, P1, R136, UR9, RZ ;  /* 0x000000098802ec10 */ /* 0x000fe2000ff3e0ff */
[C---:B----4-:R-:W-:Y:S04]  /*7630*/  HMMA.16816.F32 R8, R200.reuse, R196, R8 ;  /* 0x000000c4c808723c */ /* 0x050fe80000001808 */
[----:B------:R-:W-:Y:S02]  /*7640*/  @!P6 IADD3.X R211, RZ, c[0x0][0x1fc], R3, P2, P5 ;  /* 0x00007f00ffd3ea10 */ /* 0x000fe400017ea403 */
[----:B------:R-:W-:Y:S02]  /*7650*/  @!P6 IADD3.X R3, R137, UR11, RZ, P1, !PT ;  /* 0x0000000b8903ec10 */ /* 0x000fe40008ffe4ff */
[-C--:B------:R-:W-:Y:S01]  /*7660*/  HMMA.16816.F32 R12, R200, R198.reuse, R12 ;  /* 0x000000c6c80c723c */ /* 0x080fe2000000180c */
[----:B------:R3:W-:Y:S03]  /*7670*/  @!P6 LDGSTS.E.BYPASS.LTC128B.128 [R243+0x1900], [R210.64], !P3 ;  /* 0x01900000d2f3efae */ /* 0x0007e6000d901d4e */
[----:B------:R-:W-:Y:S04]  /*7680*/  @!P6 IADD3 R208, P0, R2, UR9, RZ ;  /* 0x0000000902d0ec10 */ /* 0x000fe8000ff1e0ff */
[C---:B------:R-:W-:Y:S01]  /*7690*/  HMMA.16816.F32 R16, R192.reuse, R198, R16 ;  /* 0x000000c6c010723c */ /* 0x040fe20000001810 */
[----:B------:R4:W-:Y:S03]  /*76a0*/  @!P6 LDGSTS.E.BYPASS.LTC128B.128 [R243+0x900], [R2.64], !P4 ;  /* 0x0090000002f3efae */ /* 0x0009e6000e101d4e */
[----:B------:R-:W-:Y:S04]  /*76b0*/  @!P6 IADD3.X R209, R3, UR11, RZ, P0, !PT ;  /* 0x0000000b03d1ec10 */ /* 0x000fe800087fe4ff */
[-C--:B------:R-:W-:Y:S01]  /*76c0*/  HMMA.16816.F32 R20, R192, R204.reuse, R20 ;  /* 0x000000ccc014723c */ /* 0x080fe20000001814 */
[----:B------:R4:W-:Y:S07]  /*76d0*/  @!P6 LDGSTS.E.BYPASS.LTC128B.128 [R243+0x2100], [R2.64+0x80], !P3 ;  /* 0x0210008002f3efae */ /* 0x0009ee000d901d4e */
[C---:B------:R-:W-:Y:S01]  /*76e0*/  HMMA.16816.F32 R24, R200.reuse, R204, R24 ;  /* 0x000000ccc818723c */ /* 0x040fe20000001818 */
[----:B------:R3:W-:Y:S07]  /*76f0*/  @!P6 LDGSTS.E.BYPASS.LTC128B.128 [R243+0x1100], [R208.64], !P4 ;  /* 0x01100000d0f3efae */ /* 0x0007ee000e101d4e */
[-C--:B------:R-:W-:Y:S01]  /*7700*/  HMMA.16816.F32 R28, R200, R206.reuse, R28 ;  /* 0x000000cec81c723c */ /* 0x080fe2000000181c */
[----:B------:R3:W-:Y:S02]  /*7710*/  @!P6 LDGSTS.E.BYPASS.LTC128B.128 [R243+0x2900], [R208.64+0x80], !P3 ;  /* 0x02900080d0f3efae */ /* 0x0007e4000d901d4e */
[C---:B------:R-:W-:Y:S05]  /*7720*/  ISETP.GT.AND P6, PT, R242.reuse, R246, PT ;  /* 0x000000f6f200720c */ /* 0x040fea0003fc4270 */
[C---:B------:R-:W-:Y:S01]  /*7730*/  HMMA.16816.F32 R32, R192.reuse, R206, R32 ;  /* 0x000000cec020723c */ /* 0x040fe20000001820 */
[----:B------:R-:W-:Y:S07]  /*7740*/  LDSM.16.M88.4 R212, [R230+0x3100] ;  /* 0x00310000e6d4783b */ /* 0x000fee0000000200 */
[-C--:B--2---:R-:W-:Y:S01]  /*7750*/  HMMA.16816.F32 R36, R192, R140.reuse, R36 ;  /* 0x0000008cc024723c */ /* 0x084fe20000001824 */
[----:B------:R-:W-:Y:S03]  /*7760*/  LDSM.16.M88.4 R216, [R232+0x8100] ;  /* 0x00810000e8d8783b */ /* 0x000fe60000000200 */
[----:B------:R-:W-:Y:S02]  /*7770*/  @P6 IADD3 R0, R242, -0x1, RZ ;  /* 0xfffffffff2006810 */ /* 0x000fe40007ffe0ff */
[----:B----4-:R-:W-:Y:S02]  /*7780*/  @P6 MOV R3, R245 ;  /* 0x000000f500036202 */ /* 0x010fe40000000f00 */
[C---:B------:R-:W-:Y:S01]  /*7790*/  HMMA.16816.F32 R40, R200.reuse, R140, R40 ;  /* 0x0000008cc828723c */ /* 0x040fe20000001828 */
[----:B------:R-:W0:Y:S03]  /*77a0*/  LDGDEPBAR ;  /* 0x00000000000079af */ /* 0x000e260000000000 */
[----:B------:R-:W-:Y:S04]  /*77b0*/  @P6 SHF.R.S32.HI R2, RZ, 0x1f, R0 ;  /* 0x0000001fff026819 */ /* 0x000fe80000011400 */
[-C--:B------:R-:W-:Y:S01]  /*77c0*/  HMMA.16816.F32 R44, R200, R142.reuse, R44 ;  /* 0x0000008ec82c723c */ /* 0x080fe2000000182c */
[----:B---3--:R-:W2:Y:S03]  /*77d0*/  LDSM.16.M88.4 R208, [R232+0x6100] ;  /* 0x00610000e8d0783b */ /* 0x008ea60000000200 */
[----:B------:R-:W-:Y:S04]  /*77e0*/  @P6 IMAD R2, R2, c[0x0][0x1e0], RZ ;  /* 0x0000780002026a24 */ /* 0x000fe800078e02ff */
[----:B------:R-:W-:Y:S01]  /*77f0*/  HMMA.16816.F32 R48, R192, R142, R48 ;  /* 0x0000008ec030723c */ /* 0x000fe20000001830 */
[----:B------:R-:W3:Y:S03]  /*7800*/  LDSM.16.M88.4 R196, [R230+0x3900] ;  /* 0x00390000e6c4783b */ /* 0x000ee60000000200 */
[----:B------:R-:W-:Y:S05]  /*7810*/  @P6 IMAD R2, R0, c[0x0][0x1e4], R2 ;  /* 0x0000790000026a24 */ /* 0x000fea00078e0202 */
[----:B------:R-:W4:Y:S08]  /*7820*/  LDSM.16.M88.4 R204, [R230+0x4100] ;  /* 0x00410000e6cc783b */ /* 0x000f300000000200 */
[----:B------:R-:W-:Y:S08]  /*7830*/  LDSM.16.M88.4 R140, [R234+0x6100] ;  /* 0x00610000ea8c783b */ /* 0x000ff00000000200 */
[----:B------:R-:W1:Y:S01]  /*7840*/  LDSM.16.M88.4 R192, [R229] ;  /* 0x00000000e5c0783b */ /* 0x000e620000000200 */
[-C--:B--2---:R-:W-:Y:S07]  /*7850*/  HMMA.16816.F32 R4, R208, R212.reuse, R4 ;  /* 0x000000d4d004723c */ /* 0x084fee0000001804 */
[----:B------:R-:W2:Y:S01]  /*7860*/  LDSM.16.M88.4 R200, [R234+0x8100] ;  /* 0x00810000eac8783b */ /* 0x000ea20000000200 */
[C---:B------:R-:W-:Y:S08]  /*7870*/  HMMA.16816.F32 R8, R216.reuse, R212, R8 ;  /* 0x000000d4d808723c */ /* 0x040ff00000001808 */
[-C--:B------:R-:W-:Y:S08]  /*7880*/  HMMA.16816.F32 R12, R216, R214.reuse, R12 ;  /* 0x000000d6d80c723c */ /* 0x080ff0000000180c */
[C---:B------:R-:W-:Y:S01]  /*7890*/  HMMA.16816.F32 R16, R208.reuse, R214, R16 ;  /* 0x000000d6d010723c */ /* 0x040fe20000001810 */
[----:B------:R-:W-:Y:S07]  /*78a0*/  LDSM.16.M88.4 R212, [R229+0x1000] ;  /* 0x00100000e5d4783b */ /* 0x000fee0000000200 */
[-C--:B---3--:R-:W-:Y:S08]  /*78b0*/  HMMA.16816.F32 R20, R208, R196.reuse, R20 ;  /* 0x000000c4d014723c */ /* 0x088ff00000001814 */
[C---:B------:R-:W-:Y:S08]  /*78c0*/  HMMA.16816.F32 R24, R216.reuse, R196, R24 ;  /* 0x000000c4d818723c */ /* 0x040ff00000001818 */
[-C--:B------:R-:W-:Y:S08]  /*78d0*/  HMMA.16816.F32 R28, R216, R198.reuse, R28 ;  /* 0x000000c6d81c723c */ /* 0x080ff0000000181c */
[C---:B------:R-:W-:Y:S01]  /*78e0*/  HMMA.16816.F32 R32, R208.reuse, R198, R32 ;  /* 0x000000c6d020723c */ /* 0x040fe20000001820 */
[----:B------:R-:W3:Y:S07]  /*78f0*/  LDSM.16.M88.4 R196, [R229+0x800] ;  /* 0x00080000e5c4783b */ /* 0x000eee0000000200 */
[-C--:B----4-:R-:W-:Y:S08]  /*7900*/  HMMA.16816.F32 R36, R208, R204.reuse, R36 ;  /* 0x000000ccd024723c */ /* 0x090ff00000001824 */
[C---:B------:R-:W-:Y:S08]  /*7910*/  HMMA.16816.F32 R40, R216.reuse, R204, R40 ;  /* 0x000000ccd828723c */ /* 0x040ff00000001828 */
[-C--:B------:R-:W-:Y:S01]  /*7920*/  HMMA.16816.F32 R44, R216, R206.reuse, R44 ;  /* 0x000000ced82c723c */ /* 0x080fe2000000182c */
[----:B------:R-:W-:Y:S07]  /*7930*/  LDSM.16.M88.4 R216, [R231+0xc100] ;  /* 0x00c10000e7d8783b */ /* 0x000fee0000000200 */
[----:B------:R-:W-:Y:S01]  /*7940*/  HMMA.16816.F32 R48, R208, R206, R48 ;  /* 0x000000ced030723c */ /* 0x000fe20000001830 */
[----:B------:R-:W-:Y:S07]  /*7950*/  LDSM.16.M88.4 R204, [R231+0xa100] ;  /* 0x00a10000e7cc783b */ /* 0x000fee0000000200 */
[-C--:B-1----:R-:W-:Y:S01]  /*7960*/  HMMA.16816.F32 R4, R140, R192.reuse, R4 ;  /* 0x000000c08c04723c */ /* 0x082fe20000001804 */
[----:B------:R-:W1:Y:S07]  /*7970*/  LDSM.16.M88.4 R208, [R224+0x4900] ;  /* 0x00490000e0d0783b */ /* 0x000e6e0000000200 */
[C---:B--2---:R-:W-:Y:S08]  /*7980*/  HMMA.16816.F32 R8, R200.reuse, R192, R8 ;  /* 0x000000c0c808723c */ /* 0x044ff00000001808 */
[-C--:B------:R-:W-:Y:S08]  /*7990*/  HMMA.16816.F32 R12, R200, R194.reuse, R12 ;  /* 0x000000c2c80c723c */ /* 0x080ff0000000180c */
[C---:B------:R-:W-:Y:S01]  /*79a0*/  HMMA.16816.F32 R16, R140.reuse, R194, R16 ;  /* 0x000000c28c10723c */ /* 0x040fe20000001810 */
[----:B------:R-:W2:Y:S07]  /*79b0*/  LDSM.16.M88.4 R192, [R224+0x5100] ;  /* 0x00510000e0c0783b */ /* 0x000eae0000000200 */
[-C--:B---3--:R-:W-:Y:S08]  /*79c0*/  HMMA.16816.F32 R20, R140, R196.reuse, R20 ;  /* 0x000000c48c14723c */ /* 0x088ff00000001814 */
[C---:B------:R-:W-:Y:S08]  /*79d0*/  HMMA.16816.F32 R24, R200.reuse, R196, R24 ;  /* 0x000000c4c818723c */ /* 0x040ff00000001818 */
[-C--:B------:R-:W-:Y:S08]  /*79e0*/  HMMA.16816.F32 R28, R200, R198.reuse, R28 ;  /* 0x000000c6c81c723c */ /* 0x080ff0000000181c */
[C---:B------:R-:W-:Y:S01]  /*79f0*/  HMMA.16816.F32 R32, R140.reuse, R198, R32 ;  /* 0x000000c68c20723c */ /* 0x040fe20000001820 */
[----:B------:R-:W-:Y:S07]  /*7a00*/  LDSM.16.M88.4 R196, [R233+0xa100] ;  /* 0x00a10000e9c4783b */ /* 0x000fee0000000200 */
[-C--:B------:R-:W-:Y:S08]  /*7a10*/  HMMA.16816.F32 R36, R140, R212.reuse, R36 ;  /* 0x000000d48c24723c */ /* 0x080ff00000001824 */
[C---:B------:R-:W-:Y:S08]  /*7a20*/  HMMA.16816.F32 R40, R200.reuse, R212, R40 ;  /* 0x000000d4c828723c */ /* 0x040ff00000001828 */
[-C--:B------:R-:W-:Y:S01]  /*7a30*/  HMMA.16816.F32 R44, R200, R214.reuse, R44 ;  /* 0x000000d6c82c723c */ /* 0x080fe2000000182c */
[----:B------:R-:W-:Y:S07]  /*7a40*/  LDSM.16.M88.4 R200, [R239] ;  /* 0x00000000efc8783b */ /* 0x000fee0000000200 */
[----:B------:R-:W-:Y:S01]  /*7a50*/  HMMA.16816.F32 R48, R140, R214, R48 ;  /* 0x000000d68c30723c */ /* 0x000fe20000001830 */
[----:B------:R-:W3:Y:S07]  /*7a60*/  LDSM.16.M88.4 R140, [R224+0x5900] ;  /* 0x00590000e08c783b */ /* 0x000eee0000000200 */
[-C--:B-1----:R-:W-:Y:S01]  /*7a70*/  HMMA.16816.F32 R4, R204, R208.reuse, R4 ;  /* 0x000000d0cc04723c */ /* 0x082fe20000001804 */
[----:B------:R-:W-:Y:S07]  /*7a80*/  LDSM.16.M88.4 R212, [R238] ;  /* 0x00000000eed4783b */ /* 0x000fee0000000200 */
[C---:B------:R-:W-:Y:S08]  /*7a90*/  HMMA.16816.F32 R8, R216.reuse, R208, R8 ;  /* 0x000000d0d808723c */ /* 0x040ff00000001808 */
[-C--:B------:R-:W-:Y:S08]  /*7aa0*/  HMMA.16816.F32 R12, R216, R210.reuse, R12 ;  /* 0x000000d2d80c723c */ /* 0x080ff0000000180c */
[C---:B------:R-:W-:Y:S01]  /*7ab0*/  HMMA.16816.F32 R16, R204.reuse, R210, R16 ;  /* 0x000000d2cc10723c */ /* 0x040fe20000001810 */
[----:B------:R-:W1:Y:S07]  /*7ac0*/  LDSM.16.M88.4 R208, [R233+0xc100] ;  /* 0x00c10000e9d0783b */ /* 0x000e6e0000000200 */
[-C--:B--2---:R-:W-:Y:S08]  /*7ad0*/  HMMA.16816.F32 R20, R204, R192.reuse, R20 ;  /* 0x000000c0cc14723c */ /* 0x084ff00000001814 */
[C---:B------:R-:W-:Y:S08]  /*7ae0*/  HMMA.16816.F32 R24, R216.reuse, R192, R24 ;  /* 0x000000c0d818723c */ /* 0x040ff00000001818 */
[-C--:B------:R-:W-:Y:S08]  /*7af0*/  HMMA.16816.F32 R28, R216, R194.reuse, R28 ;  /* 0x000000c2d81c723c */ /* 0x080ff0000000181c */
[C---:B------:R-:W-:Y:S01]  /*7b00*/  HMMA.16816.F32 R32, R204.reuse, R194, R32 ;  /* 0x000000c2cc20723c */ /* 0x040fe20000001820 */
[----:B------:R-:W2:Y:S07]  /*7b10*/  LDSM.16.M88.4 R192, [R237] ;  /* 0x00000000edc0783b */ /* 0x000eae0000000200 */
[-C--:B---3--:R-:W-:Y:S08]  /*7b20*/  HMMA.16816.F32 R36, R204, R140.reuse, R36 ;  /* 0x0000008ccc24723c */ /* 0x088ff00000001824 */
[C---:B------:R-:W-:Y:S08]  /*7b30*/  HMMA.16816.F32 R40, R216.reuse, R140, R40 ;  /* 0x0000008cd828723c */ /* 0x040ff00000001828 */
[-C--:B------:R-:W-:Y:S01]  /*7b40*/  HMMA.16816.F32 R44, R216, R142.reuse, R44 ;  /* 0x0000008ed82c723c */ /* 0x080fe2000000182c */
[----:B------:R-:W-:Y:S07]  /*7b50*/  LDSM.16.M88.4 R216, [R236+0xc100] ;  /* 0x00c10000ecd8783b */ /* 0x000fee0000000200 */
[----:B------:R-:W-:Y:S01]  /*7b60*/  HMMA.16816.F32 R48, R204, R142, R48 ;  /* 0x0000008ecc30723c */ /* 0x000fe20000001830 */
[----:B------:R-:W-:Y:S07]  /*7b70*/  LDSM.16.M88.4 R140, [R232+0xa100] ;  /* 0x00a10000e88c783b */ /* 0x000fee0000000200 */
[-C--:B------:R-:W-:Y:S01]  /*7b80*/  HMMA.16816.F32 R4, R196, R200.reuse, R4 ;  /* 0x000000c8c404723c */ /* 0x080fe20000001804 */
[----:B------:R-:W-:Y:S07]  /*7b90*/  LDSM.16.M88.4 R204, [R232+0xc100] ;  /* 0x00c10000e8cc783b */ /* 0x000fee0000000200 */
[C---:B-1----:R-:W-:Y:S08]  /*7ba0*/  HMMA.16816.F32 R8, R208.reuse, R200, R8 ;  /* 0x000000c8d008723c */ /* 0x042ff00000001808 */
[-C--:B------:R-:W-:Y:S08]  /*7bb0*/  HMMA.16816.F32 R12, R208, R202.reuse, R12 ;  /* 0x000000cad00c723c */ /* 0x080ff0000000180c */
[C---:B------:R-:W-:Y:S01]  /*7bc0*/  HMMA.16816.F32 R16, R196.reuse, R202, R16 ;  /* 0x000000cac410723c */ /* 0x040fe20000001810 */
[----:B------:R-:W1:Y:S07]  /*7bd0*/  LDSM.16.M88.4 R200, [R230+0x4900] ;  /* 0x00490000e6c8783b */ /* 0x000e6e0000000200 */
[-C--:B------:R-:W-:Y:S08]  /*7be0*/  HMMA.16816.F32 R20, R196, R212.reuse, R20 ;  /* 0x000000d4c414723c */ /* 0x080ff00000001814 */
[C---:B------:R-:W-:Y:S08]  /*7bf0*/  HMMA.16816.F32 R24, R208.reuse, R212, R24 ;  /* 0x000000d4d018723c */ /* 0x040ff00000001818 */
[-C--:B------:R-:W-:Y:S08]  /*7c00*/  HMMA.16816.F32 R28, R208, R214.reuse, R28 ;  /* 0x000000d6d01c723c */ /* 0x080ff0000000181c */
[C---:B------:R-:W-:Y:S01]  /*7c10*/  HMMA.16816.F32 R32, R196.reuse, R214, R32 ;  /* 0x000000d6c420723c */ /* 0x040fe20000001820 */
[----:B------:R-:W-:Y:S07]  /*7c20*/  LDSM.16.M88.4 R212, [R230+0x5900] ;  /* 0x00590000e6d4783b */ /* 0x000fee0000000200 */
[-C--:B--2---:R-:W-:Y:S08]  /*7c30*/  HMMA.16816.F32 R36, R196, R192.reuse, R36 ;  /* 0x000000c0c424723c */ /* 0x084ff00000001824 */
[C---:B------:R-:W-:Y:S08]  /*7c40*/  HMMA.16816.F32 R40, R208.reuse, R192, R40 ;  /* 0x000000c0d028723c */ /* 0x040ff00000001828 */
[-C--:B------:R-:W-:Y:S01]  /*7c50*/  HMMA.16816.F32 R44, R208, R194.reuse, R44 ;  /* 0x000000c2d02c723c */ /* 0x080fe2000000182c */
[----:B------:R-:W2:Y:S07]  /*7c60*/  LDSM.16.M88.4 R208, [R230+0x5100] ;  /* 0x00510000e6d0783b */ /* 0x000eae0000000200 */
[----:B------:R-:W-:Y:S01]  /*7c70*/  HMMA.16816.F32 R48, R196, R194, R48 ;  /* 0x000000c2c430723c */ /* 0x000fe20000001830 */
[----:B------:R-:W-:Y:S07]  /*7c80*/  LDSM.16.M88.4 R192, [R234+0xa100] ;  /* 0x00a10000eac0783b */ /* 0x000fee0000000200 */
[-C--:B-1----:R-:W-:Y:S01]  /*7c90*/  HMMA.16816.F32 R4, R140, R200.reuse, R4 ;  /* 0x000000c88c04723c */ /* 0x082fe20000001804 */
[----:B------:R-:W1:Y:S07]  /*7ca0*/  LDSM.16.M88.4 R196, [R229+0x1800] ;  /* 0x00180000e5c4783b */ /* 0x000e6e0000000200 */
[C---:B------:R-:W-:Y:S08]  /*7cb0*/  HMMA.16816.F32 R8, R204.reuse, R200, R8 ;  /* 0x000000c8cc08723c */ /* 0x040ff00000001808 */
[-C--:B------:R-:W-:Y:S08]  /*7cc0*/  HMMA.16816.F32 R12, R204, R202.reuse, R12 ;  /* 0x000000cacc0c723c */ /* 0x080ff0000000180c */
[C---:B------:R-:W-:Y:S08]  /*7cd0*/  HMMA.16816.F32 R16, R140.reuse, R202, R16 ;  /* 0x000000ca8c10723c */ /* 0x040ff00000001810 */
[-C--:B--2---:R-:W-:Y:S08]  /*7ce0*/  HMMA.16816.F32 R20, R140, R208.reuse, R20 ;  /* 0x000000d08c14723c */ /* 0x084ff00000001814 */
[C---:B------:R-:W-:Y:S08]  /*7cf0*/  HMMA.16816.F32 R24, R204.reuse, R208, R24 ;  /* 0x000000d0cc18723c */ /* 0x040ff00000001818 */
[-C--:B------:R-:W-:Y:S08]  /*7d00*/  HMMA.16816.F32 R28, R204, R210.reuse, R28 ;  /* 0x000000d2cc1c723c */ /* 0x080ff0000000181c */
[C---:B------:R-:W-:Y:S08]  /*7d10*/  HMMA.16816.F32 R32, R140.reuse, R210, R32 ;  /* 0x000000d28c20723c */ /* 0x040ff00000001820 */
[-C--:B------:R-:W-:Y:S08]  /*7d20*/  HMMA.16816.F32 R36, R140, R212.reuse, R36 ;  /* 0x000000d48c24723c */ /* 0x080ff00000001824 */
[C---:B------:R-:W-:Y:S08]  /*7d30*/  HMMA.16816.F32 R40, R204.reuse, R212, R40 ;  /* 0x000000d4cc28723c */ /* 0x040ff00000001828 */
[-C--:B------:R-:W-:Y:S08]  /*7d40*/  HMMA.16816.F32 R44, R204, R214.reuse, R44 ;  /* 0x000000d6cc2c723c */ /* 0x080ff0000000182c */
[----:B------:R-:W-:Y:S08]  /*7d50*/  HMMA.16816.F32 R48, R140, R214, R48 ;  /* 0x000000d68c30723c */ /* 0x000ff00000001830 */
[-C--:B-1----:R-:W-:Y:S08]  /*7d60*/  HMMA.16816.F32 R4, R192, R196.reuse, R4 ;  /* 0x000000c4c004723c */ /* 0x082ff00000001804 */
[C---:B------:R-:W-:Y:S08]  /*7d70*/  HMMA.16816.F32 R8, R216.reuse, R196, R8 ;  /* 0x000000c4d808723c */ /* 0x040ff00000001808 */
[-C--:B------:R-:W-:Y:S08]  /*7d80*/  HMMA.16816.F32 R12, R216, R198.reuse, R12 ;  /* 0x000000c6d80c723c */ /* 0x080ff0000000180c */
[----:B------:R-:W-:Y:S01]  /*7d90*/  FMUL.FTZ R4, R4, c[0x0][0x320] ;  /* 0x0000c80004047a20 */ /* 0x000fe20000410000 */
[C---:B------:R-:W-:Y:S03]  /*7da0*/  HMMA.16816.F32 R16, R192.reuse, R198, R16 ;  /* 0x000000c6c010723c */ /* 0x040fe60000001810 */
[----:B------:R-:W1:Y:S01]  /*7db0*/  MUFU.TANH R201, R4 ;  /* 0x0000000400c97308 */ /* 0x000e620000002400 */
[----:B------:R-:W-:Y:S02]  /*7dc0*/  FMUL.FTZ R5, R5, c[0x0][0x320] ;  /* 0x0000c80005057a20 */ /* 0x000fe40000410000 */
[----:B------:R-:W-:Y:S02]  /*7dd0*/  FMUL.FTZ R6, R6, c[0x0][0x320] ;  /* 0x0000c80006067a20 */ /* 0x000fe40000410000 */
[----:B------:R-:W-:Y:S04]  /*7de0*/  FMUL.FTZ R7, R7, c[0x0][0x320] ;  /* 0x0000c80007077a20 */ /* 0x000fe80000410000 */
[----:B------:R-:W-:Y:S01]  /*7df0*/  FMUL.FTZ R8, R8, c[0x0][0x320] ;  /* 0x0000c80008087a20 */ /* 0x000fe20000410000 */
[----:B------:R-:W2:Y:S01]  /*7e00*/  MUFU.TANH R196, R5 ;  /* 0x0000000500c47308 */ /* 0x000ea20000002400 */
        /* <DEDUP_REMOVED lines=11> */
[----:B------:R4:W1:Y:S10]  /*7ec0*/  MUFU.TANH R202, R7 ;  /* 0x0000000700ca7308 */ /* 0x0008740000002400 */
[----:B------:R-:W1:Y:S10]  /*7ed0*/  MUFU.TANH R215, R8 ;  /* 0x0000000800d77308 */ /* 0x000e740000002400 */
[----:B------:R-:W1:Y:S01]  /*7ee0*/  MUFU.TANH R211, R9 ;  /* 0x0000000900d37308 */ /* 0x000e620000002400 */
[----:B----4-:R-:W4:Y:S09]  /*7ef0*/  LDSM.16.M88.4 R4, [R229+0x2000] ;  /* 0x00200000e504783b */ /* 0x010f320000000200 */
[----:B------:R-:W1:Y:S10]  /*7f00*/  MUFU.TANH R221, R10 ;  /* 0x0000000a00dd7308 */ /* 0x000e740000002400 */
[----:B------:R1:W1:Y:S10]  /*7f10*/  MUFU.TANH R220, R11 ;  /* 0x0000000b00dc7308 */ /* 0x0002740000002400 */
[----:B------:R2:W2:Y:S10]  /*7f20*/  MUFU.TANH R208, R13 ;  /* 0x0000000d00d07308 */ /* 0x0004b40000002400 */
[----:B------:R-:W3:Y:S01]  /*7f30*/  MUFU.TANH R209, R12 ;  /* 0x0000000c00d17308 */ /* 0x000ee20000002400 */
[----:B-1----:R-:W1:Y:S01]  /*7f40*/  LDSM.16.M88.4 R8, [R229+0x2800] ;  /* 0x00280000e508783b */ /* 0x002e620000000200 */
[-C--:B----4-:R-:W-:Y:S01]  /*7f50*/  HMMA.16816.F32 R20, R192, R4.reuse, R20 ;  /* 0x00000004c014723c */ /* 0x090fe20000001814 */
[----:B------:R-:W-:Y:S07]  /*7f60*/  DEPBAR.LE SB0, 0x0 ;  /* 0x000080000000791a */ /* 0x000fee0000000000 */
[----:B------:R-:W4:Y:S01]  /*7f70*/  MUFU.TANH R136, R17 ;  /* 0x0000001100887308 */ /* 0x000f220000002400 */
[----:B------:R-:W-:Y:S01]  /*7f80*/  BAR.SYNC.DEFER_BLOCKING 0x0 ;  /* 0x0000000000007b1d */ /* 0x000fe20000010000 */
[C---:B------:R-:W-:Y:S02]  /*7f90*/  HMMA.16816.F32 R24, R216.reuse, R4, R24 ;  /* 0x00000004d818723c */ /* 0x040fe40000001818 */
[----:B--2---:R-:W-:Y:S06]  /*7fa0*/  MOV R13, c[0x0][0x1e4] ;  /* 0x00007900000d7a02 */ /* 0x004fec0000000f00 */
[----:B------:R-:W2:Y:S01]  /*7fb0*/  MUFU.TANH R197, R19 ;  /* 0x0000001300c57308 */ /* 0x000ea20000002400 */
[-C--:B------:R-:W-:Y:S03]  /*7fc0*/  HMMA.16816.F32 R28, R216, R6.reuse, R28 ;  /* 0x00000006d81c723c */ /* 0x080fe6000000181c */
[----:B------:R-:W-:Y:S05]  /*7fd0*/  @P6 IMAD.WIDE.U32 R4, R0, c[0x0][0x1e0], RZ ;  /* 0x0000780000046a25 */ /* 0x000fea00078e00ff */
[C---:B------:R-:W-:Y:S01]  /*7fe0*/  HMMA.16816.F32 R32, R192.reuse, R6, R32 ;  /* 0x00000006c020723c */ /* 0x040fe20000001820 */
[----:B------:R-:W2:Y:S03]  /*7ff0*/  MUFU.TANH R214, R14 ;  /* 0x0000000e00d67308 */ /* 0x000ea60000002400 */
[----:B------:R-:W-:Y:S01]  /*8000*/  @P6 IADD3 R0, R5, R2, RZ ;  /* 0x0000000205006210 */ /* 0x000fe20007ffe0ff */
[----:B------:R-:W-:Y:S01]  /*8010*/  FMUL.FTZ R22, R22, c[0x0][0x320] ;  /* 0x0000c80016167a20 */ /* 0x000fe20000410000 */
[----:B------:R2:W2:Y:S01]  /*8020*/  LDL R5, [R1+0x20] ;  /* 0x0000200001057983 */ /* 0x0004a20000100800 */
[----:B------:R-:W-:Y:S01]  /*8030*/  MOV R7, c[0x0][0x1e0] ;  /* 0x0000780000077a02 */ /* 0x000fe20000000f00 */
[----:B------:R-:W-:Y:S01]  /*8040*/  FMUL.FTZ R20, R20, c[0x0][0x320] ;  /* 0x0000c80014147a20 */ /* 0x000fe20000410000 */
[----:B------:R-:W-:Y:S02]  /*8050*/  @P6 MOV R2, R222 ;  /* 0x000000de00026202 */ /* 0x000fe40000000f00 */
[----:B------:R3:W2:Y:S01]  /*8060*/  MUFU.TANH R142, R22 ;  /* 0x00000016008e7308 */ /* 0x0006a20000002400 */
[----:B------:R-:W-:Y:S01]  /*8070*/  @P6 SHF.L.U32 R6, R7, 0x5, RZ ;  /* 0x0000000507066819 */ /* 0x000fe200000006ff */
[----:B------:R-:W-:Y:S01]  /*8080*/  @P6 IMAD R0, R0, 0x30, RZ ;  /* 0x0000003000006824 */ /* 0x000fe200078e02ff */
[-C--:B-1----:R-:W-:Y:S03]  /*8090*/  HMMA.16816.F32 R36, R192, R8.reuse, R36 ;  /* 0x00000008c024723c */ /* 0x082fe60000001824 */
[----:B------:R-:W-:Y:S04]  /*80a0*/  @P6 IMAD.WIDE.U32 R2, R4, 0x30, R2 ;  /* 0x0000003004026825 */ /* 0x000fe800078e0002 */
[----:B------:R-:W1:Y:S01]  /*80b0*/  MUFU.TANH R135, R20 ;  /* 0x0000001400877308 */ /* 0x000e620000002400 */
[----:B------:R-:W-:Y:S01]  /*80c0*/  FMUL.FTZ R21, R21, c[0x0][0x320] ;  /* 0x0000c80015157a20 */ /* 0x000fe20000410000 */
[C---:B------:R-:W-:Y:S04]  /*80d0*/  HMMA.16816.F32 R40, R216.reuse, R8, R40 ;  /* 0x00000008d828723c */ /* 0x040fe80000001828 */
[----:B------:R-:W-:Y:S01]  /*80e0*/  @P6 IADD3 R4, R3, R0, RZ ;  /* 0x0000000003046210 */ /* 0x000fe20007ffe0ff */
[----:B------:R-:W-:Y:S01]  /*80f0*/  FMUL.FTZ R26, R26, c[0x0][0x320] ;  /* 0x0000c8001a1a7a20 */ /* 0x000fe20000410000 */
[C---:B------:R-:W-:Y:S01]  /*8100*/  @P6 SHF.L.U32 R0, R2.reuse, 0x1, RZ ;  /* 0x0000000102006819 */ /* 0x040fe200000006ff */
[----:B------:R-:W-:Y:S01]  /*8110*/  FMUL.FTZ R27, R27, c[0x0][0x320] ;  /* 0x0000c8001b1b7a20 */ /* 0x000fe20000410000 */
[----:B------:R1:W1:Y:S01]  /*8120*/  MUFU.TANH R133, R21 ;  /* 0x0000001500857308 */ /* 0x0002620000002400 */
[-C--:B------:R-:W-:Y:S03]  /*8130*/  HMMA.16816.F32 R44, R216, R10.reuse, R44 ;  /* 0x0000000ad82c723c */ /* 0x080fe6000000182c */
[----:B------:R-:W-:Y:S01]  /*8140*/  @P6 SHF.L.U64.HI R4, R2, 0x1, R4 ;  /* 0x0000000102046819 */ /* 0x000fe20000010204 */
[----:B------:R-:W-:Y:S01]  /*8150*/  FMUL.FTZ R28, R28, c[0x0][0x320] ;  /* 0x0000c8001c1c7a20 */ /* 0x000fe20000410000 */
[C---:B------:R-:W-:Y:S01]  /*8160*/  @P6 IADD3 R2, P0, R0.reuse, c[0x0][0x1c8], RZ ;  /* 0x0000720000026a10 */ /* 0x040fe20007f1e0ff */
[----:B------:R-:W-:Y:S01]  /*8170*/  FMUL.FTZ R29, R29, c[0x0][0x320] ;  /* 0x0000c8001d1d7a20 */ /* 0x000fe20000410000 */
[----:B------:R-:W-:Y:S01]  /*8180*/  @P6 IADD3 R0, P5, R0, 0x80, RZ ;  /* 0x0000008000006810 */ /* 0x000fe20007fbe0ff */
[----:B------:R-:W-:Y:S01]  /*8190*/  HMMA.16816.F32 R48, R192, R10, R48 ;  /* 0x0000000ac030723c */ /* 0x000fe20000001830 */
[----:B------:R4:W2:Y:S01]  /*81a0*/  MUFU.TANH R207, R26 ;  /* 0x0000001a00cf7308 */ /* 0x0008a20000002400 */
[----:B------:R-:W2:Y:S02]  /*81b0*/  LDL R10, [R1+0x4] ;  /* 0x00000400010a7983 */ /* 0x000ea40000100800 */
[----:B---3--:R-:W-:Y:S01]  /*81c0*/  FMUL.FTZ R22, R36, c[0x0][0x320] ;  /* 0x0000c80024167a20 */ /* 0x008fe20000410000 */
[----:B------:R-:W-:Y:S01]  /*81d0*/  @P6 IADD3.X R3, R4, c[0x0][0x1cc], RZ, P0, !PT ;  /* 0x0000730004036a10 */ /* 0x000fe200007fe4ff */
[----:B------:R-:W3:Y:S01]  /*81e0*/  LDL R36, [R1+0xc] ;  /* 0x00000c0001247983 */ /* 0x000ee20000100800 */
[----:B------:R-:W-:Y:S01]  /*81f0*/  @P6 IADD3 R8, P2, R0, c[0x0][0x1c8], RZ ;  /* 0x0000720000086a10 */ /* 0x000fe20007f5e0ff */
[----:B------:R-:W-:Y:S01]  /*8200*/  FMUL.FTZ R30, R30, c[0x0][0x320] ;  /* 0x0000c8001e1e7a20 */ /* 0x000fe20000410000 */
[----:B------:R-:W-:Y:S01]  /*8210*/  @P6 SHF.L.U64.HI R0, R7, 0x5, R13 ;  /* 0x0000000507006819 */ /* 0x000fe2000001020d */
[----:B------:R-:W-:Y:S01]  /*8220*/  @!PT LDS RZ, [RZ] ;  /* 0x00000000fffff984 */ /* 0x000fe20000000800 */
[----:B------:R-:W-:Y:S01]  /*8230*/  @!PT LDS RZ, [RZ] ;  /* 0x00000000fffff984 */ /* 0x000fe20000000800 */
[----:B------:R-:W-:Y:S01]  /*8240*/  @!PT LDS RZ, [RZ] ;  /* 0x00000000fffff984 */ /* 0x000fe20000000800 */
[----:B------:R4:W-:Y:S01]  /*8250*/  @P6 LDGSTS.E.BYPASS.LTC128B.128 [R243+0x3100], [R2.64], !P4 ;  /* 0x0310000002f36fae */ /* 0x0009e2000e101d4e */
[----:B------:R4:W2:Y:S01]  /*8260*/  MUFU.TANH R206, R27 ;  /* 0x0000001b00ce7308 */ /* 0x0008a20000002400 */
[----:B------:R-:W-:Y:S01]  /*8270*/  @P6 IADD3.X R9, RZ, c[0x0][0x1cc], R4, P2, P5 ;  /* 0x00007300ff096a10 */ /* 0x000fe200017ea404 */
[----:B------:R-:W-:Y:S01]  /*8280*/  FMUL.FTZ R31, R31, c[0x0][0x320] ;  /* 0x0000c8001f1f7a20 */ /* 0x000fe20000410000 */
[----:B------:R-:W-:Y:S01]  /*8290*/  PLOP3.LUT P0, PT, PT, PT, UP3, 0x80, 0x0 ;  /* 0x000000000000781c */ /* 0x000fe20003f0f038 */
[----:B------:R-:W-:Y:S02]  /*82a0*/  FMUL.FTZ R12, R16, c[0x0][0x320] ;  /* 0x0000c800100c7a20 */ /* 0x000fe40000410000 */
[----:B------:R-:W-:Y:S01]  /*82b0*/  FMUL.FTZ R34, R34, c[0x0][0x320] ;  /* 0x0000c80022227a20 */ /* 0x000fe20000410000 */
[----:B------:R2:W-:Y:S01]  /*82c0*/  @P6 LDGSTS.E.BYPASS.LTC128B.128 [R243+0x4900], [R8.64], !P3 ;  /* 0x0490000008f36fae */ /* 0x0005e2000d901d4e */
[----:B-1----:R-:W-:Y:S02]  /*82d0*/  FMUL.FTZ R21, R37, c[0x0][0x320] ;  /* 0x0000c80025157a20 */ /* 0x002fe40000410000 */
[----:B------:R1:W1:Y:S01]  /*82e0*/  MUFU.TANH R140, R28 ;  /* 0x0000001c008c7308 */ /* 0x0002620000002400 */
[----:B------:R-:W-:Y:S02]  /*82f0*/  FMUL.FTZ R42, R42, c[0x0][0x320] ;  /* 0x0000c8002a2a7a20 */ /* 0x000fe40000410000 */
[----:B------:R-:W-:Y:S02]  /*8300*/  FMUL.FTZ R43, R43, c[0x0][0x320] ;  /* 0x0000c8002b2b7a20 */ /* 0x000fe40000410000 */
[----:B----4-:R-:W-:Y:S02]  /*8310*/  FMUL.FTZ R26, R33, c[0x0][0x320] ;  /* 0x0000c800211a7a20 */ /* 0x010fe40000410000 */
[----:B------:R-:W-:Y:S02]  /*8320*/  FMUL.FTZ R33, R35, c[0x0][0x320] ;  /* 0x0000c80023217a20 */ /* 0x000fe40000410000 */
[----:B------:R-:W-:Y:S01]  /*8330*/  FMUL.FTZ R35, R40, c[0x0][0x320] ;  /* 0x0000c80028237a20 */ /* 0x000fe20000410000 */
[----:B------:R4:W2:Y:S01]  /*8340*/  MUFU.TANH R137, R29 ;  /* 0x0000001d00897308 */ /* 0x0008a20000002400 */
[----:B------:R-:W-:Y:S02]  /*8350*/  FMUL.FTZ R46, R46, c[0x0][0x320] ;  /* 0x0000c8002e2e7a20 */ /* 0x000fe40000410000 */
[----:B------:R-:W-:Y:S02]  /*8360*/  FMUL.FTZ R47, R47, c[0x0][0x320] ;  /* 0x0000c8002f2f7a20 */ /* 0x000fe40000410000 */
[----:B------:R-:W-:Y:S01]  /*8370*/  FMUL.FTZ R27, R32, c[0x0][0x320] ;  /* 0x0000c800201b7a20 */ /* 0x000fe20000410000 */
[----:B------:R-:W-:Y:S01]  /*8380*/  @P6 IADD3 R2, P1, R2, R6, RZ ;  /* 0x0000000602026210 */ /* 0x000fe20007f3e0ff */
[----:B------:R-:W-:Y:S02]  /*8390*/  FMUL.FTZ R32, R41, c[0x0][0x320] ;  /* 0x0000c80029207a20 */ /* 0x000fe40000410000 */
[----:B------:R-:W-:Y:S01]  /*83a0*/  FMUL.FTZ R17, R48, c[0x0][0x320] ;  /* 0x0000c80030117a20 */ /* 0x000fe20000410000 */
[----:B------:R4:W2:Y:S01]  /*83b0*/  MUFU.TANH R143, R30 ;  /* 0x0000001e008f7308 */ /* 0x0008a20000002400 */
[----:B------:R-:W-:Y:S01]  /*83c0*/  @P6 IADD3.X R3, R3, R0, RZ, P1, !PT ;  /* 0x0000000003036210 */ /* 0x000fe20000ffe4ff */
[----:B------:R-:W-:Y:S01]  /*83d0*/  FMUL.FTZ R16, R49, c[0x0][0x320] ;  /* 0x0000c80031107a20 */ /* 0x000fe20000410000 */
[----:B------:R-:W-:Y:S01]  /*83e0*/  @P6 IADD3 R6, P2, R2, R6, RZ ;  /* 0x0000000602066210 */ /* 0x000fe20007f5e0ff */
[----:B-1----:R-:W-:Y:S02]  /*83f0*/  FMUL.FTZ R28, R45, c[0x0][0x320] ;  /* 0x0000c8002d1c7a20 */ /* 0x002fe40000410000 */
[----:B------:R1:W-:Y:S01]  /*8400*/  @P6 LDGSTS.E.BYPASS.LTC128B.128 [R243+0x3900], [R2.64], !P4 ;  /* 0x0390000002f36fae */ /* 0x0003e2000e101d4e */
[----:B------:R-:W-:Y:S01]  /*8410*/  @P6 IADD3.X R7, R3, R0, RZ, P2, !PT ;  /* 0x0000000003076210 */ /* 0x000fe200017fe4ff */
[----:B------:R-:W-:Y:S02]  /*8420*/  FMUL.FTZ R20, R50, c[0x0][0x320] ;  /* 0x0000c80032147a20 */ /* 0x000fe40000410000 */
[----:B------:R1:W1:Y:S01]  /*8430*/  MUFU.TANH R212, R31 ;  /* 0x0000001f00d47308 */ /* 0x0002620000002400 */
[----:B------:R-:W-:Y:S02]  /*8440*/  FMUL.FTZ R19, R51, c[0x0][0x320] ;  /* 0x0000c80033137a20 */ /* 0x000fe40000410000 */
[----:B------:R-:W-:Y:S01]  /*8450*/  FMUL.FTZ R23, R23, c[0x0][0x320] ;  /* 0x0000c80017177a20 */ /* 0x000fe20000410000 */
[----:B------:R2:W-:Y:S01]  /*8460*/  @P6 LDGSTS.E.BYPASS.LTC128B.128 [R243+0x5100], [R2.64+0x80], !P3 ;  /* 0x0510008002f36fae */ /* 0x0005e2000d901d4e */
[----:B----4-:R-:W-:Y:S02]  /*8470*/  FMUL.FTZ R29, R44, c[0x0][0x320] ;  /* 0x0000c8002c1d7a20 */ /* 0x010fe40000410000 */
[----:B------:R-:W-:Y:S02]  /*8480*/  FMUL.FTZ R24, R24, c[0x0][0x320] ;  /* 0x0000c80018187a20 */ /* 0x000fe40000410000 */
[----:B------:R-:W-:Y:S01]  /*8490*/  FMUL.FTZ R25, R25, c[0x0][0x320] ;  /* 0x0000c80019197a20 */ /* 0x000fe20000410000 */
[----:B------:R4:W2:Y:S01]  /*84a0*/  MUFU.TANH R213, R15 ;  /* 0x0000000f00d57308 */ /* 0x0008a20000002400 */
[----:B------:R-:W-:Y:S01]  /*84b0*/  IMAD R0, R242, -0x30, RZ ;  /* 0xffffffd0f2007824 */ /* 0x000fe200078e02ff */
[----:B------:R3:W-:Y:S01]  /*84c0*/  @P6 LDGSTS.E.BYPASS.LTC128B.128 [R243+0x4100], [R6.64], !P4 ;  /* 0x0410000006f36fae */ /* 0x0007e2000e101d4e */
[----:B------:R-:W-:Y:S07]  /*84d0*/  FMUL.FTZ R30, R39, c[0x0][0x320] ;  /* 0x0000c800271e7a20 */ /* 0x000fee0000410000 */
[----:B------:R-:W2:Y:S01]  /*84e0*/  MUFU.TANH R12, R12 ;  /* 0x0000000c000c7308 */ /* 0x000ea20000002400 */
[----:B------:R3:W-:Y:S01]  /*84f0*/  @P6 LDGSTS.E.BYPASS.LTC128B.128 [R243+0x5900], [R6.64+0x80], !P3 ;  /* 0x0590008006f36fae */ /* 0x0007e2000d901d4e */
[----:B-1----:R-:W-:Y:S07]  /*8500*/  FMUL.FTZ R31, R38, c[0x0][0x320] ;  /* 0x0000c800261f7a20 */ /* 0x002fee0000410000 */
[----:B------:R-:W0:Y:S01]  /*8510*/  LDGDEPBAR ;  /* 0x00000000000079af */ /* 0x000e220000000000 */
[----:B------:R4:W1:Y:S10]  /*8520*/  MUFU.TANH R199, R18 ;  /* 0x0000001200c77308 */ /* 0x0008740000002400 */
[----:B------:R4:W1:Y:S10]  /*8530*/  MUFU.TANH R141, R23 ;  /* 0x00000017008d7308 */ /* 0x0008740000002400 */
[----:B------:R4:W1:Y:S10]  /*8540*/  MUFU.TANH R203, R24 ;  /* 0x0000001800cb7308 */ /* 0x0008740000002400 */
[----:B------:R4:W1:Y:S10]  /*8550*/  MUFU.TANH R200, R25 ;  /* 0x0000001900c87308 */ /* 0x0008740000002400 */
        /* <DEDUP_REMOVED lines=19> */
[----:B--2---:R-:W-:Y:S02]  /*8690*/  @P0 MOV R5, R10 ;  /* 0x0000000a00050202 */ /* 0x004fe40000000f00 */
[----:B------:R-:W-:Y:S02]  /*86a0*/  PLOP3.LUT P0, PT, PT, PT, UP2, 0x40, 0x0 ;  /* 0x000000000000781c */ /* 0x000fe40003f0e828 */
[----:B---3--:R-:W-:Y:S01]  /*86b0*/  IADD3 R7, -R36, 0x1, R0 ;  /* 0x0000000124077810 */ /* 0x008fe20007ffe100 */
[----:B------:R-:W2:Y:S03]  /*86c0*/  SHFL.IDX PT, R4, R5, RZ, 0x1c1f ;  /* 0x001c1fff05047589 */ /* 0x000ea600000e0000 */
[----:B------:R-:W-:Y:S01]  /*86d0*/  IADD3 R7, R7, c[0x0][0x1d0], RZ ;  /* 0x0000740007077a10 */ /* 0x000fe20007ffe0ff */
[----:B------:R-:W3:Y:S03]  /*86e0*/  MUFU.TANH R19, R19 ;  /* 0x0000001300137308 */ /* 0x000ee60000002400 */
[----:B------:R-:W-:Y:S04]  /*86f0*/  IADD3 R7, R7, -c[0x0][0x168], RZ ;  /* 0x80005a0007077a10 */ /* 0x000fe80007ffe0ff */
[C---:B------:R-:W-:Y:S02]  /*8700*/  IADD3 R6, R7.reuse, c[0x0][0x328], RZ ;  /* 0x0000ca0007067a10 */ /* 0x040fe40007ffe0ff */
[----:B------:R-:W-:Y:S02]  /*8710*/  IADD3 R7, R7, UR6, RZ ;  /* 0x0000000607077c10 */ /* 0x000fe4000fffe0ff */
[----:B--2---:R-:W-:Y:S02]  /*8720*/  IADD3 R3, R6, R4, RZ ;  /* 0x0000000406037210 */ /* 0x004fe40007ffe0ff */
[----:B------:R-:W-:Y:S01]  /*8730*/  IADD3 R2, R4, R7, RZ ;  /* 0x0000000704027210 */ /* 0x000fe20007ffe0ff */
[----:B------:R-:W-:-:S05]  /*8740*/  @P0 BRA `(.L_x_470) ;  /* 0x0000019000000947 */ /* 0x000fca0003800000 */
[----:B-1--4-:R-:W-:Y:S01]  /*8750*/  IADD3 R4, R4, c[0x0][0x1d0], RZ ;  /* 0x0000740004047a10 */ /* 0x012fe20007ffe0ff */
        /* <DEDUP_REMOVED lines=13> */
.L_x_472:
[----:B------:R-:W-:Y:S04]  /*8830*/  MOV R8, c[0x0][0x32c] ;  /* 0x0000cb0000087a02 */ /* 0x000fe80000000f00 */
[----:B------:R-:W-:Y:S11]  /*8840*/  ISETP.NE.AND P0, PT, R8, 0x1, PT ;  /* 0x000000010800780c */ /* 0x000ff60003f05270 */
[----:B------:R-:W-:Y:S02]  /*8850*/  @!UPT UIADD3 URZ, URZ, URZ, URZ ;  /* 0x0000003f3f3ff290 */ /* 0x000fe4000fffe03f */
[----:B------:R-:W-:Y:S05]  /*8860*/  @P0 IMAD.HI.U32 R8, R4, c[0x0][0x330], RZ ;  /* 0x0000cc0004080a27 */ /* 0x000fea00078e00ff */
[----:B------:R-:W-:Y:S02]  /*8870*/  @P0 SHF.R.U32.HI R4, RZ, c[0x0][0x334], R8 ;  /* 0x0000cd00ff040a19 */ /* 0x000fe40000011608 */
.L_x_473:
[----:B------:R-:W-:Y:S05]  /*8880*/  BSYNC B0 ;  /* 0x0000000000007941 */ /* 0x000fea0003800000 */
.L_x_471:
[----:B------:R-:W-:Y:S04]  /*8890*/  IMAD.IADD R8, R0, 0x1, -R36 ;  /* 0x0000000100087824 */ /* 0x000fe800078e0a24 */
[----:B------:R-:W-:Y:S05]  /*88a0*/  IMAD R4, R4, c[0x0][0x32c], R8 ;  /* 0x0000cb0004047a24 */ /* 0x000fea00078e0208 */
[----:B------:R-:W-:Y:S02]  /*88b0*/  IADD3 R8, R4, c[0x0][0x32c], RZ ;  /* 0x0000cb0004087a10 */ /* 0x000fe40007ffe0ff */
[----:B------:R-:W-:Y:S02]  /*88c0*/  IMNMX R2, R2, R4, !PT ;  /* 0x0000000402027217 */ /* 0x000fe40007800200 */
[----:B------:R-:W-:Y:S02]  /*88d0*/  IMNMX R3, R3, R8, PT ;  /* 0x0000000803037217 */ /* 0x000fe40003800200 */
.L_x_470:
[C---:B-1--4-:R-:W-:Y:S01]  /*88e0*/  ISETP.GE.AND P0, PT, R0.reuse, 0x1, PT ;  /* 0x000000010000780c */ /* 0x052fe20003f06270 */
[----:B------:R-:W1:Y:S01]  /*88f0*/  SHFL.IDX PT, R4, R5, 0x1, 0x1c1f ;  /* 0x003c1f0005047f89 */ /* 0x000e6200000e0000 */
[----:B------:R-:W-:Y:S02]  /*8900*/  ISETP.GE.AND P2, PT, R0, 0x9, PT ;  /* 0x000000090000780c */ /* 0x000fe40003f46270 */
[----:B------:R-:W-:Y:S02]  /*8910*/  P2R R15, PR, RZ, 0x1 ;  /* 0x00000001ff0f7803 */ /* 0x000fe40000000000 */
[----:B------:R-:W-:Y:S02]  /*8920*/  ISETP.GT.AND P0, PT, R2, RZ, !P0 ;  /* 0x000000ff0200720c */ /* 0x000fe40004704270 */
[----:B------:R-:W-:Y:S02]  /*8930*/  ISETP.GE.AND P1, PT, R0, 0x2, PT ;  /* 0x000000020000780c */ /* 0x000fe40003f26270 */
[----:B------:R-:W-:Y:S02]  /*8940*/  ISETP.LT.OR P0, PT, R3, 0x1, P0 ;  /* 0x000000010300780c */ /* 0x000fe40000701670 */
[----:B------:R-:W-:Y:S02]  /*8950*/  P2R R14, PR, RZ, 0x2 ;  /* 0x00000002ff0e7803 */ /* 0x000fe40000000000 */
[----:B------:R-:W-:Y:S02]  /*8960*/  FSEL R18, R201, -INF , !P0 ;  /* 0xff800000c9127808 */ /* 0x000fe40004000000 */
[C---:B------:R-:W-:Y:S02]  /*8970*/  ISETP.GT.AND P0, PT, R2.reuse, 0x8, !P2 ;  /* 0x000000080200780c */ /* 0x040fe40005704270 */
[----:B------:R-:W-:Y:S02]  /*8980*/  ISETP.GT.AND P1, PT, R2, 0x1, !P1 ;  /* 0x000000010200780c */ /* 0x000fe40004f24270 */
[----:B------:R-:W-:Y:S02]  /*8990*/  P2R R13, PR, RZ, 0x4 ;  /* 0x00000004ff0d7803 */ /* 0x000fe40000000000 */
[C---:B------:R-:W-:Y:S02]  /*89a0*/  ISETP.LT.OR P0, PT, R3.reuse, 0x9, P0 ;  /* 0x000000090300780c */ /* 0x040fe40000701670 */
[----:B------:R-:W-:Y:S02]  /*89b0*/  ISETP.GE.AND P2, PT, R0, 0xa, PT ;  /* 0x0000000a0000780c */ /* 0x000fe40003f46270 */
[C---:B------:R-:W-:Y:S02]  /*89c0*/  ISETP.LT.OR P1, PT, R3.reuse, 0x2, P1 ;  /* 0x000000020300780c */ /* 0x040fe40000f21670 */
[----:B------:R-:W-:Y:S02]  /*89d0*/  FSEL R25, R12, -INF , !P0 ;  /* 0xff8000000c197808 */ /* 0x000fe40004000000 */
[----:B------:R-:W-:Y:S02]  /*89e0*/  ISETP.GT.AND P0, PT, R2, 0x9, !P2 ;  /* 0x000000090200780c */ /* 0x000fe40005704270 */
[----:B------:R-:W-:Y:S02]  /*89f0*/  FSEL R23, R196, -INF , !P1 ;  /* 0xff800000c4177808 */ /* 0x000fe40004800000 */
[C---:B------:R-:W-:Y:S02]  /*8a00*/  ISETP.LT.OR P0, PT, R3.reuse, 0xa, P0 ;  /* 0x0000000a0300780c */ /* 0x040fe40000701670 */
[----:B------:R-:W-:Y:S02]  /*8a10*/  ISETP.GE.AND P1, PT, R0, 0x11, PT ;  /* 0x000000110000780c */ /* 0x000fe40003f26270 */
[----:B------:R-:W-:Y:S02]  /*8a20*/  FSEL R24, R136, -INF , !P0 ;  /* 0xff80000088187808 */ /* 0x000fe40004000000 */
[----:B------:R-:W-:Y:S02]  /*8a30*/  ISETP.GT.AND P0, PT, R2, 0x10, !P1 ;  /* 0x000000100200780c */ /* 0x000fe40004f04270 */
[----:B------:R-:W-:Y:S02]  /*8a40*/  P2R R11, PR, RZ, 0x2 ;  /* 0x00000002ff0b7803 */ /* 0x000fe40000000000 */
[----:B------:R-:W-:Y:S02]  /*8a50*/  ISETP.LT.OR P0, PT, R3, 0x11, P0 ;  /* 0x000000110300780c */ /* 0x000fe40000701670 */
        /* <DEDUP_REMOVED lines=14> */
[C---:B------:R-:W-:Y:S02]  /*8b40*/  ISETP.LT.OR P0, PT, R3.reuse, 0x1a, P0 ;  /* 0x0000001a0300780c */ /* 0x040fe40000701670 */
[----:B------:R-:W-:Y:S02]  /*8b50*/  ISETP.GE.AND P1, PT, R0, 0x21, PT ;  /* 0x000000210000780c */ /* 0x000fe40003f26270 */
[----:B------:R-:W-:Y:S02]  /*8b60*/  FSEL R204, R26, -INF , !P0 ;  /* 0xff8000001acc7808 */ /* 0x000fe40004000000 */
[----:B------:R-:W-:Y:S02]  /*8b70*/  ISETP.GT.AND P0, PT, R2, 0x20, !P1 ;  /* 0x000000200200780c */ /* 0x000fe40004f04270 */
[C---:B------:R-:W-:Y:S02]  /*8b80*/  ISETP.GE.AND P6, PT, R0.reuse, 0x22, PT ;  /* 0x000000220000780c */ /* 0x040fe40003fc6270 */
[C---:B------:R-:W-:Y:S02]  /*8b90*/  ISETP.LT.OR P0, PT, R3.reuse, 0x21, P0 ;  /* 0x000000210300780c */ /* 0x040fe40000701670 */
[----:B------:R-:W-:Y:S02]  /*8ba0*/  ISETP.GE.AND P5, PT, R0, 0x29, PT ;  /* 0x000000290000780c */ /* 0x000fe40003fa6270 */
[----:B------:R-:W-:Y:S02]  /*8bb0*/  FSEL R218, R22, -INF , !P0 ;  /* 0xff80000016da7808 */ /* 0x000fe40004000000 */
[C---:B------:R-:W-:Y:S02]  /*8bc0*/  ISETP.GT.AND P0, PT, R2.reuse, 0x21, !P6 ;  /* 0x000000210200780c */ /* 0x040fe40007704270 */
[----:B------:R-:W-:Y:S02]  /*8bd0*/  P2R R12, PR, RZ, 0x4 ;  /* 0x00000004ff0c7803 */ /* 0x000fe40000000000 */
[----:B------:R-:W-:Y:S04]  /*8be0*/  ISETP.LT.OR P0, PT, R3, 0x22, P0 ;  /* 0x000000220300780c */ /* 0x000fe80000701670 */
[----:B------:R-:W-:Y:S02]  /*8bf0*/  FSEL R222, R21, -INF , !P0 ;  /* 0xff80000015de7808 */ /* 0x000fe40004000000 */
[----:B------:R-:W-:Y:S04]  /*8c00*/  ISETP.GT.AND P0, PT, R2, 0x28, !P5 ;  /* 0x000000280200780c */ /* 0x000fe80006f04270 */
[----:B------:R-:W-:Y:S04]  /*8c10*/  ISETP.LT.OR P0, PT, R3, 0x29, P0 ;  /* 0x000000290300780c */ /* 0x000fe80000701670 */
[----:B------:R-:W-:Y:S02]  /*8c20*/  FSEL R247, R17, -INF , !P0 ;  /* 0xff80000011f77808 */ /* 0x000fe40004000000 */
[----:B------:R-:W-:Y:S04]  /*8c30*/  ISETP.GE.AND P0, PT, R0, 0x2a, PT ;  /* 0x0000002a0000780c */ /* 0x000fe80003f06270 */
[----:B------:R-:W-:Y:S01]  /*8c40*/  ISETP.GT.AND P2, PT, R2, 0x29, !P0 ;  /* 0x000000290200780c */ /* 0x000fe20004744270 */
[--C-:B-1----:R-:W-:Y:S03]  /*8c50*/  IMAD.IADD R2, R7, 0x1, R4.reuse ;  /* 0x0000000107027824 */ /* 0x102fe600078e0204 */
[----:B------:R-:W-:Y:S01]  /*8c60*/  ISETP.LT.OR P2, PT, R3, 0x2a, P2 ;  /* 0x0000002a0300780c */ /* 0x000fe20001741670 */
[----:B------:R-:W-:Y:S03]  /*8c70*/  IMAD.IADD R3, R6, 0x1, R4 ;  /* 0x0000000106037824 */ /* 0x000fe600078e0204 */
        /* <DEDUP_REMOVED lines=18> */
.L_x_476:
[----:B------:R-:W-:Y:S04]  /*8da0*/  MOV R16, c[0x0][0x32c] ;  /* 0x0000cb0000107a02 */ /* 0x000fe80000000f00 */
[----:B------:R-:W-:Y:S11]  /*8db0*/  ISETP.NE.AND P2, PT, R16, 0x1, PT ;  /* 0x000000011000780c */ /* 0x000ff60003f45270 */
[----:B------:R-:W-:Y:S02]  /*8dc0*/  @!UPT UIADD3 URZ, URZ, URZ, URZ ;  /* 0x0000003f3f3ff290 */ /* 0x000fe4000fffe03f */
[----:B------:R-:W-:Y:S05]  /*8dd0*/  @P2 IMAD.HI.U32 R16, R4, c[0x0][0x330], RZ ;  /* 0x0000cc0004102a27 */ /* 0x000fea00078e00ff */
[----:B------:R-:W-:Y:S02]  /*8de0*/  @P2 SHF.R.U32.HI R4, RZ, c[0x0][0x334], R16 ;  /* 0x0000cd00ff042a19 */ /* 0x000fe40000011610 */
.L_x_477:
[----:B------:R-:W-:Y:S05]  /*8df0*/  BSYNC B0 ;  /* 0x0000000000007941 */ /* 0x000fea0003800000 */
.L_x_475:
[----:B------:R-:W-:Y:S04]  /*8e00*/  IMAD.IADD R16, R0, 0x1, -R36 ;  /* 0x0000000100107824 */ /* 0x000fe800078e0a24 */
[----:B------:R-:W-:Y:S05]  /*8e10*/  IMAD R4, R4, c[0x0][0x32c], R16 ;  /* 0x0000cb0004047a24 */ /* 0x000fea00078e0210 */
[----:B------:R-:W-:Y:S02]  /*8e20*/  IADD3 R16, R4, c[0x0][0x32c], RZ ;  /* 0x0000cb0004107a10 */ /* 0x000fe40007ffe0ff */
[----:B------:R-:W-:Y:S02]  /*8e30*/  IMNMX R2, R2, R4, !PT ;  /* 0x0000000402027217 */ /* 0x000fe40007800200 */
[----:B------:R-:W-:Y:S02]  /*8e40*/  IMNMX R3, R3, R16, PT ;  /* 0x0000001003037217 */ /* 0x000fe40003800200 */
.L_x_474:
[----:B------:R-:W-:Y:S01]  /*8e50*/  ISETP.NE.AND P2, PT, R14, RZ, PT ;  /* 0x000000ff0e00720c */ /* 0x000fe20003f45270 */
[----:B------:R-:W1:Y:S03]  /*8e60*/  SHFL.IDX PT, R4, R5, 0x2, 0x1c1f ;  /* 0x005c1f0005047f89 */ /* 0x000e6600000e0000 */
[----:B------:R-:W-:Y:S04]  /*8e70*/  ISETP.GT.AND P2, PT, R2, 0x1, !P2 ;  /* 0x000000010200780c */ /* 0x000fe80005744270 */
[----:B------:R-:W-:Y:S04]  /*8e80*/  ISETP.LT.OR P2, PT, R3, 0x2, P2 ;  /* 0x000000020300780c */ /* 0x000fe80001741670 */
[----:B------:R-:W-:Y:S02]  /*8e90*/  FSEL R21, R202, -INF , !P2 ;  /* 0xff800000ca157808 */ /* 0x000fe40005000000 */
[----:B------:R-:W-:Y:S04]  /*8ea0*/  ISETP.NE.AND P2, PT, R13, RZ, PT ;  /* 0x000000ff0d00720c */ /* 0x000fe80003f45270 */
[----:B------:R-:W-:Y:S04]  /*8eb0*/  ISETP.GT.AND P2, PT, R2, 0x8, !P2 ;  /* 0x000000080200780c */ /* 0x000fe80005744270 */
[----:B------:R-:W-:Y:S04]  /*8ec0*/  ISETP.LT.OR P2, PT, R3, 0x9, P2 ;  /* 0x000000090300780c */ /* 0x000fe80001741670 */
[----:B------:R-:W-:Y:S02]  /*8ed0*/  FSEL R22, R199, -INF , !P2 ;  /* 0xff800000c7167808 */ /* 0x000fe40005000000 */
[----:B------:R-:W-:Y:S04]  /*8ee0*/  ISETP.NE.AND P2, PT, R12, RZ, PT ;  /* 0x000000ff0c00720c */ /* 0x000fe80003f45270 */
[C---:B------:R-:W-:Y:S04]  /*8ef0*/  ISETP.GT.AND P2, PT, R2.reuse, 0x9, !P2 ;  /* 0x000000090200780c */ /* 0x040fe80005744270 */
[----:B------:R-:W-:Y:S04]  /*8f00*/  ISETP.LT.OR P2, PT, R3, 0xa, P2 ;  /* 0x0000000a0300780c */ /* 0x000fe80001741670 */
[----:B------:R-:W-:Y:S02]  /*8f10*/  FSEL R27, R197, -INF , !P2 ;  /* 0xff800000c51b7808 */ /* 0x000fe40005000000 */
[----:B------:R-:W-:Y:S04]  /*8f20*/  ISETP.NE.AND P2, PT, R11, RZ, PT ;  /* 0x000000ff0b00720c */ /* 0x000fe80003f45270 */
[----:B------:R-:W-:Y:S04]  /*8f30*/  ISETP.GT.AND P2, PT, R2, 0x10, !P2 ;  /* 0x000000100200780c */ /* 0x000fe80005744270 */
[C---:B------:R-:W-:Y:S04]  /*8f40*/  ISETP.LT.OR P2, PT, R3.reuse, 0x11, P2 ;  /* 0x000000110300780c */ /* 0x040fe80001741670 */
        /* <DEDUP_REMOVED lines=13> */
[C---:B------:R-:W-:Y:S04]  /*9020*/  ISETP.GT.AND P2, PT, R2.reuse, 0x20, !P1 ;  /* 0x000000200200780c */ /* 0x040fe80004f44270 */
[----:B------:R-:W-:Y:S04]  /*9030*/  ISETP.LT.OR P2, PT, R3, 0x21, P2 ;  /* 0x000000210300780c */ /* 0x000fe80001741670 */
[----:B------:R-:W-:Y:S02]  /*9040*/  FSEL R216, R31, -INF , !P2 ;  /* 0xff8000001fd87808 */ /* 0x000fe40005000000 */
[----:B------:R-:W-:Y:S04]  /*9050*/  ISETP.GT.AND P2, PT, R2, 0x21, !P6 ;  /* 0x000000210200780c */ /* 0x000fe80007744270 */
[C---:B------:R-:W-:Y:S04]  /*9060*/  ISETP.LT.OR P2, PT, R3.reuse, 0x22, P2 ;  /* 0x000000220300780c */ /* 0x040fe80001741670 */
[----:B------:R-:W-:Y:S02]  /*9070*/  FSEL R217, R30, -INF , !P2 ;  /* 0xff8000001ed97808 */ /* 0x000fe40005000000 */
[----:B------:R-:W-:Y:S04]  /*9080*/  ISETP.GT.AND P2, PT, R2, 0x28, !P5 ;  /* 0x000000280200780c */ /* 0x000fe80006f44270 */
[----:B------:R-:W-:Y:S04]  /*9090*/  ISETP.LT.OR P2, PT, R3, 0x29, P2 ;  /* 0x000000290300780c */ /* 0x000fe80001741670 */
[----:B------:R-:W-:Y:S02]  /*90a0*/  FSEL R244, R20, -INF , !P2 ;  /* 0xff80000014f47808 */ /* 0x000fe40005000000 */
[----:B------:R-:W-:Y:S04]  /*90b0*/  ISETP.NE.AND P2, PT, R15, RZ, PT ;  /* 0x000000ff0f00720c */ /* 0x000fe80003f45270 */
[----:B------:R-:W-:Y:S04]  /*90c0*/  ISETP.GT.AND P2, PT, R2, RZ, !P2 ;  /* 0x000000ff0200720c */ /* 0x000fe80005744270 */
[----:B------:R-:W-:Y:S04]  /*90d0*/  ISETP.LT.OR P2, PT, R3, 0x1, P2 ;  /* 0x000000010300780c */ /* 0x000fe80001741670 */
[----:B------:R-:W-:Y:S02]  /*90e0*/  FSEL R17, R210, -INF , !P2 ;  /* 0xff800000d2117808 */ /* 0x000fe40005000000 */
[----:B------:R-:W-:Y:S01]  /*90f0*/  ISETP.GT.AND P2, PT, R2, 0x29, !P0 ;  /* 0x000000290200780c */ /* 0x000fe20004744270 */
[--C-:B-1----:R-:W-:Y:S03]  /*9100*/  IMAD.IADD R2, R7, 0x1, R4.reuse ;  /* 0x0000000107027824 */ /* 0x102fe600078e0204 */
[----:B------:R-:W-:Y:S01]  /*9110*/  ISETP.LT.OR P2, PT, R3, 0x2a, P2 ;  /* 0x0000002a0300780c */ /* 0x000fe20001741670 */
[----:B------:R-:W-:Y:S03]  /*9120*/  IMAD.IADD R3, R6, 0x1, R4 ;  /* 0x0000000106037824 */ /* 0x000fe600078e0204 */
[----:B---3--:R-:W-:Y:S02]  /*9130*/  FSEL R246, R19, -INF , !P2 ;  /* 0xff80000013f67808 */ /* 0x008fe40005000000 */
        /* <DEDUP_REMOVED lines=17> */
.L_x_480:
[----:B------:R-:W-:Y:S04]  /*9250*/  MOV R16, c[0x0][0x32c] ;  /* 0x0000cb0000107a02 */ /* 0x000fe80000000f00 */
[----:B------:R-:W-:Y:S11]  /*9260*/  ISETP.NE.AND P2, PT, R16, 0x1, PT ;  /* 0x000000011000780c */ /* 0x000ff60003f45270 */
[----:B------:R-:W-:Y:S02]  /*9270*/  @!UPT UIADD3 URZ, URZ, URZ, URZ ;  /* 0x0000003f3f3ff290 */ /* 0x000fe4000fffe03f */
[----:B------:R-:W-:Y:S05]  /*9280*/  @P2 IMAD.HI.U32 R16, R4, c[0x0][0x330], RZ ;  /* 0x0000cc0004102a27 */ /* 0x000fea00078e00ff */
[----:B------:R-:W-:Y:S02]  /*9290*/  @P2 SHF.R.U32.HI R4, RZ, c[0x0][0x334], R16 ;  /* 0x0000cd00ff042a19 */ /* 0x000fe40000011610 */
.L_x_481:
[----:B------:R-:W-:Y:S05]  /*92a0*/  BSYNC B0 ;  /* 0x0000000000007941 */ /* 0x000fea0003800000 */
.L_x_479:
[----:B------:R-:W-:Y:S04]  /*92b0*/  IMAD.IADD R16, R0, 0x1, -R36 ;  /* 0x0000000100107824 */ /* 0x000fe800078e0a24 */
[----:B------:R-:W-:Y:S05]  /*92c0*/  IMAD R4, R4, c[0x0][0x32c], R16 ;  /* 0x0000cb0004047a24 */ /* 0x000fea00078e0210 */
[----:B------:R-:W-:Y:S02]  /*92d0*/  IADD3 R16, R4, c[0x0][0x32c], RZ ;  /* 0x0000cb0004107a10 */ /* 0x000fe40007ffe0ff */
[----:B------:R-:W-:Y:S02]  /*92e0*/  IMNMX R2, R2, R4, !PT ;  /* 0x0000000402027217 */ /* 0x000fe40007800200 */
[----:B------:R-:W-:Y:S02]  /*92f0*/  IMNMX R3, R3, R16, PT ;  /* 0x0000001003037217 */ /* 0x000fe40003800200 */
.L_x_478:
[----:B------:R-:W-:Y:S01]  /*9300*/  ISETP.NE.AND P2, PT, R14, RZ, PT ;  /* 0x000000ff0e00720c */ /* 0x000fe20003f45270 */
[----:B------:R-:W1:Y:S03]  /*9310*/  SHFL.IDX PT, R4, R5, 0x3, 0x1c1f ;  /* 0x007c1f0005047f89 */ /* 0x000e6600000e0000 */
[C---:B------:R-:W-:Y:S04]  /*9320*/  ISETP.GT.AND P2, PT, R2.reuse, 0x1, !P2 ;  /* 0x000000010200780c */ /* 0x040fe80005744270 */
[----:B------:R-:W-:Y:S04]  /*9330*/  ISETP.LT.OR P2, PT, R3, 0x2, P2 ;  /* 0x000000020300780c */ /* 0x000fe80001741670 */
[----:B------:R-:W-:Y:S02]  /*9340*/  FSEL R20, R211, -INF , !P2 ;  /* 0xff800000d3147808 */ /* 0x000fe40005000000 */
[----:B------:R-:W-:Y:S04]  /*9350*/  ISETP.NE.AND P2, PT, R13, RZ, PT ;  /* 0x000000ff0d00720c */ /* 0x000fe80003f45270 */
        /* <DEDUP_REMOVED lines=29> */
[C---:B------:R-:W-:Y:S04]  /*9530*/  ISETP.GT.AND P2, PT, R2.reuse, 0x28, !P5 ;  /* 0x000000280200780c */ /* 0x040fe80006f44270 */
[----:B------:R-:W-:Y:S04]  /*9540*/  ISETP.LT.OR P2, PT, R3, 0x29, P2 ;  /* 0x000000290300780c */ /* 0x000fe80001741670 */
[----:B------:R-:W-:Y:S02]  /*9550*/  FSEL R245, R29, -INF , !P2 ;  /* 0xff8000001df57808 */ /* 0x000fe40005000000 */
[----:B------:R-:W-:Y:S04]  /*9560*/  ISETP.NE.AND P2, PT, R15, RZ, PT ;  /* 0x000000ff0f00720c */ /* 0x000fe80003f45270 */
[C---:B------:R-:W-:Y:S04]  /*9570*/  ISETP.GT.AND P2, PT, R2.reuse, RZ, !P2 ;  /* 0x000000ff0200720c */ /* 0x040fe80005744270 */
[----:B------:R-:W-:Y:S04]  /*9580*/  ISETP.LT.OR P2, PT, R3, 0x1, P2 ;  /* 0x000000010300780c */ /* 0x000fe80001741670 */
[----:B------:R-:W-:Y:S02]  /*9590*/  FSEL R16, R215, -INF , !P2 ;  /* 0xff800000d7107808 */ /* 0x000fe40005000000 */
        /* <DEDUP_REMOVED lines=22> */
.L_x_484:
[----:B------:R-:W-:Y:S04]  /*9700*/  MOV R5, c[0x0][0x32c] ;  /* 0x0000cb0000057a02 */ /* 0x000fe80000000f00 */
[----:B------:R-:W-:Y:S11]  /*9710*/  ISETP.NE.AND P2, PT, R5, 0x1, PT ;  /* 0x000000010500780c */ /* 0x000ff60003f45270 */
[----:B------:R-:W-:Y:S02]  /*9720*/  @!UPT UIADD3 URZ, URZ, URZ, URZ ;  /* 0x0000003f3f3ff290 */ /* 0x000fe4000fffe03f */
[----:B------:R-:W-:Y:S05]  /*9730*/  @P2 IMAD.HI.U32 R5, R4, c[0x0][0x330], RZ ;  /* 0x0000cc0004052a27 */ /* 0x000fea00078e00ff */
[----:B------:R-:W-:Y:S02]  /*9740*/  @P2 SHF.R.U32.HI R4, RZ, c[0x0][0x334], R5 ;  /* 0x0000cd00ff042a19 */ /* 0x000fe40000011605 */
.L_x_485:
[----:B------:R-:W-:Y:S05]  /*9750*/  BSYNC B0 ;  /* 0x0000000000007941 */ /* 0x000fea0003800000 */
.L_x_483:
[----:B------:R-:W-:Y:S04]  /*9760*/  IMAD.IADD R0, R0, 0x1, -R36 ;  /* 0x0000000100007824 */ /* 0x000fe800078e0a24 */
[----:B------:R-:W-:Y:S05]  /*9770*/  IMAD R4, R4, c[0x0][0x32c], R0 ;  /* 0x0000cb0004047a24 */ /* 0x000fea00078e0200 */
[----:B------:R-:W-:Y:S02]  /*9780*/  IADD3 R0, R4, c[0x0][0x32c], RZ ;  /* 0x0000cb0004007a10 */ /* 0x000fe40007ffe0ff */
[----:B------:R-:W-:Y:S02]  /*9790*/  IMNMX R2, R2, R4, !PT ;  /* 0x0000000402027217 */ /* 0x000fe40007800200 */
[----:B------:R-:W-:Y:S02]  /*97a0*/  IMNMX R3, R3, R0, PT ;  /* 0x0000000003037217 */ /* 0x000fe40003800200 */
.L_x_482:
[----:B------:R-:W-:Y:S02]  /*97b0*/  FMNMX.FTZ R137, R18, R132, !PT ;  /* 0x0000008412897209 */ /* 0x000fe40007810000 */
[----:B------:R-:W-:Y:S02]  /*97c0*/  ISETP.NE.AND P2, PT, R15, RZ, PT ;  /* 0x000000ff0f00720c */ /* 0x000fe40003f45270 */
[----:B------:R-:W-:Y:S02]  /*97d0*/  FMNMX.FTZ R137, R23, R137, !PT ;  /* 0x0000008917897209 */ /* 0x000fe40007810000 */
[----:B------:R-:W-:Y:S02]  /*97e0*/  ISETP.GT.AND P2, PT, R2, RZ, !P2 ;  /* 0x000000ff0200720c */ /* 0x000fe40005744270 */
[----:B------:R-:W-:Y:S02]  /*97f0*/  FMNMX.FTZ R137, R25, R137, !PT ;  /* 0x0000008919897209 */ /* 0x000fe40007810000 */
[----:B------:R-:W-:Y:S02]  /*9800*/  ISETP.LT.OR P2, PT, R3, 0x1, P2 ;  /* 0x000000010300780c */ /* 0x000fe40001741670 */
[----:B------:R-:W-:Y:S02]  /*9810*/  FMNMX.FTZ R137, R24, R137, !PT ;  /* 0x0000008918897209 */ /* 0x000fe40007810000 */
[----:B------:R-:W-:Y:S02]  /*9820*/  FMNMX.FTZ R0, R17, R134, !PT ;  /* 0x0000008611007209 */ /* 0x000fe40007810000 */
[----:B------:R-:W-:Y:S02]  /*9830*/  FMNMX.FTZ R137, R196, R137, !PT ;  /* 0x00000089c4897209 */ /* 0x000fe40007810000 */
[----:B------:R-:W-:Y:S02]  /*9840*/  FSEL R5, R221, -INF , !P2 ;  /* 0xff800000dd057808 */ /* 0x000fe40005000000 */
[----:B------:R-:W-:Y:S02]  /*9850*/  FMNMX.FTZ R137, R198, R137, !PT ;  /* 0x00000089c6897209 */ /* 0x000fe40007810000 */
[----:B------:R-:W-:Y:S02]  /*9860*/  ISETP.NE.AND P2, PT, R14, RZ, PT ;  /* 0x000000ff0e00720c */ /* 0x000fe40003f45270 */
[----:B------:R-:W-:Y:S02]  /*9870*/  FMNMX.FTZ R137, R201, R137, !PT ;  /* 0x00000089c9897209 */ /* 0x000fe40007810000 */
[----:B------:R-:W-:Y:S02]  /*9880*/  FMNMX.FTZ R0, R21, R0, !PT ;  /* 0x0000000015007209 */ /* 0x000fe40007810000 */
[----:B------:R-:W-:Y:S02]  /*9890*/  FMNMX.FTZ R137, R204, R137, !PT ;  /* 0x00000089cc897209 */ /* 0x000fe40007810000 */
[----:B------:R-:W-:Y:S02]  /*98a0*/  ISETP.GT.AND P2, PT, R2, 0x1, !P2 ;  /* 0x000000010200780c */ /* 0x000fe40005744270 */
[----:B------:R-:W-:Y:S02]  /*98b0*/  FMNMX.FTZ R137, R218, R137, !PT ;  /* 0x00000089da897209 */ /* 0x000fe40007810000 */
[----:B------:R-:W-:Y:S02]  /*98c0*/  FMNMX.FTZ R0, R22, R0, !PT ;  /* 0x0000000016007209 */ /* 0x000fe40007810000 */
[----:B------:R-:W-:Y:S02]  /*98d0*/  FMNMX.FTZ R137, R222, R137, !PT ;  /* 0x00000089de897209 */ /* 0x000fe40007810000 */
[----:B------:R-:W-:Y:S02]  /*98e0*/  ISETP.LT.OR P2, PT, R3, 0x2, P2 ;  /* 0x000000020300780c */ /* 0x000fe40001741670 */
[----:B------:R-:W-:Y:S02]  /*98f0*/  FMNMX.FTZ R0, R27, R0, !PT ;  /* 0x000000001b007209 */ /* 0x000fe40007810000 */
[----:B------:R-:W-:Y:S02]  /*9900*/  FSEL R7, R220, -INF , !P2 ;  /* 0xff800000dc077808 */ /* 0x000fe40005000000 */
[----:B------:R-:W-:Y:S02]  /*9910*/  ISETP.NE.AND P2, PT, R13, RZ, PT ;  /* 0x000000ff0d00720c */ /* 0x000fe40003f45270 */
[----:B------:R-:W-:Y:S02]  /*9920*/  FMNMX.FTZ R137, R247, R137, !PT ;  /* 0x00000089f7897209 */ /* 0x000fe40007810000 */
[----:B------:R-:W-:Y:S02]  /*9930*/  FMNMX.FTZ R0, R197, R0, !PT ;  /* 0x00000000c5007209 */ /* 0x000fe40007810000 */
[----:B------:R-:W-:Y:S02]  /*9940*/  ISETP.GT.AND P2, PT, R2, 0x8, !P2 ;  /* 0x000000080200780c */ /* 0x000fe40005744270 */
[----:B------:R-:W-:Y:S02]  /*9950*/  FMNMX.FTZ R137, R248, R137, !PT ;  /* 0x00000089f8897209 */ /* 0x000fe40007810000 */
[----:B------:R-:W-:Y:S02]  /*9960*/  FMNMX.FTZ R0, R199, R0, !PT ;  /* 0x00000000c7007209 */ /* 0x000fe40007810000 */
[----:B------:R-:W-:Y:S01]  /*9970*/  ISETP.LT.OR P2, PT, R3, 0x9, P2 ;  /* 0x000000090300780c */ /* 0x000fe20001741670 */
[----:B------:R-:W1:Y:S01]  /*9980*/  SHFL.BFLY PT, R6, R137, 0x2, 0x1f ;  /* 0x0c401f0089067f89 */ /* 0x000e6200000e0000 */
[----:B------:R-:W-:Y:S02]  /*9990*/  FMNMX.FTZ R0, R202, R0, !PT ;  /* 0x00000000ca007209 */ /* 0x000fe40007810000 */
[----:B------:R-:W-:Y:S02]  /*99a0*/  FSEL R13, R214, -INF , !P2 ;  /* 0xff800000d60d7808 */ /* 0x000fe40005000000 */
[----:B------:R-:W-:Y:S02]  /*99b0*/  ISETP.NE.AND P2, PT, R12, RZ, PT ;  /* 0x000000ff0c00720c */ /* 0x000fe40003f45270 */
[----:B------:R-:W-:Y:S02]  /*99c0*/  FMNMX.FTZ R0, R205, R0, !PT ;  /* 0x00000000cd007209 */ /* 0x000fe40007810000 */
[----:B------:R-:W-:Y:S02]  /*99d0*/  ISETP.GT.AND P2, PT, R2, 0x9, !P2 ;  /* 0x000000090200780c */ /* 0x000fe40005744270 */
[----:B------:R-:W-:Y:S02]  /*99e0*/  FMNMX.FTZ R0, R216, R0, !PT ;  /* 0x00000000d8007209 */ /* 0x000fe40007810000 */
[----:B------:R-:W-:Y:S02]  /*99f0*/  ISETP.LT.OR P2, PT, R3, 0xa, P2 ;  /* 0x0000000a0300780c */ /* 0x000fe40001741670 */
[----:B------:R-:W-:Y:S02]  /*9a00*/  FMNMX.FTZ R0, R217, R0, !PT ;  /* 0x00000000d9007209 */ /* 0x000fe40007810000 */
[----:B------:R-:W-:Y:S02]  /*9a10*/  FSEL R12, R213, -INF , !P2 ;  /* 0xff800000d50c7808 */ /* 0x000fe40005000000 */
[----:B------:R-:W-:Y:S02]  /*9a20*/  ISETP.NE.AND P2, PT, R11, RZ, PT ;  /* 0x000000ff0b00720c */ /* 0x000fe40003f45270 */
[----:B------:R-:W-:Y:S02]  /*9a30*/  FMNMX.FTZ R0, R244, R0, !PT ;  /* 0x00000000f4007209 */ /* 0x000fe40007810000 */
[----:B------:R-:W-:Y:S02]  /*9a40*/  ISETP.GT.AND P2, PT, R2, 0x10, !P2 ;  /* 0x000000100200780c */ /* 0x000fe40005744270 */
[----:B------:R-:W-:Y:S02]  /*9a50*/  FMNMX.FTZ R0, R246, R0, !PT ;  /* 0x00000000f6007209 */ /* 0x000fe40007810000 */
[----:B------:R-:W-:Y:S02]  /*9a60*/  ISETP.LT.OR P2, PT, R3, 0x11, P2 ;  /* 0x000000110300780c */ /* 0x000fe40001741670 */
[----:B-1----:R-:W-:Y:S02]  /*9a70*/  FMNMX.FTZ R137, R137, R6, !PT ;  /* 0x0000000689897209 */ /* 0x002fe40007810000 */
[----:B------:R-:W1:Y:S01]  /*9a80*/  SHFL.BFLY PT, R6, R0, 0x2, 0x1f ;  /* 0x0c401f0000067f89 */ /* 0x000e6200000e0000 */
        /* <DEDUP_REMOVED lines=14> */
[----:B------:R-:W-:Y:S02]  /*9b70*/  FMNMX.FTZ R4, R200, R4, !PT ;  /* 0x00000004c8047209 */ /* 0x000fe40007810000 */
[----:B------:R-:W-:Y:S01]  /*9b80*/  FSEL R211, R143, -INF , !P2 ;  /* 0xff8000008fd37808 */ /* 0x000fe20005000000 */
[----:B------:R-:W1:Y:S01]  /*9b90*/  SHFL.BFLY PT, R136, R0, 0x1, 0x1f ;  /* 0x0c201f0000887f89 */ /* 0x000e6200000e0000 */
[----:B------:R-:W-:Y:S02]  /*9ba0*/  ISETP.NE.AND P2, PT, R8, RZ, PT ;  /* 0x000000ff0800720c */ /* 0x000fe40003f45270 */
[----:B------:R-:W-:Y:S02]  /*9bb0*/  FMNMX.FTZ R4, R209, R4, !PT ;  /* 0x00000004d1047209 */ /* 0x000fe40007810000 */
[----:B------:R-:W-:Y:S02]  /*9bc0*/  FMNMX.FTZ R6, R5, R139, !PT ;  /* 0x0000008b05067209 */ /* 0x000fe40007810000 */
[----:B------:R-:W-:Y:S01]  /*9bd0*/  FMNMX.FTZ R4, R210, R4, !PT ;  /* 0x00000004d2047209 */ /* 0x000fe20007810000 */
[----:B------:R-:W2:Y:S01]  /*9be0*/  SHFL.BFLY PT, R8, R137, 0x1, 0x1f ;  /* 0x0c201f0089087f89 */ /* 0x000ea200000e0000 */
[----:B------:R-:W-:Y:S02]  /*9bf0*/  FMNMX.FTZ R6, R7, R6, !PT ;  /* 0x0000000607067209 */ /* 0x000fe40007810000 */
[----:B------:R-:W-:Y:S02]  /*9c00*/  FMNMX.FTZ R4, R219, R4, !PT ;  /* 0x00000004db047209 */ /* 0x000fe40007810000 */
[----:B------:R-:W-:Y:S02]  /*9c10*/  FMNMX.FTZ R6, R13, R6, !PT ;  /* 0x000000060d067209 */ /* 0x000fe40007810000 */
[----:B------:R-:W-:Y:S02]  /*9c20*/  FMNMX.FTZ R4, R223, R4, !PT ;  /* 0x00000004df047209 */ /* 0x000fe40007810000 */
[----:B------:R-:W-:Y:S02]  /*9c30*/  ISETP.GT.AND P2, PT, R2, 0x19, !P2 ;  /* 0x000000190200780c */ /* 0x000fe40005744270 */
[----:B------:R-:W-:Y:S02]  /*9c40*/  FMNMX.FTZ R4, R245, R4, !PT ;  /* 0x00000004f5047209 */ /* 0x000fe40007810000 */
[----:B------:R-:W-:Y:S02]  /*9c50*/  ISETP.LT.OR P2, PT, R3, 0x1a, P2 ;  /* 0x0000001a0300780c */ /* 0x000fe40001741670 */
[----:B------:R-:W-:Y:S02]  /*9c60*/  FMNMX.FTZ R4, R215, R4, !PT ;  /* 0x00000004d7047209 */ /* 0x000fe40007810000 */
[----:B-1----:R-:W-:Y:S02]  /*9c70*/  FMNMX.FTZ R136, R0, R136, !PT ;  /* 0x0000008800887209 */ /* 0x002fe40007810000 */
[----:B------:R-:W-:Y:S02]  /*9c80*/  FMNMX.FTZ R0, R12, R6, !PT ;  /* 0x000000060c007209 */ /* 0x000fe40007810000 */
[----:B------:R-:W-:Y:S01]  /*9c90*/  ISETP.GT.AND P1, PT, R2, 0x20, !P1 ;  /* 0x000000200200780c */ /* 0x000fe20004f24270 */
[----:B------:R-:W-:Y:S01]  /*9ca0*/  FMUL.FTZ R142, R136, c[0x0][0x2d0] ;  /* 0x0000b400888e7a20 */ /* 0x000fe20000410000 */
[----:B------:R-:W-:Y:S02]  /*9cb0*/  FMNMX.FTZ R0, R207, R0, !PT ;  /* 0x00000000cf007209 */ /* 0x000fe40007810000 */
[----:B--2---:R-:W-:Y:S02]  /*9cc0*/  FMNMX.FTZ R137, R137, R8, !PT ;  /* 0x0000000889897209 */ /* 0x004fe40007810000 */
[----:B------:R-:W1:Y:S01]  /*9cd0*/  SHFL.BFLY PT, R8, R4, 0x2, 0x1f ;  /* 0x0c401f0004087f89 */ /* 0x000e6200000e0000 */
[----:B------:R-:W-:Y:S02]  /*9ce0*/  FMNMX.FTZ R0, R208, R0, !PT ;  /* 0x00000000d0007209 */ /* 0x000fe40007810000 */
[----:B------:R-:W-:Y:S01]  /*9cf0*/  FSEL R206, R212, -INF , !P2 ;  /* 0xff800000d4ce7808 */ /* 0x000fe20005000000 */
[----:B------:R-:W-:Y:S01]  /*9d00*/  FMUL.FTZ R141, R137, c[0x0][0x2d0] ;  /* 0x0000b400898d7a20 */ /* 0x000fe20000410000 */
[----:B------:R-:W-:Y:S02]  /*9d10*/  ISETP.GT.AND P6, PT, R2, 0x21, !P6 ;  /* 0x000000210200780c */ /* 0x000fe400077c4270 */
[----:B------:R-:W-:Y:S02]  /*9d20*/  FMNMX.FTZ R0, R211, R0, !PT ;  /* 0x00000000d3007209 */ /* 0x000fe40007810000 */
[C---:B------:R-:W-:Y:S02]  /*9d30*/  ISETP.LT.OR P1, PT, R3.reuse, 0x21, P1 ;  /* 0x000000210300780c */ /* 0x040fe40000f21670 */
[----:B------:R-:W-:Y:S02]  /*9d40*/  ISETP.LT.OR P6, PT, R3, 0x22, P6 ;  /* 0x000000220300780c */ /* 0x000fe400037c1670 */
[----:B------:R-:W-:Y:S02]  /*9d50*/  FSEL R214, R42, -INF , !P1 ;  /* 0xff8000002ad67808 */ /* 0x000fe40004800000 */
[----:B------:R-:W-:Y:S02]  /*9d60*/  FMNMX.FTZ R0, R206, R0, !PT ;  /* 0x00000000ce007209 */ /* 0x000fe40007810000 */
[----:B------:R-:W-:Y:S02]  /*9d70*/  ISETP.GT.AND P5, PT, R2, 0x28, !P5 ;  /* 0x000000280200780c */ /* 0x000fe40006fa4270 */
[----:B------:R-:W-:Y:S02]  /*9d80*/  FSEL R212, R43, -INF , !P6 ;  /* 0xff8000002bd47808 */ /* 0x000fe40007000000 */
[----:B------:R-:W-:Y:S02]  /*9d90*/  FMNMX.FTZ R0, R214, R0, !PT ;  /* 0x00000000d6007209 */ /* 0x000fe40007810000 */
[C---:B------:R-:W-:Y:S02]  /*9da0*/  ISETP.LT.OR P5, PT, R3.reuse, 0x29, P5 ;  /* 0x000000290300780c */ /* 0x040fe40002fa1670 */
[----:B------:R-:W-:Y:S02]  /*9db0*/  ISETP.GT.AND P0, PT, R2, 0x29, !P0 ;  /* 0x000000290200780c */ /* 0x000fe40004704270 */
[----:B------:R-:W-:Y:S02]  /*9dc0*/  FMNMX.FTZ R0, R212, R0, !PT ;  /* 0x00000000d4007209 */ /* 0x000fe40007810000 */
[----:B-1----:R-:W-:Y:S02]  /*9dd0*/  FMNMX.FTZ R4, R4, R8, !PT ;  /* 0x0000000804047209 */ /* 0x002fe40007810000 */
[----:B------:R-:W-:Y:S02]  /*9de0*/  FSETP.NEU.FTZ.AND P1, PT, R136, -INF , PT ;  /* 0xff8000008800780b */ /* 0x000fe40003f3d000 */
[----:B------:R-:W-:Y:S01]  /*9df0*/  FSEL R213, R46, -INF , !P5 ;  /* 0xff8000002ed57808 */ /* 0x000fe20006800000 */
[----:B------:R-:W1:Y:S01]  /*9e00*/  SHFL.BFLY PT, R135, R4, 0x1, 0x1f ;  /* 0x0c201f0004877f89 */ /* 0x000e6200000e0000 */
[----:B------:R-:W-:Y:S02]  /*9e10*/  ISETP.LT.OR P0, PT, R3, 0x2a, P0 ;  /* 0x0000002a0300780c */ /* 0x000fe40000701670 */
[----:B------:R-:W-:Y:S02]  /*9e20*/  FSEL R142, R142, RZ, P1 ;  /* 0x000000ff8e8e7208 */ /* 0x000fe40000800000 */
[----:B------:R-:W-:Y:S02]  /*9e30*/  FSEL R140, R47, -INF , !P0 ;  /* 0xff8000002f8c7808 */ /* 0x000fe40004000000 */
[----:B------:R-:W-:Y:S01]  /*9e40*/  FMNMX.FTZ R0, R213, R0, !PT ;  /* 0x00000000d5007209 */ /* 0x000fe20007810000 */
[--C-:B------:R-:W-:Y:S01]  /*9e50*/  FFMA.FTZ R3, R27, c[0x0][0x2d0], -R142.reuse ;  /* 0x0000b4001b037a23 */ /* 0x100fe2000001088e */
[----:B------:R-:W-:Y:S01]  /*9e60*/  FSETP.NEU.FTZ.AND P2, PT, R137, -INF , PT ;  /* 0xff8000008900780b */ /* 0x000fe20003f5d000 */
[--C-:B------:R-:W-:Y:S01]  /*9e70*/  FFMA.FTZ R22, R22, c[0x0][0x2d0], -R142.reuse ;  /* 0x0000b40016167a23 */ /* 0x100fe2000001088e */
[----:B------:R-:W-:Y:S01]  /*9e80*/  FMNMX.FTZ R0, R140, R0, !PT ;  /* 0x000000008c007209 */ /* 0x000fe20007810000 */
[----:B------:R2:W-:Y:S01]  /*9e90*/  MUFU.EX2 R49, R3 ;  /* 0x0000000300317308 */ /* 0x0005e20000000800 */
[----:B------:R-:W-:Y:S01]  /*9ea0*/  FSEL R141, R141, RZ, P2 ;  /* 0x000000ff8d8d7208 */ /* 0x000fe20001000000 */
[--C-:B------:R-:W-:Y:S02]  /*9eb0*/  FFMA.FTZ R17, R17, c[0x0][0x2d0], -R142.reuse ;  /* 0x0000b40011117a23 */ /* 0x100fe4000001088e */
[----:B------:R-:W2:Y:S01]  /*9ec0*/  SHFL.BFLY PT, R2, R0, 0x2, 0x1f ;  /* 0x0c401f0000027f89 */ /* 0x000ea200000e0000 */
[----:B------:R-:W-:Y:S02]  /*9ed0*/  FFMA.FTZ R21, R21, c[0x0][0x2d0], -R142 ;  /* 0x0000b40015157a23 */ /* 0x000fe4000001088e */
[--C-:B------:R-:W-:Y:S02]  /*9ee0*/  FFMA.FTZ R18, R18, c[0x0][0x2d0], -R141.reuse ;  /* 0x0000b40012127a23 */ /* 0x100fe4000001088d */
[--C-:B------:R-:W-:Y:S01]  /*9ef0*/  FFMA.FTZ R24, R24, c[0x0][0x2d0], -R141.reuse ;  /* 0x0000b40018187a23 */ /* 0x100fe2000001088d */
[----:B------:R-:W3:Y:S01]  /*9f00*/  MUFU.EX2 R29, R22 ;  /* 0x00000016001d7308 */ /* 0x000ee20000000800 */
[--C-:B------:R-:W-:Y:S01]  /*9f10*/  FFMA.FTZ R25, R25, c[0x0][0x2d0], -R141.reuse ;  /* 0x0000b40019197a23 */ /* 0x100fe2000001088d */
[----:B-1----:R-:W-:Y:S01]  /*9f20*/  FMNMX.FTZ R135, R4, R135, !PT ;  /* 0x0000008704877209 */ /* 0x002fe20007810000 */
[----:B------:R-:W-:Y:S03]  /*9f30*/  FFMA.FTZ R23, R23, c[0x0][0x2d0], -R141 ;  /* 0x0000b40017177a23 */ /* 0x000fe6000001088d */
[C---:B------:R-:W-:Y:S01]  /*9f40*/  FSETP.NEU.FTZ.AND P0, PT, R135.reuse, -INF , PT ;  /* 0xff8000008700780b */ /* 0x040fe20003f1d000 */
[----:B------:R-:W-:Y:S03]  /*9f50*/  FMUL.FTZ R143, R135, c[0x0][0x2d0] ;  /* 0x0000b400878f7a20 */ /* 0x000fe60000410000 */
[----:B------:R-:W-:Y:S02]  /*9f60*/  MUFU.EX2 R33, R18 ;  /* 0x0000001200217308 */ /* 0x000fe40000000800 */
[----:B------:R-:W-:Y:S05]  /*9f70*/  FSEL R143, R143, RZ, P0 ;  /* 0x000000ff8f8f7208 */ /* 0x000fea0000000000 */
[--C-:B------:R-:W-:Y:S01]  /*9f80*/  FFMA.FTZ R19, R19, c[0x0][0x2d0], -R143.reuse ;  /* 0x0000b40013137a23 */ /* 0x100fe2000001088f */
[----:B--2---:R-:W-:Y:S01]  /*9f90*/  FMNMX.FTZ R3, R0, R2, !PT ;  /* 0x0000000200037209 */ /* 0x004fe20007810000 */
[--C-:B------:R-:W-:Y:S01]  /*9fa0*/  FFMA.FTZ R2, R26, c[0x0][0x2d0], -R143.reuse ;  /* 0x0000b4001a027a23 */ /* 0x100fe2000001088f */
[----:B------:R-:W-:Y:S01]  /*9fb0*/  FSEL R0, R137, RZ, P2 ;  /* 0x000000ff89007208 */ /* 0x000fe20001000000 */
[----:B------:R-:W-:Y:S01]  /*9fc0*/  MUFU.EX2 R28, R19 ;  /* 0x00000013001c7308 */ /* 0x000fe20000000800 */
[--C-:B------:R-:W-:Y:S01]  /*9fd0*/  FFMA.FTZ R20, R20, c[0x0][0x2d0], -R143.reuse ;  /* 0x0000b40014147a23 */ /* 0x100fe2000001088f */
[----:B------:R-:W1:Y:S01]  /*9fe0*/  SHFL.BFLY PT, R4, R3, 0x1, 0x1f ;  /* 0x0c201f0003047f89 */ /* 0x000e6200000e0000 */
[----:B---3--:R-:W-:Y:S01]  /*9ff0*/  F2FP.PACK_AB R195, R49, R29 ;  /* 0x0000001d31c3723e */ /* 0x008fe200000000ff */
[----:B------:R-:W-:Y:S02]  /*a000*/  FADD.FTZ R0, -R0, R132 ;  /* 0x0000008400007221 */ /* 0x000fe40000010100 */
[----:B------:R-:W-:Y:S02]  /*a010*/  FFMA.FTZ R16, R16, c[0x0][0x2d0], -R143 ;  /* 0x0000b40010107a23 */ /* 0x000fe4000001088f */
[----:B------:R-:W-:Y:S02]  /*a020*/  FMUL.FTZ R0, R0, c[0x0][0x2d0] ;  /* 0x0000b40000007a20 */ /* 0x000fe40000410000 */
[----:B------:R2:W-:Y:S10]  /*a030*/  MUFU.EX2 R40, R2 ;  /* 0x0000000200287308 */ /* 0x0005f40000000800 */
[----:B------:R3:W4:Y:S01]  /*a040*/  MUFU.EX2 R133, R0 ;  /* 0x0000000000857308 */ /* 0x0007220000000800 */
[----:B-1----:R-:W-:Y:S09]  /*a050*/  FMNMX.FTZ R3, R3, R4, !PT ;  /* 0x0000000403037209 */ /* 0x002ff20007810000 */
[----:B------:R-:W-:Y:S01]  /*a060*/  MUFU.EX2 R36, R24 ;  /* 0x0000001800247308 */ /* 0x000fe20000000800 */
[----:B--2---:R-:W-:Y:S05]  /*a070*/  FSEL R2, R136, RZ, P1 ;  /* 0x000000ff88027208 */ /* 0x004fea0000800000 */
[----:B------:R-:W-:Y:S04]  /*a080*/  FADD.FTZ R2, -R2, R134 ;  /* 0x0000008602027221 */ /* 0x000fe80000010100 */
[----:B------:R-:W-:Y:S01]  /*a090*/  MUFU.EX2 R30, R25 ;  /* 0x00000019001e7308 */ /* 0x000fe20000000800 */
[----:B------:R-:W-:Y:S02]  /*a0a0*/  FMUL.FTZ R134, R3, c[0x0][0x2d0] ;  /* 0x0000b40003867a20 */ /* 0x000fe40000410000 */
[----:B------:R-:W-:Y:S01]  /*a0b0*/  FMUL.FTZ R2, R2, c[0x0][0x2d0] ;  /* 0x0000b40002027a20 */ /* 0x000fe20000410000 */
[----:B---3--:R-:W-:Y:S01]  /*a0c0*/  FSEL R0, R135, RZ, P0 ;  /* 0x000000ff87007208 */ /* 0x008fe20000000000 */
[----:B----4-:R-:W-:Y:S01]  /*a0d0*/  FMUL.FTZ R52, R133, R52 ;  /* 0x0000003485347220 */ /* 0x010fe20000410000 */
[----:B------:R-:W-:Y:S01]  /*a0e0*/  FSETP.NEU.FTZ.AND P0, PT, R3, -INF , PT ;  /* 0xff8000000300780b */ /* 0x000fe20003f1d000 */
[----:B------:R-:W-:Y:S02]  /*a0f0*/  FMUL.FTZ R53, R133, R53 ;  /* 0x0000003585357220 */ /* 0x000fe40000410000 */
[----:B------:R-:W-:Y:S01]  /*a100*/  FADD.FTZ R0, -R0, R138 ;  /* 0x0000008a00007221 */ /* 0x000fe20000010100 */
[----:B------:R-:W1:Y:S01]  /*a110*/  MUFU.EX2 R132, R2 ;  /* 0x0000000200847308 */ /* 0x000e620000000800 */
[----:B------:R-:W-:Y:S01]  /*a120*/  FSEL R134, R134, RZ, P0 ;  /* 0x000000ff86867208 */ /* 0x000fe20000000000 */
[----:B------:R-:W-:Y:S02]  /*a130*/  FFMA.FTZ R138, R196, c[0x0][0x2d0], -R141 ;  /* 0x0000b400c48a7a23 */ /* 0x000fe4000001088d */
[----:B------:R-:W-:Y:S02]  /*a140*/  FMUL.FTZ R0, R0, c[0x0][0x2d0] ;  /* 0x0000b40000007a20 */ /* 0x000fe40000410000 */
[--C-:B------:R-:W-:Y:S02]  /*a150*/  FFMA.FTZ R4, R12, c[0x0][0x2d0], -R134.reuse ;  /* 0x0000b4000c047a23 */ /* 0x100fe40000010886 */
[--C-:B------:R-:W-:Y:S02]  /*a160*/  FFMA.FTZ R5, R5, c[0x0][0x2d0], -R134.reuse ;  /* 0x0000b40005057a23 */ /* 0x100fe40000010886 */
[----:B------:R2:W3:Y:S01]  /*a170*/  MUFU.EX2 R2, R0 ;  /* 0x0000000000027308 */ /* 0x0004e20000000800 */
[C---:B------:R-:W-:Y:S02]  /*a180*/  FMUL.FTZ R64, R133.reuse, R64 ;  /* 0x0000004085407220 */ /* 0x040fe40000410000 */
[C---:B------:R-:W-:Y:S02]  /*a190*/  FMUL.FTZ R65, R133.reuse, R65 ;  /* 0x0000004185417220 */ /* 0x040fe40000410000 */
[C---:B------:R-:W-:Y:S02]  /*a1a0*/  FMUL.FTZ R68, R133.reuse, R68 ;  /* 0x0000004485447220 */ /* 0x040fe40000410000 */
[C---:B------:R-:W-:Y:S02]  /*a1b0*/  FMUL.FTZ R69, R133.reuse, R69 ;  /* 0x0000004585457220 */ /* 0x040fe40000410000 */
[C---:B------:R-:W-:Y:S01]  /*a1c0*/  FMUL.FTZ R80, R133.reuse, R80 ;  /* 0x0000005085507220 */ /* 0x040fe20000410000 */
[----:B------:R-:W4:Y:S01]  /*a1d0*/  MUFU.EX2 R45, R4 ;  /* 0x00000004002d7308 */ /* 0x000f220000000800 */
[C---:B------:R-:W-:Y:S02]  /*a1e0*/  FMUL.FTZ R81, R133.reuse, R81 ;  /* 0x0000005185517220 */ /* 0x040fe40000410000 */
[----:B------:R-:W-:Y:S02]  /*a1f0*/  FMUL.FTZ R84, R133, R84 ;  /* 0x0000005485547220 */ /* 0x000fe40000410000 */
[C---:B-1----:R-:W-:Y:S02]  /*a200*/  FMUL.FTZ R19, R132.reuse, R159 ;  /* 0x0000009f84137220 */ /* 0x042fe40000410000 */
[C---:B------:R-:W-:Y:S02]  /*a210*/  FMUL.FTZ R18, R132.reuse, R158 ;  /* 0x0000009e84127220 */ /* 0x040fe40000410000 */
[----:B------:R-:W-:Y:S01]  /*a220*/  FMUL.FTZ R6, R132, R146 ;  /* 0x0000009284067220 */ /* 0x000fe20000410000 */
[----:B------:R-:W-:Y:S01]  /*a230*/  F2FP.PACK_AB R146, R40, R28 ;  /* 0x0000001c2892723e */ /* 0x000fe200000000ff */
[----:B------:R-:W1:Y:S01]  /*a240*/  MUFU.EX2 R34, R17 ;  /* 0x0000001100227308 */ /* 0x000e620000000800 */
[C---:B------:R-:W-:Y:S02]  /*a250*/  FMUL.FTZ R51, R132.reuse, R191 ;  /* 0x000000bf84337220 */ /* 0x040fe40000410000 */
[--C-:B--2---:R-:W-:Y:S02]  /*a260*/  FFMA.FTZ R0, R7, c[0x0][0x2d0], -R134.reuse ;  /* 0x0000b40007007a23 */ /* 0x104fe40000010886 */
[----:B------:R-:W-:Y:S02]  /*a270*/  FMUL.FTZ R7, R132, R147 ;  /* 0x0000009384077220 */ /* 0x000fe40000410000 */
[C---:B---3--:R-:W-:Y:S02]  /*a280*/  FMUL.FTZ R8, R2.reuse, R148 ;  /* 0x0000009402087220 */ /* 0x048fe40000410000 */
[C---:B------:R-:W-:Y:S01]  /*a290*/  FMUL.FTZ R9, R2.reuse, R149 ;  /* 0x0000009502097220 */ /* 0x040fe20000410000 */
[----:B------:R2:W-:Y:S01]  /*a2a0*/  MUFU.EX2 R50, R0 ;  /* 0x0000000000327308 */ /* 0x0005e20000000800 */
[C---:B------:R-:W-:Y:S01]  /*a2b0*/  FMUL.FTZ R12, R2.reuse, R152 ;  /* 0x00000098020c7220 */ /* 0x040fe20000410000 */
[----:B----4-:R-:W-:Y:S01]  /*a2c0*/  MOV R159, R45 ;  /* 0x0000002d009f7202 */ /* 0x010fe20000000f00 */
[C---:B------:R-:W-:Y:S02]  /*a2d0*/  FMUL.FTZ R4, R133.reuse, R144 ;  /* 0x0000009085047220 */ /* 0x040fe40000410000 */
[C---:B------:R-:W-:Y:S02]  /*a2e0*/  FMUL.FTZ R24, R2.reuse, R164 ;  /* 0x000000a402187220 */ /* 0x040fe40000410000 */
[----:B------:R-:W-:Y:S01]  /*a2f0*/  FMUL.FTZ R25, R2, R165 ;  /* 0x000000a502197220 */ /* 0x000fe20000410000 */
[----:B------:R-:W-:Y:S02]  /*a300*/  MOV R165, R33 ;  /* 0x0000002100a57202 */ /* 0x000fe40000000f00 */
[----:B------:R-:W3:Y:S01]  /*a310*/  MUFU.EX2 R31, R21 ;  /* 0x00000015001f7308 */ /* 0x000ee20000000800 */
[C---:B------:R-:W-:Y:S02]  /*a320*/  FMUL.FTZ R54, R132.reuse, R54 ;  /* 0x0000003684367220 */ /* 0x040fe40000410000 */
[----:B------:R-:W-:Y:S01]  /*a330*/  FMUL.FTZ R55, R132, R55 ;  /* 0x0000003784377220 */ /* 0x000fe20000410000 */
[----:B-1----:R-:W-:Y:S01]  /*a340*/  MOV R164, R34 ;  /* 0x0000002200a47202 */ /* 0x002fe20000000f00 */
[C---:B------:R-:W-:Y:S01]  /*a350*/  FMUL.FTZ R17, R133.reuse, R157 ;  /* 0x0000009d85117220 */ /* 0x040fe20000410000 */
[----:B------:R-:W-:Y:S01]  /*a360*/  MOV R157, R49 ;  /* 0x00000031009d7202 */ /* 0x000fe20000000f00 */
[----:B------:R-:W-:Y:S02]  /*a370*/  FMUL.FTZ R49, R133, R189 ;  /* 0x000000bd85317220 */ /* 0x000fe40000410000 */
[C---:B------:R-:W-:Y:S01]  /*a380*/  FMUL.FTZ R56, R2.reuse, R56 ;  /* 0x0000003802387220 */ /* 0x040fe20000410000 */
[----:B------:R-:W-:Y:S01]  /*a390*/  MUFU.EX2 R32, R20 ;  /* 0x0000001400207308 */ /* 0x000fe20000000800 */
[C---:B------:R-:W-:Y:S02]  /*a3a0*/  FMUL.FTZ R57, R2.reuse, R57 ;  /* 0x0000003902397220 */ /* 0x040fe40000410000 */
[C---:B------:R-:W-:Y:S02]  /*a3b0*/  FMUL.FTZ R60, R2.reuse, R60 ;  /* 0x0000003c023c7220 */ /* 0x040fe40000410000 */
[----:B--2---:R-:W-:Y:S02]  /*a3c0*/  FFMA.FTZ R0, R13, c[0x0][0x2d0], -R134 ;  /* 0x0000b4000d007a23 */ /* 0x004fe40000010886 */
[C---:B------:R-:W-:Y:S02]  /*a3d0*/  FMUL.FTZ R13, R2.reuse, R153 ;  /* 0x00000099020d7220 */ /* 0x040fe40000410000 */
[----:B------:R-:W-:Y:S01]  /*a3e0*/  FMUL.FTZ R61, R2, R61 ;  /* 0x0000003d023d7220 */ /* 0x000fe20000410000 */
[----:B------:R1:W2:Y:S01]  /*a3f0*/  MUFU.EX2 R48, R0 ;  /* 0x0000000000307308 */ /* 0x0002a20000000800 */
[C---:B------:R-:W-:Y:S02]  /*a400*/  FMUL.FTZ R66, R132.reuse, R66 ;  /* 0x0000004284427220 */ /* 0x040fe40000410000 */
[C---:B------:R-:W-:Y:S01]  /*a410*/  FMUL.FTZ R67, R132.reuse, R67 ;  /* 0x0000004384437220 */ /* 0x040fe20000410000 */
[----:B---3--:R-:W-:Y:S01]  /*a420*/  F2FP.PACK_AB R193, R31, R34 ;  /* 0x000000221fc1723e */ /* 0x008fe200000000ff */
[C---:B------:R-:W-:Y:S02]  /*a430*/  FMUL.FTZ R34, R132.reuse, R174 ;  /* 0x000000ae84227220 */ /* 0x040fe40000410000 */
[C---:B------:R-:W-:Y:S02]  /*a440*/  FMUL.FTZ R70, R132.reuse, R70 ;  /* 0x0000004684467220 */ /* 0x040fe40000410000 */
[----:B------:R-:W-:Y:S01]  /*a450*/  FMUL.FTZ R71, R132, R71 ;  /* 0x0000004784477220 */ /* 0x000fe20000410000 */
[----:B------:R-:W3:Y:S01]  /*a460*/  MUFU.EX2 R44, R16 ;  /* 0x00000010002c7308 */ /* 0x000ee20000000800 */
[C---:B------:R-:W-:Y:S02]  /*a470*/  FMUL.FTZ R72, R2.reuse, R72 ;  /* 0x0000004802487220 */ /* 0x040fe40000410000 */
[C---:B------:R-:W-:Y:S02]  /*a480*/  FMUL.FTZ R73, R2.reuse, R73 ;  /* 0x0000004902497220 */ /* 0x040fe40000410000 */
[C---:B------:R-:W-:Y:S02]  /*a490*/  FMUL.FTZ R76, R2.reuse, R76 ;  /* 0x0000004c024c7220 */ /* 0x040fe40000410000 */
[----:B------:R-:W-:Y:S02]  /*a4a0*/  FMUL.FTZ R77, R2, R77 ;  /* 0x0000004d024d7220 */ /* 0x000fe40000410000 */
[C---:B------:R-:W-:Y:S01]  /*a4b0*/  FMUL.FTZ R82, R132.reuse, R82 ;  /* 0x0000005284527220 */ /* 0x040fe20000410000 */
[----:B------:R4:W5:Y:S01]  /*a4c0*/  MUFU.EX2 R41, R23 ;  /* 0x0000001700297308 */ /* 0x0009620000000800 */
[C---:B------:R-:W-:Y:S02]  /*a4d0*/  FMUL.FTZ R83, R132.reuse, R83 ;  /* 0x0000005384537220 */ /* 0x040fe40000410000 */
[----:B------:R-:W-:Y:S01]  /*a4e0*/  FMUL.FTZ R85, R133, R85 ;  /* 0x0000005585557220 */ /* 0x000fe20000410000 */
[----:B-1----:R-:W-:Y:S01]  /*a4f0*/  FSEL R0, R3, RZ, P0 ;  /* 0x000000ff03007208 */ /* 0x002fe20000000000 */
[----:B------:R-:W-:Y:S01]  /*a500*/  FMUL.FTZ R86, R132, R86 ;  /* 0x0000005684567220 */ /* 0x000fe20000410000 */
[-C--:B--2---:R-:W-:Y:S01]  /*a510*/  F2FP.PACK_AB R147, R45, R48.reuse ;  /* 0x000000302d93723e */ /* 0x084fe200000000ff */
[----:B------:R-:W-:Y:S01]  /*a520*/  FMUL.FTZ R45, R2, R185 ;  /* 0x000000b9022d7220 */ /* 0x000fe20000410000 */
[----:B------:R-:W-:Y:S01]  /*a530*/  MOV R158, R48 ;  /* 0x00000030009e7202 */ /* 0x000fe20000000f00 */
[----:B------:R-:W-:Y:S01]  /*a540*/  FADD.FTZ R0, -R0, R139 ;  /* 0x0000008b00007221 */ /* 0x000fe20000010100 */
[----:B------:R-:W-:Y:S01]  /*a550*/  MOV R139, R36 ;  /* 0x00000024008b7202 */ /* 0x000fe20000000f00 */
[----:B------:R-:W-:Y:S01]  /*a560*/  FMUL.FTZ R48, R133, R188 ;  /* 0x000000bc85307220 */ /* 0x000fe20000410000 */
[----:B------:R1:W2:Y:S01]  /*a570*/  MUFU.EX2 R35, R5 ;  /* 0x0000000500237308 */ /* 0x0002a20000000800 */
[----:B------:R-:W-:Y:S01]  /*a580*/  FMUL.FTZ R0, R0, c[0x0][0x2d0] ;  /* 0x0000b40000007a20 */ /* 0x000fe20000410000 */
[----:B------:R-:W-:Y:S01]  /*a590*/  F2FP.PACK_AB R194, R139, R30 ;  /* 0x0000001e8bc2723e */ /* 0x000fe200000000ff */
[----:B------:R-:W-:Y:S01]  /*a5a0*/  LDSM.16.MT88.4 R36, [R226+0x100] ;  /* 0x00010000e224783b */ /* 0x000fe20000004200 */
[----:B---3--:R-:W-:Y:S01]  /*a5b0*/  F2FP.PACK_AB R144, R32, R44 ;  /* 0x0000002c2090723e */ /* 0x008fe200000000ff */
[----:B------:R-:W-:Y:S01]  /*a5c0*/  FMUL.FTZ R16, R133, R156 ;  /* 0x0000009c85107220 */ /* 0x000fe20000410000 */
[----:B------:R-:W-:Y:S01]  /*a5d0*/  MOV R156, R50 ;  /* 0x00000032009c7202 */ /* 0x000fe20000000f00 */
[----:B------:R-:W-:Y:S01]  /*a5e0*/  FMUL.FTZ R87, R132, R87 ;  /* 0x0000005784577220 */ /* 0x000fe20000410000 */
[----:B------:R-:W-:Y:S01]  /*a5f0*/  ISETP.GT.AND P0, PT, R242, UR4, PT ;  /* 0x00000004f2007c0c */ /* 0x000fe2000bf04270 */
[C---:B------:R-:W-:Y:S01]  /*a600*/  FMUL.FTZ R88, R2.reuse, R88 ;  /* 0x0000005802587220 */ /* 0x040fe20000410000 */
[----:B------:R-:W3:Y:S01]  /*a610*/  MUFU.EX2 R0, R0 ;  /* 0x0000000000007308 */ /* 0x000ee20000000800 */
[----:B------:R-:W-:Y:S01]  /*a620*/  FMUL.FTZ R89, R2, R89 ;  /* 0x0000005902597220 */ /* 0x000fe20000410000 */
[----:B----4-:R-:W4:Y:S01]  /*a630*/  LDSM.16.MT88.4 R20, [R225+0x100] ;  /* 0x00010000e114783b */ /* 0x010f220000004200 */
[----:B-----5:R-:W-:Y:S01]  /*a640*/  F2FP.PACK_AB R192, R41, R33 ;  /* 0x0000002129c0723e */ /* 0x020fe200000000ff */
[C---:B------:R-:W-:Y:S01]  /*a650*/  FMUL.FTZ R33, R133.reuse, R173 ;  /* 0x000000ad85217220 */ /* 0x040fe20000410000 */
[----:B------:R-:W-:Y:S01]  /*a660*/  IADD3 R242, R242, -0x1, RZ ;  /* 0xfffffffff2f27810 */ /* 0x000fe20007ffe0ff */
[C---:B------:R-:W-:Y:S02]  /*a670*/  FMUL.FTZ R92, R2.reuse, R92 ;  /* 0x0000005c025c7220 */ /* 0x040fe40000410000 */
[----:B------:R-:W-:Y:S02]  /*a680*/  FMUL.FTZ R93, R2, R93 ;  /* 0x0000005d025d7220 */ /* 0x000fe40000410000 */
[C---:B------:R-:W-:Y:S02]  /*a690*/  FMUL.FTZ R96, R133.reuse, R96 ;  /* 0x0000006085607220 */ /* 0x040fe40000410000 */
[C---:B------:R-:W-:Y:S02]  /*a6a0*/  FMUL.FTZ R97, R133.reuse, R97 ;  /* 0x0000006185617220 */ /* 0x040fe40000410000 */
[C---:B-1----:R-:W-:Y:S01]  /*a6b0*/  FMUL.FTZ R5, R133.reuse, R145 ;  /* 0x0000009185057220 */ /* 0x042fe20000410000 */
[----:B--2---:R-:W-:Y:S01]  /*a6c0*/  F2FP.PACK_AB R145, R50, R35 ;  /* 0x000000233291723e */ /* 0x004fe200000000ff */
[C---:B------:R-:W-:Y:S02]  /*a6d0*/  FMUL.FTZ R50, R132.reuse, R190 ;  /* 0x000000be84327220 */ /* 0x040fe40000410000 */
[C---:B------:R-:W-:Y:S02]  /*a6e0*/  FMUL.FTZ R98, R132.reuse, R98 ;  /* 0x0000006284627220 */ /* 0x040fe40000410000 */
[----:B------:R-:W-:Y:S02]  /*a6f0*/  FMUL.FTZ R99, R132, R99 ;  /* 0x0000006384637220 */ /* 0x000fe40000410000 */
[C---:B------:R-:W-:Y:S02]  /*a700*/  FMUL.FTZ R100, R133.reuse, R100 ;  /* 0x0000006485647220 */ /* 0x040fe40000410000 */
[C---:B---3--:R-:W-:Y:S02]  /*a710*/  FMUL.FTZ R42, R0.reuse, R182 ;  /* 0x000000b6002a7220 */ /* 0x048fe40000410000 */
[----:B------:R1:W-:Y:S01]  /*a720*/  MUFU.EX2 R182, R138 ;  /* 0x0000008a00b67308 */ /* 0x0003e20000000800 */
[C---:B------:R-:W-:Y:S02]  /*a730*/  FMUL.FTZ R43, R0.reuse, R183 ;  /* 0x000000b7002b7220 */ /* 0x040fe40000410000 */
[C---:B------:R-:W-:Y:S02]  /*a740*/  FMUL.FTZ R47, R0.reuse, R187 ;  /* 0x000000bb002f7220 */ /* 0x040fe40000410000 */
[----:B------:R-:W-:Y:S01]  /*a750*/  FMUL.FTZ R27, R0, R167 ;  /* 0x000000a7001b7220 */ /* 0x000fe20000410000 */
[----:B------:R-:W-:Y:S01]  /*a760*/  MOV R167, R28 ;  /* 0x0000001c00a77202 */ /* 0x000fe20000000f00 */
[C---:B------:R-:W-:Y:S01]  /*a770*/  FMUL.FTZ R28, R2.reuse, R168 ;  /* 0x000000a8021c7220 */ /* 0x040fe20000410000 */
[----:B------:R-:W-:Y:S01]  /*a780*/  MOV R168, R29 ;  /* 0x0000001d00a87202 */ /* 0x000fe20000000f00 */
[----:B------:R-:W-:Y:S01]  /*a790*/  FMUL.FTZ R29, R2, R169 ;  /* 0x000000a9021d7220 */ /* 0x000fe20000410000 */
[----:B------:R-:W-:Y:S01]  /*a7a0*/  MOV R169, R30 ;  /* 0x0000001e00a97202 */ /* 0x000fe20000000f00 */
[C---:B------:R-:W-:Y:S01]  /*a7b0*/  FMUL.FTZ R30, R0.reuse, R170 ;  /* 0x000000aa001e7220 */ /* 0x040fe20000410000 */
[----:B------:R-:W-:Y:S01]  /*a7c0*/  MOV R174, R168 ;  /* 0x000000a800ae7202 */ /* 0x000fe20000000f00 */
[C---:B------:R-:W-:Y:S01]  /*a7d0*/  FMUL.FTZ R26, R0.reuse, R166 ;  /* 0x000000a6001a7220 */ /* 0x040fe20000410000 */
[----:B------:R-:W-:Y:S01]  /*a7e0*/  MOV R166, R31 ;  /* 0x0000001f00a67202 */ /* 0x000fe20000000f00 */
[----:B------:R-:W-:Y:S01]  /*a7f0*/  FMUL.FTZ R31, R0, R171 ;  /* 0x000000ab001f7220 */ /* 0x000fe20000410000 */
[-C--:B----4-:R-:W-:Y:S05]  /*a800*/  HMMA.16816.F32 R4, R192, R20.reuse, R4 ;  /* 0x00000014c004723c */ /* 0x090fea0000001804 */
[----:B------:R-:W-:Y:S01]  /*a810*/  MOV R171, R32 ;  /* 0x0000002000ab7202 */ /* 0x000fe20000000f00 */
[C---:B------:R-:W-:Y:S01]  /*a820*/  FMUL.FTZ R32, R133.reuse, R172 ;  /* 0x000000ac85207220 */ /* 0x040fe20000410000 */
[----:B------:R-:W-:Y:S01]  /*a830*/  MOV R173, R169 ;  /* 0x000000a900ad7202 */ /* 0x000fe20000000f00 */
[--C-:B-1----:R-:W-:Y:S01]  /*a840*/  FFMA.FTZ R138, R198, c[0x0][0x2d0], -R141.reuse ;  /* 0x0000b400c68a7a23 */ /* 0x102fe2000001088d */
[----:B------:R-:W-:Y:S03]  /*a850*/  MOV R168, R166 ;  /* 0x000000a600a87202 */ /* 0x000fe60000000f00 */
[----:B------:R1:W-:Y:S01]  /*a860*/  MUFU.EX2 R185, R138 ;  /* 0x0000008a00b97308 */ /* 0x0003e20000000800 */
[C---:B------:R-:W-:Y:S02]  /*a870*/  FMUL.FTZ R10, R0.reuse, R150 ;  /* 0x00000096000a7220 */ /* 0x040fe40000410000 */
[C---:B------:R-:W-:Y:S02]  /*a880*/  FMUL.FTZ R11, R0.reuse, R151 ;  /* 0x00000097000b7220 */ /* 0x040fe40000410000 */
[----:B------:R-:W2:Y:S01]  /*a890*/  LDSM.16.MT88.4 R148, [R228+0x100] ;  /* 0x00010000e494783b */ /* 0x000ea20000004200 */
[C---:B------:R-:W-:Y:S02]  /*a8a0*/  FMUL.FTZ R14, R0.reuse, R154 ;  /* 0x0000009a000e7220 */ /* 0x040fe40000410000 */
[C---:B------:R-:W-:Y:S02]  /*a8b0*/  FMUL.FTZ R15, R0.reuse, R155 ;  /* 0x0000009b000f7220 */ /* 0x040fe40000410000 */
[C---:B------:R-:W-:Y:S03]  /*a8c0*/  HMMA.16816.F32 R8, R144.reuse, R20, R8 ;  /* 0x000000149008723c */ /* 0x040fe60000001808 */
[----:B------:R-:W3:Y:S01]  /*a8d0*/  LDSM.16.MT88.4 R152, [R227+0x100] ;  /* 0x00010000e398783b */ /* 0x000ee20000004200 */
[C---:B------:R-:W-:Y:S01]  /*a8e0*/  FMUL.FTZ R46, R0.reuse, R186 ;  /* 0x000000ba002e7220 */ /* 0x040fe20000410000 */
[----:B------:R-:W-:Y:S01]  /*a8f0*/  MOV R186, R159 ;  /* 0x0000009f00ba7202 */ /* 0x000fe20000000f00 */
[----:B------:R-:W-:Y:S02]  /*a900*/  FMUL.FTZ R58, R0, R58 ;  /* 0x0000003a003a7220 */ /* 0x000fe40000410000 */
[-C--:B------:R-:W-:Y:S04]  /*a910*/  HMMA.16816.F32 R12, R144, R22.reuse, R12 ;  /* 0x00000016900c723c */ /* 0x080fe8000000180c */
[----:B------:R-:W-:Y:S01]  /*a920*/  FMUL.FTZ R20, R133, R160 ;  /* 0x000000a085147220 */ /* 0x000fe20000410000 */
[----:B------:R-:W-:Y:S01]  /*a930*/  MOV R160, R44 ;  /* 0x0000002c00a07202 */ /* 0x000fe20000000f00 */
[--C-:B-1----:R-:W-:Y:S02]  /*a940*/  FFMA.FTZ R138, R197, c[0x0][0x2d0], -R142.reuse ;  /* 0x0000b400c58a7a23 */ /* 0x102fe4000001088e */
[C---:B------:R-:W-:Y:S02]  /*a950*/  HMMA.16816.F32 R16, R192.reuse, R22, R16 ;  /* 0x00000016c010723c */ /* 0x040fe40000001810 */
[----:B------:R1:W-:Y:S02]  /*a960*/  MUFU.EX2 R183, R138 ;  /* 0x0000008a00b77308 */ /* 0x0003e40000000800 */
[----:B------:R-:W-:Y:S01]  /*a970*/  FMUL.FTZ R21, R133, R161 ;  /* 0x000000a185157220 */ /* 0x000fe20000410000 */
[----:B------:R-:W-:Y:S01]  /*a980*/  MOV R161, R41 ;  /* 0x0000002900a17202 */ /* 0x000fe20000000f00 */
[----:B------:R-:W-:Y:S02]  /*a990*/  FMUL.FTZ R41, R2, R181 ;  /* 0x000000b502297220 */ /* 0x000fe40000410000 */
[C---:B------:R-:W-:Y:S01]  /*a9a0*/  FMUL.FTZ R22, R132.reuse, R162 ;  /* 0x000000a284167220 */ /* 0x040fe20000410000 */
[----:B------:R-:W-:Y:S03]  /*a9b0*/  MOV R162, R40 ;  /* 0x0000002800a27202 */ /* 0x000fe60000000f00 */
[C---:B------:R-:W-:Y:S01]  /*a9c0*/  FMUL.FTZ R23, R132.reuse, R163 ;  /* 0x000000a384177220 */ /* 0x040fe20000410000 */
[----:B------:R-:W-:Y:S01]  /*a9d0*/  MOV R163, R35 ;  /* 0x0000002300a37202 */ /* 0x000fe20000000f00 */
[----:B------:R-:W-:Y:S01]  /*a9e0*/  FMUL.FTZ R35, R132, R175 ;  /* 0x000000af84237220 */ /* 0x000fe20000410000 */
[----:B------:R-:W-:Y:S01]  /*a9f0*/  MOV R181, R162 ;  /* 0x000000a200b57202 */ /* 0x000fe20000000f00 */
[C---:B------:R-:W-:Y:S01]  /*aa00*/  FMUL.FTZ R40, R2.reuse, R180 ;  /* 0x000000b402287220 */ /* 0x040fe20000410000 */
[----:B------:R-:W-:Y:S01]  /*aa10*/  MOV R180, R156 ;  /* 0x0000009c00b47202 */ /* 0x000fe20000000f00 */
[----:B------:R-:W-:Y:S01]  /*aa20*/  FMUL.FTZ R44, R2, R184 ;  /* 0x000000b8022c7220 */ /* 0x000fe20000410000 */
[-C--:B------:R-:W-:Y:S03]  /*aa30*/  HMMA.16816.F32 R20, R192, R36.reuse, R20 ;  /* 0x00000024c014723c */ /* 0x080fe60000001814 */
[----:B------:R-:W-:Y:S01]  /*aa40*/  MOV R184, R158 ;  /* 0x0000009e00b87202 */ /* 0x000fe20000000f00 */
[C---:B------:R-:W-:Y:S01]  /*aa50*/  FMUL.FTZ R59, R0.reuse, R59 ;  /* 0x0000003b003b7220 */ /* 0x040fe20000410000 */
[----:B------:R-:W-:Y:S01]  /*aa60*/  MOV R169, R161 ;  /* 0x000000a100a97202 */ /* 0x000fe20000000f00 */
[C---:B------:R-:W-:Y:S01]  /*aa70*/  FMUL.FTZ R62, R0.reuse, R62 ;  /* 0x0000003e003e7220 */ /* 0x040fe20000410000 */
[----:B------:R-:W-:Y:S01]  /*aa80*/  MOV R175, R167 ;  /* 0x000000a700af7202 */ /* 0x000fe20000000f00 */
[C---:B------:R-:W-:Y:S04]  /*aa90*/  HMMA.16816.F32 R24, R144.reuse, R36, R24 ;  /* 0x000000249018723c */ /* 0x040fe80000001818 */
[--C-:B-1----:R-:W-:Y:S02]  /*aaa0*/  FFMA.FTZ R138, R199, c[0x0][0x2d0], -R142.reuse ;  /* 0x0000b400c78a7a23 */ /* 0x102fe4000001088e */
[C---:B------:R-:W-:Y:S02]  /*aab0*/  FMUL.FTZ R63, R0.reuse, R63 ;  /* 0x0000003f003f7220 */ /* 0x040fe40000410000 */
[-C--:B------:R-:W-:Y:S01]  /*aac0*/  HMMA.16816.F32 R28, R144, R38.reuse, R28 ;  /* 0x00000026901c723c */ /* 0x080fe2000000181c */
[----:B------:R1:W-:Y:S03]  /*aad0*/  MUFU.EX2 R187, R138 ;  /* 0x0000008a00bb7308 */ /* 0x0003e60000000800 */
[C---:B------:R-:W-:Y:S01]  /*aae0*/  FMUL.FTZ R36, R133.reuse, R176 ;  /* 0x000000b085247220 */ /* 0x040fe20000410000 */
[----:B------:R-:W-:Y:S01]  /*aaf0*/  MOV R176, R164 ;  /* 0x000000a400b07202 */ /* 0x000fe20000000f00 */
[----:B------:R-:W-:Y:S01]  /*ab00*/  FMUL.FTZ R37, R133, R177 ;  /* 0x000000b185257220 */ /* 0x000fe20000410000 */
[----:B------:R-:W-:Y:S01]  /*ab10*/  MOV R177, R165 ;  /* 0x000000a500b17202 */ /* 0x000fe20000000f00 */
[C---:B------:R-:W-:Y:S01]  /*ab20*/  HMMA.16816.F32 R32, R192.reuse, R38, R32 ;  /* 0x00000026c020723c */ /* 0x040fe20000001820 */
[----:B------:R-:W-:Y:S03]  /*ab30*/  LDSM.16.MT88.4 R164, [R227+0x900] ;  /* 0x00090000e3a4783b */ /* 0x000fe60000004200 */
[C---:B------:R-:W-:Y:S02]  /*ab40*/  FMUL.FTZ R74, R0.reuse, R74 ;  /* 0x0000004a004a7220 */ /* 0x040fe40000410000 */
[----:B------:R-:W-:Y:S02]  /*ab50*/  FMUL.FTZ R75, R0, R75 ;  /* 0x0000004b004b7220 */ /* 0x000fe40000410000 */
[C---:B------:R-:W-:Y:S01]  /*ab60*/  FMUL.FTZ R38, R132.reuse, R178 ;  /* 0x000000b284267220 */ /* 0x040fe20000410000 */
[----:B------:R-:W-:Y:S03]  /*ab70*/  MOV R178, R163 ;  /* 0x000000a300b27202 */ /* 0x000fe60000000f00 */
[----:B------:R-:W-:Y:S01]  /*ab80*/  FMUL.FTZ R39, R132, R179 ;  /* 0x000000b384277220 */ /* 0x000fe20000410000 */
[----:B------:R-:W-:Y:S01]  /*ab90*/  MOV R179, R157 ;  /* 0x0000009d00b37202 */ /* 0x000fe20000000f00 */
[C---:B------:R-:W-:Y:S01]  /*aba0*/  FMUL.FTZ R78, R0.reuse, R78 ;  /* 0x0000004e004e7220 */ /* 0x040fe20000410000 */
[----:B------:R-:W-:Y:S01]  /*abb0*/  LDSM.16.MT88.4 R156, [R226+0x900] ;  /* 0x00090000e29c783b */ /* 0x000fe20000004200 */
[C---:B------:R-:W-:Y:S02]  /*abc0*/  FMUL.FTZ R79, R0.reuse, R79 ;  /* 0x0000004f004f7220 */ /* 0x040fe40000410000 */
[--C-:B-1----:R-:W-:Y:S01]  /*abd0*/  FFMA.FTZ R138, R201, c[0x0][0x2d0], -R141.reuse ;  /* 0x0000b400c98a7a23 */ /* 0x102fe2000001088d */
[-C--:B--2---:R-:W-:Y:S03]  /*abe0*/  HMMA.16816.F32 R36, R192, R148.reuse, R36 ;  /* 0x00000094c024723c */ /* 0x084fe60000001824 */
[----:B------:R1:W-:Y:S01]  /*abf0*/  MUFU.EX2 R188, R138 ;  /* 0x0000008a00bc7308 */ /* 0x0003e20000000800 */
[C---:B------:R-:W-:Y:S02]  /*ac00*/  FMUL.FTZ R90, R0.reuse, R90 ;  /* 0x0000005a005a7220 */ /* 0x040fe40000410000 */
[C---:B------:R-:W-:Y:S02]  /*ac10*/  FMUL.FTZ R91, R0.reuse, R91 ;  /* 0x0000005b005b7220 */ /* 0x040fe40000410000 */
[C---:B------:R-:W-:Y:S04]  /*ac20*/  HMMA.16816.F32 R40, R144.reuse, R148, R40 ;  /* 0x000000949028723c */ /* 0x040fe80000001828 */
[C---:B------:R-:W-:Y:S02]  /*ac30*/  FMUL.FTZ R94, R0.reuse, R94 ;  /* 0x0000005e005e7220 */ /* 0x040fe40000410000 */
[----:B------:R-:W-:Y:S02]  /*ac40*/  FMUL.FTZ R95, R0, R95 ;  /* 0x0000005f005f7220 */ /* 0x000fe40000410000 */
[-C--:B------:R-:W-:Y:S04]  /*ac50*/  HMMA.16816.F32 R44, R144, R150.reuse, R44 ;  /* 0x00000096902c723c */ /* 0x080fe8000000182c */
[C---:B------:R-:W-:Y:S02]  /*ac60*/  FMUL.FTZ R101, R133.reuse, R101 ;  /* 0x0000006585657220 */ /* 0x040fe40000410000 */
[----:B------:R-:W-:Y:S02]  /*ac70*/  FMUL.FTZ R102, R132, R102 ;  /* 0x0000006684667220 */ /* 0x000fe40000410000 */
[C---:B------:R-:W-:Y:S01]  /*ac80*/  HMMA.16816.F32 R48, R192.reuse, R150, R48 ;  /* 0x00000096c030723c */ /* 0x040fe20000001830 */
[----:B------:R-:W2:Y:S03]  /*ac90*/  LDSM.16.MT88.4 R148, [R225+0x1900] ;  /* 0x00190000e194783b */ /* 0x000ea60000004200 */
[----:B-1----:R-:W-:Y:S02]  /*aca0*/  FFMA.FTZ R138, R204, c[0x0][0x2d0], -R141 ;  /* 0x0000b400cc8a7a23 */ /* 0x002fe4000001088d */
[----:B------:R-:W-:Y:S02]  /*acb0*/  FMUL.FTZ R103, R132, R103 ;  /* 0x0000006784677220 */ /* 0x000fe40000410000 */
[-C--:B---3--:R-:W-:Y:S01]  /*acc0*/  HMMA.16816.F32 R52, R192, R152.reuse, R52 ;  /* 0x00000098c034723c */ /* 0x088fe20000001834 */
[----:B------:R1:W-:Y:S03]  /*acd0*/  MUFU.EX2 R170, R138 ;  /* 0x0000008a00aa7308 */ /* 0x0003e60000000800 */
[C---:B------:R-:W-:Y:S02]  /*ace0*/  FMUL.FTZ R104, R2.reuse, R104 ;  /* 0x0000006802687220 */ /* 0x040fe40000410000 */
[----:B------:R-:W-:Y:S02]  /*acf0*/  FMUL.FTZ R105, R2, R105 ;  /* 0x0000006902697220 */ /* 0x000fe40000410000 */
[C---:B------:R-:W-:Y:S04]  /*ad00*/  HMMA.16816.F32 R56, R144.reuse, R152, R56 ;  /* 0x000000989038723c */ /* 0x040fe80000001838 */
[C---:B------:R-:W-:Y:S02]  /*ad10*/  FMUL.FTZ R106, R0.reuse, R106 ;  /* 0x0000006a006a7220 */ /* 0x040fe40000410000 */
[----:B------:R-:W-:Y:S02]  /*ad20*/  FMUL.FTZ R107, R0, R107 ;  /* 0x0000006b006b7220 */ /* 0x000fe40000410000 */
[-C--:B------:R-:W-:Y:S04]  /*ad30*/  HMMA.16816.F32 R60, R144, R154.reuse, R60 ;  /* 0x0000009a903c723c */ /* 0x080fe8000000183c */
[C---:B------:R-:W-:Y:S02]  /*ad40*/  FMUL.FTZ R108, R2.reuse, R108 ;  /* 0x0000006c026c7220 */ /* 0x040fe40000410000 */
[----:B------:R-:W-:Y:S02]  /*ad50*/  FMUL.FTZ R109, R2, R109 ;  /* 0x0000006d026d7220 */ /* 0x000fe40000410000 */
[C---:B------:R-:W-:Y:S01]  /*ad60*/  HMMA.16816.F32 R64, R192.reuse, R154, R64 ;  /* 0x0000009ac040723c */ /* 0x040fe20000001840 */
[----:B------:R-:W3:Y:S03]  /*ad70*/  LDSM.16.MT88.4 R152, [R226+0x1900] ;  /* 0x00190000e298783b */ /* 0x000ee60000004200 */
[--C-:B-1----:R-:W-:Y:S02]  /*ad80*/  FFMA.FTZ R138, R202, c[0x0][0x2d0], -R142.reuse ;  /* 0x0000b400ca8a7a23 */ /* 0x102fe4000001088e */
[C---:B------:R-:W-:Y:S02]  /*ad90*/  FMUL.FTZ R110, R0.reuse, R110 ;  /* 0x0000006e006e7220 */ /* 0x040fe40000410000 */
[----:B------:R1:W-:Y:S01]  /*ada0*/  MUFU.EX2 R189, R138 ;  /* 0x0000008a00bd7308 */ /* 0x0003e20000000800 */
[-C--:B--2---:R-:W-:Y:S03]  /*adb0*/  HMMA.16816.F32 R68, R192, R148.reuse, R68 ;  /* 0x00000094c044723c */ /* 0x084fe60000001844 */
[----:B------:R-:W-:Y:S02]  /*adc0*/  FMUL.FTZ R111, R0, R111 ;  /* 0x0000006f006f7220 */ /* 0x000fe40000410000 */
[C---:B------:R-:W-:Y:S02]  /*add0*/  FMUL.FTZ R112, R133.reuse, R112 ;  /* 0x0000007085707220 */ /* 0x040fe40000410000 */
[----:B------:R-:W-:Y:S01]  /*ade0*/  FMUL.FTZ R113, R133, R113 ;  /* 0x0000007185717220 */ /* 0x000fe20000410000 */
        /* <DEDUP_REMOVED lines=9> */
[C---:B------:R-:W-:Y:S02]  /*ae80*/  FMUL.FTZ R122, R0.reuse, R122 ;  /* 0x0000007a007a7220 */ /* 0x040fe40000410000 */
[-C--:B---3--:R-:W-:Y:S01]  /*ae90*/  HMMA.16816.F32 R84, R192, R152.reuse, R84 ;  /* 0x00000098c054723c */ /* 0x088fe20000001854 */
[----:B------:R1:W-:Y:S03]  /*aea0*/  MUFU.EX2 R172, R138 ;  /* 0x0000008a00ac7308 */ /* 0x0003e60000000800 */
[----:B------:R-:W-:Y:S02]  /*aeb0*/  FMUL.FTZ R123, R0, R123 ;  /* 0x0000007b007b7220 */ /* 0x000fe40000410000 */
[C---:B------:R-:W-:Y:S02]  /*aec0*/  FMUL.FTZ R124, R2.reuse, R124 ;  /* 0x0000007c027c7220 */ /* 0x040fe40000410000 */
[C---:B------:R-:W-:Y:S04]  /*aed0*/  HMMA.16816.F32 R88, R144.reuse, R152, R88 ;  /* 0x000000989058723c */ /* 0x040fe80000001858 */
[----:B------:R-:W-:Y:S02]  /*aee0*/  FMUL.FTZ R125, R2, R125 ;  /* 0x0000007d027d7220 */ /* 0x000fe40000410000 */
[C---:B------:R-:W-:Y:S02]  /*aef0*/  FMUL.FTZ R126, R0.reuse, R126 ;  /* 0x0000007e007e7220 */ /* 0x040fe40000410000 */
[-C--:B------:R-:W-:Y:S04]  /*af00*/  HMMA.16816.F32 R92, R144, R154.reuse, R92 ;  /* 0x0000009a905c723c */ /* 0x080fe8000000185c */
[----:B------:R-:W-:Y:S02]  /*af10*/  FMUL.FTZ R127, R0, R127 ;  /* 0x0000007f007f7220 */ /* 0x000fe40000410000 */
[----:B------:R-:W-:Y:S02]  /*af20*/  FMUL.FTZ R128, R133, R128 ;  /* 0x0000008085807220 */ /* 0x000fe40000410000 */
[C---:B------:R-:W-:Y:S01]  /*af30*/  HMMA.16816.F32 R96, R192.reuse, R154, R96 ;  /* 0x0000009ac060723c */ /* 0x040fe20000001860 */
[----:B------:R-:W3:Y:S03]  /*af40*/  LDSM.16.MT88.4 R152, [R227+0x1900] ;  /* 0x00190000e398783b */ /* 0x000ee60000004200 */
[--C-:B-1----:R-:W-:Y:S02]  /*af50*/  FFMA.FTZ R138, R203, c[0x0][0x2d0], -R143.reuse ;  /* 0x0000b400cb8a7a23 */ /* 0x102fe4000001088f */
[C---:B------:R-:W-:Y:S02]  /*af60*/  FMUL.FTZ R129, R133.reuse, R129 ;  /* 0x0000008185817220 */ /* 0x040fe40000410000 */
[----:B------:R1:W-:Y:S01]  /*af70*/  MUFU.EX2 R252, R138 ;  /* 0x0000008a00fc7308 */ /* 0x0003e20000000800 */
[-C--:B--2---:R-:W-:Y:S03]  /*af80*/  HMMA.16816.F32 R100, R192, R148.reuse, R100 ;  /* 0x00000094c064723c */ /* 0x084fe60000001864 */
[C---:B------:R-:W-:Y:S02]  /*af90*/  FMUL.FTZ R130, R132.reuse, R130 ;  /* 0x0000008284827220 */ /* 0x040fe40000410000 */
[C---:B------:R-:W-:Y:S02]  /*afa0*/  FMUL.FTZ R131, R132.reuse, R131 ;  /* 0x0000008384837220 */ /* 0x040fe40000410000 */
[C---:B------:R-:W-:Y:S01]  /*afb0*/  FMUL.FTZ R116, R133.reuse, R116 ;  /* 0x0000007485747220 */ /* 0x040fe20000410000 */
[C---:B------:R-:W-:Y:S04]  /*afc0*/  HMMA.16816.F32 R104, R144.reuse, R148, R104 ;  /* 0x000000949068723c */ /* 0x040fe80000001868 */
[----:B------:R-:W-:Y:S02]  /*afd0*/  FMUL.FTZ R117, R133, R117 ;  /* 0x0000007585757220 */ /* 0x000fe40000410000 */
[C---:B------:R-:W-:Y:S02]  /*afe0*/  FMUL.FTZ R118, R132.reuse, R118 ;  /* 0x0000007684767220 */ /* 0x040fe40000410000 */
[-C--:B------:R-:W-:Y:S04]  /*aff0*/  HMMA.16816.F32 R108, R144, R150.reuse, R108 ;  /* 0x00000096906c723c */ /* 0x080fe8000000186c */
[----:B------:R-:W-:Y:S02]  /*b000*/  FMUL.FTZ R119, R132, R119 ;  /* 0x0000007784777220 */ /* 0x000fe40000410000 */
[--C-:B-1----:R-:W-:Y:S02]  /*b010*/  FFMA.FTZ R138, R200, c[0x0][0x2d0], -R143.reuse ;  /* 0x0000b400c88a7a23 */ /* 0x102fe4000001088f */
[C---:B------:R-:W-:Y:S01]  /*b020*/  HMMA.16816.F32 R112, R192.reuse, R150, R112 ;  /* 0x00000096c070723c */ /* 0x040fe20000001870 */
[----:B------:R-:W1:Y:S01]  /*b030*/  LDSM.16.MT88.4 R148, [R225+0x900] ;  /* 0x00090000e194783b */ /* 0x000e620000004200 */
[----:B------:R2:W4:Y:S06]  /*b040*/  MUFU.EX2 R251, R138 ;  /* 0x0000008a00fb7308 */ /* 0x00052c0000000800 */
[-C--:B---3--:R-:W-:Y:S08]  /*b050*/  HMMA.16816.F32 R116, R192, R152.reuse, R116 ;  /* 0x00000098c074723c */ /* 0x088ff00000001874 */
[C---:B------:R-:W-:Y:S08]  /*b060*/  HMMA.16816.F32 R120, R144.reuse, R152, R120 ;  /* 0x000000989078723c */ /* 0x040ff00000001878 */
[-C--:B------:R-:W-:Y:S04]  /*b070*/  HMMA.16816.F32 R124, R144, R154.reuse, R124 ;  /* 0x0000009a907c723c */ /* 0x080fe8000000187c */
[--C-:B--2---:R-:W-:Y:S01]  /*b080*/  FFMA.FTZ R138, R209, c[0x0][0x2d0], -R143.reuse ;  /* 0x0000b400d18a7a23 */ /* 0x104fe2000001088f */
[----:B----4-:R-:W-:Y:S02]  /*b090*/  F2FP.PACK_AB R152, R251, R252 ;  /* 0x000000fcfb98723e */ /* 0x010fe400000000ff */
[----:B------:R-:W-:Y:S01]  /*b0a0*/  F2FP.PACK_AB R146, R170, R188 ;  /* 0x000000bcaa92723e */ /* 0x000fe200000000ff */
[----:B------:R-:W-:Y:S01]  /*b0b0*/  HMMA.16816.F32 R128, R192, R154, R128 ;  /* 0x0000009ac080723c */ /* 0x000fe20000001880 */
[----:B------:R2:W-:Y:S03]  /*b0c0*/  MUFU.EX2 R250, R138 ;  /* 0x0000008a00fa7308 */ /* 0x0005e60000000800 */
[----:B------:R-:W-:Y:S02]  /*b0d0*/  F2FP.PACK_AB R144, R185, R182 ;  /* 0x000000b6b990723e */ /* 0x000fe400000000ff */
[----:B------:R-:W-:Y:S01]  /*b0e0*/  F2FP.PACK_AB R145, R187, R183 ;  /* 0x000000b7bb91723e */ /* 0x000fe200000000ff */
[----:B--2---:R-:W-:Y:S04]  /*b0f0*/  FFMA.FTZ R138, R210, c[0x0][0x2d0], -R143 ;  /* 0x0000b400d28a7a23 */ /* 0x004fe8000001088f */
[----:B------:R2:W3:Y:S02]  /*b100*/  MUFU.EX2 R249, R138 ;  /* 0x0000008a00f97308 */ /* 0x0004e40000000800 */
[--C-:B--2---:R-:W-:Y:S01]  /*b110*/  FFMA.FTZ R138, R207, c[0x0][0x2d0], -R134.reuse ;  /* 0x0000b400cf8a7a23 */ /* 0x104fe20000010886 */
[----:B---3--:R-:W-:Y:S07]  /*b120*/  F2FP.PACK_AB R154, R249, R250 ;  /* 0x000000faf99a723e */ /* 0x008fee00000000ff */
[----:B------:R2:W-:Y:S02]  /*b130*/  MUFU.EX2 R221, R138 ;  /* 0x0000008a00dd7308 */ /* 0x0005e40000000800 */
[--C-:B--2---:R-:W-:Y:S08]  /*b140*/  FFMA.FTZ R138, R208, c[0x0][0x2d0], -R134.reuse ;  /* 0x0000b400d08a7a23 */ /* 0x104ff00000010886 */
[----:B------:R2:W3:Y:S02]  /*b150*/  MUFU.EX2 R220, R138 ;  /* 0x0000008a00dc7308 */ /* 0x0004e40000000800 */
[--C-:B--2---:R-:W-:Y:S01]  /*b160*/  FFMA.FTZ R138, R211, c[0x0][0x2d0], -R134.reuse ;  /* 0x0000b400d38a7a23 */ /* 0x104fe20000010886 */
[----:B------:R-:W-:Y:S02]  /*b170*/  MOV R211, R172 ;  /* 0x000000ac00d37202 */ /* 0x000fe40000000f00 */
[----:B---3--:R-:W-:Y:S05]  /*b180*/  F2FP.PACK_AB R153, R220, R221 ;  /* 0x000000dddc99723e */ /* 0x008fea00000000ff */
[----:B------:R2:W-:Y:S01]  /*b190*/  MUFU.EX2 R210, R138 ;  /* 0x0000008a00d27308 */ /* 0x0005e20000000800 */
[----:B------:R-:W-:Y:S02]  /*b1a0*/  F2FP.PACK_AB R147, R211, R189 ;  /* 0x000000bdd393723e */ /* 0x000fe400000000ff */
[----:B------:R-:W-:Y:S02]  /*b1b0*/  MOV R172, R171 ;  /* 0x000000ab00ac7202 */ /* 0x000fe40000000f00 */
[----:B------:R-:W-:Y:S02]  /*b1c0*/  MOV R171, R160 ;  /* 0x000000a000ab7202 */ /* 0x000fe40000000f00 */
[----:B------:R-:W3:Y:S01]  /*b1d0*/  LDSM.16.MT88.4 R160, [R228+0x900] ;  /* 0x00090000e4a0783b */ /* 0x000ee20000004200 */
[-C--:B-1----:R-:W-:Y:S05]  /*b1e0*/  HMMA.16816.F32 R4, R144, R148.reuse, R4 ;  /* 0x000000949004723c */ /* 0x082fea0000001804 */
[----:B--2---:R-:W-:Y:S04]  /*b1f0*/  FFMA.FTZ R138, R206, c[0x0][0x2d0], -R134 ;  /* 0x0000b400ce8a7a23 */ /* 0x004fe80000010886 */
[----:B------:R1:W2:Y:S03]  /*b200*/  MUFU.EX2 R197, R138 ;  /* 0x0000008a00c57308 */ /* 0x0002a60000000800 */
[--C-:B-1----:R-:W-:Y:S01]  /*b210*/  FFMA.FTZ R138, R218, c[0x0][0x2d0], -R141.reuse ;  /* 0x0000b400da8a7a23 */ /* 0x102fe2000001088d */
[----:B--2---:R-:W-:Y:S02]  /*b220*/  F2FP.PACK_AB R155, R197, R210 ;  /* 0x000000d2c59b723e */ /* 0x004fe400000000ff */
[----:B------:R-:W-:Y:S04]  /*b230*/  MOV R218, R170 ;  /* 0x000000aa00da7202 */ /* 0x000fe80000000f00 */
[----:B------:R1:W-:Y:S01]  /*b240*/  MUFU.EX2 R208, R138 ;  /* 0x0000008a00d07308 */ /* 0x0003e20000000800 */
[C---:B------:R-:W-:Y:S08]  /*b250*/  HMMA.16816.F32 R8, R152.reuse, R148, R8 ;  /* 0x000000949808723c */ /* 0x040ff00000001808 */
[-C--:B------:R-:W-:Y:S08]  /*b260*/  HMMA.16816.F32 R12, R152, R150.reuse, R12 ;  /* 0x00000096980c723c */ /* 0x080ff0000000180c */
[C---:B------:R-:W-:Y:S01]  /*b270*/  HMMA.16816.F32 R16, R144.reuse, R150, R16 ;  /* 0x000000969010723c */ /* 0x040fe20000001810 */
[----:B------:R-:W2:Y:S03]  /*b280*/  LDSM.16.MT88.4 R148, [R225+0x2100] ;  /* 0x00210000e194783b */ /* 0x000ea60000004200 */
[--C-:B-1----:R-:W-:Y:S01]  /*b290*/  FFMA.FTZ R138, R222, c[0x0][0x2d0], -R141.reuse ;  /* 0x0000b400de8a7a23 */ /* 0x102fe2000001088d */
[----:B------:R-:W-:Y:S03]  /*b2a0*/  MOV R222, R189 ;  /* 0x000000bd00de7202 */ /* 0x000fe60000000f00 */
[-C--:B------:R-:W-:Y:S01]  /*b2b0*/  HMMA.16816.F32 R20, R144, R156.reuse, R20 ;  /* 0x0000009c9014723c */ /* 0x080fe20000001814 */
[----:B------:R1:W-:Y:S07]  /*b2c0*/  MUFU.EX2 R209, R138 ;  /* 0x0000008a00d17308 */ /* 0x0003ee0000000800 */
[C---:B------:R-:W-:Y:S08]  /*b2d0*/  HMMA.16816.F32 R24, R152.reuse, R156, R24 ;  /* 0x0000009c9818723c */ /* 0x040ff00000001818 */
[-C--:B------:R-:W-:Y:S08]  /*b2e0*/  HMMA.16816.F32 R28, R152, R158.reuse, R28 ;  /* 0x0000009e981c723c */ /* 0x080ff0000000181c */
[C---:B------:R-:W-:Y:S01]  /*b2f0*/  HMMA.16816.F32 R32, R144.reuse, R158, R32 ;  /* 0x0000009e9020723c */ /* 0x040fe20000001820 */
[----:B------:R-:W4:Y:S03]  /*b300*/  LDSM.16.MT88.4 R156, [R226+0x2100] ;  /* 0x00210000e29c783b */ /* 0x000f260000004200 */
[--C-:B-1----:R-:W-:Y:S01]  /*b310*/  FFMA.FTZ R138, R216, c[0x0][0x2d0], -R142.reuse ;  /* 0x0000b400d88a7a23 */ /* 0x102fe2000001088e */
[----:B------:R-:W-:Y:S03]  /*b320*/  MOV R216, R188 ;  /* 0x000000bc00d87202 */ /* 0x000fe60000000f00 */
[-C--:B---3--:R-:W-:Y:S01]  /*b330*/  HMMA.16816.F32 R36, R144, R160.reuse, R36 ;  /* 0x000000a09024723c */ /* 0x088fe20000001824 */
[----:B------:R1:W-:Y:S01]  /*b340*/  MUFU.EX2 R207, R138 ;  /* 0x0000008a00cf7308 */ /* 0x0003e20000000800 */
[----:B------:R-:W-:Y:S06]  /*b350*/  LDSM.16.MT88.4 R188, [R228+0x1100] ;  /* 0x00110000e4bc783b */ /* 0x000fec0000004200 */
[C---:B------:R-:W-:Y:S08]  /*b360*/  HMMA.16816.F32 R40, R152.reuse, R160, R40 ;  /* 0x000000a09828723c */ /* 0x040ff00000001828 */
[-C--:B------:R-:W-:Y:S08]  /*b370*/  HMMA.16816.F32 R44, R152, R162.reuse, R44 ;  /* 0x000000a2982c723c */ /* 0x080ff0000000182c */
[C---:B------:R-:W-:Y:S01]  /*b380*/  HMMA.16816.F32 R48, R144.reuse, R162, R48 ;  /* 0x000000a29030723c */ /* 0x040fe20000001830 */
[----:B------:R-:W3:Y:S03]  /*b390*/  LDSM.16.MT88.4 R160, [R228+0x2100] ;  /* 0x00210000e4a0783b */ /* 0x000ee60000004200 */
[--C-:B-1----:R-:W-:Y:S01]  /*b3a0*/  FFMA.FTZ R138, R217, c[0x0][0x2d0], -R142.reuse ;  /* 0x0000b400d98a7a23 */ /* 0x102fe2000001088e */
[----:B------:R-:W-:Y:S03]  /*b3b0*/  MOV R217, R187 ;  /* 0x000000bb00d97202 */ /* 0x000fe60000000f00 */
[-C--:B------:R-:W-:Y:S01]  /*b3c0*/  HMMA.16816.F32 R52, R144, R164.reuse, R52 ;  /* 0x000000a49034723c */ /* 0x080fe20000001834 */
[----:B------:R1:W5:Y:S07]  /*b3d0*/  MUFU.EX2 R206, R138 ;  /* 0x0000008a00ce7308 */ /* 0x00036e0000000800 */
[C---:B------:R-:W-:Y:S08]  /*b3e0*/  HMMA.16816.F32 R56, R152.reuse, R164, R56 ;  /* 0x000000a49838723c */ /* 0x040ff00000001838 */
[-C--:B------:R-:W-:Y:S08]  /*b3f0*/  HMMA.16816.F32 R60, R152, R166.reuse, R60 ;  /* 0x000000a6983c723c */ /* 0x080ff0000000183c */
[C---:B------:R-:W-:Y:S04]  /*b400*/  HMMA.16816.F32 R64, R144.reuse, R166, R64 ;  /* 0x000000a69040723c */ /* 0x040fe80000001840 */
[--C-:B-1----:R-:W-:Y:S01]  /*b410*/  FFMA.FTZ R138, R247, c[0x0][0x2d0], -R141.reuse ;  /* 0x0000b400f78a7a23 */ /* 0x102fe2000001088d */
[----:B------:R-:W-:Y:S01]  /*b420*/  MOV R247, R186 ;  /* 0x000000ba00f77202 */ /* 0x000fe20000000f00 */
[----:B------:R-:W-:Y:S01]  /*b430*/  FFMA.FTZ R141, R248, c[0x0][0x2d0], -R141 ;  /* 0x0000b400f88d7a23 */ /* 0x000fe2000001088d */
[----:B------:R-:W-:Y:S01]  /*b440*/  MOV R248, R185 ;  /* 0x000000b900f87202 */ /* 0x000fe20000000f00 */
[-C--:B--2---:R-:W-:Y:S01]  /*b450*/  HMMA.16816.F32 R68, R144, R148.reuse, R68 ;  /* 0x000000949044723c */ /* 0x084fe20000001844 */
[----:B------:R1:W-:Y:S07]  /*b460*/  MUFU.EX2 R205, R138 ;  /* 0x0000008a00cd7308 */ /* 0x0003ee0000000800 */
[C---:B------:R-:W-:Y:S03]  /*b470*/  HMMA.16816.F32 R72, R152.reuse, R148, R72 ;  /* 0x000000949848723c */ /* 0x040fe60000001848 */
[----:B------:R5:W2:Y:S05]  /*b480*/  MUFU.EX2 R204, R141 ;  /* 0x0000008d00cc7308 */ /* 0x000aaa0000000800 */
[-C--:B------:R-:W-:Y:S08]  /*b490*/  HMMA.16816.F32 R76, R152, R150.reuse, R76 ;  /* 0x00000096984c723c */ /* 0x080ff0000000184c */
[C---:B------:R-:W-:Y:S01]  /*b4a0*/  HMMA.16816.F32 R80, R144.reuse, R150, R80 ;  /* 0x000000969050723c */ /* 0x040fe20000001850 */
[----:B------:R-:W2:Y:S03]  /*b4b0*/  LDSM.16.MT88.4 R148, [R227+0x2100] ;  /* 0x00210000e394783b */ /* 0x000ea60000004200 */
[--C-:B-1----:R-:W-:Y:S01]  /*b4c0*/  FFMA.FTZ R138, R244, c[0x0][0x2d0], -R142.reuse ;  /* 0x0000b400f48a7a23 */ /* 0x102fe2000001088e */
[----:B------:R-:W-:Y:S01]  /*b4d0*/  MOV R244, R184 ;  /* 0x000000b800f47202 */ /* 0x000fe20000000f00 */
[----:B------:R-:W-:Y:S01]  /*b4e0*/  FFMA.FTZ R142, R246, c[0x0][0x2d0], -R142 ;  /* 0x0000b400f68e7a23 */ /* 0x000fe2000001088e */
[----:B------:R-:W-:Y:S01]  /*b4f0*/  MOV R246, R183 ;  /* 0x000000b700f67202 */ /* 0x000fe20000000f00 */
[-C--:B----4-:R-:W-:Y:S01]  /*b500*/  HMMA.16816.F32 R84, R144, R156.reuse, R84 ;  /* 0x0000009c9054723c */ /* 0x090fe20000001854 */
[----:B------:R1:W-:Y:S03]  /*b510*/  MUFU.EX2 R203, R138 ;  /* 0x0000008a00cb7308 */ /* 0x0003e60000000800 */
[----:B-----5:R-:W-:Y:S04]  /*b520*/  F2FP.PACK_AB R141, R206, R207 ;  /* 0x000000cfce8d723e */ /* 0x020fe800000000ff */
[C---:B------:R-:W-:Y:S03]  /*b530*/  HMMA.16816.F32 R88, R152.reuse, R156, R88 ;  /* 0x0000009c9858723c */ /* 0x040fe60000001858 */
[----:B------:R2:W-:Y:S05]  /*b540*/  MUFU.EX2 R202, R142 ;  /* 0x0000008e00ca7308 */ /* 0x0005ea0000000800 */
[-C--:B------:R-:W-:Y:S08]  /*b550*/  HMMA.16816.F32 R92, R152, R158.reuse, R92 ;  /* 0x0000009e985c723c */ /* 0x080ff0000000185c */
[C---:B------:R-:W-:Y:S01]  /*b560*/  HMMA.16816.F32 R96, R144.reuse, R158, R96 ;  /* 0x0000009e9060723c */ /* 0x040fe20000001860 */
[----:B------:R-:W4:Y:S03]  /*b570*/  LDSM.16.MT88.4 R156, [R225+0x1100] ;  /* 0x00110000e19c783b */ /* 0x000f260000004200 */
[--C-:B-1----:R-:W-:Y:S01]  /*b580*/  FFMA.FTZ R138, R219, c[0x0][0x2d0], -R143.reuse ;  /* 0x0000b400db8a7a23 */ /* 0x102fe2000001088f */
[----:B------:R-:W-:Y:S03]  /*b590*/  MOV R219, R182 ;  /* 0x000000b600db7202 */ /* 0x000fe60000000f00 */
[-C--:B---3--:R-:W-:Y:S01]  /*b5a0*/  HMMA.16816.F32 R100, R144, R160.reuse, R100 ;  /* 0x000000a09064723c */ /* 0x088fe20000001864 */
[----:B------:R1:W-:Y:S03]  /*b5b0*/  MUFU.EX2 R201, R138 ;  /* 0x0000008a00c97308 */ /* 0x0003e60000000800 */
[----:B--2---:R-:W-:Y:S04]  /*b5c0*/  F2FP.PACK_AB R142, R204, R205 ;  /* 0x000000cdcc8e723e */ /* 0x004fe800000000ff */
[C---:B------:R-:W-:Y:S08]  /*b5d0*/  HMMA.16816.F32 R104, R152.reuse, R160, R104 ;  /* 0x000000a09868723c */ /* 0x040ff00000001868 */
[-C--:B------:R-:W-:Y:S08]  /*b5e0*/  HMMA.16816.F32 R108, R152, R162.reuse, R108 ;  /* 0x000000a2986c723c */ /* 0x080ff0000000186c */
[C---:B------:R-:W-:Y:S04]  /*b5f0*/  HMMA.16816.F32 R112, R144.reuse, R162, R112 ;  /* 0x000000a29070723c */ /* 0x040fe80000001870 */
[--C-:B-1----:R-:W-:Y:S01]  /*b600*/  FFMA.FTZ R138, R223, c[0x0][0x2d0], -R143.reuse ;  /* 0x0000b400df8a7a23 */ /* 0x102fe2000001088f */
[----:B------:R-:W-:Y:S02]  /*b610*/  MOV R223, R181 ;  /* 0x000000b500df7202 */ /* 0x000fe40000000f00 */
[----:B------:R-:W-:Y:S01]  /*b620*/  MOV R181, R175 ;  /* 0x000000af00b57202 */ /* 0x000fe20000000f00 */
[-C--:B------:R-:W-:Y:S01]  /*b630*/  HMMA.16816.F32 R116, R144, R148.reuse, R116 ;  /* 0x000000949074723c */ /* 0x080fe20000001874 */
[----:B------:R1:W2:Y:S07]  /*b640*/  MUFU.EX2 R200, R138 ;  /* 0x0000008a00c87308 */ /* 0x0002ae0000000800 */
[C---:B------:R-:W-:Y:S08]  /*b650*/  HMMA.16816.F32 R120, R152.reuse, R148, R120 ;  /* 0x000000949878723c */ /* 0x040ff00000001878 */
[-C--:B------:R-:W-:Y:S08]  /*b660*/  HMMA.16816.F32 R124, R152, R150.reuse, R124 ;  /* 0x00000096987c723c */ /* 0x080ff0000000187c */
[----:B------:R-:W-:Y:S04]  /*b670*/  HMMA.16816.F32 R128, R144, R150, R128 ;  /* 0x000000969080723c */ /* 0x000fe80000001880 */
[--C-:B-1----:R-:W-:Y:S01]  /*b680*/  FFMA.FTZ R138, R245, c[0x0][0x2d0], -R143.reuse ;  /* 0x0000b400f58a7a23 */ /* 0x102fe2000001088f */
[----:B------:R-:W-:Y:S01]  /*b690*/  MOV R245, R180 ;  /* 0x000000b400f57202 */ /* 0x000fe20000000f00 */
[----:B------:R-:W-:Y:S01]  /*b6a0*/  FFMA.FTZ R143, R215, c[0x0][0x2d0], -R143 ;  /* 0x0000b400d78f7a23 */ /* 0x000fe2000001088f */
[----:B------:R-:W-:Y:S01]  /*b6b0*/  MOV R180, R174 ;  /* 0x000000ae00b47202 */ /* 0x000fe20000000f00 */
[----:B------:R1:W-:Y:S01]  /*b6c0*/  MUFU.EX2 R199, R138 ;  /* 0x0000008a00c77308 */ /* 0x0003e20000000800 */
[----:B------:R-:W-:Y:S03]  /*b6d0*/  MOV R215, R179 ;  /* 0x000000b300d77202 */ /* 0x000fe60000000f00 */
[----:B------:R-:W-:Y:S02]  /*b6e0*/  MOV R179, R173 ;  /* 0x000000ad00b37202 */ /* 0x000fe40000000f00 */
[----:B--2---:R-:W-:Y:S04]  /*b6f0*/  F2FP.PACK_AB R192, R200, R201 ;  /* 0x000000c9c8c0723e */ /* 0x004fe800000000ff */
[----:B------:R2:W3:Y:S01]  /*b700*/  MUFU.EX2 R198, R143 ;  /* 0x0000008f00c67308 */ /* 0x0004e20000000800 */
[--C-:B-1----:R-:W-:Y:S01]  /*b710*/  FFMA.FTZ R138, R214, c[0x0][0x2d0], -R134.reuse ;  /* 0x0000b400d68a7a23 */ /* 0x102fe20000010886 */
[----:B------:R-:W-:Y:S08]  /*b720*/  MOV R214, R139 ;  /* 0x0000008b00d67202 */ /* 0x000ff00000000f00 */
[----:B------:R1:W-:Y:S01]  /*b730*/  MUFU.EX2 R139, R138 ;  /* 0x0000008a008b7308 */ /* 0x0003e20000000800 */
[----:B--2---:R-:W-:Y:S02]  /*b740*/  F2FP.PACK_AB R143, R202, R203 ;  /* 0x000000cbca8f723e */ /* 0x004fe400000000ff */
[----:B---3--:R-:W-:Y:S01]  /*b750*/  F2FP.PACK_AB R194, R198, R199 ;  /* 0x000000c7c6c2723e */ /* 0x008fe200000000ff */
[--C-:B-1----:R-:W-:Y:S02]  /*b760*/  FFMA.FTZ R138, R212, c[0x0][0x2d0], -R134.reuse ;  /* 0x0000b400d48a7a23 */ /* 0x102fe40000010886 */
[----:B------:R-:W2:Y:S04]  /*b770*/  LDL.LU R212, [R1+0x1c] ;  /* 0x00001c0001d47983 */ /* 0x000ea80000300800 */
[----:B------:R1:W3:Y:S02]  /*b780*/  MUFU.EX2 R196, R138 ;  /* 0x0000008a00c47308 */ /* 0x0002e40000000800 */
[--C-:B-1----:R-:W-:Y:S01]  /*b790*/  FFMA.FTZ R138, R213, c[0x0][0x2d0], -R134.reuse ;  /* 0x0000b400d58a7a23 */ /* 0x102fe20000010886 */
[----:B------:R-:W-:Y:S01]  /*b7a0*/  MOV R213, R178 ;  /* 0x000000b200d57202 */ /* 0x000fe20000000f00 */
[----:B------:R-:W-:Y:S01]  /*b7b0*/  FFMA.FTZ R134, R140, c[0x0][0x2d0], -R134 ;  /* 0x0000b4008c867a23 */ /* 0x000fe20000010886 */
[----:B------:R-:W-:Y:S02]  /*b7c0*/  MOV R178, R172 ;  /* 0x000000ac00b27202 */ /* 0x000fe40000000f00 */
[----:B------:R-:W1:Y:S03]  /*b7d0*/  LDSM.16.MT88.4 R172, [R226+0x1100] ;  /* 0x00110000e2ac783b */ /* 0x000e660000004200 */
[----:B------:R-:W-:Y:S01]  /*b7e0*/  MUFU.EX2 R138, R138 ;  /* 0x0000008a008a7308 */ /* 0x000fe20000000800 */
[----:B------:R-:W-:Y:S02]  /*b7f0*/  F2FP.PACK_AB R140, R209, R208 ;  /* 0x000000d0d18c723e */ /* 0x000fe400000000ff */
[----:B---3--:R-:W-:Y:S05]  /*b800*/  F2FP.PACK_AB R193, R196, R139 ;  /* 0x0000008bc4c1723e */ /* 0x008fea00000000ff */
[-C--:B----4-:R-:W-:Y:S01]  /*b810*/  HMMA.16816.F32 R144, R140, R156.reuse, R4 ;  /* 0x0000009c8c90723c */ /* 0x090fe20000001804 */
[----:B------:R-:W3:Y:S01]  /*b820*/  LDSM.16.MT88.4 R4, [R227+0x1100] ;  /* 0x00110000e304783b */ /* 0x000ee20000004200 */
[----:B------:R-:W4:Y:S03]  /*b830*/  MUFU.EX2 R134, R134 ;  /* 0x0000008600867308 */ /* 0x000f260000000800 */
[----:B----4-:R-:W-:Y:S07]  /*b840*/  F2FP.PACK_AB R195, R134, R138 ;  /* 0x0000008a86c3723e */ /* 0x010fee00000000ff */
[C---:B------:R-:W-:Y:S01]  /*b850*/  HMMA.16816.F32 R148, R192.reuse, R156, R8 ;  /* 0x0000009cc094723c */ /* 0x040fe20000001808 */
[----:B------:R-:W4:Y:S07]  /*b860*/  LDSM.16.MT88.4 R8, [R225+0x2900] ;  /* 0x00290000e108783b */ /* 0x000f2e0000004200 */
[-C--:B------:R-:W-:Y:S01]  /*b870*/  HMMA.16816.F32 R152, R192, R158.reuse, R12 ;  /* 0x0000009ec098723c */ /* 0x080fe2000000180c */
[----:B------:R-:W5:Y:S07]  /*b880*/  LDSM.16.MT88.4 R12, [R226+0x2900] ;  /* 0x00290000e20c783b */ /* 0x000f6e0000004200 */
[C---:B------:R-:W-:Y:S01]  /*b890*/  HMMA.16816.F32 R156, R140.reuse, R158, R16 ;  /* 0x0000009e8c9c723c */ /* 0x040fe20000001810 */
[----:B------:R-:W3:Y:S07]  /*b8a0*/  LDSM.16.MT88.4 R16, [R228+0x2900] ;  /* 0x00290000e410783b */ /* 0x000eee0000004200 */
[-C--:B-1----:R-:W-:Y:S07]  /*b8b0*/  HMMA.16816.F32 R160, R140, R172.reuse, R20 ;  /* 0x000000ac8ca0723c */ /* 0x082fee0000001814 */
[----:B------:R-:W-:Y:S01]  /*b8c0*/  MOV R21, R179 ;  /* 0x000000b300157202 */ /* 0x000fe20000000f00 */
[C---:B------:R-:W-:Y:S01]  /*b8d0*/  HMMA.16816.F32 R164, R192.reuse, R172, R24 ;  /* 0x000000acc0a4723c */ /* 0x040fe20000001818 */
[----:B------:R-:W2:Y:S03]  /*b8e0*/  LDL.LU R24, [R1+0x18] ;  /* 0x0000180001187983 */ /* 0x000ea60000300800 */
[----:B------:R-:W-:Y:S02]  /*b8f0*/  MOV R20, R178 ;  /* 0x000000b200147202 */ /* 0x000fe40000000f00 */
[----:B------:R-:W-:Y:S02]  /*b900*/  MOV R23, R181 ;  /* 0x000000b500177202 */ /* 0x000fe40000000f00 */
[----:B------:R-:W-:Y:S04]  /*b910*/  MOV R25, R171 ;  /* 0x000000ab00197202 */ /* 0x000fe80000000f00 */
[----:B------:R-:W-:Y:S02]  /*b920*/  MOV R26, R169 ;  /* 0x000000a9001a7202 */ /* 0x000fe40000000f00 */
[----:B------:R-:W-:Y:S02]  /*b930*/  MOV R27, R168 ;  /* 0x000000a8001b7202 */ /* 0x000fe40000000f00 */
[-C--:B------:R-:W-:Y:S01]  /*b940*/  HMMA.16816.F32 R168, R192, R174.reuse, R28 ;  /* 0x000000aec0a8723c */ /* 0x080fe2000000181c */
[----:B------:R-:W2:Y:S02]  /*b950*/  LDL.LU R29, [R1+0x10] ;  /* 0x00001000011d7983 */ /* 0x000ea40000300800 */
[----:B------:R-:W-:Y:S02]  /*b960*/  MOV R22, R180 ;  /* 0x000000b400167202 */ /* 0x000fe40000000f00 */
[----:B------:R-:W2:Y:S02]  /*b970*/  LDL.LU R31, [R1+0x14] ;  /* 0x00001400011f7983 */ /* 0x000ea40000300800 */
[----:B------:R-:W-:Y:S01]  /*b980*/  MOV R28, R177 ;  /* 0x000000b1001c7202 */ /* 0x000fe20000000f00 */
[C---:B------:R-:W-:Y:S04]  /*b990*/  HMMA.16816.F32 R172, R140.reuse, R174, R32 ;  /* 0x000000ae8cac723c */ /* 0x040fe80000001820 */
[----:B------:R-:W-:Y:S04]  /*b9a0*/  MOV R30, R176 ;  /* 0x000000b0001e7202 */ /* 0x000fe80000000f00 */
[-C--:B------:R-:W-:Y:S08]  /*b9b0*/  HMMA.16816.F32 R176, R140, R188.reuse, R36 ;  /* 0x000000bc8cb0723c */ /* 0x080ff00000001824 */
        /* <DEDUP_REMOVED lines=9> */
[C---:B------:R-:W-:Y:S08]  /*ba50*/  HMMA.16816.F32 R72, R192.reuse, R8, R72 ;  /* 0x00000008c048723c */ /* 0x040ff00000001848 */
[-C--:B------:R-:W-:Y:S08]  /*ba60*/  HMMA.16816.F32 R76, R192, R10.reuse, R76 ;  /* 0x0000000ac04c723c */ /* 0x080ff0000000184c */
[C---:B------:R-:W-:Y:S08]  /*ba70*/  HMMA.16816.F32 R80, R140.reuse, R10, R80 ;  /* 0x0000000a8c50723c */ /* 0x040ff00000001850 */
[-C--:B-----5:R-:W-:Y:S08]  /*ba80*/  HMMA.16816.F32 R84, R140, R12.reuse, R84 ;  /* 0x0000000c8c54723c */ /* 0x0a0ff00000001854 */
[C---:B------:R-:W-:Y:S08]  /*ba90*/  HMMA.16816.F32 R88, R192.reuse, R12, R88 ;  /* 0x0000000cc058723c */ /* 0x040ff00000001858 */
[-C--:B------:R-:W-:Y:S08]  /*baa0*/  HMMA.16816.F32 R92, R192, R14.reuse, R92 ;  /* 0x0000000ec05c723c */ /* 0x080ff0000000185c */
[C---:B------:R-:W-:Y:S08]  /*bab0*/  HMMA.16816.F32 R96, R140.reuse, R14, R96 ;  /* 0x0000000e8c60723c */ /* 0x040ff00000001860 */
[-C--:B------:R-:W-:Y:S08]  /*bac0*/  HMMA.16816.F32 R100, R140, R16.reuse, R100 ;  /* 0x000000108c64723c */ /* 0x080ff00000001864 */
[C---:B------:R-:W-:Y:S08]  /*bad0*/  HMMA.16816.F32 R104, R192.reuse, R16, R104 ;  /* 0x00000010c068723c */ /* 0x040ff00000001868 */
[-C--:B------:R-:W-:Y:S08]  /*bae0*/  HMMA.16816.F32 R108, R192, R18.reuse, R108 ;  /* 0x00000012c06c723c */ /* 0x080ff0000000186c */
[C---:B------:R-:W-:Y:S08]  /*baf0*/  HMMA.16816.F32 R112, R140.reuse, R18, R112 ;  /* 0x000000128c70723c */ /* 0x040ff00000001870 */
[-C--:B-1----:R-:W-:Y:S08]  /*bb00*/  HMMA.16816.F32 R116, R140, R4.reuse, R116 ;  /* 0x000000048c74723c */ /* 0x082ff00000001874 */
[C---:B------:R-:W-:Y:S08]  /*bb10*/  HMMA.16816.F32 R120, R192.reuse, R4, R120 ;  /* 0x00000004c078723c */ /* 0x040ff00000001878 */
[-C--:B------:R-:W-:Y:S08]  /*bb20*/  HMMA.16816.F32 R124, R192, R6.reuse, R124 ;  /* 0x00000006c07c723c */ /* 0x080ff0000000187c */
[----:B------:R-:W-:Y:S04]  /*bb30*/  HMMA.16816.F32 R128, R140, R6, R128 ;  /* 0x000000068c80723c */ /* 0x000fe80000001880 */
[----:B--2---:R-:W-:Y:S04]  /*bb40*/  FFMA.FTZ R8, R2, R24, R25 ;  /* 0x0000001802087223 */ /* 0x004fe80000010019 */
[----:B------:R-:W-:Y:S04]  /*bb50*/  FADD.FTZ R8, R20, R8 ;  /* 0x0000000814087221 */ /* 0x000fe80000010000 */
[----:B------:R-:W-:Y:S02]  /*bb60*/  FADD.FTZ R9, R23, R8 ;  /* 0x0000000817097221 */ /* 0x000fe40000010000 */
[----:B------:R-:W-:Y:S02]  /*bb70*/  FFMA.FTZ R8, R0, R212, R213 ;  /* 0x000000d400087223 */ /* 0x000fe400000100d5 */
[----:B------:R-:W-:Y:S02]  /*bb80*/  FADD.FTZ R0, R223, R9 ;  /* 0x00000009df007221 */ /* 0x000fe40000010000 */
[----:B------:R-:W-:Y:S02]  /*bb90*/  FADD.FTZ R8, R245, R8 ;  /* 0x00000008f5087221 */ /* 0x000fe40000010000 */
[----:B------:R-:W-:Y:S02]  /*bba0*/  FFMA.FTZ R133, R133, R29, R28 ;  /* 0x0000001d85857223 */ /* 0x000fe4000001001c */
[----:B------:R-:W-:Y:S02]  /*bbb0*/  FADD.FTZ R8, R244, R8 ;  /* 0x00000008f4087221 */ /* 0x000fe40000010000 */
[----:B------:R-:W-:Y:S02]  /*bbc0*/  FFMA.FTZ R132, R132, R31, R30 ;  /* 0x0000001f84847223 */ /* 0x000fe4000001001e */
[----:B------:R-:W-:Y:S02]  /*bbd0*/  FADD.FTZ R2, R26, R133 ;  /* 0x000000851a027221 */ /* 0x000fe40000010000 */
[----:B------:R-:W-:Y:S02]  /*bbe0*/  FADD.FTZ R132, R27, R132 ;  /* 0x000000841b847221 */ /* 0x000fe40000010000 */
[----:B------:R-:W-:Y:S02]  /*bbf0*/  FADD.FTZ R2, R21, R2 ;  /* 0x0000000215027221 */ /* 0x000fe40000010000 */
[----:B------:R-:W-:Y:S02]  /*bc00*/  FADD.FTZ R132, R22, R132 ;  /* 0x0000008416847221 */ /* 0x000fe40000010000 */
[----:B------:R-:W-:Y:S02]  /*bc10*/  FADD.FTZ R10, R214, R2 ;  /* 0x00000002d60a7221 */ /* 0x000fe40000010000 */
[----:B------:R-:W-:Y:S01]  /*bc20*/  FADD.FTZ R2, R215, R132 ;  /* 0x00000084d7027221 */ /* 0x000fe20000010000 */
[----:B------:R-:W-:Y:S01]  /*bc30*/  MOV R132, R137 ;  /* 0x0000008900847202 */ /* 0x000fe20000000f00 */
        /* <DEDUP_REMOVED lines=29> */
[----:B------:R-:W-:Y:S01]  /*be10*/  FADD.FTZ R2, R196, R2 ;  /* 0x00000002c4027221 */ /* 0x000fe20000010000 */
[----:B------:R1:W-:Y:S01]  /*be20*/  STL [R1+0x10], R6 ;  /* 0x0000100601007387 */ /* 0x0003e20000100800 */
[----:B------:R-:W-:Y:S02]  /*be30*/  FADD.FTZ R4, R199, R4 ;  /* 0x00000004c7047221 */ /* 0x000fe40000010000 */
[----:B------:R-:W-:Y:S01]  /*be40*/  FADD.FTZ R0, R138, R2 ;  /* 0x000000028a007221 */ /* 0x000fe20000010000 */
[----:B------:R1:W-:Y:S01]  /*be50*/  STL [R1+0x14], R5 ;  /* 0x0000140501007387 */ /* 0x0003e20000100800 */
[----:B------:R-:W-:Y:S01]  /*be60*/  FADD.FTZ R2, R198, R4 ;  /* 0x00000004c6027221 */ /* 0x000fe20000010000 */
[----:B------:R-:W-:Y:S01]  /*be70*/  MOV R138, R135 ;  /* 0x00000087008a7202 */ /* 0x000fe20000000f00 */
[----:B------:R-:W-:Y:S01]  /*be80*/  FADD.FTZ R0, R134, R0 ;  /* 0x0000000086007221 */ /* 0x000fe20000010000 */
[----:B------:R-:W-:Y:S02]  /*be90*/  MOV R134, R136 ;  /* 0x0000008800867202 */ /* 0x000fe40000000f00 */
[----:B------:R1:W-:Y:S04]  /*bea0*/  STL [R1+0x18], R2 ;  /* 0x0000180201007387 */ /* 0x0003e80000100800 */
[----:B------:R1:W-:Y:S01]  /*beb0*/  STL [R1+0x1c], R0 ;  /* 0x00001c0001007387 */ /* 0x0003e20000100800 */
[----:B------:R-:W-:-:S05]  /*bec0*/  @P0 BRA `(.L_x_486) ;  /* 0xffffb42000000947 */ /* 0x000fca000383ffff */
.L_x_469:
[----:B------:R-:W2:Y:S01]  /*bed0*/  S2UR UR7, SR_CTAID.X ;  /* 0x00000000000779c3 */ /* 0x000ea20000002500 */
[----:B------:R-:W-:Y:S01]  /*bee0*/  ULDC.64 UR4, c[0x0][0x2c8] ;  /* 0x0000b20000047ab9 */ /* 0x000fe20000000a00 */
[----:B------:R-:W-:Y:S01]  /*bef0*/  PLOP3.LUT P0, PT, PT, PT, UP2, 0x40, 0x0 ;  /* 0x000000000000781c */ /* 0x000fe20003f0e828 */
[----:B--2---:R-:W-:-:S04]  /*bf00*/  ULEA UR7, UR7, 0x7f, 0x7 ;  /* 0x0000007f07077891 */ /* 0x004fc8000f8e383f */
        /* <DEDUP_REMOVED lines=8> */
[----:B-1----:R-:W-:Y:S01]  /*bf90*/  MOV R2, UR4 ;  /* 0x0000000400027c02 */ /* 0x002fe20008000f00 */
        /* <DEDUP_REMOVED lines=11> */
.L_x_488:
[----:B------:R-:W-:-:S04]  /*c050*/  MOV R4, c[0x0][0x32c] ;  /* 0x0000cb0000047a02 */ /* 0x000fc80000000f00 */
[----:B------:R-:W-:-:S13]  /*c060*/  ISETP.NE.AND P0, PT, R4, 0x1, PT ;  /* 0x000000010400780c */ /* 0x000fda0003f05270 */
[----:B------:R-:W-:-:S05]  /*c070*/  @P0 IMAD.HI.U32 R4, R0, c[0x0][0x330], RZ ;  /* 0x0000cc0000040a27 */ /* 0x000fca00078e00ff */
[----:B------:R-:W-:-:S05]  /*c080*/  @P0 SHF.R.U32.HI R0, RZ, c[0x0][0x334], R4 ;  /* 0x0000cd00ff000a19 */ /* 0x000fca0000011604 */
.L_x_489:
[----:B------:R-:W-:-:S05]  /*c090*/  IMAD R0, R0, c[0x0][0x32c], RZ ;  /* 0x0000cb0000007a24 */ /* 0x000fca00078e02ff */
[----:B------:R-:W-:-:S03]  /*c0a0*/  IMNMX R2, R2, R0, !PT ;  /* 0x0000000002027217 */ /* 0x000fc60007800200 */
.L_x_487:
[----:B------:R-:W2:Y:S01]  /*c0b0*/  LDL R4, [R1] ;  /* 0x0000000001047983 */ /* 0x000ea20000100800 */
[----:B------:R-:W-:-:S05]  /*c0c0*/  IADD3 R2, R2, 0x2f, RZ ;  /* 0x0000002f02027810 */ /* 0x000fca0007ffe0ff */
[----:B------:R-:W-:-:S05]  /*c0d0*/  IMAD.HI R2, R2, 0x2aaaaaab, RZ ;  /* 0x2aaaaaab02027827 */ /* 0x000fca00078e02ff */
[----:B------:R-:W-:-:S04]  /*c0e0*/  SHF.R.U32.HI R0, RZ, 0x1f, R2 ;  /* 0x0000001fff007819 */ /* 0x000fc80000011602 */
[----:B------:R-:W-:-:S04]  /*c0f0*/  LEA.HI.SX32 R0, R2, R0, 0x1d ;  /* 0x0000000002007211 */ /* 0x000fc800078feaff */
[----:B--2---:R-:W-:-:S04]  /*c100*/  IMNMX R4, R4, R0, !PT ;  /* 0x0000000004047217 */ /* 0x004fc80007800200 */
[----:B------:R-:W-:Y:S01]  /*c110*/  ISETP.GE.AND P0, PT, R242, R4, PT ;  /* 0x00000004f200720c */ /* 0x000fe20003f06270 */
[----:B------:R1:W-:-:S12]  /*c120*/  STL [R1+0x8], R4 ;  /* 0x0000080401007387 */ /* 0x0003d80000100800 */
[----:B------:R-:W-:Y:S05]  /*c130*/  @!P0 BRA `(.L_x_490) ;  /* 0x000036f000008947 */ /* 0x000fea0003800000 */
[----:B------:R-:W-:Y:S01]  /*c140*/  MOV R132, R136 ;  /* 0x0000008800847202 */ /* 0x000fe20000000f00 */
[----:B------:R-:W-:Y:S01]  /*c150*/  IMAD.MOV.U32 R139, RZ, RZ, R3 ;  /* 0x000000ffff8b7224 */ /* 0x000fe200078e0003 */
[----:B------:R-:W-:Y:S01]  /*c160*/  MOV R2, R137 ;  /* 0x0000008900027202 */ /* 0x000fe20000000f00 */
[----:B------:R-:W-:Y:S01]  /*c170*/  IMAD.MOV.U32 R220, RZ, RZ, R242 ;  /* 0x000000ffffdc7224 */ /* 0x000fe200078e00f2 */
[----:B------:R-:W-:Y:S02]  /*c180*/  MOV R138, R135 ;  /* 0x00000087008a7202 */ /* 0x000fe40000000f00 */
.L_x_491:
[----:B--2---:R-:W2:Y:S01]  /*c190*/  LDL R242, [R1] ;  /* 0x0000000001f27983 */ /* 0x004ea20000100800 */
[----:B------:R-:W-:Y:S04]  /*c1a0*/  DEPBAR.LE SB0, 0x0 ;  /* 0x000080000000791a */ /* 0x000fe80000000000 */
[----:B------:R-:W3:Y:S06]  /*c1b0*/  LDL.64 R42, [R1+0x48] ;  /* 0x00004800012a7983 */ /* 0x000eec0000100a00 */
[----:B------:R-:W3:Y:S06]  /*c1c0*/  LDL.64 R134, [R1+0x30] ;  /* 0x0000300001867983 */ /* 0x000eec0000100a00 */
[----:B------:R-:W-:Y:S08]  /*c1d0*/  BAR.SYNC.DEFER_BLOCKING 0x0 ;  /* 0x0000000000007b1d */ /* 0x000ff00000010000 */
[----:B-----5:R-:W-:Y:S08]  /*c1e0*/  LDSM.16.M88.4 R48, [R231+0x6100] ;  /* 0x00610000e730783b */ /* 0x020ff00000000200 */
[----:B------:R-:W4:Y:S08]  /*c1f0*/  LDSM.16.M88.4 R16, [R224+0x3100] ;  /* 0x00310000e010783b */ /* 0x000f300000000200 */
[----:B------:R-:W1:Y:S08]  /*c200*/  LDSM.16.M88.4 R44, [R231+0x8100] ;  /* 0x00810000e72c783b */ /* 0x000e700000000200 */
[----:B------:R-:W1:Y:S08]  /*c210*/  LDSM.16.M88.4 R32, [R224+0x3900] ;  /* 0x00390000e020783b */ /* 0x000e700000000200 */
[----:B------:R-:W1:Y:S08]  /*c220*/  LDSM.16.M88.4 R140, [R224+0x4100] ;  /* 0x00410000e08c783b */ /* 0x000e700000000200 */
[----:B------:R-:W-:Y:S01]  /*c230*/  LDSM.16.M88.4 R192, [R233+0x6100] ;  /* 0x00610000e9c0783b */ /* 0x000fe20000000200 */
[-C--:B-1--4-:R-:W-:Y:S07]  /*c240*/  HMMA.16816.F32 R4, R48, R16.reuse, RZ ;  /* 0x000000103004723c */ /* 0x092fee00000018ff */
[----:B------:R-:W1:Y:S01]  /*c250*/  LDSM.16.M88.4 R196, [R235] ;  /* 0x00000000ebc4783b */ /* 0x000e620000000200 */
[C---:B------:R-:W-:Y:S07]  /*c260*/  HMMA.16816.F32 R8, R44.reuse, R16, RZ ;  /* 0x000000102c08723c */ /* 0x040fee00000018ff */
[----:B------:R-:W4:Y:S01]  /*c270*/  LDSM.16.M88.4 R200, [R233+0x8100] ;  /* 0x00810000e9c8783b */ /* 0x000f220000000200 */
[-C--:B------:R-:W-:Y:S07]  /*c280*/  HMMA.16816.F32 R12, R44, R18.reuse, RZ ;  /* 0x000000122c0c723c */ /* 0x080fee00000018ff */
[----:B------:R-:W1:Y:S01]  /*c290*/  LDSM.16.M88.4 R204, [R241] ;  /* 0x00000000f1cc783b */ /* 0x000e620000000200 */
[C---:B------:R-:W-:Y:S08]  /*c2a0*/  HMMA.16816.F32 R16, R48.reuse, R18, RZ ;  /* 0x000000123010723c */ /* 0x040ff000000018ff */
        /* <DEDUP_REMOVED lines=36> */
[----:B------:R3:W-:Y:S02]  /*c4f0*/  @!P6 LDGSTS.E.BYPASS.LTC128B.128 [R243+0x1900], [R210.64], !P3 ;  /* 0x01900000d2f3efae */ /* 0x0007e4000d901d4e */
[----:B------:R-:W-:Y:S02]  /*c500*/  ISETP.GT.AND P5, PT, R220, R242, PT ;  /* 0x000000f2dc00720c */ /* 0x000fe40003fa4270 */
[----:B------:R-:W-:Y:S02]  /*c510*/  @!P6 IADD3 R208, P0, R134, UR9, RZ ;  /* 0x0000000986d0ec10 */ /* 0x000fe4000ff1e0ff */
[----:B------:R-:W-:Y:S01]  /*c520*/  IADD3 R242, R220, -0x1, RZ ;  /* 0xffffffffdcf27810 */ /* 0x000fe20007ffe0ff */
        /* <DEDUP_REMOVED lines=8> */
[----:B------:R3:W-:Y:S07]  /*c5b0*/  @!P6 LDGSTS.E.BYPASS.LTC128B.128 [R243+0x2900], [R208.64+0x80], !P3 ;  /* 0x02900080d0f3efae */ /* 0x0007ee000d901d4e */
[C---:B------:R-:W-:Y:S01]  /*c5c0*/  HMMA.16816.F32 R32, R192.reuse, R206, R32 ;  /* 0x000000cec020723c */ /* 0x040fe20000001820 */
[----:B------:R-:W-:Y:S07]  /*c5d0*/  LDSM.16.M88.4 R212, [R230+0x3100] ;  /* 0x00310000e6d4783b */ /* 0x000fee0000000200 */
[-C--:B--2---:R-:W-:Y:S01]  /*c5e0*/  HMMA.16816.F32 R36, R192, R140.reuse, R36 ;  /* 0x0000008cc024723c */ /* 0x084fe20000001824 */
[----:B------:R-:W-:Y:S07]  /*c5f0*/  LDSM.16.M88.4 R216, [R232+0x8100] ;  /* 0x00810000e8d8783b */ /* 0x000fee0000000200 */
[C---:B------:R-:W-:Y:S01]  /*c600*/  HMMA.16816.F32 R40, R200.reuse, R140, R40 ;  /* 0x0000008cc828723c */ /* 0x040fe20000001828 */
[----:B------:R-:W0:Y:S07]  /*c610*/  LDGDEPBAR ;  /* 0x00000000000079af */ /* 0x000e2e0000000000 */
[-C--:B------:R-:W-:Y:S01]  /*c620*/  HMMA.16816.F32 R44, R200, R142.reuse, R44 ;  /* 0x0000008ec82c723c */ /* 0x080fe2000000182c */
[----:B---3--:R-:W2:Y:S07]  /*c630*/  LDSM.16.M88.4 R208, [R232+0x6100] ;  /* 0x00610000e8d0783b */ /* 0x008eae0000000200 */
[----:B------:R-:W-:Y:S01]  /*c640*/  HMMA.16816.F32 R48, R192, R142, R48 ;  /* 0x0000008ec030723c */ /* 0x000fe20000001830 */
[----:B------:R-:W3:Y:S08]  /*c650*/  LDSM.16.M88.4 R196, [R230+0x3900] ;  /* 0x00390000e6c4783b */ /* 0x000ef00000000200 */
[----:B------:R-:W1:Y:S08]  /*c660*/  LDSM.16.M88.4 R204, [R230+0x4100] ;  /* 0x00410000e6cc783b */ /* 0x000e700000000200 */
        /* <DEDUP_REMOVED lines=13> */
[-C--:B-1----:R-:W-:Y:S08]  /*c740*/  HMMA.16816.F32 R36, R208, R204.reuse, R36 ;  /* 0x000000ccd024723c */ /* 0x082ff00000001824 */
[C---:B------:R-:W-:Y:S08]  /*c750*/  HMMA.16816.F32 R40, R216.reuse, R204, R40 ;  /* 0x000000ccd828723c */ /* 0x040ff00000001828 */
[-C--:B------:R-:W-:Y:S01]  /*c760*/  HMMA.16816.F32 R44, R216, R206.reuse, R44 ;  /* 0x000000ced82c723c */ /* 0x080fe2000000182c */
[----:B------:R-:W-:Y:S07]  /*c770*/  LDSM.16.M88.4 R216, [R231+0xc100] ;  /* 0x00c10000e7d8783b */ /* 0x000fee0000000200 */
[----:B------:R-:W-:Y:S01]  /*c780*/  HMMA.16816.F32 R48, R208, R206, R48 ;  /* 0x000000ced030723c */ /* 0x000fe20000001830 */
[----:B------:R-:W-:Y:S07]  /*c790*/  LDSM.16.M88.4 R204, [R231+0xa100] ;  /* 0x00a10000e7cc783b */ /* 0x000fee0000000200 */
[-C--:B------:R-:W-:Y:S01]  /*c7a0*/  HMMA.16816.F32 R4, R140, R192.reuse, R4 ;  /* 0x000000c08c04723c */ /* 0x080fe20000001804 */
        /* <DEDUP_REMOVED lines=81> */
[----:B------:R-:W-:Y:S01]  /*ccc0*/  FMUL.FTZ R17, R17, c[0x0][0x320] ;  /* 0x0000c80011117a20 */ /* 0x000fe20000410000 */
[----:B-1----:R-:W-:Y:S01]  /*ccd0*/  FMNMX.FTZ R137, R196, R2, !PT ;  /* 0x00000002c4897209 */ /* 0x002fe20007810000 */
[----:B------:R-:W-:Y:S02]  /*cce0*/  FMUL.FTZ R18, R18, c[0x0][0x320] ;  /* 0x0000c80012127a20 */ /* 0x000fe40000410000 */
[----:B------:R-:W-:Y:S02]  /*ccf0*/  FMUL.FTZ R19, R19, c[0x0][0x320] ;  /* 0x0000c80013137a20 */ /* 0x000fe40000410000 */
[----:B------:R-:W-:Y:S01]  /*cd00*/  FMUL.FTZ R14, R14, c[0x0][0x320] ;  /* 0x0000c8000e0e7a20 */ /* 0x000fe20000410000 */
[----:B------:R1:W1:Y:S01]  /*cd10*/  MUFU.TANH R197, R7 ;  /* 0x0000000700c57308 */ /* 0x0002620000002400 */
[----:B------:R-:W-:Y:S01]  /*cd20*/  FMUL.FTZ R15, R15, c[0x0][0x320] ;  /* 0x0000c8000f0f7a20 */ /* 0x000fe20000410000 */
[----:B--2---:R-:W-:Y:S08]  /*cd30*/  FMNMX.FTZ R137, R143, R137, !PT ;  /* 0x000000898f897209 */ /* 0x004ff00007810000 */
[----:B------:R-:W2:Y:S01]  /*cd40*/  MUFU.TANH R202, R8 ;  /* 0x0000000800ca7308 */ /* 0x000ea20000002400 */
[----:B---3--:R-:W-:Y:S09]  /*cd50*/  FMNMX.FTZ R3, R200, R132, !PT ;  /* 0x00000084c8037209 */ /* 0x008ff20007810000 */
[----:B------:R-:W3:Y:S01]  /*cd60*/  MUFU.TANH R201, R9 ;  /* 0x0000000900c97308 */ /* 0x000ee20000002400 */
[----:B-1----:R-:W1:Y:S01]  /*cd70*/  LDSM.16.M88.4 R4, [R229+0x2000] ;  /* 0x00200000e504783b */ /* 0x002e620000000200 */
[----:B------:R-:W-:Y:S08]  /*cd80*/  FMNMX.FTZ R3, R197, R3, !PT ;  /* 0x00000003c5037209 */ /* 0x000ff00007810000 */
[----:B------:R-:W-:Y:S01]  /*cd90*/  MUFU.TANH R203, R10 ;  /* 0x0000000a00cb7308 */ /* 0x000fe20000002400 */
[----:B--2---:R-:W-:Y:S09]  /*cda0*/  FMNMX.FTZ R0, R202, R138, !PT ;  /* 0x0000008aca007209 */ /* 0x004ff20007810000 */
[----:B------:R2:W-:Y:S01]  /*cdb0*/  MUFU.TANH R204, R11 ;  /* 0x0000000b00cc7308 */ /* 0x0005e20000002400 */
[----:B---3--:R-:W-:Y:S09]  /*cdc0*/  FMNMX.FTZ R0, R201, R0, !PT ;  /* 0x00000000c9007209 */ /* 0x008ff20007810000 */
[----:B------:R-:W3:Y:S10]  /*cdd0*/  MUFU.TANH R16, R16 ;  /* 0x0000001000107308 */ /* 0x000ef40000002400 */
[----:B------:R-:W4:Y:S01]  /*cde0*/  MUFU.TANH R17, R17 ;  /* 0x0000001100117308 */ /* 0x000f220000002400 */
[----:B--2---:R-:W2:Y:S01]  /*cdf0*/  LDSM.16.M88.4 R8, [R229+0x2800] ;  /* 0x00280000e508783b */ /* 0x004ea20000000200 */
[-C--:B-1----:R-:W-:Y:S01]  /*ce00*/  HMMA.16816.F32 R20, R192, R4.reuse, R20 ;  /* 0x00000004c014723c */ /* 0x082fe20000001814 */
[----:B------:R-:W-:Y:S07]  /*ce10*/  DEPBAR.LE SB0, 0x0 ;  /* 0x000080000000791a */ /* 0x000fee0000000000 */
[----:B------:R-:W1:Y:S01]  /*ce20*/  MUFU.TANH R12, R12 ;  /* 0x0000000c000c7308 */ /* 0x000e620000002400 */
[----:B------:R-:W-:Y:S01]  /*ce30*/  BAR.SYNC.DEFER_BLOCKING 0x0 ;  /* 0x0000000000007b1d */ /* 0x000fe20000010000 */
[C---:B------:R-:W-:Y:S05]  /*ce40*/  HMMA.16816.F32 R24, R216.reuse, R4, R24 ;  /* 0x00000004d818723c */ /* 0x040fea0000001818 */
[----:B---3--:R-:W-:Y:S03]  /*ce50*/  FMNMX.FTZ R137, R16, R137, !PT ;  /* 0x0000008910897209 */ /* 0x008fe60007810000 */
[----:B------:R-:W3:Y:S01]  /*ce60*/  MUFU.TANH R13, R13 ;  /* 0x0000000d000d7308 */ /* 0x000ee20000002400 */
[-C--:B------:R-:W-:Y:S03]  /*ce70*/  HMMA.16816.F32 R28, R216, R6.reuse, R28 ;  /* 0x00000006d81c723c */ /* 0x080fe6000000181c */
[----:B----4-:R-:W-:Y:S05]  /*ce80*/  FMNMX.FTZ R137, R17, R137, !PT ;  /* 0x0000008911897209 */ /* 0x010fea0007810000 */
[C---:B------:R-:W-:Y:S01]  /*ce90*/  HMMA.16816.F32 R32, R192.reuse, R6, R32 ;  /* 0x00000006c020723c */ /* 0x040fe20000001820 */
[----:B------:R-:W4:Y:S03]  /*cea0*/  MUFU.TANH R18, R18 ;  /* 0x0000001200127308 */ /* 0x000f260000002400 */
[----:B------:R-:W-:Y:S01]  /*ceb0*/  FMUL.FTZ R20, R20, c[0x0][0x320] ;  /* 0x0000c80014147a20 */ /* 0x000fe20000410000 */
[----:B-1----:R-:W-:Y:S01]  /*cec0*/  FMNMX.FTZ R0, R12, R0, !PT ;  /* 0x000000000c007209 */ /* 0x002fe20007810000 */
[----:B------:R-:W-:Y:S02]  /*ced0*/  FMUL.FTZ R23, R23, c[0x0][0x320] ;  /* 0x0000c80017177a20 */ /* 0x000fe40000410000 */
[----:B------:R-:W-:Y:S03]  /*cee0*/  FMUL.FTZ R21, R21, c[0x0][0x320] ;  /* 0x0000c80015157a20 */ /* 0x000fe60000410000 */
[----:B------:R-:W1:Y:S01]  /*cef0*/  MUFU.TANH R210, R20 ;  /* 0x0000001400d27308 */ /* 0x000e620000002400 */
[----:B------:R-:W-:Y:S02]  /*cf00*/  FMUL.FTZ R22, R22, c[0x0][0x320] ;  /* 0x0000c80016167a20 */ /* 0x000fe40000410000 */
[----:B------:R-:W-:Y:S01]  /*cf10*/  FMUL.FTZ R24, R24, c[0x0][0x320] ;  /* 0x0000c80018187a20 */ /* 0x000fe20000410000 */
[-C--:B--2---:R-:W-:Y:S03]  /*cf20*/  HMMA.16816.F32 R36, R192, R8.reuse, R36 ;  /* 0x00000008c024723c */ /* 0x084fe60000001824 */
[----:B---3--:R-:W-:Y:S01]  /*cf30*/  FMNMX.FTZ R0, R13, R0, !PT ;  /* 0x000000000d007209 */ /* 0x008fe20007810000 */
[----:B------:R-:W-:Y:S02]  /*cf40*/  FMUL.FTZ R28, R28, c[0x0][0x320] ;  /* 0x0000c8001c1c7a20 */ /* 0x000fe40000410000 */
[----:B------:R-:W2:Y:S01]  /*cf50*/  MUFU.TANH R205, R21 ;  /* 0x0000001500cd7308 */ /* 0x000ea20000002400 */
[----:B------:R-:W-:Y:S01]  /*cf60*/  FMUL.FTZ R25, R25, c[0x0][0x320] ;  /* 0x0000c80019197a20 */ /* 0x000fe20000410000 */
[C---:B------:R-:W-:Y:S01]  /*cf70*/  HMMA.16816.F32 R40, R216.reuse, R8, R40 ;  /* 0x00000008d828723c */ /* 0x040fe20000001828 */
[----:B------:R-:W3:Y:S03]  /*cf80*/  LDL.64 R8, [R1+0x40] ;  /* 0x0000400001087983 */ /* 0x000ee60000100a00 */
[----:B------:R-:W-:Y:S01]  /*cf90*/  FMUL.FTZ R32, R32, c[0x0][0x320] ;  /* 0x0000c80020207a20 */ /* 0x000fe20000410000 */
[----:B----4-:R-:W-:Y:S01]  /*cfa0*/  FMNMX.FTZ R3, R18, R3, !PT ;  /* 0x0000000312037209 */ /* 0x010fe20007810000 */
[----:B------:R-:W-:Y:S02]  /*cfb0*/  FMUL.FTZ R35, R35, c[0x0][0x320] ;  /* 0x0000c80023237a20 */ /* 0x000fe40000410000 */
[----:B------:R-:W4:Y:S01]  /*cfc0*/  MUFU.TANH R133, R28 ;  /* 0x0000001c00857308 */ /* 0x000f220000002400 */
[-C--:B------:R-:W-:Y:S03]  /*cfd0*/  HMMA.16816.F32 R44, R216, R10.reuse, R44 ;  /* 0x0000000ad82c723c */ /* 0x080fe6000000182c */
[----:B------:R-:W-:Y:S01]  /*cfe0*/  FMUL.FTZ R29, R29, c[0x0][0x320] ;  /* 0x0000c8001d1d7a20 */ /* 0x000fe20000410000 */
[----:B-1----:R-:W-:Y:S01]  /*cff0*/  FMNMX.FTZ R137, R210, R137, !PT ;  /* 0x00000089d2897209 */ /* 0x002fe20007810000 */
[----:B------:R-:W-:Y:S02]  /*d000*/  FMUL.FTZ R26, R26, c[0x0][0x320] ;  /* 0x0000c8001a1a7a20 */ /* 0x000fe40000410000 */
[----:B------:R-:W-:Y:S01]  /*d010*/  FMUL.FTZ R36, R36, c[0x0][0x320] ;  /* 0x0000c80024247a20 */ /* 0x000fe20000410000 */
[----:B------:R-:W-:Y:S01]  /*d020*/  HMMA.16816.F32 R48, R192, R10, R48 ;  /* 0x0000000ac030723c */ /* 0x000fe20000001830 */
[----:B------:R-:W1:Y:S03]  /*d030*/  MUFU.TANH R198, R32 ;  /* 0x0000002000c67308 */ /* 0x000e660000002400 */
[----:B------:R-:W-:Y:S01]  /*d040*/  FMUL.FTZ R37, R37, c[0x0][0x320] ;  /* 0x0000c80025257a20 */ /* 0x000fe20000410000 */
[----:B--2---:R-:W-:Y:S01]  /*d050*/  FMNMX.FTZ R137, R205, R137, !PT ;  /* 0x00000089cd897209 */ /* 0x004fe20007810000 */
[----:B------:R-:W-:Y:S01]  /*d060*/  FMUL.FTZ R38, R38, c[0x0][0x320] ;  /* 0x0000c80026267a20 */ /* 0x000fe20000410000 */
[----:B------:R-:W-:Y:S01]  /*d070*/  MOV R10, c[0x0][0x1e0] ;  /* 0x00007800000a7a02 */ /* 0x000fe20000000f00 */
[----:B------:R-:W-:Y:S01]  /*d080*/  FMUL.FTZ R39, R39, c[0x0][0x320] ;  /* 0x0000c80027277a20 */ /* 0x000fe20000410000 */
[----:B------:R-:W-:Y:S02]  /*d090*/  MOV R11, c[0x0][0x1e4] ;  /* 0x00007900000b7a02 */ /* 0x000fe40000000f00 */
[----:B------:R-:W2:Y:S01]  /*d0a0*/  MUFU.TANH R244, R36 ;  /* 0x0000002400f47308 */ /* 0x000ea20000002400 */
[----:B------:R-:W-:Y:S02]  /*d0b0*/  FMUL.FTZ R42, R42, c[0x0][0x320] ;  /* 0x0000c8002a2a7a20 */ /* 0x000fe40000410000 */
[----:B------:R-:W-:Y:S01]  /*d0c0*/  FMUL.FTZ R40, R40, c[0x0][0x320] ;  /* 0x0000c80028287a20 */ /* 0x000fe20000410000 */
[----:B----4-:R-:W-:Y:S01]  /*d0d0*/  MOV R219, R133 ;  /* 0x0000008500db7202 */ /* 0x010fe20000000f00 */
[----:B------:R-:W-:Y:S02]  /*d0e0*/  FMUL.FTZ R41, R41, c[0x0][0x320] ;  /* 0x0000c80029297a20 */ /* 0x000fe40000410000 */
[----:B------:R-:W-:Y:S02]  /*d0f0*/  FMUL.FTZ R44, R44, c[0x0][0x320] ;  /* 0x0000c8002c2c7a20 */ /* 0x000fe40000410000 */
[----:B------:R-:W-:Y:S01]  /*d100*/  FMUL.FTZ R45, R45, c[0x0][0x320] ;  /* 0x0000c8002d2d7a20 */ /* 0x000fe20000410000 */
[----:B------:R4:W-:Y:S01]  /*d110*/  MUFU.TANH R250, R37 ;  /* 0x0000002500fa7308 */ /* 0x0009e20000002400 */
[----:B------:R-:W-:Y:S02]  /*d120*/  FMUL.FTZ R33, R33, c[0x0][0x320] ;  /* 0x0000c80021217a20 */ /* 0x000fe40000410000 */
[----:B------:R-:W-:Y:S01]  /*d130*/  FMUL.FTZ R48, R48, c[0x0][0x320] ;  /* 0x0000c80030307a20 */ /* 0x000fe20000410000 */
[----:B-1----:R-:W-:Y:S01]  /*d140*/  FMNMX.FTZ R137, R198, R137, !PT ;  /* 0x00000089c6897209 */ /* 0x002fe20007810000 */
[----:B------:R-:W-:Y:S02]  /*d150*/  FMUL.FTZ R49, R49, c[0x0][0x320] ;  /* 0x0000c80031317a20 */ /* 0x000fe40000410000 */
[----:B------:R-:W-:Y:S02]  /*d160*/  FMUL.FTZ R50, R50, c[0x0][0x320] ;  /* 0x0000c80032327a20 */ /* 0x000fe40000410000 */
[----:B------:R-:W-:Y:S01]  /*d170*/  FMUL.FTZ R51, R51, c[0x0][0x320] ;  /* 0x0000c80033337a20 */ /* 0x000fe20000410000 */
[----:B------:R-:W1:Y:S01]  /*d180*/  MUFU.TANH R222, R24 ;  /* 0x0000001800de7308 */ /* 0x000e620000002400 */
[----:B------:R-:W-:Y:S02]  /*d190*/  FMUL.FTZ R27, R27, c[0x0][0x320] ;  /* 0x0000c8001b1b7a20 */ /* 0x000fe40000410000 */
[----:B------:R-:W-:Y:S01]  /*d1a0*/  FMUL.FTZ R43, R43, c[0x0][0x320] ;  /* 0x0000c8002b2b7a20 */ /* 0x000fe20000410000 */
[----:B--2---:R-:W-:Y:S01]  /*d1b0*/  MOV R218, R244 ;  /* 0x000000f400da7202 */ /* 0x004fe20000000f00 */
[----:B------:R-:W-:Y:S02]  /*d1c0*/  FMUL.FTZ R46, R46, c[0x0][0x320] ;  /* 0x0000c8002e2e7a20 */ /* 0x000fe40000410000 */
[----:B------:R-:W-:Y:S02]  /*d1d0*/  FMUL.FTZ R34, R34, c[0x0][0x320] ;  /* 0x0000c80022227a20 */ /* 0x000fe40000410000 */
[----:B------:R-:W-:Y:S01]  /*d1e0*/  FMUL.FTZ R30, R30, c[0x0][0x320] ;  /* 0x0000c8001e1e7a20 */ /* 0x000fe20000410000 */
[----:B------:R-:W2:Y:S01]  /*d1f0*/  MUFU.TANH R199, R33 ;  /* 0x0000002100c77308 */ /* 0x000ea20000002400 */
[----:B------:R-:W-:Y:S01]  /*d200*/  FMUL.FTZ R31, R31, c[0x0][0x320] ;  /* 0x0000c8001f1f7a20 */ /* 0x000fe20000410000 */
[----:B----4-:R-:W4:Y:S08]  /*d210*/  LDL.64 R36, [R1+0x38] ;  /* 0x0000380001247983 */ /* 0x010f300000100a00 */
[----:B------:R-:W2:Y:S01]  /*d220*/  MUFU.TANH R221, R25 ;  /* 0x0000001900dd7308 */ /* 0x000ea20000002400 */
[----:B-1----:R-:W-:Y:S09]  /*d230*/  FMNMX.FTZ R0, R222, R0, !PT ;  /* 0x00000000de007209 */ /* 0x002ff20007810000 */
[----:B------:R-:W1:Y:S01]  /*d240*/  MUFU.TANH R223, R29 ;  /* 0x0000001d00df7308 */ /* 0x000e620000002400 */
[----:B--2---:R-:W-:Y:S04]  /*d250*/  FMNMX.FTZ R137, R199, R137, !PT ;  /* 0x00000089c7897209 */ /* 0x004fe80007810000 */
[----:B------:R-:W-:Y:S05]  /*d260*/  FMNMX.FTZ R137, R218, R137, !PT ;  /* 0x00000089da897209 */ /* 0x000fea0007810000 */
[----:B------:R-:W2:Y:S01]  /*d270*/  MUFU.TANH R246, R48 ;  /* 0x0000003000f67308 */ /* 0x000ea20000002400 */
[----:B------:R-:W-:Y:S02]  /*d280*/  FMNMX.FTZ R137, R250, R137, !PT ;  /* 0x00000089fa897209 */ /* 0x000fe40007810000 */
[----:B------:R-:W-:Y:S04]  /*d290*/  FMNMX.FTZ R0, R221, R0, !PT ;  /* 0x00000000dd007209 */ /* 0x000fe80007810000 */
[----:B------:R-:W-:Y:S03]  /*d2a0*/  FMNMX.FTZ R0, R219, R0, !PT ;  /* 0x00000000db007209 */ /* 0x000fe60007810000 */
[----:B------:R-:W2:Y:S01]  /*d2b0*/  MUFU.TANH R244, R49 ;  /* 0x0000003100f47308 */ /* 0x000ea20000002400 */
[----:B-1----:R-:W-:Y:S09]  /*d2c0*/  FMNMX.FTZ R0, R223, R0, !PT ;  /* 0x00000000df007209 */ /* 0x002ff20007810000 */
[----:B------:R-:W1:Y:S01]  /*d2d0*/  MUFU.TANH R245, R40 ;  /* 0x0000002800f57308 */ /* 0x000e620000002400 */
[----:B--2---:R-:W-:Y:S09]  /*d2e0*/  FMNMX.FTZ R137, R246, R137, !PT ;  /* 0x00000089f6897209 */ /* 0x004ff20007810000 */
[----:B------:R-:W2:Y:S01]  /*d2f0*/  MUFU.TANH R32, R41 ;  /* 0x0000002900207308 */ /* 0x000ea20000002400 */
[----:B------:R-:W-:Y:S05]  /*d300*/  FMNMX.FTZ R137, R244, R137, !PT ;  /* 0x00000089f4897209 */ /* 0x000fea0007810000 */
[----:B------:R-:W2:Y:S04]  /*d310*/  SHFL.BFLY PT, R4, R137, 0x2, 0x1f ;  /* 0x0c401f0089047f89 */ /* 0x000ea800000e0000 */
[----:B------:R-:W-:Y:S01]  /*d320*/  MUFU.TANH R212, R34 ;  /* 0x0000002200d47308 */ /* 0x000fe20000002400 */
[----:B-1----:R-:W-:Y:S09]  /*d330*/  FMNMX.FTZ R0, R245, R0, !PT ;  /* 0x00000000f5007209 */ /* 0x002ff20007810000 */
[----:B------:R-:W1:Y:S01]  /*d340*/  MUFU.TANH R34, R44 ;  /* 0x0000002c00227308 */ /* 0x000e620000002400 */
[----:B--2---:R-:W-:Y:S09]  /*d350*/  FMNMX.FTZ R0, R32, R0, !PT ;  /* 0x0000000020007209 */ /* 0x004ff20007810000 */
[----:B------:R-:W2:Y:S01]  /*d360*/  MUFU.TANH R19, R19 ;  /* 0x0000001300137308 */ /* 0x000ea20000002400 */
[----:B------:R-:W-:Y:S02]  /*d370*/  FMNMX.FTZ R137, R137, R4, !PT ;  /* 0x0000000489897209 */ /* 0x000fe40007810000 */
[----:B------:R-:W-:Y:S03]  /*d380*/  FMNMX.FTZ R4, R203, R139, !PT ;  /* 0x0000008bcb047209 */ /* 0x000fe60007810000 */
[----:B------:R-:W2:Y:S01]  /*d390*/  SHFL.BFLY PT, R6, R137, 0x1, 0x1f ;  /* 0x0c201f0089067f89 */ /* 0x000ea200000e0000 */
[----:B------:R-:W-:Y:S03]  /*d3a0*/  FMNMX.FTZ R4, R204, R4, !PT ;  /* 0x00000004cc047209 */ /* 0x000fe60007810000 */
[----:B------:R-:W2:Y:S01]  /*d3b0*/  MUFU.TANH R33, R45 ;  /* 0x0000002d00217308 */ /* 0x000ea20000002400 */
[----:B-1----:R-:W-:Y:S09]  /*d3c0*/  FMNMX.FTZ R0, R34, R0, !PT ;  /* 0x0000000022007209 */ /* 0x002ff20007810000 */
[----:B------:R-:W1:Y:S01]  /*d3d0*/  MUFU.TANH R215, R22 ;  /* 0x0000001600d77308 */ /* 0x000e620000002400 */
[----:B--2---:R-:W-:Y:S09]  /*d3e0*/  FMNMX.FTZ R3, R19, R3, !PT ;  /* 0x0000000313037209 */ /* 0x004ff20007810000 */
[----:B------:R-:W2:Y:S01]  /*d3f0*/  MUFU.TANH R214, R23 ;  /* 0x0000001700d67308 */ /* 0x000ea20000002400 */
[----:B------:R-:W-:Y:S01]  /*d400*/  FMNMX.FTZ R137, R137, R6, !PT ;  /* 0x0000000689897209 */ /* 0x000fe20007810000 */
[----:B------:R-:W-:Y:S01]  /*d410*/  @P5 IMAD.WIDE.U32 R6, R242, c[0x0][0x1e0], RZ ;  /* 0x00007800f2065a25 */ /* 0x000fe200078e00ff */
[----:B------:R-:W-:Y:S03]  /*d420*/  FMNMX.FTZ R0, R33, R0, !PT ;  /* 0x0000000021007209 */ /* 0x000fe60007810000 */
[----:B------:R-:W-:Y:S02]  /*d430*/  FMUL.FTZ R142, R137, c[0x0][0x2d0] ;  /* 0x0000b400898e7a20 */ /* 0x000fe40000410000 */
[----:B------:R-:W2:Y:S02]  /*d440*/  SHFL.BFLY PT, R135, R0, 0x2, 0x1f ;  /* 0x0c401f0000877f89 */ /* 0x000ea400000e0000 */
[----:B------:R-:W2:Y:S01]  /*d450*/  MUFU.TANH R213, R35 ;  /* 0x0000002300d57308 */ /* 0x000ea20000002400 */
[----:B-1----:R-:W-:Y:S09]  /*d460*/  FMNMX.FTZ R3, R215, R3, !PT ;  /* 0x00000003d7037209 */ /* 0x002ff20007810000 */
[----:B------:R-:W1:Y:S01]  /*d470*/  MUFU.TANH R35, R38 ;  /* 0x0000002600237308 */ /* 0x000e620000002400 */
[----:B--2---:R-:W-:Y:S04]  /*d480*/  FMNMX.FTZ R3, R214, R3, !PT ;  /* 0x00000003d6037209 */ /* 0x004fe80007810000 */
[----:B------:R-:W-:Y:S05]  /*d490*/  FMNMX.FTZ R3, R212, R3, !PT ;  /* 0x00000003d4037209 */ /* 0x000fea0007810000 */
[----:B------:R-:W2:Y:S01]  /*d4a0*/  MUFU.TANH R217, R39 ;  /* 0x0000002700d97308 */ /* 0x000ea20000002400 */
[----:B------:R-:W-:Y:S02]  /*d4b0*/  FMNMX.FTZ R135, R0, R135, !PT ;  /* 0x0000008700877209 */ /* 0x000fe40007810000 */
[----:B------:R-:W-:Y:S07]  /*d4c0*/  FMNMX.FTZ R3, R213, R3, !PT ;  /* 0x00000003d5037209 */ /* 0x000fee0007810000 */
[----:B------:R-:W2:Y:S01]  /*d4d0*/  MUFU.TANH R14, R14 ;  /* 0x0000000e000e7308 */ /* 0x000ea20000002400 */
[----:B-1----:R-:W-:Y:S09]  /*d4e0*/  FMNMX.FTZ R3, R35, R3, !PT ;  /* 0x0000000323037209 */ /* 0x002ff20007810000 */
[----:B------:R-:W1:Y:S01]  /*d4f0*/  MUFU.TANH R21, R50 ;  /* 0x0000003200157308 */ /* 0x000e620000002400 */
[----:B--2---:R-:W-:Y:S09]  /*d500*/  FMNMX.FTZ R3, R217, R3, !PT ;  /* 0x00000003d9037209 */ /* 0x004ff20007810000 */
[----:B------:R-:W2:Y:S01]  /*d510*/  MUFU.TANH R15, R15 ;  /* 0x0000000f000f7308 */ /* 0x000ea20000002400 */
[----:B------:R-:W-:Y:S09]  /*d520*/  FMNMX.FTZ R4, R14, R4, !PT ;  /* 0x000000040e047209 */ /* 0x000ff20007810000 */
[----:B------:R-:W2:Y:S01]  /*d530*/  MUFU.TANH R29, R51 ;  /* 0x00000033001d7308 */ /* 0x000ea20000002400 */
[----:B-1----:R-:W-:Y:S09]  /*d540*/  FMNMX.FTZ R3, R21, R3, !PT ;  /* 0x0000000315037209 */ /* 0x002ff20007810000 */
[----:B------:R-:W1:Y:S01]  /*d550*/  MUFU.TANH R195, R26 ;  /* 0x0000001a00c37308 */ /* 0x000e620000002400 */
[----:B--2---:R-:W-:Y:S09]  /*d560*/  FMNMX.FTZ R0, R15, R4, !PT ;  /* 0x000000040f007209 */ /* 0x004ff20007810000 */
[----:B------:R-:W2:Y:S01]  /*d570*/  MUFU.TANH R194, R27 ;  /* 0x0000001b00c27308 */ /* 0x000ea20000002400 */
[----:B------:R-:W-:Y:S05]  /*d580*/  FMNMX.FTZ R3, R29, R3, !PT ;  /* 0x000000031d037209 */ /* 0x000fea0007810000 */
[----:B------:R-:W3:Y:S04]  /*d590*/  SHFL.BFLY PT, R5, R3, 0x2, 0x1f ;  /* 0x0c401f0003057f89 */ /* 0x000ee800000e0000 */
[----:B------:R-:W3:Y:S01]  /*d5a0*/  MUFU.TANH R211, R30 ;  /* 0x0000001e00d37308 */ /* 0x000ee20000002400 */
[----:B-1----:R-:W-:Y:S01]  /*d5b0*/  FMNMX.FTZ R4, R195, R0, !PT ;  /* 0x00000000c3047209 */ /* 0x002fe20007810000 */
[----:B------:R-:W-:Y:S08]  /*d5c0*/  FMUL.FTZ R0, R47, c[0x0][0x320] ;  /* 0x0000c8002f007a20 */ /* 0x000ff00000410000 */
[----:B------:R1:W-:Y:S01]  /*d5d0*/  MUFU.TANH R141, R0 ;  /* 0x00000000008d7308 */ /* 0x0003e20000002400 */
[----:B--2---:R-:W-:Y:S09]  /*d5e0*/  FMNMX.FTZ R4, R194, R4, !PT ;  /* 0x00000004c2047209 */ /* 0x004ff20007810000 */
[----:B------:R-:W2:Y:S01]  /*d5f0*/  MUFU.TANH R216, R31 ;  /* 0x0000001f00d87308 */ /* 0x000ea20000002400 */
[----:B---3--:R-:W-:Y:S02]  /*d600*/  FMNMX.FTZ R3, R3, R5, !PT ;  /* 0x0000000503037209 */ /* 0x008fe40007810000 */
[----:B------:R-:W-:Y:S01]  /*d610*/  FMNMX.FTZ R4, R211, R4, !PT ;  /* 0x00000004d3047209 */ /* 0x000fe20007810000 */
[----:B------:R-:W3:Y:S06]  /*d620*/  SHFL.BFLY PT, R5, R135, 0x1, 0x1f ;  /* 0x0c201f0087057f89 */ /* 0x000eec00000e0000 */
[----:B------:R-:W3:Y:S01]  /*d630*/  MUFU.TANH R22, R42 ;  /* 0x0000002a00167308 */ /* 0x000ee20000002400 */
[----:B-1----:R-:W-:Y:S01]  /*d640*/  FADD.FTZ R0, -R137, R2 ;  /* 0x0000000289007221 */ /* 0x002fe20000010100 */
[----:B------:R-:W1:Y:S03]  /*d650*/  SHFL.BFLY PT, R136, R3, 0x1, 0x1f ;  /* 0x0c201f0003887f89 */ /* 0x000e6600000e0000 */
[----:B------:R-:W-:Y:S05]  /*d660*/  FMUL.FTZ R0, R0, c[0x0][0x2d0] ;  /* 0x0000b40000007a20 */ /* 0x000fea0000410000 */
[----:B------:R-:W1:Y:S01]  /*d670*/  MUFU.TANH R249, R43 ;  /* 0x0000002b00f97308 */ /* 0x000e620000002400 */
[----:B--2---:R-:W-:Y:S01]  /*d680*/  FMNMX.FTZ R2, R216, R4, !PT ;  /* 0x00000004d8027209 */ /* 0x004fe20007810000 */
[----:B------:R-:W-:Y:S08]  /*d690*/  FFMA.FTZ R4, R196, c[0x0][0x2d0], -R142 ;  /* 0x0000b400c4047a23 */ /* 0x000ff0000001088e */
[----:B------:R2:W2:Y:S01]  /*d6a0*/  MUFU.EX2 R134, R0 ;  /* 0x0000000000867308 */ /* 0x0004a20000000800 */
[----:B---3--:R-:W-:Y:S02]  /*d6b0*/  FMNMX.FTZ R135, R135, R5, !PT ;  /* 0x0000000587877209 */ /* 0x008fe40007810000 */
[----:B------:R-:W-:Y:S03]  /*d6c0*/  FMNMX.FTZ R2, R22, R2, !PT ;  /* 0x0000000216027209 */ /* 0x000fe60007810000 */
[----:B------:R-:W-:Y:S01]  /*d6d0*/  FMUL.FTZ R192, R135, c[0x0][0x2d0] ;  /* 0x0000b40087c07a20 */ /* 0x000fe20000410000 */
[----:B------:R-:W-:Y:S02]  /*d6e0*/  MOV R196, R22 ;  /* 0x0000001600c47202 */ /* 0x000fe40000000f00 */
[----:B-1----:R-:W-:Y:S01]  /*d6f0*/  FMNMX.FTZ R136, R3, R136, !PT ;  /* 0x0000008803887209 */ /* 0x002fe20007810000 */
[----:B------:R-:W1:Y:S10]  /*d700*/  MUFU.TANH R140, R46 ;  /* 0x0000002e008c7308 */ /* 0x000e740000002400 */
[----:B------:R3:W-:Y:S01]  /*d710*/  MUFU.EX2 R193, R4 ;  /* 0x0000000400c17308 */ /* 0x0007e20000000800 */
[----:B--2---:R-:W-:Y:S01]  /*d720*/  FMNMX.FTZ R0, R249, R2, !PT ;  /* 0x00000002f9007209 */ /* 0x004fe20007810000 */
[----:B------:R-:W-:Y:S02]  /*d730*/  FADD.FTZ R2, -R136, R132 ;  /* 0x0000008488027221 */ /* 0x000fe40000010100 */
[----:B------:R-:W-:Y:S02]  /*d740*/  FMUL.FTZ R48, R134, R188 ;  /* 0x000000bc86307220 */ /* 0x000fe40000410000 */
[----:B------:R-:W-:Y:S02]  /*d750*/  FMUL.FTZ R2, R2, c[0x0][0x2d0] ;  /* 0x0000b40002027a20 */ /* 0x000fe40000410000 */
[----:B------:R-:W-:Y:S02]  /*d760*/  FMUL.FTZ R49, R134, R189 ;  /* 0x000000bd86317220 */ /* 0x000fe40000410000 */
[----:B------:R2:W2:Y:S01]  /*d770*/  MUFU.EX2 R133, R2 ;  /* 0x0000000200857308 */ /* 0x0004a20000000800 */
[----:B-1----:R-:W-:Y:S01]  /*d780*/  FMNMX.FTZ R0, R140, R0, !PT ;  /* 0x000000008c007209 */ /* 0x002fe20007810000 */
[C---:B------:R-:W-:Y:S01]  /*d790*/  FMUL.FTZ R52, R134.reuse, R52 ;  /* 0x0000003486347220 */ /* 0x040fe20000410000 */
[----:B----4-:R-:W-:Y:S01]  /*d7a0*/  @P5 MOV R5, R37 ;  /* 0x0000002500055202 */ /* 0x010fe20000000f00 */
[C---:B------:R-:W-:Y:S01]  /*d7b0*/  FMUL.FTZ R53, R134.reuse, R53 ;  /* 0x0000003586357220 */ /* 0x040fe20000410000 */
[----:B------:R-:W-:Y:S01]  /*d7c0*/  FMNMX.FTZ R0, R141, R0, !PT ;  /* 0x000000008d007209 */ /* 0x000fe20007810000 */
[C---:B------:R-:W-:Y:S02]  /*d7d0*/  FMUL.FTZ R64, R134.reuse, R64 ;  /* 0x0000004086407220 */ /* 0x040fe40000410000 */
[C---:B------:R-:W-:Y:S02]  /*d7e0*/  FMUL.FTZ R65, R134.reuse, R65 ;  /* 0x0000004186417220 */ /* 0x040fe40000410000 */
[----:B------:R-:W1:Y:S01]  /*d7f0*/  SHFL.BFLY PT, R3, R0, 0x2, 0x1f ;  /* 0x0c401f0000037f89 */ /* 0x000e6200000e0000 */
[----:B---3--:R-:W-:Y:S01]  /*d800*/  @P5 SHF.R.S32.HI R4, RZ, 0x1f, R242 ;  /* 0x0000001fff045819 */ /* 0x008fe200000114f2 */
[C---:B------:R-:W-:Y:S02]  /*d810*/  FMUL.FTZ R68, R134.reuse, R68 ;  /* 0x0000004486447220 */ /* 0x040fe40000410000 */
[C---:B------:R-:W-:Y:S02]  /*d820*/  FMUL.FTZ R69, R134.reuse, R69 ;  /* 0x0000004586457220 */ /* 0x040fe40000410000 */
[C---:B------:R-:W-:Y:S02]  /*d830*/  FMUL.FTZ R80, R134.reuse, R80 ;  /* 0x0000005086507220 */ /* 0x040fe40000410000 */
[C---:B------:R-:W-:Y:S02]  /*d840*/  FMUL.FTZ R81, R134.reuse, R81 ;  /* 0x0000005186517220 */ /* 0x040fe40000410000 */
[C---:B------:R-:W-:Y:S02]  /*d850*/  FMUL.FTZ R84, R134.reuse, R84 ;  /* 0x0000005486547220 */ /* 0x040fe40000410000 */
[----:B------:R-:W-:Y:S02]  /*d860*/  FMUL.FTZ R85, R134, R85 ;  /* 0x0000005586557220 */ /* 0x000fe40000410000 */
[----:B--2---:R-:W-:Y:S02]  /*d870*/  FADD.FTZ R2, -R135, R138 ;  /* 0x0000008a87027221 */ /* 0x004fe40000010100 */
[--C-:B------:R-:W-:Y:S02]  /*d880*/  FFMA.FTZ R138, R210, c[0x0][0x2d0], -R142.reuse ;  /* 0x0000b400d28a7a23 */ /* 0x100fe4000001088e */
[----:B------:R-:W-:Y:S02]  /*d890*/  FMUL.FTZ R2, R2, c[0x0][0x2d0] ;  /* 0x0000b40002027a20 */ /* 0x000fe40000410000 */
[C---:B------:R-:W-:Y:S02]  /*d8a0*/  FMUL.FTZ R50, R133.reuse, R190 ;  /* 0x000000be85327220 */ /* 0x040fe40000410000 */
[----:B------:R2:W3:Y:S01]  /*d8b0*/  MUFU.EX2 R132, R2 ;  /* 0x0000000200847308 */ /* 0x0004e20000000800 */
[C---:B------:R-:W-:Y:S01]  /*d8c0*/  FMUL.FTZ R51, R133.reuse, R191 ;  /* 0x000000bf85337220 */ /* 0x040fe20000410000 */
[----:B-1----:R-:W-:Y:S01]  /*d8d0*/  FMNMX.FTZ R0, R0, R3, !PT ;  /* 0x0000000300007209 */ /* 0x002fe20007810000 */
        /* <DEDUP_REMOVED lines=10> */
[----:B------:R-:W-:Y:S02]  /*d980*/  FMUL.FTZ R96, R134, R96 ;  /* 0x0000006086607220 */ /* 0x000fe40000410000 */
[--C-:B--2---:R-:W-:Y:S02]  /*d990*/  FFMA.FTZ R2, R143, c[0x0][0x2d0], -R142.reuse ;  /* 0x0000b4008f027a23 */ /* 0x104fe4000001088e */
[----:B------:R-:W-:Y:S02]  /*d9a0*/  FMUL.FTZ R143, R136, c[0x0][0x2d0] ;  /* 0x0000b400888f7a20 */ /* 0x000fe40000410000 */
[----:B------:R1:W-:Y:S01]  /*d9b0*/  MUFU.EX2 R248, R2 ;  /* 0x0000000200f87308 */ /* 0x0003e20000000800 */
[----:B---3--:R-:W-:Y:S02]  /*d9c0*/  FMUL.FTZ R40, R132, R180 ;  /* 0x000000b484287220 */ /* 0x008fe40000410000 */
[--C-:B------:R-:W-:Y:S01]  /*d9d0*/  FFMA.FTZ R3, R200, c[0x0][0x2d0], -R143.reuse ;  /* 0x0000b400c8037a23 */ /* 0x100fe2000001088f */
[----:B------:R-:W-:Y:S01]  /*d9e0*/  MOV R200, R250 ;  /* 0x000000fa00c87202 */ /* 0x000fe20000000f00 */
[C---:B------:R-:W-:Y:S02]  /*d9f0*/  FMUL.FTZ R41, R132.reuse, R181 ;  /* 0x000000b584297220 */ /* 0x040fe40000410000 */
[C---:B------:R-:W-:Y:S02]  /*da00*/  FMUL.FTZ R44, R132.reuse, R184 ;  /* 0x000000b8842c7220 */ /* 0x040fe40000410000 */
[C---:B------:R-:W-:Y:S01]  /*da10*/  FMUL.FTZ R45, R132.reuse, R185 ;  /* 0x000000b9842d7220 */ /* 0x040fe20000410000 */
[----:B------:R2:W-:Y:S01]  /*da20*/  MUFU.EX2 R24, R3 ;  /* 0x0000000300187308 */ /* 0x0005e20000000800 */
[C---:B------:R-:W-:Y:S02]  /*da30*/  FMUL.FTZ R56, R132.reuse, R56 ;  /* 0x0000003884387220 */ /* 0x040fe40000410000 */
[C---:B------:R-:W-:Y:S02]  /*da40*/  FMUL.FTZ R57, R132.reuse, R57 ;  /* 0x0000003984397220 */ /* 0x040fe40000410000 */
[C---:B------:R-:W-:Y:S02]  /*da50*/  FMUL.FTZ R60, R132.reuse, R60 ;  /* 0x0000003c843c7220 */ /* 0x040fe40000410000 */
[C---:B------:R-:W-:Y:S02]  /*da60*/  FMUL.FTZ R61, R132.reuse, R61 ;  /* 0x0000003d843d7220 */ /* 0x040fe40000410000 */
[C---:B------:R-:W-:Y:S01]  /*da70*/  FMUL.FTZ R72, R132.reuse, R72 ;  /* 0x0000004884487220 */ /* 0x040fe20000410000 */
[----:B------:R3:W-:Y:S01]  /*da80*/  MUFU.EX2 R250, R138 ;  /* 0x0000008a00fa7308 */ /* 0x0007e20000000800 */
[C---:B------:R-:W-:Y:S02]  /*da90*/  FMUL.FTZ R73, R132.reuse, R73 ;  /* 0x0000004984497220 */ /* 0x040fe40000410000 */
[----:B------:R-:W-:Y:S02]  /*daa0*/  FMUL.FTZ R76, R132, R76 ;  /* 0x0000004c844c7220 */ /* 0x000fe40000410000 */
[--C-:B-1----:R-:W-:Y:S02]  /*dab0*/  FFMA.FTZ R2, R16, c[0x0][0x2d0], -R142.reuse ;  /* 0x0000b40010027a23 */ /* 0x102fe4000001088e */
[----:B------:R-:W-:Y:S02]  /*dac0*/  FMUL.FTZ R16, R134, R156 ;  /* 0x0000009c86107220 */ /* 0x000fe40000410000 */
[C---:B------:R-:W-:Y:S01]  /*dad0*/  FMUL.FTZ R77, R132.reuse, R77 ;  /* 0x0000004d844d7220 */ /* 0x040fe20000410000 */
[----:B------:R1:W-:Y:S01]  /*dae0*/  MUFU.EX2 R247, R2 ;  /* 0x0000000200f77308 */ /* 0x0003e20000000800 */
[C---:B------:R-:W-:Y:S02]  /*daf0*/  FMUL.FTZ R88, R132.reuse, R88 ;  /* 0x0000005884587220 */ /* 0x040fe40000410000 */
[C---:B------:R-:W-:Y:S02]  /*db00*/  FMUL.FTZ R89, R132.reuse, R89 ;  /* 0x0000005984597220 */ /* 0x040fe40000410000 */
[--C-:B--2---:R-:W-:Y:S02]  /*db10*/  FFMA.FTZ R3, R197, c[0x0][0x2d0], -R143.reuse ;  /* 0x0000b400c5037a23 */ /* 0x104fe4000001088f */
[C---:B------:R-:W-:Y:S02]  /*db20*/  FMUL.FTZ R92, R132.reuse, R92 ;  /* 0x0000005c845c7220 */ /* 0x040fe40000410000 */
[----:B------:R-:W-:Y:S01]  /*db30*/  FMUL.FTZ R93, R132, R93 ;  /* 0x0000005d845d7220 */ /* 0x000fe20000410000 */
[----:B------:R2:W-:Y:S01]  /*db40*/  MUFU.EX2 R25, R3 ;  /* 0x0000000300197308 */ /* 0x0005e20000000800 */
[C---:B------:R-:W-:Y:S02]  /*db50*/  FMUL.FTZ R97, R134.reuse, R97 ;  /* 0x0000006186617220 */ /* 0x040fe40000410000 */
[----:B------:R-:W-:Y:S02]  /*db60*/  FMUL.FTZ R98, R133, R98 ;  /* 0x0000006285627220 */ /* 0x000fe40000410000 */
[--C-:B---3--:R-:W-:Y:S02]  /*db70*/  FFMA.FTZ R138, R205, c[0x0][0x2d0], -R142.reuse ;  /* 0x0000b400cd8a7a23 */ /* 0x108fe4000001088e */
[C---:B------:R-:W-:Y:S02]  /*db80*/  FMUL.FTZ R99, R133.reuse, R99 ;  /* 0x0000006385637220 */ /* 0x040fe40000410000 */
[C---:B------:R-:W-:Y:S02]  /*db90*/  FMUL.FTZ R100, R134.reuse, R100 ;  /* 0x0000006486647220 */ /* 0x040fe40000410000 */
[C---:B------:R-:W-:Y:S02]  /*dba0*/  FMUL.FTZ R101, R134.reuse, R101 ;  /* 0x0000006586657220 */ /* 0x040fe40000410000 */
[----:B------:R-:W-:Y:S02]  /*dbb0*/  FMUL.FTZ R102, R133, R102 ;  /* 0x0000006685667220 */ /* 0x000fe40000410000 */
[----:B-1----:R-:W-:Y:S02]  /*dbc0*/  FFMA.FTZ R2, R17, c[0x0][0x2d0], -R142 ;  /* 0x0000b40011027a23 */ /* 0x002fe4000001088e */
[----:B------:R-:W-:Y:S02]  /*dbd0*/  FMUL.FTZ R17, R134, R157 ;  /* 0x0000009d86117220 */ /* 0x000fe40000410000 */
[----:B------:R1:W3:Y:S01]  /*dbe0*/  MUFU.EX2 R20, R2 ;  /* 0x0000000200147308 */ /* 0x0002e20000000800 */
[C---:B------:R-:W-:Y:S02]  /*dbf0*/  FMUL.FTZ R103, R133.reuse, R103 ;  /* 0x0000006785677220 */ /* 0x040fe40000410000 */
[----:B------:R-:W-:Y:S02]  /*dc00*/  FMUL.FTZ R104, R132, R104 ;  /* 0x0000006884687220 */ /* 0x000fe40000410000 */
[--C-:B--2---:R-:W-:Y:S02]  /*dc10*/  FFMA.FTZ R3, R18, c[0x0][0x2d0], -R143.reuse ;  /* 0x0000b40012037a23 */ /* 0x104fe4000001088f */
[C---:B------:R-:W-:Y:S02]  /*dc20*/  FMUL.FTZ R18, R133.reuse, R158 ;  /* 0x0000009e85127220 */ /* 0x040fe40000410000 */
[C---:B------:R-:W-:Y:S01]  /*dc30*/  FMUL.FTZ R105, R132.reuse, R105 ;  /* 0x0000006984697220 */ /* 0x040fe20000410000 */
[----:B------:R2:W-:Y:S01]  /*dc40*/  MUFU.EX2 R27, R3 ;  /* 0x00000003001b7308 */ /* 0x0005e20000000800 */
[C---:B------:R-:W-:Y:S02]  /*dc50*/  FMUL.FTZ R108, R132.reuse, R108 ;  /* 0x0000006c846c7220 */ /* 0x040fe40000410000 */
[----:B------:R-:W-:Y:S02]  /*dc60*/  FMUL.FTZ R109, R132, R109 ;  /* 0x0000006d846d7220 */ /* 0x000fe40000410000 */
[C---:B------:R-:W-:Y:S02]  /*dc70*/  FMUL.FTZ R112, R134.reuse, R112 ;  /* 0x0000007086707220 */ /* 0x040fe40000410000 */
[C---:B------:R-:W-:Y:S02]  /*dc80*/  FMUL.FTZ R113, R134.reuse, R113 ;  /* 0x0000007186717220 */ /* 0x040fe40000410000 */
[C---:B------:R-:W-:Y:S02]  /*dc90*/  FMUL.FTZ R114, R133.reuse, R114 ;  /* 0x0000007285727220 */ /* 0x040fe40000410000 */
[C---:B------:R-:W-:Y:S02]  /*dca0*/  FMUL.FTZ R115, R133.reuse, R115 ;  /* 0x0000007385737220 */ /* 0x040fe40000410000 */
[C---:B------:R-:W-:Y:S01]  /*dcb0*/  FMUL.FTZ R116, R134.reuse, R116 ;  /* 0x0000007486747220 */ /* 0x040fe20000410000 */
[----:B-1----:R-:W2:Y:S01]  /*dcc0*/  SHFL.BFLY PT, R2, R0, 0x1, 0x1f ;  /* 0x0c201f0000027f89 */ /* 0x002ea200000e0000 */
[----:B------:R-:W-:Y:S02]  /*dcd0*/  FMUL.FTZ R117, R134, R117 ;  /* 0x0000007586757220 */ /* 0x000fe40000410000 */
[C---:B------:R-:W-:Y:S02]  /*dce0*/  FMUL.FTZ R118, R133.reuse, R118 ;  /* 0x0000007685767220 */ /* 0x040fe40000410000 */
[C---:B------:R-:W-:Y:S02]  /*dcf0*/  FMUL.FTZ R119, R133.reuse, R119 ;  /* 0x0000007785777220 */ /* 0x040fe40000410000 */
[C---:B------:R-:W-:Y:S02]  /*dd00*/  FMUL.FTZ R120, R132.reuse, R120 ;  /* 0x0000007884787220 */ /* 0x040fe40000410000 */
[C---:B------:R-:W-:Y:S02]  /*dd10*/  FMUL.FTZ R121, R132.reuse, R121 ;  /* 0x0000007984797220 */ /* 0x040fe40000410000 */
[C---:B------:R-:W-:Y:S02]  /*dd20*/  FMUL.FTZ R124, R132.reuse, R124 ;  /* 0x0000007c847c7220 */ /* 0x040fe40000410000 */
[----:B------:R-:W-:Y:S02]  /*dd30*/  FMUL.FTZ R125, R132, R125 ;  /* 0x0000007d847d7220 */ /* 0x000fe40000410000 */
[C---:B------:R-:W-:Y:S02]  /*dd40*/  FMUL.FTZ R128, R134.reuse, R128 ;  /* 0x0000008086807220 */ /* 0x040fe40000410000 */
[----:B------:R-:W-:Y:S02]  /*dd50*/  FMUL.FTZ R129, R134, R129 ;  /* 0x0000008186817220 */ /* 0x000fe40000410000 */
[C---:B------:R-:W-:Y:S02]  /*dd60*/  FMUL.FTZ R130, R133.reuse, R130 ;  /* 0x0000008285827220 */ /* 0x040fe40000410000 */
[----:B------:R-:W-:Y:S01]  /*dd70*/  FMUL.FTZ R131, R133, R131 ;  /* 0x0000008385837220 */ /* 0x000fe20000410000 */
[----:B--2---:R-:W-:Y:S01]  /*dd80*/  FMNMX.FTZ R3, R0, R2, !PT ;  /* 0x0000000200037209 */ /* 0x004fe20007810000 */
[----:B------:R-:W-:Y:S01]  /*dd90*/  @P5 IMAD R2, R4, c[0x0][0x1e0], RZ ;  /* 0x0000780004025a24 */ /* 0x000fe200078e02ff */
[----:B------:R-:W-:Y:S01]  /*dda0*/  @P5 MOV R4, R8 ;  /* 0x0000000800045202 */ /* 0x000fe20000000f00 */
[----:B------:R-:W-:Y:S02]  /*ddb0*/  FFMA.FTZ R0, R19, c[0x0][0x2d0], -R143 ;  /* 0x0000b40013007a23 */ /* 0x000fe4000001088f */
[----:B------:R-:W-:Y:S02]  /*ddc0*/  @P5 IMAD R2, R242, c[0x0][0x1e4], R2 ;  /* 0x00007900f2025a24 */ /* 0x000fe400078e0202 */
[----:B------:R-:W-:Y:S01]  /*ddd0*/  @P5 IMAD.WIDE.U32 R4, R6, 0x30, R4 ;  /* 0x0000003006045825 */ /* 0x000fe200078e0004 */
[----:B------:R1:W-:Y:S02]  /*dde0*/  MUFU.EX2 R197, R0 ;  /* 0x0000000000c57308 */ /* 0x0003e40000000800 */
[----:B------:R-:W-:Y:S01]  /*ddf0*/  @P5 IADD3 R2, R7, R2, RZ ;  /* 0x0000000207025210 */ /* 0x000fe20007ffe0ff */
[--C-:B------:R-:W-:Y:S01]  /*de00*/  FFMA.FTZ R6, R202, c[0x0][0x2d0], -R192.reuse ;  /* 0x0000b400ca067a23 */ /* 0x100fe200000108c0 */
[----:B------:R-:W-:Y:S01]  /*de10*/  MOV R202, R33 ;  /* 0x0000002100ca7202 */ /* 0x000fe20000000f00 */
[----:B------:R-:W-:Y:S01]  /*de20*/  FFMA.FTZ R7, R201, c[0x0][0x2d0], -R192 ;  /* 0x0000b400c9077a23 */ /* 0x000fe200000108c0 */
[----:B---3--:R-:W-:Y:S01]  /*de30*/  MOV R201, R20 ;  /* 0x0000001400c97202 */ /* 0x008fe20000000f00 */
[----:B------:R-:W-:Y:S02]  /*de40*/  @P5 IMAD R2, R2, 0x30, RZ ;  /* 0x0000003002025824 */ /* 0x000fe400078e02ff */
[----:B------:R-:W-:Y:S01]  /*de50*/  FMUL.FTZ R19, R133, R159 ;  /* 0x0000009f85137220 */ /* 0x000fe20000410000 */
[----:B------:R2:W-:Y:S01]  /*de60*/  MUFU.EX2 R26, R6 ;  /* 0x00000006001a7308 */ /* 0x0005e20000000800 */
[----:B------:R-:W-:Y:S01]  /*de70*/  FMUL.FTZ R33, R134, R173 ;  /* 0x000000ad86217220 */ /* 0x000fe20000410000 */
[----:B------:R-:W-:Y:S02]  /*de80*/  @P5 IADD3 R2, R5, R2, RZ ;  /* 0x0000000205025210 */ /* 0x000fe40007ffe0ff */
[----:B------:R-:W-:Y:S02]  /*de90*/  MOV R173, R223 ;  /* 0x000000df00ad7202 */ /* 0x000fe40000000f00 */
[----:B------:R-:W-:Y:S02]  /*dea0*/  @P5 SHF.L.U64.HI R5, R4, 0x1, R2 ;  /* 0x0000000104055819 */ /* 0x000fe40000010202 */
[C---:B------:R-:W-:Y:S02]  /*deb0*/  @P5 SHF.L.U32 R2, R10.reuse, 0x5, RZ ;  /* 0x000000050a025819 */ /* 0x040fe400000006ff */
[----:B------:R3:W-:Y:S01]  /*dec0*/  MUFU.EX2 R28, R7 ;  /* 0x00000007001c7308 */ /* 0x0007e20000000800 */
[----:B------:R-:W-:Y:S01]  /*ded0*/  @P5 SHF.L.U64.HI R10, R10, 0x5, R11 ;  /* 0x000000050a0a5819 */ /* 0x000fe2000001020b */
[--C-:B------:R-:W-:Y:S02]  /*dee0*/  FFMA.FTZ R11, R12, c[0x0][0x2d0], -R192.reuse ;  /* 0x0000b4000c0b7a23 */ /* 0x100fe400000108c0 */
[----:B-1----:R-:W-:Y:S01]  /*def0*/  FADD.FTZ R0, -R3, R139 ;  /* 0x0000008b03007221 */ /* 0x002fe20000010100 */
[----:B------:R-:W-:Y:S01]  /*df00*/  MOV R139, R21 ;  /* 0x00000015008b7202 */ /* 0x000fe20000000f00 */
[----:B------:R-:W-:Y:S02]  /*df10*/  FMUL.FTZ R12, R132, R152 ;  /* 0x00000098840c7220 */ /* 0x000fe40000410000 */
[----:B------:R-:W-:Y:S02]  /*df20*/  FMUL.FTZ R0, R0, c[0x0][0x2d0] ;  /* 0x0000b40000007a20 */ /* 0x000fe40000410000 */
[----:B------:R1:W-:Y:S01]  /*df30*/  MUFU.EX2 R252, R11 ;  /* 0x0000000b00fc7308 */ /* 0x0003e20000000800 */
[----:B--2---:R-:W-:Y:S04]  /*df40*/  @P5 SHF.L.U32 R6, R4, 0x1, RZ ;  /* 0x0000000104065819 */ /* 0x004fe800000006ff */
[C---:B------:R-:W-:Y:S02]  /*df50*/  @P5 IADD3 R8, P2, R6.reuse, 0x80, RZ ;  /* 0x0000008006085810 */ /* 0x040fe40007f5e0ff */
[----:B------:R-:W-:Y:S03]  /*df60*/  @P5 IADD3 R6, P0, R6, c[0x0][0x1c8], RZ ;  /* 0x0000720006065a10 */ /* 0x000fe60007f1e0ff */
[----:B------:R-:W2:Y:S01]  /*df70*/  MUFU.EX2 R0, R0 ;  /* 0x0000000000007308 */ /* 0x000ea20000000800 */
[----:B------:R-:W-:Y:S02]  /*df80*/  @P5 IADD3 R8, P1, R8, c[0x0][0x1c8], RZ ;  /* 0x0000720008085a10 */ /* 0x000fe40007f3e0ff */
[----:B---3--:R-:W-:Y:S02]  /*df90*/  @P5 IADD3.X R7, R5, c[0x0][0x1cc], RZ, P0, !PT ;  /* 0x0000730005075a10 */ /* 0x008fe400007fe4ff */
[----:B------:R-:W-:Y:S02]  /*dfa0*/  @P5 IADD3.X R9, RZ, c[0x0][0x1cc], R5, P1, P2 ;  /* 0x00007300ff095a10 */ /* 0x000fe40000fe4405 */
[----:B------:R-:W-:Y:S01]  /*dfb0*/  @P5 IADD3 R4, P0, R6, R2, RZ ;  /* 0x0000000206045210 */ /* 0x000fe20007f1e0ff */
[----:B------:R3:W-:Y:S03]  /*dfc0*/  @P5 LDGSTS.E.BYPASS.LTC128B.128 [R243+0x3100], [R6.64], !P4 ;  /* 0x0310000006f35fae */ /* 0x0007e6000e101d4e */
[----:B------:R-:W-:Y:S01]  /*dfd0*/  @P5 IADD3.X R5, R7, R10, RZ, P0, !PT ;  /* 0x0000000a07055210 */ /* 0x000fe200007fe4ff */
[----:B-1----:R-:W-:Y:S02]  /*dfe0*/  FFMA.FTZ R11, R13, c[0x0][0x2d0], -R192 ;  /* 0x0000b4000d0b7a23 */ /* 0x002fe400000108c0 */
[----:B------:R-:W-:Y:S02]  /*dff0*/  FMUL.FTZ R13, R132, R153 ;  /* 0x00000099840d7220 */ /* 0x000fe40000410000 */
[----:B------:R1:W-:Y:S01]  /*e000*/  @P5 LDGSTS.E.BYPASS.LTC128B.128 [R243+0x4900], [R8.64], !P3 ;  /* 0x0490000008f35fae */ /* 0x0003e2000d901d4e */
[----:B------:R-:W4:Y:S07]  /*e010*/  MUFU.EX2 R251, R11 ;  /* 0x0000000b00fb7308 */ /* 0x000f2e0000000800 */
[----:B------:R1:W-:Y:S01]  /*e020*/  @P5 LDGSTS.E.BYPASS.LTC128B.128 [R243+0x3900], [R4.64], !P4 ;  /* 0x0390000004f35fae */ /* 0x0003e2000e101d4e */
[C---:B--2---:R-:W-:Y:S01]  /*e030*/  FMUL.FTZ R30, R0.reuse, R170 ;  /* 0x000000aa001e7220 */ /* 0x044fe20000410000 */
[----:B------:R-:W-:Y:S01]  /*e040*/  MOV R170, R244 ;  /* 0x000000f400aa7202 */ /* 0x000fe20000000f00 */
[----:B------:R-:W-:Y:S01]  /*e050*/  FMUL.FTZ R31, R0, R171 ;  /* 0x000000ab001f7220 */ /* 0x000fe20000410000 */
[----:B------:R-:W-:Y:S01]  /*e060*/  MOV R171, R32 ;  /* 0x0000002000ab7202 */ /* 0x000fe20000000f00 */
[----:B------:R-:W-:Y:S01]  /*e070*/  FMUL.FTZ R32, R134, R172 ;  /* 0x000000ac86207220 */ /* 0x000fe20000410000 */
[----:B------:R-:W-:Y:S01]  /*e080*/  MOV R172, R35 ;  /* 0x0000002300ac7202 */ /* 0x000fe20000000f00 */
[----:B------:R-:W-:Y:S01]  /*e090*/  FMUL.FTZ R35, R133, R175 ;  /* 0x000000af85237220 */ /* 0x000fe20000410000 */
[----:B------:R2:W-:Y:S01]  /*e0a0*/  @P5 LDGSTS.E.BYPASS.LTC128B.128 [R243+0x5100], [R4.64+0x80], !P3 ;  /* 0x0510008004f35fae */ /* 0x0005e2000d901d4e */
[C---:B------:R-:W-:Y:S01]  /*e0b0*/  FMUL.FTZ R42, R0.reuse, R182 ;  /* 0x000000b6002a7220 */ /* 0x040fe20000410000 */
[----:B------:R-:W-:Y:S01]  /*e0c0*/  MOV R181, R170 ;  /* 0x000000aa00b57202 */ /* 0x000fe20000000f00 */
[----:B------:R-:W-:Y:S01]  /*e0d0*/  FMUL.FTZ R43, R0, R183 ;  /* 0x000000b7002b7220 */ /* 0x000fe20000410000 */
[----:B---3--:R-:W-:Y:S01]  /*e0e0*/  @P5 IADD3 R6, P1, R4, R2, RZ ;  /* 0x0000000204065210 */ /* 0x008fe20007f3e0ff */
[----:B------:R-:W-:Y:S01]  /*e0f0*/  FMUL.FTZ R2, R3, c[0x0][0x2d0] ;  /* 0x0000b40003027a20 */ /* 0x000fe20000410000 */
[----:B------:R-:W-:Y:S01]  /*e100*/  MOV R183, R200 ;  /* 0x000000c800b77202 */ /* 0x000fe20000000f00 */
[C---:B------:R-:W-:Y:S01]  /*e110*/  FMUL.FTZ R46, R0.reuse, R186 ;  /* 0x000000ba002e7220 */ /* 0x040fe20000410000 */
[----:B------:R-:W-:Y:S01]  /*e120*/  @P5 IADD3.X R7, R5, R10, RZ, P1, !PT ;  /* 0x0000000a05075210 */ /* 0x000fe20000ffe4ff */
[----:B------:R-:W-:Y:S01]  /*e130*/  FMUL.FTZ R10, R0, R150 ;  /* 0x00000096000a7220 */ /* 0x000fe20000410000 */
[----:B----4-:R-:W-:Y:S01]  /*e140*/  F2FP.PACK_AB R150, R251, R252 ;  /* 0x000000fcfb96723e */ /* 0x010fe200000000ff */
[--C-:B-1----:R-:W-:Y:S01]  /*e150*/  FFMA.FTZ R8, R203, c[0x0][0x2d0], -R2.reuse ;  /* 0x0000b400cb087a23 */ /* 0x102fe20000010802 */
[----:B------:R-:W-:Y:S01]  /*e160*/  MOV R203, R34 ;  /* 0x0000002200cb7202 */ /* 0x000fe20000000f00 */
[----:B------:R1:W-:Y:S01]  /*e170*/  @P5 LDGSTS.E.BYPASS.LTC128B.128 [R243+0x4100], [R6.64], !P4 ;  /* 0x0410000006f35fae */ /* 0x0003e2000e101d4e */
[----:B------:R-:W-:Y:S01]  /*e180*/  FMUL.FTZ R9, R132, R149 ;  /* 0x0000009584097220 */ /* 0x000fe20000410000 */
[----:B------:R3:W-:Y:S01]  /*e190*/  MUFU.EX2 R206, R8 ;  /* 0x0000000800ce7308 */ /* 0x0007e20000000800 */
[C---:B------:R-:W-:Y:S01]  /*e1a0*/  FMUL.FTZ R11, R0.reuse, R151 ;  /* 0x00000097000b7220 */ /* 0x040fe20000410000 */
[----:B------:R-:W-:Y:S01]  /*e1b0*/  MOV R180, R172 ;  /* 0x000000ac00b47202 */ /* 0x000fe20000000f00 */
[----:B------:R-:W-:Y:S02]  /*e1c0*/  FMUL.FTZ R34, R133, R174 ;  /* 0x000000ae85227220 */ /* 0x000fe40000410000 */
[C---:B------:R-:W-:Y:S01]  /*e1d0*/  FMUL.FTZ R47, R0.reuse, R187 ;  /* 0x000000bb002f7220 */ /* 0x040fe20000410000 */
[----:B------:R1:W-:Y:S01]  /*e1e0*/  @P5 LDGSTS.E.BYPASS.LTC128B.128 [R243+0x5900], [R6.64+0x80], !P3 ;  /* 0x0590008006f35fae */ /* 0x0003e2000d901d4e */
[C---:B------:R-:W-:Y:S02]  /*e1f0*/  FMUL.FTZ R58, R0.reuse, R58 ;  /* 0x0000003a003a7220 */ /* 0x040fe40000410000 */
[C---:B------:R-:W-:Y:S02]  /*e200*/  FMUL.FTZ R59, R0.reuse, R59 ;  /* 0x0000003b003b7220 */ /* 0x040fe40000410000 */
[----:B------:R-:W-:Y:S02]  /*e210*/  FMUL.FTZ R62, R0, R62 ;  /* 0x0000003e003e7220 */ /* 0x000fe40000410000 */
[--C-:B--2---:R-:W-:Y:S01]  /*e220*/  FFMA.FTZ R4, R204, c[0x0][0x2d0], -R2.reuse ;  /* 0x0000b400cc047a23 */ /* 0x104fe20000010802 */
[----:B------:R-:W2:Y:S01]  /*e230*/  LDSM.16.MT88.4 R20, [R225+0x100] ;  /* 0x00010000e114783b */ /* 0x000ea20000004200 */
[----:B------:R-:W-:Y:S01]  /*e240*/  FMUL.FTZ R5, R134, R145 ;  /* 0x0000009186057220 */ /* 0x000fe20000410000 */
[----:B------:R-:W-:Y:S01]  /*e250*/  F2FP.PACK_AB R145, R25, R24 ;  /* 0x000000181991723e */ /* 0x000fe200000000ff */
[----:B------:R4:W4:Y:S01]  /*e260*/  MUFU.EX2 R207, R4 ;  /* 0x0000000400cf7308 */ /* 0x0009220000000800 */
[----:B------:R-:W-:Y:S01]  /*e270*/  MOV R204, R245 ;  /* 0x000000f500cc7202 */ /* 0x000fe20000000f00 */
[C---:B------:R-:W-:Y:S02]  /*e280*/  FMUL.FTZ R63, R0.reuse, R63 ;  /* 0x0000003f003f7220 */ /* 0x040fe40000410000 */
[C---:B------:R-:W-:Y:S01]  /*e290*/  FMUL.FTZ R74, R0.reuse, R74 ;  /* 0x0000004a004a7220 */ /* 0x040fe20000410000 */
[----:B------:R-:W2:Y:S01]  /*e2a0*/  LDSM.16.MT88.4 R36, [R226+0x100] ;  /* 0x00010000e224783b */ /* 0x000ea20000004200 */
[----:B------:R-:W-:Y:S02]  /*e2b0*/  FMUL.FTZ R75, R0, R75 ;  /* 0x0000004b004b7220 */ /* 0x000fe40000410000 */
[----:B---3--:R-:W-:Y:S01]  /*e2c0*/  FMUL.FTZ R8, R132, R148 ;  /* 0x0000009484087220 */ /* 0x008fe20000410000 */
[----:B------:R-:W-:Y:S01]  /*e2d0*/  F2FP.PACK_AB R148, R28, R26 ;  /* 0x0000001a1c94723e */ /* 0x000fe200000000ff */
[C---:B------:R-:W-:Y:S02]  /*e2e0*/  FMUL.FTZ R78, R0.reuse, R78 ;  /* 0x0000004e004e7220 */ /* 0x040fe40000410000 */
[C---:B------:R-:W-:Y:S01]  /*e2f0*/  FMUL.FTZ R79, R0.reuse, R79 ;  /* 0x0000004f004f7220 */ /* 0x040fe20000410000 */
[----:B------:R-:W-:Y:S01]  /*e300*/  LDSM.16.MT88.4 R156, [R227+0x100] ;  /* 0x00010000e39c783b */ /* 0x000fe20000004200 */
[C---:B------:R-:W-:Y:S02]  /*e310*/  FMUL.FTZ R90, R0.reuse, R90 ;  /* 0x0000005a005a7220 */ /* 0x040fe40000410000 */
[----:B-1----:R-:W-:Y:S01]  /*e320*/  FMUL.FTZ R6, R133, R146 ;  /* 0x0000009285067220 */ /* 0x002fe20000410000 */
[----:B------:R-:W-:Y:S01]  /*e330*/  F2FP.PACK_AB R146, R201, R247 ;  /* 0x000000f7c992723e */ /* 0x000fe200000000ff */
[----:B------:R-:W-:Y:S01]  /*e340*/  FMUL.FTZ R7, R133, R147 ;  /* 0x0000009385077220 */ /* 0x000fe20000410000 */
[----:B------:R-:W-:Y:S01]  /*e350*/  F2FP.PACK_AB R147, R197, R27 ;  /* 0x0000001bc593723e */ /* 0x000fe200000000ff */
[C---:B------:R-:W-:Y:S01]  /*e360*/  FMUL.FTZ R91, R0.reuse, R91 ;  /* 0x0000005b005b7220 */ /* 0x040fe20000410000 */
[----:B------:R-:W-:Y:S01]  /*e370*/  LDSM.16.MT88.4 R188, [R228+0x1100] ;  /* 0x00110000e4bc783b */ /* 0x000fe20000004200 */
[----:B------:R-:W-:Y:S02]  /*e380*/  FMUL.FTZ R94, R0, R94 ;  /* 0x0000005e005e7220 */ /* 0x000fe40000410000 */
[--C-:B----4-:R-:W-:Y:S01]  /*e390*/  FFMA.FTZ R4, R14, c[0x0][0x2d0], -R2.reuse ;  /* 0x0000b4000e047a23 */ /* 0x110fe20000010802 */
[----:B------:R-:W-:Y:S01]  /*e3a0*/  F2FP.PACK_AB R149, R207, R206 ;  /* 0x000000cecf95723e */ /* 0x000fe200000000ff */
[C---:B------:R-:W-:Y:S02]  /*e3b0*/  FMUL.FTZ R14, R0.reuse, R154 ;  /* 0x0000009a000e7220 */ /* 0x040fe40000410000 */
[----:B------:R1:W-:Y:S01]  /*e3c0*/  MUFU.EX2 R208, R4 ;  /* 0x0000000400d07308 */ /* 0x0003e20000000800 */
[C---:B------:R-:W-:Y:S01]  /*e3d0*/  FMUL.FTZ R95, R0.reuse, R95 ;  /* 0x0000005f005f7220 */ /* 0x040fe20000410000 */
[----:B------:R-:W0:Y:S01]  /*e3e0*/  LDGDEPBAR ;  /* 0x00000000000079af */ /* 0x000e220000000000 */
        /* <DEDUP_REMOVED lines=8> */
[--C-:B------:R-:W-:Y:S02]  /*e470*/  FFMA.FTZ R140, R140, c[0x0][0x2d0], -R2.reuse ;  /* 0x0000b4008c8c7a23 */ /* 0x100fe40000010802 */
[----:B-1----:R-:W-:Y:S02]  /*e480*/  FFMA.FTZ R4, R15, c[0x0][0x2d0], -R2 ;  /* 0x0000b4000f047a23 */ /* 0x002fe40000010802 */
[----:B------:R-:W-:Y:S02]  /*e490*/  FMUL.FTZ R15, R0, R155 ;  /* 0x0000009b000f7220 */ /* 0x000fe40000410000 */
[----:B------:R1:W3:Y:S01]  /*e4a0*/  MUFU.EX2 R209, R4 ;  /* 0x0000000400d17308 */ /* 0x0002e20000000800 */
[----:B------:R-:W4:Y:S01]  /*e4b0*/  LDSM.16.MT88.4 R152, [R228+0x100] ;  /* 0x00010000e498783b */ /* 0x000f220000004200 */
[----:B-1----:R-:W-:Y:S01]  /*e4c0*/  FMUL.FTZ R4, R134, R144 ;  /* 0x0000009086047220 */ /* 0x002fe20000410000 */
[----:B------:R-:W-:Y:S02]  /*e4d0*/  F2FP.PACK_AB R144, R248, R193 ;  /* 0x000000c1f890723e */ /* 0x000fe400000000ff */
[----:B---3--:R-:W-:Y:S05]  /*e4e0*/  F2FP.PACK_AB R151, R209, R208 ;  /* 0x000000d0d197723e */ /* 0x008fea00000000ff */
[-C--:B--2---:R-:W-:Y:S08]  /*e4f0*/  HMMA.16816.F32 R4, R144, R20.reuse, R4 ;  /* 0x000000149004723c */ /* 0x084ff00000001804 */
[C---:B------:R-:W-:Y:S07]  /*e500*/  HMMA.16816.F32 R8, R148.reuse, R20, R8 ;  /* 0x000000149408723c */ /* 0x040fee0000001808 */
[C---:B------:R-:W-:Y:S01]  /*e510*/  FMUL.FTZ R21, R134.reuse, R161 ;  /* 0x000000a186157220 */ /* 0x040fe20000410000 */
[-C--:B------:R-:W-:Y:S04]  /*e520*/  HMMA.16816.F32 R12, R148, R22.reuse, R12 ;  /* 0x00000016940c723c */ /* 0x080fe8000000180c */
[----:B------:R-:W-:Y:S01]  /*e530*/  MOV R161, R249 ;  /* 0x000000f900a17202 */ /* 0x000fe20000000f00 */
[----:B------:R-:W-:Y:S01]  /*e540*/  FMUL.FTZ R20, R134, R160 ;  /* 0x000000a086147220 */ /* 0x000fe20000410000 */
[----:B------:R1:W2:Y:S01]  /*e550*/  MUFU.EX2 R249, R138 ;  /* 0x0000008a00f97308 */ /* 0x0002a20000000800 */
[----:B------:R-:W-:Y:S01]  /*e560*/  MOV R160, R27 ;  /* 0x0000001b00a07202 */ /* 0x000fe20000000f00 */
[C---:B------:R-:W-:Y:S04]  /*e570*/  HMMA.16816.F32 R16, R144.reuse, R22, R16 ;  /* 0x000000169010723c */ /* 0x040fe80000001810 */
[----:B------:R-:W-:Y:S01]  /*e580*/  FMUL.FTZ R27, R0, R167 ;  /* 0x000000a7001b7220 */ /* 0x000fe20000410000 */
[----:B------:R-:W-:Y:S01]  /*e590*/  MOV R167, R28 ;  /* 0x0000001c00a77202 */ /* 0x000fe20000000f00 */
[C---:B------:R-:W-:Y:S01]  /*e5a0*/  FMUL.FTZ R28, R132.reuse, R168 ;  /* 0x000000a8841c7220 */ /* 0x040fe20000410000 */
[----:B------:R-:W-:Y:S01]  /*e5b0*/  MOV R168, R29 ;  /* 0x0000001d00a87202 */ /* 0x000fe20000000f00 */
[C---:B------:R-:W-:Y:S01]  /*e5c0*/  FMUL.FTZ R23, R133.reuse, R163 ;  /* 0x000000a385177220 */ /* 0x040fe20000410000 */
[----:B------:R-:W-:Y:S03]  /*e5d0*/  MOV R163, R24 ;  /* 0x0000001800a37202 */ /* 0x000fe60000000f00 */
[C---:B------:R-:W-:Y:S01]  /*e5e0*/  FMUL.FTZ R24, R132.reuse, R164 ;  /* 0x000000a484187220 */ /* 0x040fe20000410000 */
[----:B------:R-:W-:Y:S01]  /*e5f0*/  MOV R164, R25 ;  /* 0x0000001900a47202 */ /* 0x000fe20000000f00 */
[----:B------:R-:W-:Y:S01]  /*e600*/  FMUL.FTZ R25, R132, R165 ;  /* 0x000000a584197220 */ /* 0x000fe20000410000 */
[----:B------:R-:W-:Y:S01]  /*e610*/  MOV R165, R248 ;  /* 0x000000f800a57202 */ /* 0x000fe20000000f00 */
[----:B------:R-:W-:Y:S01]  /*e620*/  FMUL.FTZ R22, R133, R162 ;  /* 0x000000a285167220 */ /* 0x000fe20000410000 */
[----:B------:R-:W-:Y:S01]  /*e630*/  MOV R162, R26 ;  /* 0x0000001a00a27202 */ /* 0x000fe20000000f00 */
[----:B------:R-:W-:Y:S01]  /*e640*/  FMUL.FTZ R26, R0, R166 ;  /* 0x000000a6001a7220 */ /* 0x000fe20000410000 */
[----:B------:R-:W-:Y:S01]  /*e650*/  MOV R166, R247 ;  /* 0x000000f700a67202 */ /* 0x000fe20000000f00 */
[----:B------:R-:W-:Y:S01]  /*e660*/  FMUL.FTZ R29, R132, R169 ;  /* 0x000000a9841d7220 */ /* 0x000fe20000410000 */
[----:B------:R-:W-:Y:S01]  /*e670*/  MOV R169, R246 ;  /* 0x000000f600a97202 */ /* 0x000fe20000000f00 */
[--C-:B-1----:R-:W-:Y:S01]  /*e680*/  FFMA.FTZ R138, R198, c[0x0][0x2d0], -R142.reuse ;  /* 0x0000b400c68a7a23 */ /* 0x102fe2000001088e */
[-C--:B------:R-:W-:Y:S03]  /*e690*/  HMMA.16816.F32 R20, R144, R36.reuse, R20 ;  /* 0x000000249014723c */ /* 0x080fe60000001814 */
[----:B------:R1:W-:Y:S01]  /*e6a0*/  MUFU.EX2 R248, R138 ;  /* 0x0000008a00f87308 */ /* 0x0003e20000000800 */
[----:B------:R-:W-:Y:S02]  /*e6b0*/  MOV R174, R163 ;  /* 0x000000a300ae7202 */ /* 0x000fe40000000f00 */
[----:B------:R-:W-:Y:S02]  /*e6c0*/  MOV R175, R162 ;  /* 0x000000a200af7202 */ /* 0x000fe40000000f00 */
[C---:B------:R-:W-:Y:S04]  /*e6d0*/  HMMA.16816.F32 R24, R148.reuse, R36, R24 ;  /* 0x000000249418723c */ /* 0x040fe80000001818 */
[----:B------:R-:W-:Y:S02]  /*e6e0*/  MOV R170, R160 ;  /* 0x000000a000aa7202 */ /* 0x000fe40000000f00 */
[----:B------:R-:W-:Y:S01]  /*e6f0*/  MOV R172, R165 ;  /* 0x000000a500ac7202 */ /* 0x000fe20000000f00 */
[C---:B------:R-:W-:Y:S01]  /*e700*/  FMUL.FTZ R36, R134.reuse, R176 ;  /* 0x000000b086247220 */ /* 0x040fe20000410000 */
[-C--:B------:R-:W-:Y:S04]  /*e710*/  HMMA.16816.F32 R28, R148, R38.reuse, R28 ;  /* 0x00000026941c723c */ /* 0x080fe8000000181c */
[----:B------:R-:W-:Y:S01]  /*e720*/  MOV R176, R161 ;  /* 0x000000a100b07202 */ /* 0x000fe20000000f00 */
[----:B------:R-:W-:Y:S01]  /*e730*/  FMUL.FTZ R37, R134, R177 ;  /* 0x000000b186257220 */ /* 0x000fe20000410000 */
[----:B------:R-:W-:Y:S01]  /*e740*/  LDSM.16.MT88.4 R160, [R226+0x900] ;  /* 0x00090000e2a0783b */ /* 0x000fe20000004200 */
[----:B------:R-:W-:Y:S01]  /*e750*/  MOV R177, R171 ;  /* 0x000000ab00b17202 */ /* 0x000fe20000000f00 */
[C---:B------:R-:W-:Y:S04]  /*e760*/  HMMA.16816.F32 R32, R144.reuse, R38, R32 ;  /* 0x000000269020723c */ /* 0x040fe80000001820 */
[----:B-1----:R-:W-:Y:S01]  /*e770*/  FFMA.FTZ R138, R199, c[0x0][0x2d0], -R142 ;  /* 0x0000b400c78a7a23 */ /* 0x002fe2000001088e */
[----:B------:R-:W-:Y:S02]  /*e780*/  MOV R171, R201 ;  /* 0x000000c900ab7202 */ /* 0x000fe40000000f00 */
[C---:B------:R-:W-:Y:S01]  /*e790*/  FMUL.FTZ R38, R133.reuse, R178 ;  /* 0x000000b285267220 */ /* 0x040fe20000410000 */
[----:B------:R1:W3:Y:S01]  /*e7a0*/  MUFU.EX2 R247, R138 ;  /* 0x0000008a00f77308 */ /* 0x0002e20000000800 */
[----:B------:R-:W-:Y:S03]  /*e7b0*/  FMUL.FTZ R39, R133, R179 ;  /* 0x000000b385277220 */ /* 0x000fe60000410000 */
[----:B------:R-:W-:Y:S02]  /*e7c0*/  MOV R179, R139 ;  /* 0x0000008b00b37202 */ /* 0x000fe40000000f00 */
[----:B------:R-:W-:Y:S02]  /*e7d0*/  MOV R182, R169 ;  /* 0x000000a900b67202 */ /* 0x000fe40000000f00 */
[-C--:B----4-:R-:W-:Y:S03]  /*e7e0*/  HMMA.16816.F32 R36, R144, R152.reuse, R36 ;  /* 0x000000989024723c */ /* 0x090fe60000001824 */
[----:B------:R-:W-:Y:S02]  /*e7f0*/  MOV R169, R167 ;  /* 0x000000a700a97202 */ /* 0x000fe40000000f00 */
[----:B------:R-:W-:Y:S02]  /*e800*/  MOV R178, R168 ;  /* 0x000000a800b27202 */ /* 0x000fe40000000f00 */
[----:B------:R-:W-:Y:S01]  /*e810*/  MOV R168, R166 ;  /* 0x000000a600a87202 */ /* 0x000fe20000000f00 */
[C---:B------:R-:W-:Y:S04]  /*e820*/  HMMA.16816.F32 R40, R148.reuse, R152, R40 ;  /* 0x000000989428723c */ /* 0x040fe80000001828 */
[----:B------:R-:W-:Y:S04]  /*e830*/  MOV R139, R218 ;  /* 0x000000da008b7202 */ /* 0x000fe80000000f00 */
[-C--:B------:R-:W-:Y:S04]  /*e840*/  HMMA.16816.F32 R44, R148, R154.reuse, R44 ;  /* 0x0000009a942c723c */ /* 0x080fe8000000182c */
[--C-:B-1----:R-:W-:Y:S04]  /*e850*/  FFMA.FTZ R138, R215, c[0x0][0x2d0], -R143.reuse ;  /* 0x0000b400d78a7a23 */ /* 0x102fe8000001088f */
[C---:B------:R-:W-:Y:S01]  /*e860*/  HMMA.16816.F32 R48, R144.reuse, R154, R48 ;  /* 0x0000009a9030723c */ /* 0x040fe20000001830 */
[----:B------:R1:W-:Y:S01]  /*e870*/  MUFU.EX2 R246, R138 ;  /* 0x0000008a00f67308 */ /* 0x0003e20000000800 */
[----:B------:R-:W4:Y:S06]  /*e880*/  LDSM.16.MT88.4 R152, [R225+0x1900] ;  /* 0x00190000e198783b */ /* 0x000f2c0000004200 */
[-C--:B------:R-:W-:Y:S08]  /*e890*/  HMMA.16816.F32 R52, R144, R156.reuse, R52 ;  /* 0x0000009c9034723c */ /* 0x080ff00000001834 */
[C---:B------:R-:W-:Y:S08]  /*e8a0*/  HMMA.16816.F32 R56, R148.reuse, R156, R56 ;  /* 0x0000009c9438723c */ /* 0x040ff00000001838 */
[-C--:B------:R-:W-:Y:S04]  /*e8b0*/  HMMA.16816.F32 R60, R148, R158.reuse, R60 ;  /* 0x0000009e943c723c */ /* 0x080fe8000000183c */
[--C-:B-1----:R-:W-:Y:S04]  /*e8c0*/  FFMA.FTZ R138, R214, c[0x0][0x2d0], -R143.reuse ;  /* 0x0000b400d68a7a23 */ /* 0x102fe8000001088f */
[C---:B------:R-:W-:Y:S01]  /*e8d0*/  HMMA.16816.F32 R64, R144.reuse, R158, R64 ;  /* 0x0000009e9040723c */ /* 0x040fe20000001840 */
[----:B------:R1:W1:Y:S01]  /*e8e0*/  MUFU.EX2 R245, R138 ;  /* 0x0000008a00f57308 */ /* 0x0002620000000800 */
[----:B------:R-:W2:Y:S06]  /*e8f0*/  LDSM.16.MT88.4 R156, [R226+0x1900] ;  /* 0x00190000e29c783b */ /* 0x000eac0000004200 */
[-C--:B----4-:R-:W-:Y:S08]  /*e900*/  HMMA.16816.F32 R68, R144, R152.reuse, R68 ;  /* 0x000000989044723c */ /* 0x090ff00000001844 */
[C---:B------:R-:W-:Y:S04]  /*e910*/  HMMA.16816.F32 R72, R148.reuse, R152, R72 ;  /* 0x000000989448723c */ /* 0x040fe80000001848 */
[--C-:B-1----:R-:W-:Y:S04]  /*e920*/  FFMA.FTZ R138, R212, c[0x0][0x2d0], -R143.reuse ;  /* 0x0000b400d48a7a23 */ /* 0x102fe8000001088f */
[-C--:B------:R-:W-:Y:S01]  /*e930*/  HMMA.16816.F32 R76, R148, R154.reuse, R76 ;  /* 0x0000009a944c723c */ /* 0x080fe2000000184c */
[----:B------:R1:W-:Y:S07]  /*e940*/  MUFU.EX2 R244, R138 ;  /* 0x0000008a00f47308 */ /* 0x0003ee0000000800 */
[C---:B------:R-:W-:Y:S01]  /*e950*/  HMMA.16816.F32 R80, R144.reuse, R154, R80 ;  /* 0x0000009a9050723c */ /* 0x040fe20000001850 */
[----:B------:R-:W4:Y:S07]  /*e960*/  LDSM.16.MT88.4 R152, [R228+0x1900] ;  /* 0x00190000e498783b */ /* 0x000f2e0000004200 */
[-C--:B--2---:R-:W-:Y:S08]  /*e970*/  HMMA.16816.F32 R84, R144, R156.reuse, R84 ;  /* 0x0000009c9054723c */ /* 0x084ff00000001854 */
[C---:B------:R-:W-:Y:S04]  /*e980*/  HMMA.16816.F32 R88, R148.reuse, R156, R88 ;  /* 0x0000009c9458723c */ /* 0x040fe80000001858 */
[--C-:B-1----:R-:W-:Y:S04]  /*e990*/  FFMA.FTZ R138, R213, c[0x0][0x2d0], -R143.reuse ;  /* 0x0000b400d58a7a23 */ /* 0x102fe8000001088f */
[-C--:B------:R-:W-:Y:S01]  /*e9a0*/  HMMA.16816.F32 R92, R148, R158.reuse, R92 ;  /* 0x0000009e945c723c */ /* 0x080fe2000000185c */
[----:B------:R1:W2:Y:S07]  /*e9b0*/  MUFU.EX2 R223, R138 ;  /* 0x0000008a00df7308 */ /* 0x0002ae0000000800 */
[C---:B------:R-:W-:Y:S01]  /*e9c0*/  HMMA.16816.F32 R96, R144.reuse, R158, R96 ;  /* 0x0000009e9060723c */ /* 0x040fe20000001860 */
[----:B------:R-:W2:Y:S07]  /*e9d0*/  LDSM.16.MT88.4 R156, [R227+0x1900] ;  /* 0x00190000e39c783b */ /* 0x000eae0000004200 */
        /* <DEDUP_REMOVED lines=12> */
[----:B------:R-:W-:Y:S01]  /*eaa0*/  HMMA.16816.F32 R128, R144, R158, R128 ;  /* 0x0000009e9080723c */ /* 0x000fe20000001880 */
[----:B------:R-:W-:Y:S06]  /*eab0*/  LDSM.16.MT88.4 R156, [R227+0x900] ;  /* 0x00090000e39c783b */ /* 0x000fec0000004200 */
[----:B------:R-:W-:Y:S02]  /*eac0*/  F2FP.PACK_AB R144, R249, R250 ;  /* 0x000000faf990723e */ /* 0x000fe400000000ff */
[----:B---3--:R-:W-:Y:S03]  /*ead0*/  F2FP.PACK_AB R146, R247, R248 ;  /* 0x000000f8f792723e */ /* 0x008fe600000000ff */
[----:B------:R-:W-:Y:S02]  /*eae0*/  F2FP.PACK_AB R145, R245, R246 ;  /* 0x000000f6f591723e */ /* 0x000fe400000000ff */
[----:B------:R-:W-:Y:S01]  /*eaf0*/  F2FP.PACK_AB R147, R223, R244 ;  /* 0x000000f4df93723e */ /* 0x000fe200000000ff */
[--C-:B-1----:R-:W-:Y:S01]  /*eb00*/  FFMA.FTZ R138, R219, c[0x0][0x2d0], -R192.reuse ;  /* 0x0000b400db8a7a23 */ /* 0x102fe200000108c0 */
[----:B--2---:R-:W-:Y:S05]  /*eb10*/  F2FP.PACK_AB R148, R221, R222 ;  /* 0x000000dedd94723e */ /* 0x004fea00000000ff */
[-C--:B----4-:R-:W-:Y:S01]  /*eb20*/  HMMA.16816.F32 R4, R144, R152.reuse, R4 ;  /* 0x000000989004723c */ /* 0x090fe20000001804 */
[----:B------:R1:W-:Y:S02]  /*eb30*/  MUFU.EX2 R219, R138 ;  /* 0x0000008a00db7308 */ /* 0x0003e40000000800 */
[----:B-1----:R-:W-:Y:S01]  /*eb40*/  FFMA.FTZ R138, R173, c[0x0][0x2d0], -R192 ;  /* 0x0000b400ad8a7a23 */ /* 0x002fe200000108c0 */
[----:B------:R-:W-:Y:S02]  /*eb50*/  MOV R173, R164 ;  /* 0x000000a400ad7202 */ /* 0x000fe40000000f00 */
[----:B------:R-:W1:Y:S05]  /*eb60*/  LDSM.16.MT88.4 R164, [R228+0x900] ;  /* 0x00090000e4a4783b */ /* 0x000e6a0000004200 */
[----:B------:R2:W3:Y:S02]  /*eb70*/  MUFU.EX2 R218, R138 ;  /* 0x0000008a00da7308 */ /* 0x0004e40000000800 */
[--C-:B--2---:R-:W-:Y:S01]  /*eb80*/  FFMA.FTZ R138, R195, c[0x0][0x2d0], -R2.reuse ;  /* 0x0000b400c38a7a23 */ /* 0x104fe20000010802 */
[----:B---3--:R-:W-:Y:S07]  /*eb90*/  F2FP.PACK_AB R150, R218, R219 ;  /* 0x000000dbda96723e */ /* 0x008fee00000000ff */
[----:B------:R2:W-:Y:S02]  /*eba0*/  MUFU.EX2 R201, R138 ;  /* 0x0000008a00c97308 */ /* 0x0005e40000000800 */
[--C-:B--2---:R-:W-:Y:S08]  /*ebb0*/  FFMA.FTZ R138, R194, c[0x0][0x2d0], -R2.reuse ;  /* 0x0000b400c28a7a23 */ /* 0x104ff00000010802 */
[----:B------:R2:W3:Y:S02]  /*ebc0*/  MUFU.EX2 R200, R138 ;  /* 0x0000008a00c87308 */ /* 0x0004e40000000800 */
[--C-:B--2---:R-:W-:Y:S01]  /*ebd0*/  FFMA.FTZ R138, R211, c[0x0][0x2d0], -R2.reuse ;  /* 0x0000b400d38a7a23 */ /* 0x104fe20000010802 */
[----:B---3--:R-:W-:Y:S07]  /*ebe0*/  F2FP.PACK_AB R149, R200, R201 ;  /* 0x000000c9c895723e */ /* 0x008fee00000000ff */
[----:B------:R2:W-:Y:S02]  /*ebf0*/  MUFU.EX2 R198, R138 ;  /* 0x0000008a00c67308 */ /* 0x0005e40000000800 */
[----:B--2---:R-:W-:Y:S08]  /*ec00*/  FFMA.FTZ R138, R216, c[0x0][0x2d0], -R2 ;  /* 0x0000b400d88a7a23 */ /* 0x004ff00000010802 */
[----:B------:R-:W2:Y:S02]  /*ec10*/  MUFU.EX2 R199, R138 ;  /* 0x0000008a00c77308 */ /* 0x000ea40000000800 */
[----:B--2---:R-:W-:Y:S01]  /*ec20*/  F2FP.PACK_AB R151, R199, R198 ;  /* 0x000000c6c797723e */ /* 0x004fe200000000ff */
[--C-:B------:R-:W-:Y:S01]  /*ec30*/  FFMA.FTZ R138, R139, c[0x0][0x2d0], -R142.reuse ;  /* 0x0000b4008b8a7a23 */ /* 0x100fe2000001088e */
[----:B------:R-:W-:Y:S06]  /*ec40*/  MOV R139, R217 ;  /* 0x000000d9008b7202 */ /* 0x000fec0000000f00 */
[----:B------:R2:W-:Y:S01]  /*ec50*/  MUFU.EX2 R217, R138 ;  /* 0x0000008a00d97308 */ /* 0x0005e20000000800 */
[C---:B------:R-:W-:Y:S04]  /*ec60*/  HMMA.16816.F32 R8, R148.reuse, R152, R8 ;  /* 0x000000989408723c */ /* 0x040fe80000001808 */
[--C-:B------:R-:W-:Y:S04]  /*ec70*/  FFMA.FTZ R139, R139, c[0x0][0x2d0], -R143.reuse ;  /* 0x0000b4008b8b7a23 */ /* 0x100fe8000001088f */
[-C--:B------:R-:W-:Y:S01]  /*ec80*/  HMMA.16816.F32 R12, R148, R154.reuse, R12 ;  /* 0x0000009a940c723c */ /* 0x080fe2000000180c */
[----:B------:R-:W-:Y:S07]  /*ec90*/  MUFU.EX2 R211, R139 ;  /* 0x0000008b00d37308 */ /* 0x000fee0000000800 */
[C---:B------:R-:W-:Y:S01]  /*eca0*/  HMMA.16816.F32 R16, R144.reuse, R154, R16 ;  /* 0x0000009a9010723c */ /* 0x040fe20000001810 */
[----:B------:R-:W3:Y:S02]  /*ecb0*/  LDSM.16.MT88.4 R152, [R225+0x2100] ;  /* 0x00210000e198783b */ /* 0x000ee40000004200 */
[----:B------:R-:W-:Y:S01]  /*ecc0*/  MUFU.EX2 R139, R140 ;  /* 0x0000008c008b7308 */ /* 0x000fe20000000800 */
[--C-:B--2---:R-:W-:Y:S04]  /*ecd0*/  FFMA.FTZ R138, R183, c[0x0][0x2d0], -R142.reuse ;  /* 0x0000b400b78a7a23 */ /* 0x104fe8000001088e */
[-C--:B------:R-:W-:Y:S05]  /*ece0*/  HMMA.16816.F32 R20, R144, R160.reuse, R20 ;  /* 0x000000a09014723c */ /* 0x080fea0000001814 */
[----:B------:R-:W2:Y:S03]  /*ecf0*/  MUFU.EX2 R215, R138 ;  /* 0x0000008a00d77308 */ /* 0x000ea60000000800 */
[C---:B------:R-:W-:Y:S08]  /*ed00*/  HMMA.16816.F32 R24, R148.reuse, R160, R24 ;  /* 0x000000a09418723c */ /* 0x040ff00000001818 */
[-C--:B------:R-:W-:Y:S08]  /*ed10*/  HMMA.16816.F32 R28, R148, R162.reuse, R28 ;  /* 0x000000a2941c723c */ /* 0x080ff0000000181c */
[C---:B------:R-:W-:Y:S01]  /*ed20*/  HMMA.16816.F32 R32, R144.reuse, R162, R32 ;  /* 0x000000a29020723c */ /* 0x040fe20000001820 */
[----:B------:R-:W4:Y:S03]  /*ed30*/  LDSM.16.MT88.4 R160, [R226+0x2100] ;  /* 0x00210000e2a0783b */ /* 0x000f260000004200 */
[----:B--2---:R-:W-:Y:S01]  /*ed40*/  F2FP.PACK_AB R140, R215, R217 ;  /* 0x000000d9d78c723e */ /* 0x004fe200000000ff */
[--C-:B------:R-:W-:Y:S03]  /*ed50*/  FFMA.FTZ R138, R182, c[0x0][0x2d0], -R142.reuse ;  /* 0x0000b400b68a7a23 */ /* 0x100fe6000001088e */
[-C--:B-1----:R-:W-:Y:S01]  /*ed60*/  HMMA.16816.F32 R36, R144, R164.reuse, R36 ;  /* 0x000000a49024723c */ /* 0x082fe20000001824 */
[----:B------:R1:W-:Y:S07]  /*ed70*/  MUFU.EX2 R216, R138 ;  /* 0x0000008a00d87308 */ /* 0x0003ee0000000800 */
[C---:B------:R-:W-:Y:S08]  /*ed80*/  HMMA.16816.F32 R40, R148.reuse, R164, R40 ;  /* 0x000000a49428723c */ /* 0x040ff00000001828 */
[-C--:B------:R-:W-:Y:S08]  /*ed90*/  HMMA.16816.F32 R44, R148, R166.reuse, R44 ;  /* 0x000000a6942c723c */ /* 0x080ff0000000182c */
[C---:B------:R-:W-:Y:S01]  /*eda0*/  HMMA.16816.F32 R48, R144.reuse, R166, R48 ;  /* 0x000000a69030723c */ /* 0x040fe20000001830 */
[----:B------:R-:W-:Y:S03]  /*edb0*/  LDSM.16.MT88.4 R164, [R225+0x1100] ;  /* 0x00110000e1a4783b */ /* 0x000fe60000004200 */
[----:B-1----:R-:W-:Y:S04]  /*edc0*/  FFMA.FTZ R138, R181, c[0x0][0x2d0], -R142 ;  /* 0x0000b400b58a7a23 */ /* 0x002fe8000001088e */
[-C--:B------:R-:W-:Y:S01]  /*edd0*/  HMMA.16816.F32 R52, R144, R156.reuse, R52 ;  /* 0x0000009c9034723c */ /* 0x080fe20000001834 */
[----:B------:R-:W1:Y:S07]  /*ede0*/  MUFU.EX2 R214, R138 ;  /* 0x0000008a00d67308 */ /* 0x000e6e0000000800 */
[C---:B------:R-:W-:Y:S08]  /*edf0*/  HMMA.16816.F32 R56, R148.reuse, R156, R56 ;  /* 0x0000009c9438723c */ /* 0x040ff00000001838 */
[-C--:B------:R-:W-:Y:S08]  /*ee00*/  HMMA.16816.F32 R60, R148, R158.reuse, R60 ;  /* 0x0000009e943c723c */ /* 0x080ff0000000183c */
[C---:B------:R-:W-:Y:S01]  /*ee10*/  HMMA.16816.F32 R64, R144.reuse, R158, R64 ;  /* 0x0000009e9040723c */ /* 0x040fe20000001840 */
[----:B------:R-:W2:Y:S03]  /*ee20*/  LDSM.16.MT88.4 R156, [R228+0x2100] ;  /* 0x00210000e49c783b */ /* 0x000ea60000004200 */
[----:B-1----:R-:W-:Y:S01]  /*ee30*/  F2FP.PACK_AB R142, R214, R216 ;  /* 0x000000d8d68e723e */ /* 0x002fe200000000ff */
[--C-:B------:R-:W-:Y:S01]  /*ee40*/  FFMA.FTZ R138, R180, c[0x0][0x2d0], -R143.reuse ;  /* 0x0000b400b48a7a23 */ /* 0x100fe2000001088f */
[----:B------:R-:W-:Y:S02]  /*ee50*/  MOV R180, R197 ;  /* 0x000000c500b47202 */ /* 0x000fe40000000f00 */
[-C--:B---3--:R-:W-:Y:S01]  /*ee60*/  HMMA.16816.F32 R68, R144, R152.reuse, R68 ;  /* 0x000000989044723c */ /* 0x088fe20000001844 */
[----:B------:R1:W-:Y:S07]  /*ee70*/  MUFU.EX2 R213, R138 ;  /* 0x0000008a00d57308 */ /* 0x0003ee0000000800 */
[C---:B------:R-:W-:Y:S08]  /*ee80*/  HMMA.16816.F32 R72, R148.reuse, R152, R72 ;  /* 0x000000989448723c */ /* 0x040ff00000001848 */
[-C--:B------:R-:W-:Y:S08]  /*ee90*/  HMMA.16816.F32 R76, R148, R154.reuse, R76 ;  /* 0x0000009a944c723c */ /* 0x080ff0000000184c */
[C---:B------:R-:W-:Y:S01]  /*eea0*/  HMMA.16816.F32 R80, R144.reuse, R154, R80 ;  /* 0x0000009a9050723c */ /* 0x040fe20000001850 */
[----:B------:R-:W3:Y:S03]  /*eeb0*/  LDSM.16.MT88.4 R152, [R227+0x2100] ;  /* 0x00210000e398783b */ /* 0x000ee60000004200 */
[--C-:B-1----:R-:W-:Y:S01]  /*eec0*/  FFMA.FTZ R138, R179, c[0x0][0x2d0], -R143.reuse ;  /* 0x0000b400b38a7a23 */ /* 0x102fe2000001088f */
[----:B------:R-:W-:Y:S03]  /*eed0*/  MOV R179, R172 ;  /* 0x000000ac00b37202 */ /* 0x000fe60000000f00 */
[-C--:B----4-:R-:W-:Y:S01]  /*eee0*/  HMMA.16816.F32 R84, R144, R160.reuse, R84 ;  /* 0x000000a09054723c */ /* 0x090fe20000001854 */
[----:B------:R1:W-:Y:S07]  /*eef0*/  MUFU.EX2 R212, R138 ;  /* 0x0000008a00d47308 */ /* 0x0003ee0000000800 */
[C---:B------:R-:W-:Y:S01]  /*ef00*/  HMMA.16816.F32 R88, R148.reuse, R160, R88 ;  /* 0x000000a09458723c */ /* 0x040fe20000001858 */
[----:B------:R-:W4:Y:S07]  /*ef10*/  LDL.LU R160, [R1+0x10] ;  /* 0x0000100001a07983 */ /* 0x000f2e0000300800 */
[-C--:B------:R-:W-:Y:S08]  /*ef20*/  HMMA.16816.F32 R92, R148, R162.reuse, R92 ;  /* 0x000000a2945c723c */ /* 0x080ff0000000185c */
[C---:B------:R-:W-:Y:S04]  /*ef30*/  HMMA.16816.F32 R96, R144.reuse, R162, R96 ;  /* 0x000000a29060723c */ /* 0x040fe80000001860 */
[----:B-1----:R-:W-:Y:S01]  /*ef40*/  FFMA.FTZ R138, R178, c[0x0][0x2d0], -R143 ;  /* 0x0000b400b28a7a23 */ /* 0x002fe2000001088f */
[----:B------:R-:W-:Y:S03]  /*ef50*/  MOV R178, R173 ;  /* 0x000000ad00b27202 */ /* 0x000fe60000000f00 */
[-C--:B--2---:R-:W-:Y:S01]  /*ef60*/  HMMA.16816.F32 R100, R144, R156.reuse, R100 ;  /* 0x0000009c9064723c */ /* 0x084fe20000001864 */
[----:B------:R1:W2:Y:S07]  /*ef70*/  MUFU.EX2 R210, R138 ;  /* 0x0000008a00d27308 */ /* 0x0002ae0000000800 */
[C---:B------:R-:W-:Y:S08]  /*ef80*/  HMMA.16816.F32 R104, R148.reuse, R156, R104 ;  /* 0x0000009c9468723c */ /* 0x040ff00000001868 */
[-C--:B------:R-:W-:Y:S08]  /*ef90*/  HMMA.16816.F32 R108, R148, R158.reuse, R108 ;  /* 0x0000009e946c723c */ /* 0x080ff0000000186c */
[C---:B------:R-:W-:Y:S04]  /*efa0*/  HMMA.16816.F32 R112, R144.reuse, R158, R112 ;  /* 0x0000009e9070723c */ /* 0x040fe80000001870 */
[--C-:B-1----:R-:W-:Y:S01]  /*efb0*/  FFMA.FTZ R138, R204, c[0x0][0x2d0], -R192.reuse ;  /* 0x0000b400cc8a7a23 */ /* 0x102fe200000108c0 */
[----:B--2---:R-:W-:Y:S03]  /*efc0*/  F2FP.PACK_AB R143, R210, R212 ;  /* 0x000000d4d28f723e */ /* 0x004fe600000000ff */
[-C--:B---3--:R-:W-:Y:S01]  /*efd0*/  HMMA.16816.F32 R116, R144, R152.reuse, R116 ;  /* 0x000000989074723c */ /* 0x088fe20000001874 */
[----:B------:R1:W-:Y:S07]  /*efe0*/  MUFU.EX2 R204, R138 ;  /* 0x0000008a00cc7308 */ /* 0x0003ee0000000800 */
[C---:B------:R-:W-:Y:S08]  /*eff0*/  HMMA.16816.F32 R120, R148.reuse, R152, R120 ;  /* 0x000000989478723c */ /* 0x040ff00000001878 */
[-C--:B------:R-:W-:Y:S08]  /*f000*/  HMMA.16816.F32 R124, R148, R154.reuse, R124 ;  /* 0x0000009a947c723c */ /* 0x080ff0000000187c */
[----:B------:R-:W-:Y:S04]  /*f010*/  HMMA.16816.F32 R128, R144, R154, R128 ;  /* 0x0000009a9080723c */ /* 0x000fe80000001880 */
[--C-:B-1----:R-:W-:Y:S01]  /*f020*/  FFMA.FTZ R138, R177, c[0x0][0x2d0], -R192.reuse ;  /* 0x0000b400b18a7a23 */ /* 0x102fe200000108c0 */
[----:B------:R-:W-:Y:S03]  /*f030*/  MOV R177, R174 ;  /* 0x000000ae00b17202 */ /* 0x000fe60000000f00 */
[----:B------:R1:W2:Y:S04]  /*f040*/  MUFU.EX2 R205, R138 ;  /* 0x0000008a00cd7308 */ /* 0x0002a80000000800 */
[--C-:B-1----:R-:W-:Y:S06]  /*f050*/  FFMA.FTZ R138, R203, c[0x0][0x2d0], -R192.reuse ;  /* 0x0000b400cb8a7a23 */ /* 0x102fec00000108c0 */
[----:B------:R1:W-:Y:S02]  /*f060*/  MUFU.EX2 R203, R138 ;  /* 0x0000008a00cb7308 */ /* 0x0003e40000000800 */
[----:B-1----:R-:W-:Y:S01]  /*f070*/  FFMA.FTZ R138, R202, c[0x0][0x2d0], -R192 ;  /* 0x0000b400ca8a7a23 */ /* 0x002fe200000108c0 */
[----:B--2---:R-:W-:Y:S07]  /*f080*/  F2FP.PACK_AB R192, R205, R204 ;  /* 0x000000cccdc0723e */ /* 0x004fee00000000ff */
[----:B------:R1:W2:Y:S02]  /*f090*/  MUFU.EX2 R202, R138 ;  /* 0x0000008a00ca7308 */ /* 0x0002a40000000800 */
[--C-:B-1----:R-:W-:Y:S01]  /*f0a0*/  FFMA.FTZ R138, R196, c[0x0][0x2d0], -R2.reuse ;  /* 0x0000b400c48a7a23 */ /* 0x102fe20000010802 */
[----:B--2---:R-:W-:Y:S07]  /*f0b0*/  F2FP.PACK_AB R194, R202, R203 ;  /* 0x000000cbcac2723e */ /* 0x004fee00000000ff */
[----:B------:R1:W-:Y:S02]  /*f0c0*/  MUFU.EX2 R196, R138 ;  /* 0x0000008a00c47308 */ /* 0x0003e40000000800 */
[--C-:B-1----:R-:W-:Y:S01]  /*f0d0*/  FFMA.FTZ R138, R176, c[0x0][0x2d0], -R2.reuse ;  /* 0x0000b400b08a7a23 */ /* 0x102fe20000010802 */
[----:B------:R-:W-:Y:S01]  /*f0e0*/  MOV R176, R175 ;  /* 0x000000af00b07202 */ /* 0x000fe20000000f00 */
[----:B------:R-:W-:Y:S01]  /*f0f0*/  FFMA.FTZ R2, R141, c[0x0][0x2d0], -R2 ;  /* 0x0000b4008d027a23 */ /* 0x000fe20000010802 */
[----:B------:R-:W1:Y:S05]  /*f100*/  LDSM.16.MT88.4 R172, [R226+0x1100] ;  /* 0x00110000e2ac783b */ /* 0x000e6a0000004200 */
[----:B------:R-:W-:Y:S01]  /*f110*/  MUFU.EX2 R197, R138 ;  /* 0x0000008a00c57308 */ /* 0x000fe20000000800 */
[----:B------:R-:W-:Y:S07]  /*f120*/  F2FP.PACK_AB R141, R211, R213 ;  /* 0x000000d5d38d723e */ /* 0x000fee00000000ff */
[-C--:B------:R-:W-:Y:S01]  /*f130*/  HMMA.16816.F32 R144, R140, R164.reuse, R4 ;  /* 0x000000a48c90723c */ /* 0x080fe20000001804 */
[----:B------:R-:W2:Y:S01]  /*f140*/  LDSM.16.MT88.4 R4, [R227+0x1100] ;  /* 0x00110000e304783b */ /* 0x000ea20000004200 */
[----:B------:R-:W3:Y:S03]  /*f150*/  MUFU.EX2 R138, R2 ;  /* 0x00000002008a7308 */ /* 0x000ee60000000800 */
[----:B---3--:R-:W-:Y:S02]  /*f160*/  F2FP.PACK_AB R195, R138, R139 ;  /* 0x0000008b8ac3723e */ /* 0x008fe400000000ff */
[----:B------:R-:W-:Y:S01]  /*f170*/  MOV R2, R170 ;  /* 0x000000aa00027202 */ /* 0x000fe20000000f00 */
[----:B----4-:R-:W-:Y:S01]  /*f180*/  FFMA.FTZ R134, R134, R160, R193 ;  /* 0x000000a086867223 */ /* 0x010fe200000100c1 */
[----:B------:R-:W-:Y:S07]  /*f190*/  F2FP.PACK_AB R193, R197, R196 ;  /* 0x000000c4c5c1723e */ /* 0x000fee00000000ff */
[C---:B------:R-:W-:Y:S01]  /*f1a0*/  HMMA.16816.F32 R148, R192.reuse, R164, R8 ;  /* 0x000000a4c094723c */ /* 0x040fe20000001808 */
[----:B------:R-:W3:Y:S07]  /*f1b0*/  LDSM.16.MT88.4 R8, [R225+0x2900] ;  /* 0x00290000e108783b */ /* 0x000eee0000004200 */
[-C--:B------:R-:W-:Y:S01]  /*f1c0*/  HMMA.16816.F32 R152, R192, R166.reuse, R12 ;  /* 0x000000a6c098723c */ /* 0x080fe2000000180c */
[----:B------:R-:W2:Y:S07]  /*f1d0*/  LDSM.16.MT88.4 R12, [R226+0x2900] ;  /* 0x00290000e20c783b */ /* 0x000eae0000004200 */
[C---:B------:R-:W-:Y:S01]  /*f1e0*/  HMMA.16816.F32 R156, R140.reuse, R166, R16 ;  /* 0x000000a68c9c723c */ /* 0x040fe20000001810 */
[----:B------:R-:W2:Y:S07]  /*f1f0*/  LDSM.16.MT88.4 R16, [R228+0x2900] ;  /* 0x00290000e410783b */ /* 0x000eae0000004200 */
[-C--:B-1----:R-:W-:Y:S01]  /*f200*/  HMMA.16816.F32 R160, R140, R172.reuse, R20 ;  /* 0x000000ac8ca0723c */ /* 0x082fe20000001814 */
[----:B------:R-:W1:Y:S07]  /*f210*/  LDSM.16.MT88.4 R20, [R227+0x2900] ;  /* 0x00290000e314783b */ /* 0x000e6e0000004200 */
[C---:B------:R-:W-:Y:S07]  /*f220*/  HMMA.16816.F32 R164, R192.reuse, R172, R24 ;  /* 0x000000acc0a4723c */ /* 0x040fee0000001818 */
[----:B------:R-:W-:Y:S02]  /*f230*/  MOV R26, R171 ;  /* 0x000000ab001a7202 */ /* 0x000fe40000000f00 */
[----:B------:R-:W-:Y:S03]  /*f240*/  MOV R24, R169 ;  /* 0x000000a900187202 */ /* 0x000fe60000000f00 */
[----:B------:R-:W-:Y:S02]  /*f250*/  MOV R25, R168 ;  /* 0x000000a800197202 */ /* 0x000fe40000000f00 */
[-C--:B------:R-:W-:Y:S01]  /*f260*/  HMMA.16816.F32 R168, R192, R174.reuse, R28 ;  /* 0x000000aec0a8723c */ /* 0x080fe2000000181c */
[----:B------:R-:W4:Y:S02]  /*f270*/  LDL.LU R29, [R1+0x18] ;  /* 0x00001800011d7983 */ /* 0x000f240000300800 */
[----:B------:R-:W-:Y:S02]  /*f280*/  MOV R27, R180 ;  /* 0x000000b4001b7202 */ /* 0x000fe40000000f00 */
[----:B------:R-:W4:Y:S02]  /*f290*/  LDL.LU R28, [R1+0x1c] ;  /* 0x00001c00011c7983 */ /* 0x000f240000300800 */
[----:B------:R-:W-:Y:S01]  /*f2a0*/  MOV R30, R179 ;  /* 0x000000b3001e7202 */ /* 0x000fe20000000f00 */
[C---:B------:R-:W-:Y:S01]  /*f2b0*/  HMMA.16816.F32 R172, R140.reuse, R174, R32 ;  /* 0x000000ae8cac723c */ /* 0x040fe20000001820 */
[----:B------:R-:W4:Y:S03]  /*f2c0*/  LDL.LU R34, [R1+0x14] ;  /* 0x0000140001227983 */ /* 0x000f260000300800 */
[----:B------:R-:W-:Y:S01]  /*f2d0*/  MOV R31, R178 ;  /* 0x000000b2001f7202 */ /* 0x000fe20000000f00 */
[----:B------:R-:W4:Y:S02]  /*f2e0*/  LDL R32, [R1+0x8] ;  /* 0x0000080001207983 */ /* 0x000f240000100800 */
[----:B------:R-:W-:Y:S02]  /*f2f0*/  MOV R35, R176 ;  /* 0x000000b000237202 */ /* 0x000fe40000000f00 */
[----:B------:R-:W-:Y:S02]  /*f300*/  MOV R33, R177 ;  /* 0x000000b100217202 */ /* 0x000fe40000000f00 */
[-C--:B------:R-:W-:Y:S08]  /*f310*/  HMMA.16816.F32 R176, R140, R188.reuse, R36 ;  /* 0x000000bc8cb0723c */ /* 0x080ff00000001824 */
[C---:B------:R-:W-:Y:S08]  /*f320*/  HMMA.16816.F32 R180, R192.reuse, R188, R40 ;  /* 0x000000bcc0b4723c */ /* 0x040ff00000001828 */
[-C--:B------:R-:W-:Y:S08]  /*f330*/  HMMA.16816.F32 R184, R192, R190.reuse, R44 ;  /* 0x000000bec0b8723c */ /* 0x080ff0000000182c */
[C---:B------:R-:W-:Y:S08]  /*f340*/  HMMA.16816.F32 R188, R140.reuse, R190, R48 ;  /* 0x000000be8cbc723c */ /* 0x040ff00000001830 */
[-C--:B--2---:R-:W-:Y:S08]  /*f350*/  HMMA.16816.F32 R52, R140, R4.reuse, R52 ;  /* 0x000000048c34723c */ /* 0x084ff00000001834 */
[C---:B------:R-:W-:Y:S07]  /*f360*/  HMMA.16816.F32 R56, R192.reuse, R4, R56 ;  /* 0x00000004c038723c */ /* 0x040fee0000001838 */
[----:B------:R-:W-:Y:S01]  /*f370*/  FADD.FTZ R5, R30, R134 ;  /* 0x000000861e057221 */ /* 0x000fe20000010000 */
[-C--:B------:R-:W-:Y:S04]  /*f380*/  HMMA.16816.F32 R60, R192, R6.reuse, R60 ;  /* 0x00000006c03c723c */ /* 0x080fe8000000183c */
[----:B------:R-:W-:Y:S04]  /*f390*/  FADD.FTZ R5, R25, R5 ;  /* 0x0000000519057221 */ /* 0x000fe80000010000 */
[C---:B------:R-:W-:Y:S08]  /*f3a0*/  HMMA.16816.F32 R64, R140.reuse, R6, R64 ;  /* 0x000000068c40723c */ /* 0x040ff00000001840 */
[-C--:B---3--:R-:W-:Y:S08]  /*f3b0*/  HMMA.16816.F32 R68, R140, R8.reuse, R68 ;  /* 0x000000088c44723c */ /* 0x088ff00000001844 */
[C---:B------:R-:W-:Y:S08]  /*f3c0*/  HMMA.16816.F32 R72, R192.reuse, R8, R72 ;  /* 0x00000008c048723c */ /* 0x040ff00000001848 */
[-C--:B------:R-:W-:Y:S08]  /*f3d0*/  HMMA.16816.F32 R76, R192, R10.reuse, R76 ;  /* 0x0000000ac04c723c */ /* 0x080ff0000000184c */
        /* <DEDUP_REMOVED lines=13> */
[----:B----4-:R-:W-:Y:S02]  /*f4b0*/  FFMA.FTZ R132, R132, R29, R35 ;  /* 0x0000001d84847223 */ /* 0x010fe40000010023 */
[----:B------:R-:W-:Y:S02]  /*f4c0*/  FFMA.FTZ R0, R0, R28, R206 ;  /* 0x0000001c00007223 */ /* 0x000fe400000100ce */
[----:B------:R-:W-:Y:S01]  /*f4d0*/  FADD.FTZ R4, R24, R132 ;  /* 0x0000008418047221 */ /* 0x000fe20000010000 */
[----:B------:R-:W-:Y:S03]  /*f4e0*/  MOV R132, R136 ;  /* 0x0000008800847202 */ /* 0x000fe60000000f00 */
[----:B------:R-:W-:Y:S02]  /*f4f0*/  FFMA.FTZ R133, R133, R34, R33 ;  /* 0x0000002285857223 */ /* 0x000fe40000010021 */
[----:B------:R-:W-:Y:S02]  /*f500*/  FADD.FTZ R0, R207, R0 ;  /* 0x00000000cf007221 */ /* 0x000fe40000010000 */
[----:B------:R-:W-:Y:S01]  /*f510*/  FADD.FTZ R8, R31, R133 ;  /* 0x000000851f087221 */ /* 0x000fe20000010000 */
[----:B------:R-:W-:Y:S01]  /*f520*/  ISETP.GT.AND P0, PT, R220, R32, PT ;  /* 0x00000020dc00720c */ /* 0x000fe20003f04270 */
        /* <DEDUP_REMOVED lines=36> */
[----:B------:R-:W-:Y:S01]  /*f770*/  STL [R1+0x10], R6 ;  /* 0x0000100601007387 */ /* 0x000fe20000100800 */
[----:B------:R-:W-:Y:S01]  /*f780*/  FADD.FTZ R0, R139, R4 ;  /* 0x000000048b007221 */ /* 0x000fe20000010000 */
[----:B------:R-:W-:Y:S01]  /*f790*/  MOV R139, R3 ;  /* 0x00000003008b7202 */ /* 0x000fe20000000f00 */
[----:B------:R-:W-:Y:S02]  /*f7a0*/  FADD.FTZ R4, R210, R5 ;  /* 0x00000005d2047221 */ /* 0x000fe40000010000 */
[----:B------:R-:W-:Y:S02]  /*f7b0*/  FADD.FTZ R2, R202, R2 ;  /* 0x00000002ca027221 */ /* 0x000fe40000010000 */
[----:B------:R-:W-:Y:S01]  /*f7c0*/  FADD.FTZ R0, R138, R0 ;  /* 0x000000008a007221 */ /* 0x000fe20000010000 */
[----:B------:R-:W-:Y:S01]  /*f7d0*/  STL [R1+0x14], R4 ;  /* 0x0000140401007387 */ /* 0x000fe20000100800 */
[----:B------:R-:W-:Y:S03]  /*f7e0*/  MOV R138, R135 ;  /* 0x00000087008a7202 */ /* 0x000fe60000000f00 */
[----:B------:R1:W-:Y:S04]  /*f7f0*/  STL [R1+0x18], R2 ;  /* 0x0000180201007387 */ /* 0x0003e80000100800 */
[----:B------:R2:W-:Y:S01]  /*f800*/  STL [R1+0x1c], R0 ;  /* 0x00001c0001007387 */ /* 0x0005e20000100800 */
[----:B-1----:R-:W-:Y:S01]  /*f810*/  MOV R2, R137 ;  /* 0x0000008900027202 */ /* 0x002fe20000000f00 */
[----:B------:R-:W-:-:S05]  /*f820*/  @P0 BRA `(.L_x_491) ;  /* 0xffffc96000000947 */ /* 0x000fca000383ffff */
.L_x_490:
[----:B--2---:R-:W2:Y:S02]  /*f830*/  LDL R0, [R1] ;  /* 0x0000000001007983 */ /* 0x004ea40000100800 */
[----:B--2---:R-:W-:-:S13]  /*f840*/  ISETP.GE.AND P0, PT, R242, R0, PT ;  /* 0x00000000f200720c */ /* 0x004fda0003f06270 */
[----:B------:R-:W-:Y:S05]  /*f850*/  @!P0 BRA `(.L_x_492) ;  /* 0x00004d1000008947 */ /* 0x000fea0003800000 */
[----:B-1----:R-:W2:Y:S04]  /*f860*/  LDL.64 R4, [R1+0x48] ;  /* 0x0000480001047983 */ /* 0x002ea80000100a00 */
[----:B------:R-:W3:Y:S01]  /*f870*/  LDL.64 R6, [R1+0x30] ;  /* 0x0000300001067983 */ /* 0x000ee20000100a00 */
[----:B------:R-:W-:Y:S01]  /*f880*/  IMAD.MOV.U32 R139, RZ, RZ, R3 ;  /* 0x000000ffff8b7224 */ /* 0x000fe200078e0003 */
[----:B------:R-:W-:Y:S02]  /*f890*/  ULDC.64 UR4, c[0x0][0x1e0] ;  /* 0x0000780000047ab9 */ /* 0x000fe40000000a00 */
[----:B------:R-:W-:Y:S02]  /*f8a0*/  USHF.L.U64.HI UR7, UR4, 0x5, UR5 ;  /* 0x0000000504077899 */ /* 0x000fe40008010205 */
[----:B------:R-:W-:-:S02]  /*f8b0*/  USHF.L.U32 UR16, UR4, 0x5, URZ ;  /* 0x0000000504107899 */ /* 0x000fc4000800063f */
[----:B------:R-:W-:Y:S02]  /*f8c0*/  UMOV UR13, 0x30 ;  /* 0x00000030000d7882 */ /* 0x000fe40000000000 */
[----:B------:R-:W-:Y:S01]  /*f8d0*/  ULDC.64 UR4, c[0x0][0x208] ;  /* 0x0000820000047ab9 */ /* 0x000fe20000000a00 */
[----:B------:R-:W-:Y:S01]  /*f8e0*/  IMAD.MOV.U32 R134, RZ, RZ, R136 ;  /* 0x000000ffff867224 */ /* 0x000fe200078e0088 */
[----:B------:R-:W-:Y:S01]  /*f8f0*/  UIADD3 UR12, UP1, UR12, 0x80, URZ ;  /* 0x000000800c0c7890 */ /* 0x000fe2000ff3e03f */
[----:B------:R-:W-:Y:S01]  /*f900*/  MOV R132, R137 ;  /* 0x0000008900847202 */ /* 0x000fe20000000f00 */
[----:B------:R-:W-:Y:S01]  /*f910*/  UIADD3 UR17, UP0, UR9, 0x80, URZ ;  /* 0x0000008009117890 */ /* 0x000fe2000ff1e03f */
[----:B------:R-:W-:Y:S01]  /*f920*/  MOV R138, R135 ;  /* 0x00000087008a7202 */ /* 0x000fe20000000f00 */
[----:B------:R-:W-:Y:S02]  /*f930*/  UIMAD.WIDE.U32 UR18, UR13, UR4, URZ ;  /* 0x000000040d1272a5 */ /* 0x000fe4000f8e003f */
[----:B------:R-:W-:-:S02]  /*f940*/  UIMAD UR5, UR13, UR5, URZ ;  /* 0x000000050d0572a4 */ /* 0x000fc4000f8e023f */
[----:B------:R-:W-:Y:S02]  /*f950*/  UIADD3.X UR8, URZ, UR8, URZ, UP1, !UPT ;  /* 0x000000083f087290 */ /* 0x000fe40008ffe43f */
[----:B------:R-:W-:Y:S02]  /*f960*/  UIADD3.X UR4, URZ, UR11, URZ, UP0, !UPT ;  /* 0x0000000b3f047290 */ /* 0x000fe400087fe43f */
[----:B------:R-:W-:Y:S01]  /*f970*/  UIADD3 UR5, UR19, UR5, URZ ;  /* 0x0000000513057290 */ /* 0x000fe2000fffe03f */
[----:B--2---:R-:W-:Y:S02]  /*f980*/  IADD3 R8, P0, R4, 0x40, RZ ;  /* 0x0000004004087810 */ /* 0x004fe40007f1e0ff */
[----:B------:R-:W-:Y:S01]  /*f990*/  MOV R2, R4 ;  /* 0x0000000400027202 */ /* 0x000fe20000000f00 */
[--C-:B---3--:R-:W-:Y:S02]  /*f9a0*/  IMAD.MOV.U32 R3, RZ, RZ, R7.reuse ;  /* 0x000000ffff037224 */ /* 0x108fe400078e0007 */
[----:B------:R-:W-:-:S05]  /*f9b0*/  IMAD.X R9, RZ, RZ, R7, P0 ;  /* 0x000000ffff097224 */ /* 0x000fca00000e0607 */
[----:B------:R1:W-:Y:S04]  /*f9c0*/  STL.64 [R1+0x28], R8 ;  /* 0x0000280801007387 */ /* 0x0003e80000100a00 */
[----:B------:R1:W-:Y:S02]  /*f9d0*/  STL.64 [R1+0x30], R2 ;  /* 0x0000300201007387 */ /* 0x0003e40000100a00 */
.L_x_509:
[----:B--2---:R-:W2:Y:S01]  /*f9e0*/  LDL.64 R42, [R1+0x28] ;  /* 0x00002800012a7983 */ /* 0x004ea20000100a00 */
[----:B------:R-:W-:Y:S04]  /*f9f0*/  DEPBAR.LE SB0, 0x0 ;  /* 0x000080000000791a */ /* 0x000fe80000000000 */
[----:B------:R-:W-:Y:S01]  /*fa00*/  SHF.R.S32.HI R40, RZ, 0x1f, R242 ;  /* 0x0000001fff287819 */ /* 0x000fe200000114f2 */
[----:B-1----:R-:W3:Y:S01]  /*fa10*/  LDL.64 R2, [R1+0x30] ;  /* 0x0000300001027983 */ /* 0x002ee20000100a00 */
[----:B------:R-:W-:Y:S04]  /*fa20*/  IMAD R0, R242, UR5, RZ ;  /* 0x00000005f2007c24 */ /* 0x000fe8000f8e02ff */
[----:B------:R-:W-:Y:S01]  /*fa30*/  IMAD R0, R40, UR18, R0 ;  /* 0x0000001228007c24 */ /* 0x000fe2000f8e0200 */
[----:B------:R-:W-:Y:S08]  /*fa40*/  BAR.SYNC.DEFER_BLOCKING 0x0 ;  /* 0x0000000000007b1d */ /* 0x000ff00000010000 */
[----:B-----5:R-:W-:Y:S08]  /*fa50*/  LDSM.16.M88.4 R48, [R231+0x6100] ;  /* 0x00610000e730783b */ /* 0x020ff00000000200 */
[----:B------:R-:W1:Y:S08]  /*fa60*/  LDSM.16.M88.4 R16, [R224+0x3100] ;  /* 0x00310000e010783b */ /* 0x000e700000000200 */
[----:B------:R-:W4:Y:S08]  /*fa70*/  LDSM.16.M88.4 R44, [R231+0x8100] ;  /* 0x00810000e72c783b */ /* 0x000f300000000200 */
[----:B------:R-:W4:Y:S08]  /*fa80*/  LDSM.16.M88.4 R32, [R224+0x3900] ;  /* 0x00390000e020783b */ /* 0x000f300000000200 */
[----:B------:R-:W3:Y:S04]  /*fa90*/  LDL R251, [R1] ;  /* 0x0000000001fb7983 */ /* 0x000ee80000100800 */
[----:B------:R-:W4:Y:S08]  /*faa0*/  LDSM.16.M88.4 R140, [R224+0x4100] ;  /* 0x00410000e08c783b */ /* 0x000f300000000200 */
[----:B------:R-:W3:Y:S01]  /*fab0*/  LDL.64 R248, [R1+0x38] ;  /* 0x0000380001f87983 */ /* 0x000ee20000100a00 */
[-C--:B-1----:R-:W-:Y:S05]  /*fac0*/  HMMA.16816.F32 R4, R48, R16.reuse, RZ ;  /* 0x000000103004723c */ /* 0x082fea00000018ff */
[----:B------:R-:W-:Y:S03]  /*fad0*/  LDSM.16.M88.4 R192, [R233+0x6100] ;  /* 0x00610000e9c0783b */ /* 0x000fe60000000200 */
[C---:B----4-:R-:W-:Y:S05]  /*fae0*/  HMMA.16816.F32 R8, R44.reuse, R16, RZ ;  /* 0x000000102c08723c */ /* 0x050fea00000018ff */
[----:B------:R-:W4:Y:S03]  /*faf0*/  LDL.64 R246, [R1+0x40] ;  /* 0x0000400001f67983 */ /* 0x000f260000100a00 */
[-C--:B------:R-:W-:Y:S03]  /*fb00*/  HMMA.16816.F32 R12, R44, R18.reuse, RZ ;  /* 0x000000122c0c723c */ /* 0x080fe600000018ff */
[----:B------:R-:W1:Y:S05]  /*fb10*/  LDSM.16.M88.4 R196, [R235] ;  /* 0x00000000ebc4783b */ /* 0x000e6a0000000200 */
[C---:B------:R-:W-:Y:S03]  /*fb20*/  HMMA.16816.F32 R16, R48.reuse, R18, RZ ;  /* 0x000000123010723c */ /* 0x040fe600000018ff */
[----:B------:R-:W4:Y:S04]  /*fb30*/  LDL R244, [R1+0x20] ;  /* 0x0000200001f47983 */ /* 0x000f280000100800 */
[----:B------:R-:W1:Y:S01]  /*fb40*/  LDSM.16.M88.4 R200, [R233+0x8100] ;  /* 0x00810000e9c8783b */ /* 0x000e620000000200 */
[-C--:B------:R-:W-:Y:S07]  /*fb50*/  HMMA.16816.F32 R20, R48, R32.reuse, RZ ;  /* 0x000000203014723c */ /* 0x080fee00000018ff */
[----:B------:R-:W1:Y:S01]  /*fb60*/  LDSM.16.M88.4 R204, [R241] ;  /* 0x00000000f1cc783b */ /* 0x000e620000000200 */
[C---:B------:R-:W-:Y:S07]  /*fb70*/  HMMA.16816.F32 R24, R44.reuse, R32, RZ ;  /* 0x000000202c18723c */ /* 0x040fee00000018ff */
[----:B------:R-:W1:Y:S01]  /*fb80*/  LDSM.16.M88.4 R208, [R240] ;  /* 0x00000000f0d0783b */ /* 0x000e620000000200 */
[-C--:B------:R-:W-:Y:S08]  /*fb90*/  HMMA.16816.F32 R28, R44, R34.reuse, RZ ;  /* 0x000000222c1c723c */ /* 0x080ff000000018ff */
[C---:B------:R-:W-:Y:S08]  /*fba0*/  HMMA.16816.F32 R32, R48.reuse, R34, RZ ;  /* 0x000000223020723c */ /* 0x040ff000000018ff */
[-C--:B------:R-:W-:Y:S01]  /*fbb0*/  HMMA.16816.F32 R36, R48, R140.reuse, RZ ;  /* 0x0000008c3024723c */ /* 0x080fe200000018ff */
[----:B--2---:R-:W-:Y:S07]  /*fbc0*/  IMAD.WIDE.U32 R212, R242, UR18, R42 ;  /* 0x00000012f2d47c25 */ /* 0x004fee000f8e002a */
[C---:B------:R-:W-:Y:S04]  /*fbd0*/  HMMA.16816.F32 R40, R44.reuse, R140, RZ ;  /* 0x0000008c2c28723c */ /* 0x040fe800000018ff */
[----:B------:R-:W-:Y:S01]  /*fbe0*/  LEA R214, P0, R212, c[0x0][0x1f8], 0x1 ;  /* 0x00007e00d4d67a11 */ /* 0x000fe200078008ff */
[----:B---3--:R-:W-:Y:S03]  /*fbf0*/  IMAD.WIDE.U32 R2, R242, UR18, R2 ;  /* 0x00000012f2027c25 */ /* 0x008fe6000f8e0002 */
[-C--:B------:R-:W-:Y:S04]  /*fc00*/  HMMA.16816.F32 R44, R44, R142.reuse, RZ ;  /* 0x0000008e2c2c723c */ /* 0x080fe800000018ff */
[----:B------:R-:W-:Y:S02]  /*fc10*/  LEA R136, P1, R2, c[0x0][0x1f8], 0x1 ;  /* 0x00007e0002887a11 */ /* 0x000fe400078208ff */
[----:B------:R-:W-:Y:S02]  /*fc20*/  IADD3 R3, R3, R0, RZ ;  /* 0x0000000003037210 */ /* 0x000fe40007ffe0ff */
[----:B------:R-:W-:Y:S01]  /*fc30*/  IADD3 R0, R0, R213, RZ ;  /* 0x000000d500007210 */ /* 0x000fe20007ffe0ff */
[----:B------:R-:W-:Y:S03]  /*fc40*/  HMMA.16816.F32 R48, R48, R142, RZ ;  /* 0x0000008e3030723c */ /* 0x000fe600000018ff */
[----:B------:R-:W-:Y:S02]  /*fc50*/  LEA.HI.X R137, R2, c[0x0][0x1fc], R3, 0x1, P1 ;  /* 0x00007f0002897a11 */ /* 0x000fe400008f0c03 */
[----:B------:R-:W-:Y:S03]  /*fc60*/  LEA.HI.X R215, R212, c[0x0][0x1fc], R0, 0x1, P0 ;  /* 0x00007f00d4d77a11 */ /* 0x000fe600000f0c00 */
[-C--:B-1----:R-:W-:Y:S01]  /*fc70*/  HMMA.16816.F32 R4, R192, R196.reuse, R4 ;  /* 0x000000c4c004723c */ /* 0x082fe20000001804 */
[----:B------:R-:W-:Y:S01]  /*fc80*/  @!PT LDS RZ, [RZ] ;  /* 0x00000000fffff984 */ /* 0x000fe20000000800 */
[----:B------:R-:W-:Y:S01]  /*fc90*/  @!PT LDS RZ, [RZ] ;  /* 0x00000000fffff984 */ /* 0x000fe20000000800 */
[----:B------:R-:W-:Y:S01]  /*fca0*/  @!PT LDS RZ, [RZ] ;  /* 0x00000000fffff984 */ /* 0x000fe20000000800 */
[----:B------:R1:W-:Y:S04]  /*fcb0*/  LDGSTS.E.BYPASS.LTC128B.128 [R243+0x100], [R136.64], !P4 ;  /* 0x0010000088f37fae */ /* 0x0003e8000e101d4e */
[----:B------:R-:W-:Y:S03]  /*fcc0*/  IADD3 R2, P0, R136, UR9, RZ ;  /* 0x0000000988027c10 */ /* 0x000fe6000ff1e0ff */
[C---:B------:R-:W-:Y:S01]  /*fcd0*/  HMMA.16816.F32 R8, R200.reuse, R196, R8 ;  /* 0x000000c4c808723c */ /* 0x040fe20000001808 */
[----:B------:R2:W-:Y:S03]  /*fce0*/  LDGSTS.E.BYPASS.LTC128B.128 [R243+0x1900], [R214.64], !P3 ;  /* 0x01900000d6f37fae */ /* 0x0005e6000d901d4e */
[----:B------:R-:W-:Y:S02]  /*fcf0*/  IADD3.X R3, R137, UR11, RZ, P0, !PT ;  /* 0x0000000b89037c10 */ /* 0x000fe400087fe4ff */
[C---:B------:R-:W-:Y:S02]  /*fd00*/  IADD3 R140, P1, R2.reuse, UR9, RZ ;  /* 0x00000009028c7c10 */ /* 0x040fe4000ff3e0ff */
[-C--:B------:R-:W-:Y:S01]  /*fd10*/  HMMA.16816.F32 R12, R200, R198.reuse, R12 ;  /* 0x000000c6c80c723c */ /* 0x080fe2000000180c */
[----:B------:R3:W-:Y:S03]  /*fd20*/  LDGSTS.E.BYPASS.LTC128B.128 [R243+0x900], [R2.64], !P4 ;  /* 0x0090000002f37fae */ /* 0x0007e6000e101d4e */
[C---:B------:R-:W-:Y:S02]  /*fd30*/  IADD3.X R141, R3.reuse, UR11, RZ, P1, !PT ;  /* 0x0000000b038d7c10 */ /* 0x040fe40008ffe4ff */
[----:B------:R-:W-:Y:S02]  /*fd40*/  PLOP3.LUT P1, PT, PT, PT, UP3, 0x80, 0x0 ;  /* 0x000000000000781c */ /* 0x000fe40003f2f038 */
[C---:B------:R-:W-:Y:S01]  /*fd50*/  HMMA.16816.F32 R16, R192.reuse, R198, R16 ;  /* 0x000000c6c010723c */ /* 0x040fe20000001810 */
[----:B------:R3:W-:Y:S03]  /*fd60*/  LDGSTS.E.BYPASS.LTC128B.128 [R243+0x2100], [R2.64+0x80], !P3 ;  /* 0x0210008002f37fae */ /* 0x0007e6000d901d4e */
[----:B-1----:R-:W-:Y:S04]  /*fd70*/  IADD3 R136, P0, R2, UR17, RZ ;  /* 0x0000001102887c10 */ /* 0x002fe8000ff1e0ff */
[-C--:B------:R-:W-:Y:S01]  /*fd80*/  HMMA.16816.F32 R20, R192, R204.reuse, R20 ;  /* 0x000000ccc014723c */ /* 0x080fe20000001814 */
[----:B------:R1:W-:Y:S03]  /*fd90*/  LDGSTS.E.BYPASS.LTC128B.128 [R243+0x1100], [R140.64], !P4 ;  /* 0x011000008cf37fae */ /* 0x0003e6000e101d4e */
[----:B------:R-:W-:Y:S02]  /*fda0*/  IADD3.X R137, R3, UR4, RZ, P0, !PT ;  /* 0x0000000403897c10 */ /* 0x000fe400087fe4ff */
[----:B------:R-:W-:Y:S02]  /*fdb0*/  PLOP3.LUT P0, PT, PT, PT, UP3, 0x80, 0x0 ;  /* 0x000000000000781c */ /* 0x000fe40003f0f038 */
[C---:B------:R-:W-:Y:S01]  /*fdc0*/  HMMA.16816.F32 R24, R200.reuse, R204, R24 ;  /* 0x000000ccc818723c */ /* 0x040fe20000001818 */
[----:B------:R4:W-:Y:S03]  /*fdd0*/  LDGSTS.E.BYPASS.LTC128B.128 [R243+0x2900], [R136.64], !P3 ;  /* 0x0290000088f37fae */ /* 0x0009e6000d901d4e */
[C---:B------:R-:W-:Y:S04]  /*fde0*/  ISETP.GT.AND P6, PT, R242.reuse, R251, PT ;  /* 0x000000fbf200720c */ /* 0x040fe80003fc4270 */
[-C--:B------:R-:W-:Y:S01]  /*fdf0*/  HMMA.16816.F32 R28, R200, R206.reuse, R28 ;  /* 0x000000cec81c723c */ /* 0x080fe2000000181c */
[----:B--2---:R-:W-:Y:S07]  /*fe00*/  LDSM.16.M88.4 R212, [R230+0x3100] ;  /* 0x00310000e6d4783b */ /* 0x004fee0000000200 */
[C---:B------:R-:W-:Y:S01]  /*fe10*/  HMMA.16816.F32 R32, R192.reuse, R206, R32 ;  /* 0x000000cec020723c */ /* 0x040fe20000001820 */
[----:B------:R-:W0:Y:S03]  /*fe20*/  LDGDEPBAR ;  /* 0x00000000000079af */ /* 0x000e260000000000 */
[----:B------:R-:W-:Y:S02]  /*fe30*/  @P6 IADD3 R0, R242, -0x1, RZ ;  /* 0xfffffffff2006810 */ /* 0x000fe40007ffe0ff */
[----:B---3--:R-:W-:Y:S02]  /*fe40*/  @P6 MOV R3, R249 ;  /* 0x000000f900036202 */ /* 0x008fe40000000f00 */
[-C--:B------:R-:W-:Y:S01]  /*fe50*/  HMMA.16816.F32 R36, R192, R208.reuse, R36 ;  /* 0x000000d0c024723c */ /* 0x080fe20000001824 */
[----:B-1----:R-:W1:Y:S03]  /*fe60*/  LDSM.16.M88.4 R140, [R232+0x6100] ;  /* 0x00610000e88c783b */ /* 0x002e660000000200 */
[----:B------:R-:W-:Y:S04]  /*fe70*/  @P6 SHF.R.S32.HI R2, RZ, 0x1f, R0 ;  /* 0x0000001fff026819 */ /* 0x000fe80000011400 */
[C---:B------:R-:W-:Y:S01]  /*fe80*/  HMMA.16816.F32 R40, R200.reuse, R208, R40 ;  /* 0x000000d0c828723c */ /* 0x040fe20000001828 */
[----:B------:R-:W2:Y:S03]  /*fe90*/  LDSM.16.M88.4 R216, [R232+0x8100] ;  /* 0x00810000e8d8783b */ /* 0x000ea60000000200 */
[----:B------:R-:W-:Y:S04]  /*fea0*/  @P6 IMAD R2, R2, c[0x0][0x1e0], RZ ;  /* 0x0000780002026a24 */ /* 0x000fe800078e02ff */
[-C--:B------:R-:W-:Y:S01]  /*feb0*/  HMMA.16816.F32 R44, R200, R210.reuse, R44 ;  /* 0x000000d2c82c723c */ /* 0x080fe2000000182c */
[----:B------:R-:W3:Y:S03]  /*fec0*/  LDSM.16.M88.4 R220, [R230+0x3900] ;  /* 0x00390000e6dc783b */ /* 0x000ee60000000200 */
[----:B------:R-:W-:Y:S04]  /*fed0*/  @P6 IMAD R2, R0, c[0x0][0x1e4], R2 ;  /* 0x0000790000026a24 */ /* 0x000fe800078e0202 */
[----:B------:R-:W-:Y:S01]  /*fee0*/  HMMA.16816.F32 R48, R192, R210, R48 ;  /* 0x000000d2c030723c */ /* 0x000fe20000001830 */
[----:B------:R-:W3:Y:S08]  /*fef0*/  LDSM.16.M88.4 R196, [R230+0x4100] ;  /* 0x00410000e6c4783b */ /* 0x000ef00000000200 */
[----:B------:R-:W-:Y:S01]  /*ff00*/  LDSM.16.M88.4 R200, [R234+0x6100] ;  /* 0x00610000eac8783b */ /* 0x000fe20000000200 */
[-C--:B-1----:R-:W-:Y:S07]  /*ff10*/  HMMA.16816.F32 R4, R140, R212.reuse, R4 ;  /* 0x000000d48c04723c */ /* 0x082fee0000001804 */
[----:B------:R-:W1:Y:S01]  /*ff20*/  LDSM.16.M88.4 R204, [R229] ;  /* 0x00000000e5cc783b */ /* 0x000e620000000200 */
[C---:B--2---:R-:W-:Y:S07]  /*ff30*/  HMMA.16816.F32 R8, R216.reuse, R212, R8 ;  /* 0x000000d4d808723c */ /* 0x044fee0000001808 */
[----:B------:R-:W2:Y:S01]  /*ff40*/  LDSM.16.M88.4 R192, [R234+0x8100] ;  /* 0x00810000eac0783b */ /* 0x000ea20000000200 */
[-C--:B------:R-:W-:Y:S07]  /*ff50*/  HMMA.16816.F32 R12, R216, R214.reuse, R12 ;  /* 0x000000d6d80c723c */ /* 0x080fee000000180c */
[----:B------:R-:W1:Y:S01]  /*ff60*/  LDSM.16.M88.4 R208, [R229+0x800] ;  /* 0x00080000e5d0783b */ /* 0x000e620000000200 */
[C---:B------:R-:W-:Y:S07]  /*ff70*/  HMMA.16816.F32 R16, R140.reuse, R214, R16 ;  /* 0x000000d68c10723c */ /* 0x040fee0000001810 */
[----:B------:R-:W1:Y:S01]  /*ff80*/  LDSM.16.M88.4 R212, [R229+0x1000] ;  /* 0x00100000e5d4783b */ /* 0x000e620000000200 */
        /* <DEDUP_REMOVED lines=16> */
[----:B------:R-:W-:Y:S07]  /*10090*/  LDSM.16.M88.4 R204, [R239] ;  /* 0x00000000efcc783b */ /* 0x000fee0000000200 */
[-C--:B------:R-:W-:Y:S08]  /*100a0*/  HMMA.16816.F32 R20, R200, R208.reuse, R20 ;  /* 0x000000d0c814723c */ /* 0x080ff00000001814 */
[C---:B------:R-:W-:Y:S08]  /*100b0*/  HMMA.16816.F32 R24, R192.reuse, R208, R24 ;  /* 0x000000d0c018723c */ /* 0x040ff00000001818 */
[-C--:B------:R-:W-:Y:S08]  /*100c0*/  HMMA.16816.F32 R28, R192, R210.reuse, R28 ;  /* 0x000000d2c01c723c */ /* 0x080ff0000000181c */
[C---:B------:R-:W-:Y:S01]  /*100d0*/  HMMA.16816.F32 R32, R200.reuse, R210, R32 ;  /* 0x000000d2c820723c */ /* 0x040fe20000001820 */
[----:B------:R-:W-:Y:S07]  /*100e0*/  LDSM.16.M88.4 R208, [R233+0xc100] ;  /* 0x00c10000e9d0783b */ /* 0x000fee0000000200 */
[-C--:B------:R-:W-:Y:S08]  /*100f0*/  HMMA.16816.F32 R36, R200, R212.reuse, R36 ;  /* 0x000000d4c824723c */ /* 0x080ff00000001824 */
[C---:B------:R-:W-:Y:S08]  /*10100*/  HMMA.16816.F32 R40, R192.reuse, R212, R40 ;  /* 0x000000d4c028723c */ /* 0x040ff00000001828 */
[-C--:B------:R-:W-:Y:S01]  /*10110*/  HMMA.16816.F32 R44, R192, R214.reuse, R44 ;  /* 0x000000d6c02c723c */ /* 0x080fe2000000182c */
[----:B------:R-:W2:Y:S07]  /*10120*/  LDSM.16.M88.4 R192, [R224+0x5900] ;  /* 0x00590000e0c0783b */ /* 0x000eae0000000200 */
[----:B------:R-:W-:Y:S01]  /*10130*/  HMMA.16816.F32 R48, R200, R214, R48 ;  /* 0x000000d6c830723c */ /* 0x000fe20000001830 */
[----:B------:R-:W3:Y:S07]  /*10140*/  LDSM.16.M88.4 R200, [R233+0xa100] ;  /* 0x00a10000e9c8783b */ /* 0x000eee0000000200 */
[-C--:B-1----:R-:W-:Y:S01]  /*10150*/  HMMA.16816.F32 R4, R140, R196.reuse, R4 ;  /* 0x000000c48c04723c */ /* 0x082fe20000001804 */
[----:B------:R-:W-:Y:S07]  /*10160*/  LDSM.16.M88.4 R212, [R237] ;  /* 0x00000000edd4783b */ /* 0x000fee0000000200 */
[C---:B------:R-:W-:Y:S08]  /*10170*/  HMMA.16816.F32 R8, R216.reuse, R196, R8 ;  /* 0x000000c4d808723c */ /* 0x040ff00000001808 */
[-C--:B------:R-:W-:Y:S08]  /*10180*/  HMMA.16816.F32 R12, R216, R198.reuse, R12 ;  /* 0x000000c6d80c723c */ /* 0x080ff0000000180c */
[C---:B------:R-:W-:Y:S01]  /*10190*/  HMMA.16816.F32 R16, R140.reuse, R198, R16 ;  /* 0x000000c68c10723c */ /* 0x040fe20000001810 */
[----:B------:R-:W1:Y:S07]  /*101a0*/  LDSM.16.M88.4 R196, [R238] ;  /* 0x00000000eec4783b */ /* 0x000e6e0000000200 */
        /* <DEDUP_REMOVED lines=8> */
[----:B------:R-:W-:Y:S07]  /*10230*/  LDSM.16.M88.4 R216, [R230+0x5900] ;  /* 0x00590000e6d8783b */ /* 0x000fee0000000200 */
[----:B------:R-:W-:Y:S01]  /*10240*/  HMMA.16816.F32 R48, R140, R194, R48 ;  /* 0x000000c28c30723c */ /* 0x000fe20000001830 */
[----:B------:R-:W-:Y:S07]  /*10250*/  LDSM.16.M88.4 R140, [R232+0xa100] ;  /* 0x00a10000e88c783b */ /* 0x000fee0000000200 */
[-C--:B---3--:R-:W-:Y:S01]  /*10260*/  HMMA.16816.F32 R4, R200, R204.reuse, R4 ;  /* 0x000000ccc804723c */ /* 0x088fe20000001804 */
[----:B------:R-:W2:Y:S07]  /*10270*/  LDSM.16.M88.4 R192, [R230+0x4900] ;  /* 0x00490000e6c0783b */ /* 0x000eae0000000200 */
        /* <DEDUP_REMOVED lines=14> */
[----:B------:R-:W3:Y:S07]  /*10360*/  LDSM.16.M88.4 R200, [R236+0xc100] ;  /* 0x00c10000ecc8783b */ /* 0x000eee0000000200 */
[-C--:B--2---:R-:W-:Y:S08]  /*10370*/  HMMA.16816.F32 R4, R140, R192.reuse, R4 ;  /* 0x000000c08c04723c */ /* 0x084ff00000001804 */
[C---:B-1----:R-:W-:Y:S08]  /*10380*/  HMMA.16816.F32 R8, R196.reuse, R192, R8 ;  /* 0x000000c0c408723c */ /* 0x042ff00000001808 */
        /* <DEDUP_REMOVED lines=9> */
[----:B------:R-:W-:Y:S08]  /*10420*/  HMMA.16816.F32 R48, R140, R218, R48 ;  /* 0x000000da8c30723c */ /* 0x000ff00000001830 */
[-C--:B---3--:R-:W-:Y:S08]  /*10430*/  HMMA.16816.F32 R4, R208, R220.reuse, R4 ;  /* 0x000000dcd004723c */ /* 0x088ff00000001804 */
        /* <DEDUP_REMOVED lines=15> */
[----:B------:R3:W1:Y:S01]  /*10530*/  MUFU.TANH R213, R12 ;  /* 0x0000000c00d57308 */ /* 0x0006620000002400 */
[----:B------:R-:W-:Y:S02]  /*10540*/  FMUL.FTZ R16, R16, c[0x0][0x320] ;  /* 0x0000c80010107a20 */ /* 0x000fe40000410000 */
[----:B------:R-:W-:Y:S02]  /*10550*/  FMUL.FTZ R17, R17, c[0x0][0x320] ;  /* 0x0000c80011117a20 */ /* 0x000fe40000410000 */
[----:B------:R-:W-:Y:S02]  /*10560*/  FMUL.FTZ R18, R18, c[0x0][0x320] ;  /* 0x0000c80012127a20 */ /* 0x000fe40000410000 */
[----:B------:R-:W-:Y:S02]  /*10570*/  FMUL.FTZ R19, R19, c[0x0][0x320] ;  /* 0x0000c80013137a20 */ /* 0x000fe40000410000 */
[----:B------:R-:W-:Y:S01]  /*10580*/  FMUL.FTZ R13, R13, c[0x0][0x320] ;  /* 0x0000c8000d0d7a20 */ /* 0x000fe20000410000 */
[----:B------:R-:W1:Y:S01]  /*10590*/  MUFU.TANH R215, R6 ;  /* 0x0000000600d77308 */ /* 0x000e620000002400 */
[----:B------:R-:W-:Y:S09]  /*105a0*/  FMUL.FTZ R14, R14, c[0x0][0x320] ;  /* 0x0000c8000e0e7a20 */ /* 0x000ff20000410000 */
[----:B------:R1:W1:Y:S01]  /*105b0*/  MUFU.TANH R199, R7 ;  /* 0x0000000700c77308 */ /* 0x0002620000002400 */
[----:B---3--:R-:W3:Y:S09]  /*105c0*/  LDL R12, [R1+0xc] ;  /* 0x00000c00010c7983 */ /* 0x008ef20000100800 */
[----:B------:R-:W2:Y:S10]  /*105d0*/  MUFU.TANH R219, R8 ;  /* 0x0000000800db7308 */ /* 0x000eb40000002400 */
[----:B------:R-:W2:Y:S01]  /*105e0*/  MUFU.TANH R216, R9 ;  /* 0x0000000900d87308 */ /* 0x000ea20000002400 */
[----:B-1----:R-:W1:Y:S09]  /*105f0*/  LDSM.16.M88.4 R4, [R229+0x2000] ;  /* 0x00200000e504783b */ /* 0x002e720000000200 */
[----:B------:R-:W1:Y:S10]  /*10600*/  MUFU.TANH R221, R10 ;  /* 0x0000000a00dd7308 */ /* 0x000e740000002400 */
[----:B------:R1:W1:Y:S10]  /*10610*/  MUFU.TANH R220, R11 ;  /* 0x0000000b00dc7308 */ /* 0x0002740000002400 */
[----:B------:R-:W2:Y:S10]  /*10620*/  MUFU.TANH R217, R15 ;  /* 0x0000000f00d97308 */ /* 0x000eb40000002400 */
[----:B------:R-:W2:Y:S01]  /*10630*/  MUFU.TANH R140, R16 ;  /* 0x00000010008c7308 */ /* 0x000ea20000002400 */
[----:B-1----:R-:W1:Y:S01]  /*10640*/  LDSM.16.M88.4 R8, [R229+0x2800] ;  /* 0x00280000e508783b */ /* 0x002e620000000200 */
[----:B------:R-:W-:Y:S04]  /*10650*/  DEPBAR.LE SB0, 0x0 ;  /* 0x000080000000791a */ /* 0x000fe80000000000 */
[-C--:B------:R-:W-:Y:S04]  /*10660*/  HMMA.16816.F32 R20, R208, R4.reuse, R20 ;  /* 0x00000004d014723c */ /* 0x080fe80000001814 */
[----:B----4-:R-:W4:Y:S01]  /*10670*/  MUFU.TANH R136, R17 ;  /* 0x0000001100887308 */ /* 0x010f220000002400 */
[----:B------:R-:W-:Y:S03]  /*10680*/  BAR.SYNC.DEFER_BLOCKING 0x0 ;  /* 0x0000000000007b1d */ /* 0x000fe60000010000 */
[C---:B------:R-:W-:Y:S06]  /*10690*/  HMMA.16816.F32 R24, R200.reuse, R4, R24 ;  /* 0x00000004c818723c */ /* 0x040fec0000001818 */
[----:B------:R-:W1:Y:S01]  /*106a0*/  MUFU.TANH R195, R18 ;  /* 0x0000001200c37308 */ /* 0x000e620000002400 */
[----:B------:R-:W-:Y:S01]  /*106b0*/  @P6 IMAD.WIDE.U32 R4, R0, c[0x0][0x1e0], RZ ;  /* 0x0000780000046a25 */ /* 0x000fe200078e00ff */
[-C--:B------:R-:W-:Y:S04]  /*106c0*/  HMMA.16816.F32 R28, R200, R6.reuse, R28 ;  /* 0x00000006c81c723c */ /* 0x080fe8000000181c */
[----:B------:R-:W-:Y:S04]  /*106d0*/  @P6 IADD3 R0, R5, R2, RZ ;  /* 0x0000000205006210 */ /* 0x000fe80007ffe0ff */
[----:B------:R-:W2:Y:S01]  /*106e0*/  MUFU.TANH R194, R19 ;  /* 0x0000001300c27308 */ /* 0x000ea20000002400 */
[----:B------:R-:W-:Y:S01]  /*106f0*/  @P6 MOV R2, R246 ;  /* 0x000000f600026202 */ /* 0x000fe20000000f00 */
[C---:B------:R-:W-:Y:S04]  /*10700*/  HMMA.16816.F32 R32, R208.reuse, R6, R32 ;  /* 0x00000006d020723c */ /* 0x040fe80000001820 */
[----:B------:R-:W-:Y:S04]  /*10710*/  @P6 IMAD.WIDE.U32 R2, R4, 0x30, R2 ;  /* 0x0000003004026825 */ /* 0x000fe800078e0002 */
[----:B------:R-:W2:Y:S01]  /*10720*/  MUFU.TANH R212, R13 ;  /* 0x0000000d00d47308 */ /* 0x000ea20000002400 */
[----:B------:R-:W-:Y:S03]  /*10730*/  @P1 IMAD.HI.U32 R4, R244, c[0x0][0x2c8], RZ ;  /* 0x0000b200f4041a27 */ /* 0x000fe600078e00ff */
[----:B------:R-:W-:Y:S01]  /*10740*/  MOV R6, R244 ;  /* 0x000000f400067202 */ /* 0x000fe20000000f00 */
[-C--:B-1----:R-:W-:Y:S03]  /*10750*/  HMMA.16816.F32 R36, R208, R8.reuse, R36 ;  /* 0x00000008d024723c */ /* 0x082fe60000001824 */
[----:B------:R-:W-:Y:S01]  /*10760*/  @P0 SHF.R.U32.HI R6, RZ, c[0x0][0x2cc], R4 ;  /* 0x0000b300ff060a19 */ /* 0x000fe20000011604 */
[----:B------:R-:W-:Y:S01]  /*10770*/  @P6 IMAD R0, R0, 0x30, RZ ;  /* 0x0000003000006824 */ /* 0x000fe200078e02ff */
[----:B------:R-:W1:Y:S01]  /*10780*/  MUFU.TANH R218, R14 ;  /* 0x0000000e00da7308 */ /* 0x000e620000002400 */
[----:B------:R-:W-:Y:S02]  /*10790*/  FMUL.FTZ R20, R20, c[0x0][0x320] ;  /* 0x0000c80014147a20 */ /* 0x000fe40000410000 */
[C---:B------:R-:W-:Y:S04]  /*107a0*/  HMMA.16816.F32 R40, R200.reuse, R8, R40 ;  /* 0x00000008c828723c */ /* 0x040fe80000001828 */
[----:B------:R-:W-:Y:S01]  /*107b0*/  @P6 IADD3 R0, R3, R0, RZ ;  /* 0x0000000003006210 */ /* 0x000fe20007ffe0ff */
[----:B------:R-:W-:Y:S01]  /*107c0*/  FMUL.FTZ R21, R21, c[0x0][0x320] ;  /* 0x0000c80015157a20 */ /* 0x000fe20000410000 */
[----:B------:R-:W-:Y:S01]  /*107d0*/  @P6 SHF.L.U32 R3, R2, 0x1, RZ ;  /* 0x0000000102036819 */ /* 0x000fe200000006ff */
[----:B------:R-:W-:Y:S01]  /*107e0*/  FMUL.FTZ R22, R22, c[0x0][0x320] ;  /* 0x0000c80016167a20 */ /* 0x000fe20000410000 */
[----:B------:R1:W1:Y:S01]  /*107f0*/  MUFU.TANH R135, R20 ;  /* 0x0000001400877308 */ /* 0x0002620000002400 */
[----:B------:R-:W-:Y:S01]  /*10800*/  @P6 SHF.L.U64.HI R0, R2, 0x1, R0 ;  /* 0x0000000102006819 */ /* 0x000fe20000010200 */
[-C--:B------:R-:W-:Y:S03]  /*10810*/  HMMA.16816.F32 R44, R200, R10.reuse, R44 ;  /* 0x0000000ac82c723c */ /* 0x080fe6000000182c */
[C---:B------:R-:W-:Y:S01]  /*10820*/  @P6 IADD3 R2, P5, R3.reuse, c[0x0][0x1c8], RZ ;  /* 0x0000720003026a10 */ /* 0x040fe20007fbe0ff */
[----:B------:R-:W-:Y:S01]  /*10830*/  FMUL.FTZ R26, R26, c[0x0][0x320] ;  /* 0x0000c8001a1a7a20 */ /* 0x000fe20000410000 */
[----:B------:R-:W-:Y:S01]  /*10840*/  @P6 IADD3 R8, P2, R3, 0x80, RZ ;  /* 0x0000008003086810 */ /* 0x000fe20007f5e0ff */
[----:B------:R-:W-:Y:S01]  /*10850*/  FMUL.FTZ R28, R28, c[0x0][0x320] ;  /* 0x0000c8001c1c7a20 */ /* 0x000fe20000410000 */
[----:B------:R-:W-:Y:S01]  /*10860*/  @P6 IADD3.X R3, R0, c[0x0][0x1cc], RZ, P5, !PT ;  /* 0x0000730000036a10 */ /* 0x000fe20002ffe4ff */
[----:B------:R2:W2:Y:S01]  /*10870*/  MUFU.TANH R133, R21 ;  /* 0x0000001500857308 */ /* 0x0004a20000002400 */
[----:B------:R-:W-:Y:S01]  /*10880*/  @P6 IADD3 R8, P1, R8, c[0x0][0x1c8], RZ ;  /* 0x0000720008086a10 */ /* 0x000fe20007f3e0ff */
[----:B------:R-:W-:Y:S02]  /*10890*/  HMMA.16816.F32 R48, R208, R10, R48 ;  /* 0x0000000ad030723c */ /* 0x000fe40000001830 */
[----:B------:R-:W-:Y:S01]  /*108a0*/  @!PT LDS RZ, [RZ] ;  /* 0x00000000fffff984 */ /* 0x000fe20000000800 */
[----:B------:R-:W-:Y:S01]  /*108b0*/  @!PT LDS RZ, [RZ] ;  /* 0x00000000fffff984 */ /* 0x000fe20000000800 */
[----:B------:R-:W-:Y:S01]  /*108c0*/  @!PT LDS RZ, [RZ] ;  /* 0x00000000fffff984 */ /* 0x000fe20000000800 */
[----:B------:R4:W-:Y:S02]  /*108d0*/  @P6 LDGSTS.E.BYPASS.LTC128B.128 [R243+0x3100], [R2.64], !P4 ;  /* 0x0310000002f36fae */ /* 0x0009e4000e101d4e */
[----:B------:R-:W-:Y:S01]  /*108e0*/  @P6 IADD3.X R9, RZ, c[0x0][0x1cc], R0, P1, P2 ;  /* 0x00007300ff096a10 */ /* 0x000fe20000fe4400 */
[----:B------:R-:W-:Y:S01]  /*108f0*/  FMUL.FTZ R29, R29, c[0x0][0x320] ;  /* 0x0000c8001d1d7a20 */ /* 0x000fe20000410000 */
[----:B------:R-:W-:Y:S01]  /*10900*/  @P6 IADD3 R4, P0, R2, UR16, RZ ;  /* 0x0000001002046c10 */ /* 0x000fe2000ff1e0ff */
[----:B------:R-:W-:Y:S01]  /*10910*/  FMUL.FTZ R30, R30, c[0x0][0x320] ;  /* 0x0000c8001e1e7a20 */ /* 0x000fe20000410000 */
[----:B------:R4:W3:Y:S01]  /*10920*/  MUFU.TANH R143, R22 ;  /* 0x00000016008f7308 */ /* 0x0008e20000002400 */
[----:B------:R-:W-:Y:S01]  /*10930*/  FMUL.FTZ R31, R31, c[0x0][0x320] ;  /* 0x0000c8001f1f7a20 */ /* 0x000fe20000410000 */
[----:B------:R4:W-:Y:S02]  /*10940*/  @P6 LDGSTS.E.BYPASS.LTC128B.128 [R243+0x4900], [R8.64], !P3 ;  /* 0x0490000008f36fae */ /* 0x0009e4000d901d4e */
[----:B------:R-:W-:Y:S01]  /*10950*/  @P6 IADD3.X R5, R3, UR7, RZ, P0, !PT ;  /* 0x0000000703056c10 */ /* 0x000fe200087fe4ff */
[----:B-1----:R-:W-:Y:S01]  /*10960*/  FMUL.FTZ R20, R36, c[0x0][0x320] ;  /* 0x0000c80024147a20 */ /* 0x002fe20000410000 */
[----:B------:R-:W-:Y:S01]  /*10970*/  @P6 IADD3 R10, P1, R4, UR16, RZ ;  /* 0x00000010040a6c10 */ /* 0x000fe2000ff3e0ff */
[----:B------:R-:W-:Y:S02]  /*10980*/  FMUL.FTZ R18, R37, c[0x0][0x320] ;  /* 0x0000c80025127a20 */ /* 0x000fe40000410000 */
[----:B------:R-:W-:Y:S01]  /*10990*/  FMUL.FTZ R42, R42, c[0x0][0x320] ;  /* 0x0000c8002a2a7a20 */ /* 0x000fe20000410000 */
[----:B------:R1:W1:Y:S01]  /*109a0*/  MUFU.TANH R207, R26 ;  /* 0x0000001a00cf7308 */ /* 0x0002620000002400 */
[----:B------:R1:W-:Y:S01]  /*109b0*/  @P6 LDGSTS.E.BYPASS.LTC128B.128 [R243+0x3900], [R4.64], !P4 ;  /* 0x0390000004f36fae */ /* 0x0003e2000e101d4e */
[----:B------:R-:W-:Y:S01]  /*109c0*/  @P6 IADD3.X R11, R5, UR7, RZ, P1, !PT ;  /* 0x00000007050b6c10 */ /* 0x000fe20008ffe4ff */
[----:B------:R-:W-:Y:S02]  /*109d0*/  FMUL.FTZ R43, R43, c[0x0][0x320] ;  /* 0x0000c8002b2b7a20 */ /* 0x000fe40000410000 */
[----:B--2---:R-:W-:Y:S02]  /*109e0*/  FMUL.FTZ R21, R33, c[0x0][0x320] ;  /* 0x0000c80021157a20 */ /* 0x004fe40000410000 */
[----:B------:R-:W-:Y:S02]  /*109f0*/  FMUL.FTZ R33, R34, c[0x0][0x320] ;  /* 0x0000c80022217a20 */ /* 0x000fe40000410000 */
[----:B------:R2:W-:Y:S01]  /*10a00*/  @P6 LDGSTS.E.BYPASS.LTC128B.128 [R243+0x5100], [R4.64+0x80], !P3 ;  /* 0x0510008004f36fae */ /* 0x0005e2000d901d4e */
[----:B------:R2:W2:Y:S01]  /*10a10*/  MUFU.TANH R141, R28 ;  /* 0x0000001c008d7308 */ /* 0x0004a20000002400 */
[----:B------:R-:W-:Y:S02]  /*10a20*/  FMUL.FTZ R34, R40, c[0x0][0x320] ;  /* 0x0000c80028227a20 */ /* 0x000fe40000410000 */
[----:B------:R-:W-:Y:S02]  /*10a30*/  FMUL.FTZ R46, R46, c[0x0][0x320] ;  /* 0x0000c8002e2e7a20 */ /* 0x000fe40000410000 */
[----:B----4-:R-:W-:Y:S02]  /*10a40*/  FMUL.FTZ R22, R32, c[0x0][0x320] ;  /* 0x0000c80020167a20 */ /* 0x010fe40000410000 */
[----:B------:R4:W-:Y:S01]  /*10a50*/  @P6 LDGSTS.E.BYPASS.LTC128B.128 [R243+0x4100], [R10.64], !P4 ;  /* 0x041000000af36fae */ /* 0x0009e2000e101d4e */
[----:B------:R-:W-:Y:S01]  /*10a60*/  FMUL.FTZ R32, R35, c[0x0][0x320] ;  /* 0x0000c80023207a20 */ /* 0x000fe20000410000 */
[----:B------:R-:W-:Y:S01]  /*10a70*/  @P6 IADD3 R8, P0, R4, UR12, RZ ;  /* 0x0000000c04086c10 */ /* 0x000fe2000ff1e0ff */
[----:B------:R4:W3:Y:S01]  /*10a80*/  MUFU.TANH R137, R29 ;  /* 0x0000001d00897308 */ /* 0x0008e20000002400 */
[----:B------:R-:W-:Y:S02]  /*10a90*/  FMUL.FTZ R47, R47, c[0x0][0x320] ;  /* 0x0000c8002f2f7a20 */ /* 0x000fe40000410000 */
[----:B------:R-:W-:Y:S01]  /*10aa0*/  @P6 IADD3.X R9, R5, UR8, RZ, P0, !PT ;  /* 0x0000000805096c10 */ /* 0x000fe200087fe4ff */
[----:B-1----:R-:W-:Y:S01]  /*10ab0*/  FMUL.FTZ R26, R39, c[0x0][0x320] ;  /* 0x0000c800271a7a20 */ /* 0x002fe20000410000 */
[----:B------:R-:W-:Y:S01]  /*10ac0*/  PLOP3.LUT P0, PT, PT, PT, UP2, 0x40, 0x0 ;  /* 0x000000000000781c */ /* 0x000fe20003f0e828 */
[----:B------:R-:W-:Y:S02]  /*10ad0*/  FMUL.FTZ R15, R48, c[0x0][0x320] ;  /* 0x0000c800300f7a20 */ /* 0x000fe40000410000 */
[----:B------:R1:W-:Y:S01]  /*10ae0*/  @P6 LDGSTS.E.BYPASS.LTC128B.128 [R243+0x5900], [R8.64], !P3 ;  /* 0x0590000008f36fae */ /* 0x0003e2000d901d4e */
[----:B------:R-:W-:Y:S01]  /*10af0*/  FMUL.FTZ R16, R49, c[0x0][0x320] ;  /* 0x0000c80031107a20 */ /* 0x000fe20000410000 */
[----:B------:R1:W1:Y:S01]  /*10b00*/  MUFU.TANH R192, R30 ;  /* 0x0000001e00c07308 */ /* 0x0002620000002400 */
[----:B------:R-:W-:Y:S02]  /*10b10*/  FMUL.FTZ R17, R50, c[0x0][0x320] ;  /* 0x0000c80032117a20 */ /* 0x000fe40000410000 */
[----:B------:R-:W-:Y:S02]  /*10b20*/  FMUL.FTZ R19, R51, c[0x0][0x320] ;  /* 0x0000c80033137a20 */ /* 0x000fe40000410000 */
[----:B--2---:R-:W-:Y:S01]  /*10b30*/  FMUL.FTZ R28, R45, c[0x0][0x320] ;  /* 0x0000c8002d1c7a20 */ /* 0x004fe20000410000 */
[----:B------:R-:W0:Y:S01]  /*10b40*/  LDGDEPBAR ;  /* 0x00000000000079af */ /* 0x000e220000000000 */
[----:B------:R-:W-:Y:S02]  /*10b50*/  FMUL.FTZ R23, R23, c[0x0][0x320] ;  /* 0x0000c80017177a20 */ /* 0x000fe40000410000 */
[----:B------:R-:W-:Y:S01]  /*10b60*/  FMUL.FTZ R24, R24, c[0x0][0x320] ;  /* 0x0000c80018187a20 */ /* 0x000fe20000410000 */
[----:B------:R2:W2:Y:S01]  /*10b70*/  MUFU.TANH R214, R31 ;  /* 0x0000001f00d67308 */ /* 0x0004a20000002400 */
[----:B------:R-:W-:Y:S02]  /*10b80*/  FMUL.FTZ R25, R25, c[0x0][0x320] ;  /* 0x0000c80019197a20 */ /* 0x000fe40000410000 */
[----:B------:R-:W-:Y:S01]  /*10b90*/  FMUL.FTZ R27, R27, c[0x0][0x320] ;  /* 0x0000c8001b1b7a20 */ /* 0x000fe20000410000 */
[----:B------:R-:W3:Y:S01]  /*10ba0*/  SHFL.IDX PT, R4, R6, RZ, 0x1c1f ;  /* 0x001c1fff06047589 */ /* 0x000ee200000e0000 */
[----:B----4-:R-:W-:Y:S02]  /*10bb0*/  FMUL.FTZ R29, R44, c[0x0][0x320] ;  /* 0x0000c8002c1d7a20 */ /* 0x010fe40000410000 */
[----:B------:R-:W-:Y:S03]  /*10bc0*/  IMAD R3, R242, -0x30, RZ ;  /* 0xffffffd0f2037824 */ /* 0x000fe600078e02ff */
[----:B------:R4:W3:Y:S01]  /*10bd0*/  MUFU.TANH R142, R23 ;  /* 0x00000017008e7308 */ /* 0x0008e20000002400 */
[----:B-1----:R-:W-:Y:S09]  /*10be0*/  FMUL.FTZ R30, R38, c[0x0][0x320] ;  /* 0x0000c800261e7a20 */ /* 0x002ff20000410000 */
[----:B------:R4:W1:Y:S01]  /*10bf0*/  MUFU.TANH R205, R24 ;  /* 0x0000001800cd7308 */ /* 0x0008620000002400 */
[----:B--2---:R-:W-:Y:S09]  /*10c00*/  FMUL.FTZ R31, R41, c[0x0][0x320] ;  /* 0x0000c800291f7a20 */ /* 0x004ff20000410000 */
[----:B------:R4:W2:Y:S10]  /*10c10*/  MUFU.TANH R193, R25 ;  /* 0x0000001900c17308 */ /* 0x0008b40000002400 */
[----:B------:R4:W1:Y:S10]  /*10c20*/  MUFU.TANH R206, R27 ;  /* 0x0000001b00ce7308 */ /* 0x0008740000002400 */
[----:B------:R-:W1:Y:S10]  /*10c30*/  MUFU.TANH R22, R22 ;  /* 0x0000001600167308 */ /* 0x000e740000002400 */
[----:B------:R-:W1:Y:S10]  /*10c40*/  MUFU.TANH R21, R21 ;  /* 0x0000001500157308 */ /* 0x000e740000002400 */
[----:B------:R-:W1:Y:S10]  /*10c50*/  MUFU.TANH R33, R33 ;  /* 0x0000002100217308 */ /* 0x000e740000002400 */
[----:B------:R-:W1:Y:S10]  /*10c60*/  MUFU.TANH R32, R32 ;  /* 0x0000002000207308 */ /* 0x000e740000002400 */
[----:B------:R-:W1:Y:S10]  /*10c70*/  MUFU.TANH R20, R20 ;  /* 0x0000001400147308 */ /* 0x000e740000002400 */
[----:B------:R-:W1:Y:S10]  /*10c80*/  MUFU.TANH R18, R18 ;  /* 0x0000001200127308 */ /* 0x000e740000002400 */
[----:B------:R-:W1:Y:S01]  /*10c90*/  MUFU.TANH R30, R30 ;  /* 0x0000001e001e7308 */ /* 0x000e620000002400 */
[C---:B---3--:R-:W-:Y:S02]  /*10ca0*/  IADD3 R7, -R12.reuse, 0x1, R3 ;  /* 0x000000010c077810 */ /* 0x048fe40007ffe103 */
[----:B------:R-:W-:Y:S02]  /*10cb0*/  IADD3 R8, -R12, R3, RZ ;  /* 0x000000030c087210 */ /* 0x000fe40007ffe1ff */
[----:B------:R-:W-:Y:S05]  /*10cc0*/  IADD3 R7, R7, c[0x0][0x1d0], RZ ;  /* 0x0000740007077a10 */ /* 0x000fea0007ffe0ff */
[----:B------:R-:W3:Y:S01]  /*10cd0*/  MUFU.TANH R26, R26 ;  /* 0x0000001a001a7308 */ /* 0x000ee20000002400 */
[----:B------:R-:W-:Y:S04]  /*10ce0*/  IADD3 R7, R7, -c[0x0][0x168], RZ ;  /* 0x80005a0007077a10 */ /* 0x000fe80007ffe0ff */
[C---:B------:R-:W-:Y:S02]  /*10cf0*/  IADD3 R5, R7.reuse, c[0x0][0x328], RZ ;  /* 0x0000ca0007057a10 */ /* 0x040fe40007ffe0ff */
[----:B------:R-:W-:Y:S03]  /*10d00*/  IADD3 R7, R7, UR6, RZ ;  /* 0x0000000607077c10 */ /* 0x000fe6000fffe0ff */
[----:B------:R-:W1:Y:S01]  /*10d10*/  MUFU.TANH R34, R34 ;  /* 0x0000002200227308 */ /* 0x000e620000002400 */
[-C--:B------:R-:W-:Y:S02]  /*10d20*/  IADD3 R2, R5, R4.reuse, RZ ;  /* 0x0000000405027210 */ /* 0x080fe40007ffe0ff */
[----:B------:R-:W-:Y:S07]  /*10d30*/  IADD3 R0, R7, R4, RZ ;  /* 0x0000000407007210 */ /* 0x000fee0007ffe0ff */
        /* <DEDUP_REMOVED lines=26> */
.L_x_495:
[----:B------:R-:W-:Y:S04]  /*10ee0*/  MOV R9, c[0x0][0x32c] ;  /* 0x0000cb0000097a02 */ /* 0x000fe80000000f00 */
[----:B------:R-:W-:Y:S11]  /*10ef0*/  ISETP.NE.AND P0, PT, R9, 0x1, PT ;  /* 0x000000010900780c */ /* 0x000ff60003f05270 */
[----:B------:R-:W-:Y:S02]  /*10f00*/  @!UPT UIADD3 URZ, URZ, URZ, URZ ;  /* 0x0000003f3f3ff290 */ /* 0x000fe4000fffe03f */
[----:B------:R-:W-:Y:S05]  /*10f10*/  @P0 IMAD.HI.U32 R9, R4, c[0x0][0x330], RZ ;  /* 0x0000cc0004090a27 */ /* 0x000fea00078e00ff */
[----:B------:R-:W-:Y:S02]  /*10f20*/  @P0 SHF.R.U32.HI R4, RZ, c[0x0][0x334], R9 ;  /* 0x0000cd00ff040a19 */ /* 0x000fe40000011609 */
.L_x_496:
[----:B------:R-:W-:Y:S05]  /*10f30*/  BSYNC B0 ;  /* 0x0000000000007941 */ /* 0x000fea0003800000 */
.L_x_494:
[----:B------:R-:W-:Y:S05]  /*10f40*/  IMAD R4, R4, c[0x0][0x32c], R8 ;  /* 0x0000cb0004047a24 */ /* 0x000fea00078e0208 */
[----:B------:R-:W-:Y:S02]  /*10f50*/  IADD3 R9, R4, c[0x0][0x32c], RZ ;  /* 0x0000cb0004097a10 */ /* 0x000fe40007ffe0ff */
[----:B------:R-:W-:Y:S02]  /*10f60*/  IMNMX R0, R0, R4, !PT ;  /* 0x0000000400007217 */ /* 0x000fe40007800200 */
[----:B------:R-:W-:Y:S02]  /*10f70*/  IMNMX R2, R2, R9, PT ;  /* 0x0000000902027217 */ /* 0x000fe40003800200 */
.L_x_493:
[C---:B--234-:R-:W-:Y:S02]  /*10f80*/  ISETP.GE.AND P0, PT, R3.reuse, 0x2, PT ;  /* 0x000000020300780c */ /* 0x05cfe40003f06270 */
[C---:B------:R-:W-:Y:S02]  /*10f90*/  ISETP.GE.AND P2, PT, R3.reuse, 0xa, PT ;  /* 0x0000000a0300780c */ /* 0x040fe40003f46270 */
[----:B------:R-:W-:Y:S02]  /*10fa0*/  P2R R14, PR, RZ, 0x1 ;  /* 0x00000001ff0e7803 */ /* 0x000fe40000000000 */
[----:B------:R-:W-:Y:S02]  /*10fb0*/  ISETP.GT.AND P0, PT, R0, 0x1, !P0 ;  /* 0x000000010000780c */ /* 0x000fe40004704270 */
[C---:B------:R-:W-:Y:S02]  /*10fc0*/  ISETP.GE.AND P1, PT, R3.reuse, 0x9, PT ;  /* 0x000000090300780c */ /* 0x040fe40003f26270 */
[----:B------:R-:W-:Y:S02]  /*10fd0*/  ISETP.LT.OR P0, PT, R2, 0x2, P0 ;  /* 0x000000020200780c */ /* 0x000fe40000701670 */
[----:B------:R-:W-:Y:S02]  /*10fe0*/  P2R R13, PR, RZ, 0x2 ;  /* 0x00000002ff0d7803 */ /* 0x000fe40000000000 */
[----:B------:R-:W-:Y:S02]  /*10ff0*/  FSEL R23, R196, -INF , !P0 ;  /* 0xff800000c4177808 */ /* 0x000fe40004000000 */
[C---:B------:R-:W-:Y:S02]  /*11000*/  ISETP.GT.AND P0, PT, R0.reuse, 0x9, !P2 ;  /* 0x000000090000780c */ /* 0x040fe40005704270 */
[----:B------:R-:W-:Y:S02]  /*11010*/  ISETP.GT.AND P1, PT, R0, 0x8, !P1 ;  /* 0x000000080000780c */ /* 0x000fe40004f24270 */
[----:B------:R-:W-:Y:S02]  /*11020*/  P2R R12, PR, RZ, 0x4 ;  /* 0x00000004ff0c7803 */ /* 0x000fe40000000000 */
[C---:B------:R-:W-:Y:S02]  /*11030*/  ISETP.LT.OR P0, PT, R2.reuse, 0xa, P0 ;  /* 0x0000000a0200780c */ /* 0x040fe40000701670 */
[C---:B------:R-:W-:Y:S02]  /*11040*/  ISETP.GE.AND P2, PT, R3.reuse, 0x11, PT ;  /* 0x000000110300780c */ /* 0x040fe40003f46270 */
[----:B------:R-:W-:Y:S02]  /*11050*/  ISETP.LT.OR P1, PT, R2, 0x9, P1 ;  /* 0x000000090200780c */ /* 0x000fe40000f21670 */
[----:B------:R-:W-:Y:S02]  /*11060*/  FSEL R24, R136, -INF , !P0 ;  /* 0xff80000088187808 */ /* 0x000fe40004000000 */
[----:B------:R-:W-:Y:S02]  /*11070*/  ISETP.GT.AND P0, PT, R0, 0x10, !P2 ;  /* 0x000000100000780c */ /* 0x000fe40005704270 */
[----:B------:R-:W-:Y:S02]  /*11080*/  FSEL R25, R140, -INF , !P1 ;  /* 0xff8000008c197808 */ /* 0x000fe40004800000 */
        /* <DEDUP_REMOVED lines=11> */
[C---:B------:R-:W-:Y:S02]  /*11140*/  ISETP.GE.AND P1, PT, R3.reuse, 0x1a, PT ;  /* 0x0000001a0300780c */ /* 0x040fe40003f26270 */
[----:B-1----:R-:W-:Y:S02]  /*11150*/  FSEL R200, R22, -INF , !P0 ;  /* 0xff80000016c87808 */ /* 0x002fe40004000000 */
[----:B------:R-:W-:Y:S02]  /*11160*/  ISETP.GT.AND P0, PT, R0, 0x19, !P1 ;  /* 0x000000190000780c */ /* 0x000fe40004f04270 */
[----:B------:R-:W-:Y:S02]  /*11170*/  P2R R4, PR, RZ, 0x2 ;  /* 0x00000002ff047803 */ /* 0x000fe40000000000 */
[----:B------:R-:W-:Y:S02]  /*11180*/  ISETP.LT.OR P0, PT, R2, 0x1a, P0 ;  /* 0x0000001a0200780c */ /* 0x000fe40000701670 */
[----:B------:R-:W-:Y:S02]  /*11190*/  ISETP.GE.AND P1, PT, R3, 0x21, PT ;  /* 0x000000210300780c */ /* 0x000fe40003f26270 */
[----:B------:R-:W-:Y:S02]  /*111a0*/  FSEL R203, R21, -INF , !P0 ;  /* 0xff80000015cb7808 */ /* 0x000fe40004000000 */
[----:B------:R-:W-:Y:S02]  /*111b0*/  ISETP.GT.AND P0, PT, R0, 0x20, !P1 ;  /* 0x000000200000780c */ /* 0x000fe40004f04270 */
[C---:B------:R-:W-:Y:S02]  /*111c0*/  ISETP.GE.AND P6, PT, R3.reuse, 0x22, PT ;  /* 0x000000220300780c */ /* 0x040fe40003fc6270 */
[----:B------:R-:W-:Y:S02]  /*111d0*/  ISETP.LT.OR P0, PT, R2, 0x21, P0 ;  /* 0x000000210200780c */ /* 0x000fe40000701670 */
[C---:B------:R-:W-:Y:S02]  /*111e0*/  ISETP.GE.AND P5, PT, R3.reuse, 0x29, PT ;  /* 0x000000290300780c */ /* 0x040fe40003fa6270 */
[----:B------:R-:W-:Y:S02]  /*111f0*/  FSEL R244, R20, -INF , !P0 ;  /* 0xff80000014f47808 */ /* 0x000fe40004000000 */
[----:B------:R-:W-:Y:S02]  /*11200*/  ISETP.GT.AND P0, PT, R0, 0x21, !P6 ;  /* 0x000000210000780c */ /* 0x000fe40007704270 */
[----:B------:R-:W-:Y:S02]  /*11210*/  P2R R11, PR, RZ, 0x4 ;  /* 0x00000004ff0b7803 */ /* 0x000fe40000000000 */
[----:B------:R-:W-:Y:S02]  /*11220*/  ISETP.LT.OR P0, PT, R2, 0x22, P0 ;  /* 0x000000220200780c */ /* 0x000fe40000701670 */
[----:B------:R-:W-:Y:S02]  /*11230*/  ISETP.GE.AND P2, PT, R3, 0x1, PT ;  /* 0x000000010300780c */ /* 0x000fe40003f46270 */
[----:B------:R-:W-:Y:S02]  /*11240*/  FSEL R245, R18, -INF , !P0 ;  /* 0xff80000012f57808 */ /* 0x000fe40004000000 */
[----:B------:R-:W-:Y:S04]  /*11250*/  ISETP.GT.AND P0, PT, R0, 0x28, !P5 ;  /* 0x000000280000780c */ /* 0x000fe80006f04270 */
[----:B------:R-:W-:Y:S04]  /*11260*/  ISETP.LT.OR P0, PT, R2, 0x29, P0 ;  /* 0x000000290200780c */ /* 0x000fe80000701670 */
[----:B------:R-:W-:Y:S02]  /*11270*/  FSEL R249, R15, -INF , !P0 ;  /* 0xff8000000ff97808 */ /* 0x000fe40004000000 */
[----:B------:R-:W-:Y:S02]  /*11280*/  ISETP.GT.AND P0, PT, R0, RZ, !P2 ;  /* 0x000000ff0000720c */ /* 0x000fe40005704270 */
[----:B------:R-:W-:Y:S02]  /*11290*/  P2R R15, PR, RZ, 0x4 ;  /* 0x00000004ff0f7803 */ /* 0x000fe40000000000 */
[----:B------:R-:W-:Y:S04]  /*112a0*/  ISETP.LT.OR P0, PT, R2, 0x1, P0 ;  /* 0x000000010200780c */ /* 0x000fe80000701670 */
[----:B------:R-:W-:Y:S02]  /*112b0*/  FSEL R18, R197, -INF , !P0 ;  /* 0xff800000c5127808 */ /* 0x000fe40004000000 */
[----:B------:R-:W-:Y:S02]  /*112c0*/  ISETP.GE.AND P0, PT, R3, 0x2a, PT ;  /* 0x0000002a0300780c */ /* 0x000fe40003f06270 */
[----:B------:R-:W1:Y:S02]  /*112d0*/  SHFL.IDX PT, R3, R6, 0x1, 0x1c1f ;  /* 0x003c1f0006037f89 */ /* 0x000e6400000e0000 */
[----:B------:R-:W-:Y:S04]  /*112e0*/  ISETP.GT.AND P2, PT, R0, 0x29, !P0 ;  /* 0x000000290000780c */ /* 0x000fe80004744270 */
[----:B------:R-:W-:Y:S04]  /*112f0*/  ISETP.LT.OR P2, PT, R2, 0x2a, P2 ;  /* 0x0000002a0200780c */ /* 0x000fe80001741670 */
[----:B------:R-:W-:Y:S02]  /*11300*/  FSEL R248, R16, -INF , !P2 ;  /* 0xff80000010f87808 */ /* 0x000fe40005000000 */
[----:B------:R-:W-:Y:S01]  /*11310*/  PLOP3.LUT P2, PT, PT, PT, UP2, 0x40, 0x0 ;  /* 0x000000000000781c */ /* 0x000fe20003f4e828 */
[--C-:B-1----:R-:W-:Y:S02]  /*11320*/  IMAD.IADD R2, R5, 0x1, R3.reuse ;  /* 0x0000000105027824 */ /* 0x102fe400078e0203 */
[----:B------:R-:W-:Y:S10]  /*11330*/  IMAD.IADD R0, R7, 0x1, R3 ;  /* 0x0000000107007824 */ /* 0x000ff400078e0203 */
        /* <DEDUP_REMOVED lines=15> */
.L_x_499:
[----:B------:R-:W-:Y:S04]  /*11430*/  MOV R16, c[0x0][0x32c] ;  /* 0x0000cb0000107a02 */ /* 0x000fe80000000f00 */
[----:B------:R-:W-:Y:S11]  /*11440*/  ISETP.NE.AND P2, PT, R16, 0x1, PT ;  /* 0x000000011000780c */ /* 0x000ff60003f45270 */
[----:B------:R-:W-:Y:S02]  /*11450*/  @!UPT UIADD3 URZ, URZ, URZ, URZ ;  /* 0x0000003f3f3ff290 */ /* 0x000fe4000fffe03f */
[----:B------:R-:W-:Y:S05]  /*11460*/  @P2 IMAD.HI.U32 R16, R3, c[0x0][0x330], RZ ;  /* 0x0000cc0003102a27 */ /* 0x000fea00078e00ff */
[----:B------:R-:W-:Y:S02]  /*11470*/  @P2 SHF.R.U32.HI R3, RZ, c[0x0][0x334], R16 ;  /* 0x0000cd00ff032a19 */ /* 0x000fe40000011610 */
.L_x_500:
[----:B------:R-:W-:Y:S05]  /*11480*/  BSYNC B0 ;  /* 0x0000000000007941 */ /* 0x000fea0003800000 */
.L_x_498:
[----:B------:R-:W-:Y:S05]  /*11490*/  IMAD R3, R3, c[0x0][0x32c], R8 ;  /* 0x0000cb0003037a24 */ /* 0x000fea00078e0208 */
[----:B------:R-:W-:Y:S02]  /*114a0*/  IADD3 R16, R3, c[0x0][0x32c], RZ ;  /* 0x0000cb0003107a10 */ /* 0x000fe40007ffe0ff */
[----:B------:R-:W-:Y:S02]  /*114b0*/  IMNMX R0, R0, R3, !PT ;  /* 0x0000000300007217 */ /* 0x000fe40007800200 */
[----:B------:R-:W-:Y:S02]  /*114c0*/  IMNMX R2, R2, R16, PT ;  /* 0x0000001002027217 */ /* 0x000fe40003800200 */
.L_x_497:
        /* <DEDUP_REMOVED lines=64> */
.L_x_503:
[----:B------:R-:W-:Y:S04]  /*118d0*/  MOV R16, c[0x0][0x32c] ;  /* 0x0000cb0000107a02 */ /* 0x000fe80000000f00 */
[----:B------:R-:W-:Y:S11]  /*118e0*/  ISETP.NE.AND P2, PT, R16, 0x1, PT ;  /* 0x000000011000780c */ /* 0x000ff60003f45270 */
[----:B------:R-:W-:Y:S02]  /*118f0*/  @!UPT UIADD3 URZ, URZ, URZ, URZ ;  /* 0x0000003f3f3ff290 */ /* 0x000fe4000fffe03f */
[----:B------:R-:W-:Y:S05]  /*11900*/  @P2 IMAD.HI.U32 R16, R3, c[0x0][0x330], RZ ;  /* 0x0000cc0003102a27 */ /* 0x000fea00078e00ff */
[----:B------:R-:W-:Y:S02]  /*11910*/  @P2 SHF.R.U32.HI R3, RZ, c[0x0][0x334], R16 ;  /* 0x0000cd00ff032a19 */ /* 0x000fe40000011610 */
.L_x_504:
[----:B------:R-:W-:Y:S05]  /*11920*/  BSYNC B0 ;  /* 0x0000000000007941 */ /* 0x000fea0003800000 */
.L_x_502:
[----:B------:R-:W-:Y:S05]  /*11930*/  IMAD R3, R3, c[0x0][0x32c], R8 ;  /* 0x0000cb0003037a24 */ /* 0x000fea00078e0208 */
[----:B------:R-:W-:Y:S02]  /*11940*/  IADD3 R16, R3, c[0x0][0x32c], RZ ;  /* 0x0000cb0003107a10 */ /* 0x000fe40007ffe0ff */
[----:B------:R-:W-:Y:S02]  /*11950*/  IMNMX R0, R0, R3, !PT ;  /* 0x0000000300007217 */ /* 0x000fe40007800200 */
[----:B------:R-:W-:Y:S02]  /*11960*/  IMNMX R2, R2, R16, PT ;  /* 0x0000001002027217 */ /* 0x000fe40003800200 */
.L_x_501:
        /* <DEDUP_REMOVED lines=64> */
.L_x_507:
[----:B------:R-:W-:Y:S04]  /*11d70*/  MOV R5, c[0x0][0x32c] ;  /* 0x0000cb0000057a02 */ /* 0x000fe80000000f00 */
[----:B------:R-:W-:Y:S11]  /*11d80*/  ISETP.NE.AND P2, PT, R5, 0x1, PT ;  /* 0x000000010500780c */ /* 0x000ff60003f45270 */
[----:B------:R-:W-:Y:S02]  /*11d90*/  @!UPT UIADD3 URZ, URZ, URZ, URZ ;  /* 0x0000003f3f3ff290 */ /* 0x000fe4000fffe03f */
[----:B------:R-:W-:Y:S05]  /*11da0*/  @P2 IMAD.HI.U32 R5, R3, c[0x0][0x330], RZ ;  /* 0x0000cc0003052a27 */ /* 0x000fea00078e00ff */
[----:B------:R-:W-:Y:S02]  /*11db0*/  @P2 SHF.R.U32.HI R3, RZ, c[0x0][0x334], R5 ;  /* 0x0000cd00ff032a19 */ /* 0x000fe40000011605 */
.L_x_508:
[----:B------:R-:W-:Y:S05]  /*11dc0*/  BSYNC B0 ;  /* 0x0000000000007941 */ /* 0x000fea0003800000 */
.L_x_506:
[----:B------:R-:W-:Y:S05]  /*11dd0*/  IMAD R8, R3, c[0x0][0x32c], R8 ;  /* 0x0000cb0003087a24 */ /* 0x000fea00078e0208 */
[----:B------:R-:W-:Y:S02]  /*11de0*/  IADD3 R3, R8, c[0x0][0x32c], RZ ;  /* 0x0000cb0008037a10 */ /* 0x000fe40007ffe0ff */
[----:B------:R-:W-:Y:S02]  /*11df0*/  IMNMX R0, R0, R8, !PT ;  /* 0x0000000800007217 */ /* 0x000fe40007800200 */
[----:B------:R-:W-:Y:S02]  /*11e00*/  IMNMX R2, R2, R3, PT ;  /* 0x0000000302027217 */ /* 0x000fe40003800200 */
.L_x_505:
[----:B------:R-:W-:Y:S01]  /*11e10*/  ISETP.NE.AND P2, PT, R15, RZ, PT ;  /* 0x000000ff0f00720c */ /* 0x000fe20003f45270 */
[----:B------:R-:W-:Y:S01]  /*11e20*/  LDSM.16.MT88.4 R36, [R226+0x100] ;  /* 0x00010000e224783b */ /* 0x000fe20000004200 */
[----:B------:R-:W-:Y:S02]  /*11e30*/  FMNMX.FTZ R137, R18, R132, !PT ;  /* 0x0000008412897209 */ /* 0x000fe40007810000 */
[----:B------:R-:W-:Y:S02]  /*11e40*/  ISETP.GT.AND P2, PT, R0, RZ, !P2 ;  /* 0x000000ff0000720c */ /* 0x000fe40005744270 */
        /* <DEDUP_REMOVED lines=32> */
[----:B------:R-:W-:Y:S01]  /*12050*/  ISETP.GT.AND P2, PT, R0, 0x10, !P2 ;  /* 0x000000100000780c */ /* 0x000fe20005744270 */
[----:B------:R-:W1:Y:S01]  /*12060*/  SHFL.BFLY PT, R6, R137, 0x2, 0x1f ;  /* 0x0c401f0089067f89 */ /* 0x000e6200000e0000 */
        /* <DEDUP_REMOVED lines=14> */
[----:B-1----:R-:W-:Y:S02]  /*12150*/  FMNMX.FTZ R137, R137, R6, !PT ;  /* 0x0000000689897209 */ /* 0x002fe40007810000 */
[----:B------:R-:W-:Y:S01]  /*12160*/  ISETP.LT.OR P2, PT, R2, 0x19, P2 ;  /* 0x000000190200780c */ /* 0x000fe20001741670 */
[----:B------:R-:W1:Y:S01]  /*12170*/  SHFL.BFLY PT, R6, R3, 0x2, 0x1f ;  /* 0x0c401f0003067f89 */ /* 0x000e6200000e0000 */
[----:B------:R-:W-:Y:S02]  /*12180*/  ISETP.GT.AND P1, PT, R0, 0x20, !P1 ;  /* 0x000000200000780c */ /* 0x000fe40004f24270 */
[----:B------:R-:W-:Y:S02]  /*12190*/  FSEL R211, R192, -INF , !P2 ;  /* 0xff800000c0d37808 */ /* 0x000fe40005000000 */
[----:B------:R-:W-:Y:S02]  /*121a0*/  ISETP.NE.AND P2, PT, R4, RZ, PT ;  /* 0x000000ff0400720c */ /* 0x000fe40003f45270 */
[----:B------:R-:W-:Y:S01]  /*121b0*/  FMNMX.FTZ R4, R16, R138, !PT ;  /* 0x0000008a10047209 */ /* 0x000fe20007810000 */
[----:B------:R-:W2:Y:S01]  /*121c0*/  SHFL.BFLY PT, R8, R137, 0x1, 0x1f ;  /* 0x0c201f0089087f89 */ /* 0x000ea200000e0000 */
[----:B------:R-:W-:Y:S02]  /*121d0*/  ISETP.GT.AND P2, PT, R0, 0x19, !P2 ;  /* 0x000000190000780c */ /* 0x000fe40005744270 */
[----:B------:R-:W-:Y:S02]  /*121e0*/  FMNMX.FTZ R4, R20, R4, !PT ;  /* 0x0000000414047209 */ /* 0x000fe40007810000 */
[----:B------:R-:W-:Y:S02]  /*121f0*/  ISETP.LT.OR P2, PT, R2, 0x1a, P2 ;  /* 0x0000001a0200780c */ /* 0x000fe40001741670 */
[----:B------:R-:W-:Y:S02]  /*12200*/  FMNMX.FTZ R4, R19, R4, !PT ;  /* 0x0000000413047209 */ /* 0x000fe40007810000 */
[----:B------:R-:W-:Y:S02]  /*12210*/  FSEL R206, R214, -INF , !P2 ;  /* 0xff800000d6ce7808 */ /* 0x000fe40005000000 */
[----:B------:R-:W-:Y:S02]  /*12220*/  FMNMX.FTZ R4, R26, R4, !PT ;  /* 0x000000041a047209 */ /* 0x000fe40007810000 */
[----:B------:R-:W-:Y:S02]  /*12230*/  ISETP.LT.OR P1, PT, R2, 0x21, P1 ;  /* 0x000000210200780c */ /* 0x000fe40000f21670 */
[----:B------:R-:W-:Y:S02]  /*12240*/  FMNMX.FTZ R4, R202, R4, !PT ;  /* 0x00000004ca047209 */ /* 0x000fe40007810000 */
[----:B-1----:R-:W-:Y:S02]  /*12250*/  FMNMX.FTZ R3, R3, R6, !PT ;  /* 0x0000000603037209 */ /* 0x002fe40007810000 */
[----:B------:R-:W-:Y:S02]  /*12260*/  FMNMX.FTZ R4, R205, R4, !PT ;  /* 0x00000004cd047209 */ /* 0x000fe40007810000 */
[----:B------:R-:W-:Y:S01]  /*12270*/  FMNMX.FTZ R6, R5, R139, !PT ;  /* 0x0000008b05067209 */ /* 0x000fe20007810000 */
[----:B------:R-:W1:Y:S01]  /*12280*/  SHFL.BFLY PT, R136, R3, 0x1, 0x1f ;  /* 0x0c201f0003887f89 */ /* 0x000e6200000e0000 */
[----:B------:R-:W-:Y:S02]  /*12290*/  FMNMX.FTZ R4, R208, R4, !PT ;  /* 0x00000004d0047209 */ /* 0x000fe40007810000 */
[----:B------:R-:W-:Y:S02]  /*122a0*/  FMNMX.FTZ R6, R7, R6, !PT ;  /* 0x0000000607067209 */ /* 0x000fe40007810000 */
[----:B------:R-:W-:Y:S02]  /*122b0*/  FMNMX.FTZ R4, R210, R4, !PT ;  /* 0x00000004d2047209 */ /* 0x000fe40007810000 */
[----:B------:R-:W-:Y:S02]  /*122c0*/  FMNMX.FTZ R6, R13, R6, !PT ;  /* 0x000000060d067209 */ /* 0x000fe40007810000 */
[----:B------:R-:W-:Y:S02]  /*122d0*/  FMNMX.FTZ R4, R215, R4, !PT ;  /* 0x00000004d7047209 */ /* 0x000fe40007810000 */
[----:B--2---:R-:W-:Y:S02]  /*122e0*/  FMNMX.FTZ R137, R137, R8, !PT ;  /* 0x0000000889897209 */ /* 0x004fe40007810000 */
[----:B------:R-:W-:Y:S02]  /*122f0*/  FMNMX.FTZ R4, R216, R4, !PT ;  /* 0x00000004d8047209 */ /* 0x000fe40007810000 */
[----:B------:R-:W-:Y:S01]  /*12300*/  ISETP.GT.AND P6, PT, R0, 0x21, !P6 ;  /* 0x000000210000780c */ /* 0x000fe200077c4270 */
[----:B------:R-:W-:Y:S01]  /*12310*/  FMUL.FTZ R141, R137, c[0x0][0x2d0] ;  /* 0x0000b400898d7a20 */ /* 0x000fe20000410000 */
[----:B------:R-:W-:Y:S02]  /*12320*/  FMNMX.FTZ R4, R250, R4, !PT ;  /* 0x00000004fa047209 */ /* 0x000fe40007810000 */
[----:B------:R-:W-:Y:S02]  /*12330*/  FSEL R213, R42, -INF , !P1 ;  /* 0xff8000002ad57808 */ /* 0x000fe40004800000 */
[----:B------:R-:W-:Y:S02]  /*12340*/  FMNMX.FTZ R4, R219, R4, !PT ;  /* 0x00000004db047209 */ /* 0x000fe40007810000 */
[----:B------:R-:W-:Y:S02]  /*12350*/  ISETP.GT.AND P5, PT, R0, 0x28, !P5 ;  /* 0x000000280000780c */ /* 0x000fe40006fa4270 */
[----:B-1----:R-:W-:Y:S01]  /*12360*/  FMNMX.FTZ R136, R3, R136, !PT ;  /* 0x0000008803887209 */ /* 0x002fe20007810000 */
[----:B------:R-:W1:Y:S01]  /*12370*/  SHFL.BFLY PT, R8, R4, 0x2, 0x1f ;  /* 0x0c401f0004087f89 */ /* 0x000e6200000e0000 */
[----:B------:R-:W-:Y:S02]  /*12380*/  FMNMX.FTZ R3, R12, R6, !PT ;  /* 0x000000060c037209 */ /* 0x000fe40007810000 */
[----:B------:R-:W-:Y:S01]  /*12390*/  ISETP.GT.AND P0, PT, R0, 0x29, !P0 ;  /* 0x000000290000780c */ /* 0x000fe20004704270 */
[----:B------:R-:W-:Y:S01]  /*123a0*/  FMUL.FTZ R142, R136, c[0x0][0x2d0] ;  /* 0x0000b400888e7a20 */ /* 0x000fe20000410000 */
[----:B------:R-:W-:Y:S02]  /*123b0*/  FMNMX.FTZ R3, R207, R3, !PT ;  /* 0x00000003cf037209 */ /* 0x000fe40007810000 */
[C---:B------:R-:W-:Y:S02]  /*123c0*/  ISETP.LT.OR P6, PT, R2.reuse, 0x22, P6 ;  /* 0x000000220200780c */ /* 0x040fe400037c1670 */
[----:B------:R-:W-:Y:S02]  /*123d0*/  FMNMX.FTZ R3, R209, R3, !PT ;  /* 0x00000003d1037209 */ /* 0x000fe40007810000 */
[----:B------:R-:W-:Y:S02]  /*123e0*/  FSEL R212, R43, -INF , !P6 ;  /* 0xff8000002bd47808 */ /* 0x000fe40007000000 */
[----:B------:R-:W-:Y:S02]  /*123f0*/  FMNMX.FTZ R3, R211, R3, !PT ;  /* 0x00000003d3037209 */ /* 0x000fe40007810000 */
[----:B------:R-:W-:Y:S02]  /*12400*/  ISETP.LT.OR P5, PT, R2, 0x29, P5 ;  /* 0x000000290200780c */ /* 0x000fe40002fa1670 */
[----:B------:R-:W-:Y:S02]  /*12410*/  FMNMX.FTZ R0, R206, R3, !PT ;  /* 0x00000003ce007209 */ /* 0x000fe40007810000 */
[----:B------:R-:W-:Y:S02]  /*12420*/  FSETP.NEU.FTZ.AND P1, PT, R136, -INF , PT ;  /* 0xff8000008800780b */ /* 0x000fe40003f3d000 */
[----:B------:R-:W-:Y:S02]  /*12430*/  FMNMX.FTZ R0, R213, R0, !PT ;  /* 0x00000000d5007209 */ /* 0x000fe40007810000 */
[----:B------:R-:W-:Y:S02]  /*12440*/  FSEL R214, R46, -INF , !P5 ;  /* 0xff8000002ed67808 */ /* 0x000fe40006800000 */
[----:B-1----:R-:W-:Y:S02]  /*12450*/  FMNMX.FTZ R4, R4, R8, !PT ;  /* 0x0000000804047209 */ /* 0x002fe40007810000 */
[----:B------:R-:W-:Y:S02]  /*12460*/  ISETP.LT.OR P0, PT, R2, 0x2a, P0 ;  /* 0x0000002a0200780c */ /* 0x000fe40000701670 */
[----:B------:R-:W-:Y:S01]  /*12470*/  FMNMX.FTZ R0, R212, R0, !PT ;  /* 0x00000000d4007209 */ /* 0x000fe20007810000 */
[----:B------:R-:W1:Y:S01]  /*12480*/  SHFL.BFLY PT, R135, R4, 0x1, 0x1f ;  /* 0x0c201f0004877f89 */ /* 0x000e6200000e0000 */
        /* <DEDUP_REMOVED lines=14> */
[----:B------:R-:W-:Y:S01]  /*12570*/  MUFU.EX2 R30, R21 ;  /* 0x00000015001e7308 */ /* 0x000fe20000000800 */
[--C-:B------:R-:W-:Y:S02]  /*12580*/  FFMA.FTZ R24, R24, c[0x0][0x2d0], -R141.reuse ;  /* 0x0000b40018187a23 */ /* 0x100fe4000001088d */
[----:B------:R-:W-:Y:S01]  /*12590*/  FFMA.FTZ R18, R18, c[0x0][0x2d0], -R141 ;  /* 0x0000b40012127a23 */ /* 0x000fe2000001088d */
[----:B-1----:R-:W-:Y:S04]  /*125a0*/  FMNMX.FTZ R135, R4, R135, !PT ;  /* 0x0000008704877209 */ /* 0x002fe80007810000 */
[C---:B------:R-:W-:Y:S01]  /*125b0*/  FSETP.NEU.FTZ.AND P0, PT, R135.reuse, -INF , PT ;  /* 0xff8000008700780b */ /* 0x040fe20003f1d000 */
[----:B------:R-:W-:Y:S01]  /*125c0*/  FMUL.FTZ R143, R135, c[0x0][0x2d0] ;  /* 0x0000b400878f7a20 */ /* 0x000fe20000410000 */
[----:B------:R-:W-:Y:S04]  /*125d0*/  MUFU.EX2 R29, R23 ;  /* 0x00000017001d7308 */ /* 0x000fe80000000800 */
[----:B------:R-:W-:Y:S02]  /*125e0*/  FSEL R143, R143, RZ, P0 ;  /* 0x000000ff8f8f7208 */ /* 0x000fe40000000000 */
[----:B--2---:R-:W-:Y:S03]  /*125f0*/  FMNMX.FTZ R3, R0, R2, !PT ;  /* 0x0000000200037209 */ /* 0x004fe60007810000 */
[--C-:B------:R-:W-:Y:S01]  /*12600*/  FFMA.FTZ R2, R26, c[0x0][0x2d0], -R143.reuse ;  /* 0x0000b4001a027a23 */ /* 0x100fe2000001088f */
[----:B------:R-:W-:Y:S01]  /*12610*/  FSEL R0, R137, RZ, P2 ;  /* 0x000000ff89007208 */ /* 0x000fe20001000000 */
[--C-:B------:R-:W-:Y:S01]  /*12620*/  FFMA.FTZ R20, R20, c[0x0][0x2d0], -R143.reuse ;  /* 0x0000b40014147a23 */ /* 0x100fe2000001088f */
[----:B------:R-:W1:Y:S01]  /*12630*/  MUFU.EX2 R252, R22 ;  /* 0x0000001600fc7308 */ /* 0x000e620000000800 */
[----:B------:R-:W2:Y:S01]  /*12640*/  SHFL.BFLY PT, R4, R3, 0x1, 0x1f ;  /* 0x0c201f0003047f89 */ /* 0x000ea200000e0000 */
[--C-:B------:R-:W-:Y:S02]  /*12650*/  FFMA.FTZ R16, R16, c[0x0][0x2d0], -R143.reuse ;  /* 0x0000b40010107a23 */ /* 0x100fe4000001088f */
[----:B------:R-:W-:Y:S02]  /*12660*/  FADD.FTZ R0, -R0, R132 ;  /* 0x0000008400007221 */ /* 0x000fe40000010100 */
[----:B------:R-:W-:Y:S02]  /*12670*/  FFMA.FTZ R19, R19, c[0x0][0x2d0], -R143 ;  /* 0x0000b40013137a23 */ /* 0x000fe4000001088f */
[----:B------:R-:W-:Y:S02]  /*12680*/  FMUL.FTZ R0, R0, c[0x0][0x2d0] ;  /* 0x0000b40000007a20 */ /* 0x000fe40000410000 */
[----:B------:R3:W-:Y:S10]  /*12690*/  MUFU.EX2 R220, R2 ;  /* 0x0000000200dc7308 */ /* 0x0007f40000000800 */
[----:B------:R4:W5:Y:S01]  /*126a0*/  MUFU.EX2 R133, R0 ;  /* 0x0000000000857308 */ /* 0x0009620000000800 */
[----:B-1----:R-:W-:Y:S02]  /*126b0*/  F2FP.PACK_AB R195, R49, R252 ;  /* 0x000000fc31c3723e */ /* 0x002fe400000000ff */
[----:B--2---:R-:W-:Y:S07]  /*126c0*/  FMNMX.FTZ R3, R3, R4, !PT ;  /* 0x0000000403037209 */ /* 0x004fee0007810000 */
[----:B------:R1:W-:Y:S01]  /*126d0*/  MUFU.EX2 R31, R20 ;  /* 0x00000014001f7308 */ /* 0x0003e20000000800 */
[----:B---3--:R-:W-:Y:S05]  /*126e0*/  FSEL R2, R136, RZ, P1 ;  /* 0x000000ff88027208 */ /* 0x008fea0000800000 */
[----:B------:R-:W-:Y:S04]  /*126f0*/  FADD.FTZ R2, -R2, R134 ;  /* 0x0000008602027221 */ /* 0x000fe80000010100 */
[----:B------:R-:W-:Y:S01]  /*12700*/  MUFU.EX2 R28, R25 ;  /* 0x00000019001c7308 */ /* 0x000fe20000000800 */
[----:B------:R-:W-:Y:S02]  /*12710*/  FMUL.FTZ R134, R3, c[0x0][0x2d0] ;  /* 0x0000b40003867a20 */ /* 0x000fe40000410000 */
[----:B------:R-:W-:Y:S01]  /*12720*/  FMUL.FTZ R2, R2, c[0x0][0x2d0] ;  /* 0x0000b40002027a20 */ /* 0x000fe20000410000 */
[----:B----4-:R-:W-:Y:S01]  /*12730*/  FSEL R0, R135, RZ, P0 ;  /* 0x000000ff87007208 */ /* 0x010fe20000000000 */
[----:B-----5:R-:W-:Y:S01]  /*12740*/  FMUL.FTZ R33, R133, R173 ;  /* 0x000000ad85217220 */ /* 0x020fe20000410000 */
[----:B------:R-:W-:Y:S01]  /*12750*/  FSETP.NEU.FTZ.AND P0, PT, R3, -INF , PT ;  /* 0xff8000000300780b */ /* 0x000fe20003f1d000 */
[C---:B------:R-:W-:Y:S02]  /*12760*/  FMUL.FTZ R52, R133.reuse, R52 ;  /* 0x0000003485347220 */ /* 0x040fe40000410000 */
[----:B------:R-:W-:Y:S01]  /*12770*/  FADD.FTZ R0, -R0, R138 ;  /* 0x0000008a00007221 */ /* 0x000fe20000010100 */
[----:B------:R-:W2:Y:S01]  /*12780*/  MUFU.EX2 R132, R2 ;  /* 0x0000000200847308 */ /* 0x000ea20000000800 */
[----:B------:R-:W-:Y:S01]  /*12790*/  FSEL R134, R134, RZ, P0 ;  /* 0x000000ff86867208 */ /* 0x000fe20000000000 */
[----:B------:R-:W-:Y:S02]  /*127a0*/  FMUL.FTZ R53, R133, R53 ;  /* 0x0000003585357220 */ /* 0x000fe40000410000 */
[----:B------:R-:W-:Y:S01]  /*127b0*/  FMUL.FTZ R0, R0, c[0x0][0x2d0] ;  /* 0x0000b40000007a20 */ /* 0x000fe20000410000 */
[----:B-1----:R-:W1:Y:S01]  /*127c0*/  LDSM.16.MT88.4 R20, [R225+0x100] ;  /* 0x00010000e114783b */ /* 0x002e620000004200 */
[--C-:B------:R-:W-:Y:S02]  /*127d0*/  FFMA.FTZ R4, R12, c[0x0][0x2d0], -R134.reuse ;  /* 0x0000b4000c047a23 */ /* 0x100fe40000010886 */
[--C-:B------:R-:W-:Y:S02]  /*127e0*/  FFMA.FTZ R5, R5, c[0x0][0x2d0], -R134.reuse ;  /* 0x0000b40005057a23 */ /* 0x100fe40000010886 */
[----:B------:R3:W4:Y:S01]  /*127f0*/  MUFU.EX2 R2, R0 ;  /* 0x0000000000027308 */ /* 0x0007220000000800 */
[C---:B------:R-:W-:Y:S02]  /*12800*/  FMUL.FTZ R64, R133.reuse, R64 ;  /* 0x0000004085407220 */ /* 0x040fe40000410000 */
[C---:B------:R-:W-:Y:S02]  /*12810*/  FMUL.FTZ R65, R133.reuse, R65 ;  /* 0x0000004185417220 */ /* 0x040fe40000410000 */
[C---:B------:R-:W-:Y:S02]  /*12820*/  FMUL.FTZ R68, R133.reuse, R68 ;  /* 0x0000004485447220 */ /* 0x040fe40000410000 */
[C---:B------:R-:W-:Y:S02]  /*12830*/  FMUL.FTZ R69, R133.reuse, R69 ;  /* 0x0000004585457220 */ /* 0x040fe40000410000 */
[C---:B------:R-:W-:Y:S01]  /*12840*/  FMUL.FTZ R80, R133.reuse, R80 ;  /* 0x0000005085507220 */ /* 0x040fe20000410000 */
[----:B------:R-:W5:Y:S01]  /*12850*/  MUFU.EX2 R32, R17 ;  /* 0x0000001100207308 */ /* 0x000f620000000800 */
[C---:B------:R-:W-:Y:S02]  /*12860*/  FMUL.FTZ R81, R133.reuse, R81 ;  /* 0x0000005185517220 */ /* 0x040fe40000410000 */
[----:B------:R-:W-:Y:S02]  /*12870*/  FMUL.FTZ R84, R133, R84 ;  /* 0x0000005485547220 */ /* 0x000fe40000410000 */
[C---:B--2---:R-:W-:Y:S02]  /*12880*/  FMUL.FTZ R6, R132.reuse, R146 ;  /* 0x0000009284067220 */ /* 0x044fe40000410000 */
[C---:B------:R-:W-:Y:S02]  /*12890*/  FMUL.FTZ R34, R132.reuse, R174 ;  /* 0x000000ae84227220 */ /* 0x040fe40000410000 */
[C---:B------:R-:W-:Y:S01]  /*128a0*/  FMUL.FTZ R35, R132.reuse, R175 ;  /* 0x000000af84237220 */ /* 0x040fe20000410000 */
[----:B------:R-:W2:Y:S01]  /*128b0*/  MUFU.EX2 R48, R24 ;  /* 0x0000001800307308 */ /* 0x000ea20000000800 */
[----:B------:R-:W-:Y:S01]  /*128c0*/  MOV R175, R252 ;  /* 0x000000fc00af7202 */ /* 0x000fe20000000f00 */
[C---:B------:R-:W-:Y:S02]  /*128d0*/  FMUL.FTZ R54, R132.reuse, R54 ;  /* 0x0000003684367220 */ /* 0x040fe40000410000 */
[--C-:B---3--:R-:W-:Y:S02]  /*128e0*/  FFMA.FTZ R0, R7, c[0x0][0x2d0], -R134.reuse ;  /* 0x0000b40007007a23 */ /* 0x108fe40000010886 */
[----:B------:R-:W-:Y:S02]  /*128f0*/  FMUL.FTZ R7, R132, R147 ;  /* 0x0000009384077220 */ /* 0x000fe40000410000 */
[C---:B----4-:R-:W-:Y:S02]  /*12900*/  FMUL.FTZ R8, R2.reuse, R148 ;  /* 0x0000009402087220 */ /* 0x050fe40000410000 */
[----:B------:R-:W3:Y:S01]  /*12910*/  MUFU.EX2 R50, R0 ;  /* 0x0000000000327308 */ /* 0x000ee20000000800 */
[C---:B------:R-:W-:Y:S02]  /*12920*/  FMUL.FTZ R9, R2.reuse, R149 ;  /* 0x0000009502097220 */ /* 0x040fe40000410000 */
[----:B------:R-:W-:Y:S01]  /*12930*/  FMUL.FTZ R12, R2, R152 ;  /* 0x00000098020c7220 */ /* 0x000fe20000410000 */
[----:B-----5:R-:W-:Y:S01]  /*12940*/  MOV R138, R32 ;  /* 0x00000020008a7202 */ /* 0x020fe20000000f00 */
[C---:B------:R-:W-:Y:S01]  /*12950*/  FMUL.FTZ R17, R133.reuse, R157 ;  /* 0x0000009d85117220 */ /* 0x040fe20000410000 */
[----:B------:R-:W-:Y:S01]  /*12960*/  MOV R157, R29 ;  /* 0x0000001d009d7202 */ /* 0x000fe20000000f00 */
[----:B------:R-:W-:Y:S01]  /*12970*/  FMUL.FTZ R32, R133, R172 ;  /* 0x000000ac85207220 */ /* 0x000fe20000410000 */
[----:B------:R-:W-:Y:S01]  /*12980*/  F2FP.PACK_AB R193, R30, R138 ;  /* 0x0000008a1ec1723e */ /* 0x000fe200000000ff */
[C---:B------:R-:W-:Y:S01]  /*12990*/  FMUL.FTZ R44, R2.reuse, R184 ;  /* 0x000000b8022c7220 */ /* 0x040fe20000410000 */
[----:B------:R-:W4:Y:S01]  /*129a0*/  MUFU.EX2 R221, R5 ;  /* 0x0000000500dd7308 */ /* 0x000f220000000800 */
[C---:B------:R-:W-:Y:S02]  /*129b0*/  FMUL.FTZ R40, R2.reuse, R180 ;  /* 0x000000b402287220 */ /* 0x040fe40000410000 */
[----:B------:R-:W-:Y:S01]  /*129c0*/  FMUL.FTZ R41, R2, R181 ;  /* 0x000000b502297220 */ /* 0x000fe20000410000 */
[----:B--2---:R-:W-:Y:S01]  /*129d0*/  F2FP.PACK_AB R194, R48, R28 ;  /* 0x0000001c30c2723e */ /* 0x004fe200000000ff */
[----:B------:R-:W-:Y:S01]  /*129e0*/  FMUL.FTZ R45, R2, R185 ;  /* 0x000000b9022d7220 */ /* 0x000fe20000410000 */
[----:B------:R-:W-:Y:S01]  /*129f0*/  MOV R185, R251 ;  /* 0x000000fb00b97202 */ /* 0x000fe20000000f00 */
[----:B------:R-:W-:Y:S01]  /*12a00*/  FMUL.FTZ R55, R132, R55 ;  /* 0x0000003784377220 */ /* 0x000fe20000410000 */
[----:B------:R-:W-:Y:S01]  /*12a10*/  MOV R181, R157 ;  /* 0x0000009d00b57202 */ /* 0x000fe20000000f00 */
[C---:B------:R-:W-:Y:S01]  /*12a20*/  FMUL.FTZ R56, R2.reuse, R56 ;  /* 0x0000003802387220 */ /* 0x040fe20000410000 */
[----:B------:R2:W-:Y:S01]  /*12a30*/  MUFU.EX2 R24, R4 ;  /* 0x0000000400187308 */ /* 0x0005e20000000800 */
[C---:B------:R-:W-:Y:S02]  /*12a40*/  FMUL.FTZ R57, R2.reuse, R57 ;  /* 0x0000003902397220 */ /* 0x040fe40000410000 */
[C---:B------:R-:W-:Y:S01]  /*12a50*/  FMUL.FTZ R60, R2.reuse, R60 ;  /* 0x0000003c023c7220 */ /* 0x040fe20000410000 */
[----:B---3--:R-:W-:Y:S01]  /*12a60*/  MOV R173, R50 ;  /* 0x0000003200ad7202 */ /* 0x008fe20000000f00 */
[----:B------:R-:W-:Y:S02]  /*12a70*/  FFMA.FTZ R0, R13, c[0x0][0x2d0], -R134 ;  /* 0x0000b4000d007a23 */ /* 0x000fe40000010886 */
[C---:B------:R-:W-:Y:S02]  /*12a80*/  FMUL.FTZ R13, R2.reuse, R153 ;  /* 0x00000099020d7220 */ /* 0x040fe40000410000 */
[----:B------:R-:W-:Y:S01]  /*12a90*/  FMUL.FTZ R61, R2, R61 ;  /* 0x0000003d023d7220 */ /* 0x000fe20000410000 */
[----:B------:R3:W5:Y:S01]  /*12aa0*/  MUFU.EX2 R25, R0 ;  /* 0x0000000000197308 */ /* 0x0007620000000800 */
[C---:B------:R-:W-:Y:S02]  /*12ab0*/  FMUL.FTZ R66, R132.reuse, R66 ;  /* 0x0000004284427220 */ /* 0x040fe40000410000 */
[----:B------:R-:W-:Y:S01]  /*12ac0*/  FMUL.FTZ R67, R132, R67 ;  /* 0x0000004384437220 */ /* 0x000fe20000410000 */
[----:B----4-:R-:W-:Y:S01]  /*12ad0*/  MOV R172, R221 ;  /* 0x000000dd00ac7202 */ /* 0x010fe20000000f00 */
[C---:B------:R-:W-:Y:S01]  /*12ae0*/  FMUL.FTZ R5, R133.reuse, R145 ;  /* 0x0000009185057220 */ /* 0x040fe20000410000 */
[----:B------:R-:W-:Y:S01]  /*12af0*/  F2FP.PACK_AB R145, R50, R221 ;  /* 0x000000dd3291723e */ /* 0x000fe200000000ff */
[C---:B------:R-:W-:Y:S02]  /*12b00*/  FMUL.FTZ R50, R132.reuse, R190 ;  /* 0x000000be84327220 */ /* 0x040fe40000410000 */
[C---:B------:R-:W-:Y:S01]  /*12b10*/  FMUL.FTZ R70, R132.reuse, R70 ;  /* 0x0000004684467220 */ /* 0x040fe20000410000 */
[----:B------:R-:W4:Y:S01]  /*12b20*/  MUFU.EX2 R218, R18 ;  /* 0x0000001200da7308 */ /* 0x000f220000000800 */
[----:B------:R-:W-:Y:S02]  /*12b30*/  FMUL.FTZ R71, R132, R71 ;  /* 0x0000004784477220 */ /* 0x000fe40000410000 */
[C---:B------:R-:W-:Y:S02]  /*12b40*/  FMUL.FTZ R72, R2.reuse, R72 ;  /* 0x0000004802487220 */ /* 0x040fe40000410000 */
[----:B--2---:R-:W-:Y:S02]  /*12b50*/  FMUL.FTZ R4, R133, R144 ;  /* 0x0000009085047220 */ /* 0x004fe40000410000 */
[C---:B------:R-:W-:Y:S02]  /*12b60*/  FMUL.FTZ R73, R2.reuse, R73 ;  /* 0x0000004902497220 */ /* 0x040fe40000410000 */
[C---:B------:R-:W-:Y:S01]  /*12b70*/  FMUL.FTZ R76, R2.reuse, R76 ;  /* 0x0000004c024c7220 */ /* 0x040fe20000410000 */
[----:B------:R-:W2:Y:S01]  /*12b80*/  MUFU.EX2 R51, R19 ;  /* 0x0000001300337308 */ /* 0x000ea20000000800 */
[----:B------:R-:W-:Y:S02]  /*12b90*/  FMUL.FTZ R77, R2, R77 ;  /* 0x0000004d024d7220 */ /* 0x000fe40000410000 */
[C---:B------:R-:W-:Y:S01]  /*12ba0*/  FMUL.FTZ R82, R132.reuse, R82 ;  /* 0x0000005284527220 */ /* 0x040fe20000410000 */
[----:B---3--:R-:W-:Y:S01]  /*12bb0*/  FSEL R0, R3, RZ, P0 ;  /* 0x000000ff03007208 */ /* 0x008fe20000000000 */
[----:B------:R-:W-:Y:S01]  /*12bc0*/  FMUL.FTZ R83, R132, R83 ;  /* 0x0000005384537220 */ /* 0x000fe20000410000 */
[----:B-----5:R-:W-:Y:S01]  /*12bd0*/  F2FP.PACK_AB R147, R24, R25 ;  /* 0x000000191893723e */ /* 0x020fe200000000ff */
[----:B------:R-:W-:Y:S02]  /*12be0*/  FMUL.FTZ R85, R133, R85 ;  /* 0x0000005585557220 */ /* 0x000fe40000410000 */
[----:B------:R-:W-:Y:S01]  /*12bf0*/  FADD.FTZ R0, -R0, R139 ;  /* 0x0000008b00007221 */ /* 0x000fe20000010100 */
[----:B------:R-:W3:Y:S01]  /*12c00*/  MUFU.EX2 R217, R16 ;  /* 0x0000001000d97308 */ /* 0x000ee20000000800 */
[----:B------:R-:W-:Y:S01]  /*12c10*/  MOV R139, R31 ;  /* 0x0000001f008b7202 */ /* 0x000fe20000000f00 */
[----:B------:R-:W-:Y:S02]  /*12c20*/  FMUL.FTZ R86, R132, R86 ;  /* 0x0000005684567220 */ /* 0x000fe40000410000 */
[----:B------:R-:W-:Y:S01]  /*12c30*/  FMUL.FTZ R0, R0, c[0x0][0x2d0] ;  /* 0x0000b40000007a20 */ /* 0x000fe20000410000 */
[----:B----4-:R-:W-:Y:S01]  /*12c40*/  F2FP.PACK_AB R192, R29, R218 ;  /* 0x000000da1dc0723e */ /* 0x010fe200000000ff */
[C---:B------:R-:W-:Y:S01]  /*12c50*/  FMUL.FTZ R18, R132.reuse, R158 ;  /* 0x0000009e84127220 */ /* 0x040fe20000410000 */
[----:B------:R-:W-:Y:S01]  /*12c60*/  MOV R158, R28 ;  /* 0x0000001c009e7202 */ /* 0x000fe20000000f00 */
[----:B------:R-:W-:Y:S01]  /*12c70*/  FMUL.FTZ R87, R132, R87 ;  /* 0x0000005784577220 */ /* 0x000fe20000410000 */
[----:B------:R-:W-:Y:S01]  /*12c80*/  MOV R180, R218 ;  /* 0x000000da00b47202 */ /* 0x000fe20000000f00 */
[----:B------:R-:W4:Y:S01]  /*12c90*/  MUFU.EX2 R0, R0 ;  /* 0x0000000000007308 */ /* 0x000f220000000800 */
[----:B------:R-:W-:Y:S01]  /*12ca0*/  FMUL.FTZ R88, R2, R88 ;  /* 0x0000005802587220 */ /* 0x000fe20000410000 */
[-C--:B-1----:R-:W-:Y:S05]  /*12cb0*/  HMMA.16816.F32 R4, R192, R20.reuse, R4 ;  /* 0x00000014c004723c */ /* 0x082fea0000001804 */
[----:B--2---:R-:W-:Y:S01]  /*12cc0*/  F2FP.PACK_AB R146, R220, R51 ;  /* 0x00000033dc92723e */ /* 0x004fe200000000ff */
[----:B------:R-:W-:Y:S01]  /*12cd0*/  FMUL.FTZ R19, R132, R159 ;  /* 0x0000009f84137220 */ /* 0x000fe20000410000 */
[----:B------:R-:W-:Y:S01]  /*12ce0*/  MOV R159, R25 ;  /* 0x00000019009f7202 */ /* 0x000fe20000000f00 */
[C---:B------:R-:W-:Y:S01]  /*12cf0*/  FMUL.FTZ R25, R2.reuse, R165 ;  /* 0x000000a502197220 */ /* 0x040fe20000410000 */
[----:B------:R-:W-:Y:S03]  /*12d00*/  MOV R174, R51 ;  /* 0x0000003300ae7202 */ /* 0x000fe60000000f00 */
[----:B---3--:R-:W-:Y:S01]  /*12d10*/  F2FP.PACK_AB R144, R139, R217 ;  /* 0x000000d98b90723e */ /* 0x008fe200000000ff */
[C---:B------:R-:W-:Y:S01]  /*12d20*/  FMUL.FTZ R16, R133.reuse, R156 ;  /* 0x0000009c85107220 */ /* 0x040fe20000410000 */
[----:B------:R-:W-:Y:S01]  /*12d30*/  MOV R156, R30 ;  /* 0x0000001e009c7202 */ /* 0x000fe20000000f00 */
[C---:B------:R-:W-:Y:S01]  /*12d40*/  FMUL.FTZ R28, R2.reuse, R168 ;  /* 0x000000a8021c7220 */ /* 0x040fe20000410000 */
[----:B------:R-:W-:Y:S01]  /*12d50*/  MOV R165, R159 ;  /* 0x0000009f00a57202 */ /* 0x000fe20000000f00 */
[----:B------:R-:W-:Y:S02]  /*12d60*/  FMUL.FTZ R29, R2, R169 ;  /* 0x000000a9021d7220 */ /* 0x000fe40000410000 */
[----:B------:R-:W-:Y:S02]  /*12d70*/  FMUL.FTZ R51, R132, R191 ;  /* 0x000000bf84337220 */ /* 0x000fe40000410000 */
[----:B------:R-:W-:Y:S02]  /*12d80*/  FMUL.FTZ R89, R2, R89 ;  /* 0x0000005902597220 */ /* 0x000fe40000410000 */
[C---:B----4-:R-:W-:Y:S02]  /*12d90*/  FMUL.FTZ R10, R0.reuse, R150 ;  /* 0x00000096000a7220 */ /* 0x050fe40000410000 */
[C---:B------:R-:W-:Y:S02]  /*12da0*/  FMUL.FTZ R11, R0.reuse, R151 ;  /* 0x00000097000b7220 */ /* 0x040fe40000410000 */
[----:B------:R-:W1:Y:S01]  /*12db0*/  LDSM.16.MT88.4 R148, [R228+0x100] ;  /* 0x00010000e494783b */ /* 0x000e620000004200 */
[C---:B------:R-:W-:Y:S02]  /*12dc0*/  FMUL.FTZ R14, R0.reuse, R154 ;  /* 0x0000009a000e7220 */ /* 0x040fe40000410000 */
[C---:B------:R-:W-:Y:S02]  /*12dd0*/  FMUL.FTZ R15, R0.reuse, R155 ;  /* 0x0000009b000f7220 */ /* 0x040fe40000410000 */
[C---:B------:R-:W-:Y:S03]  /*12de0*/  HMMA.16816.F32 R8, R144.reuse, R20, R8 ;  /* 0x000000149008723c */ /* 0x040fe60000001808 */
[----:B------:R-:W2:Y:S01]  /*12df0*/  LDSM.16.MT88.4 R152, [R227+0x100] ;  /* 0x00010000e398783b */ /* 0x000ea20000004200 */
[C---:B------:R-:W-:Y:S01]  /*12e00*/  FMUL.FTZ R26, R0.reuse, R166 ;  /* 0x000000a6001a7220 */ /* 0x040fe20000410000 */
[----:B------:R-:W-:Y:S01]  /*12e10*/  MOV R166, R48 ;  /* 0x0000003000a67202 */ /* 0x000fe20000000f00 */
[----:B------:R-:W-:Y:S01]  /*12e20*/  FMUL.FTZ R27, R0, R167 ;  /* 0x000000a7001b7220 */ /* 0x000fe20000410000 */
[----:B------:R-:W-:Y:S01]  /*12e30*/  MOV R167, R49 ;  /* 0x0000003100a77202 */ /* 0x000fe20000000f00 */
[-C--:B------:R-:W-:Y:S04]  /*12e40*/  HMMA.16816.F32 R12, R144, R22.reuse, R12 ;  /* 0x00000016900c723c */ /* 0x080fe8000000180c */
[C---:B------:R-:W-:Y:S02]  /*12e50*/  FMUL.FTZ R21, R133.reuse, R161 ;  /* 0x000000a185157220 */ /* 0x040fe40000410000 */
[C---:B------:R-:W-:Y:S01]  /*12e60*/  FMUL.FTZ R20, R133.reuse, R160 ;  /* 0x000000a085147220 */ /* 0x040fe20000410000 */
[----:B------:R-:W-:Y:S01]  /*12e70*/  MOV R160, R24 ;  /* 0x0000001800a07202 */ /* 0x000fe20000000f00 */
[C---:B------:R-:W-:Y:S04]  /*12e80*/  HMMA.16816.F32 R16, R192.reuse, R22, R16 ;  /* 0x00000016c010723c */ /* 0x040fe80000001810 */
[----:B------:R-:W-:Y:S02]  /*12e90*/  FMUL.FTZ R24, R2, R164 ;  /* 0x000000a402187220 */ /* 0x000fe40000410000 */
[----:B------:R-:W-:Y:S02]  /*12ea0*/  FMUL.FTZ R30, R0, R170 ;  /* 0x000000aa001e7220 */ /* 0x000fe40000410000 */
[C---:B------:R-:W-:Y:S04]  /*12eb0*/  FMUL.FTZ R22, R132.reuse, R162 ;  /* 0x000000a284167220 */ /* 0x040fe80000410000 */
[----:B------:R-:W-:Y:S02]  /*12ec0*/  FMUL.FTZ R23, R132, R163 ;  /* 0x000000a384177220 */ /* 0x000fe40000410000 */
[C---:B------:R-:W-:Y:S02]  /*12ed0*/  FMUL.FTZ R46, R0.reuse, R186 ;  /* 0x000000ba002e7220 */ /* 0x040fe40000410000 */
[C---:B------:R-:W-:Y:S02]  /*12ee0*/  FMUL.FTZ R48, R133.reuse, R188 ;  /* 0x000000bc85307220 */ /* 0x040fe40000410000 */
[C---:B------:R-:W-:Y:S01]  /*12ef0*/  FMUL.FTZ R49, R133.reuse, R189 ;  /* 0x000000bd85317220 */ /* 0x040fe20000410000 */
[-C--:B------:R-:W-:Y:S03]  /*12f00*/  HMMA.16816.F32 R20, R192, R36.reuse, R20 ;  /* 0x00000024c014723c */ /* 0x080fe60000001814 */
[C---:B------:R-:W-:Y:S01]  /*12f10*/  FMUL.FTZ R42, R0.reuse, R182 ;  /* 0x000000b6002a7220 */ /* 0x040fe20000410000 */
[----:B------:R-:W-:Y:S01]  /*12f20*/  MOV R182, R158 ;  /* 0x0000009e00b67202 */ /* 0x000fe20000000f00 */
[C---:B------:R-:W-:Y:S01]  /*12f30*/  FMUL.FTZ R43, R0.reuse, R183 ;  /* 0x000000b7002b7220 */ /* 0x040fe20000410000 */
[----:B------:R-:W-:Y:S01]  /*12f40*/  MOV R183, R220 ;  /* 0x000000dc00b77202 */ /* 0x000fe20000000f00 */
[C---:B------:R-:W-:Y:S01]  /*12f50*/  FMUL.FTZ R47, R0.reuse, R187 ;  /* 0x000000bb002f7220 */ /* 0x040fe20000410000 */
[C---:B------:R-:W-:Y:S04]  /*12f60*/  HMMA.16816.F32 R24, R144.reuse, R36, R24 ;  /* 0x000000249018723c */ /* 0x040fe80000001818 */
[C---:B------:R-:W-:Y:S01]  /*12f70*/  FMUL.FTZ R31, R0.reuse, R171 ;  /* 0x000000ab001f7220 */ /* 0x040fe20000410000 */
[----:B------:R-:W-:Y:S01]  /*12f80*/  MOV R187, R160 ;  /* 0x000000a000bb7202 */ /* 0x000fe20000000f00 */
[----:B------:R-:W-:Y:S01]  /*12f90*/  FMUL.FTZ R58, R0, R58 ;  /* 0x0000003a003a7220 */ /* 0x000fe20000410000 */
[----:B------:R-:W-:Y:S01]  /*12fa0*/  LDSM.16.MT88.4 R160, [R228+0x900] ;  /* 0x00090000e4a0783b */ /* 0x000fe20000004200 */
[C---:B------:R-:W-:Y:S01]  /*12fb0*/  FMUL.FTZ R37, R133.reuse, R177 ;  /* 0x000000b185257220 */ /* 0x040fe20000410000 */
[----:B------:R-:W-:Y:S02]  /*12fc0*/  MOV R177, R138 ;  /* 0x0000008a00b17202 */ /* 0x000fe40000000f00 */
[-C--:B------:R-:W-:Y:S03]  /*12fd0*/  HMMA.16816.F32 R28, R144, R38.reuse, R28 ;  /* 0x00000026901c723c */ /* 0x080fe6000000181c */
[--C-:B------:R-:W-:Y:S02]  /*12fe0*/  FFMA.FTZ R138, R196, c[0x0][0x2d0], -R141.reuse ;  /* 0x0000b400c48a7a23 */ /* 0x100fe4000001088d */
[C---:B------:R-:W-:Y:S01]  /*12ff0*/  FMUL.FTZ R36, R133.reuse, R176 ;  /* 0x000000b085247220 */ /* 0x040fe20000410000 */
[----:B------:R-:W-:Y:S01]  /*13000*/  MOV R176, R217 ;  /* 0x000000d900b07202 */ /* 0x000fe20000000f00 */
[C---:B------:R-:W-:Y:S01]  /*13010*/  FMUL.FTZ R59, R0.reuse, R59 ;  /* 0x0000003b003b7220 */ /* 0x040fe20000410000 */
[C---:B------:R-:W-:Y:S04]  /*13020*/  HMMA.16816.F32 R32, R192.reuse, R38, R32 ;  /* 0x00000026c020723c */ /* 0x040fe80000001820 */
[C---:B------:R-:W-:Y:S02]  /*13030*/  FMUL.FTZ R62, R0.reuse, R62 ;  /* 0x0000003e003e7220 */ /* 0x040fe40000410000 */
[----:B------:R-:W-:Y:S02]  /*13040*/  FMUL.FTZ R63, R0, R63 ;  /* 0x0000003f003f7220 */ /* 0x000fe40000410000 */
[C---:B------:R-:W-:Y:S01]  /*13050*/  FMUL.FTZ R38, R132.reuse, R178 ;  /* 0x000000b284267220 */ /* 0x040fe20000410000 */
[----:B------:R-:W-:Y:S02]  /*13060*/  MOV R178, R139 ;  /* 0x0000008b00b27202 */ /* 0x000fe40000000f00 */
[----:B------:R3:W-:Y:S01]  /*13070*/  MUFU.EX2 R139, R138 ;  /* 0x0000008a008b7308 */ /* 0x0007e20000000800 */
[----:B------:R-:W-:Y:S01]  /*13080*/  FMUL.FTZ R39, R132, R179 ;  /* 0x000000b384277220 */ /* 0x000fe20000410000 */
[----:B------:R-:W-:Y:S01]  /*13090*/  MOV R179, R156 ;  /* 0x0000009c00b37202 */ /* 0x000fe20000000f00 */
[C---:B------:R-:W-:Y:S01]  /*130a0*/  FMUL.FTZ R74, R0.reuse, R74 ;  /* 0x0000004a004a7220 */ /* 0x040fe20000410000 */
[----:B------:R-:W-:Y:S01]  /*130b0*/  LDSM.16.MT88.4 R156, [R226+0x900] ;  /* 0x00090000e29c783b */ /* 0x000fe20000004200 */
[C---:B------:R-:W-:Y:S02]  /*130c0*/  FMUL.FTZ R75, R0.reuse, R75 ;  /* 0x0000004b004b7220 */ /* 0x040fe40000410000 */
[C---:B------:R-:W-:Y:S01]  /*130d0*/  FMUL.FTZ R78, R0.reuse, R78 ;  /* 0x0000004e004e7220 */ /* 0x040fe20000410000 */
[-C--:B-1----:R-:W-:Y:S03]  /*130e0*/  HMMA.16816.F32 R36, R192, R148.reuse, R36 ;  /* 0x00000094c024723c */ /* 0x082fe60000001824 */
[C---:B------:R-:W-:Y:S02]  /*130f0*/  FMUL.FTZ R79, R0.reuse, R79 ;  /* 0x0000004f004f7220 */ /* 0x040fe40000410000 */
[C---:B------:R-:W-:Y:S02]  /*13100*/  FMUL.FTZ R90, R0.reuse, R90 ;  /* 0x0000005a005a7220 */ /* 0x040fe40000410000 */
[----:B------:R-:W-:Y:S01]  /*13110*/  FMUL.FTZ R91, R0, R91 ;  /* 0x0000005b005b7220 */ /* 0x000fe20000410000 */
[C---:B------:R-:W-:Y:S04]  /*13120*/  HMMA.16816.F32 R40, R144.reuse, R148, R40 ;  /* 0x000000949028723c */ /* 0x040fe80000001828 */
[C---:B------:R-:W-:Y:S02]  /*13130*/  FMUL.FTZ R92, R2.reuse, R92 ;  /* 0x0000005c025c7220 */ /* 0x040fe40000410000 */
[----:B------:R-:W-:Y:S02]  /*13140*/  FMUL.FTZ R93, R2, R93 ;  /* 0x0000005d025d7220 */ /* 0x000fe40000410000 */
[-C--:B------:R-:W-:Y:S04]  /*13150*/  HMMA.16816.F32 R44, R144, R150.reuse, R44 ;  /* 0x00000096902c723c */ /* 0x080fe8000000182c */
[--C-:B---3--:R-:W-:Y:S02]  /*13160*/  FFMA.FTZ R138, R198, c[0x0][0x2d0], -R141.reuse ;  /* 0x0000b400c68a7a23 */ /* 0x108fe4000001088d */
[C---:B------:R-:W-:Y:S02]  /*13170*/  FMUL.FTZ R94, R0.reuse, R94 ;  /* 0x0000005e005e7220 */ /* 0x040fe40000410000 */
[C---:B------:R-:W-:Y:S01]  /*13180*/  HMMA.16816.F32 R48, R192.reuse, R150, R48 ;  /* 0x00000096c030723c */ /* 0x040fe20000001830 */
[----:B------:R1:W-:Y:S01]  /*13190*/  MUFU.EX2 R186, R138 ;  /* 0x0000008a00ba7308 */ /* 0x0003e20000000800 */
[----:B------:R-:W3:Y:S02]  /*131a0*/  LDSM.16.MT88.4 R148, [R225+0x1900] ;  /* 0x00190000e194783b */ /* 0x000ee40000004200 */
[----:B------:R-:W-:Y:S02]  /*131b0*/  FMUL.FTZ R95, R0, R95 ;  /* 0x0000005f005f7220 */ /* 0x000fe40000410000 */
[C---:B------:R-:W-:Y:S02]  /*131c0*/  FMUL.FTZ R96, R133.reuse, R96 ;  /* 0x0000006085607220 */ /* 0x040fe40000410000 */
[-C--:B--2---:R-:W-:Y:S04]  /*131d0*/  HMMA.16816.F32 R52, R192, R152.reuse, R52 ;  /* 0x00000098c034723c */ /* 0x084fe80000001834 */
[C---:B------:R-:W-:Y:S02]  /*131e0*/  FMUL.FTZ R97, R133.reuse, R97 ;  /* 0x0000006185617220 */ /* 0x040fe40000410000 */
[C---:B------:R-:W-:Y:S02]  /*131f0*/  FMUL.FTZ R98, R132.reuse, R98 ;  /* 0x0000006284627220 */ /* 0x040fe40000410000 */
[C---:B------:R-:W-:Y:S04]  /*13200*/  HMMA.16816.F32 R56, R144.reuse, R152, R56 ;  /* 0x000000989038723c */ /* 0x040fe80000001838 */
[C---:B------:R-:W-:Y:S02]  /*13210*/  FMUL.FTZ R99, R132.reuse, R99 ;  /* 0x0000006384637220 */ /* 0x040fe40000410000 */
[----:B------:R-:W-:Y:S02]  /*13220*/  FMUL.FTZ R100, R133, R100 ;  /* 0x0000006485647220 */ /* 0x000fe40000410000 */
[-C--:B------:R-:W-:Y:S04]  /*13230*/  HMMA.16816.F32 R60, R144, R154.reuse, R60 ;  /* 0x0000009a903c723c */ /* 0x080fe8000000183c */
[--C-:B-1----:R-:W-:Y:S02]  /*13240*/  FFMA.FTZ R138, R197, c[0x0][0x2d0], -R142.reuse ;  /* 0x0000b400c58a7a23 */ /* 0x102fe4000001088e */
[----:B------:R-:W-:Y:S02]  /*13250*/  FMUL.FTZ R101, R133, R101 ;  /* 0x0000006585657220 */ /* 0x000fe40000410000 */
[C---:B------:R-:W-:Y:S01]  /*13260*/  HMMA.16816.F32 R64, R192.reuse, R154, R64 ;  /* 0x0000009ac040723c */ /* 0x040fe20000001840 */
[----:B------:R1:W-:Y:S01]  /*13270*/  MUFU.EX2 R164, R138 ;  /* 0x0000008a00a47308 */ /* 0x0003e20000000800 */
[----:B------:R-:W2:Y:S02]  /*13280*/  LDSM.16.MT88.4 R152, [R226+0x1900] ;  /* 0x00190000e298783b */ /* 0x000ea40000004200 */
[C---:B------:R-:W-:Y:S02]  /*13290*/  FMUL.FTZ R102, R132.reuse, R102 ;  /* 0x0000006684667220 */ /* 0x040fe40000410000 */
[----:B------:R-:W-:Y:S02]  /*132a0*/  FMUL.FTZ R103, R132, R103 ;  /* 0x0000006784677220 */ /* 0x000fe40000410000 */
[C---:B------:R-:W-:Y:S01]  /*132b0*/  FMUL.FTZ R104, R2.reuse, R104 ;  /* 0x0000006802687220 */ /* 0x040fe20000410000 */
[-C--:B---3--:R-:W-:Y:S03]  /*132c0*/  HMMA.16816.F32 R68, R192, R148.reuse, R68 ;  /* 0x00000094c044723c */ /* 0x088fe60000001844 */
[----:B------:R-:W-:Y:S02]  /*132d0*/  FMUL.FTZ R105, R2, R105 ;  /* 0x0000006902697220 */ /* 0x000fe40000410000 */
[C---:B------:R-:W-:Y:S02]  /*132e0*/  FMUL.FTZ R106, R0.reuse, R106 ;  /* 0x0000006a006a7220 */ /* 0x040fe40000410000 */
[----:B------:R-:W-:Y:S01]  /*132f0*/  FMUL.FTZ R107, R0, R107 ;  /* 0x0000006b006b7220 */ /* 0x000fe20000410000 */
[C---:B------:R-:W-:Y:S04]  /*13300*/  HMMA.16816.F32 R72, R144.reuse, R148, R72 ;  /* 0x000000949048723c */ /* 0x040fe80000001848 */
[C---:B------:R-:W-:Y:S02]  /*13310*/  FMUL.FTZ R108, R2.reuse, R108 ;  /* 0x0000006c026c7220 */ /* 0x040fe40000410000 */
[----:B------:R-:W-:Y:S02]  /*13320*/  FMUL.FTZ R109, R2, R109 ;  /* 0x0000006d026d7220 */ /* 0x000fe40000410000 */
[-C--:B------:R-:W-:Y:S04]  /*13330*/  HMMA.16816.F32 R76, R144, R150.reuse, R76 ;  /* 0x00000096904c723c */ /* 0x080fe8000000184c */
[--C-:B-1----:R-:W-:Y:S02]  /*13340*/  FFMA.FTZ R138, R199, c[0x0][0x2d0], -R142.reuse ;  /* 0x0000b400c78a7a23 */ /* 0x102fe4000001088e */
[----:B------:R-:W-:Y:S01]  /*13350*/  LDSM.16.MT88.4 R196, [R227+0x1100] ;  /* 0x00110000e3c4783b */ /* 0x000fe20000004200 */
[C---:B------:R-:W-:Y:S01]  /*13360*/  FMUL.FTZ R110, R0.reuse, R110 ;  /* 0x0000006e006e7220 */ /* 0x040fe20000410000 */
[C---:B------:R-:W-:Y:S01]  /*13370*/  HMMA.16816.F32 R80, R192.reuse, R150, R80 ;  /* 0x00000096c050723c */ /* 0x040fe20000001850 */
[----:B------:R1:W3:Y:S03]  /*13380*/  MUFU.EX2 R188, R138 ;  /* 0x0000008a00bc7308 */ /* 0x0002e60000000800 */
[----:B------:R-:W-:Y:S02]  /*13390*/  FMUL.FTZ R111, R0, R111 ;  /* 0x0000006f006f7220 */ /* 0x000fe40000410000 */
[----:B------:R-:W4:Y:S01]  /*133a0*/  LDSM.16.MT88.4 R148, [R228+0x1900] ;  /* 0x00190000e494783b */ /* 0x000f220000004200 */
[C---:B------:R-:W-:Y:S01]  /*133b0*/  FMUL.FTZ R112, R133.reuse, R112 ;  /* 0x0000007085707220 */ /* 0x040fe20000410000 */
[-C--:B--2---:R-:W-:Y:S04]  /*133c0*/  HMMA.16816.F32 R84, R192, R152.reuse, R84 ;  /* 0x00000098c054723c */ /* 0x084fe80000001854 */
[C---:B------:R-:W-:Y:S02]  /*133d0*/  FMUL.FTZ R113, R133.reuse, R113 ;  /* 0x0000007185717220 */ /* 0x040fe40000410000 */
[C---:B------:R-:W-:Y:S02]  /*133e0*/  FMUL.FTZ R114, R132.reuse, R114 ;  /* 0x0000007284727220 */ /* 0x040fe40000410000 */
[C---:B------:R-:W-:Y:S04]  /*133f0*/  HMMA.16816.F32 R88, R144.reuse, R152, R88 ;  /* 0x000000989058723c */ /* 0x040fe80000001858 */
[----:B------:R-:W-:Y:S02]  /*13400*/  FMUL.FTZ R115, R132, R115 ;  /* 0x0000007384737220 */ /* 0x000fe40000410000 */
[C---:B------:R-:W-:Y:S02]  /*13410*/  FMUL.FTZ R116, R133.reuse, R116 ;  /* 0x0000007485747220 */ /* 0x040fe40000410000 */
        /* <DEDUP_REMOVED lines=8> */
[C---:B------:R-:W-:Y:S04]  /*134a0*/  FMUL.FTZ R120, R2.reuse, R120 ;  /* 0x0000007802787220 */ /* 0x040fe80000410000 */
[----:B------:R-:W-:Y:S01]  /*134b0*/  FMUL.FTZ R121, R2, R121 ;  /* 0x0000007902797220 */ /* 0x000fe20000410000 */
[-C--:B----4-:R-:W-:Y:S03]  /*134c0*/  HMMA.16816.F32 R100, R192, R148.reuse, R100 ;  /* 0x00000094c064723c */ /* 0x090fe60000001864 */
[C---:B------:R-:W-:Y:S02]  /*134d0*/  FMUL.FTZ R122, R0.reuse, R122 ;  /* 0x0000007a007a7220 */ /* 0x040fe40000410000 */
[----:B------:R-:W-:Y:S02]  /*134e0*/  FMUL.FTZ R123, R0, R123 ;  /* 0x0000007b007b7220 */ /* 0x000fe40000410000 */
[C---:B------:R-:W-:Y:S01]  /*134f0*/  FMUL.FTZ R124, R2.reuse, R124 ;  /* 0x0000007c027c7220 */ /* 0x040fe20000410000 */
[C---:B------:R-:W-:Y:S04]  /*13500*/  HMMA.16816.F32 R104, R144.reuse, R148, R104 ;  /* 0x000000949068723c */ /* 0x040fe80000001868 */
[----:B-1----:R-:W-:Y:S02]  /*13510*/  FFMA.FTZ R138, R203, c[0x0][0x2d0], -R141 ;  /* 0x0000b400cb8a7a23 */ /* 0x002fe4000001088d */
[----:B------:R-:W-:Y:S02]  /*13520*/  FMUL.FTZ R125, R2, R125 ;  /* 0x0000007d027d7220 */ /* 0x000fe40000410000 */
[-C--:B------:R-:W-:Y:S01]  /*13530*/  HMMA.16816.F32 R108, R144, R150.reuse, R108 ;  /* 0x00000096906c723c */ /* 0x080fe2000000186c */
[----:B------:R1:W4:Y:S03]  /*13540*/  MUFU.EX2 R170, R138 ;  /* 0x0000008a00aa7308 */ /* 0x0003260000000800 */
[C---:B------:R-:W-:Y:S02]  /*13550*/  FMUL.FTZ R126, R0.reuse, R126 ;  /* 0x0000007e007e7220 */ /* 0x040fe40000410000 */
[----:B------:R-:W-:Y:S02]  /*13560*/  FMUL.FTZ R127, R0, R127 ;  /* 0x0000007f007f7220 */ /* 0x000fe40000410000 */
[C---:B------:R-:W-:Y:S01]  /*13570*/  HMMA.16816.F32 R112, R192.reuse, R150, R112 ;  /* 0x00000096c070723c */ /* 0x040fe20000001870 */
[----:B------:R-:W5:Y:S03]  /*13580*/  LDSM.16.MT88.4 R148, [R225+0x900] ;  /* 0x00090000e194783b */ /* 0x000f660000004200 */
[C---:B------:R-:W-:Y:S02]  /*13590*/  FMUL.FTZ R128, R133.reuse, R128 ;  /* 0x0000008085807220 */ /* 0x040fe40000410000 */
[----:B------:R-:W-:Y:S02]  /*135a0*/  FMUL.FTZ R129, R133, R129 ;  /* 0x0000008185817220 */ /* 0x000fe40000410000 */
[-C--:B--2---:R-:W-:Y:S04]  /*135b0*/  HMMA.16816.F32 R116, R192, R152.reuse, R116 ;  /* 0x00000098c074723c */ /* 0x084fe80000001874 */
[C---:B------:R-:W-:Y:S02]  /*135c0*/  FMUL.FTZ R130, R132.reuse, R130 ;  /* 0x0000008284827220 */ /* 0x040fe40000410000 */
[----:B------:R-:W-:Y:S02]  /*135d0*/  FMUL.FTZ R131, R132, R131 ;  /* 0x0000008384837220 */ /* 0x000fe40000410000 */
[C---:B------:R-:W-:Y:S04]  /*135e0*/  HMMA.16816.F32 R120, R144.reuse, R152, R120 ;  /* 0x000000989078723c */ /* 0x040fe80000001878 */
[--C-:B-1----:R-:W-:Y:S04]  /*135f0*/  FFMA.FTZ R138, R201, c[0x0][0x2d0], -R142.reuse ;  /* 0x0000b400c98a7a23 */ /* 0x102fe8000001088e */
[-C--:B------:R-:W-:Y:S01]  /*13600*/  HMMA.16816.F32 R124, R144, R154.reuse, R124 ;  /* 0x0000009a907c723c */ /* 0x080fe2000000187c */
[----:B------:R1:W-:Y:S06]  /*13610*/  MUFU.EX2 R168, R138 ;  /* 0x0000008a00a87308 */ /* 0x0003ec0000000800 */
[----:B---3--:R-:W-:Y:S01]  /*13620*/  F2FP.PACK_AB R145, R188, R164 ;  /* 0x000000a4bc91723e */ /* 0x008fe200000000ff */
[----:B------:R-:W-:Y:S04]  /*13630*/  HMMA.16816.F32 R128, R192, R154, R128 ;  /* 0x0000009ac080723c */ /* 0x000fe80000001880 */
[----:B----4-:R-:W-:Y:S02]  /*13640*/  F2FP.PACK_AB R146, R170, R190 ;  /* 0x000000beaa92723e */ /* 0x010fe400000000ff */
[----:B------:R-:W-:Y:S01]  /*13650*/  F2FP.PACK_AB R144, R186, R139 ;  /* 0x0000008bba90723e */ /* 0x000fe200000000ff */
[----:B-1----:R-:W-:Y:S04]  /*13660*/  FFMA.FTZ R138, R204, c[0x0][0x2d0], -R142 ;  /* 0x0000b400cc8a7a23 */ /* 0x002fe8000001088e */
[----:B------:R1:W2:Y:S02]  /*13670*/  MUFU.EX2 R171, R138 ;  /* 0x0000008a00ab7308 */ /* 0x0002a40000000800 */
[--C-:B-1----:R-:W-:Y:S01]  /*13680*/  FFMA.FTZ R138, R202, c[0x0][0x2d0], -R143.reuse ;  /* 0x0000b400ca8a7a23 */ /* 0x102fe2000001088f */
[----:B--2---:R-:W-:Y:S07]  /*13690*/  F2FP.PACK_AB R147, R171, R168 ;  /* 0x000000a8ab93723e */ /* 0x004fee00000000ff */
[----:B------:R1:W-:Y:S01]  /*136a0*/  MUFU.EX2 R184, R138 ;  /* 0x0000008a00b87308 */ /* 0x0003e20000000800 */
[-C--:B-----5:R-:W-:Y:S05]  /*136b0*/  HMMA.16816.F32 R4, R144, R148.reuse, R4 ;  /* 0x000000949004723c */ /* 0x0a0fea0000001804 */
[--C-:B-1----:R-:W-:Y:S04]  /*136c0*/  FFMA.FTZ R138, R205, c[0x0][0x2d0], -R143.reuse ;  /* 0x0000b400cd8a7a23 */ /* 0x102fe8000001088f */
[----:B------:R1:W2:Y:S03]  /*136d0*/  MUFU.EX2 R189, R138 ;  /* 0x0000008a00bd7308 */ /* 0x0002a60000000800 */
[--C-:B-1----:R-:W-:Y:S01]  /*136e0*/  FFMA.FTZ R138, R208, c[0x0][0x2d0], -R143.reuse ;  /* 0x0000b400d08a7a23 */ /* 0x102fe2000001088f */
[----:B--2---:R-:W-:Y:S06]  /*136f0*/  F2FP.PACK_AB R152, R189, R184 ;  /* 0x000000b8bd98723e */ /* 0x004fec00000000ff */
[----:B------:R1:W-:Y:S02]  /*13700*/  MUFU.EX2 R169, R138 ;  /* 0x0000008a00a97308 */ /* 0x0003e40000000800 */
[----:B-1----:R-:W-:Y:S08]  /*13710*/  FFMA.FTZ R138, R210, c[0x0][0x2d0], -R143 ;  /* 0x0000b400d28a7a23 */ /* 0x002ff0000001088f */
[----:B------:R1:W2:Y:S02]  /*13720*/  MUFU.EX2 R252, R138 ;  /* 0x0000008a00fc7308 */ /* 0x0002a40000000800 */
[--C-:B-1----:R-:W-:Y:S01]  /*13730*/  FFMA.FTZ R138, R207, c[0x0][0x2d0], -R134.reuse ;  /* 0x0000b400cf8a7a23 */ /* 0x102fe20000010886 */
[----:B--2---:R-:W-:Y:S07]  /*13740*/  F2FP.PACK_AB R154, R252, R169 ;  /* 0x000000a9fc9a723e */ /* 0x004fee00000000ff */
[----:B------:R1:W-:Y:S02]  /*13750*/  MUFU.EX2 R251, R138 ;  /* 0x0000008a00fb7308 */ /* 0x0003e40000000800 */
[--C-:B-1----:R-:W-:Y:S08]  /*13760*/  FFMA.FTZ R138, R209, c[0x0][0x2d0], -R134.reuse ;  /* 0x0000b400d18a7a23 */ /* 0x102ff00000010886 */
[----:B------:R1:W2:Y:S02]  /*13770*/  MUFU.EX2 R221, R138 ;  /* 0x0000008a00dd7308 */ /* 0x0002a40000000800 */
[--C-:B-1----:R-:W-:Y:S01]  /*13780*/  FFMA.FTZ R138, R211, c[0x0][0x2d0], -R134.reuse ;  /* 0x0000b400d38a7a23 */ /* 0x102fe20000010886 */
[----:B--2---:R-:W-:Y:S07]  /*13790*/  F2FP.PACK_AB R153, R221, R251 ;  /* 0x000000fbdd99723e */ /* 0x004fee00000000ff */
[----:B------:R1:W-:Y:S02]  /*137a0*/  MUFU.EX2 R220, R138 ;  /* 0x0000008a00dc7308 */ /* 0x0003e40000000800 */
[----:B-1----:R-:W-:Y:S08]  /*137b0*/  FFMA.FTZ R138, R206, c[0x0][0x2d0], -R134 ;  /* 0x0000b400ce8a7a23 */ /* 0x002ff00000010886 */
[----:B------:R1:W2:Y:S02]  /*137c0*/  MUFU.EX2 R201, R138 ;  /* 0x0000008a00c97308 */ /* 0x0002a40000000800 */
[--C-:B-1----:R-:W-:Y:S01]  /*137d0*/  FFMA.FTZ R138, R244, c[0x0][0x2d0], -R141.reuse ;  /* 0x0000b400f48a7a23 */ /* 0x102fe2000001088d */
[----:B--2---:R-:W-:Y:S02]  /*137e0*/  F2FP.PACK_AB R155, R201, R220 ;  /* 0x000000dcc99b723e */ /* 0x004fe400000000ff */
[----:B------:R-:W-:Y:S05]  /*137f0*/  MOV R244, R185 ;  /* 0x000000b900f47202 */ /* 0x000fea0000000f00 */
[----:B------:R1:W-:Y:S01]  /*13800*/  MUFU.EX2 R218, R138 ;  /* 0x0000008a00da7308 */ /* 0x0003e20000000800 */
[----:B------:R-:W-:Y:S02]  /*13810*/  MOV R185, R183 ;  /* 0x000000b700b97202 */ /* 0x000fe40000000f00 */
[----:B------:R-:W-:Y:S01]  /*13820*/  MOV R183, R175 ;  /* 0x000000af00b77202 */ /* 0x000fe20000000f00 */
[C---:B------:R-:W-:Y:S04]  /*13830*/  HMMA.16816.F32 R8, R152.reuse, R148, R8 ;  /* 0x000000949808723c */ /* 0x040fe80000001808 */
[----:B------:R-:W-:Y:S02]  /*13840*/  MOV R175, R173 ;  /* 0x000000ad00af7202 */ /* 0x000fe40000000f00 */
[----:B------:R-:W-:Y:S02]  /*13850*/  MOV R173, R166 ;  /* 0x000000a600ad7202 */ /* 0x000fe40000000f00 */
[-C--:B------:R-:W-:Y:S03]  /*13860*/  HMMA.16816.F32 R12, R152, R150.reuse, R12 ;  /* 0x00000096980c723c */ /* 0x080fe6000000180c */
[----:B------:R-:W-:Y:S05]  /*13870*/  ISETP.GT.AND P0, PT, R242, R244, PT ;  /* 0x000000f4f200720c */ /* 0x000fea0003f04270 */
        /* <DEDUP_REMOVED lines=9> */
[----:B------:R-:W3:Y:S03]  /*13910*/  LDSM.16.MT88.4 R156, [R225+0x2100] ;  /* 0x00210000e19c783b */ /* 0x000ee60000004200 */
        /* <DEDUP_REMOVED lines=10> */
[-C--:B--2---:R-:W-:Y:S01]  /*139c0*/  HMMA.16816.F32 R52, R144, R148.reuse, R52 ;  /* 0x000000949034723c */ /* 0x084fe20000001834 */
[----:B------:R1:W2:Y:S07]  /*139d0*/  MUFU.EX2 R209, R138 ;  /* 0x0000008a00d17308 */ /* 0x0002ae0000000800 */
[C---:B------:R-:W-:Y:S08]  /*139e0*/  HMMA.16816.F32 R56, R152.reuse, R148, R56 ;  /* 0x000000949838723c */ /* 0x040ff00000001838 */
[-C--:B------:R-:W-:Y:S08]  /*139f0*/  HMMA.16816.F32 R60, R152, R150.reuse, R60 ;  /* 0x00000096983c723c */ /* 0x080ff0000000183c */
[C---:B------:R-:W-:Y:S01]  /*13a00*/  HMMA.16816.F32 R64, R144.reuse, R150, R64 ;  /* 0x000000969040723c */ /* 0x040fe20000001840 */
[----:B------:R-:W5:Y:S03]  /*13a10*/  LDSM.16.MT88.4 R148, [R228+0x2100] ;  /* 0x00210000e494783b */ /* 0x000f660000004200 */
[--C-:B-1----:R-:W-:Y:S01]  /*13a20*/  FFMA.FTZ R138, R249, c[0x0][0x2d0], -R141.reuse ;  /* 0x0000b400f98a7a23 */ /* 0x102fe2000001088d */
[----:B------:R-:W-:Y:S01]  /*13a30*/  MOV R249, R168 ;  /* 0x000000a800f97202 */ /* 0x000fe20000000f00 */
[----:B------:R-:W-:Y:S01]  /*13a40*/  FFMA.FTZ R141, R248, c[0x0][0x2d0], -R141 ;  /* 0x0000b400f88d7a23 */ /* 0x000fe2000001088d */
[----:B------:R-:W-:Y:S01]  /*13a50*/  MOV R248, R190 ;  /* 0x000000be00f87202 */ /* 0x000fe20000000f00 */
[-C--:B---3--:R-:W-:Y:S01]  /*13a60*/  HMMA.16816.F32 R68, R144, R156.reuse, R68 ;  /* 0x0000009c9044723c */ /* 0x088fe20000001844 */
[----:B------:R1:W-:Y:S07]  /*13a70*/  MUFU.EX2 R210, R138 ;  /* 0x0000008a00d27308 */ /* 0x0003ee0000000800 */
[C---:B------:R-:W-:Y:S03]  /*13a80*/  HMMA.16816.F32 R72, R152.reuse, R156, R72 ;  /* 0x0000009c9848723c */ /* 0x040fe60000001848 */
[----:B------:R2:W3:Y:S05]  /*13a90*/  MUFU.EX2 R208, R141 ;  /* 0x0000008d00d07308 */ /* 0x0004ea0000000800 */
[-C--:B------:R-:W-:Y:S08]  /*13aa0*/  HMMA.16816.F32 R76, R152, R158.reuse, R76 ;  /* 0x0000009e984c723c */ /* 0x080ff0000000184c */
[C---:B------:R-:W-:Y:S01]  /*13ab0*/  HMMA.16816.F32 R80, R144.reuse, R158, R80 ;  /* 0x0000009e9050723c */ /* 0x040fe20000001850 */
[----:B------:R-:W3:Y:S03]  /*13ac0*/  LDSM.16.MT88.4 R156, [R227+0x2100] ;  /* 0x00210000e39c783b */ /* 0x000ee60000004200 */
[--C-:B-1----:R-:W-:Y:S01]  /*13ad0*/  FFMA.FTZ R138, R246, c[0x0][0x2d0], -R142.reuse ;  /* 0x0000b400f68a7a23 */ /* 0x102fe2000001088e */
[----:B------:R-:W-:Y:S01]  /*13ae0*/  MOV R246, R189 ;  /* 0x000000bd00f67202 */ /* 0x000fe20000000f00 */
[----:B------:R-:W-:Y:S01]  /*13af0*/  FFMA.FTZ R142, R247, c[0x0][0x2d0], -R142 ;  /* 0x0000b400f78e7a23 */ /* 0x000fe2000001088e */
[----:B------:R-:W-:Y:S01]  /*13b00*/  MOV R247, R188 ;  /* 0x000000bc00f77202 */ /* 0x000fe20000000f00 */
[-C--:B----4-:R-:W-:Y:S01]  /*13b10*/  HMMA.16816.F32 R84, R144, R160.reuse, R84 ;  /* 0x000000a09054723c */ /* 0x090fe20000001854 */
[----:B------:R1:W-:Y:S01]  /*13b20*/  MUFU.EX2 R207, R138 ;  /* 0x0000008a00cf7308 */ /* 0x0003e20000000800 */
[----:B------:R-:W-:Y:S02]  /*13b30*/  LDSM.16.MT88.4 R188, [R228+0x1100] ;  /* 0x00110000e4bc783b */ /* 0x000fe40000004200 */
[----:B--2---:R-:W-:Y:S04]  /*13b40*/  F2FP.PACK_AB R141, R209, R211 ;  /* 0x000000d3d18d723e */ /* 0x004fe800000000ff */
[C---:B------:R-:W-:Y:S03]  /*13b50*/  HMMA.16816.F32 R88, R152.reuse, R160, R88 ;  /* 0x000000a09858723c */ /* 0x040fe60000001858 */
[----:B------:R3:W-:Y:S05]  /*13b60*/  MUFU.EX2 R206, R142 ;  /* 0x0000008e00ce7308 */ /* 0x0007ea0000000800 */
[-C--:B------:R-:W-:Y:S08]  /*13b70*/  HMMA.16816.F32 R92, R152, R162.reuse, R92 ;  /* 0x000000a2985c723c */ /* 0x080ff0000000185c */
[C---:B------:R-:W-:Y:S04]  /*13b80*/  HMMA.16816.F32 R96, R144.reuse, R162, R96 ;  /* 0x000000a29060723c */ /* 0x040fe80000001860 */
[--C-:B-1----:R-:W-:Y:S01]  /*13b90*/  FFMA.FTZ R138, R215, c[0x0][0x2d0], -R143.reuse ;  /* 0x0000b400d78a7a23 */ /* 0x102fe2000001088f */
[----:B------:R-:W-:Y:S03]  /*13ba0*/  MOV R215, R187 ;  /* 0x000000bb00d77202 */ /* 0x000fe60000000f00 */
[-C--:B-----5:R-:W-:Y:S01]  /*13bb0*/  HMMA.16816.F32 R100, R144, R148.reuse, R100 ;  /* 0x000000949064723c */ /* 0x0a0fe20000001864 */
[----:B------:R1:W-:Y:S03]  /*13bc0*/  MUFU.EX2 R205, R138 ;  /* 0x0000008a00cd7308 */ /* 0x0003e60000000800 */
[----:B---3--:R-:W-:Y:S04]  /*13bd0*/  F2FP.PACK_AB R142, R208, R210 ;  /* 0x000000d2d08e723e */ /* 0x008fe800000000ff */
        /* <DEDUP_REMOVED lines=18> */
[----:B--2---:R-:W-:Y:S02]  /*13d00*/  F2FP.PACK_AB R192, R203, R205 ;  /* 0x000000cdcbc0723e */ /* 0x004fe400000000ff */
[----:B------:R-:W-:Y:S02]  /*13d10*/  MOV R187, R174 ;  /* 0x000000ae00bb7202 */ /* 0x000fe40000000f00 */
[----:B------:R2:W3:Y:S01]  /*13d20*/  MUFU.EX2 R202, R143 ;  /* 0x0000008f00ca7308 */ /* 0x0004e20000000800 */
[--C-:B-1----:R-:W-:Y:S01]  /*13d30*/  FFMA.FTZ R138, R213, c[0x0][0x2d0], -R134.reuse ;  /* 0x0000b400d58a7a23 */ /* 0x102fe20000010886 */
[----:B------:R-:W-:Y:S02]  /*13d40*/  MOV R213, R164 ;  /* 0x000000a400d57202 */ /* 0x000fe40000000f00 */
[----:B------:R-:W1:Y:S06]  /*13d50*/  LDSM.16.MT88.4 R164, [R225+0x1100] ;  /* 0x00110000e1a4783b */ /* 0x000e6c0000004200 */
[----:B------:R4:W-:Y:S01]  /*13d60*/  MUFU.EX2 R200, R138 ;  /* 0x0000008a00c87308 */ /* 0x0009e20000000800 */
[----:B--2---:R-:W-:Y:S02]  /*13d70*/  F2FP.PACK_AB R143, R206, R207 ;  /* 0x000000cfce8f723e */ /* 0x004fe400000000ff */
[----:B---3--:R-:W-:Y:S01]  /*13d80*/  F2FP.PACK_AB R194, R202, R204 ;  /* 0x000000cccac2723e */ /* 0x008fe200000000ff */
[--C-:B----4-:R-:W-:Y:S01]  /*13d90*/  FFMA.FTZ R138, R212, c[0x0][0x2d0], -R134.reuse ;  /* 0x0000b400d48a7a23 */ /* 0x110fe20000010886 */
[----:B------:R-:W-:Y:S05]  /*13da0*/  MOV R212, R139 ;  /* 0x0000008b00d47202 */ /* 0x000fea0000000f00 */
[----:B------:R2:W3:Y:S02]  /*13db0*/  MUFU.EX2 R139, R138 ;  /* 0x0000008a008b7308 */ /* 0x0004e40000000800 */
[--C-:B--2---:R-:W-:Y:S01]  /*13dc0*/  FFMA.FTZ R138, R214, c[0x0][0x2d0], -R134.reuse ;  /* 0x0000b400d68a7a23 */ /* 0x104fe20000010886 */
[----:B------:R-:W-:Y:S01]  /*13dd0*/  MOV R214, R185 ;  /* 0x000000b900d67202 */ /* 0x000fe20000000f00 */
[----:B------:R-:W-:Y:S01]  /*13de0*/  FFMA.FTZ R134, R140, c[0x0][0x2d0], -R134 ;  /* 0x0000b4008c867a23 */ /* 0x000fe20000010886 */
[----:B------:R-:W-:Y:S02]  /*13df0*/  MOV R185, R172 ;  /* 0x000000ac00b97202 */ /* 0x000fe40000000f00 */
[----:B------:R-:W2:Y:S03]  /*13e00*/  LDSM.16.MT88.4 R172, [R226+0x1100] ;  /* 0x00110000e2ac783b */ /* 0x000ea60000004200 */
[----:B------:R-:W-:Y:S01]  /*13e10*/  MUFU.EX2 R138, R138 ;  /* 0x0000008a008a7308 */ /* 0x000fe20000000800 */
[----:B------:R-:W-:Y:S02]  /*13e20*/  F2FP.PACK_AB R140, R217, R218 ;  /* 0x000000dad98c723e */ /* 0x000fe400000000ff */
[----:B---3--:R-:W-:Y:S05]  /*13e30*/  F2FP.PACK_AB R193, R139, R200 ;  /* 0x000000c88bc1723e */ /* 0x008fea00000000ff */
[-C--:B-1----:R-:W-:Y:S01]  /*13e40*/  HMMA.16816.F32 R144, R140, R164.reuse, R4 ;  /* 0x000000a48c90723c */ /* 0x082fe20000001804 */
[----:B------:R-:W1:Y:S01]  /*13e50*/  LDSM.16.MT88.4 R4, [R225+0x2900] ;  /* 0x00290000e104783b */ /* 0x000e620000004200 */
[----:B------:R-:W3:Y:S03]  /*13e60*/  MUFU.EX2 R134, R134 ;  /* 0x0000008600867308 */ /* 0x000ee60000000800 */
[----:B---3--:R-:W-:Y:S07]  /*13e70*/  F2FP.PACK_AB R195, R134, R138 ;  /* 0x0000008a86c3723e */ /* 0x008fee00000000ff */
[C---:B------:R-:W-:Y:S01]  /*13e80*/  HMMA.16816.F32 R148, R192.reuse, R164, R8 ;  /* 0x000000a4c094723c */ /* 0x040fe20000001808 */
[----:B------:R-:W3:Y:S07]  /*13e90*/  LDSM.16.MT88.4 R8, [R226+0x2900] ;  /* 0x00290000e208783b */ /* 0x000eee0000004200 */
[-C--:B------:R-:W-:Y:S01]  /*13ea0*/  HMMA.16816.F32 R152, R192, R166.reuse, R12 ;  /* 0x000000a6c098723c */ /* 0x080fe2000000180c */
[----:B------:R-:W4:Y:S07]  /*13eb0*/  LDSM.16.MT88.4 R12, [R228+0x2900] ;  /* 0x00290000e40c783b */ /* 0x000f2e0000004200 */
[C---:B------:R-:W-:Y:S01]  /*13ec0*/  HMMA.16816.F32 R156, R140.reuse, R166, R16 ;  /* 0x000000a68c9c723c */ /* 0x040fe20000001810 */
[----:B------:R-:W5:Y:S07]  /*13ed0*/  LDSM.16.MT88.4 R16, [R227+0x2900] ;  /* 0x00290000e310783b */ /* 0x000f6e0000004200 */
[-C--:B--2---:R-:W-:Y:S01]  /*13ee0*/  HMMA.16816.F32 R160, R140, R172.reuse, R20 ;  /* 0x000000ac8ca0723c */ /* 0x084fe20000001814 */
[----:B------:R-:W2:Y:S06]  /*13ef0*/  LDL.LU R20, [R1+0x1c] ;  /* 0x00001c0001147983 */ /* 0x000eac0000300800 */
[----:B------:R-:W-:Y:S01]  /*13f00*/  MOV R23, R245 ;  /* 0x000000f500177202 */ /* 0x000fe20000000f00 */
[C---:B------:R-:W-:Y:S04]  /*13f10*/  HMMA.16816.F32 R164, R192.reuse, R172, R24 ;  /* 0x000000acc0a4723c */ /* 0x040fe80000001818 */
[----:B------:R-:W-:Y:S02]  /*13f20*/  MOV R245, R171 ;  /* 0x000000ab00f57202 */ /* 0x000fe40000000f00 */
[----:B------:R-:W-:Y:S02]  /*13f30*/  MOV R22, R187 ;  /* 0x000000bb00167202 */ /* 0x000fe40000000f00 */
[-C--:B------:R-:W-:Y:S01]  /*13f40*/  HMMA.16816.F32 R168, R192, R174.reuse, R28 ;  /* 0x000000aec0a8723c */ /* 0x080fe2000000181c */
[----:B------:R-:W2:Y:S03]  /*13f50*/  LDL.LU R28, [R1+0x18] ;  /* 0x00001800011c7983 */ /* 0x000ea60000300800 */
[----:B------:R-:W-:Y:S02]  /*13f60*/  MOV R21, R186 ;  /* 0x000000ba00157202 */ /* 0x000fe40000000f00 */
[----:B------:R-:W-:Y:S02]  /*13f70*/  MOV R27, R185 ;  /* 0x000000b9001b7202 */ /* 0x000fe40000000f00 */
[C---:B------:R-:W-:Y:S01]  /*13f80*/  HMMA.16816.F32 R172, R140.reuse, R174, R32 ;  /* 0x000000ae8cac723c */ /* 0x040fe20000001820 */
[----:B------:R-:W2:Y:S03]  /*13f90*/  LDL.LU R33, [R1+0x10] ;  /* 0x0000100001217983 */ /* 0x000ea60000300800 */
[----:B------:R-:W-:Y:S01]  /*13fa0*/  MOV R31, R178 ;  /* 0x000000b2001f7202 */ /* 0x000fe20000000f00 */
[----:B------:R-:W2:Y:S01]  /*13fb0*/  LDL.LU R32, [R1+0x14] ;  /* 0x0000140001207983 */ /* 0x000ea20000300800 */
[----:B------:R-:W-:Y:S02]  /*13fc0*/  MOV R30, R179 ;  /* 0x000000b3001e7202 */ /* 0x000fe40000000f00 */
[----:B------:R-:W-:Y:S04]  /*13fd0*/  MOV R35, R176 ;  /* 0x000000b000237202 */ /* 0x000fe80000000f00 */
[----:B------:R-:W-:Y:S02]  /*13fe0*/  MOV R34, R177 ;  /* 0x000000b100227202 */ /* 0x000fe40000000f00 */
[-C--:B------:R-:W-:Y:S03]  /*13ff0*/  HMMA.16816.F32 R176, R140, R188.reuse, R36 ;  /* 0x000000bc8cb0723c */ /* 0x080fe60000001824 */
[----:B------:R-:W-:Y:S02]  /*14000*/  MOV R25, R183 ;  /* 0x000000b700197202 */ /* 0x000fe40000000f00 */
[----:B------:R-:W-:Y:S02]  /*14010*/  MOV R24, R182 ;  /* 0x000000b600187202 */ /* 0x000fe40000000f00 */
[----:B------:R-:W-:Y:S02]  /*14020*/  MOV R29, R181 ;  /* 0x000000b5001d7202 */ /* 0x000fe40000000f00 */
[----:B------:R-:W-:Y:S02]  /*14030*/  MOV R39, R180 ;  /* 0x000000b400277202 */ /* 0x000fe40000000f00 */
[C---:B------:R-:W-:Y:S04]  /*14040*/  HMMA.16816.F32 R180, R192.reuse, R188, R40 ;  /* 0x000000bcc0b4723c */ /* 0x040fe80000001828 */
[----:B------:R-:W-:Y:S04]  /*14050*/  MOV R26, R184 ;  /* 0x000000b8001a7202 */ /* 0x000fe80000000f00 */
        /* <DEDUP_REMOVED lines=9> */
[C---:B------:R-:W-:Y:S08]  /*140f0*/  HMMA.16816.F32 R80, R140.reuse, R6, R80 ;  /* 0x000000068c50723c */ /* 0x040ff00000001850 */
[-C--:B---3--:R-:W-:Y:S08]  /*14100*/  HMMA.16816.F32 R84, R140, R8.reuse, R84 ;  /* 0x000000088c54723c */ /* 0x088ff00000001854 */
[C---:B------:R-:W-:Y:S08]  /*14110*/  HMMA.16816.F32 R88, R192.reuse, R8, R88 ;  /* 0x00000008c058723c */ /* 0x040ff00000001858 */
[-C--:B------:R-:W-:Y:S08]  /*14120*/  HMMA.16816.F32 R92, R192, R10.reuse, R92 ;  /* 0x0000000ac05c723c */ /* 0x080ff0000000185c */
[C---:B------:R-:W-:Y:S08]  /*14130*/  HMMA.16816.F32 R96, R140.reuse, R10, R96 ;  /* 0x0000000a8c60723c */ /* 0x040ff00000001860 */
[-C--:B----4-:R-:W-:Y:S08]  /*14140*/  HMMA.16816.F32 R100, R140, R12.reuse, R100 ;  /* 0x0000000c8c64723c */ /* 0x090ff00000001864 */
[C---:B------:R-:W-:Y:S08]  /*14150*/  HMMA.16816.F32 R104, R192.reuse, R12, R104 ;  /* 0x0000000cc068723c */ /* 0x040ff00000001868 */
[-C--:B------:R-:W-:Y:S08]  /*14160*/  HMMA.16816.F32 R108, R192, R14.reuse, R108 ;  /* 0x0000000ec06c723c */ /* 0x080ff0000000186c */
[C---:B------:R-:W-:Y:S08]  /*14170*/  HMMA.16816.F32 R112, R140.reuse, R14, R112 ;  /* 0x0000000e8c70723c */ /* 0x040ff00000001870 */
[-C--:B-----5:R-:W-:Y:S08]  /*14180*/  HMMA.16816.F32 R116, R140, R16.reuse, R116 ;  /* 0x000000108c74723c */ /* 0x0a0ff00000001874 */
[C---:B------:R-:W-:Y:S08]  /*14190*/  HMMA.16816.F32 R120, R192.reuse, R16, R120 ;  /* 0x00000010c078723c */ /* 0x040ff00000001878 */
[-C--:B------:R-:W-:Y:S08]  /*141a0*/  HMMA.16816.F32 R124, R192, R18.reuse, R124 ;  /* 0x00000012c07c723c */ /* 0x080ff0000000187c */
[----:B------:R-:W-:Y:S04]  /*141b0*/  HMMA.16816.F32 R128, R140, R18, R128 ;  /* 0x000000128c80723c */ /* 0x000fe80000001880 */
[----:B--2---:R-:W-:Y:S04]  /*141c0*/  FFMA.FTZ R4, R2, R28, R35 ;  /* 0x0000001c02047223 */ /* 0x004fe80000010023 */
[----:B------:R-:W-:Y:S04]  /*141d0*/  FADD.FTZ R4, R31, R4 ;  /* 0x000000041f047221 */ /* 0x000fe80000010000 */
[----:B------:R-:W-:Y:S02]  /*141e0*/  FFMA.FTZ R133, R133, R33, R39 ;  /* 0x0000002185857223 */ /* 0x000fe40000010027 */
[----:B------:R-:W-:Y:S02]  /*141f0*/  FADD.FTZ R5, R26, R4 ;  /* 0x000000041a057221 */ /* 0x000fe40000010000 */
[----:B------:R-:W-:Y:S02]  /*14200*/  FFMA.FTZ R132, R132, R32, R34 ;  /* 0x0000002084847223 */ /* 0x000fe40000010022 */
[----:B------:R-:W-:Y:S02]  /*14210*/  FADD.FTZ R2, R29, R133 ;  /* 0x000000851d027221 */ /* 0x000fe40000010000 */
[----:B------:R-:W-:Y:S02]  /*14220*/  FADD.FTZ R132, R30, R132 ;  /* 0x000000841e847221 */ /* 0x000fe40000010000 */
[----:B------:R-:W-:Y:S02]  /*14230*/  FADD.FTZ R2, R24, R2 ;  /* 0x0000000218027221 */ /* 0x000fe40000010000 */
[----:B------:R-:W-:Y:S02]  /*14240*/  FFMA.FTZ R4, R0, R20, R27 ;  /* 0x0000001400047223 */ /* 0x000fe4000001001b */
        /* <DEDUP_REMOVED lines=36> */
[----:B------:R1:W-:Y:S01]  /*14490*/  STL [R1+0x10], R0 ;  /* 0x0000100001007387 */ /* 0x0003e20000100800 */
[----:B------:R-:W-:Y:S01]  /*144a0*/  FADD.FTZ R2, R139, R2 ;  /* 0x000000028b027221 */ /* 0x000fe20000010000 */
[----:B------:R-:W-:Y:S01]  /*144b0*/  MOV R139, R3 ;  /* 0x00000003008b7202 */ /* 0x000fe20000000f00 */
[----:B------:R-:W-:Y:S01]  /*144c0*/  FADD.FTZ R4, R202, R4 ;  /* 0x00000004ca047221 */ /* 0x000fe20000010000 */
[----:B------:R2:W-:Y:S01]  /*144d0*/  STL [R1+0x14], R5 ;  /* 0x0000140501007387 */ /* 0x0005e20000100800 */
[----:B------:R-:W-:Y:S01]  /*144e0*/  FADD.FTZ R2, R138, R2 ;  /* 0x000000028a027221 */ /* 0x000fe20000010000 */
[----:B------:R-:W-:Y:S02]  /*144f0*/  MOV R138, R135 ;  /* 0x00000087008a7202 */ /* 0x000fe40000000f00 */
[----:B------:R2:W-:Y:S01]  /*14500*/  STL [R1+0x18], R4 ;  /* 0x0000180401007387 */ /* 0x0005e20000100800 */
[----:B------:R-:W-:Y:S01]  /*14510*/  FADD.FTZ R2, R134, R2 ;  /* 0x0000000286027221 */ /* 0x000fe20000010000 */
[----:B------:R-:W-:Y:S04]  /*14520*/  MOV R134, R136 ;  /* 0x0000008800867202 */ /* 0x000fe80000000f00 */
[----:B------:R2:W-:Y:S01]  /*14530*/  STL [R1+0x1c], R2 ;  /* 0x00001c0201007387 */ /* 0x0005e20000100800 */
[----:B-1----:R-:W-:Y:S04]  /*14540*/  IADD3 R0, R242, -0x1, RZ ;  /* 0xfffffffff2007810 */ /* 0x002fe80007ffe0ff */
[----:B------:R-:W-:Y:S01]  /*14550*/  MOV R242, R0 ;  /* 0x0000000000f27202 */ /* 0x000fe20000000f00 */
[----:B------:R-:W-:-:S05]  /*14560*/  @P0 BRA `(.L_x_509) ;  /* 0xffffb47000000947 */ /* 0x000fca000383ffff */
.L_x_492:
[----:B------:R-:W3:Y:S04]  /*14570*/  LDL.LU R0, [R1+0x10] ;  /* 0x0000100001007983 */ /* 0x000ee80000300800 */
[----:B-12---:R-:W2:Y:S04]  /*14580*/  LDL.LU R4, [R1+0x14] ;  /* 0x0000140001047983 */ /* 0x006ea80000300800 */
[----:B------:R-:W4:Y:S04]  /*14590*/  LDL.LU R5, [R1+0x18] ;  /* 0x0000180001057983 */ /* 0x000f280000300800 */
[----:B------:R-:W4:Y:S01]  /*145a0*/  LDL.LU R2, [R1+0x1c] ;  /* 0x00001c0001027983 */ /* 0x000f220000300800 */
[----:B------:R-:W-:-:S02]  /*145b0*/  MOV R18, 0xff800000 ;  /* 0xff80000000127802 */ /* 0x000fc40000000f00 */
[----:B------:R-:W-:Y:S02]  /*145c0*/  MOV R19, 0xff800000 ;  /* 0xff80000000137802 */ /* 0x000fe40000000f00 */
[----:B------:R-:W-:Y:S02]  /*145d0*/  MOV R20, 0xff800000 ;  /* 0xff80000000147802 */ /* 0x000fe40000000f00 */
[----:B------:R-:W-:Y:S02]  /*145e0*/  MOV R21, 0xff800000 ;  /* 0xff80000000157802 */ /* 0x000fe40000000f00 */
[----:B------:R-:W-:Y:S01]  /*145f0*/  PLOP3.LUT P4, PT, PT, PT, PT, 0x8, 0x0 ;  /* 0x000000000000781c */ /* 0x000fe20003f8e170 */
[----:B---3--:R-:W1:Y:S04]  /*14600*/  SHFL.BFLY PT, R11, R0, 0x2, 0x1f ;  /* 0x0c401f00000b7f89 */ /* 0x008e6800000e0000 */
[----:B--2---:R-:W2:Y:S04]  /*14610*/  SHFL.BFLY PT, R9, R4, 0x2, 0x1f ;  /* 0x0c401f0004097f89 */ /* 0x004ea800000e0000 */
        /* <DEDUP_REMOVED lines=19> */
[----:B------:R-:W-:-:S05]  /*14750*/  FSETP.NE.FTZ.AND P1, PT, R7, RZ, PT ;  /* 0x000000ff0700720b */ /* 0x000fca0003f35000 */
[----:B------:R-:W1:Y:S01]  /*14760*/  @P3 MUFU.RCP R0, R11 ;  /* 0x0000000b00003308 */ /* 0x000e620000001000 */
[----:B------:R-:W-:-:S07]  /*14770*/  FSETP.NE.FTZ.AND P0, PT, R6, RZ, PT ;  /* 0x000000ff0600720b */ /* 0x000fce0003f15000 */
[----:B------:R-:W-:Y:S06]  /*14780*/  @P2 MUFU.RCP R4, R9 ;  /* 0x0000000900042308 */ /* 0x000fec0000001000 */
[----:B------:R-:W-:Y:S01]  /*14790*/  @P0 MOV R8, 0x3f317218 ;  /* 0x3f31721800080802 */ /* 0x000fe20000000f00 */
[C---:B-1----:R-:W-:Y:S01]  /*147a0*/  FMUL.FTZ R144, R0.reuse, R144 ;  /* 0x0000009000907220 */ /* 0x042fe20000410000 */
[----:B------:R-:W1:Y:S01]  /*147b0*/  @P1 MUFU.RCP R2, R7 ;  /* 0x0000000700021308 */ /* 0x000e620000001000 */
        /* <DEDUP_REMOVED lines=13> */
[C---:B------:R-:W-:Y:S01]  /*14890*/  FMUL.FTZ R52, R0.reuse, R52 ;  /* 0x0000003400347220 */ /* 0x040fe20000410000 */
[----:B------:R-:W-:Y:S01]  /*148a0*/  @P1 MUFU.LG2 R7, R7 ;  /* 0x0000000700071308 */ /* 0x000fe20000000c00 */
        /* <DEDUP_REMOVED lines=19> */
[----:B------:R-:W-:Y:S01]  /*149e0*/  MOV R0, RZ ;  /* 0x000000ff00007202 */ /* 0x000fe20000000f00 */
[C---:B-1----:R-:W-:Y:S02]  /*149f0*/  FMUL.FTZ R148, R2.reuse, R148 ;  /* 0x0000009402947220 */ /* 0x042fe40000410000 */
[----:B------:R-:W-:-:S02]  /*14a00*/  FMUL.FTZ R149, R2, R149 ;  /* 0x0000009502957220 */ /* 0x000fc40000410000 */
[C---:B------:R-:W-:Y:S01]  /*14a10*/  FMUL.FTZ R152, R2.reuse, R152 ;  /* 0x0000009802987220 */ /* 0x040fe20000410000 */
[----:B------:R-:W1:Y:S01]  /*14a20*/  @P0 MUFU.RCP R0, R6 ;  /* 0x0000000600000308 */ /* 0x000e620000001000 */
[C---:B------:R-:W-:Y:S02]  /*14a30*/  FMUL.FTZ R153, R2.reuse, R153 ;  /* 0x0000009902997220 */ /* 0x040fe40000410000 */
[C---:B------:R-:W-:Y:S02]  /*14a40*/  FMUL.FTZ R164, R2.reuse, R164 ;  /* 0x000000a402a47220 */ /* 0x040fe40000410000 */
[C---:B------:R-:W-:Y:S02]  /*14a50*/  FMUL.FTZ R165, R2.reuse, R165 ;  /* 0x000000a502a57220 */ /* 0x040fe40000410000 */
[C---:B------:R-:W-:Y:S01]  /*14a60*/  FMUL.FTZ R168, R2.reuse, R168 ;  /* 0x000000a802a87220 */ /* 0x040fe20000410000 */
[----:B------:R-:W2:Y:S01]  /*14a70*/  @P0 MUFU.LG2 R6, R6 ;  /* 0x0000000600060308 */ /* 0x000ea20000000c00 */
        /* <DEDUP_REMOVED lines=59> */
[C---:B-1----:R-:W-:Y:S02]  /*14e30*/  FMUL.FTZ R150, R0.reuse, R150 ;  /* 0x0000009600967220 */ /* 0x042fe40000410000 */
        /* <DEDUP_REMOVED lines=38> */
[----:B--2---:R-:W-:Y:S02]  /*150a0*/  @P0 FMUL.FTZ R4, R6, 0.69314718246459960938 ;  /* 0x3f31721806040820 */ /* 0x004fe40000410000 */
[----:B------:R-:W-:Y:S02]  /*150b0*/  @P0 FMUL.FTZ R0, R8, c[0x0][0x2d0] ;  /* 0x0000b40008000a20 */ /* 0x000fe40000410000 */
[----:B------:R-:W-:-:S02]  /*150c0*/  @P3 FFMA.FTZ R18, R10, R137, R11 ;  /* 0x000000890a123223 */ /* 0x000fc4000001000b */
[----:B------:R-:W-:Y:S02]  /*150d0*/  @P2 FFMA.FTZ R19, R5, R136, R9 ;  /* 0x0000008805132223 */ /* 0x000fe40000010009 */
[----:B------:R-:W-:Y:S02]  /*150e0*/  @P1 FFMA.FTZ R20, R2, R135, R7 ;  /* 0x0000008702141223 */ /* 0x000fe40000010007 */
[----:B------:R-:W-:Y:S02]  /*150f0*/  @P0 FFMA.FTZ R21, R0, R3, R4 ;  /* 0x0000000300150223 */ /* 0x000fe40000010004 */
.L_x_434:
[----:B-1----:R-:W-:Y:S05]  /*15100*/  @P4 BRA `(.L_x_510) ;  /* 0x0000209000004947 */ /* 0x002fea0003800000 */
        /* <DEDUP_REMOVED lines=117> */
[----:B------:R4:W2:Y:S04]  /*15860*/  SHFL.IDX PT, R7, R0, 0x3, 0x1c1f ;  /* 0x007c1f0000077f89 */ /* 0x0008a800000e0000 */
        /* <DEDUP_REMOVED lines=12> */
[----:B------:R2:W-:Y:S01]  /*15930*/  @!P1 ST.E [R6.64], R21 ;  /* 0x0000001506009985 */ /* 0x0005e2000c10190e */
        /* <DEDUP_REMOVED lines=95> */
.L_x_512:
[----:B-1----:R-:W-:Y:S05]  /*15f30*/  BSYNC B0 ;  /* 0x0000000000007941 */ /* 0x002fea0003800000 */
.L_x_511:
        /* <DEDUP_REMOVED lines=97> */
.L_x_514:
[----:B------:R-:W-:Y:S05]  /*16550*/  BSYNC B0 ;  /* 0x0000000000007941 */ /* 0x000fea0003800000 */
.L_x_513:
        /* <DEDUP_REMOVED lines=30> */
[C---:B-1----:R-:W-:Y:S02]  /*16740*/  IADD3 R8, R0.reuse, 0x30, RZ ;  /* 0x0000003000087810 */ /* 0x042fe40007ffe0ff */
        /* <DEDUP_REMOVED lines=10> */
[----:B-1----:R-:W-:Y:S01]  /*167f0*/  @!P5 IMAD.WIDE R4, R6, 0x4, R2 ;  /* 0x000000040604d825 */ /* 0x002fe200078e0202 */
[----:B------:R-:W-:Y:S02]  /*16800*/  @!P4 LEA.HI R6, R7, R7, RZ, 0x1 ;  /* 0x000000070706c211 */ /* 0x000fe400078f08ff */
[----:B------:R-:W-:Y:S02]  /*16810*/  @!P1 LEA.HI R7, R10, R10, RZ, 0x1 ;  /* 0x0000000a0a079211 */ /* 0x000fe400078f08ff */
[----:B------:R1:W-:Y:S01]  /*16820*/  @!P5 ST.E.64 [R4.64], R180 ;  /* 0x000000b40400d985 */ /* 0x0003e2000c101b0e */
[----:B------:R-:W-:Y:S02]  /*16830*/  @!P4 LOP3.LUT R6, R6, 0xfffffffe, RZ, 0xc0, !PT ;  /* 0xfffffffe0606c812 */ /* 0x000fe400078ec0ff */
[----:B------:R-:W-:Y:S02]  /*16840*/  @!P1 LOP3.LUT R7, R7, 0xfffffffe, RZ, 0xc0, !PT ;  /* 0xfffffffe07079812 */ /* 0x000fe400078ec0ff */
[----:B-1----:R-:W-:-:S02]  /*16850*/  @!P3 LEA.HI R5, R8, R8, RZ, 0x1 ;  /* 0x000000080805b211 */ /* 0x002fc400078f08ff */
        /* <DEDUP_REMOVED lines=11> */
[----:B-1----:R-:W-:Y:S01]  /*16910*/  @!P0 IMAD.WIDE R4, R12, 0x4, R2 ;  /* 0x000000040c048825 */ /* 0x002fe200078e0202 */
[----:B---3--:R-:W-:-:S04]  /*16920*/  IADD3 R9, R0, 0x50, RZ ;  /* 0x0000005000097810 */ /* 0x008fc80007ffe0ff */
[----:B------:R1:W-:Y:S01]  /*16930*/  @!P0 ST.E.64 [R4.64], R76 ;  /* 0x0000004c04008985 */ /* 0x0003e2000c101b0e */
[----:B------:R-:W-:Y:S02]  /*16940*/  IADD3 R8, R0, 0x58, RZ ;  /* 0x0000005800087810 */ /* 0x000fe40007ffe0ff */
[----:B------:R-:W-:Y:S02]  /*16950*/  ISETP.GE.AND P5, PT, R9, c[0x0][0x3c8], PT ;  /* 0x0000f20009007a0c */ /* 0x000fe40003fa6270 */
[----:B------:R-:W-:Y:S02]  /*16960*/  ISETP.GE.AND P4, PT, R8, c[0x0][0x3c8], PT ;  /* 0x0000f20008007a0c */ /* 0x000fe40003f86270 */
[C---:B----4-:R-:W-:Y:S02]  /*16970*/  IADD3 R7, R0.reuse, 0x60, RZ ;  /* 0x0000006000077810 */ /* 0x050fe40007ffe0ff */
        /* <DEDUP_REMOVED lines=10> */
[C---:B-1----:R-:W-:Y:S02]  /*16a20*/  IADD3 R5, R0.reuse, 0x70, RZ ;  /* 0x0000007000057810 */ /* 0x042fe40007ffe0ff */
        /* <DEDUP_REMOVED lines=20> */
.L_x_516:
[----:B------:R-:W-:Y:S05]  /*16b70*/  BSYNC B0 ;  /* 0x0000000000007941 */ /* 0x000fea0003800000 */
.L_x_515:
[----:B-1-3--:R1:W3:Y:S04]  /*16b80*/  SHFL.IDX PT, R3, R22, 0x3, 0x1c1f ;  /* 0x007c1f0016037f89 */ /* 0x00a2e800000e0000 */
        /* <DEDUP_REMOVED lines=9> */
[C---:B---34-:R-:W-:Y:S01]  /*16c20*/  @!P0 IMAD.WIDE R6, R0.reuse, 0x4, R2 ;  /* 0x0000000400068825 */ /* 0x058fe200078e0202 */
        /* <DEDUP_REMOVED lines=13> */
[----:B---3--:R-:W-:Y:S01]  /*16d00*/  @!P6 LEA.HI R6, R5, R5, RZ, 0x1 ;  /* 0x000000050506e211 */ /* 0x008fe200078f08ff */
[----:B------:R-:W-:-:S03]  /*16d10*/  @!P5 IMAD.WIDE R4, R4, 0x4, R2 ;  /* 0x000000040404d825 */ /* 0x000fc600078e0202 */
[----:B------:R-:W-:-:S05]  /*16d20*/  @!P6 LOP3.LUT R6, R6, 0xfffffffe, RZ, 0xc0, !PT ;  /* 0xfffffffe0606e812 */ /* 0x000fca00078ec0ff */
[----:B------:R-:W-:-:S05]  /*16d30*/  @!P6 IMAD.WIDE R6, R6, 0x4, R2 ;  /* 0x000000040606e825 */ /* 0x000fca00078e0202 */
[----:B------:R3:W-:Y:S01]  /*16d40*/  @!P6 ST.E.64 [R6.64], R154 ;  /* 0x0000009a0600e985 */ /* 0x0007e2000c101b0e */
[----:B------:R-:W-:-:S03]  /*16d50*/  ISETP.GE.AND P6, PT, R14, c[0x0][0x3c8], PT ;  /* 0x0000f2000e007a0c */ /* 0x000fc60003fc6270 */
[----:B------:R4:W-:Y:S01]  /*16d60*/  @!P5 ST.E.64 [R4.64], R166 ;  /* 0x000000a60400d985 */ /* 0x0009e2000c101b0e */
[----:B------:R-:W-:Y:S02]  /*16d70*/  ISETP.GE.AND P5, PT, R15, c[0x0][0x3c8], PT ;  /* 0x0000f2000f007a0c */ /* 0x000fe40003fa6270 */
[----:B---3--:R-:W-:Y:S02]  /*16d80*/  @!P2 LEA.HI R7, R10, R10, RZ, 0x1 ;  /* 0x0000000a0a07a211 */ /* 0x008fe400078f08ff */
        /* <DEDUP_REMOVED lines=19> */
[----:B---3--:R-:W-:-:S02]  /*16ec0*/  IADD3 R12, R0, 0x70, RZ ;  /* 0x00000070000c7810 */ /* 0x008fc40007ffe0ff */
[C---:B----4-:R-:W-:Y:S02]  /*16ed0*/  IADD3 R10, R0.reuse, 0x60, RZ ;  /* 0x00000060000a7810 */ /* 0x050fe40007ffe0ff */
[C---:B------:R-:W-:Y:S02]  /*16ee0*/  IADD3 R11, R0.reuse, 0x68, RZ ;  /* 0x00000068000b7810 */ /* 0x040fe40007ffe0ff */
[C---:B-1----:R-:W-:Y:S02]  /*16ef0*/  IADD3 R8, R0.reuse, 0x50, RZ ;  /* 0x0000005000087810 */ /* 0x042fe40007ffe0ff */
        /* <DEDUP_REMOVED lines=42> */
.L_x_510:
        /* <DEDUP_REMOVED lines=50> */
.L_x_517:
        /* <DEDUP_REMOVED lines=12> */
.L_x_2688:


//--------------------- .text._ZN7cutlass13device_kernelIN5flash19enable_sm80_to_sm89INS1_16FlashAttnFwdSm80INS1_25CollectiveMainloopFwdSm80ILi8ELi1ELb1EN4cute5tupleIJNS5_1CILi128EEENS7_ILi96EEES8_EEELi128ENS_6half_tEfNS_4arch4Sm80ELb0ELb1ELb1ELb1ELb0ELb0ELb1ELb1EEENS1_21CollectiveEpilogueFwdINS6_IJS8_S8_S9_EEENS6_IJNS7_ILi1EEESH_SH_EEESB_SD_Li256ELb1ELb1ELb1ELb0EEENS1_36VarlenDynamicPersistentTileSchedulerILi128ELi96ELi256ELi256ELb1ELb1ELb0ELb1ELb0ELb1EEEEEEEEEvNT_6ParamsE --------------------------
	.section	.text._ZN7cutlass13device_kernelIN5flash19enable_sm80_to_sm89INS1_16FlashAttnFwdSm80INS1_25CollectiveMainloopFwdSm80ILi8ELi1ELb1EN4cute5tupleIJNS5_1CILi128EEENS7_ILi96EEES8_EEELi128ENS_6half_tEfNS_4arch4Sm80ELb0ELb1ELb1ELb1ELb0ELb0ELb1ELb1EEENS1_21CollectiveEpilogueFwdINS6_IJS8_S8_S9_EEENS6_IJNS7_ILi1EEESH_SH_EEESB_SD_Li256ELb1ELb1ELb1ELb0EEENS1_36VarlenDynamicPersistentTileSchedulerILi128ELi96ELi256ELi256ELb1ELb1ELb0ELb1ELb0ELb1EEEEEEEEEvNT_6ParamsE,"ax",@progbits
	.sectioninfo	@"SHI_REGISTERS=255"
	.align	128
.text._ZN7cutlass13device_kernelIN5flash19enable_sm80_to_sm89INS1_16FlashAttnFwdSm80INS1_25CollectiveMainloopFwdSm80ILi8ELi1ELb1EN4cute5tupleIJNS5_1CILi128EEENS7_ILi96EEES8_EEELi128ENS_6half_tEfNS_4arch4Sm80ELb0ELb1ELb1ELb1ELb0ELb0ELb1ELb1EEENS1_21CollectiveEpilogueFwdINS6_IJS8_S8_S9_EEENS6_IJNS7_ILi1EEESH_SH_EEESB_SD_Li256ELb1ELb1ELb1ELb0EEENS1_36VarlenDynamicPersistentTileSchedulerILi128ELi96ELi256ELi256ELb1ELb1ELb0ELb1ELb0ELb1EEEEEEEEEvNT_6ParamsE:
        .type           _ZN7cutlass13device_kernelIN5flash19enable_sm80_to_sm89INS1_16FlashAttnFwdSm80INS1_25CollectiveMainloopFwdSm80ILi8ELi1ELb1EN4cute5tupleIJNS5_1CILi128EEENS7_ILi96EEES8_EEELi128ENS_6half_tEfNS_4arch4Sm80ELb0ELb1ELb1ELb1ELb0ELb0ELb1ELb1EEENS1_21CollectiveEpilogueFwdINS6_IJS8_S8_S9_EEENS6_IJNS7_ILi1EEESH_SH_EEESB_SD_Li256ELb1ELb1ELb1ELb0EEENS1_36VarlenDynamicPersistentTileSchedulerILi128ELi96ELi256ELi256ELb1ELb1ELb0ELb1ELb0ELb1EEEEEEEEEvNT_6ParamsE,@function
        .size           _ZN7cutlass13device_kernelIN5flash19enable_sm80_to_sm89INS1_16FlashAttnFwdSm80INS1_25CollectiveMainloopFwdSm80ILi8ELi1ELb1EN4cute5tupleIJNS5_1CILi128EEENS7_ILi96EEES8_EEELi128ENS_6half_tEfNS_4arch4Sm80ELb0ELb1ELb1ELb1ELb0ELb0ELb1ELb1EEENS1_21CollectiveEpilogueFwdINS6_IJS8_S8_S9_EEENS6_IJNS7_ILi1EEESH_SH_EEESB_SD_Li256ELb1ELb1ELb1ELb0EEENS1_36VarlenDynamicPersistentTileSchedulerILi128ELi96ELi256ELi256ELb1ELb1ELb0ELb1ELb0ELb1EEEEEEEEEvNT_6ParamsE,(.L_x_2689 - _ZN7cutlass13device_kernelIN5flash19enable_sm80_to_sm89INS1_16FlashAttnFwdSm80INS1_25CollectiveMainloopFwdSm80ILi8ELi1ELb1EN4cute5tupleIJNS5_1CILi128EEENS7_ILi96EEES8_EEELi128ENS_6half_tEfNS_4arch4Sm80ELb0ELb1ELb1ELb1ELb0ELb0ELb1ELb1EEENS1_21CollectiveEpilogueFwdINS6_IJS8_S8_S9_EEENS6_IJNS7_ILi1EEESH_SH_EEESB_SD_Li256ELb1ELb1ELb1ELb0EEENS1_36VarlenDynamicPersistentTileSchedulerILi128ELi96ELi256ELi256ELb1ELb1ELb0ELb1ELb0ELb1EEEEEEEEEvNT_6ParamsE)
        .other          _ZN7cutlass13device_kernelIN5flash19enable_sm80_to_sm89INS1_16FlashAttnFwdSm80INS1_25CollectiveMainloopFwdSm80ILi8ELi1ELb1EN4cute5tupleIJNS5_1CILi128EEENS7_ILi96EEES8_EEELi128ENS_6half_tEfNS_4arch4Sm80ELb0ELb1ELb1ELb1ELb0ELb0ELb1ELb1EEENS1_21CollectiveEpilogueFwdINS6_IJS8_S8_S9_EEENS6_IJNS7_ILi1EEESH_SH_EEESB_SD_Li256ELb1ELb1ELb1ELb0EEENS1_36VarlenDynamicPersistentTileSchedulerILi128ELi96ELi256ELi256ELb1ELb1ELb0ELb1ELb0ELb1EEEEEEEEEvNT_6ParamsE,@"STO_CUDA_ENTRY STV_DEFAULT"
_ZN7cutlass13device_kernelIN5flash19enable_sm80_to_sm89INS1_16FlashAttnFwdSm80INS1_25CollectiveMainloopFwdSm80ILi8ELi1ELb1EN4cute5tupleIJNS5_1CILi128EEENS7_ILi96EEES8_EEELi128ENS_6half_tEfNS_4arch4Sm80ELb0ELb1ELb1ELb1ELb0ELb0ELb1ELb1EEENS1_21CollectiveEpilogueFwdINS6_IJS8_S8_S9_EEENS6_IJNS7_ILi1EEESH_SH_EEESB_SD_Li256ELb1ELb1ELb1ELb0EEENS1_36VarlenDynamicPersistentTileSchedulerILi128ELi96ELi256ELi256ELb1ELb1ELb0ELb1ELb0ELb1EEEEEEEEEvNT_6ParamsE:
        /* <DEDUP_REMOVED lines=16> */
[----:B------:R-:W-:Y:S01]  /*0100*/  IMAD.MOV.U32 R8, RZ, RZ, RZ ;  /* 0x000000ffff087224 */ /* 0x000fe200078e00ff */
[----:B------:R-:W-:-:S04]  /*0110*/  ISETP.NE.AND P6, PT, R13, 0x1f, PT ;  /* 0x0000001f0d00780c */ /* 0x000fc80003fc5270 */
[----:B------:R-:W-:-:S13]  /*0120*/  ISETP.GE.OR P0, PT, R13, c[0x0][0x53c], !P6 ;  /* 0x00014f000d007a0c */ /* 0x000fda0007706670 */
[----:B-1----:R-:W-:Y:S02]  /*0130*/  @!P0 IMAD.MOV.U32 R4, RZ, RZ, 0x4 ;  /* 0x00000004ff048424 */ /* 0x002fe400078e00ff */
        /* <DEDUP_REMOVED lines=35> */
.L_x_523:
        /* <DEDUP_REMOVED lines=17> */
.L_x_650:
        /* <DEDUP_REMOVED lines=16> */
.L_x_651:
[----:B--2---:R-:W-:-:S05]  /*0580*/  IMAD R0, R0, c[0x0][0x538], RZ ;  /* 0x00014e0000007a24 */ /* 0x004fca00078e02ff */
[----:B------:R-:W-:-:S04]  /*0590*/  IADD3 R7, R0, R7, RZ ;  /* 0x0000000700077210 */ /* 0x000fc80007ffe0ff */
[----:B------:R-:W-:-:S13]  /*05a0*/  ISETP.GT.AND P0, PT, R7, UR4, PT ;  /* 0x0000000407007c0c */ /* 0x000fda000bf04270 */
[----:B-1----:R-:W-:Y:S05]  /*05b0*/  @!P0 BRA `(.L_x_523) ;  /* 0xfffffdb000008947 */ /* 0x002fea000383ffff */
.L_x_519:
[----:B------:R-:W-:-:S05]  /*05c0*/  IADD3 R11, -R0, R7, RZ ;  /* 0x00000007000b7210 */ /* 0x000fca0007ffe1ff */
[----:B------:R-:W-:-:S05]  /*05d0*/  IMAD R0, R4, c[0x0][0x538], R11 ;  /* 0x00014e0004007a24 */ /* 0x000fca00078e020b */
[----:B------:R-:W-:Y:S01]  /*05e0*/  ISETP.GT.AND P0, PT, R0, UR4, PT ;  /* 0x0000000400007c0c */ /* 0x000fe2000bf04270 */
[----:B------:R-:W-:-:S12]  /*05f0*/  BRA.DIV ~URZ, `(.L_x_524) ;  /* 0x00016d027f007947 */ /* 0x000fd8000b800000 */
[----:B------:R-:W-:-:S04]  /*0600*/  VOTE.ANY R7, PT, !P0 ;  /* 0x0000000000077806 */ /* 0x000fc800040e0100 */
.L_x_652:
[----:B------:R-:W1:Y:S02]  /*0610*/  POPC R0, R7 ;  /* 0x0000000700007309 */ /* 0x000e640000000000 */
[----:B-1----:R-:W-:-:S05]  /*0620*/  IADD3 R2, R0, R6, RZ ;  /* 0x0000000600027210 */ /* 0x002fca0007ffe0ff */
[----:B------:R1:W-:Y:S01]  /*0630*/  STL [R1+0x3c], R2 ;  /* 0x00003c0201007387 */ /* 0x0003e20000100800 */
[----:B------:R-:W-:Y:S05]  /*0640*/  BRA.DIV ~URZ, `(.L_x_525) ;  /* 0x00016d027f007947 */ /* 0x000fea000b800000 */
[----:B------:R2:W3:Y:S01]  /*0650*/  SHFL.IDX PT, R12, R10, R0, 0x1f ;  /* 0x00001f000a0c7589 */ /* 0x0004e200000e0000 */
[----:B------:R-:W-:-:S03]  /*0660*/  MOV R6, RZ ;  /* 0x000000ff00067202 */ /* 0x000fc60000000f00 */
[----:B------:R2:W4:Y:S04]  /*0670*/  SHFL.IDX PT, R10, R8, R0, 0x1f ;  /* 0x00001f00080a7589 */ /* 0x00052800000e0000 */
.L_x_653:
[----:B------:R-:W-:Y:S01]  /*0680*/  ISETP.NE.AND P0, PT, R7, RZ, PT ;  /* 0x000000ff0700720c */ /* 0x000fe20003f05270 */
[----:B------:R-:W-:-:S12]  /*0690*/  BSSY B0, `(.L_x_526) ;  /* 0x0000005000007945 */ /* 0x000fd80003800000 */
[----:B------:R-:W-:Y:S05]  /*06a0*/  @!P0 BRA `(.L_x_527) ;  /* 0x0000003000008947 */ /* 0x000fea0003800000 */
[----:B------:R-:W-:Y:S01]  /*06b0*/  IADD3 R5, R0, -0x1, RZ ;  /* 0xffffffff00057810 */ /* 0x000fe20007ffe0ff */
[----:B------:R-:W-:Y:S05]  /*06c0*/  BRA.DIV ~URZ, `(.L_x_528) ;  /* 0x00016d627f007947 */ /* 0x000fea000b800000 */
[----:B------:R1:W2:Y:S02]  /*06d0*/  SHFL.IDX PT, R6, R4, R5, 0x1f ;  /* 0x00001f0504067589 */ /* 0x0002a400000e0000 */
.L_x_527:
[----:B------:R-:W-:Y:S05]  /*06e0*/  BSYNC B0 ;  /* 0x0000000000007941 */ /* 0x000fea0003800000 */
.L_x_526:
[----:B--2---:R-:W-:Y:S01]  /*06f0*/  IMAD R0, R6, c[0x0][0x538], R11 ;  /* 0x00014e0006007a24 */ /* 0x004fe200078e020b */
[----:B----4-:R-:W-:Y:S01]  /*0700*/  ISETP.NE.AND P0, PT, R10, 0x1, PT ;  /* 0x000000010a00780c */ /* 0x010fe20003f05270 */
[----:B------:R-:W-:Y:S03]  /*0710*/  BSSY B0, `(.L_x_529) ;  /* 0x0000089000007945 */ /* 0x000fe60003800000 */
[----:B------:R2:W-:Y:S01]  /*0720*/  STL [R1+0x30], R0 ;  /* 0x0000300001007387 */ /* 0x0005e20000100800 */
[----:B------:R-:W-:-:S08]  /*0730*/  IADD3 R9, -R0, UR4, RZ ;  /* 0x0000000400097c10 */ /* 0x000fd0000fffe1ff */
[----:B------:R-:W-:Y:S05]  /*0740*/  @!P0 BRA `(.L_x_530) ;  /* 0x000003f000008947 */ /* 0x000fea0003800000 */
[-C--:B--23--:R-:W-:Y:S02]  /*0750*/  IABS R0, R12.reuse ;  /* 0x0000000c00007213 */ /* 0x08cfe40000000000 */
[----:B------:R-:W-:-:S03]  /*0760*/  IABS R6, R12 ;  /* 0x0000000c00067213 */ /* 0x000fc60000000000 */
[----:B-1----:R-:W-:Y:S01]  /*0770*/  IMAD.MOV.U32 R5, RZ, RZ, R0 ;  /* 0x000000ffff057224 */ /* 0x002fe200078e0000 */
[----:B------:R-:W-:-:S03]  /*0780*/  IABS R0, R10 ;  /* 0x0000000a00007213 */ /* 0x000fc60000000000 */
[----:B------:R-:W1:Y:S02]  /*0790*/  I2F.RP R2, R5 ;  /* 0x0000000500027306 */ /* 0x000e640000209400 */
[----:B------:R-:W-:Y:S01]  /*07a0*/  IMAD.MOV.U32 R8, RZ, RZ, R0 ;  /* 0x000000ffff087224 */ /* 0x000fe200078e0000 */
[----:B------:R-:W-:-:S05]  /*07b0*/  IABS R0, R9 ;  /* 0x0000000900007213 */ /* 0x000fca0000000000 */
[----:B------:R-:W-:Y:S08]  /*07c0*/  I2F.RP R7, R8 ;  /* 0x0000000800077306 */ /* 0x000ff00000209400 */
[----:B-1----:R-:W1:Y:S02]  /*07d0*/  MUFU.RCP R2, R2 ;  /* 0x0000000200027308 */ /* 0x002e640000001000 */
[----:B-1----:R-:W-:-:S06]  /*07e0*/  IADD3 R2, R2, 0xffffffe, RZ ;  /* 0x0ffffffe02027810 */ /* 0x002fcc0007ffe0ff */
[----:B------:R-:W1:Y:S02]  /*07f0*/  F2I.FTZ.U32.TRUNC.NTZ R3, R2 ;  /* 0x0000000200037305 */ /* 0x000e64000021f000 */
[----:B-1----:R-:W-:-:S04]  /*0800*/  IMAD.MOV R2, RZ, RZ, -R3 ;  /* 0x000000ffff027224 */ /* 0x002fc800078e0a03 */
[----:B------:R-:W-:Y:S02]  /*0810*/  IMAD R4, R2, R5, RZ ;  /* 0x0000000502047224 */ /* 0x000fe400078e02ff */
[----:B------:R-:W-:-:S04]  /*0820*/  IMAD.MOV.U32 R2, RZ, RZ, RZ ;  /* 0x000000ffff027224 */ /* 0x000fc800078e00ff */
[----:B------:R-:W-:Y:S01]  /*0830*/  IMAD.HI.U32 R2, R3, R4, R2 ;  /* 0x0000000403027227 */ /* 0x000fe200078e0002 */
[----:B------:R-:W-:-:S03]  /*0840*/  MOV R3, R0 ;  /* 0x0000000000037202 */ /* 0x000fc60000000f00 */
[----:B------:R-:W-:Y:S02]  /*0850*/  IMAD.MOV R0, RZ, RZ, -R6 ;  /* 0x000000ffff007224 */ /* 0x000fe400078e0a06 */
        /* <DEDUP_REMOVED lines=28> */
[----:B------:R-:W-:-:S03]  /*0a20*/  IMAD.MOV R5, RZ, RZ, -R4 ;  /* 0x000000ffff057224 */ /* 0x000fc600078e0a04 */
        /* <DEDUP_REMOVED lines=10> */
[----:B------:R-:W-:-:S04]  /*0ad0*/  IMAD.MOV R2, RZ, RZ, -R0 ;  /* 0x000000ffff027224 */ /* 0x000fc800078e0a00 */
[C---:B------:R-:W-:Y:S01]  /*0ae0*/  IMAD R3, R10.reuse, R2, R4 ;  /* 0x000000020a037224 */ /* 0x040fe200078e0204 */
[----:B------:R-:W-:Y:S01]  /*0af0*/  LEA R2, R10, R0, 0x18 ;  /* 0x000000000a027211 */ /* 0x000fe200078ec0ff */
[----:B------:R-:W-:-:S04]  /*0b00*/  IMAD R0, R12, R5, R9 ;  /* 0x000000050c007224 */ /* 0x000fc800078e0209 */
[----:B------:R-:W-:-:S05]  /*0b10*/  IMAD R2, R3, 0x10000, R2 ;  /* 0x0001000003027824 */ /* 0x000fca00078e0202 */
[----:B------:R1:W-:Y:S01]  /*0b20*/  STL [R1+0x38], R2 ;  /* 0x0000380201007387 */ /* 0x0003e20000100800 */
[----:B------:R-:W-:Y:S05]  /*0b30*/  BRA `(.L_x_531) ;  /* 0x0000046000007947 */ /* 0x000fea0003800000 */
.L_x_530:
[----:B------:R-:W4:Y:S01]  /*0b40*/  LDL R3, [R1+0x3c] ;  /* 0x00003c0001037983 */ /* 0x000f220000100800 */
[----:B-1----:R-:W-:-:S04]  /*0b50*/  IMAD.MOV.U32 R2, RZ, RZ, 0x4 ;  /* 0x00000004ff027424 */ /* 0x002fc800078e00ff */
[----:B----4-:R-:W-:-:S05]  /*0b60*/  IMAD.WIDE R2, R3, R2, c[0x0][0x590] ;  /* 0x0001640003027625 */ /* 0x010fca00078e0202 */
[----:B------:R-:W4:Y:S02]  /*0b70*/  LDG.E R7, [R2.64] ;  /* 0x0000000802077981 */ /* 0x000f24000c1e1900 */
[----:B---34-:R-:W-:-:S05]  /*0b80*/  IMAD R11, R7, R12, RZ ;  /* 0x0000000c070b7224 */ /* 0x018fca00078e02ff */
[-C--:B--2---:R-:W-:Y:S02]  /*0b90*/  IABS R0, R11.reuse ;  /* 0x0000000b00007213 */ /* 0x084fe40000000000 */
[----:B------:R-:W-:-:S03]  /*0ba0*/  IABS R8, R11 ;  /* 0x0000000b00087213 */ /* 0x000fc60000000000 */
[----:B------:R-:W-:-:S04]  /*0bb0*/  IMAD.MOV.U32 R6, RZ, RZ, R0 ;  /* 0x000000ffff067224 */ /* 0x000fc800078e0000 */
        /* <DEDUP_REMOVED lines=8> */
[----:B------:R-:W-:Y:S01]  /*0c40*/  MOV R5, R0 ;  /* 0x0000000000057202 */ /* 0x000fe20000000f00 */
[----:B------:R-:W-:-:S04]  /*0c50*/  IMAD.MOV.U32 R2, RZ, RZ, RZ ;  /* 0x000000ffff027224 */ /* 0x000fc800078e00ff */
[----:B------:R-:W-:-:S04]  /*0c60*/  IMAD.HI.U32 R0, R3, R4, R2 ;  /* 0x0000000403007227 */ /* 0x000fc800078e0002 */
[----:B------:R-:W-:Y:S02]  /*0c70*/  IMAD.MOV R2, RZ, RZ, -R8 ;  /* 0x000000ffff027224 */ /* 0x000fe400078e0a08 */
        /* <DEDUP_REMOVED lines=9> */
[----:B------:R-:W-:-:S04]  /*0d10*/  @P2 IADD3 R0, R0, 0x1, RZ ;  /* 0x0000000100002810 */ /* 0x000fc80007ffe0ff */
[----:B------:R-:W-:-:S05]  /*0d20*/  MOV R4, R0 ;  /* 0x0000000000047202 */ /* 0x000fca0000000f00 */
[----:B------:R-:W-:Y:S01]  /*0d30*/  @!P0 IMAD.MOV R4, RZ, RZ, -R4 ;  /* 0x000000ffff048224 */ /* 0x000fe200078e0a04 */
[----:B------:R-:W-:-:S05]  /*0d40*/  @!P1 LOP3.LUT R4, RZ, R11, RZ, 0x33, !PT ;  /* 0x0000000bff049212 */ /* 0x000fca00078e33ff */
[----:B------:R-:W-:-:S05]  /*0d50*/  IMAD R10, R7, R4, RZ ;  /* 0x00000004070a7224 */ /* 0x000fca00078e02ff */
[----:B------:R-:W-:-:S04]  /*0d60*/  IADD3 R0, -R10, c[0x0][0x538], RZ ;  /* 0x00014e000a007a10 */ /* 0x000fc80007ffe1ff */
[----:B------:R-:W-:-:S04]  /*0d70*/  IMNMX R6, R7, R0, PT ;  /* 0x0000000007067217 */ /* 0x000fc80003800200 */
[----:B------:R-:W-:-:S05]  /*0d80*/  IABS R0, R6 ;  /* 0x0000000600007213 */ /* 0x000fca0000000000 */
[----:B------:R-:W-:-:S04]  /*0d90*/  IMAD.MOV.U32 R5, RZ, RZ, R0 ;  /* 0x000000ffff057224 */ /* 0x000fc800078e0000 */
[----:B------:R-:W1:Y:S08]  /*0da0*/  I2F.RP R2, R5 ;  /* 0x0000000500027306 */ /* 0x000e700000209400 */
[----:B-1----:R-:W1:Y:S02]  /*0db0*/  MUFU.RCP R2, R2 ;  /* 0x0000000200027308 */ /* 0x002e640000001000 */
[----:B-1----:R-:W-:-:S06]  /*0dc0*/  IADD3 R2, R2, 0xffffffe, RZ ;  /* 0x0ffffffe02027810 */ /* 0x002fcc0007ffe0ff */
[----:B------:R1:W2:Y:S02]  /*0dd0*/  F2I.FTZ.U32.TRUNC.NTZ R3, R2 ;  /* 0x0000000200037305 */ /* 0x0002a4000021f000 */
[----:B-1----:R-:W-:Y:S01]  /*0de0*/  IMAD.MOV R2, RZ, RZ, -R4 ;  /* 0x000000ffff027224 */ /* 0x002fe200078e0a04 */
[----:B--2---:R-:W-:-:S03]  /*0df0*/  IADD3 R0, RZ, -R3, RZ ;  /* 0x80000003ff007210 */ /* 0x004fc60007ffe0ff */
[----:B------:R-:W-:Y:S01]  /*0e00*/  IMAD R8, R11, R2, R9 ;  /* 0x000000020b087224 */ /* 0x000fe200078e0209 */
[----:B------:R-:W-:Y:S01]  /*0e10*/  IABS R9, R6 ;  /* 0x0000000600097213 */ /* 0x000fe20000000000 */
[----:B------:R-:W-:-:S03]  /*0e20*/  IMAD.MOV.U32 R2, RZ, RZ, R0 ;  /* 0x000000ffff027224 */ /* 0x000fc600078e0000 */
[----:B------:R-:W-:Y:S01]  /*0e30*/  IABS R0, R8 ;  /* 0x0000000800007213 */ /* 0x000fe20000000000 */
[----:B------:R-:W-:Y:S02]  /*0e40*/  IMAD R7, R2, R5, RZ ;  /* 0x0000000502077224 */ /* 0x000fe400078e02ff */
[----:B------:R-:W-:Y:S02]  /*0e50*/  IMAD.MOV.U32 R2, RZ, RZ, RZ ;  /* 0x000000ffff027224 */ /* 0x000fe400078e00ff */
[----:B------:R-:W-:Y:S01]  /*0e60*/  IMAD.MOV.U32 R4, RZ, RZ, R0 ;  /* 0x000000ffff047224 */ /* 0x000fe200078e0000 */
[----:B------:R-:W-:Y:S01]  /*0e70*/  IADD3 R0, RZ, -R9, RZ ;  /* 0x80000009ff007210 */ /* 0x000fe20007ffe0ff */
[----:B------:R-:W-:-:S04]  /*0e80*/  IMAD.HI.U32 R3, R3, R7, R2 ;  /* 0x0000000703037227 */ /* 0x000fc800078e0002 */
[----:B------:R-:W-:Y:S02]  /*0e90*/  IMAD.MOV.U32 R2, RZ, RZ, R0 ;  /* 0x000000ffff027224 */ /* 0x000fe400078e0000 */
[----:B------:R-:W-:Y:S01]  /*0ea0*/  IMAD.HI.U32 R0, R3, R4, RZ ;  /* 0x0000000403007227 */ /* 0x000fe200078e00ff */
[----:B------:R-:W-:-:S03]  /*0eb0*/  IADD3 R3, R10, 0x1000000, R8 ;  /* 0x010000000a037810 */ /* 0x000fc60007ffe008 */
[----:B------:R-:W-:-:S05]  /*0ec0*/  IMAD R2, R0, R2, R4 ;  /* 0x0000000200027224 */ /* 0x000fca00078e0204 */
[----:B------:R-:W-:-:S13]  /*0ed0*/  ISETP.GT.U32.AND P1, PT, R5, R2, PT ;  /* 0x000000020500720c */ /* 0x000fda0003f24070 */
[----:B------:R-:W-:Y:S01]  /*0ee0*/  @!P1 IMAD.IADD R2, R2, 0x1, -R5 ;  /* 0x0000000102029824 */ /* 0x000fe200078e0a05 */
[----:B------:R-:W-:Y:S02]  /*0ef0*/  @!P1 IADD3 R0, R0, 0x1, RZ ;  /* 0x0000000100009810 */ /* 0x000fe40007ffe0ff */
[----:B------:R-:W-:Y:S02]  /*0f00*/  ISETP.NE.AND P1, PT, R6, RZ, PT ;  /* 0x000000ff0600720c */ /* 0x000fe40003f25270 */
[----:B------:R-:W-:Y:S02]  /*0f10*/  ISETP.GE.U32.AND P2, PT, R2, R5, PT ;  /* 0x000000050200720c */ /* 0x000fe40003f46070 */
[----:B------:R-:W-:-:S04]  /*0f20*/  LOP3.LUT R2, R8, R6, RZ, 0x3c, !PT ;  /* 0x0000000608027212 */ /* 0x000fc800078e3cff */
[----:B------:R-:W-:Y:S01]  /*0f30*/  ISETP.GE.AND P0, PT, R2, RZ, PT ;  /* 0x000000ff0200720c */ /* 0x000fe20003f06270 */
[----:B------:R-:W-:-:S06]  /*0f40*/  IMAD.MOV R2, RZ, RZ, -R6 ;  /* 0x000000ffff027224 */ /* 0x000fcc00078e0a06 */
[----:B------:R-:W-:-:S06]  /*0f50*/  @P2 IADD3 R0, R0, 0x1, RZ ;  /* 0x0000000100002810 */ /* 0x000fcc0007ffe0ff */
[----:B------:R-:W-:Y:S02]  /*0f60*/  @!P0 IADD3 R0, -R0, RZ, RZ ;  /* 0x000000ff00008210 */ /* 0x000fe40007ffe1ff */
[----:B------:R-:W-:-:S05]  /*0f70*/  @!P1 LOP3.LUT R0, RZ, R6, RZ, 0x33, !PT ;  /* 0x00000006ff009212 */ /* 0x000fca00078e33ff */
[----:B------:R-:W-:-:S05]  /*0f80*/  IMAD R2, R0, R2, R3 ;  /* 0x0000000200027224 */ /* 0x000fca00078e0203 */
[----:B------:R1:W-:Y:S02]  /*0f90*/  STL [R1+0x38], R2 ;  /* 0x0000380201007387 */ /* 0x0003e40000100800 */
.L_x_531:
[----:B------:R-:W-:Y:S05]  /*0fa0*/  BSYNC B0 ;  /* 0x0000000000007941 */ /* 0x000fea0003800000 */
.L_x_529:
[----:B------:R-:W-:-:S04]  /*0fb0*/  LOP3.LUT R0, RZ, R0, RZ, 0x33, !PT ;  /* 0x00000000ff007212 */ /* 0x000fc800078e33ff */
[----:B------:R-:W-:-:S05]  /*0fc0*/  IADD3 R0, R0, R12, RZ ;  /* 0x0000000c00007210 */ /* 0x000fca0007ffe0ff */
[----:B------:R2:W-:Y:S01]  /*0fd0*/  STL [R1+0x34], R0 ;  /* 0x0000340001007387 */ /* 0x0005e20000100800 */
[----:B------:R-:W-:Y:S05]  /*0fe0*/  BRA `(.L_x_532) ;  /* 0x0000006000007947 */ /* 0x000fea0003800000 */
.L_x_520:
[----:B------:R-:W-:Y:S01]  /*0ff0*/  MOV R0, UR4 ;  /* 0x0000000400007c02 */ /* 0x000fe20008000f00 */
[----:B------:R-:W-:Y:S04]  /*1000*/  STL [R1+0x34], RZ ;  /* 0x000034ff01007387 */ /* 0x000fe80000100800 */
[----:B------:R-:W-:Y:S04]  /*1010*/  STL [R1+0x38], RZ ;  /* 0x000038ff01007387 */ /* 0x000fe80000100800 */
[----:B------:R1:W-:Y:S02]  /*1020*/  STL [R1+0x30], R0 ;  /* 0x0000300001007387 */ /* 0x0003e40000100800 */
[----:B-1----:R-:W-:-:S05]  /*1030*/  MOV R0, c[0x0][0x53c] ;  /* 0x00014f0000007a02 */ /* 0x002fca0000000f00 */
[----:B------:R1:W-:Y:S02]  /*1040*/  STL [R1+0x3c], R0 ;  /* 0x00003c0001007387 */ /* 0x0003e40000100800 */
.L_x_532:
[----:B------:R-:W3:Y:S04]  /*1050*/  LDL R4, [R1+0x30] ;  /* 0x0000300001047983 */ /* 0x000ee80000100800 */
[----:B------:R-:W3:Y:S04]  /*1060*/  LDL R5, [R1+0x34] ;  /* 0x0000340001057983 */ /* 0x000ee80000100800 */
[----:B------:R-:W3:Y:S04]  /*1070*/  LDL R6, [R1+0x38] ;  /* 0x0000380001067983 */ /* 0x000ee80000100800 */
[----:B------:R-:W3:Y:S01]  /*1080*/  LDL R7, [R1+0x3c] ;  /* 0x00003c0001077983 */ /* 0x000ee20000100800 */
[----:B------:R-:W-:Y:S01]  /*1090*/  ISETP.NE.AND P0, PT, R13, RZ, PT ;  /* 0x000000ff0d00720c */ /* 0x000fe20003f05270 */
[----:B------:R-:W-:-:S12]  /*10a0*/  WARPSYNC 0xffffffff ;  /* 0xffffffff00007948 */ /* 0x000fd80003800000 */
[----:B---3--:R3:W-:Y:S04]  /*10b0*/  @!P0 STS.128 [0xe100], R4 ;  /* 0x00e10004ff008388 */ /* 0x0087e80000000c00 */
[----:B------:R-:W-:Y:S06]  /*10c0*/  BAR.ARV 0x5, 0x100 ;  /* 0x0144000000007b1d */ /* 0x000fec0000002000 */
.L_x_518:
[----:B-12---:R-:W2:Y:S02]  /*10d0*/  LDL R0, [R1+0x3c] ;  /* 0x00003c0001007983 */ /* 0x006ea40000100800 */
[----:B--2---:R-:W-:-:S13]  /*10e0*/  ISETP.GE.AND P0, PT, R0, c[0x0][0x53c], PT ;  /* 0x00014f0000007a0c */ /* 0x004fda0003f06270 */
[----:B------:R-:W-:Y:S05]  /*10f0*/  @P0 EXIT ;  /* 0x000000000000094d */ /* 0x000fea0003800000 */
[----:B------:R-:W1:Y:S02]  /*1100*/  S2R R19, SR_TID.X ;  /* 0x0000000000137919 */ /* 0x000e640000002100 */
[----:B-1----:R-:W-:-:S04]  /*1110*/  SHF.R.S32.HI R12, RZ, 0x1f, R19 ;  /* 0x0000001fff0c7819 */ /* 0x002fc80000011413 */
[CC--:B------:R-:W-:Y:S02]  /*1120*/  LEA.HI R2, R12.reuse, R19.reuse, RZ, 0x4 ;  /* 0x000000130c027211 */ /* 0x0c0fe400078f20ff */
[CC--:B------:R-:W-:Y:S02]  /*1130*/  LEA.HI R15, R12.reuse, R19.reuse, RZ, 0x2 ;  /* 0x000000130c0f7211 */ /* 0x0c0fe400078f10ff */
[----:B------:R-:W-:Y:S02]  /*1140*/  SHF.R.S32.HI R3, RZ, 0x4, R2 ;  /* 0x00000004ff037819 */ /* 0x000fe40000011402 */
[----:B------:R-:W-:Y:S02]  /*1150*/  LEA.HI R14, R12, R19, RZ, 0x3 ;  /* 0x000000130c0e7211 */ /* 0x000fe400078f18ff */
[----:B------:R-:W-:Y:S02]  /*1160*/  LEA.HI R0, R2, R3, RZ, 0x1 ;  /* 0x0000000302007211 */ /* 0x000fe400078f08ff */
[----:B---3--:R-:W-:-:S02]  /*1170*/  SHF.R.S32.HI R6, RZ, 0x2, R15 ;  /* 0x00000002ff067819 */ /* 0x008fc4000001140f */
[----:B------:R-:W-:Y:S02]  /*1180*/  LOP3.LUT R0, R0, 0xfffffffe, RZ, 0xc0, !PT ;  /* 0xfffffffe00007812 */ /* 0x000fe400078ec0ff */
[----:B------:R-:W-:Y:S02]  /*1190*/  SHF.R.S32.HI R18, RZ, 0x3, R14 ;  /* 0x00000003ff127819 */ /* 0x000fe4000001140e */
[----:B------:R-:W-:Y:S01]  /*11a0*/  LOP3.LUT R7, R14, 0xfffffff8, RZ, 0xc0, !PT ;  /* 0xfffffff80e077812 */ /* 0x000fe200078ec0ff */
[----:B------:R-:W-:Y:S01]  /*11b0*/  IMAD.IADD R13, R3, 0x1, -R0 ;  /* 0x00000001030d7824 */ /* 0x000fe200078e0a00 */
[----:B------:R-:W-:Y:S01]  /*11c0*/  LOP3.LUT R0, R2, 0xfffffff0, RZ, 0xc0, !PT ;  /* 0xfffffff002007812 */ /* 0x000fe200078ec0ff */
[----:B------:R-:W-:Y:S01]  /*11d0*/  IMAD.SHL.U32 R4, R18, 0x40, RZ ;  /* 0x0000004012047824 */ /* 0x000fe200078e00ff */
[----:B------:R-:W-:Y:S01]  /*11e0*/  SHF.R.S32.HI R2, RZ, 0x1f, R15 ;  /* 0x0000001fff027819 */ /* 0x000fe2000001140f */
[C---:B------:R-:W-:Y:S01]  /*11f0*/  IMAD.IADD R7, R19.reuse, 0x1, -R7 ;  /* 0x0000000113077824 */ /* 0x040fe200078e0a07 */
[----:B------:R-:W-:Y:S01]  /*1200*/  LEA.HI R11, R12, R19, RZ, 0x5 ;  /* 0x000000130c0b7211 */ /* 0x000fe200078f28ff */
[----:B------:R-:W-:Y:S01]  /*1210*/  IMAD.IADD R0, R19, 0x1, -R0 ;  /* 0x0000000113007824 */ /* 0x000fe200078e0a00 */
[----:B------:R-:W-:Y:S01]  /*1220*/  LEA.HI R2, R2, R6, RZ, 0x3 ;  /* 0x0000000602027211 */ /* 0x000fe200078f18ff */
[C---:B------:R-:W-:Y:S01]  /*1230*/  IMAD.SHL.U32 R8, R7.reuse, 0x8, RZ ;  /* 0x0000000807087824 */ /* 0x040fe200078e00ff */
[----:B------:R-:W-:Y:S01]  /*1240*/  SHF.R.S32.HI R212, RZ, 0x5, R11 ;  /* 0x00000005ffd47819 */ /* 0x000fe2000001140b */
[----:B------:R-:W-:Y:S01]  /*1250*/  IMAD.SHL.U32 R9, R7, 0x40, RZ ;  /* 0x0000004007097824 */ /* 0x000fe200078e00ff */
[----:B------:R-:W-:-:S02]  /*1260*/  SHF.R.S32.HI R5, RZ, 0x1f, R0 ;  /* 0x0000001fff057819 */ /* 0x000fc40000011400 */
[----:B------:R-:W-:Y:S01]  /*1270*/  LOP3.LUT R3, R2, 0xfffffff8, RZ, 0xc0, !PT ;  /* 0xfffffff802037812 */ /* 0x000fe200078ec0ff */
[----:B------:R1:W-:Y:S01]  /*1280*/  STL [R1], R8 ;  /* 0x0000000801007387 */ /* 0x0003e20000100800 */
[----:B------:R-:W-:Y:S02]  /*1290*/  LOP3.LUT R2, R4, 0x1c0, RZ, 0xc0, !PT ;  /* 0x000001c004027812 */ /* 0x000fe400078ec0ff */
[----:B------:R-:W-:Y:S01]  /*12a0*/  LEA.HI R10, R5, R0, RZ, 0x3 ;  /* 0x00000000050a7211 */ /* 0x000fe200078f18ff */
[----:B------:R-:W-:Y:S01]  /*12b0*/  IMAD.IADD R6, R6, 0x1, -R3 ;  /* 0x0000000106067824 */ /* 0x000fe200078e0a03 */
[----:B------:R-:W-:Y:S02]  /*12c0*/  SHF.R.U32.HI R4, RZ, 0x3, R2 ;  /* 0x00000003ff047819 */ /* 0x000fe40000011602 */
[----:B------:R-:W-:Y:S02]  /*12d0*/  LOP3.LUT R3, R2, 0x38, R8, 0xf8, !PT ;  /* 0x0000003802037812 */ /* 0x000fe400078ef808 */
[----:B------:R-:W-:-:S05]  /*12e0*/  LOP3.LUT R2, R10, 0xfffffff8, RZ, 0xc0, !PT ;  /* 0xfffffff80a027812 */ /* 0x000fca00078ec0ff */
[----:B------:R-:W-:Y:S01]  /*12f0*/  IMAD.IADD R5, R0, 0x1, -R2 ;  /* 0x0000000100057824 */ /* 0x000fe200078e0a02 */
[----:B------:R-:W-:Y:S02]  /*1300*/  LOP3.LUT R2, R11, 0xffffffe0, RZ, 0xc0, !PT ;  /* 0xffffffe00b027812 */ /* 0x000fe400078ec0ff */
[----:B------:R-:W-:Y:S02]  /*1310*/  LOP3.LUT R0, R9, 0x1c0, RZ, 0xc0, !PT ;  /* 0x000001c009007812 */ /* 0x000fe400078ec0ff */
[----:B------:R-:W-:Y:S01]  /*1320*/  LEA.HI R9, R12, R19, RZ, 0x6 ;  /* 0x000000130c097211 */ /* 0x000fe200078f30ff */
[----:B------:R-:W-:Y:S01]  /*1330*/  IMAD.IADD R17, R19, 0x1, -R2 ;  /* 0x0000000113117824 */ /* 0x000fe200078e0a02 */
[----:B------:R-:W-:Y:S02]  /*1340*/  SHF.R.U32.HI R2, RZ, 0x3, R0 ;  /* 0x00000003ff027819 */ /* 0x000fe40000011600 */
[----:B------:R-:W-:Y:S02]  /*1350*/  LOP3.LUT P4, RZ, R5, 0x2, RZ, 0xc0, !PT ;  /* 0x0000000205ff7812 */ /* 0x000fe4000788c0ff */
[----:B-1----:R-:W-:-:S02]  /*1360*/  LOP3.LUT R8, R3, R4, RZ, 0x3c, !PT ;  /* 0x0000000403087212 */ /* 0x002fc400078e3cff */
[----:B------:R-:W-:Y:S02]  /*1370*/  SHF.R.S32.HI R3, RZ, 0x1f, R11 ;  /* 0x0000001fff037819 */ /* 0x000fe4000001140b */
[----:B------:R-:W-:Y:S01]  /*1380*/  LOP3.LUT R4, R0, 0x8, R14, 0xf8, !PT ;  /* 0x0000000800047812 */ /* 0x000fe200078ef80e */
[----:B------:R-:W-:Y:S01]  /*1390*/  IMAD.MOV.U32 R14, RZ, RZ, 0x20 ;  /* 0x00000020ff0e7424 */ /* 0x000fe200078e00ff */
[----:B------:R-:W-:Y:S02]  /*13a0*/  LEA.HI R0, R3, R212, RZ, 0x3 ;  /* 0x000000d403007211 */ /* 0x000fe400078f18ff */
[----:B------:R-:W-:Y:S02]  /*13b0*/  SHF.R.S32.HI R3, RZ, 0x1f, R17 ;  /* 0x0000001fff037819 */ /* 0x000fe40000011411 */
[----:B------:R-:W-:Y:S01]  /*13c0*/  LOP3.LUT R12, R4, R2, RZ, 0x3c, !PT ;  /* 0x00000002040c7212 */ /* 0x000fe200078e3cff */
[----:B------:R-:W-:Y:S01]  /*13d0*/  IMAD.SHL.U32 R2, R9, 0x8, RZ ;  /* 0x0000000809027824 */ /* 0x000fe200078e00ff */
[----:B------:R-:W-:-:S02]  /*13e0*/  LOP3.LUT R0, R0, 0xffffff8, RZ, 0xc0, !PT ;  /* 0x0ffffff800007812 */ /* 0x000fc400078ec0ff */
[----:B------:R-:W-:Y:S02]  /*13f0*/  LEA.HI R9, R3, R17, RZ, 0x2 ;  /* 0x0000001103097211 */ /* 0x000fe400078f10ff */
[----:B------:R-:W-:Y:S02]  /*1400*/  LOP3.LUT R3, R6, 0x1, RZ, 0xc0, !PT ;  /* 0x0000000106037812 */ /* 0x000fe400078ec0ff */
[----:B------:R-:W-:Y:S01]  /*1410*/  LOP3.LUT R218, R8, 0x7ffffe00, R2, 0xf8, !PT ;  /* 0x7ffffe0008da7812 */ /* 0x000fe200078ef802 */
[----:B------:R-:W-:Y:S01]  /*1420*/  IMAD.IADD R2, R212, 0x1, -R0 ;  /* 0x00000001d4027824 */ /* 0x000fe200078e0a00 */
[----:B------:R-:W-:Y:S02]  /*1430*/  SHF.R.S32.HI R0, RZ, 0x2, R9 ;  /* 0x00000002ff007819 */ /* 0x000fe40000011409 */
[----:B------:R-:W-:Y:S01]  /*1440*/  ISETP.NE.U32.AND P0, PT, R3, 0x1, PT ;  /* 0x000000010300780c */ /* 0x000fe20003f05070 */
[----:B------:R-:W-:Y:S01]  /*1450*/  IMAD.SHL.U32 R3, R5, 0x40, RZ ;  /* 0x0000004005037824 */ /* 0x000fe200078e00ff */
[----:B------:R-:W-:Y:S01]  /*1460*/  LOP3.LUT R4, R15, 0xfffffffc, RZ, 0xc0, !PT ;  /* 0xfffffffc0f047812 */ /* 0x000fe200078ec0ff */
[----:B------:R-:W-:Y:S01]  /*1470*/  IMAD R16, R2, 0x10, R0 ;  /* 0x0000001002107824 */ /* 0x000fe200078e0200 */
[----:B------:R-:W-:Y:S01]  /*1480*/  LOP3.LUT P3, RZ, R5, 0x4, RZ, 0xc0, !PT ;  /* 0x0000000405ff7812 */ /* 0x000fe2000786c0ff */
[----:B------:R-:W-:Y:S01]  /*1490*/  IMAD.SHL.U32 R2, R13, 0x8, RZ ;  /* 0x000000080d027824 */ /* 0x000fe200078e00ff */
[----:B------:R-:W-:Y:S01]  /*14a0*/  LOP3.LUT R0, R3, 0x1c0, RZ, 0xc0, !PT ;  /* 0x000001c003007812 */ /* 0x000fe200078ec0ff */
[----:B------:R-:W-:Y:S01]  /*14b0*/  IMAD.IADD R3, R19, 0x1, -R4 ;  /* 0x0000000113037824 */ /* 0x000fe200078e0a04 */
[C---:B------:R-:W-:Y:S01]  /*14c0*/  R2P PR, R6.reuse, 0x6 ;  /* 0x0000000606007804 */ /* 0x040fe20000000000 */
[----:B------:R-:W-:Y:S01]  /*14d0*/  IMAD.SHL.U32 R4, R6, 0x40, RZ ;  /* 0x0000004006047824 */ /* 0x000fe200078e00ff */
[----:B------:R-:W-:Y:S01]  /*14e0*/  LOP3.LUT R5, R0, 0x8, R2, 0xf8, !PT ;  /* 0x0000000800057812 */ /* 0x000fe200078ef802 */
[----:B------:R-:W-:Y:S01]  /*14f0*/  IMAD.SHL.U32 R6, R10, 0x40, RZ ;  /* 0x000000400a067824 */ /* 0x000fe200078e00ff */
[----:B------:R-:W-:Y:S01]  /*1500*/  SHF.R.U32.HI R2, RZ, 0x3, R0 ;  /* 0x00000003ff027819 */ /* 0x000fe20000011600 */
[----:B------:R-:W-:Y:S01]  /*1510*/  STL [R1+0x68], R16 ;  /* 0x0000681001007387 */ /* 0x000fe20000100800 */
[----:B------:R-:W-:Y:S01]  /*1520*/  LEA.HI R0, R3, R3, RZ, 0x1 ;  /* 0x0000000303007211 */ /* 0x000fe200078f08ff */
[----:B------:R-:W-:Y:S01]  /*1530*/  IMAD.SHL.U32 R218, R218, 0x2, RZ ;  /* 0x00000002dada7824 */ /* 0x000fe200078e00ff */
[----:B------:R-:W-:Y:S01]  /*1540*/  LOP3.LUT R8, R5, R2, RZ, 0x3c, !PT ;  /* 0x0000000205087212 */ /* 0x000fe200078e3cff */
[----:B------:R-:W-:Y:S01]  /*1550*/  IMAD.MOV.U32 R5, RZ, RZ, 0x10 ;  /* 0x00000010ff057424 */ /* 0x000fe200078e00ff */
[----:B------:R-:W-:-:S02]  /*1560*/  LOP3.LUT R0, R0, 0x1ffffffe, RZ, 0xc0, !PT ;  /* 0x1ffffffe00007812 */ /* 0x000fc400078ec0ff */
[----:B------:R-:W-:Y:S01]  /*1570*/  LOP3.LUT R2, R4, 0x1c0, RZ, 0xc0, !PT ;  /* 0x000001c004027812 */ /* 0x000fe200078ec0ff */
[----:B------:R-:W-:Y:S01]  /*1580*/  IMAD R4, R212, 0x200, R3 ;  /* 0x00000200d4047824 */ /* 0x000fe200078e0203 */
[----:B------:R-:W-:Y:S01]  /*1590*/  SEL R5, R5, 0xfffffff0, !P4 ;  /* 0xfffffff005057807 */ /* 0x000fe20006000000 */
[----:B------:R-:W-:Y:S01]  /*15a0*/  IMAD.IADD R11, R3, 0x1, -R0 ;  /* 0x00000001030b7824 */ /* 0x000fe200078e0a00 */
[----:B------:R-:W-:Y:S01]  /*15b0*/  SEL R3, R14, 0xffffffe0, !P3 ;  /* 0xffffffe00e037807 */ /* 0x000fe20005800000 */
[----:B------:R-:W-:Y:S01]  /*15c0*/  IMAD R0, R13, 0x200, R12 ;  /* 0x000002000d007824 */ /* 0x000fe200078e020c */
[----:B------:R-:W-:Y:S02]  /*15d0*/  LEA.HI R2, R2, R2, RZ, 0x1d ;  /* 0x0000000202027211 */ /* 0x000fe400078fe8ff */
[----:B------:R-:W-:Y:S01]  /*15e0*/  LOP3.LUT P6, RZ, R7, 0x2, RZ, 0xc0, !PT ;  /* 0x0000000207ff7812 */ /* 0x000fe200078cc0ff */
[----:B------:R-:W-:Y:S01]  /*15f0*/  IMAD.IADD R5, R5, 0x1, R3 ;  /* 0x0000000105057824 */ /* 0x000fe200078e0203 */
[----:B------:R-:W-:Y:S01]  /*1600*/  LOP3.LUT R3, R9, 0x7ffffffc, RZ, 0xc0, !PT ;  /* 0x7ffffffc09037812 */ /* 0x000fe200078ec0ff */
[----:B------:R-:W-:Y:S01]  /*1610*/  IMAD.U32 R10, R4, 0x2, R2 ;  /* 0x00000002040a7824 */ /* 0x000fe200078e0002 */
[----:B------:R-:W-:Y:S01]  /*1620*/  LOP3.LUT R4, R8, 0x7ffffe00, R6, 0xf8, !PT ;  /* 0x7ffffe0008047812 */ /* 0x000fe200078ef806 */
[----:B------:R-:W-:Y:S01]  /*1630*/  IMAD R6, R7, 0x20, R18 ;  /* 0x0000002007067824 */ /* 0x000fe200078e0212 */
[----:B------:R-:W-:Y:S01]  /*1640*/  LEA R193, R0, 0x8100, 0x1 ;  /* 0x0000810000c17811 */ /* 0x000fe200078e08ff */
[----:B------:R-:W-:Y:S01]  /*1650*/  IMAD.IADD R3, R17, 0x1, -R3 ;  /* 0x0000000111037824 */ /* 0x000fe200078e0a03 */
[----:B------:R-:W-:Y:S01]  /*1660*/  LOP3.LUT P5, RZ, R7, 0x4, RZ, 0xc0, !PT ;  /* 0x0000000407ff7812 */ /* 0x000fe200078ac0ff */
[----:B------:R-:W-:Y:S01]  /*1670*/  IMAD.MOV.U32 R8, RZ, RZ, 0x40 ;  /* 0x00000040ff087424 */ /* 0x000fe200078e00ff */
[----:B------:R-:W-:Y:S01]  /*1680*/  SEL R7, R14, 0xffffffe0, !P1 ;  /* 0xffffffe00e077807 */ /* 0x000fe20004800000 */
[----:B------:R-:W-:Y:S01]  /*1690*/  IMAD.SHL.U32 R9, R3, 0x2, RZ ;  /* 0x0000000203097824 */ /* 0x000fe200078e00ff */
[----:B------:R-:W-:Y:S01]  /*16a0*/  LEA R10, R10, 0x80, 0x1 ;  /* 0x000000800a0a7811 */ /* 0x000fe200078e08ff */
[----:B------:R-:W-:Y:S01]  /*16b0*/  IMAD R0, R11, 0x8, R16 ;  /* 0x000000080b007824 */ /* 0x000fe200078e0210 */
[----:B------:R1:W-:Y:S01]  /*16c0*/  STL [R1+0x60], R6 ;  /* 0x0000600601007387 */ /* 0x0003e20000100800 */
[----:B------:R-:W-:-:S02]  /*16d0*/  IADD3 R199, R193, 0x20, RZ ;  /* 0x00000020c1c77810 */ /* 0x000fc40007ffe0ff */
[----:B------:R-:W-:Y:S01]  /*16e0*/  SEL R2, R8, 0xffffffc0, !P5 ;  /* 0xffffffc008027807 */ /* 0x000fe20006800000 */
[----:B------:R2:W-:Y:S01]  /*16f0*/  STL [R1+0x14], R9 ;  /* 0x0000140901007387 */ /* 0x0005e20000100800 */
[C---:B------:R-:W-:Y:S01]  /*1700*/  @P6 IADD3 R199, R193.reuse, -0x20, RZ ;  /* 0xffffffe0c1c76810 */ /* 0x040fe20007ffe0ff */
[----:B------:R-:W-:Y:S01]  /*1710*/  IMAD.IADD R12, R10, 0x1, R7 ;  /* 0x000000010a0c7824 */ /* 0x000fe200078e0207 */
[----:B------:R-:W-:Y:S01]  /*1720*/  LEA R192, R4, 0x100, 0x1 ;  /* 0x0000010004c07811 */ /* 0x000fe200078e08ff */
[----:B------:R3:W-:Y:S01]  /*1730*/  STL [R1+0x24], R0 ;  /* 0x0000240001007387 */ /* 0x0007e20000100800 */
[----:B------:R-:W-:Y:S01]  /*1740*/  IMAD.IADD R197, R193, 0x1, R2 ;  /* 0x00000001c1c57824 */ /* 0x000fe200078e0202 */
[----:B------:R-:W-:Y:S01]  /*1750*/  SEL R3, R14, 0xffffffe0, !P4 ;  /* 0xffffffe00e037807 */ /* 0x000fe20006000000 */
[----:B------:R-:W-:Y:S01]  /*1760*/  IMAD.IADD R194, R2, 0x1, R199 ;  /* 0x0000000102c27824 */ /* 0x000fe200078e02c7 */
[----:B------:R-:W-:Y:S01]  /*1770*/  STL [R1+0x40], R10 ;  /* 0x0000400a01007387 */ /* 0x000fe20000100800 */
[--C-:B------:R-:W-:Y:S01]  /*1780*/  IMAD R212, R212, 0x800, R192.reuse ;  /* 0x00000800d4d47824 */ /* 0x100fe200078e02c0 */
[----:B------:R-:W-:Y:S01]  /*1790*/  IADD3 R210, R199, 0x800, RZ ;  /* 0x00000800c7d27810 */ /* 0x000fe20007ffe0ff */
[----:B------:R-:W-:Y:S01]  /*17a0*/  IMAD R211, R5, 0x2, R192 ;  /* 0x0000000205d37824 */ /* 0x000fe200078e02c0 */
[----:B------:R-:W-:Y:S01]  /*17b0*/  IADD3 R209, R199, 0x1000, RZ ;  /* 0x00001000c7d17810 */ /* 0x000fe20007ffe0ff */
[----:B------:R-:W-:Y:S01]  /*17c0*/  IMAD.IADD R213, R3, 0x1, R212 ;  /* 0x0000000103d57824 */ /* 0x000fe200078e02d4 */
[C---:B------:R-:W-:Y:S01]  /*17d0*/  IADD3 R208, R199.reuse, 0x1800, RZ ;  /* 0x00001800c7d07810 */ /* 0x040fe20007ffe0ff */
[----:B------:R-:W-:Y:S01]  /*17e0*/  IMAD.IADD R196, R192, 0x1, R3 ;  /* 0x00000001c0c47824 */ /* 0x000fe200078e0203 */
[----:B------:R-:W-:-:S02]  /*17f0*/  IADD3 R207, R199, 0x2000, RZ ;  /* 0x00002000c7cf7810 */ /* 0x000fc40007ffe0ff */
[C---:B------:R-:W-:Y:S02]  /*1800*/  IADD3 R206, R199.reuse, 0x2800, RZ ;  /* 0x00002800c7ce7810 */ /* 0x040fe40007ffe0ff */
[C---:B------:R-:W-:Y:S02]  /*1810*/  IADD3 R205, R199.reuse, 0x3000, RZ ;  /* 0x00003000c7cd7810 */ /* 0x040fe40007ffe0ff */
[----:B-1----:R-:W-:Y:S02]  /*1820*/  SEL R6, R8, 0xffffffc0, !P2 ;  /* 0xffffffc008067807 */ /* 0x002fe40005000000 */
[----:B------:R-:W-:Y:S02]  /*1830*/  IADD3 R204, R199, 0x3800, RZ ;  /* 0x00003800c7cc7810 */ /* 0x000fe40007ffe0ff */
[----:B--2---:R-:W-:Y:S01]  /*1840*/  IADD3 R9, R10, -0x10, RZ ;  /* 0xfffffff00a097810 */ /* 0x004fe20007ffe0ff */
[----:B------:R-:W-:Y:S01]  /*1850*/  IMAD.IADD R2, R12, 0x1, R6 ;  /* 0x000000010c027824 */ /* 0x000fe200078e0206 */
[----:B------:R-:W-:-:S02]  /*1860*/  @P0 IADD3 R9, R10, 0x10, RZ ;  /* 0x000000100a090810 */ /* 0x000fc40007ffe0ff */
[----:B---3--:R-:W-:Y:S01]  /*1870*/  SEL R0, R8, 0xffffffc0, !P3 ;  /* 0xffffffc008007807 */ /* 0x008fe20005800000 */
[----:B------:R-:W-:Y:S01]  /*1880*/  IMAD.IADD R8, R10, 0x1, R6 ;  /* 0x000000010a087824 */ /* 0x000fe200078e0206 */
[C---:B------:R-:W-:Y:S01]  /*1890*/  IADD3 R203, R199.reuse, 0x4000, RZ ;  /* 0x00004000c7cb7810 */ /* 0x040fe20007ffe0ff */
[----:B------:R-:W-:Y:S01]  /*18a0*/  IMAD.IADD R4, R6, 0x1, R9 ;  /* 0x0000000106047824 */ /* 0x000fe200078e0209 */
[C---:B------:R-:W-:Y:S01]  /*18b0*/  IADD3 R202, R199.reuse, 0x4800, RZ ;  /* 0x00004800c7ca7810 */ /* 0x040fe20007ffe0ff */
[----:B------:R-:W-:Y:S01]  /*18c0*/  IMAD.IADD R195, R192, 0x1, R0 ;  /* 0x00000001c0c37824 */ /* 0x000fe200078e0200 */
[----:B------:R-:W-:Y:S01]  /*18d0*/  STL [R1+0x5c], R8 ;  /* 0x00005c0801007387 */ /* 0x000fe20000100800 */
[C---:B------:R-:W-:Y:S01]  /*18e0*/  IADD3 R201, R199.reuse, 0x5000, RZ ;  /* 0x00005000c7c97810 */ /* 0x040fe20007ffe0ff */
[C---:B------:R-:W-:Y:S01]  /*18f0*/  IMAD.IADD R215, R0.reuse, 0x1, R212 ;  /* 0x0000000100d77824 */ /* 0x040fe200078e02d4 */
[----:B------:R-:W-:Y:S01]  /*1900*/  IADD3 R200, R199, 0x5800, RZ ;  /* 0x00005800c7c87810 */ /* 0x000fe20007ffe0ff */
[----:B------:R-:W-:Y:S01]  /*1910*/  STL [R1+0x4c], R12 ;  /* 0x00004c0c01007387 */ /* 0x000fe20000100800 */
[C---:B------:R-:W-:Y:S01]  /*1920*/  IADD3 R198, R0.reuse, R192, R3 ;  /* 0x000000c000c67210 */ /* 0x040fe20007ffe003 */
[----:B------:R-:W-:-:S02]  /*1930*/  IMAD.IADD R214, R0, 0x1, R213 ;  /* 0x0000000100d67824 */ /* 0x000fc400078e02d5 */
[----:B------:R1:W-:Y:S04]  /*1940*/  STL [R1+0x58], R2 ;  /* 0x0000580201007387 */ /* 0x0003e80000100800 */
[----:B------:R-:W-:Y:S04]  /*1950*/  STL [R1+0x44], R9 ;  /* 0x0000440901007387 */ /* 0x000fe80000100800 */
[----:B------:R-:W-:Y:S01]  /*1960*/  STL [R1+0x54], R4 ;  /* 0x0000540401007387 */ /* 0x000fe20000100800 */
[----:B-1----:R-:W-:-:S05]  /*1970*/  IMAD.IADD R2, R7, 0x1, R9 ;  /* 0x0000000107027824 */ /* 0x002fca00078e0209 */
[----:B------:R1:W-:Y:S02]  /*1980*/  STL [R1+0x48], R2 ;  /* 0x0000480201007387 */ /* 0x0003e40000100800 */
[----:B-1----:R-:W-:-:S05]  /*1990*/  IMAD.IADD R2, R2, 0x1, R6 ;  /* 0x0000000102027824 */ /* 0x002fca00078e0206 */
[----:B------:R1:W-:Y:S02]  /*19a0*/  STL [R1+0x50], R2 ;  /* 0x0000500201007387 */ /* 0x0003e40000100800 */
.L_x_649:
[----:B------:R-:W2:Y:S01]  /*19b0*/  LDL R15, [R1+0x3c] ;  /* 0x00003c00010f7983 */ /* 0x000ea20000100800 */
[----:B------:R-:W-:-:S03]  /*19c0*/  ISETP.NE.U32.AND P0, PT, RZ, c[0x0][0x360], PT ;  /* 0x0000d800ff007a0c */ /* 0x000fc60003f05070 */
[----:B------:R-:W3:Y:S01]  /*19d0*/  LDL R16, [R1+0x38] ;  /* 0x0000380001107983 */ /* 0x000ee20000100800 */
[----:B------:R-:W-:Y:S01]  /*19e0*/  ISETP.NE.AND.EX P0, PT, RZ, c[0x0][0x364], PT, P0 ;  /* 0x0000d900ff007a0c */ /* 0x000fe20003f05300 */
[----:B------:R-:W-:Y:S01]  /*19f0*/  IMAD.MOV.U32 R14, RZ, RZ, 0x4 ;  /* 0x00000004ff0e7424 */ /* 0x000fe200078e00ff */
[----:B------:R-:W-:Y:S02]  /*1a00*/  ISETP.NE.U32.AND P1, PT, RZ, c[0x0][0x370], PT ;  /* 0x0000dc00ff007a0c */ /* 0x000fe40003f25070 */
[----:B------:R-:W-:Y:S02]  /*1a10*/  ISETP.NE.U32.AND P5, PT, RZ, c[0x0][0x348], PT ;  /* 0x0000d200ff007a0c */ /* 0x000fe40003fa5070 */
[----:B------:R-:W-:Y:S02]  /*1a20*/  ISETP.NE.AND.EX P1, PT, RZ, c[0x0][0x374], PT, P1 ;  /* 0x0000dd00ff007a0c */ /* 0x000fe40003f25310 */
[----:B------:R-:W-:Y:S02]  /*1a30*/  ISETP.NE.U32.AND P4, PT, RZ, c[0x0][0x350], PT ;  /* 0x0000d400ff007a0c */ /* 0x000fe40003f85070 */
[----:B------:R-:W-:-:S02]  /*1a40*/  ISETP.NE.AND.EX P5, PT, RZ, c[0x0][0x34c], PT, P5 ;  /* 0x0000d300ff007a0c */ /* 0x000fc40003fa5350 */
[----:B------:R-:W-:Y:S01]  /*1a50*/  ISETP.NE.AND.EX P4, PT, RZ, c[0x0][0x354], PT, P4 ;  /* 0x0000d500ff007a0c */ /* 0x000fe20003f85340 */
[----:B------:R-:W-:Y:S01]  /*1a60*/  CS2R R4, SRZ ;  /* 0x0000000000047805 */ /* 0x000fe2000001ff00 */
[----:B------:R-:W-:Y:S02]  /*1a70*/  IMAD.MOV.U32 R12, RZ, RZ, RZ ;  /* 0x000000ffff0c7224 */ /* 0x000fe400078e00ff */
[----:B--2---:R-:W-:-:S05]  /*1a80*/  @P0 IMAD.WIDE R8, R15, R14, c[0x0][0x360] ;  /* 0x0000d8000f080625 */ /* 0x004fca00078e020e */
[----:B------:R-:W2:Y:S01]  /*1a90*/  @P0 LDG.E R0, [R8.64] ;  /* 0x0000000808000981 */ /* 0x000ea2000c1e1900 */
[----:B------:R-:W-:-:S04]  /*1aa0*/  @P1 IMAD.WIDE R10, R15, R14, c[0x0][0x370] ;  /* 0x0000dc000f0a1625 */ /* 0x000fc800078e020e */
[CC--:B------:R-:W-:Y:S01]  /*1ab0*/  IMAD.WIDE R6, R15.reuse, R14.reuse, c[0x0][0x348] ;  /* 0x0000d2000f067625 */ /* 0x0c0fe200078e020e */
[----:B------:R4:W5:Y:S03]  /*1ac0*/  @P1 LDG.E R4, [R10.64] ;  /* 0x000000080a041981 */ /* 0x000966000c1e1900 */
[----:B-1----:R-:W-:Y:S01]  /*1ad0*/  IMAD.WIDE R2, R15, R14, c[0x0][0x350] ;  /* 0x0000d4000f027625 */ /* 0x002fe200078e020e */
[----:B------:R4:W5:Y:S04]  /*1ae0*/  @P5 LDG.E R12, [R6.64] ;  /* 0x00000008060c5981 */ /* 0x000968000c1e1900 */
[----:B------:R4:W5:Y:S01]  /*1af0*/  @P4 LDG.E R5, [R2.64] ;  /* 0x0000000802054981 */ /* 0x000962000c1e1900 */
[----:B---3--:R-:W-:-:S05]  /*1b00*/  LOP3.LUT R17, R16, 0xffff, RZ, 0xc0, !PT ;  /* 0x0000ffff10117812 */ /* 0x008fca00078ec0ff */
[----:B------:R4:W-:Y:S01]  /*1b10*/  STL [R1+0x28], R17 ;  /* 0x0000281101007387 */ /* 0x0009e20000100800 */
[----:B------:R-:W-:Y:S03]  /*1b20*/  YIELD ;  /* 0x0000000000007946 */ /* 0x000fe60003800000 */
[----:B--2---:R4:W-:Y:S01]  /*1b30*/  @P0 STL [R1+0x10], R0 ;  /* 0x0000100001000387 */ /* 0x0049e20000100800 */
[----:B------:R-:W-:Y:S05]  /*1b40*/  @P0 BRA `(.L_x_533) ;  /* 0x0000007000000947 */ /* 0x000fea0003800000 */
[----:B----4-:R-:W-:-:S05]  /*1b50*/  MOV R0, c[0x0][0x168] ;  /* 0x00005a0000007a02 */ /* 0x010fca0000000f00 */
[----:B------:R1:W-:Y:S01]  /*1b60*/  STL [R1+0x10], R0 ;  /* 0x0000100001007387 */ /* 0x0003e20000100800 */
[----:B------:R-:W-:Y:S05]  /*1b70*/  @!P5 BRA `(.L_x_533) ;  /* 0x000000400000d947 */ /* 0x000fea0003800000 */
[----:B------:R-:W2:Y:S04]  /*1b80*/  LDG.E R8, [R6.64] ;  /* 0x0000000806087981 */ /* 0x000ea8000c1e1900 */
[----:B-1----:R-:W2:Y:S02]  /*1b90*/  LDG.E R0, [R6.64+0x4] ;  /* 0x0000040806007981 */ /* 0x002ea4000c1e1900 */
[----:B--2---:R-:W-:-:S05]  /*1ba0*/  IADD3 R0, -R8, R0, RZ ;  /* 0x0000000008007210 */ /* 0x004fca0007ffe1ff */
[----:B------:R1:W-:Y:S02]  /*1bb0*/  STL [R1+0x10], R0 ;  /* 0x0000100001007387 */ /* 0x0003e40000100800 */
.L_x_533:
[----:B------:R-:W-:-:S04]  /*1bc0*/  ISETP.NE.U32.AND P0, PT, RZ, c[0x0][0x368], PT ;  /* 0x0000da00ff007a0c */ /* 0x000fc80003f05070 */
[----:B------:R-:W-:-:S13]  /*1bd0*/  ISETP.NE.AND.EX P0, PT, RZ, c[0x0][0x36c], PT, P0 ;  /* 0x0000db00ff007a0c */ /* 0x000fda0003f05300 */
[----:B------:R-:W-:Y:S05]  /*1be0*/  @!P0 BRA `(.L_x_534) ;  /* 0x0000003000008947 */ /* 0x000fea0003800000 */
[----:B----4-:R-:W-:-:S05]  /*1bf0*/  IMAD.WIDE R2, R15, R14, c[0x0][0x368] ;  /* 0x0000da000f027625 */ /* 0x010fca00078e020e */
[----:B-1----:R1:W5:Y:S01]  /*1c00*/  LDG.E R0, [R2.64] ;  /* 0x0000000802007981 */ /* 0x002362000c1e1900 */
[----:B------:R-:W-:Y:S05]  /*1c10*/  BRA `(.L_x_535) ;  /* 0x0000005000007947 */ /* 0x000fea0003800000 */
.L_x_534:
[----:B-1--4-:R-:W-:Y:S01]  /*1c20*/  MOV R0, c[0x0][0x1d0] ;  /* 0x0000740000007a02 */ /* 0x012fe20000000f00 */
[----:B------:R-:W-:Y:S05]  /*1c30*/  @!P4 BRA `(.L_x_535) ;  /* 0x000000300000c947 */ /* 0x000fea0003800000 */
[----:B------:R-:W2:Y:S04]  /*1c40*/  LDG.E R6, [R2.64] ;  /* 0x0000000802067981 */ /* 0x000ea8000c1e1900 */
[----:B------:R-:W2:Y:S02]  /*1c50*/  LDG.E R0, [R2.64+0x4] ;  /* 0x0000040802007981 */ /* 0x000ea4000c1e1900 */
[----:B--2---:R-:W-:Y:S02]  /*1c60*/  IADD3 R0, -R6, R0, RZ ;  /* 0x0000000006007210 */ /* 0x004fe40007ffe1ff */
.L_x_535:
[----:B-1----:R-:W2:Y:S04]  /*1c70*/  LDL R2, [R1+0x10] ;  /* 0x0000100001027983 */ /* 0x002ea80000100800 */
[----:B------:R-:W3:Y:S01]  /*1c80*/  LDL.LU R3, [R1+0x34] ;  /* 0x0000340001037983 */ /* 0x000ee20000300800 */
[----:B-----5:R-:W-:Y:S01]  /*1c90*/  IMAD.IADD R132, R0, 0x1, -R4 ;  /* 0x0000000100847824 */ /* 0x020fe200078e0a04 */
[----:B------:R-:W-:-:S02]  /*1ca0*/  MOV R243, c[0x0][0x32c] ;  /* 0x0000cb0000f37a02 */ /* 0x000fc40000000f00 */
[----:B------:R-:W-:Y:S02]  /*1cb0*/  IADD3 R13, R5, R4, RZ ;  /* 0x00000004050d7210 */ /* 0x000fe40007ffe0ff */
[----:B------:R-:W-:Y:S01]  /*1cc0*/  ISETP.GE.AND P1, PT, R243, 0x1, PT ;  /* 0x00000001f300780c */ /* 0x000fe20003f26270 */
[----:B--2---:R-:W-:Y:S02]  /*1cd0*/  IMAD.MOV.U32 R123, RZ, RZ, R2 ;  /* 0x000000ffff7b7224 */ /* 0x004fe400078e0002 */
[----:B------:R-:W-:Y:S01]  /*1ce0*/  IMAD.MOV.U32 R2, RZ, RZ, c[0x0][0x2c4] ;  /* 0x0000b100ff027624 */ /* 0x000fe200078e00ff */
[----:B---3--:R-:W-:-:S04]  /*1cf0*/  SHF.L.U32 R244, R3, 0x7, RZ ;  /* 0x0000000703f47819 */ /* 0x008fc800000006ff */
[----:B------:R-:W-:Y:S01]  /*1d00*/  ISETP.NE.AND P2, PT, R2, 0x1, PT ;  /* 0x000000010200780c */ /* 0x000fe20003f45270 */
[----:B------:R1:W-:Y:S01]  /*1d10*/  STL [R1+0x20], R244 ;  /* 0x000020f401007387 */ /* 0x0003e20000100800 */
[----:B------:R-:W-:-:S03]  /*1d20*/  IADD3 R2, R244, 0x7f, RZ ;  /* 0x0000007ff4027810 */ /* 0x000fc60007ffe0ff */
[----:B------:R1:W-:Y:S02]  /*1d30*/  STL [R1+0x18], R132 ;  /* 0x0000188401007387 */ /* 0x0003e40000100800 */
[----:B------:R-:W-:-:S06]  /*1d40*/  IMAD.MOV.U32 R0, RZ, RZ, R2 ;  /* 0x000000ffff007224 */ /* 0x000fcc00078e0002 */
[----:B------:R-:W-:Y:S01]  /*1d50*/  @P2 IMAD.HI.U32 R3, R2, c[0x0][0x2c8], RZ ;  /* 0x0000b20002032a27 */ /* 0x000fe200078e00ff */
[----:B------:R-:W-:-:S04]  /*1d60*/  IADD3 R2, R132, 0x1, -R123 ;  /* 0x0000000184027810 */ /* 0x000fc80007ffe87b */
[----:B------:R-:W-:-:S05]  /*1d70*/  @P2 SHF.R.U32.HI R0, RZ, c[0x0][0x2cc], R3 ;  /* 0x0000b300ff002a19 */ /* 0x000fca0000011603 */
[----:B------:R-:W-:-:S05]  /*1d80*/  IMAD.IADD R0, R2, 0x1, R0 ;  /* 0x0000000102007824 */ /* 0x000fca00078e0200 */
[----:B------:R-:W-:Y:S01]  /*1d90*/  IADD3 R3, R0, c[0x0][0x328], RZ ;  /* 0x0000ca0000037a10 */ /* 0x000fe20007ffe0ff */
[----:B------:R-:W-:Y:S05]  /*1da0*/  @!P1 BRA `(.L_x_536) ;  /* 0x0000010000009947 */ /* 0x000fea0003800000 */
[C---:B------:R-:W-:Y:S01]  /*1db0*/  ISETP.GT.AND P0, PT, R0.reuse, RZ, PT ;  /* 0x000000ff0000720c */ /* 0x040fe20003f04270 */
[----:B------:R-:W-:Y:S01]  /*1dc0*/  BSSY B0, `(.L_x_537) ;  /* 0x000000c000007945 */ /* 0x000fe20003800000 */
[----:B------:R-:W-:-:S11]  /*1dd0*/  IADD3 R2, R0, -0x1, RZ ;  /* 0xffffffff00027810 */ /* 0x000fd60007ffe0ff */
[----:B------:R-:W-:Y:S05]  /*1de0*/  @P0 BRA `(.L_x_538) ;  /* 0x0000006000000947 */ /* 0x000fea0003800000 */
[----:B------:R-:W-:Y:S01]  /*1df0*/  ISETP.NE.AND P0, PT, R243, 0x1, PT ;  /* 0x00000001f300780c */ /* 0x000fe20003f05270 */
[----:B------:R-:W-:-:S12]  /*1e00*/  IMAD.MOV R0, RZ, RZ, -R0 ;  /* 0x000000ffff007224 */ /* 0x000fd800078e0a00 */
[----:B------:R-:W-:-:S05]  /*1e10*/  @P0 IMAD.HI.U32 R2, R0, c[0x0][0x330], RZ ;  /* 0x0000cc0000020a27 */ /* 0x000fca00078e00ff */
[----:B------:R-:W-:-:S04]  /*1e20*/  @P0 SHF.R.U32.HI R0, RZ, c[0x0][0x334], R2 ;  /* 0x0000cd00ff000a19 */ /* 0x000fc80000011602 */
[----:B------:R-:W-:Y:S01]  /*1e30*/  LOP3.LUT R2, RZ, R0, RZ, 0x33, !PT ;  /* 0x00000000ff027212 */ /* 0x000fe200078e33ff */
[----:B------:R-:W-:Y:S05]  /*1e40*/  BRA `(.L_x_539) ;  /* 0x0000003000007947 */ /* 0x000fea0003800000 */
.L_x_538:
[----:B------:R-:W-:-:S13]  /*1e50*/  ISETP.NE.AND P0, PT, R243, 0x1, PT ;  /* 0x00000001f300780c */ /* 0x000fda0003f05270 */
[----:B------:R-:W-:-:S05]  /*1e60*/  @P0 IMAD.HI.U32 R0, R2, c[0x0][0x330], RZ ;  /* 0x0000cc0002000a27 */ /* 0x000fca00078e00ff */
[----:B------:R-:W-:Y:S02]  /*1e70*/  @P0 SHF.R.U32.HI R2, RZ, c[0x0][0x334], R0 ;  /* 0x0000cd00ff020a19 */ /* 0x000fe40000011600 */
.L_x_539:
[----:B------:R-:W-:Y:S05]  /*1e80*/  BSYNC B0 ;  /* 0x0000000000007941 */ /* 0x000fea0003800000 */
.L_x_537:
[----:B------:R-:W-:-:S05]  /*1e90*/  IMAD R2, R2, R243, c[0x0][0x32c] ;  /* 0x0000cb0002027624 */ /* 0x000fca00078e02f3 */
[----:B------:R-:W-:-:S04]  /*1ea0*/  IMNMX R3, R3, R2, PT ;  /* 0x0000000203037217 */ /* 0x000fc80003800200 */
.L_x_536:
[----:B------:R-:W-:Y:S01]  /*1eb0*/  IADD3 R3, R3, 0x5f, RZ ;  /* 0x0000005f03037810 */ /* 0x000fe20007ffe0ff */
[----:B------:R-:W-:Y:S01]  /*1ec0*/  @P2 IMAD.HI.U32 R4, R244, c[0x0][0x2c8], RZ ;  /* 0x0000b200f4042a27 */ /* 0x000fe200078e00ff */
[----:B------:R-:W-:-:S03]  /*1ed0*/  IADD3 R2, R132, 0x5f, RZ ;  /* 0x0000005f84027810 */ /* 0x000fc60007ffe0ff */
[----:B------:R-:W-:-:S04]  /*1ee0*/  IMAD.HI R5, R3, 0x2aaaaaab, RZ ;  /* 0x2aaaaaab03057827 */ /* 0x000fc800078e02ff */
[----:B------:R-:W-:Y:S01]  /*1ef0*/  IMAD.HI R2, R2, 0x2aaaaaab, RZ ;  /* 0x2aaaaaab02027827 */ /* 0x000fe200078e02ff */
[----:B------:R-:W-:-:S03]  /*1f00*/  SHF.R.U32.HI R7, RZ, 0x1f, R5 ;  /* 0x0000001fff077819 */ /* 0x000fc60000011605 */
[----:B------:R-:W-:Y:S01]  /*1f10*/  IMAD.MOV.U32 R0, RZ, RZ, R244 ;  /* 0x000000ffff007224 */ /* 0x000fe200078e00f4 */
[----:B------:R-:W-:Y:S01]  /*1f20*/  @P2 SHF.R.U32.HI R0, RZ, c[0x0][0x2cc], R4 ;  /* 0x0000b300ff002a19 */ /* 0x000fe20000011604 */
[----:B------:R-:W-:Y:S01]  /*1f30*/  IMAD.IADD R242, R132, 0x1, -R123 ;  /* 0x0000000184f27824 */ /* 0x000fe200078e0a7b */
[----:B------:R-:W-:Y:S02]  /*1f40*/  SHF.R.U32.HI R3, RZ, 0x1f, R2 ;  /* 0x0000001fff037819 */ /* 0x000fe40000011602 */
[----:B------:R-:W-:Y:S01]  /*1f50*/  LEA.HI.SX32 R7, R5, R7, 0x1c ;  /* 0x0000000705077211 */ /* 0x000fe200078fe2ff */
[----:B------:R-:W-:Y:S01]  /*1f60*/  IMAD.IADD R0, R242, 0x1, R0 ;  /* 0x00000001f2007824 */ /* 0x000fe200078e0200 */
[----:B------:R-:W-:-:S04]  /*1f70*/  LEA.HI.SX32 R3, R2, R3, 0x1c ;  /* 0x0000000302037211 */ /* 0x000fc800078fe2ff */
[----:B------:R-:W-:Y:S02]  /*1f80*/  IADD3 R2, R0, -c[0x0][0x324], RZ ;  /* 0x8000c90000027a10 */ /* 0x000fe40007ffe0ff */
[----:B------:R-:W-:Y:S01]  /*1f90*/  IMNMX R7, R3, R7, PT ;  /* 0x0000000703077217 */ /* 0x000fe20003800200 */
[----:B------:R-:W-:Y:S05]  /*1fa0*/  @!P1 BRA `(.L_x_540) ;  /* 0x000000f000009947 */ /* 0x000fea0003800000 */
[----:B------:R-:W-:Y:S01]  /*1fb0*/  ISETP.GT.AND P0, PT, R0, -0x1, PT ;  /* 0xffffffff0000780c */ /* 0x000fe20003f04270 */
[----:B------:R-:W-:-:S12]  /*1fc0*/  BSSY B0, `(.L_x_541) ;  /* 0x000000b000007945 */ /* 0x000fd80003800000 */
[----:B------:R-:W-:Y:S05]  /*1fd0*/  @P0 BRA `(.L_x_542) ;  /* 0x0000006000000947 */ /* 0x000fea0003800000 */
[----:B------:R-:W-:Y:S02]  /*1fe0*/  ISETP.NE.AND P0, PT, R243, 0x1, PT ;  /* 0x00000001f300780c */ /* 0x000fe40003f05270 */
[----:B------:R-:W-:-:S11]  /*1ff0*/  LOP3.LUT R0, RZ, R0, RZ, 0x33, !PT ;  /* 0x00000000ff007212 */ /* 0x000fd600078e33ff */
[----:B------:R-:W-:-:S05]  /*2000*/  @P0 IMAD.HI.U32 R3, R0, c[0x0][0x330], RZ ;  /* 0x0000cc0000030a27 */ /* 0x000fca00078e00ff */
[----:B------:R-:W-:-:S04]  /*2010*/  @P0 SHF.R.U32.HI R0, RZ, c[0x0][0x334], R3 ;  /* 0x0000cd00ff000a19 */ /* 0x000fc80000011603 */
[----:B------:R-:W-:Y:S01]  /*2020*/  LOP3.LUT R0, RZ, R0, RZ, 0x33, !PT ;  /* 0x00000000ff007212 */ /* 0x000fe200078e33ff */
[----:B------:R-:W-:Y:S05]  /*2030*/  BRA `(.L_x_543) ;  /* 0x0000003000007947 */ /* 0x000fea0003800000 */
.L_x_542:
[----:B------:R-:W-:-:S13]  /*2040*/  ISETP.NE.AND P0, PT, R243, 0x1, PT ;  /* 0x00000001f300780c */ /* 0x000fda0003f05270 */
[----:B------:R-:W-:-:S05]  /*2050*/  @P0 IMAD.HI.U32 R3, R0, c[0x0][0x330], RZ ;  /* 0x0000cc0000030a27 */ /* 0x000fca00078e00ff */
[----:B------:R-:W-:Y:S02]  /*2060*/  @P0 SHF.R.U32.HI R0, RZ, c[0x0][0x334], R3 ;  /* 0x0000cd00ff000a19 */ /* 0x000fe40000011603 */
.L_x_543:
[----:B------:R-:W-:Y:S05]  /*2070*/  BSYNC B0 ;  /* 0x0000000000007941 */ /* 0x000fea0003800000 */
.L_x_541:
[----:B------:R-:W-:-:S05]  /*2080*/  IMAD R0, R0, c[0x0][0x32c], RZ ;  /* 0x0000cb0000007a24 */ /* 0x000fca00078e02ff */
[----:B------:R-:W-:-:S05]  /*2090*/  IMNMX R2, R2, R0, !PT ;  /* 0x0000000002027217 */ /* 0x000fca0007800200 */
.L_x_540:
[----:B------:R-:W-:Y:S01]  /*20a0*/  IMAD.HI R2, R2, 0x2aaaaaab, RZ ;  /* 0x2aaaaaab02027827 */ /* 0x000fe200078e02ff */
[----:B------:R-:W-:Y:S01]  /*20b0*/  LOP3.LUT R3, R16, 0xff000000, RZ, 0xc0, !PT ;  /* 0xff00000010037812 */ /* 0x000fe200078ec0ff */
[----:B------:R-:W-:Y:S03]  /*20c0*/  BSSY B0, `(.L_x_544) ;  /* 0x000002d000007945 */ /* 0x000fe60003800000 */
[----:B------:R-:W-:Y:S02]  /*20d0*/  SHF.R.U32.HI R0, RZ, 0x1f, R2 ;  /* 0x0000001fff007819 */ /* 0x000fe40000011602 */
[----:B------:R-:W-:Y:S02]  /*20e0*/  SHF.R.U32.HI R3, RZ, 0x8, R3 ;  /* 0x00000008ff037819 */ /* 0x000fe40000011603 */
[----:B------:R-:W-:Y:S02]  /*20f0*/  LEA.HI.SX32 R2, R2, R0, 0x1c ;  /* 0x0000000002027211 */ /* 0x000fe400078fe2ff */
[----:B------:R-:W-:-:S02]  /*2100*/  LOP3.LUT R0, R16, 0xff0000, RZ, 0xc0, !PT ;  /* 0x00ff000010007812 */ /* 0x000fc400078ec0ff */
[----:B------:R-:W-:Y:S01]  /*2110*/  IMNMX R6, RZ, R2, !PT ;  /* 0x00000002ff067217 */ /* 0x000fe20007800200 */
[----:B------:R-:W-:Y:S01]  /*2120*/  IMAD.MOV.U32 R2, RZ, RZ, RZ ;  /* 0x000000ffff027224 */ /* 0x000fe200078e00ff */
[----:B------:R-:W-:Y:S02]  /*2130*/  LEA.HI R0, R0, R3, RZ, 0x10 ;  /* 0x0000000300007211 */ /* 0x000fe400078f80ff */
[----:B------:R-:W-:Y:S02]  /*2140*/  ISETP.GT.AND P0, PT, R7, R6, PT ;  /* 0x000000060700720c */ /* 0x000fe40003f04270 */
[----:B------:R-:W-:Y:S02]  /*2150*/  LOP3.LUT R16, R0, 0xff, RZ, 0xc0, !PT ;  /* 0x000000ff00107812 */ /* 0x000fe400078ec0ff */
[----:B------:R-:W-:-:S03]  /*2160*/  SHF.R.U32.HI R5, RZ, 0x10, R0 ;  /* 0x00000010ff057819 */ /* 0x000fc60000011600 */
[----:B------:R2:W-:Y:S04]  /*2170*/  STL [R1+0x34], R16 ;  /* 0x0000341001007387 */ /* 0x0005e80000100800 */
[----:B------:R2:W-:Y:S02]  /*2180*/  STL [R1+0x2c], R5 ;  /* 0x00002c0501007387 */ /* 0x0005e40000100800 */
[----:B------:R-:W-:Y:S05]  /*2190*/  @!P0 BRA `(.L_x_545) ;  /* 0x000001f000008947 */ /* 0x000fea0003800000 */
[----:B------:R-:W-:-:S04]  /*21a0*/  ISETP.NE.AND P0, PT, R5, RZ, PT ;  /* 0x000000ff0500720c */ /* 0x000fc80003f05270 */
[----:B------:R-:W-:-:S04]  /*21b0*/  SEL R0, R5, c[0x0][0x338], P0 ;  /* 0x0000ce0005007a07 */ /* 0x000fc80000000000 */
[----:B------:R-:W-:Y:S02]  /*21c0*/  IABS R3, R0 ;  /* 0x0000000000037213 */ /* 0x000fe40000000000 */
[----:B------:R-:W-:Y:S02]  /*21d0*/  IADD3 R4, R0, -0x1, R7 ;  /* 0xffffffff00047810 */ /* 0x000fe40007ffe007 */
[----:B------:R-:W3:Y:S03]  /*21e0*/  I2F.RP R2, R3 ;  /* 0x0000000300027306 */ /* 0x000ee60000209400 */
[----:B------:R-:W-:Y:S02]  /*21f0*/  IMAD.IADD R8, R4, 0x1, -R6 ;  /* 0x0000000104087824 */ /* 0x000fe400078e0a06 */
[----:B------:R-:W-:-:S03]  /*2200*/  IMAD.MOV.U32 R4, RZ, RZ, RZ ;  /* 0x000000ffff047224 */ /* 0x000fc600078e00ff */
[----:B------:R-:W-:Y:S01]  /*2210*/  IABS R11, R8 ;  /* 0x00000008000b7213 */ /* 0x000fe20000000000 */
[----:B---3--:R-:W3:Y:S02]  /*2220*/  MUFU.RCP R2, R2 ;  /* 0x0000000200027308 */ /* 0x008ee40000001000 */
[----:B---3--:R-:W-:-:S06]  /*2230*/  IADD3 R2, R2, 0xffffffe, RZ ;  /* 0x0ffffffe02027810 */ /* 0x008fcc0007ffe0ff */
[----:B--2---:R-:W2:Y:S02]  /*2240*/  F2I.FTZ.U32.TRUNC.NTZ R5, R2 ;  /* 0x0000000200057305 */ /* 0x004ea4000021f000 */
[----:B--2---:R-:W-:-:S04]  /*2250*/  IMAD.MOV R2, RZ, RZ, -R5 ;  /* 0x000000ffff027224 */ /* 0x004fc800078e0a05 */
        /* <DEDUP_REMOVED lines=19> */
.L_x_545:
[----:B------:R-:W-:Y:S05]  /*2390*/  BSYNC B0 ;  /* 0x0000000000007941 */ /* 0x000fea0003800000 */
.L_x_544:
[----:B------:R-:W-:Y:S01]  /*23a0*/  IMAD R219, R16, R2, R6 ;  /* 0x0000000210db7224 */ /* 0x000fe200078e0206 */
[----:B------:R-:W-:Y:S01]  /*23b0*/  PRMT R0, RZ, 0x7610, R0 ;  /* 0x00007610ff007816 */ /* 0x000fe20000000000 */
[----:B------:R-:W-:Y:S01]  /*23c0*/  CS2R R20, SRZ ;  /* 0x0000000000147805 */ /* 0x000fe2000001ff00 */
[----:B------:R-:W-:Y:S01]  /*23d0*/  CS2R R48, SRZ ;  /* 0x0000000000307805 */ /* 0x000fe2000001ff00 */
[----:B------:R-:W-:Y:S01]  /*23e0*/  IMAD.IADD R2, R219, 0x1, R2 ;  /* 0x00000001db027824 */ /* 0x000fe200078e0202 */
[----:B------:R-:W-:Y:S01]  /*23f0*/  CS2R R46, SRZ ;  /* 0x00000000002e7805 */ /* 0x000fe2000001ff00 */
        /* <DEDUP_REMOVED lines=33> */
[----:B------:R-:W3:Y:S01]  /*2610*/  S2R R3, SR_TID.X ;  /* 0x0000000000037919 */ /* 0x000ee20000002100 */
[----:B------:R-:W-:-:S03]  /*2620*/  ISETP.NE.U32.AND P3, PT, RZ, c[0x0][0x340], PT ;  /* 0x0000d000ff007a0c */ /* 0x000fc60003f65070 */
[----:B--2---:R-:W2:Y:S01]  /*2630*/  LDL.64 R4, [R1] ;  /* 0x0000000001047983 */ /* 0x004ea20000100a00 */
[----:B------:R-:W-:-:S03]  /*2640*/  ISETP.NE.AND.EX P3, PT, RZ, c[0x0][0x344], PT, P3 ;  /* 0x0000d100ff007a0c */ /* 0x000fc60003f65330 */
[----:B------:R4:W2:Y:S01]  /*2650*/  LDL.64 R134, [R1] ;  /* 0x0000000001867983 */ /* 0x0008a20000100a00 */
[----:B---3--:R-:W-:-:S04]  /*2660*/  SHF.R.S32.HI R16, RZ, 0x1f, R3 ;  /* 0x0000001fff107819 */ /* 0x008fc80000011403 */
[----:B------:R-:W-:-:S05]  /*2670*/  LEA.HI R16, R16, R3, RZ, 0x3 ;  /* 0x0000000310107211 */ /* 0x000fca00078f18ff */
[----:B------:R-:W-:Y:S01]  /*2680*/  @P3 IMAD.WIDE R2, R15, R14, c[0x0][0x340] ;  /* 0x0000d0000f023625 */ /* 0x000fe200078e020e */
[----:B------:R-:W-:-:S04]  /*2690*/  SHF.R.S32.HI R16, RZ, 0x3, R16 ;  /* 0x00000003ff107819 */ /* 0x000fc80000011410 */
[----:B------:R3:W5:Y:S01]  /*26a0*/  @P3 LDG.E R9, [R2.64] ;  /* 0x0000000802093981 */ /* 0x000762000c1e1900 */
[----:B------:R-:W-:Y:S01]  /*26b0*/  SHF.R.S32.HI R8, RZ, 0x1f, R15 ;  /* 0x0000001fff087819 */ /* 0x000fe2000001140f */
[----:B------:R-:W-:Y:S01]  /*26c0*/  WARPSYNC 0xffffffff ;  /* 0xffffffff00007948 */ /* 0x000fe20003800000 */
[----:B------:R-:W-:Y:S02]  /*26d0*/  IADD3 R0, P0, R16, R13, RZ ;  /* 0x0000000d10007210 */ /* 0x000fe40007f1e0ff */
[----:B------:R-:W-:Y:S02]  /*26e0*/  SHF.R.S32.HI R10, RZ, 0x1f, R12 ;  /* 0x0000001fff0a7819 */ /* 0x000fe4000001140c */
[----:B------:R-:W-:Y:S02]  /*26f0*/  IADD3 R122, R216, -0x1, RZ ;  /* 0xffffffffd87a7810 */ /* 0x000fe40007ffe0ff */
[----:B---3--:R-:W-:-:S04]  /*2700*/  SHF.R.S32.HI R2, RZ, 0x1f, R13 ;  /* 0x0000001fff027819 */ /* 0x008fc8000001140d */
[----:B------:R-:W-:-:S05]  /*2710*/  LEA.HI.X.SX32 R2, R16, R2, 0x1, P0 ;  /* 0x0000000210027211 */ /* 0x000fca00000f0eff */
[C---:B------:R-:W-:Y:S02]  /*2720*/  IMAD R6, R2.reuse, c[0x0][0x1e0], RZ ;  /* 0x0000780002067a24 */ /* 0x040fe400078e02ff */
[----:B------:R-:W-:Y:S02]  /*2730*/  IMAD R7, R2, c[0x0][0x208], RZ ;  /* 0x0000820002077a24 */ /* 0x000fe400078e02ff */
[----:B------:R-:W-:Y:S01]  /*2740*/  IMAD R6, R0, c[0x0][0x1e4], R6 ;  /* 0x0000790000067a24 */ /* 0x000fe200078e0206 */
[----:B--2---:R-:W-:-:S04]  /*2750*/  MOV R134, R4 ;  /* 0x0000000400867202 */ /* 0x004fc80000000f00 */
[----:B------:R-:W-:Y:S02]  /*2760*/  SHF.R.S32.HI R135, RZ, 0x1f, R134 ;  /* 0x0000001fff877819 */ /* 0x000fe40000011486 */
[----:B------:R-:W-:-:S03]  /*2770*/  IADD3 R14, R134, 0x40, RZ ;  /* 0x00000040860e7810 */ /* 0x000fc60007ffe0ff */
[C-C-:B------:R-:W-:Y:S01]  /*2780*/  IMAD.WIDE.U32 R2, R0.reuse, c[0x0][0x1e0], R134.reuse ;  /* 0x0000780000027a25 */ /* 0x140fe200078e0086 */
[----:B------:R4:W-:Y:S03]  /*2790*/  STL [R1+0x4], R135 ;  /* 0x0000048701007387 */ /* 0x0009e60000100800 */
[----:B------:R-:W-:-:S04]  /*27a0*/  IMAD.WIDE.U32 R4, R0, c[0x0][0x208], R134 ;  /* 0x0000820000047a25 */ /* 0x000fc800078e0086 */
[----:B------:R-:W-:Y:S02]  /*27b0*/  IMAD R0, R0, c[0x0][0x20c], R7 ;  /* 0x0000830000007a24 */ /* 0x000fe400078e0207 */
[----:B------:R-:W-:Y:S02]  /*27c0*/  IMAD.IADD R7, R3, 0x1, R6 ;  /* 0x0000000103077824 */ /* 0x000fe400078e0206 */
[----:B------:R-:W-:Y:S01]  /*27d0*/  IMAD.MOV.U32 R6, RZ, RZ, R2 ;  /* 0x000000ffff067224 */ /* 0x000fe200078e0002 */
[----:B------:R-:W-:-:S03]  /*27e0*/  IADD3 R5, R5, R0, RZ ;  /* 0x0000000005057210 */ /* 0x000fc60007ffe0ff */
[C---:B------:R-:W-:Y:S01]  /*27f0*/  IMAD.WIDE.U32 R6, R17.reuse, c[0x0][0x1e8], R6 ;  /* 0x00007a0011067a25 */ /* 0x040fe200078e0006 */
[----:B-----5:R-:W-:Y:S02]  /*2800*/  @P3 SHF.R.S32.HI R3, RZ, 0x1f, R9 ;  /* 0x0000001fff033819 */ /* 0x020fe40000011409 */
[----:B------:R-:W-:Y:S01]  /*2810*/  @!P3 MOV R3, R8 ;  /* 0x000000080003b202 */ /* 0x000fe20000000f00 */
[----:B------:R-:W-:Y:S01]  /*2820*/  IMAD.WIDE.U32 R4, R17, c[0x0][0x210], R4 ;  /* 0x0000840011047a25 */ /* 0x000fe200078e0004 */
[----:B------:R-:W-:Y:S02]  /*2830*/  @P3 MOV R2, R9 ;  /* 0x0000000900023202 */ /* 0x000fe40000000f00 */
[----:B------:R-:W-:Y:S01]  /*2840*/  SEL R0, R3, RZ, !P4 ;  /* 0x000000ff03007207 */ /* 0x000fe20006000000 */
[----:B------:R-:W-:Y:S01]  /*2850*/  @!P3 IMAD.MOV.U32 R2, RZ, RZ, R15 ;  /* 0x000000ffff02b224 */ /* 0x000fe200078e000f */
[----:B------:R-:W-:Y:S01]  /*2860*/  SEL R8, R8, RZ, !P5 ;  /* 0x000000ff08087207 */ /* 0x000fe20006800000 */
[----:B------:R-:W-:-:S02]  /*2870*/  IMAD R7, R17, c[0x0][0x1ec], R7 ;  /* 0x00007b0011077a24 */ /* 0x000fc400078e0207 */
[----:B------:R-:W-:Y:S01]  /*2880*/  IMAD R5, R17, c[0x0][0x214], R5 ;  /* 0x0000850011057a24 */ /* 0x000fe200078e0205 */
[----:B------:R-:W-:Y:S01]  /*2890*/  SEL R2, R2, RZ, !P4 ;  /* 0x000000ff02027207 */ /* 0x000fe20006000000 */
[C---:B------:R-:W-:Y:S02]  /*28a0*/  IMAD R3, R0.reuse, c[0x0][0x1f0], RZ ;  /* 0x00007c0000037a24 */ /* 0x040fe400078e02ff */
[----:B------:R-:W-:Y:S02]  /*28b0*/  IMAD R0, R0, c[0x0][0x218], RZ ;  /* 0x0000860000007a24 */ /* 0x000fe400078e02ff */
[----:B------:R-:W-:Y:S02]  /*28c0*/  IMAD R9, R10, c[0x0][0x178], RZ ;  /* 0x00005e000a097a24 */ /* 0x000fe400078e02ff */
[----:B------:R-:W-:-:S04]  /*28d0*/  IMAD.WIDE.U32 R222, R2, c[0x0][0x1f0], R6 ;  /* 0x00007c0002de7a25 */ /* 0x000fc800078e0006 */
[C---:B------:R-:W-:Y:S01]  /*28e0*/  IMAD.WIDE.U32 R220, R2.reuse, c[0x0][0x218], R4 ;  /* 0x0000860002dc7a25 */ /* 0x040fe200078e0004 */
[----:B------:R-:W-:Y:S02]  /*28f0*/  SEL R5, R15, RZ, !P5 ;  /* 0x000000ff0f057207 */ /* 0x000fe40006800000 */
[----:B------:R-:W-:Y:S01]  /*2900*/  SHF.R.S32.HI R15, RZ, 0x1f, R14 ;  /* 0x0000001fff0f7819 */ /* 0x000fe2000001140e */
[C---:B------:R-:W-:Y:S02]  /*2910*/  IMAD R6, R2.reuse, c[0x0][0x1f4], R3 ;  /* 0x00007d0002067a24 */ /* 0x040fe400078e0203 */
[----:B------:R-:W-:Y:S02]  /*2920*/  IMAD R4, R2, c[0x0][0x21c], R0 ;  /* 0x0000870002047a24 */ /* 0x000fe400078e0200 */
[C---:B------:R-:W-:Y:S01]  /*2930*/  IMAD R0, R12.reuse, c[0x0][0x17c], R9 ;  /* 0x00005f000c007a24 */ /* 0x040fe200078e0209 */
[----:B------:R-:W-:Y:S01]  /*2940*/  IADD3 R226, R223, R6, RZ ;  /* 0x00000006dfe27210 */ /* 0x000fe20007ffe0ff */
[----:B------:R-:W-:Y:S01]  /*2950*/  IMAD.WIDE.U32 R2, R12, c[0x0][0x178], RZ ;  /* 0x00005e000c027a25 */ /* 0x000fe200078e00ff */
[----:B------:R-:W-:-:S03]  /*2960*/  IADD3 R225, R221, R4, RZ ;  /* 0x00000004dde17210 */ /* 0x000fc60007ffe0ff */
[----:B------:R-:W-:-:S04]  /*2970*/  IMAD.IADD R0, R3, 0x1, R0 ;  /* 0x0000000103007824 */ /* 0x000fc800078e0200 */
[----:B----4-:R-:W2:Y:S01]  /*2980*/  LDL R11, [R1+0x60] ;  /* 0x00006000010b7983 */ /* 0x010ea20000100800 */
[----:B------:R-:W-:Y:S01]  /*2990*/  MOV R3, R0 ;  /* 0x0000000000037202 */ /* 0x000fe20000000f00 */
[----:B------:R-:W-:Y:S01]  /*29a0*/  IMAD R6, R8, c[0x0][0x1c0], RZ ;  /* 0x0000700008067a24 */ /* 0x000fe200078e02ff */
[----:B------:R-:W-:Y:S01]  /*29b0*/  ISETP.GE.AND P6, PT, R134, c[0x0][0x198], PT ;  /* 0x0000660086007a0c */ /* 0x000fe20003fc6270 */
[----:B------:R-:W-:Y:S01]  /*29c0*/  IMAD R13, R123, c[0x0][0x2c4], RZ ;  /* 0x0000b1007b0d7a24 */ /* 0x000fe200078e02ff */
[----:B------:R-:W-:Y:S01]  /*29d0*/  ISETP.GE.AND P3, PT, R14, c[0x0][0x198], PT ;  /* 0x000066000e007a0c */ /* 0x000fe20003f66270 */
[C---:B------:R-:W-:Y:S01]  /*29e0*/  IMAD.WIDE.U32 R2, R17.reuse, c[0x0][0x1b8], R2 ;  /* 0x00006e0011027a25 */ /* 0x040fe200078e0002 */
[----:B------:R-:W-:Y:S01]  /*29f0*/  MOV R120, R222 ;  /* 0x000000de00787202 */ /* 0x000fe20000000f00 */
[----:B------:R-:W-:Y:S01]  /*2a00*/  ULDC.64 UR4, c[0x0][0x208] ;  /* 0x0000820000047ab9 */ /* 0x000fe20000000a00 */
[----:B------:R-:W-:Y:S01]  /*2a10*/  MOV R121, R226 ;  /* 0x000000e200797202 */ /* 0x000fe20000000f00 */
[----:B------:R-:W-:Y:S01]  /*2a20*/  IMAD R3, R17, c[0x0][0x1bc], R3 ;  /* 0x00006f0011037a24 */ /* 0x000fe200078e0203 */
[----:B------:R-:W-:Y:S01]  /*2a30*/  USHF.L.U32 UR7, UR4, 0x6, URZ ;  /* 0x0000000604077899 */ /* 0x000fe2000800063f */
[C---:B------:R-:W-:Y:S01]  /*2a40*/  IMAD R8, R5.reuse, c[0x0][0x1c4], R6 ;  /* 0x0000710005087a24 */ /* 0x040fe200078e0206 */
[----:B------:R-:W-:Y:S01]  /*2a50*/  UMOV UR6, 0x6 ;  /* 0x0000000600067882 */ /* 0x000fe20000000000 */
[----:B------:R-:W-:Y:S01]  /*2a60*/  IMAD.WIDE.U32 R2, R5, c[0x0][0x1c0], R2 ;  /* 0x0000700005027a25 */ /* 0x000fe200078e0002 */
[----:B------:R-:W-:Y:S01]  /*2a70*/  USHF.L.U64.HI UR5, UR4, UR6, UR5 ;  /* 0x0000000604057299 */ /* 0x000fe20008010205 */
[----:B------:R-:W-:Y:S03]  /*2a80*/  BSSY B0, `(.L_x_547) ;  /* 0x00001a7000007945 */ /* 0x000fe60003800000 */
[----:B------:R-:W-:Y:S01]  /*2a90*/  IADD3 R3, R3, R8, RZ ;  /* 0x0000000803037210 */ /* 0x000fe20007ffe0ff */
[----:B------:R-:W-:Y:S01]  /*2aa0*/  BAR.SYNC.DEFER_BLOCKING 0x0 ;  /* 0x0000000000007b1d */ /* 0x000fe20000010000 */
[----:B--2---:R-:W-:-:S04]  /*2ab0*/  IADD3 R4, R11, R244, RZ ;  /* 0x000000f40b047210 */ /* 0x004fc80007ffe0ff */
[----:B------:R-:W-:Y:S01]  /*2ac0*/  MOV R0, R4 ;  /* 0x0000000400007202 */ /* 0x000fe20000000f00 */
[----:B------:R-:W-:-:S05]  /*2ad0*/  @P2 IMAD.HI.U32 R7, R4, c[0x0][0x2c8], RZ ;  /* 0x0000b20004072a27 */ /* 0x000fca00078e00ff */
[----:B------:R-:W-:-:S04]  /*2ae0*/  @P2 SHF.R.U32.HI R0, RZ, c[0x0][0x2cc], R7 ;  /* 0x0000b300ff002a19 */ /* 0x000fc80000011607 */
[C---:B------:R-:W-:Y:S01]  /*2af0*/  IADD3 R6, -R0.reuse, RZ, RZ ;  /* 0x000000ff00067210 */ /* 0x040fe20007ffe1ff */
[----:B------:R-:W-:Y:S01]  /*2b00*/  IMAD.WIDE.U32 R2, R0, c[0x0][0x1b0], R2 ;  /* 0x00006c0000027a25 */ /* 0x000fe200078e0002 */
[----:B------:R-:W-:-:S03]  /*2b10*/  SHF.R.S32.HI R7, RZ, 0x1f, R0 ;  /* 0x0000001fff077819 */ /* 0x000fc60000011400 */
[----:B------:R-:W-:Y:S02]  /*2b20*/  IMAD R4, R6, c[0x0][0x2c4], R4 ;  /* 0x0000b10006047a24 */ /* 0x000fe400078e0204 */
[----:B------:R-:W-:-:S04]  /*2b30*/  IMAD R5, R7, c[0x0][0x1b0], RZ ;  /* 0x00006c0007057a24 */ /* 0x000fc800078e02ff */
[----:B------:R-:W-:Y:S01]  /*2b40*/  IMAD R6, R0, c[0x0][0x1b4], R5 ;  /* 0x00006d0000067a24 */ /* 0x000fe200078e0205 */
[----:B------:R-:W-:-:S04]  /*2b50*/  SHF.R.S32.HI R5, RZ, 0x1f, R4 ;  /* 0x0000001fff057819 */ /* 0x000fc80000011404 */
[----:B------:R-:W-:Y:S01]  /*2b60*/  IADD3 R3, R3, R6, RZ ;  /* 0x0000000603037210 */ /* 0x000fe20007ffe0ff */
[----:B------:R-:W-:-:S04]  /*2b70*/  IMAD R0, R5, c[0x0][0x1a8], RZ ;  /* 0x00006a0005007a24 */ /* 0x000fc800078e02ff */
[C---:B------:R-:W-:Y:S02]  /*2b80*/  IMAD R0, R4.reuse, c[0x0][0x1ac], R0 ;  /* 0x00006b0004007a24 */ /* 0x040fe400078e0200 */
[----:B------:R-:W-:Y:S01]  /*2b90*/  IMAD.WIDE.U32 R4, R4, c[0x0][0x1a8], R2 ;  /* 0x00006a0004047a25 */ /* 0x000fe200078e0002 */
[----:B------:R-:W-:-:S04]  /*2ba0*/  IADD3 R3, R16, R244, RZ ;  /* 0x000000f410037210 */ /* 0x000fc80007ffe0ff */
[----:B------:R-:W-:Y:S02]  /*2bb0*/  IADD3 R0, R5, R0, RZ ;  /* 0x0000000005007210 */ /* 0x000fe40007ffe0ff */
[C---:B------:R-:W-:Y:S02]  /*2bc0*/  LEA R2, P0, R4.reuse, c[0x0][0x160], 0x1 ;  /* 0x0000580004027a11 */ /* 0x040fe400078008ff */
[C---:B------:R-:W-:Y:S02]  /*2bd0*/  ISETP.GE.AND P5, PT, R3.reuse, R13, PT ;  /* 0x0000000d0300720c */ /* 0x040fe40003fa6270 */
[----:B------:R-:W-:Y:S01]  /*2be0*/  LEA.HI.X R0, R4, c[0x0][0x164], R0, 0x1, P0 ;  /* 0x0000590004007a11 */ /* 0x000fe200000f0c00 */
[----:B------:R-:W-:Y:S01]  /*2bf0*/  SHFL.IDX PT, R8, R2, 0x1, 0x181f ;  /* 0x00381f0002087f89 */ /* 0x000fe200000e0000 */
[----:B------:R-:W-:-:S03]  /*2c00*/  IADD3 R7, R3, 0x20, RZ ;  /* 0x0000002003077810 */ /* 0x000fc60007ffe0ff */
[----:B------:R-:W2:Y:S01]  /*2c10*/  SHFL.IDX PT, R4, R2, RZ, 0x181f ;  /* 0x00181fff02047589 */ /* 0x000ea200000e0000 */
[----:B------:R-:W-:-:S03]  /*2c20*/  ISETP.GE.AND P0, PT, R7, R13, PT ;  /* 0x0000000d0700720c */ /* 0x000fc60003f06270 */
[----:B------:R-:W3:Y:S04]  /*2c30*/  SHFL.IDX PT, R5, R0, RZ, 0x181f ;  /* 0x00181fff00057589 */ /* 0x000ee800000e0000 */
[----:B------:R-:W4:Y:S04]  /*2c40*/  SHFL.IDX PT, R9, R0, 0x1, 0x181f ;  /* 0x00381f0000097f89 */ /* 0x000f2800000e0000 */
[----:B------:R-:W5:Y:S04]  /*2c50*/  SHFL.IDX PT, R11, R2, 0x2, 0x181f ;  /* 0x00581f00020b7f89 */ /* 0x000f6800000e0000 */
[----:B------:R-:W1:Y:S04]  /*2c60*/  SHFL.IDX PT, R12, R0, 0x2, 0x181f ;  /* 0x00581f00000c7f89 */ /* 0x000e6800000e0000 */
[----:B------:R5:W1:Y:S01]  /*2c70*/  SHFL.IDX PT, R10, R2, 0x3, 0x181f ;  /* 0x00781f00020a7f89 */ /* 0x000a6200000e0000 */
[----:B--2---:R-:W-:-:S04]  /*2c80*/  @!P5 LEA R6, P4, R134, R4, 0x1 ;  /* 0x000000048606d211 */ /* 0x004fc800078808ff */
[----:B---3--:R-:W-:Y:S02]  /*2c90*/  @!P5 LEA.HI.X R7, R134, R5, R135, 0x1, P4 ;  /* 0x000000058607d211 */ /* 0x008fe400020f0c87 */
[----:B------:R-:W-:-:S03]  /*2ca0*/  @!P5 LEA R4, P4, R14, R4, 0x1 ;  /* 0x000000040e04d211 */ /* 0x000fc600078808ff */
[----:B------:R2:W-:Y:S01]  /*2cb0*/  @!P5 LDGSTS.E.BYPASS.LTC128B.128 [R218+0x100], [R6.64], !P6 ;  /* 0x0010000006dadfae */ /* 0x0005e2000f101d48 */
[----:B------:R-:W-:-:S05]  /*2cc0*/  @!P5 LEA.HI.X R5, R14, R5, R15, 0x1, P4 ;  /* 0x000000050e05d211 */ /* 0x000fca00020f0c0f */
[----:B------:R3:W-:Y:S01]  /*2cd0*/  @!P5 LDGSTS.E.BYPASS.LTC128B.128 [R218+0x4100], [R4.64], !P3 ;  /* 0x0410000004dadfae */ /* 0x0007e2000d901d48 */
[C---:B--2---:R-:W-:Y:S02]  /*2ce0*/  IADD3 R6, R3.reuse, 0x40, RZ ;  /* 0x0000004003067810 */ /* 0x044fe40007ffe0ff */
[----:B------:R-:W-:Y:S02]  /*2cf0*/  IADD3 R3, R3, 0x60, RZ ;  /* 0x0000006003037810 */ /* 0x000fe40007ffe0ff */
[----:B------:R-:W-:Y:S02]  /*2d00*/  ISETP.GE.AND P5, PT, R6, R13, PT ;  /* 0x0000000d0600720c */ /* 0x000fe40003fa6270 */
[----:B---3--:R-:W-:-:S04]  /*2d10*/  @!P0 LEA R4, P4, R134, R8, 0x1 ;  /* 0x0000000886048211 */ /* 0x008fc800078808ff */
[-C--:B----4-:R-:W-:Y:S02]  /*2d20*/  @!P0 LEA.HI.X R5, R134, R9.reuse, R135, 0x1, P4 ;  /* 0x0000000986058211 */ /* 0x090fe400020f0c87 */
[C---:B------:R-:W-:Y:S02]  /*2d30*/  @!P0 LEA R6, P4, R14.reuse, R8, 0x1 ;  /* 0x000000080e068211 */ /* 0x040fe400078808ff */
[----:B------:R2:W3:Y:S02]  /*2d40*/  SHFL.IDX PT, R8, R0, 0x3, 0x181f ;  /* 0x00781f0000087f89 */ /* 0x0004e400000e0000 */
[----:B------:R-:W-:Y:S02]  /*2d50*/  @!P0 LEA.HI.X R7, R14, R9, R15, 0x1, P4 ;  /* 0x000000090e078211 */ /* 0x000fe400020f0c0f */
[----:B------:R4:W-:Y:S01]  /*2d60*/  @!P0 LDGSTS.E.BYPASS.LTC128B.128 [R218+0x1100], [R4.64], !P6 ;  /* 0x0110000004da8fae */ /* 0x0009e2000f101d48 */
[----:B-----5:R-:W-:-:S03]  /*2d70*/  @!P5 LEA R2, P4, R134, R11, 0x1 ;  /* 0x0000000b8602d211 */ /* 0x020fc600078808ff */
[----:B------:R5:W-:Y:S01]  /*2d80*/  @!P0 LDGSTS.E.BYPASS.LTC128B.128 [R218+0x5100], [R6.64], !P3 ;  /* 0x0510000006da8fae */ /* 0x000be2000d901d48 */
[----:B------:R-:W-:Y:S02]  /*2d90*/  ISETP.GE.AND P0, PT, R3, R13, PT ;  /* 0x0000000d0300720c */ /* 0x000fe40003f06270 */
[----:B-1----:R-:W-:-:S05]  /*2da0*/  @!P5 LEA.HI.X R3, R134, R12, R135, 0x1, P4 ;  /* 0x0000000c8603d211 */ /* 0x002fca00020f0c87 */
[----:B------:R1:W-:Y:S01]  /*2db0*/  @!P5 LDGSTS.E.BYPASS.LTC128B.128 [R218+0x2100], [R2.64], !P6 ;  /* 0x0210000002dadfae */ /* 0x0003e2000f101d48 */
[----:B--2---:R-:W-:-:S04]  /*2dc0*/  IMAD.MOV.U32 R0, RZ, RZ, -0x60 ;  /* 0xffffffa0ff007424 */ /* 0x004fc800078e00ff */
[----:B------:R-:W-:Y:S01]  /*2dd0*/  IMAD R0, R216, R0, 0x60 ;  /* 0x00000060d8007424 */ /* 0x000fe200078e0200 */
[C---:B----4-:R-:W-:Y:S02]  /*2de0*/  @!P5 LEA R4, P4, R14.reuse, R11, 0x1 ;  /* 0x0000000b0e04d211 */ /* 0x050fe400078808ff */
[----:B------:R-:W-:Y:S02]  /*2df0*/  SHF.R.S32.HI R11, RZ, 0x1f, R122 ;  /* 0x0000001fff0b7819 */ /* 0x000fe4000001147a */
[----:B------:R-:W-:Y:S01]  /*2e00*/  @!P5 LEA.HI.X R5, R14, R12, R15, 0x1, P4 ;  /* 0x0000000c0e05d211 */ /* 0x000fe200020f0c0f */
[----:B------:R-:W-:Y:S01]  /*2e10*/  IMAD.WIDE.U32 R12, R122, c[0x0][0x1e0], RZ ;  /* 0x000078007a0c7a25 */ /* 0x000fe200078e00ff */
[----:B------:R-:W-:Y:S02]  /*2e20*/  IADD3 R9, R0, R132, -R16 ;  /* 0x0000008400097210 */ /* 0x000fe40007ffe810 */
[----:B-----5:R-:W-:Y:S01]  /*2e30*/  MOV R7, 0x20 ;  /* 0x0000002000077802 */ /* 0x020fe20000000f00 */
[----:B------:R2:W-:Y:S01]  /*2e40*/  @!P5 LDGSTS.E.BYPASS.LTC128B.128 [R218+0x6100], [R4.64], !P3 ;  /* 0x0610000004dadfae */ /* 0x0005e2000d901d48 */
[----:B-1----:R-:W-:Y:S01]  /*2e50*/  IMAD R3, R11, c[0x0][0x1e0], RZ ;  /* 0x000078000b037a24 */ /* 0x002fe200078e02ff */
[----:B------:R-:W-:-:S03]  /*2e60*/  @!P0 LEA R2, P4, R134, R10, 0x1 ;  /* 0x0000000a86028211 */ /* 0x000fc600078808ff */
[----:B------:R-:W-:Y:S01]  /*2e70*/  IMAD R6, R122, c[0x0][0x1e4], R3 ;  /* 0x000079007a067a24 */ /* 0x000fe200078e0203 */
[----:B---3--:R-:W-:Y:S02]  /*2e80*/  @!P0 LEA.HI.X R3, R134, R8, R135, 0x1, P4 ;  /* 0x0000000886038211 */ /* 0x008fe400020f0c87 */
[----:B------:R-:W-:Y:S02]  /*2e90*/  ISETP.GE.AND P4, PT, R9, 0x1, PT ;  /* 0x000000010900780c */ /* 0x000fe40003f86270 */
[----:B------:R-:W-:Y:S01]  /*2ea0*/  IADD3 R6, R13, R6, RZ ;  /* 0x000000060d067210 */ /* 0x000fe20007ffe0ff */
[----:B------:R1:W-:Y:S01]  /*2eb0*/  @!P0 LDGSTS.E.BYPASS.LTC128B.128 [R218+0x3100], [R2.64], !P6 ;  /* 0x0310000002da8fae */ /* 0x0003e2000f101d48 */
[----:B------:R-:W-:-:S03]  /*2ec0*/  ISETP.GE.AND P6, PT, R9, 0x21, PT ;  /* 0x000000210900780c */ /* 0x000fc60003fc6270 */
[----:B------:R-:W-:Y:S01]  /*2ed0*/  IMAD R6, R6, 0x60, RZ ;  /* 0x0000006006067824 */ /* 0x000fe200078e02ff */
[C---:B--2---:R-:W-:Y:S02]  /*2ee0*/  @!P0 LEA R4, P5, R14.reuse, R10, 0x1 ;  /* 0x0000000a0e048211 */ /* 0x044fe400078a08ff */
[----:B------:R-:W-:Y:S02]  /*2ef0*/  MOV R10, 0x40 ;  /* 0x00000040000a7802 */ /* 0x000fe40000000f00 */
[----:B------:R-:W-:Y:S01]  /*2f00*/  @!P0 LEA.HI.X R5, R14, R8, R15, 0x1, P5 ;  /* 0x000000080e058211 */ /* 0x000fe200028f0c0f */
[----:B------:R-:W-:Y:S01]  /*2f10*/  IMAD R8, R7, c[0x0][0x1e4], RZ ;  /* 0x0000790007087a24 */ /* 0x000fe200078e02ff */
[----:B------:R-:W-:-:S03]  /*2f20*/  ISETP.GE.AND P5, PT, R9, 0x41, PT ;  /* 0x000000410900780c */ /* 0x000fc60003fa6270 */
[----:B------:R2:W-:Y:S01]  /*2f30*/  @!P0 LDGSTS.E.BYPASS.LTC128B.128 [R218+0x7100], [R4.64], !P3 ;  /* 0x0710000004da8fae */ /* 0x0005e2000d901d48 */
[----:B------:R-:W-:Y:S01]  /*2f40*/  @P4 ISETP.GE.AND P3, PT, R134, c[0x0][0x1d4], PT ;  /* 0x0000750086004a0c */ /* 0x000fe20003f66270 */
[----:B-1----:R-:W-:Y:S02]  /*2f50*/  IMAD.WIDE.U32 R2, R12, 0x60, R120 ;  /* 0x000000600c027825 */ /* 0x002fe400078e0078 */
[----:B------:R-:W0:Y:S02]  /*2f60*/  LDGDEPBAR ;  /* 0x00000000000079af */ /* 0x000e240000000000 */
[----:B------:R-:W-:Y:S02]  /*2f70*/  IMAD.IADD R3, R3, 0x1, R6 ;  /* 0x0000000103037824 */ /* 0x000fe400078e0206 */
[----:B------:R-:W-:Y:S01]  /*2f80*/  IMAD.WIDE.U32 R12, R7, c[0x0][0x1e0], RZ ;  /* 0x00007800070c7a25 */ /* 0x000fe200078e00ff */
[----:B--2---:R-:W-:-:S04]  /*2f90*/  @P4 LEA R4, P0, R2, c[0x0][0x1c8], 0x1 ;  /* 0x0000720002044a11 */ /* 0x004fc800078008ff */
[C---:B------:R-:W-:Y:S02]  /*2fa0*/  @P4 LEA.HI.X R5, R2.reuse, c[0x0][0x1cc], R3, 0x1, P0 ;  /* 0x0000730002054a11 */ /* 0x040fe400000f0c03 */
[----:B------:R-:W-:-:S03]  /*2fb0*/  @P6 IADD3 R7, P0, R2, R12, RZ ;  /* 0x0000000c02076210 */ /* 0x000fc60007f1e0ff */
[----:B------:R1:W-:Y:S01]  /*2fc0*/  @P4 LDGSTS.E.BYPASS.LTC128B.128 [R218+0x8100], [R4.64], !P3 ;  /* 0x0810000004da4fae */ /* 0x0003e2000d901d48 */
[----:B------:R-:W-:Y:S02]  /*2fd0*/  ISETP.GE.AND P3, PT, R14, c[0x0][0x1d4], PT ;  /* 0x000075000e007a0c */ /* 0x000fe40003f66270 */
[----:B------:R-:W-:Y:S01]  /*2fe0*/  @P6 IADD3.X R8, R3, R13, R8, P0, !PT ;  /* 0x0000000d03086210 */ /* 0x000fe200007fe408 */
[----:B------:R-:W-:Y:S01]  /*2ff0*/  IMAD.WIDE.U32 R12, R10, c[0x0][0x1e0], RZ ;  /* 0x000078000a0c7a25 */ /* 0x000fe200078e00ff */
[----:B------:R-:W-:-:S03]  /*3000*/  @P6 LEA R6, P0, R7, c[0x0][0x1c8], 0x1 ;  /* 0x0000720007066a11 */ /* 0x000fc600078008ff */
[----:B------:R-:W-:Y:S01]  /*3010*/  IMAD R10, R10, c[0x0][0x1e4], RZ ;  /* 0x000079000a0a7a24 */ /* 0x000fe200078e02ff */
[----:B------:R-:W-:Y:S02]  /*3020*/  @P6 LEA.HI.X R7, R7, c[0x0][0x1cc], R8, 0x1, P0 ;  /* 0x0000730007076a11 */ /* 0x000fe400000f0c08 */
[----:B------:R-:W-:-:S03]  /*3030*/  @P5 IADD3 R8, P0, R2, R12, RZ ;  /* 0x0000000c02085210 */ /* 0x000fc60007f1e0ff */
[----:B------:R1:W-:Y:S01]  /*3040*/  @P4 LDGSTS.E.BYPASS.LTC128B.128 [R218+0xb100], [R4.64+0x80], !P3 ;  /* 0x0b10008004da4fae */ /* 0x0003e2000d901d48 */
[----:B------:R-:W-:Y:S02]  /*3050*/  @P5 IADD3.X R3, R3, R13, R10, P0, !PT ;  /* 0x0000000d03035210 */ /* 0x000fe400007fe40a */
[----:B------:R-:W-:Y:S02]  /*3060*/  @P5 LEA R2, P0, R8, c[0x0][0x1c8], 0x1 ;  /* 0x0000720008025a11 */ /* 0x000fe400078008ff */
[----:B------:R-:W-:Y:S02]  /*3070*/  @P6 ISETP.GE.AND P4, PT, R134, c[0x0][0x1d4], PT ;  /* 0x0000750086006a0c */ /* 0x000fe40003f86270 */
[----:B------:R-:W-:Y:S02]  /*3080*/  @P5 LEA.HI.X R3, R8, c[0x0][0x1cc], R3, 0x1, P0 ;  /* 0x0000730008035a11 */ /* 0x000fe400000f0c03 */
[----:B------:R-:W-:-:S09]  /*3090*/  @P5 ISETP.GE.AND P0, PT, R134, c[0x0][0x1d4], PT ;  /* 0x0000750086005a0c */ /* 0x000fd20003f06270 */
[----:B------:R2:W-:Y:S01]  /*30a0*/  @P6 LDGSTS.E.BYPASS.LTC128B.128 [R218+0x9100], [R6.64], !P4 ;  /* 0x0910000006da6fae */ /* 0x0005e2000e101d48 */
[----:B------:R-:W-:-:S03]  /*30b0*/  ISETP.GE.AND P4, PT, R134, c[0x0][0x1d4], PT ;  /* 0x0000750086007a0c */ /* 0x000fc60003f86270 */
[----:B------:R2:W-:Y:S01]  /*30c0*/  @P6 LDGSTS.E.BYPASS.LTC128B.128 [R218+0xc100], [R6.64+0x80], !P3 ;  /* 0x0c10008006da6fae */ /* 0x0005e2000d901d48 */
[----:B------:R-:W-:-:S03]  /*30d0*/  ISETP.LT.OR P6, PT, R9, 0x21, P4 ;  /* 0x000000210900780c */ /* 0x000fc600027c1670 */
[----:B------:R3:W-:Y:S04]  /*30e0*/  @P5 LDGSTS.E.BYPASS.LTC128B.128 [R218+0xa100], [R2.64], !P0 ;  /* 0x0a10000002da5fae */ /* 0x0007e8000c101d48 */
[----:B------:R3:W-:Y:S04]  /*30f0*/  @P5 LDGSTS.E.BYPASS.LTC128B.128 [R218+0xd100], [R2.64+0x80], !P3 ;  /* 0x0d10008002da5fae */ /* 0x0007e8000d901d48 */
[----:B------:R-:W0:Y:S01]  /*3100*/  LDGDEPBAR ;  /* 0x00000000000079af */ /* 0x000e220000000000 */
[----:B--2---:R-:W-:-:S04]  /*3110*/  IMAD.WIDE.U32 R6, R122, c[0x0][0x208], RZ ;  /* 0x000082007a067a25 */ /* 0x004fc800078e00ff */
[----:B---3--:R-:W-:Y:S01]  /*3120*/  IMAD R2, R11, c[0x0][0x208], RZ ;  /* 0x000082000b027a24 */ /* 0x008fe200078e02ff */
[----:B------:R-:W-:-:S04]  /*3130*/  DEPBAR.LE SB0, 0x1 ;  /* 0x000080400000791a */ /* 0x000fc80000000000 */
[----:B------:R-:W-:Y:S01]  /*3140*/  BAR.SYNC.DEFER_BLOCKING 0x0 ;  /* 0x0000000000007b1d */ /* 0x000fe20000010000 */
[----:B------:R-:W-:Y:S01]  /*3150*/  IMAD R2, R122, c[0x0][0x20c], R2 ;  /* 0x000083007a027a24 */ /* 0x000fe200078e0202 */
[----:B------:R-:W-:-:S04]  /*3160*/  MOV R3, R225 ;  /* 0x000000e100037202 */ /* 0x000fc80000000f00 */
[----:B-1----:R-:W-:Y:S02]  /*3170*/  IADD3 R4, R7, R2, RZ ;  /* 0x0000000207047210 */ /* 0x002fe40007ffe0ff */
[----:B------:R-:W-:-:S05]  /*3180*/  MOV R2, R220 ;  /* 0x000000dc00027202 */ /* 0x000fca0000000f00 */
[----:B------:R-:W-:-:S04]  /*3190*/  IMAD.WIDE.U32 R6, R6, 0x60, R2 ;  /* 0x0000006006067825 */ /* 0x000fc800078e0002 */
[----:B------:R-:W-:Y:S01]  /*31a0*/  IMAD R2, R4, 0x60, RZ ;  /* 0x0000006004027824 */ /* 0x000fe200078e02ff */
[----:B------:R-:W-:-:S04]  /*31b0*/  LEA R4, P0, R6, c[0x0][0x1f8], 0x1 ;  /* 0x00007e0006047a11 */ /* 0x000fc800078008ff */
[----:B------:R-:W-:Y:S01]  /*31c0*/  IADD3 R3, R7, R2, RZ ;  /* 0x0000000207037210 */ /* 0x000fe20007ffe0ff */
[----:B------:R-:W-:Y:S01]  /*31d0*/  LDSM.16.M88.4 R124, [R212] ;  /* 0x00000000d47c783b */ /* 0x000fe20000000200 */
[----:B------:R-:W-:Y:S02]  /*31e0*/  IADD3 R2, P5, R4, UR7, RZ ;  /* 0x0000000704027c10 */ /* 0x000fe4000ffbe0ff */
[----:B------:R-:W-:Y:S01]  /*31f0*/  LEA.HI.X R5, R6, c[0x0][0x1fc], R3, 0x1, P0 ;  /* 0x00007f0006057a11 */ /* 0x000fe200000f0c03 */
[----:B------:R-:W-:Y:S01]  /*3200*/  LDSM.16.M88.4 R128, [R213] ;  /* 0x00000000d580783b */ /* 0x000fe20000000200 */
[----:B------:R-:W-:Y:S02]  /*3210*/  IADD3 R6, P0, R2, UR7, RZ ;  /* 0x0000000702067c10 */ /* 0x000fe4000ff1e0ff */
[----:B------:R-:W-:Y:S01]  /*3220*/  IADD3.X R3, R5, UR5, RZ, P5, !PT ;  /* 0x0000000505037c10 */ /* 0x000fe2000affe4ff */
[----:B------:R-:W-:Y:S01]  /*3230*/  LDSM.16.M88.4 R152, [R215] ;  /* 0x00000000d798783b */ /* 0x000fe20000000200 */
[----:B------:R-:W-:-:S02]  /*3240*/  ISETP.LT.OR P5, PT, R9, 0x1, P4 ;  /* 0x000000010900780c */ /* 0x000fc400027a1670 */
[----:B------:R-:W-:Y:S01]  /*3250*/  IADD3.X R7, R3, UR5, RZ, P0, !PT ;  /* 0x0000000503077c10 */ /* 0x000fe200087fe4ff */
[----:B------:R-:W-:Y:S01]  /*3260*/  LDSM.16.M88.4 R164, [R214] ;  /* 0x00000000d6a4783b */ /* 0x000fe20000000200 */
[C---:B------:R-:W-:Y:S02]  /*3270*/  ISETP.LT.OR P0, PT, R9.reuse, 0x1, P3 ;  /* 0x000000010900780c */ /* 0x040fe40001f01670 */
[----:B------:R-:W-:Y:S01]  /*3280*/  ISETP.LT.OR P4, PT, R9, 0x41, P4 ;  /* 0x000000410900780c */ /* 0x000fe20002781670 */
[----:B------:R-:W-:Y:S04]  /*3290*/  LDSM.16.M88.4 R168, [R212+0x4000] ;  /* 0x00400000d4a8783b */ /* 0x000fe80000000200 */
[----:B------:R-:W-:Y:S04]  /*32a0*/  LDSM.16.M88.4 R172, [R213+0x4000] ;  /* 0x00400000d5ac783b */ /* 0x000fe80000000200 */
[----:B------:R-:W-:Y:S04]  /*32b0*/  LDSM.16.M88.4 R176, [R215+0x4000] ;  /* 0x00400000d7b0783b */ /* 0x000fe80000000200 */
[----:B------:R-:W-:Y:S04]  /*32c0*/  LDSM.16.M88.4 R184, [R214+0x4000] ;  /* 0x00400000d6b8783b */ /* 0x000fe80000000200 */
[----:B------:R-:W-:Y:S06]  /*32d0*/  BAR.SYNC.DEFER_BLOCKING 0x0 ;  /* 0x0000000000007b1d */ /* 0x000fec0000010000 */
[----:B------:R-:W-:-:S04]  /*32e0*/  DEPBAR.LE SB0, 0x0 ;  /* 0x000080000000791a */ /* 0x000fc80000000000 */
[----:B------:R-:W-:Y:S06]  /*32f0*/  BAR.SYNC.DEFER_BLOCKING 0x0 ;  /* 0x0000000000007b1d */ /* 0x000fec0000010000 */
[----:B------:R-:W1:Y:S04]  /*3300*/  LDSM.16.M88.4 R24, [R193] ;  /* 0x00000000c118783b */ /* 0x000e680000000200 */
[----:B------:R-:W2:Y:S04]  /*3310*/  LDSM.16.M88.4 R28, [R193+0x1800] ;  /* 0x00180000c11c783b */ /* 0x000ea80000000200 */
[----:B------:R-:W3:Y:S04]  /*3320*/  LDSM.16.M88.4 R32, [R199] ;  /* 0x00000000c720783b */ /* 0x000ee80000000200 */
[----:B------:R-:W4:Y:S04]  /*3330*/  LDSM.16.M88.4 R16, [R193+0x800] ;  /* 0x00080000c110783b */ /* 0x000f280000000200 */
[----:B------:R-:W5:Y:S04]  /*3340*/  LDSM.16.M88.4 R20, [R193+0x1000] ;  /* 0x00100000c114783b */ /* 0x000f680000000200 */
[----:B------:R-:W-:Y:S04]  /*3350*/  LDSM.16.M88.4 R68, [R193+0x2000] ;  /* 0x00200000c144783b */ /* 0x000fe80000000200 */
[----:B------:R-:W-:Y:S04]  /*3360*/  LDSM.16.M88.4 R84, [R193+0x2800] ;  /* 0x00280000c154783b */ /* 0x000fe80000000200 */
[----:B------:R-:W-:Y:S04]  /*3370*/  LDSM.16.M88.4 R56, [R210] ;  /* 0x00000000d238783b */ /* 0x000fe80000000200 */
[----:B------:R-:W-:Y:S04]  /*3380*/  LDSM.16.M88.4 R64, [R209] ;  /* 0x00000000d140783b */ /* 0x000fe80000000200 */
[----:B------:R-:W5:Y:S04]  /*3390*/  LDSM.16.M88.4 R60, [R208] ;  /* 0x00000000d03c783b */ /* 0x000f680000000200 */
[----:B------:R-:W-:Y:S01]  /*33a0*/  LDSM.16.M88.4 R88, [R207] ;  /* 0x00000000cf58783b */ /* 0x000fe20000000200 */
[C---:B-1----:R-:W-:Y:S03]  /*33b0*/  HMMA.16816.F32 R12, R124.reuse, R24, RZ ;  /* 0x000000187c0c723c */ /* 0x042fe600000018ff */
[----:B------:R-:W-:Y:S04]  /*33c0*/  LDSM.16.M88.4 R92, [R206] ;  /* 0x00000000ce5c783b */ /* 0x000fe80000000200 */
[----:B------:R-:W-:Y:S01]  /*33d0*/  @!PT LDS RZ, [RZ] ;  /* 0x00000000fffff984 */ /* 0x000fe20000000800 */
[----:B------:R-:W-:Y:S01]  /*33e0*/  @!PT LDS RZ, [RZ] ;  /* 0x00000000fffff984 */ /* 0x000fe20000000800 */
[----:B------:R-:W-:Y:S01]  /*33f0*/  @!PT LDS RZ, [RZ] ;  /* 0x00000000fffff984 */ /* 0x000fe20000000800 */
[----:B------:R1:W-:Y:S01]  /*3400*/  LDGSTS.E.BYPASS.LTC128B.128 [R218+0x100], [R4.64], !P5 ;  /* 0x0010000004da7fae */ /* 0x0003e2000e901d48 */
[C---:B------:R-:W-:Y:S01]  /*3410*/  ISETP.LT.OR P5, PT, R9.reuse, 0x21, P3 ;  /* 0x000000210900780c */ /* 0x040fe20001fa1670 */
[----:B------:R-:W-:Y:S02]  /*3420*/  HMMA.16816.F32 R40, R124, R26, RZ ;  /* 0x0000001a7c28723c */ /* 0x000fe400000018ff */
[----:B------:R1:W-:Y:S01]  /*3430*/  LDGSTS.E.BYPASS.LTC128B.128 [R218+0x3100], [R4.64+0x80], !P0 ;  /* 0x0310008004da7fae */ /* 0x0003e2000c101d48 */
[----:B------:R-:W-:-:S03]  /*3440*/  ISETP.LT.OR P0, PT, R9, 0x41, P3 ;  /* 0x000000410900780c */ /* 0x000fc60001f01670 */
[----:B------:R1:W-:Y:S02]  /*3450*/  LDGSTS.E.BYPASS.LTC128B.128 [R218+0x1100], [R2.64], !P6 ;  /* 0x0110000002da7fae */ /* 0x0003e4000f101d48 */
[----:B--2---:R-:W-:Y:S04]  /*3460*/  HMMA.16816.F32 R8, R124, R28, RZ ;  /* 0x0000001c7c08723c */ /* 0x004fe800000018ff */
[----:B------:R2:W-:Y:S04]  /*3470*/  LDGSTS.E.BYPASS.LTC128B.128 [R218+0x4100], [R2.64+0x80], !P5 ;  /* 0x0410008002da7fae */ /* 0x0005e8000e901d48 */
[----:B------:R1:W-:Y:S01]  /*3480*/  LDGSTS.E.BYPASS.LTC128B.128 [R218+0x2100], [R6.64], !P4 ;  /* 0x0210000006da7fae */ /* 0x0003e2000e101d48 */
[----:B---3--:R-:W-:Y:S03]  /*3490*/  HMMA.16816.F32 R44, R128, R32, R12 ;  /* 0x00000020802c723c */ /* 0x008fe6000000180c */
[----:B------:R1:W-:Y:S01]  /*34a0*/  LDGSTS.E.BYPASS.LTC128B.128 [R218+0x5100], [R6.64+0x80], !P0 ;  /* 0x0510008006da7fae */ /* 0x0003e2000c101d48 */
[----:B------:R-:W-:-:S03]  /*34b0*/  ISETP.GT.AND P0, PT, R122, R219, PT ;  /* 0x000000db7a00720c */ /* 0x000fc60003f04270 */
[----:B------:R-:W3:Y:S01]  /*34c0*/  LDSM.16.M88.4 R48, [R197] ;  /* 0x00000000c530783b */ /* 0x000ee20000000200 */
[C---:B----4-:R-:W-:Y:S03]  /*34d0*/  HMMA.16816.F32 R36, R124.reuse, R18, RZ ;  /* 0x000000127c24723c */ /* 0x050fe600000018ff */
[----:B------:R-:W4:Y:S04]  /*34e0*/  LDSM.16.M88.4 R52, [R194] ;  /* 0x00000000c234783b */ /* 0x000f280000000200 */
[----:B------:R-:W2:Y:S01]  /*34f0*/  LDSM.16.M88.4 R72, [R197+0x800] ;  /* 0x00080000c548783b */ /* 0x000ea20000000200 */
[C---:B------:R-:W-:Y:S03]  /*3500*/  HMMA.16816.F32 R24, R124.reuse, R16, RZ ;  /* 0x000000107c18723c */ /* 0x040fe600000018ff */
[----:B------:R-:W-:Y:S04]  /*3510*/  LDSM.16.M88.4 R104, [R193+0x3800] ;  /* 0x00380000c168783b */ /* 0x000fe80000000200 */
[----:B------:R-:W-:Y:S01]  /*3520*/  LDSM.16.M88.4 R108, [R197+0x3000] ;  /* 0x00300000c56c783b */ /* 0x000fe20000000200 */
[C---:B-----5:R-:W-:Y:S03]  /*3530*/  HMMA.16816.F32 R16, R124.reuse, R20, RZ ;  /* 0x000000147c10723c */ /* 0x060fe600000018ff */
[----:B------:R-:W-:Y:S04]  /*3540*/  LDSM.16.M88.4 R100, [R204] ;  /* 0x00000000cc64783b */ /* 0x000fe80000000200 */
[----:B------:R-:W0:Y:S01]  /*3550*/  LDGDEPBAR ;  /* 0x00000000000079af */ /* 0x000e220000000000 */
[C---:B------:R-:W-:Y:S08]  /*3560*/  HMMA.16816.F32 R12, R124.reuse, R22, RZ ;  /* 0x000000167c0c723c */ /* 0x040ff000000018ff */
[----:B-1----:R-:W-:Y:S08]  /*3570*/  HMMA.16816.F32 R4, R124, R30, RZ ;  /* 0x0000001e7c04723c */ /* 0x002ff000000018ff */
[C---:B------:R-:W-:Y:S01]  /*3580*/  HMMA.16816.F32 R20, R128.reuse, R34, R40 ;  /* 0x000000228014723c */ /* 0x040fe20000001828 */
[----:B------:R-:W-:Y:S04]  /*3590*/  LDSM.16.M88.4 R40, [R197+0x1800] ;  /* 0x00180000c528783b */ /* 0x000fe80000000200 */
[----:B------:R-:W-:Y:S03]  /*35a0*/  LDSM.16.M88.4 R32, [R197+0x2000] ;  /* 0x00200000c520783b */ /* 0x000fe60000000200 */
[----:B------:R-:W-:Y:S08]  /*35b0*/  HMMA.16816.F32 R116, R128, R60, R8 ;  /* 0x0000003c8074723c */ /* 0x000ff00000001808 */
[----:B---3--:R-:W-:Y:S08]  /*35c0*/  HMMA.16816.F32 R8, R152, R48, R44 ;  /* 0x000000309808723c */ /* 0x008ff0000000182c */
[C---:B------:R-:W-:Y:S01]  /*35d0*/  HMMA.16816.F32 R76, R128.reuse, R58, R36 ;  /* 0x0000003a804c723c */ /* 0x040fe20000001824 */
[----:B------:R-:W1:Y:S07]  /*35e0*/  LDSM.16.M88.4 R36, [R193+0x3000] ;  /* 0x00300000c124783b */ /* 0x000e6e0000000200 */
[C---:B------:R-:W-:Y:S01]  /*35f0*/  HMMA.16816.F32 R24, R128.reuse, R56, R24 ;  /* 0x000000388018723c */ /* 0x040fe20000001818 */
[----:B------:R-:W3:Y:S07]  /*3600*/  LDSM.16.M88.4 R56, [R194+0x800] ;  /* 0x00080000c238783b */ /* 0x000eee0000000200 */
[----:B------:R-:W-:Y:S08]  /*3610*/  HMMA.16816.F32 R60, R128, R62, R4 ;  /* 0x0000003e803c723c */ /* 0x000ff00000001804 */
[----:B------:R-:W-:Y:S01]  /*3620*/  HMMA.16816.F32 R4, R152, R50, R20 ;  /* 0x000000329804723c */ /* 0x000fe20000001814 */
[----:B------:R-:W-:Y:S07]  /*3630*/  LDSM.16.M88.4 R48, [R197+0x1000] ;  /* 0x00100000c530783b */ /* 0x000fee0000000200 */
[----:B------:R-:W-:Y:S08]  /*3640*/  HMMA.16816.F32 R112, R128, R66, R12 ;  /* 0x000000428070723c */ /* 0x000ff0000000180c */
[----:B----4-:R-:W-:Y:S08]  /*3650*/  HMMA.16816.F32 R12, R164, R52, R8 ;  /* 0x00000034a40c723c */ /* 0x010ff00000001808 */
[----:B------:R-:W-:Y:S01]  /*3660*/  HMMA.16816.F32 R80, R128, R64, R16 ;  /* 0x000000408050723c */ /* 0x000fe20000001810 */
[----:B------:R-:W-:Y:S07]  /*3670*/  LDSM.16.M88.4 R64, [R194+0x1000] ;  /* 0x00100000c240783b */ /* 0x000fee0000000200 */
[C---:B------:R-:W-:Y:S08]  /*3680*/  HMMA.16816.F32 R28, R124.reuse, R68, RZ ;  /* 0x000000447c1c723c */ /* 0x040ff000000018ff */
[C---:B------:R-:W-:Y:S01]  /*3690*/  HMMA.16816.F32 R16, R124.reuse, R70, RZ ;  /* 0x000000467c10723c */ /* 0x040fe200000018ff */
[----:B------:R-:W4:Y:S07]  /*36a0*/  LDSM.16.M88.4 R68, [R205] ;  /* 0x00000000cd44783b */ /* 0x000f2e0000000200 */
[----:B------:R-:W-:Y:S08]  /*36b0*/  HMMA.16816.F32 R8, R124, R84, RZ ;  /* 0x000000547c08723c */ /* 0x000ff000000018ff */
[----:B--2---:R-:W-:Y:S08]  /*36c0*/  HMMA.16816.F32 R44, R152, R72, R24 ;  /* 0x00000048982c723c */ /* 0x004ff00000001818 */
[----:B------:R-:W-:Y:S08]  /*36d0*/  HMMA.16816.F32 R24, R164, R54, R4 ;  /* 0x00000036a418723c */ /* 0x000ff00000001804 */
[----:B------:R-:W-:Y:S01]  /*36e0*/  HMMA.16816.F32 R4, R124, R86, RZ ;  /* 0x000000567c04723c */ /* 0x000fe200000018ff */
[----:B------:R-:W2:Y:S07]  /*36f0*/  LDSM.16.M88.4 R84, [R197+0x2800] ;  /* 0x00280000c554783b */ /* 0x000eae0000000200 */
[----:B-1----:R-:W-:Y:S08]  /*3700*/  HMMA.16816.F32 R20, R168, R36, R12 ;  /* 0x00000024a814723c */ /* 0x002ff0000000180c */
[----:B------:R-:W-:Y:S08]  /*3710*/  HMMA.16816.F32 R12, R128, R92, R8 ;  /* 0x0000005c800c723c */ /* 0x000ff00000001808 */
[----:B------:R-:W-:Y:S01]  /*3720*/  HMMA.16816.F32 R8, R152, R74, R76 ;  /* 0x0000004a9808723c */ /* 0x000fe2000000184c */
[----:B------:R-:W1:Y:S04]  /*3730*/  LDSM.16.M88.4 R72, [R194+0x1800] ;  /* 0x00180000c248783b */ /* 0x000e680000000200 */
[----:B------:R-:W-:Y:S03]  /*3740*/  LDSM.16.M88.4 R76, [R194+0x2000] ;  /* 0x00200000c24c783b */ /* 0x000fe60000000200 */
[C---:B------:R-:W-:Y:S08]  /*3750*/  HMMA.16816.F32 R96, R128.reuse, R88, R28 ;  /* 0x000000588060723c */ /* 0x040ff0000000181c */
[C---:B------:R-:W-:Y:S08]  /*3760*/  HMMA.16816.F32 R28, R128.reuse, R90, R16 ;  /* 0x0000005a801c723c */ /* 0x040ff00000001810 */
[----:B------:R-:W-:Y:S01]  /*3770*/  HMMA.16816.F32 R88, R128, R94, R4 ;  /* 0x0000005e8058723c */ /* 0x000fe20000001804 */
[----:B------:R-:W-:Y:S07]  /*3780*/  LDSM.16.M88.4 R92, [R194+0x2800] ;  /* 0x00280000c25c783b */ /* 0x000fee0000000200 */
[----:B---3--:R-:W-:Y:S08]  /*3790*/  HMMA.16816.F32 R4, R164, R56, R44 ;  /* 0x00000038a404723c */ /* 0x008ff0000000182c */
[----:B----4-:R-:W-:Y:S08]  /*37a0*/  HMMA.16816.F32 R20, R172, R68, R20 ;  /* 0x00000044ac14723c */ /* 0x010ff00000001814 */
[----:B------:R-:W-:Y:S08]  /*37b0*/  HMMA.16816.F32 R16, R168, R38, R24 ;  /* 0x00000026a810723c */ /* 0x000ff00000001818 */
[----:B------:R-:W-:Y:S01]  /*37c0*/  HMMA.16816.F32 R36, R152, R50, R112 ;  /* 0x000000329824723c */ /* 0x000fe20000001870 */
[----:B------:R-:W3:Y:S07]  /*37d0*/  LDSM.16.M88.4 R112, [R194+0x3000] ;  /* 0x00300000c270783b */ /* 0x000eee0000000200 */
[----:B------:R-:W-:Y:S08]  /*37e0*/  HMMA.16816.F32 R24, R164, R58, R8 ;  /* 0x0000003aa418723c */ /* 0x000ff00000001808 */
[C---:B------:R-:W-:Y:S08]  /*37f0*/  HMMA.16816.F32 R80, R152.reuse, R48, R80 ;  /* 0x000000309850723c */ /* 0x040ff00000001850 */
[C---:B------:R-:W-:Y:S08]  /*3800*/  HMMA.16816.F32 R48, R152.reuse, R40, R116 ;  /* 0x000000289830723c */ /* 0x040ff00000001874 */
[C---:B------:R-:W-:Y:S08]  /*3810*/  HMMA.16816.F32 R60, R152.reuse, R42, R60 ;  /* 0x0000002a983c723c */ /* 0x040ff0000000183c */
[----:B--2---:R-:W-:Y:S08]  /*3820*/  HMMA.16816.F32 R40, R152, R84, R12 ;  /* 0x000000549828723c */ /* 0x004ff0000000180c */
[----:B------:R-:W-:Y:S08]  /*3830*/  HMMA.16816.F32 R12, R168, R104, R4 ;  /* 0x00000068a80c723c */ /* 0x000ff00000001804 */
[----:B------:R-:W-:Y:S08]  /*3840*/  HMMA.16816.F32 R4, R176, R108, R20 ;  /* 0x0000006cb004723c */ /* 0x000ff00000001814 */
[C---:B------:R-:W-:Y:S08]  /*3850*/  HMMA.16816.F32 R52, R152.reuse, R32, R96 ;  /* 0x000000209834723c */ /* 0x040ff00000001860 */
[----:B------:R-:W-:Y:S01]  /*3860*/  HMMA.16816.F32 R44, R152, R34, R28 ;  /* 0x00000022982c723c */ /* 0x000fe2000000181c */
[----:B------:R-:W2:Y:S07]  /*3870*/  LDSM.16.M88.4 R32, [R193+0x4000] ;  /* 0x00400000c120783b */ /* 0x000eae0000000200 */
[----:B------:R-:W-:Y:S01]  /*3880*/  HMMA.16816.F32 R8, R172, R70, R16 ;  /* 0x00000046ac08723c */ /* 0x000fe20000001810 */
[----:B------:R-:W-:Y:S07]  /*3890*/  LDSM.16.M88.4 R68, [R193+0x4800] ;  /* 0x00480000c144783b */ /* 0x000fee0000000200 */
[----:B------:R-:W-:Y:S01]  /*38a0*/  HMMA.16816.F32 R28, R152, R86, R88 ;  /* 0x00000056981c723c */ /* 0x000fe20000001858 */
[----:B------:R-:W4:Y:S07]  /*38b0*/  LDSM.16.M88.4 R84, [R197+0x3800] ;  /* 0x00380000c554783b */ /* 0x000f2e0000000200 */
[----:B------:R-:W-:Y:S08]  /*38c0*/  HMMA.16816.F32 R20, R168, R106, R24 ;  /* 0x0000006aa814723c */ /* 0x000ff00000001818 */
[----:B------:R-:W-:Y:S08]  /*38d0*/  HMMA.16816.F32 R16, R164, R64, R80 ;  /* 0x00000040a410723c */ /* 0x000ff00000001850 */
[----:B------:R-:W-:Y:S08]  /*38e0*/  HMMA.16816.F32 R12, R172, R100, R12 ;  /* 0x00000064ac0c723c */ /* 0x000ff0000000180c */
[C---:B-1----:R-:W-:Y:S08]  /*38f0*/  HMMA.16816.F32 R48, R164.reuse, R72, R48 ;  /* 0x00000048a430723c */ /* 0x042ff00000001830 */
[----:B------:R-:W-:Y:S08]  /*3900*/  HMMA.16816.F32 R60, R164, R74, R60 ;  /* 0x0000004aa43c723c */ /* 0x000ff0000000183c */
[----:B---3--:R-:W-:Y:S08]  /*3910*/  HMMA.16816.F32 R24, R184, R112, R4 ;  /* 0x00000070b818723c */ /* 0x008ff00000001804 */
[----:B------:R-:W-:Y:S01]  /*3920*/  HMMA.16816.F32 R72, R164, R92, R40 ;  /* 0x0000005ca448723c */ /* 0x000fe20000001828 */
[----:B------:R-:W1:Y:S07]  /*3930*/  LDSM.16.M88.4 R40, [R203] ;  /* 0x00000000cb28783b */ /* 0x000e6e0000000200 */
[----:B------:R-:W-:Y:S08]  /*3940*/  HMMA.16816.F32 R4, R176, R110, R8 ;  /* 0x0000006eb004723c */ /* 0x000ff00000001808 */
[----:B------:R-:W-:Y:S01]  /*3950*/  HMMA.16816.F32 R36, R164, R66, R36 ;  /* 0x00000042a424723c */ /* 0x000fe20000001824 */
[----:B------:R-:W-:-:S04]  /*3960*/  FMUL.FTZ R2, R24, c[0x0][0x320] ;  /* 0x0000c80018027a20 */ /* 0x000fc80000410000 */
[----:B------:R3:W1:Y:S03]  /*3970*/  MUFU.TANH R90, R2 ;  /* 0x00000002005a7308 */ /* 0x0006660000002400 */
[----:B------:R-:W-:Y:S01]  /*3980*/  HMMA.16816.F32 R64, R164, R76, R52 ;  /* 0x0000004ca440723c */ /* 0x000fe20000001834 */
[----:B------:R-:W5:Y:S07]  /*3990*/  LDSM.16.M88.4 R52, [R194+0x3800] ;  /* 0x00380000c234783b */ /* 0x000f6e0000000200 */
[----:B------:R-:W-:Y:S01]  /*39a0*/  HMMA.16816.F32 R20, R172, R102, R20 ;  /* 0x00000066ac14723c */ /* 0x000fe20000001814 */
[----:B---3--:R-:W-:-:S07]  /*39b0*/  FMUL.FTZ R2, R25, c[0x0][0x320] ;  /* 0x0000c80019027a20 */ /* 0x008fce0000410000 */
[----:B--2---:R-:W-:Y:S01]  /*39c0*/  HMMA.16816.F32 R8, R168, R32, R16 ;  /* 0x00000020a808723c */ /* 0x004fe20000001810 */
[----:B------:R2:W3:Y:S07]  /*39d0*/  MUFU.TANH R88, R2 ;  /* 0x0000000200587308 */ /* 0x0004ee0000002400 */
[----:B----4-:R-:W-:Y:S08]  /*39e0*/  HMMA.16816.F32 R16, R176, R84, R12 ;  /* 0x00000054b010723c */ /* 0x010ff0000000180c */
[----:B------:R-:W-:Y:S01]  /*39f0*/  HMMA.16816.F32 R92, R164, R94, R28 ;  /* 0x0000005ea45c723c */ /* 0x000fe2000000181c */
[----:B------:R-:W4:Y:S01]  /*3a00*/  LDSM.16.M88.4 R28, [R197+0x4000] ;  /* 0x00400000c51c783b */ /* 0x000f220000000200 */
[----:B--2---:R-:W-:-:S04]  /*3a10*/  FMUL.FTZ R2, R26, c[0x0][0x320] ;  /* 0x0000c8001a027a20 */ /* 0x004fc80000410000 */
[----:B------:R2:W1:Y:S02]  /*3a20*/  MUFU.TANH R91, R2 ;  /* 0x00000002005b7308 */ /* 0x0004640000002400 */
[----:B------:R-:W-:Y:S08]  /*3a30*/  HMMA.16816.F32 R12, R184, R114, R4 ;  /* 0x00000072b80c723c */ /* 0x000ff00000001804 */
[----:B------:R-:W-:Y:S01]  /*3a40*/  HMMA.16816.F32 R32, R168, R34, R36 ;  /* 0x00000022a820723c */ /* 0x000fe20000001824 */
[----:B------:R-:W3:Y:S01]  /*3a50*/  LDSM.16.M88.4 R36, [R202] ;  /* 0x00000000ca24783b */ /* 0x000ee20000000200 */
[----:B--2---:R-:W-:-:S06]  /*3a60*/  FMUL.FTZ R2, R27, c[0x0][0x320] ;  /* 0x0000c8001b027a20 */ /* 0x004fcc0000410000 */
[----:B------:R-:W-:Y:S01]  /*3a70*/  HMMA.16816.F32 R4, R176, R86, R20 ;  /* 0x00000056b004723c */ /* 0x000fe20000001814 */
[----:B------:R2:W2:Y:S07]  /*3a80*/  MUFU.TANH R89, R2 ;  /* 0x0000000200597308 */ /* 0x0004ae0000002400 */
[----:B-1----:R-:W-:Y:S08]  /*3a90*/  HMMA.16816.F32 R8, R172, R40, R8 ;  /* 0x00000028ac08723c */ /* 0x002ff00000001808 */
[----:B-----5:R-:W-:Y:S01]  /*3aa0*/  HMMA.16816.F32 R24, R184, R52, R16 ;  /* 0x00000034b818723c */ /* 0x020fe20000001810 */
[----:B--2---:R-:W-:-:S04]  /*3ab0*/  FMUL.FTZ R2, R12, c[0x0][0x320] ;  /* 0x0000c8000c027a20 */ /* 0x004fc80000410000 */
[----:B------:R1:W2:Y:S03]  /*3ac0*/  MUFU.TANH R85, R2 ;  /* 0x0000000200557308 */ /* 0x0002a60000002400 */
[----:B------:R-:W-:Y:S01]  /*3ad0*/  HMMA.16816.F32 R76, R164, R78, R44 ;  /* 0x0000004ea44c723c */ /* 0x000fe2000000182c */
[----:B------:R-:W-:Y:S07]  /*3ae0*/  LDSM.16.M88.4 R44, [R194+0x4000] ;  /* 0x00400000c22c783b */ /* 0x000fee0000000200 */
[----:B------:R-:W-:Y:S01]  /*3af0*/  HMMA.16816.F32 R56, R168, R68, R48 ;  /* 0x00000044a838723c */ /* 0x000fe20000001830 */
[----:B------:R-:W5:Y:S01]  /*3b00*/  LDSM.16.M88.4 R48, [R193+0x5000] ;  /* 0x00500000c130783b */ /* 0x000f620000000200 */
[----:B-1----:R-:W-:-:S06]  /*3b10*/  FMUL.FTZ R2, R13, c[0x0][0x320] ;  /* 0x0000c8000d027a20 */ /* 0x002fcc0000410000 */
[----:B------:R-:W-:Y:S01]  /*3b20*/  HMMA.16816.F32 R20, R172, R42, R32 ;  /* 0x0000002aac14723c */ /* 0x000fe20000001820 */
[----:B------:R-:W-:Y:S01]  /*3b30*/  LDSM.16.M88.4 R40, [R197+0x4800] ;  /* 0x00480000c528783b */ /* 0x000fe20000000200 */
[----:B------:R1:W1:Y:S06]  /*3b40*/  MUFU.TANH R83, R2 ;  /* 0x0000000200537308 */ /* 0x00026c0000002400 */
[----:B------:R-:W-:Y:S08]  /*3b50*/  HMMA.16816.F32 R60, R168, R70, R60 ;  /* 0x00000046a83c723c */ /* 0x000ff0000000183c */
[----:B------:R-:W-:Y:S01]  /*3b60*/  HMMA.16816.F32 R4, R184, R54, R4 ;  /* 0x00000036b804723c */ /* 0x000fe20000001804 */
[----:B-1----:R-:W-:-:S04]  /*3b70*/  FMUL.FTZ R2, R14, c[0x0][0x320] ;  /* 0x0000c8000e027a20 */ /* 0x002fc80000410000 */
[----:B------:R1:W1:Y:S03]  /*3b80*/  MUFU.TANH R87, R2 ;  /* 0x0000000200577308 */ /* 0x0002660000002400 */
[C---:B----4-:R-:W-:Y:S08]  /*3b90*/  HMMA.16816.F32 R16, R176.reuse, R28, R8 ;  /* 0x0000001cb010723c */ /* 0x050ff00000001808 */
[----:B------:R-:W-:Y:S01]  /*3ba0*/  HMMA.16816.F32 R8, R176, R30, R20 ;  /* 0x0000001eb008723c */ /* 0x000fe20000001814 */
[----:B------:R-:W-:Y:S01]  /*3bb0*/  LDSM.16.M88.4 R28, [R201] ;  /* 0x00000000c91c783b */ /* 0x000fe20000000200 */
[----:B-1----:R-:W-:-:S06]  /*3bc0*/  FMUL.FTZ R2, R15, c[0x0][0x320] ;  /* 0x0000c8000f027a20 */ /* 0x002fcc0000410000 */
[C---:B---3--:R-:W-:Y:S01]  /*3bd0*/  HMMA.16816.F32 R12, R172.reuse, R36, R56 ;  /* 0x00000024ac0c723c */ /* 0x048fe20000001838 */
[----:B------:R-:W1:Y:S01]  /*3be0*/  LDSM.16.M88.4 R56, [R193+0x5800] ;  /* 0x00580000c138783b */ /* 0x000e620000000200 */
[----:B------:R3:W4:Y:S06]  /*3bf0*/  MUFU.TANH R86, R2 ;  /* 0x0000000200567308 */ /* 0x00072c0000002400 */
[----:B------:R-:W-:Y:S01]  /*3c00*/  HMMA.16816.F32 R20, R172, R38, R60 ;  /* 0x00000026ac14723c */ /* 0x000fe2000000183c */
[----:B------:R-:W2:Y:S07]  /*3c10*/  LDSM.16.M88.4 R36, [R194+0x4800] ;  /* 0x00480000c224783b */ /* 0x000eae0000000200 */
[----:B-----5:R-:W-:Y:S01]  /*3c20*/  HMMA.16816.F32 R64, R168, R48, R64 ;  /* 0x00000030a840723c */ /* 0x020fe20000001840 */
[----:B---3--:R-:W-:-:S04]  /*3c30*/  FMUL.FTZ R2, R24, c[0x0][0x320] ;  /* 0x0000c80018027a20 */ /* 0x008fc80000410000 */
[----:B------:R3:W1:Y:S03]  /*3c40*/  MUFU.TANH R81, R2 ;  /* 0x0000000200517308 */ /* 0x0006660000002400 */
[----:B------:R-:W-:Y:S01]  /*3c50*/  HMMA.16816.F32 R32, R168, R50, R76 ;  /* 0x00000032a820723c */ /* 0x000fe2000000184c */
[----:B------:R-:W-:Y:S01]  /*3c60*/  LDSM.16.M88.4 R48, [R200] ;  /* 0x00000000c830783b */ /* 0x000fe20000000200 */
[----:B---3--:R-:W-:-:S06]  /*3c70*/  FMUL.FTZ R2, R25, c[0x0][0x320] ;  /* 0x0000c80019027a20 */ /* 0x008fcc0000410000 */
[----:B-1----:R-:W-:Y:S01]  /*3c80*/  HMMA.16816.F32 R52, R168, R56, R72 ;  /* 0x00000038a834723c */ /* 0x002fe20000001848 */
[----:B------:R1:W3:Y:S02]  /*3c90*/  MUFU.TANH R80, R2 ;  /* 0x0000000200507308 */ /* 0x0002e40000002400 */
[----:B-1----:R-:W-:-:S06]  /*3ca0*/  FMUL.FTZ R2, R26, c[0x0][0x320] ;  /* 0x0000c8001a027a20 */ /* 0x002fcc0000410000 */
[----:B------:R1:W1:Y:S02]  /*3cb0*/  MUFU.TANH R84, R2 ;  /* 0x0000000200547308 */ /* 0x0002640000002400 */
[----:B-1----:R-:W-:Y:S02]  /*3cc0*/  FMUL.FTZ R2, R27, c[0x0][0x320] ;  /* 0x0000c8001b027a20 */ /* 0x002fe40000410000 */
[----:B------:R-:W-:Y:S04]  /*3cd0*/  HMMA.16816.F32 R24, R184, R44, R16 ;  /* 0x0000002cb818723c */ /* 0x000fe80000001810 */
[----:B------:R1:W1:Y:S04]  /*3ce0*/  MUFU.TANH R82, R2 ;  /* 0x0000000200527308 */ /* 0x0002680000002400 */
        /* <DEDUP_REMOVED lines=13> */
[----:B------:R-:W-:Y:S07]  /*3dc0*/  LDSM.16.M88.4 R40, [R194+0x5000] ;  /* 0x00500000c228783b */ /* 0x000fee0000000200 */
[----:B--2---:R-:W-:Y:S01]  /*3dd0*/  HMMA.16816.F32 R20, R184, R36, R16 ;  /* 0x00000024b814723c */ /* 0x004fe20000001810 */
[----:B-----5:R-:W-:-:S04]  /*3de0*/  FMUL.FTZ R2, R24, c[0x0][0x320] ;  /* 0x0000c80018027a20 */ /* 0x020fc80000410000 */
[----:B------:R2:W1:Y:S11]  /*3df0*/  MUFU.TANH R68, R2 ;  /* 0x0000000200447308 */ /* 0x0004760000002400 */
[----:B------:R-:W-:Y:S01]  /*3e00*/  HMMA.16816.F32 R8, R184, R38, R8 ;  /* 0x00000026b808723c */ /* 0x000fe20000001808 */
[----:B--2---:R-:W-:-:S07]  /*3e10*/  FMUL.FTZ R2, R25, c[0x0][0x320] ;  /* 0x0000c80019027a20 */ /* 0x004fce0000410000 */
[----:B-1----:R-:W-:Y:S01]  /*3e20*/  HMMA.16816.F32 R16, R176, R44, R12 ;  /* 0x0000002cb010723c */ /* 0x002fe2000000180c */
[----:B------:R1:W2:Y:S07]  /*3e30*/  MUFU.TANH R63, R2 ;  /* 0x00000002003f7308 */ /* 0x0002ae0000002400 */
[----:B------:R-:W-:Y:S01]  /*3e40*/  HMMA.16816.F32 R12, R172, R48, R52 ;  /* 0x00000030ac0c723c */ /* 0x000fe20000001834 */
[----:B-1----:R-:W-:-:S04]  /*3e50*/  FMUL.FTZ R2, R26, c[0x0][0x320] ;  /* 0x0000c8001a027a20 */ /* 0x002fc80000410000 */
[----:B------:R1:W1:Y:S02]  /*3e60*/  MUFU.TANH R69, R2 ;  /* 0x0000000200457308 */ /* 0x0002640000002400 */
[----:B-1----:R-:W-:Y:S02]  /*3e70*/  FMUL.FTZ R2, R27, c[0x0][0x320] ;  /* 0x0000c8001b027a20 */ /* 0x002fe40000410000 */
[----:B------:R-:W-:Y:S01]  /*3e80*/  HMMA.16816.F32 R24, R172, R30, R32 ;  /* 0x0000001eac18723c */ /* 0x000fe20000001820 */
[----:B------:R-:W1:Y:S03]  /*3e90*/  LDSM.16.M88.4 R32, [R197+0x5800] ;  /* 0x00580000c520783b */ /* 0x000e660000000200 */
[----:B------:R5:W1:Y:S01]  /*3ea0*/  MUFU.TANH R65, R2 ;  /* 0x0000000200417308 */ /* 0x000a620000002400 */
[----:B------:R-:W2:Y:S01]  /*3eb0*/  LDSM.16.M88.4 R28, [R194+0x5800] ;  /* 0x00580000c21c783b */ /* 0x000ea20000000200 */
[----:B------:R-:W-:-:S04]  /*3ec0*/  DEPBAR.LE SB0, 0x0 ;  /* 0x000080000000791a */ /* 0x000fc80000000000 */
[----:B-----5:R-:W-:-:S04]  /*3ed0*/  FMUL.FTZ R2, R4, c[0x0][0x320] ;  /* 0x0000c80004027a20 */ /* 0x020fc80000410000 */
[----:B------:R5:W1:Y:S10]  /*3ee0*/  MUFU.TANH R61, R2 ;  /* 0x00000002003d7308 */ /* 0x000a740000002400 */
[----:B------:R-:W-:Y:S01]  /*3ef0*/  HMMA.16816.F32 R24, R176, R46, R24 ;  /* 0x0000002eb018723c */ /* 0x000fe20000001818 */
[----:B-----5:R-:W-:-:S07]  /*3f00*/  FMUL.FTZ R2, R5, c[0x0][0x320] ;  /* 0x0000c80005027a20 */ /* 0x020fce0000410000 */
[----:B-1----:R-:W-:Y:S01]  /*3f10*/  HMMA.16816.F32 R12, R176, R32, R12 ;  /* 0x00000020b00c723c */ /* 0x002fe2000000180c */
[----:B------:R1:W1:Y:S02]  /*3f20*/  MUFU.TANH R60, R2 ;  /* 0x00000002003c7308 */ /* 0x0002640000002400 */
        /* <DEDUP_REMOVED lines=16> */
[----:B--2---:R-:W-:Y:S01]  /*4030*/  HMMA.16816.F32 R4, R184, R30, R4 ;  /* 0x0000001eb804723c */ /* 0x004fe20000001804 */
[----:B-1----:R-:W-:-:S07]  /*4040*/  FMUL.FTZ R2, R23, c[0x0][0x320] ;  /* 0x0000c80017027a20 */ /* 0x002fce0000410000 */
[C---:B------:R-:W-:Y:S01]  /*4050*/  HMMA.16816.F32 R20, R184.reuse, R40, R16 ;  /* 0x00000028b814723c */ /* 0x040fe20000001810 */
[----:B------:R1:W2:Y:S07]  /*4060*/  MUFU.TANH R58, R2 ;  /* 0x00000002003a7308 */ /* 0x0002ae0000002400 */
        /* <DEDUP_REMOVED lines=44> */
[----:B-1234-:R-:W-:Y:S01]  /*4330*/  IADD3 R2, R216, -0x2, RZ ;  /* 0xfffffffed8027810 */ /* 0x01efe20007ffe0ff */
[----:B------:R-:W-:Y:S01]  /*4340*/  ULDC.64 UR4, c[0x0][0x1e0] ;  /* 0x0000780000047ab9 */ /* 0x000fe20000000a00 */
[----:B------:R-:W-:Y:S01]  /*4350*/  ISETP.GE.AND P0, PT, R134, c[0x0][0x1d4], PT ;  /* 0x0000750086007a0c */ /* 0x000fe20003f06270 */
[----:B------:R-:W-:Y:S01]  /*4360*/  USHF.L.U32 UR7, UR4, 0x6, URZ ;  /* 0x0000000604077899 */ /* 0x000fe2000800063f */
[----:B------:R-:W-:Y:S01]  /*4370*/  SHF.R.S32.HI R3, RZ, 0x1f, R2 ;  /* 0x0000001fff037819 */ /* 0x000fe20000011402 */
[----:B------:R-:W-:Y:S01]  /*4380*/  IMAD.WIDE.U32 R6, R2, c[0x0][0x1e0], RZ ;  /* 0x0000780002067a25 */ /* 0x000fe200078e00ff */
[----:B------:R-:W-:-:S03]  /*4390*/  USHF.L.U64.HI UR5, UR4, UR6, UR5 ;  /* 0x0000000604057299 */ /* 0x000fc60008010205 */
[----:B------:R-:W-:-:S04]  /*43a0*/  IMAD R3, R3, c[0x0][0x1e0], RZ ;  /* 0x0000780003037a24 */ /* 0x000fc800078e02ff */
[----:B------:R-:W-:-:S04]  /*43b0*/  IMAD R2, R2, c[0x0][0x1e4], R3 ;  /* 0x0000790002027a24 */ /* 0x000fc800078e0203 */
[----:B------:R-:W-:Y:S02]  /*43c0*/  IMAD.IADD R2, R7, 0x1, R2 ;  /* 0x0000000107027824 */ /* 0x000fe400078e0202 */
[----:B------:R-:W-:-:S04]  /*43d0*/  IMAD.WIDE.U32 R6, R6, 0x60, R120 ;  /* 0x0000006006067825 */ /* 0x000fc800078e0078 */
[----:B------:R-:W-:Y:S01]  /*43e0*/  IMAD R2, R2, 0x60, RZ ;  /* 0x0000006002027824 */ /* 0x000fe200078e02ff */
[----:B------:R-:W-:-:S03]  /*43f0*/  LEA R4, P4, R6, c[0x0][0x1c8], 0x1 ;  /* 0x0000720006047a11 */ /* 0x000fc600078808ff */
[----:B------:R-:W-:Y:S01]  /*4400*/  IMAD.IADD R3, R7, 0x1, R2 ;  /* 0x0000000107037824 */ /* 0x000fe200078e0202 */
[----:B------:R-:W-:-:S04]  /*4410*/  IADD3 R2, P5, R4, UR7, RZ ;  /* 0x0000000704027c10 */ /* 0x000fc8000ffbe0ff */
[----:B------:R-:W-:Y:S02]  /*4420*/  LEA.HI.X R5, R6, c[0x0][0x1cc], R3, 0x1, P4 ;  /* 0x0000730006057a11 */ /* 0x000fe400020f0c03 */
[----:B------:R-:W-:Y:S02]  /*4430*/  IADD3 R6, P4, R2, UR7, RZ ;  /* 0x0000000702067c10 */ /* 0x000fe4000ff9e0ff */
[----:B------:R-:W-:Y:S01]  /*4440*/  IADD3.X R3, R5, UR5, RZ, P5, !PT ;  /* 0x0000000505037c10 */ /* 0x000fe2000affe4ff */
[----:B------:R-:W-:Y:S01]  /*4450*/  @!PT LDS RZ, [RZ] ;  /* 0x00000000fffff984 */ /* 0x000fe20000000800 */
[----:B------:R-:W-:Y:S01]  /*4460*/  @!PT LDS RZ, [RZ] ;  /* 0x00000000fffff984 */ /* 0x000fe20000000800 */
[----:B------:R-:W-:Y:S01]  /*4470*/  @!PT LDS RZ, [RZ] ;  /* 0x00000000fffff984 */ /* 0x000fe20000000800 */
[----:B------:R1:W-:Y:S03]  /*4480*/  LDGSTS.E.BYPASS.LTC128B.128 [R218+0x8100], [R4.64], !P0 ;  /* 0x0810000004da7fae */ /* 0x0003e6000c101d48 */
[----:B------:R-:W-:Y:S01]  /*4490*/  IADD3.X R7, R3, UR5, RZ, P4, !PT ;  /* 0x0000000503077c10 */ /* 0x000fe2000a7fe4ff */
[----:B------:R1:W-:Y:S04]  /*44a0*/  LDGSTS.E.BYPASS.LTC128B.128 [R218+0xb100], [R4.64+0x80], !P3 ;  /* 0x0b10008004da7fae */ /* 0x0003e8000d901d48 */
[----:B------:R1:W-:Y:S04]  /*44b0*/  LDGSTS.E.BYPASS.LTC128B.128 [R218+0x9100], [R2.64], !P0 ;  /* 0x0910000002da7fae */ /* 0x0003e8000c101d48 */
[----:B------:R1:W-:Y:S04]  /*44c0*/  LDGSTS.E.BYPASS.LTC128B.128 [R218+0xc100], [R2.64+0x80], !P3 ;  /* 0x0c10008002da7fae */ /* 0x0003e8000d901d48 */
[----:B------:R1:W-:Y:S04]  /*44d0*/  LDGSTS.E.BYPASS.LTC128B.128 [R218+0xa100], [R6.64], !P0 ;  /* 0x0a10000006da7fae */ /* 0x0003e8000c101d48 */
[----:B------:R1:W-:Y:S02]  /*44e0*/  LDGSTS.E.BYPASS.LTC128B.128 [R218+0xd100], [R6.64+0x80], !P3 ;  /* 0x0d10008006da7fae */ /* 0x0003e4000d901d48 */
.L_x_548:
[----:B--234-:R-:W-:Y:S05]  /*44f0*/  BSYNC B0 ;  /* 0x0000000000007941 */ /* 0x01cfea0003800000 */
.L_x_547:
[----:B-1----:R-:W2:Y:S04]  /*4500*/  LDL R2, [R1+0x24] ;  /* 0x0000240001027983 */ /* 0x002ea80000100800 */
[----:B------:R-:W3:Y:S01]  /*4510*/  LDL R9, [R1+0x14] ;  /* 0x0000140001097983 */ /* 0x000ee20000100800 */
[----:B------:R-:W-:-:S02]  /*4520*/  ULDC UR4, c[0x0][0x324] ;  /* 0x0000c90000047ab9 */ /* 0x000fc40000000800 */
[----:B------:R-:W-:Y:S01]  /*4530*/  ULOP3.LUT UR4, URZ, UR4, URZ, 0x33, !UPT ;  /* 0x000000043f047292 */ /* 0x000fe2000f8e333f */
[----:B------:R-:W0:Y:S01]  /*4540*/  LDGDEPBAR ;  /* 0x00000000000079af */ /* 0x000e220000000000 */
[----:B--2---:R-:W-:-:S04]  /*4550*/  IMAD.IADD R2, R2, 0x1, R244 ;  /* 0x0000000102027824 */ /* 0x004fc800078e02f4 */
[----:B------:R-:W-:-:S04]  /*4560*/  @P2 IMAD.HI.U32 R3, R2, c[0x0][0x2c8], RZ ;  /* 0x0000b20002032a27 */ /* 0x000fc800078e00ff */
[----:B------:R-:W-:Y:S01]  /*4570*/  IMAD.MOV.U32 R5, RZ, RZ, R2 ;  /* 0x000000ffff057224 */ /* 0x000fe200078e0002 */
[----:B------:R-:W-:Y:S02]  /*4580*/  @P2 SHF.R.U32.HI R5, RZ, c[0x0][0x2cc], R3 ;  /* 0x0000b300ff052a19 */ /* 0x000fe40000011603 */
[----:B------:R-:W-:-:S03]  /*4590*/  IADD3 R2, R132, R0, RZ ;  /* 0x0000000084027210 */ /* 0x000fc60007ffe0ff */
[----:B------:R-:W1:Y:S01]  /*45a0*/  SHFL.IDX PT, R4, R5, RZ, 0x1c1f ;  /* 0x001c1fff05047589 */ /* 0x000e6200000e0000 */
[----:B---3--:R-:W-:Y:S01]  /*45b0*/  IADD3 R3, -R9, 0x1, R2 ;  /* 0x0000000109037810 */ /* 0x008fe20007ffe102 */
[--C-:B------:R-:W-:Y:S02]  /*45c0*/  IMAD.IADD R8, R2, 0x1, -R9.reuse ;  /* 0x0000000102087824 */ /* 0x100fe400078e0a09 */
[----:B------:R-:W-:Y:S02]  /*45d0*/  IMAD.IADD R9, R0, 0x1, -R9 ;  /* 0x0000000100097824 */ /* 0x000fe400078e0a09 */
[----:B------:R-:W-:-:S05]  /*45e0*/  IMAD.IADD R3, R3, 0x1, -R123 ;  /* 0x0000000103037824 */ /* 0x000fca00078e0a7b */
[C---:B------:R-:W-:Y:S02]  /*45f0*/  IADD3 R6, R3.reuse, c[0x0][0x328], RZ ;  /* 0x0000ca0003067a10 */ /* 0x040fe40007ffe0ff */
[----:B------:R-:W-:Y:S02]  /*4600*/  IADD3 R7, R3, UR4, RZ ;  /* 0x0000000403077c10 */ /* 0x000fe4000fffe0ff */
[-C--:B-1----:R-:W-:Y:S02]  /*4610*/  IADD3 R3, R6, R4.reuse, RZ ;  /* 0x0000000406037210 */ /* 0x082fe40007ffe0ff */
[----:B------:R-:W-:Y:S02]  /*4620*/  IADD3 R2, R7, R4, RZ ;  /* 0x0000000407027210 */ /* 0x000fe40007ffe0ff */
[----:B------:R-:W-:Y:S01]  /*4630*/  IMNMX R3, R8, R3, PT ;  /* 0x0000000308037217 */ /* 0x000fe20003800200 */
[----:B------:R-:W-:Y:S05]  /*4640*/  @!P1 BRA `(.L_x_549) ;  /* 0x0000012000009947 */ /* 0x000fea0003800000 */
[----:B------:R-:W-:Y:S01]  /*4650*/  IADD3 R4, -R123, R132, R4 ;  /* 0x000000847b047210 */ /* 0x000fe20007ffe104 */
[----:B------:R-:W-:Y:S03]  /*4660*/  BSSY B0, `(.L_x_550) ;  /* 0x000000c000007945 */ /* 0x000fe60003800000 */
[----:B------:R-:W-:-:S13]  /*4670*/  ISETP.GT.AND P0, PT, R4, -0x1, PT ;  /* 0xffffffff0400780c */ /* 0x000fda0003f04270 */
[----:B------:R-:W-:Y:S05]  /*4680*/  @P0 BRA `(.L_x_551) ;  /* 0x0000006000000947 */ /* 0x000fea0003800000 */
[----:B------:R-:W-:Y:S02]  /*4690*/  ISETP.NE.AND P0, PT, R243, 0x1, PT ;  /* 0x00000001f300780c */ /* 0x000fe40003f05270 */
[----:B------:R-:W-:-:S11]  /*46a0*/  LOP3.LUT R4, RZ, R4, RZ, 0x33, !PT ;  /* 0x00000004ff047212 */ /* 0x000fd600078e33ff */
[----:B------:R-:W-:-:S05]  /*46b0*/  @P0 IMAD.HI.U32 R10, R4, c[0x0][0x330], RZ ;  /* 0x0000cc00040a0a27 */ /* 0x000fca00078e00ff */
[----:B------:R-:W-:-:S04]  /*46c0*/  @P0 SHF.R.U32.HI R4, RZ, c[0x0][0x334], R10 ;  /* 0x0000cd00ff040a19 */ /* 0x000fc8000001160a */
[----:B------:R-:W-:Y:S01]  /*46d0*/  LOP3.LUT R4, RZ, R4, RZ, 0x33, !PT ;  /* 0x00000004ff047212 */ /* 0x000fe200078e33ff */
[----:B------:R-:W-:Y:S05]  /*46e0*/  BRA `(.L_x_552) ;  /* 0x0000003000007947 */ /* 0x000fea0003800000 */
.L_x_551:
[----:B------:R-:W-:-:S13]  /*46f0*/  ISETP.NE.AND P0, PT, R243, 0x1, PT ;  /* 0x00000001f300780c */ /* 0x000fda0003f05270 */
[----:B------:R-:W-:-:S05]  /*4700*/  @P0 IMAD.HI.U32 R10, R4, c[0x0][0x330], RZ ;  /* 0x0000cc00040a0a27 */ /* 0x000fca00078e00ff */
[----:B------:R-:W-:Y:S02]  /*4710*/  @P0 SHF.R.U32.HI R4, RZ, c[0x0][0x334], R10 ;  /* 0x0000cd00ff040a19 */ /* 0x000fe4000001160a */
.L_x_552:
[----:B------:R-:W-:Y:S05]  /*4720*/  BSYNC B0 ;  /* 0x0000000000007941 */ /* 0x000fea0003800000 */
.L_x_550:
[----:B------:R-:W-:-:S05]  /*4730*/  IMAD R4, R4, c[0x0][0x32c], R9 ;  /* 0x0000cb0004047a24 */ /* 0x000fca00078e0209 */
[----:B------:R-:W-:Y:S02]  /*4740*/  IADD3 R10, R4, c[0x0][0x32c], RZ ;  /* 0x0000cb00040a7a10 */ /* 0x000fe40007ffe0ff */
[----:B------:R-:W-:Y:S02]  /*4750*/  IMNMX R2, R2, R4, !PT ;  /* 0x0000000402027217 */ /* 0x000fe40007800200 */
[----:B------:R-:W-:Y:S02]  /*4760*/  IMNMX R3, R3, R10, PT ;  /* 0x0000000a03037217 */ /* 0x000fe40003800200 */
.L_x_549:
[C---:B------:R-:W-:Y:S02]  /*4770*/  ISETP.GE.AND P0, PT, R0.reuse, 0x9, PT ;  /* 0x000000090000780c */ /* 0x040fe40003f06270 */
[----:B------:R-:W-:Y:S02]  /*4780*/  ISETP.GE.AND P4, PT, R0, 0x2, PT ;  /* 0x000000020000780c */ /* 0x000fe40003f86270 */
[----:B------:R-:W-:Y:S02]  /*4790*/  P2R R30, PR, RZ, 0x1 ;  /* 0x00000001ff1e7803 */ /* 0x000fe40000000000 */
[----:B------:R-:W-:-:S02]  /*47a0*/  ISETP.GT.AND P0, PT, R2, 0x8, !P0 ;  /* 0x000000080200780c */ /* 0x000fc40004704270 */
[----:B------:R-:W-:Y:S02]  /*47b0*/  P2R R25, PR, RZ, 0x10 ;  /* 0x00000010ff197803 */ /* 0x000fe40000000000 */
[----:B------:R-:W-:Y:S02]  /*47c0*/  ISETP.LT.OR P0, PT, R3, 0x9, P0 ;  /* 0x000000090300780c */ /* 0x000fe40000701670 */
[----:B------:R-:W-:Y:S02]  /*47d0*/  ISETP.GT.AND P4, PT, R2, 0x1, !P4 ;  /* 0x000000010200780c */ /* 0x000fe40006784270 */
[----:B------:R-:W-:Y:S02]  /*47e0*/  ISETP.GE.AND P5, PT, R0, 0xa, PT ;  /* 0x0000000a0000780c */ /* 0x000fe40003fa6270 */
[----:B------:R-:W-:Y:S02]  /*47f0*/  FSEL R32, R85, -INF , !P0 ;  /* 0xff80000055207808 */ /* 0x000fe40004000000 */
[----:B------:R-:W-:-:S02]  /*4800*/  ISETP.LT.OR P4, PT, R3, 0x2, P4 ;  /* 0x000000020300780c */ /* 0x000fc40002781670 */
[----:B------:R-:W-:Y:S02]  /*4810*/  ISETP.GT.AND P0, PT, R2, 0x9, !P5 ;  /* 0x000000090200780c */ /* 0x000fe40006f04270 */
[----:B------:R-:W-:Y:S02]  /*4820*/  FSEL R28, R88, -INF , !P4 ;  /* 0xff800000581c7808 */ /* 0x000fe40006000000 */
[----:B------:R-:W-:Y:S02]  /*4830*/  ISETP.LT.OR P0, PT, R3, 0xa, P0 ;  /* 0x0000000a0300780c */ /* 0x000fe40000701670 */
        /* <DEDUP_REMOVED lines=9> */
[C---:B------:R-:W-:Y:S02]  /*48d0*/  ISETP.LT.OR P0, PT, R3.reuse, 0x12, P0 ;  /* 0x000000120300780c */ /* 0x040fe40000701670 */
        /* <DEDUP_REMOVED lines=8> */
[----:B------:R-:W-:Y:S02]  /*4960*/  P2R R22, PR, RZ, 0x10 ;  /* 0x00000010ff167803 */ /* 0x000fe40000000000 */
        /* <DEDUP_REMOVED lines=64> */
[----:B------:R-:W-:Y:S02]  /*4d70*/  ISETP.GE.AND P6, PT, R0, 0x52, PT ;  /* 0x000000520000780c */ /* 0x000fe40003fc6270 */
[----:B------:R-:W-:Y:S02]  /*4d80*/  ISETP.LT.OR P0, PT, R3, 0x51, P0 ;  /* 0x000000510300780c */ /* 0x000fe40000701670 */
[----:B------:R-:W-:Y:S02]  /*4d90*/  P2R R29, PR, RZ, 0x20 ;  /* 0x00000020ff1d7803 */ /* 0x000fe40000000000 */
[----:B------:R-:W-:-:S02]  /*4da0*/  FSEL R161, R36, -INF , !P0 ;  /* 0xff80000024a17808 */ /* 0x000fc40004000000 */
[----:B------:R-:W-:Y:S02]  /*4db0*/  ISETP.GT.AND P0, PT, R2, 0x51, !P6 ;  /* 0x000000510200780c */ /* 0x000fe40007704270 */
[----:B------:R-:W-:Y:S02]  /*4dc0*/  ISETP.GE.AND P5, PT, R0, 0x59, PT ;  /* 0x000000590000780c */ /* 0x000fe40003fa6270 */
[----:B------:R-:W-:Y:S02]  /*4dd0*/  ISETP.LT.OR P0, PT, R3, 0x52, P0 ;  /* 0x000000520300780c */ /* 0x000fe40000701670 */
[----:B------:R-:W-:Y:S02]  /*4de0*/  P2R R33, PR, RZ, 0x10 ;  /* 0x00000010ff217803 */ /* 0x000fe40000000000 */
[----:B------:R-:W-:Y:S02]  /*4df0*/  FSEL R162, R31, -INF , !P0 ;  /* 0xff8000001fa27808 */ /* 0x000fe40004000000 */
[----:B------:R-:W-:-:S02]  /*4e00*/  ISETP.GT.AND P0, PT, R2, 0x58, !P5 ;  /* 0x000000580200780c */ /* 0x000fc40006f04270 */
[----:B------:R-:W-:Y:S02]  /*4e10*/  ISETP.GE.AND P4, PT, R0, 0x1, PT ;  /* 0x000000010000780c */ /* 0x000fe40003f86270 */
[----:B------:R-:W-:Y:S02]  /*4e20*/  ISETP.LT.OR P0, PT, R3, 0x59, P0 ;  /* 0x000000590300780c */ /* 0x000fe40000701670 */
[----:B------:R-:W-:Y:S02]  /*4e30*/  P2R R31, PR, RZ, 0x10 ;  /* 0x00000010ff1f7803 */ /* 0x000fe40000000000 */
[----:B------:R-:W-:Y:S02]  /*4e40*/  FSEL R163, R27, -INF , !P0 ;  /* 0xff8000001ba37808 */ /* 0x000fe40004000000 */
[----:B------:R-:W-:Y:S02]  /*4e50*/  ISETP.GT.AND P0, PT, R2, RZ, !P4 ;  /* 0x000000ff0200720c */ /* 0x000fe40006704270 */
[----:B------:R-:W-:-:S02]  /*4e60*/  ISETP.GE.AND P4, PT, R0, 0x5a, PT ;  /* 0x0000005a0000780c */ /* 0x000fc40003f86270 */
[----:B------:R-:W-:-:S04]  /*4e70*/  ISETP.LT.OR P0, PT, R3, 0x1, P0 ;  /* 0x000000010300780c */ /* 0x000fc80000701670 */
[----:B------:R-:W-:Y:S02]  /*4e80*/  FSEL R27, R90, -INF , !P0 ;  /* 0xff8000005a1b7808 */ /* 0x000fe40004000000 */
[----:B------:R-:W-:-:S04]  /*4e90*/  ISETP.GT.AND P0, PT, R2, 0x59, !P4 ;  /* 0x000000590200780c */ /* 0x000fc80006704270 */
[----:B------:R-:W-:Y:S02]  /*4ea0*/  ISETP.LT.OR P0, PT, R3, 0x5a, P0 ;  /* 0x0000005a0300780c */ /* 0x000fe40000701670 */
[----:B------:R-:W1:Y:S02]  /*4eb0*/  SHFL.IDX PT, R3, R5, 0x1, 0x1c1f ;  /* 0x003c1f0005037f89 */ /* 0x000e6400000e0000 */
[----:B------:R-:W-:Y:S01]  /*4ec0*/  FSEL R180, R35, -INF , !P0 ;  /* 0xff80000023b47808 */ /* 0x000fe20004000000 */
[--C-:B-1----:R-:W-:Y:S02]  /*4ed0*/  IMAD.IADD R2, R6, 0x1, R3.reuse ;  /* 0x0000000106027824 */ /* 0x102fe400078e0203 */
[----:B------:R-:W-:-:S03]  /*4ee0*/  IMAD.IADD R0, R7, 0x1, R3 ;  /* 0x0000000107007824 */ /* 0x000fc600078e0203 */
        /* <DEDUP_REMOVED lines=12> */
.L_x_555:
[----:B------:R-:W-:-:S13]  /*4fb0*/  ISETP.NE.AND P0, PT, R243, 0x1, PT ;  /* 0x00000001f300780c */ /* 0x000fda0003f05270 */
[----:B------:R-:W-:-:S05]  /*4fc0*/  @P0 IMAD.HI.U32 R4, R3, c[0x0][0x330], RZ ;  /* 0x0000cc0003040a27 */ /* 0x000fca00078e00ff */
[----:B------:R-:W-:Y:S02]  /*4fd0*/  @P0 SHF.R.U32.HI R3, RZ, c[0x0][0x334], R4 ;  /* 0x0000cd00ff030a19 */ /* 0x000fe40000011604 */
.L_x_556:
[----:B------:R-:W-:Y:S05]  /*4fe0*/  BSYNC B0 ;  /* 0x0000000000007941 */ /* 0x000fea0003800000 */
.L_x_554:
[----:B------:R-:W-:-:S05]  /*4ff0*/  IMAD R3, R3, c[0x0][0x32c], R9 ;  /* 0x0000cb0003037a24 */ /* 0x000fca00078e0209 */
[----:B------:R-:W-:Y:S02]  /*5000*/  IADD3 R4, R3, c[0x0][0x32c], RZ ;  /* 0x0000cb0003047a10 */ /* 0x000fe40007ffe0ff */
[----:B------:R-:W-:Y:S02]  /*5010*/  IMNMX R0, R0, R3, !PT ;  /* 0x0000000300007217 */ /* 0x000fe40007800200 */
[----:B------:R-:W-:Y:S02]  /*5020*/  IMNMX R2, R2, R4, PT ;  /* 0x0000000402027217 */ /* 0x000fe40003800200 */
.L_x_553:
[----:B------:R-:W-:Y:S02]  /*5030*/  ISETP.NE.AND P0, PT, R25, RZ, PT ;  /* 0x000000ff1900720c */ /* 0x000fe40003f05270 */
[----:B------:R-:W-:Y:S02]  /*5040*/  FMNMX.FTZ R3, R27, R28, !PT ;  /* 0x0000001c1b037209 */ /* 0x000fe40007810000 */
[----:B------:R-:W-:Y:S02]  /*5050*/  ISETP.GT.AND P0, PT, R0, 0x1, !P0 ;  /* 0x000000010000780c */ /* 0x000fe40004704270 */
[----:B------:R-:W-:-:S02]  /*5060*/  FMNMX.FTZ R3, R32, R3, !PT ;  /* 0x0000000320037209 */ /* 0x000fc40007810000 */
[----:B------:R-:W-:Y:S02]  /*5070*/  ISETP.LT.OR P0, PT, R2, 0x2, P0 ;  /* 0x000000020200780c */ /* 0x000fe40000701670 */
[----:B------:R-:W-:Y:S02]  /*5080*/  FMNMX.FTZ R3, R34, R3, !PT ;  /* 0x0000000322037209 */ /* 0x000fe40007810000 */
[----:B------:R-:W-:Y:S02]  /*5090*/  FSEL R7, R89, -INF , !P0 ;  /* 0xff80000059077808 */ /* 0x000fe40004000000 */
[----:B------:R-:W-:Y:S02]  /*50a0*/  ISETP.NE.AND P0, PT, R30, RZ, PT ;  /* 0x000000ff1e00720c */ /* 0x000fe40003f05270 */
[----:B------:R-:W-:Y:S02]  /*50b0*/  FMNMX.FTZ R3, R37, R3, !PT ;  /* 0x0000000325037209 */ /* 0x000fe40007810000 */
[----:B------:R-:W-:-:S02]  /*50c0*/  ISETP.GT.AND P0, PT, R0, 0x8, !P0 ;  /* 0x000000080000780c */ /* 0x000fc40004704270 */
[----:B------:R-:W-:Y:S02]  /*50d0*/  FMNMX.FTZ R3, R45, R3, !PT ;  /* 0x000000032d037209 */ /* 0x000fe40007810000 */
[----:B------:R-:W-:Y:S02]  /*50e0*/  ISETP.LT.OR P0, PT, R2, 0x9, P0 ;  /* 0x000000090200780c */ /* 0x000fe40000701670 */
[----:B------:R-:W-:Y:S02]  /*50f0*/  FMNMX.FTZ R3, R46, R3, !PT ;  /* 0x000000032e037209 */ /* 0x000fe40007810000 */
[----:B------:R-:W-:Y:S02]  /*5100*/  FSEL R8, R87, -INF , !P0 ;  /* 0xff80000057087808 */ /* 0x000fe40004000000 */
[----:B------:R-:W-:Y:S02]  /*5110*/  ISETP.NE.AND P0, PT, R29, RZ, PT ;  /* 0x000000ff1d00720c */ /* 0x000fe40003f05270 */
[----:B------:R-:W-:-:S02]  /*5120*/  FMNMX.FTZ R3, R47, R3, !PT ;  /* 0x000000032f037209 */ /* 0x000fc40007810000 */
[----:B------:R-:W-:Y:S02]  /*5130*/  ISETP.GT.AND P0, PT, R0, 0x9, !P0 ;  /* 0x000000090000780c */ /* 0x000fe40004704270 */
[----:B------:R-:W-:Y:S02]  /*5140*/  FMNMX.FTZ R3, R108, R3, !PT ;  /* 0x000000036c037209 */ /* 0x000fe40007810000 */
[----:B------:R-:W-:Y:S02]  /*5150*/  ISETP.LT.OR P0, PT, R2, 0xa, P0 ;  /* 0x0000000a0200780c */ /* 0x000fe40000701670 */
[----:B------:R-:W-:Y:S02]  /*5160*/  FMNMX.FTZ R3, R109, R3, !PT ;  /* 0x000000036d037209 */ /* 0x000fe40007810000 */
[----:B------:R-:W-:Y:S02]  /*5170*/  FSEL R9, R86, -INF , !P0 ;  /* 0xff80000056097808 */ /* 0x000fe40004000000 */
[----:B------:R-:W-:-:S02]  /*5180*/  ISETP.NE.AND P0, PT, R26, RZ, PT ;  /* 0x000000ff1a00720c */ /* 0x000fc40003f05270 */
[----:B------:R-:W-:Y:S02]  /*5190*/  FMNMX.FTZ R3, R111, R3, !PT ;  /* 0x000000036f037209 */ /* 0x000fe40007810000 */
[----:B------:R-:W-:Y:S02]  /*51a0*/  ISETP.GT.AND P0, PT, R0, 0x10, !P0 ;  /* 0x000000100000780c */ /* 0x000fe40004704270 */
[----:B------:R-:W-:Y:S02]  /*51b0*/  FMNMX.FTZ R3, R136, R3, !PT ;  /* 0x0000000388037209 */ /* 0x000fe40007810000 */
[----:B------:R-:W-:Y:S02]  /*51c0*/  ISETP.LT.OR P0, PT, R2, 0x11, P0 ;  /* 0x000000110200780c */ /* 0x000fe40000701670 */
[----:B------:R-:W-:Y:S02]  /*51d0*/  FMNMX.FTZ R3, R141, R3, !PT ;  /* 0x000000038d037209 */ /* 0x000fe40007810000 */
[----:B------:R-:W-:-:S02]  /*51e0*/  FSEL R36, R84, -INF , !P0 ;  /* 0xff80000054247808 */ /* 0x000fc40004000000 */
[----:B------:R-:W-:Y:S02]  /*51f0*/  ISETP.NE.AND P0, PT, R24, RZ, PT ;  /* 0x000000ff1800720c */ /* 0x000fe40003f05270 */
[----:B------:R-:W-:Y:S02]  /*5200*/  FMNMX.FTZ R3, R142, R3, !PT ;  /* 0x000000038e037209 */ /* 0x000fe40007810000 */
[----:B------:R-:W-:Y:S02]  /*5210*/  ISETP.GT.AND P0, PT, R0, 0x11, !P0 ;  /* 0x000000110000780c */ /* 0x000fe40004704270 */
[----:B------:R-:W-:Y:S02]  /*5220*/  FMNMX.FTZ R3, R143, R3, !PT ;  /* 0x000000038f037209 */ /* 0x000fe40007810000 */
[----:B------:R-:W-:Y:S02]  /*5230*/  ISETP.LT.OR P0, PT, R2, 0x12, P0 ;  /* 0x000000120200780c */ /* 0x000fe40000701670 */
[----:B------:R-:W-:-:S02]  /*5240*/  FMNMX.FTZ R3, R144, R3, !PT ;  /* 0x0000000390037209 */ /* 0x000fc40007810000 */
[----:B------:R-:W-:Y:S02]  /*5250*/  FSEL R39, R82, -INF , !P0 ;  /* 0xff80000052277808 */ /* 0x000fe40004000000 */
[----:B------:R-:W-:Y:S02]  /*5260*/  ISETP.NE.AND P0, PT, R23, RZ, PT ;  /* 0x000000ff1700720c */ /* 0x000fe40003f05270 */
[----:B------:R-:W-:Y:S02]  /*5270*/  FMNMX.FTZ R3, R149, R3, !PT ;  /* 0x0000000395037209 */ /* 0x000fe40007810000 */
[----:B------:R-:W-:Y:S02]  /*5280*/  ISETP.GT.AND P0, PT, R0, 0x18, !P0 ;  /* 0x000000180000780c */ /* 0x000fe40004704270 */
[----:B------:R-:W-:Y:S02]  /*5290*/  FMNMX.FTZ R3, R150, R3, !PT ;  /* 0x0000000396037209 */ /* 0x000fe40007810000 */
[----:B------:R-:W-:-:S02]  /*52a0*/  ISETP.LT.OR P0, PT, R2, 0x19, P0 ;  /* 0x000000190200780c */ /* 0x000fc40000701670 */
[----:B------:R-:W-:Y:S02]  /*52b0*/  FMNMX.FTZ R3, R151, R3, !PT ;  /* 0x0000000397037209 */ /* 0x000fe40007810000 */
[----:B------:R-:W-:Y:S02]  /*52c0*/  FSEL R38, R77, -INF , !P0 ;  /* 0xff8000004d267808 */ /* 0x000fe40004000000 */
        /* <DEDUP_REMOVED lines=12> */
[----:B------:R-:W-:Y:S01]  /*5390*/  ISETP.GT.AND P6, PT, R0, 0x51, !P6 ;  /* 0x000000510000780c */ /* 0x000fe200077c4270 */
[----:B------:R-:W1:Y:S01]  /*53a0*/  SHFL.BFLY PT, R5, R3, 0x2, 0x1f ;  /* 0x0c401f0003057f89 */ /* 0x000e6200000e0000 */
[----:B------:R-:W-:Y:S02]  /*53b0*/  FSEL R69, R69, -INF , !P0 ;  /* 0xff80000045457808 */ /* 0x000fe40004000000 */
[----:B------:R-:W-:Y:S02]  /*53c0*/  ISETP.NE.AND P0, PT, R20, RZ, PT ;  /* 0x000000ff1400720c */ /* 0x000fe40003f05270 */
[C---:B------:R-:W-:Y:S01]  /*53d0*/  ISETP.GT.AND P5, PT, R0.reuse, 0x58, !P5 ;  /* 0x000000580000780c */ /* 0x040fe20006fa4270 */
[----:B------:R-:W-:Y:S01]  /*53e0*/  LDSM.16.MT88.4 R20, [R192] ;  /* 0x00000000c014783b */ /* 0x000fe20000004200 */
[----:B------:R-:W-:-:S02]  /*53f0*/  ISETP.GT.AND P0, PT, R0, 0x21, !P0 ;  /* 0x000000210000780c */ /* 0x000fc40004704270 */
[C---:B------:R-:W-:Y:S02]  /*5400*/  ISETP.LT.OR P6, PT, R2.reuse, 0x52, P6 ;  /* 0x000000520200780c */ /* 0x040fe400037c1670 */
[----:B------:R-:W-:Y:S02]  /*5410*/  ISETP.LT.OR P0, PT, R2, 0x22, P0 ;  /* 0x000000220200780c */ /* 0x000fe40000701670 */
[----:B------:R-:W-:Y:S02]  /*5420*/  ISETP.GT.AND P4, PT, R0, 0x59, !P4 ;  /* 0x000000590000780c */ /* 0x000fe40006784270 */
[----:B------:R-:W-:Y:S02]  /*5430*/  FSEL R71, R65, -INF , !P0 ;  /* 0xff80000041477808 */ /* 0x000fe40004000000 */
[----:B------:R-:W-:Y:S02]  /*5440*/  ISETP.NE.AND P0, PT, R19, RZ, PT ;  /* 0x000000ff1300720c */ /* 0x000fe40003f05270 */
[----:B------:R-:W-:-:S02]  /*5450*/  ISETP.LT.OR P5, PT, R2, 0x59, P5 ;  /* 0x000000590200780c */ /* 0x000fc40002fa1670 */
[----:B------:R-:W-:Y:S02]  /*5460*/  ISETP.GT.AND P0, PT, R0, 0x28, !P0 ;  /* 0x000000280000780c */ /* 0x000fe40004704270 */
[----:B------:R-:W-:Y:S02]  /*5470*/  FSEL R157, R51, -INF , !P6 ;  /* 0xff800000339d7808 */ /* 0x000fe40007000000 */
[C---:B------:R-:W-:Y:S02]  /*5480*/  ISETP.LT.OR P0, PT, R2.reuse, 0x29, P0 ;  /* 0x000000290200780c */ /* 0x040fe40000701670 */
[----:B------:R-:W-:Y:S02]  /*5490*/  ISETP.LT.OR P4, PT, R2, 0x5a, P4 ;  /* 0x0000005a0200780c */ /* 0x000fe40002781670 */
[----:B------:R-:W-:Y:S02]  /*54a0*/  FSEL R70, R64, -INF , !P0 ;  /* 0xff80000040467808 */ /* 0x000fe40004000000 */
[----:B------:R-:W-:-:S02]  /*54b0*/  ISETP.NE.AND P0, PT, R18, RZ, PT ;  /* 0x000000ff1200720c */ /* 0x000fc40003f05270 */
[----:B------:R-:W-:Y:S02]  /*54c0*/  FSEL R160, R50, -INF , !P5 ;  /* 0xff80000032a07808 */ /* 0x000fe40006800000 */
[----:B------:R-:W-:Y:S02]  /*54d0*/  ISETP.GT.AND P0, PT, R0, 0x29, !P0 ;  /* 0x000000290000780c */ /* 0x000fe40004704270 */
[----:B------:R-:W-:Y:S02]  /*54e0*/  FSEL R159, R49, -INF , !P4 ;  /* 0xff800000319f7808 */ /* 0x000fe40006000000 */
[----:B------:R-:W-:Y:S02]  /*54f0*/  ISETP.LT.OR P0, PT, R2, 0x2a, P0 ;  /* 0x0000002a0200780c */ /* 0x000fe40000701670 */
[----:B------:R-:W-:Y:S02]  /*5500*/  IADD3 R216, R216, -0x2, RZ ;  /* 0xfffffffed8d87810 */ /* 0x000fe40007ffe0ff */
[----:B------:R-:W-:-:S02]  /*5510*/  FSEL R110, R62, -INF , !P0 ;  /* 0xff8000003e6e7808 */ /* 0x000fc40004000000 */
[----:B------:R-:W-:-:S04]  /*5520*/  ISETP.NE.AND P0, PT, R17, RZ, PT ;  /* 0x000000ff1100720c */ /* 0x000fc80003f05270 */
[----:B------:R-:W-:-:S04]  /*5530*/  ISETP.GT.AND P0, PT, R0, 0x30, !P0 ;  /* 0x000000300000780c */ /* 0x000fc80004704270 */
[----:B------:R-:W-:-:S04]  /*5540*/  ISETP.LT.OR P0, PT, R2, 0x31, P0 ;  /* 0x000000310200780c */ /* 0x000fc80000701670 */
[----:B------:R-:W-:Y:S02]  /*5550*/  FSEL R137, R59, -INF , !P0 ;  /* 0xff8000003b897808 */ /* 0x000fe40004000000 */
[----:B------:R-:W-:Y:S02]  /*5560*/  ISETP.NE.AND P0, PT, R16, RZ, PT ;  /* 0x000000ff1000720c */ /* 0x000fe40003f05270 */
[----:B------:R-:W-:Y:S02]  /*5570*/  LDSM.16.MT88.4 R16, [R196] ;  /* 0x00000000c410783b */ /* 0x000fe40000004200 */
        /* <DEDUP_REMOVED lines=56> */
[----:B------:R-:W-:Y:S02]  /*5900*/  FMNMX.FTZ R2, R157, R0, !PT ;  /* 0x000000009d027209 */ /* 0x000fe40007810000 */
[----:B-1----:R-:W-:Y:S02]  /*5910*/  FMNMX.FTZ R0, R3, R5, !PT ;  /* 0x0000000503007209 */ /* 0x002fe40007810000 */
[----:B------:R-:W-:-:S03]  /*5920*/  FMNMX.FTZ R2, R160, R2, !PT ;  /* 0x00000002a0027209 */ /* 0x000fc60007810000 */
[----:B------:R-:W1:Y:S01]  /*5930*/  SHFL.BFLY PT, R4, R0, 0x1, 0x1f ;  /* 0x0c201f0000047f89 */ /* 0x000e6200000e0000 */
[----:B------:R-:W-:-:S05]  /*5940*/  FMNMX.FTZ R2, R159, R2, !PT ;  /* 0x000000029f027209 */ /* 0x000fca0007810000 */
[----:B------:R-:W2:Y:S01]  /*5950*/  SHFL.BFLY PT, R3, R2, 0x2, 0x1f ;  /* 0x0c401f0002037f89 */ /* 0x000ea200000e0000 */
[----:B-1----:R-:W-:-:S04]  /*5960*/  FMNMX.FTZ R68, R0, R4, !PT ;  /* 0x0000000400447209 */ /* 0x002fc80007810000 */
[----:B------:R-:W-:Y:S02]  /*5970*/  FSETP.NEU.FTZ.AND P0, PT, R68, -INF , PT ;  /* 0xff8000004400780b */ /* 0x000fe40003f1d000 */
[----:B--2---:R-:W-:Y:S01]  /*5980*/  FMNMX.FTZ R3, R2, R3, !PT ;  /* 0x0000000302037209 */ /* 0x004fe20007810000 */
[----:B------:R-:W-:-:S04]  /*5990*/  FMUL.FTZ R2, R68, c[0x0][0x2d0] ;  /* 0x0000b40044027a20 */ /* 0x000fc80000410000 */
[----:B------:R-:W1:Y:S01]  /*59a0*/  SHFL.BFLY PT, R4, R3, 0x1, 0x1f ;  /* 0x0c201f0003047f89 */ /* 0x000e6200000e0000 */
[----:B------:R-:W-:-:S05]  /*59b0*/  FSEL R2, R2, RZ, P0 ;  /* 0x000000ff02027208 */ /* 0x000fca0000000000 */
[--C-:B------:R-:W-:Y:S02]  /*59c0*/  FFMA.FTZ R0, R27, c[0x0][0x2d0], -R2.reuse ;  /* 0x0000b4001b007a23 */ /* 0x100fe40000010802 */
[----:B------:R-:W2:Y:S02]  /*59d0*/  LDSM.16.MT88.4 R24, [R211] ;  /* 0x00000000d318783b */ /* 0x000ea40000004200 */
[----:B------:R3:W-:Y:S01]  /*59e0*/  MUFU.EX2 R241, R0 ;  /* 0x0000000000f17308 */ /* 0x0007e20000000800 */
[----:B-1----:R-:W-:Y:S01]  /*59f0*/  FMNMX.FTZ R4, R3, R4, !PT ;  /* 0x0000000403047209 */ /* 0x002fe20007810000 */
[--C-:B------:R-:W-:Y:S02]  /*5a00*/  FFMA.FTZ R3, R34, c[0x0][0x2d0], -R2.reuse ;  /* 0x0000b40022037a23 */ /* 0x100fe40000010802 */
[----:B---3--:R-:W-:Y:S01]  /*5a10*/  FFMA.FTZ R0, R28, c[0x0][0x2d0], -R2 ;  /* 0x0000b4001c007a23 */ /* 0x008fe20000010802 */
[----:B------:R-:W-:-:S03]  /*5a20*/  FSETP.NEU.FTZ.AND P0, PT, R4, -INF , PT ;  /* 0xff8000000400780b */ /* 0x000fc60003f1d000 */
[----:B------:R-:W-:Y:S01]  /*5a30*/  MUFU.EX2 R239, R3 ;  /* 0x0000000300ef7308 */ /* 0x000fe20000000800 */
[----:B------:R-:W1:Y:S07]  /*5a40*/  LDSM.16.MT88.4 R28, [R192+0x3000] ;  /* 0x00300000c01c783b */ /* 0x000e6e0000004200 */
[----:B------:R3:W-:Y:S02]  /*5a50*/  MUFU.EX2 R238, R0 ;  /* 0x0000000000ee7308 */ /* 0x0007e40000000800 */
[----:B---3--:R-:W-:-:S06]  /*5a60*/  FFMA.FTZ R0, R32, c[0x0][0x2d0], -R2 ;  /* 0x0000b40020007a23 */ /* 0x008fcc0000010802 */
[----:B------:R3:W4:Y:S02]  /*5a70*/  MUFU.EX2 R240, R0 ;  /* 0x0000000000f07308 */ /* 0x0007240000000800 */
[----:B---3--:R-:W-:Y:S01]  /*5a80*/  FMUL.FTZ R0, R4, c[0x0][0x2d0] ;  /* 0x0000b40004007a20 */ /* 0x008fe20000410000 */
[----:B----4-:R-:W-:-:S04]  /*5a90*/  F2FP.PACK_AB R10, R239, R240 ;  /* 0x000000f0ef0a723e */ /* 0x010fc800000000ff */
[----:B------:R-:W-:-:S05]  /*5aa0*/  FSEL R0, R0, RZ, P0 ;  /* 0x000000ff00007208 */ /* 0x000fca0000000000 */
[----:B------:R-:W-:-:S04]  /*5ab0*/  FFMA.FTZ R3, R6, c[0x0][0x2d0], -R0 ;  /* 0x0000b40006037a23 */ /* 0x000fc80000010800 */
[----:B------:R3:W-:Y:S02]  /*5ac0*/  MUFU.EX2 R235, R3 ;  /* 0x0000000300eb7308 */ /* 0x0007e40000000800 */
[----:B---3--:R-:W-:-:S06]  /*5ad0*/  FFMA.FTZ R3, R7, c[0x0][0x2d0], -R0 ;  /* 0x0000b40007037a23 */ /* 0x008fcc0000010800 */
[----:B------:R3:W4:Y:S02]  /*5ae0*/  MUFU.EX2 R7, R3 ;  /* 0x0000000300077308 */ /* 0x0007240000000800 */
[----:B---3--:R-:W-:Y:S01]  /*5af0*/  FFMA.FTZ R3, R8, c[0x0][0x2d0], -R0 ;  /* 0x0000b40008037a23 */ /* 0x008fe20000010800 */
[----:B------:R-:W-:-:S05]  /*5b00*/  F2FP.PACK_AB R8, R238, R241 ;  /* 0x000000f1ee08723e */ /* 0x000fca00000000ff */
[----:B------:R3:W5:Y:S02]  /*5b10*/  MUFU.EX2 R237, R3 ;  /* 0x0000000300ed7308 */ /* 0x0007640000000800 */
[----:B---3--:R-:W-:Y:S01]  /*5b20*/  FFMA.FTZ R3, R9, c[0x0][0x2d0], -R0 ;  /* 0x0000b40009037a23 */ /* 0x008fe20000010800 */
[----:B----4-:R-:W-:Y:S01]  /*5b30*/  F2FP.PACK_AB R9, R7, R235 ;  /* 0x000000eb0709723e */ /* 0x010fe200000000ff */
[----:B------:R-:W-:-:S04]  /*5b40*/  FADD.FTZ R7, R235, R7 ;  /* 0x00000007eb077221 */ /* 0x000fc80000010000 */
[----:B------:R-:W3:Y:S01]  /*5b50*/  MUFU.EX2 R236, R3 ;  /* 0x0000000300ec7308 */ /* 0x000ee20000000800 */
[----:B-----5:R-:W-:Y:S01]  /*5b60*/  FADD.FTZ R7, R237, R7 ;  /* 0x00000007ed077221 */ /* 0x020fe20000010000 */
[C---:B---3--:R-:W-:Y:S01]  /*5b70*/  F2FP.PACK_AB R11, R236.reuse, R237 ;  /* 0x000000edec0b723e */ /* 0x048fe200000000ff */
[----:B------:R-:W-:Y:S02]  /*5b80*/  FFMA.FTZ R3, R37, c[0x0][0x2d0], -R2 ;  /* 0x0000b40025037a23 */ /* 0x000fe40000010802 */
[----:B------:R-:W-:-:S03]  /*5b90*/  FADD.FTZ R7, R236, R7 ;  /* 0x00000007ec077221 */ /* 0x000fc60000010000 */
[----:B------:R3:W-:Y:S01]  /*5ba0*/  MUFU.EX2 R6, R3 ;  /* 0x0000000300067308 */ /* 0x0007e20000000800 */
[C---:B------:R-:W-:Y:S08]  /*5bb0*/  HMMA.16816.F32 R48, R8.reuse, R12, RZ ;  /* 0x0000000c0830723c */ /* 0x040ff000000018ff */
[----:B------:R-:W-:Y:S01]  /*5bc0*/  HMMA.16816.F32 R40, R8, R14, RZ ;  /* 0x0000000e0828723c */ /* 0x000fe200000018ff */
[----:B------:R-:W4:Y:S01]  /*5bd0*/  LDSM.16.MT88.4 R12, [R195+0x3000] ;  /* 0x00300000c30c783b */ /* 0x000f220000004200 */
[----:B---3--:R-:W-:-:S06]  /*5be0*/  FFMA.FTZ R3, R45, c[0x0][0x2d0], -R2 ;  /* 0x0000b4002d037a23 */ /* 0x008fcc0000010802 */
[C---:B------:R-:W-:Y:S01]  /*5bf0*/  HMMA.16816.F32 R56, R8.reuse, R20, RZ ;  /* 0x000000140838723c */ /* 0x040fe200000018ff */
[----:B------:R3:W5:Y:S07]  /*5c00*/  MUFU.EX2 R233, R3 ;  /* 0x0000000300e97308 */ /* 0x00076e0000000800 */
[C---:B------:R-:W-:Y:S01]  /*5c10*/  HMMA.16816.F32 R72, R8.reuse, R22, RZ ;  /* 0x000000160848723c */ /* 0x040fe200000018ff */
[----:B------:R-:W4:Y:S07]  /*5c20*/  LDSM.16.MT88.4 R20, [R196+0x3000] ;  /* 0x00300000c414783b */ /* 0x000f2e0000004200 */
[----:B------:R-:W-:Y:S01]  /*5c30*/  HMMA.16816.F32 R52, R8, R16, RZ ;  /* 0x000000100834723c */ /* 0x000fe200000018ff */
[----:B---3--:R-:W-:-:S04]  /*5c40*/  FFMA.FTZ R3, R46, c[0x0][0x2d0], -R2 ;  /* 0x0000b4002e037a23 */ /* 0x008fc80000010802 */
[----:B------:R3:W-:Y:S03]  /*5c50*/  MUFU.EX2 R234, R3 ;  /* 0x0000000300ea7308 */ /* 0x0007e60000000800 */
[C---:B------:R-:W-:Y:S01]  /*5c60*/  HMMA.16816.F32 R64, R8.reuse, R18, RZ ;  /* 0x000000120840723c */ /* 0x040fe200000018ff */
[----:B------:R-:W5:Y:S07]  /*5c70*/  LDSM.16.MT88.4 R16, [R198+0x3000] ;  /* 0x00300000c610783b */ /* 0x000f6e0000004200 */
[----:B--2---:R-:W-:Y:S01]  /*5c80*/  HMMA.16816.F32 R32, R8, R24, RZ ;  /* 0x000000180820723c */ /* 0x004fe200000018ff */
[----:B---3--:R-:W-:-:S07]  /*5c90*/  FFMA.FTZ R3, R47, c[0x0][0x2d0], -R2 ;  /* 0x0000b4002f037a23 */ /* 0x008fce0000010802 */
[C---:B------:R-:W-:Y:S01]  /*5ca0*/  HMMA.16816.F32 R60, R8.reuse, R26, RZ ;  /* 0x0000001a083c723c */ /* 0x040fe200000018ff */
[----:B------:R-:W-:Y:S01]  /*5cb0*/  LDSM.16.MT88.4 R24, [R196+0x800] ;  /* 0x00080000c418783b */ /* 0x000fe20000004200 */
[----:B------:R2:W3:Y:S06]  /*5cc0*/  MUFU.EX2 R232, R3 ;  /* 0x0000000300e87308 */ /* 0x0004ec0000000800 */
[C---:B-1----:R-:W-:Y:S08]  /*5cd0*/  HMMA.16816.F32 R76, R8.reuse, R28, RZ ;  /* 0x0000001c084c723c */ /* 0x042ff000000018ff */
[----:B------:R-:W-:Y:S01]  /*5ce0*/  HMMA.16816.F32 R80, R8, R30, RZ ;  /* 0x0000001e0850723c */ /* 0x000fe200000018ff */
[----:B------:R-:W1:Y:S01]  /*5cf0*/  LDSM.16.MT88.4 R28, [R192+0x800] ;  /* 0x00080000c01c783b */ /* 0x000e620000004200 */
[----:B--2---:R-:W-:-:S04]  /*5d00*/  FFMA.FTZ R3, R36, c[0x0][0x2d0], -R0 ;  /* 0x0000b40024037a23 */ /* 0x004fc80000010800 */
[----:B------:R2:W-:Y:S02]  /*5d10*/  MUFU.EX2 R231, R3 ;  /* 0x0000000300e77308 */ /* 0x0005e40000000800 */
[C---:B----4-:R-:W-:Y:S08]  /*5d20*/  HMMA.16816.F32 R92, R8.reuse, R12, RZ ;  /* 0x0000000c085c723c */ /* 0x050ff000000018ff */
[----:B------:R-:W-:Y:S01]  /*5d30*/  HMMA.16816.F32 R96, R8, R14, RZ ;  /* 0x0000000e0860723c */ /* 0x000fe200000018ff */
[----:B------:R-:W4:Y:S01]  /*5d40*/  LDSM.16.MT88.4 R12, [R195+0x800] ;  /* 0x00080000c30c783b */ /* 0x000f220000004200 */
[----:B--2---:R-:W-:-:S06]  /*5d50*/  FFMA.FTZ R3, R39, c[0x0][0x2d0], -R0 ;  /* 0x0000b40027037a23 */ /* 0x004fcc0000010800 */
[C---:B------:R-:W-:Y:S01]  /*5d60*/  HMMA.16816.F32 R84, R8.reuse, R20, RZ ;  /* 0x000000140854723c */ /* 0x040fe200000018ff */
[----:B------:R2:W1:Y:S07]  /*5d70*/  MUFU.EX2 R229, R3 ;  /* 0x0000000300e57308 */ /* 0x00046e0000000800 */
[C---:B------:R-:W-:Y:S01]  /*5d80*/  HMMA.16816.F32 R88, R8.reuse, R22, RZ ;  /* 0x000000160858723c */ /* 0x040fe200000018ff */
[----:B------:R-:W4:Y:S07]  /*5d90*/  LDSM.16.MT88.4 R20, [R198+0x800] ;  /* 0x00080000c614783b */ /* 0x000f2e0000004200 */
[----:B-----5:R-:W-:Y:S01]  /*5da0*/  HMMA.16816.F32 R100, R8, R16, RZ ;  /* 0x000000100864723c */ /* 0x020fe200000018ff */
[----:B--2---:R-:W-:-:S04]  /*5db0*/  FFMA.FTZ R3, R38, c[0x0][0x2d0], -R0 ;  /* 0x0000b40026037a23 */ /* 0x004fc80000010800 */
[----:B------:R2:W-:Y:S03]  /*5dc0*/  MUFU.EX2 R230, R3 ;  /* 0x0000000300e67308 */ /* 0x0005e60000000800 */
[----:B------:R-:W-:Y:S01]  /*5dd0*/  HMMA.16816.F32 R104, R8, R18, RZ ;  /* 0x000000120868723c */ /* 0x000fe200000018ff */
[----:B------:R-:W-:Y:S06]  /*5de0*/  LDSM.16.MT88.4 R16, [R192+0x3800] ;  /* 0x00380000c010783b */ /* 0x000fec0000004200 */
[----:B------:R-:W-:-:S02]  /*5df0*/  F2FP.PACK_AB R8, R233, R6 ;  /* 0x00000006e908723e */ /* 0x000fc400000000ff */
[----:B---3--:R-:W-:Y:S02]  /*5e00*/  F2FP.PACK_AB R10, R232, R234 ;  /* 0x000000eae80a723e */ /* 0x008fe400000000ff */
[----:B-1----:R-:W-:Y:S01]  /*5e10*/  F2FP.PACK_AB R9, R229, R231 ;  /* 0x000000e7e509723e */ /* 0x002fe200000000ff */
[----:B--2---:R-:W-:-:S04]  /*5e20*/  FFMA.FTZ R3, R44, c[0x0][0x2d0], -R0 ;  /* 0x0000b4002c037a23 */ /* 0x004fc80000010800 */
        /* <DEDUP_REMOVED lines=9> */
[----:B------:R1:W3:Y:S07]  /*5ec0*/  MUFU.EX2 R224, R3 ;  /* 0x0000000300e07308 */ /* 0x0002ee0000000800 */
[C---:B----4-:R-:W-:Y:S08]  /*5ed0*/  HMMA.16816.F32 R72, R8.reuse, R12, R48 ;  /* 0x0000000c0848723c */ /* 0x050ff00000001830 */
[----:B------:R-:W-:Y:S01]  /*5ee0*/  HMMA.16816.F32 R52, R8, R14, R40 ;  /* 0x0000000e0834723c */ /* 0x000fe20000001828 */
[----:B------:R-:W4:Y:S01]  /*5ef0*/  LDSM.16.MT88.4 R12, [R198+0x3800] ;  /* 0x00380000c60c783b */ /* 0x000f220000004200 */
[----:B-1----:R-:W-:-:S04]  /*5f00*/  FFMA.FTZ R3, R111, c[0x0][0x2d0], -R2 ;  /* 0x0000b4006f037a23 */ /* 0x002fc80000010802 */
[----:B------:R1:W-:Y:S02]  /*5f10*/  MUFU.EX2 R217, R3 ;  /* 0x0000000300d97308 */ /* 0x0003e40000000800 */
[C---:B------:R-:W-:Y:S01]  /*5f20*/  HMMA.16816.F32 R120, R8.reuse, R26, R64 ;  /* 0x0000001a0878723c */ /* 0x040fe20000001840 */
[----:B------:R-:W5:Y:S07]  /*5f30*/  LDSM.16.MT88.4 R24, [R195+0x3800] ;  /* 0x00380000c318783b */ /* 0x000f6e0000004200 */
[----:B------:R-:W-:Y:S01]  /*5f40*/  HMMA.16816.F32 R44, R8, R22, R60 ;  /* 0x00000016082c723c */ /* 0x000fe2000000183c */
[----:B-1----:R-:W-:-:S07]  /*5f50*/  FFMA.FTZ R3, R136, c[0x0][0x2d0], -R2 ;  /* 0x0000b40088037a23 */ /* 0x002fce0000010802 */
[C---:B------:R-:W-:Y:S01]  /*5f60*/  HMMA.16816.F32 R40, R8.reuse, R20, R32 ;  /* 0x000000140828723c */ /* 0x040fe20000001820 */
[----:B------:R-:W1:Y:S01]  /*5f70*/  LDSM.16.MT88.4 R20, [R195+0x1000] ;  /* 0x00100000c314783b */ /* 0x000e620000004200 */
[----:B------:R3:W1:Y:S03]  /*5f80*/  MUFU.EX2 R191, R3 ;  /* 0x0000000300bf7308 */ /* 0x0006660000000800 */
[----:B------:R-:W-:Y:S03]  /*5f90*/  LDSM.16.MT88.4 R32, [R192+0x1000] ;  /* 0x00100000c020783b */ /* 0x000fe60000004200 */
[C---:B--2---:R-:W-:Y:S08]  /*5fa0*/  HMMA.16816.F32 R56, R8.reuse, R28, R84 ;  /* 0x0000001c0838723c */ /* 0x044ff00000001854 */
[----:B------:R-:W-:Y:S01]  /*5fb0*/  HMMA.16816.F32 R60, R8, R30, R88 ;  /* 0x0000001e083c723c */ /* 0x000fe20000001858 */
[----:B------:R-:W-:Y:S01]  /*5fc0*/  LDSM.16.MT88.4 R28, [R196+0x1000] ;  /* 0x00100000c41c783b */ /* 0x000fe20000004200 */
[----:B---3--:R-:W-:-:S04]  /*5fd0*/  FFMA.FTZ R3, R69, c[0x0][0x2d0], -R0 ;  /* 0x0000b40045037a23 */ /* 0x008fc80000010800 */
[----:B------:R2:W-:Y:S02]  /*5fe0*/  MUFU.EX2 R190, R3 ;  /* 0x0000000300be7308 */ /* 0x0005e40000000800 */
[C---:B----4-:R-:W-:Y:S08]  /*5ff0*/  HMMA.16816.F32 R84, R8.reuse, R12, R100 ;  /* 0x0000000c0854723c */ /* 0x050ff00000001864 */
[----:B------:R-:W-:Y:S01]  /*6000*/  HMMA.16816.F32 R88, R8, R14, R104 ;  /* 0x0000000e0858723c */ /* 0x000fe20000001868 */
[----:B------:R-:W3:Y:S01]  /*6010*/  LDSM.16.MT88.4 R12, [R198+0x1000] ;  /* 0x00100000c60c783b */ /* 0x000ee20000004200 */
[----:B--2---:R-:W-:-:S06]  /*6020*/  FFMA.FTZ R3, R71, c[0x0][0x2d0], -R0 ;  /* 0x0000b40047037a23 */ /* 0x004fcc0000010800 */
[C---:B------:R-:W-:Y:S01]  /*6030*/  HMMA.16816.F32 R36, R8.reuse, R16, R76 ;  /* 0x000000100824723c */ /* 0x040fe2000000184c */
[----:B------:R2:W4:Y:S07]  /*6040*/  MUFU.EX2 R189, R3 ;  /* 0x0000000300bd7308 */ /* 0x00052e0000000800 */
[C---:B------:R-:W-:Y:S01]  /*6050*/  HMMA.16816.F32 R48, R8.reuse, R18, R80 ;  /* 0x000000120830723c */ /* 0x040fe20000001850 */
[----:B------:R-:W3:Y:S07]  /*6060*/  LDSM.16.MT88.4 R16, [R192+0x4000] ;  /* 0x00400000c010783b */ /* 0x000eee0000004200 */
[----:B-----5:R-:W-:Y:S01]  /*6070*/  HMMA.16816.F32 R64, R8, R24, R92 ;  /* 0x000000180840723c */ /* 0x020fe2000000185c */
[----:B--2---:R-:W-:-:S04]  /*6080*/  FFMA.FTZ R3, R70, c[0x0][0x2d0], -R0 ;  /* 0x0000b40046037a23 */ /* 0x004fc80000010800 */
[----:B------:R2:W-:Y:S03]  /*6090*/  MUFU.EX2 R188, R3 ;  /* 0x0000000300bc7308 */ /* 0x0005e60000000800 */
[----:B------:R-:W-:Y:S01]  /*60a0*/  HMMA.16816.F32 R76, R8, R26, R96 ;  /* 0x0000001a084c723c */ /* 0x000fe20000001860 */
[----:B------:R-:W5:Y:S06]  /*60b0*/  LDSM.16.MT88.4 R24, [R196+0x4000] ;  /* 0x00400000c418783b */ /* 0x000f6c0000004200 */
[----:B------:R-:W-:-:S02]  /*60c0*/  F2FP.PACK_AB R8, R224, R227 ;  /* 0x000000e3e008723e */ /* 0x000fc400000000ff */
[----:B-1----:R-:W-:Y:S02]  /*60d0*/  F2FP.PACK_AB R10, R191, R217 ;  /* 0x000000d9bf0a723e */ /* 0x002fe400000000ff */
[----:B----4-:R-:W-:Y:S01]  /*60e0*/  F2FP.PACK_AB R9, R189, R190 ;  /* 0x000000bebd09723e */ /* 0x010fe200000000ff */
        /* <DEDUP_REMOVED lines=9> */
[C---:B---3--:R-:W-:Y:S01]  /*6180*/  HMMA.16816.F32 R80, R8.reuse, R12, R40 ;  /* 0x0000000c0850723c */ /* 0x048fe20000001828 */
        /* <DEDUP_REMOVED lines=8> */
[----:B-1----:R-:W-:-:S07]  /*6210*/  FFMA.FTZ R3, R144, c[0x0][0x2d0], -R2 ;  /* 0x0000b40090037a23 */ /* 0x002fce0000010802 */
[C---:B-----5:R-:W-:Y:S01]  /*6220*/  HMMA.16816.F32 R32, R8.reuse, R24, R56 ;  /* 0x000000180820723c */ /* 0x060fe20000001838 */
[----:B------:R1:W5:Y:S07]  /*6230*/  MUFU.EX2 R142, R3 ;  /* 0x00000003008e7308 */ /* 0x00036e0000000800 */
[C---:B------:R-:W-:Y:S01]  /*6240*/  HMMA.16816.F32 R44, R8.reuse, R26, R60 ;  /* 0x0000001a082c723c */ /* 0x040fe2000000183c */
[----:B------:R-:W3:Y:S07]  /*6250*/  LDSM.16.MT88.4 R24, [R196+0x1800] ;  /* 0x00180000c418783b */ /* 0x000eee0000004200 */
[----:B------:R-:W-:Y:S01]  /*6260*/  HMMA.16816.F32 R108, R8, R28, R112 ;  /* 0x0000001c086c723c */ /* 0x000fe20000001870 */
[----:B-1----:R-:W-:-:S04]  /*6270*/  FFMA.FTZ R3, R137, c[0x0][0x2d0], -R0 ;  /* 0x0000b40089037a23 */ /* 0x002fc80000010800 */
[----:B------:R1:W-:Y:S03]  /*6280*/  MUFU.EX2 R141, R3 ;  /* 0x00000003008d7308 */ /* 0x0003e60000000800 */
[C---:B------:R-:W-:Y:S01]  /*6290*/  HMMA.16816.F32 R116, R8.reuse, R30, R120 ;  /* 0x0000001e0874723c */ /* 0x040fe20000001878 */
[----:B------:R-:W3:Y:S07]  /*62a0*/  LDSM.16.MT88.4 R28, [R192+0x1800] ;  /* 0x00180000c01c783b */ /* 0x000eee0000004200 */
[----:B--2---:R-:W-:Y:S01]  /*62b0*/  HMMA.16816.F32 R48, R8, R20, R64 ;  /* 0x000000140830723c */ /* 0x004fe20000001840 */
[----:B-1----:R-:W-:-:S07]  /*62c0*/  FFMA.FTZ R3, R139, c[0x0][0x2d0], -R0 ;  /* 0x0000b4008b037a23 */ /* 0x002fce0000010800 */
[C---:B------:R-:W-:Y:S01]  /*62d0*/  HMMA.16816.F32 R56, R8.reuse, R22, R76 ;  /* 0x000000160838723c */ /* 0x040fe2000000184c */
[----:B------:R-:W1:Y:S01]  /*62e0*/  LDSM.16.MT88.4 R20, [R195+0x1800] ;  /* 0x00180000c314783b */ /* 0x000e620000004200 */
[----:B------:R2:W2:Y:S06]  /*62f0*/  MUFU.EX2 R139, R3 ;  /* 0x00000003008b7308 */ /* 0x0004ac0000000800 */
[C---:B----4-:R-:W-:Y:S08]  /*6300*/  HMMA.16816.F32 R52, R8.reuse, R12, R84 ;  /* 0x0000000c0834723c */ /* 0x050ff00000001854 */
[----:B------:R-:W-:Y:S01]  /*6310*/  HMMA.16816.F32 R60, R8, R14, R88 ;  /* 0x0000000e083c723c */ /* 0x000fe20000001858 */
[----:B------:R-:W4:Y:S01]  /*6320*/  LDSM.16.MT88.4 R12, [R198+0x1800] ;  /* 0x00180000c60c783b */ /* 0x000f220000004200 */
[----:B--2---:R-:W-:-:S04]  /*6330*/  FFMA.FTZ R3, R138, c[0x0][0x2d0], -R0 ;  /* 0x0000b4008a037a23 */ /* 0x004fc80000010800 */
[----:B------:R2:W-:Y:S02]  /*6340*/  MUFU.EX2 R137, R3 ;  /* 0x0000000300897308 */ /* 0x0005e40000000800 */
[----:B------:R-:W-:Y:S01]  /*6350*/  HMMA.16816.F32 R36, R8, R16, R36 ;  /* 0x000000100824723c */ /* 0x000fe20000001824 */
[----:B------:R-:W1:Y:S06]  /*6360*/  LDSM.16.MT88.4 R16, [R192+0x4800] ;  /* 0x00480000c010783b */ /* 0x000e6c0000004200 */
[----:B---3--:R-:W-:Y:S02]  /*6370*/  F2FP.PACK_AB R8, R181, R182 ;  /* 0x000000b6b508723e */ /* 0x008fe400000000ff */
[----:B-----5:R-:W-:-:S02]  /*6380*/  F2FP.PACK_AB R10, R142, R143 ;  /* 0x0000008f8e0a723e */ /* 0x020fc400000000ff */
[----:B------:R-:W-:Y:S01]  /*6390*/  F2FP.PACK_AB R9, R139, R141 ;  /* 0x0000008d8b09723e */ /* 0x000fe200000000ff */
[----:B--2---:R-:W-:-:S04]  /*63a0*/  FFMA.FTZ R3, R140, c[0x0][0x2d0], -R0 ;  /* 0x0000b4008c037a23 */ /* 0x004fc80000010800 */
[----:B------:R2:W3:Y:S02]  /*63b0*/  MUFU.EX2 R136, R3 ;  /* 0x0000000300887308 */ /* 0x0004e40000000800 */
[----:B--2---:R-:W-:Y:S01]  /*63c0*/  FFMA.FTZ R3, R149, c[0x0][0x2d0], -R2 ;  /* 0x0000b40095037a23 */ /* 0x004fe20000010802 */
[----:B---3--:R-:W-:-:S05]  /*63d0*/  F2FP.PACK_AB R11, R136, R137 ;  /* 0x00000089880b723e */ /* 0x008fca00000000ff */
[----:B------:R2:W-:Y:S02]  /*63e0*/  MUFU.EX2 R135, R3 ;  /* 0x0000000300877308 */ /* 0x0005e40000000800 */
[C---:B------:R-:W-:Y:S08]  /*63f0*/  HMMA.16816.F32 R88, R8.reuse, R24, R108 ;  /* 0x000000180858723c */ /* 0x040ff0000000186c */
[----:B------:R-:W-:Y:S01]  /*6400*/  HMMA.16816.F32 R64, R8, R28, R92 ;  /* 0x0000001c0840723c */ /* 0x000fe2000000185c */
[----:B--2---:R-:W-:-:S04]  /*6410*/  FFMA.FTZ R3, R150, c[0x0][0x2d0], -R2 ;  /* 0x0000b40096037a23 */ /* 0x004fc80000010802 */
[----:B------:R2:W3:Y:S03]  /*6420*/  MUFU.EX2 R134, R3 ;  /* 0x0000000300867308 */ /* 0x0004e60000000800 */
[C---:B------:R-:W-:Y:S01]  /*6430*/  HMMA.16816.F32 R84, R8.reuse, R30, R100 ;  /* 0x0000001e0854723c */ /* 0x040fe20000001864 */
[----:B------:R-:W5:Y:S07]  /*6440*/  LDSM.16.MT88.4 R28, [R196+0x4800] ;  /* 0x00480000c41c783b */ /* 0x000f6e0000004200 */
[----:B-1----:R-:W-:Y:S01]  /*6450*/  HMMA.16816.F32 R112, R8, R20, R104 ;  /* 0x000000140870723c */ /* 0x002fe20000001868 */
[----:B--2---:R-:W-:-:S07]  /*6460*/  FFMA.FTZ R3, R151, c[0x0][0x2d0], -R2 ;  /* 0x0000b40097037a23 */ /* 0x004fce0000010802 */
[C---:B------:R-:W-:Y:S01]  /*6470*/  HMMA.16816.F32 R108, R8.reuse, R22, R96 ;  /* 0x00000016086c723c */ /* 0x040fe20000001860 */
[----:B------:R-:W1:Y:S01]  /*6480*/  LDSM.16.MT88.4 R20, [R195+0x4800] ;  /* 0x00480000c314783b */ /* 0x000e620000004200 */
[----:B------:R2:W-:Y:S06]  /*6490*/  MUFU.EX2 R133, R3 ;  /* 0x0000000300857308 */ /* 0x0005ec0000000800 */
[C---:B----4-:R-:W-:Y:S08]  /*64a0*/  HMMA.16816.F32 R100, R8.reuse, R12, R80 ;  /* 0x0000000c0864723c */ /* 0x050ff00000001850 */
[----:B------:R-:W-:Y:S01]  /*64b0*/  HMMA.16816.F32 R104, R8, R14, R72 ;  /* 0x0000000e0868723c */ /* 0x000fe20000001848 */
[----:B------:R-:W4:Y:S01]  /*64c0*/  LDSM.16.MT88.4 R12, [R198+0x4800] ;  /* 0x00480000c60c783b */ /* 0x000f220000004200 */
        /* <DEDUP_REMOVED lines=8> */
[C---:B-1----:R-:W-:Y:S08]  /*6550*/  HMMA.16816.F32 R40, R8.reuse, R20, R48 ;  /* 0x000000140828723c */ /* 0x042ff00000001830 */
[----:B------:R-:W-:Y:S01]  /*6560*/  HMMA.16816.F32 R116, R8, R26, R116 ;  /* 0x0000001a0874723c */ /* 0x000fe20000001874 */
[----:B------:R-:W-:Y:S01]  /*6570*/  LDSM.16.MT88.4 R24, [R195+0x2000] ;  /* 0x00200000c318783b */ /* 0x000fe20000004200 */
[----:B--2---:R-:W-:-:S04]  /*6580*/  FFMA.FTZ R3, R147, c[0x0][0x2d0], -R0 ;  /* 0x0000b40093037a23 */ /* 0x004fc80000010800 */
[----:B------:R1:W2:Y:S02]  /*6590*/  MUFU.EX2 R122, R3 ;  /* 0x00000003007a7308 */ /* 0x0002a40000000800 */
[C---:B------:R-:W-:Y:S01]  /*65a0*/  HMMA.16816.F32 R32, R8.reuse, R28, R32 ;  /* 0x0000001c0820723c */ /* 0x040fe20000001820 */
[----:B------:R-:W5:Y:S07]  /*65b0*/  LDSM.16.MT88.4 R28, [R196+0x2000] ;  /* 0x00200000c41c783b */ /* 0x000f6e0000004200 */
[----:B------:R-:W-:Y:S01]  /*65c0*/  HMMA.16816.F32 R96, R8, R22, R56 ;  /* 0x000000160860723c */ /* 0x000fe20000001838 */
[----:B------:R-:W5:Y:S01]  /*65d0*/  LDSM.16.MT88.4 R20, [R198+0x2000] ;  /* 0x00200000c614783b */ /* 0x000f620000004200 */
[----:B-1----:R-:W-:-:S06]  /*65e0*/  FFMA.FTZ R3, R146, c[0x0][0x2d0], -R0 ;  /* 0x0000b40092037a23 */ /* 0x002fcc0000010800 */
[C---:B----4-:R-:W-:Y:S01]  /*65f0*/  HMMA.16816.F32 R48, R8.reuse, R12, R52 ;  /* 0x0000000c0830723c */ /* 0x050fe20000001834 */
[----:B------:R1:W-:Y:S07]  /*6600*/  MUFU.EX2 R121, R3 ;  /* 0x0000000300797308 */ /* 0x0003ee0000000800 */
[----:B------:R-:W-:Y:S01]  /*6610*/  HMMA.16816.F32 R44, R8, R14, R60 ;  /* 0x0000000e082c723c */ /* 0x000fe2000000183c */
[----:B------:R-:W-:Y:S06]  /*6620*/  LDSM.16.MT88.4 R12, [R192+0x5000] ;  /* 0x00500000c00c783b */ /* 0x000fec0000004200 */
[----:B---3--:R-:W-:-:S02]  /*6630*/  F2FP.PACK_AB R8, R134, R135 ;  /* 0x000000878608723e */ /* 0x008fc400000000ff */
[----:B------:R-:W-:Y:S01]  /*6640*/  F2FP.PACK_AB R10, R132, R133 ;  /* 0x00000085840a723e */ /* 0x000fe200000000ff */
[----:B-1----:R-:W-:Y:S01]  /*6650*/  FFMA.FTZ R3, R148, c[0x0][0x2d0], -R0 ;  /* 0x0000b40094037a23 */ /* 0x002fe20000010800 */
[----:B--2---:R-:W-:-:S03]  /*6660*/  F2FP.PACK_AB R9, R122, R123 ;  /* 0x0000007b7a09723e */ /* 0x004fc600000000ff */
[----:B------:R-:W1:Y:S02]  /*6670*/  MUFU.EX2 R120, R3 ;  /* 0x0000000300787308 */ /* 0x000e640000000800 */
[----:B-1----:R-:W-:Y:S01]  /*6680*/  F2FP.PACK_AB R11, R120, R121 ;  /* 0x00000079780b723e */ /* 0x002fe200000000ff */
[----:B------:R-:W-:-:S05]  /*6690*/  FFMA.FTZ R3, R161, c[0x0][0x2d0], -R2 ;  /* 0x0000b400a1037a23 */ /* 0x000fca0000010802 */
[----:B------:R1:W-:Y:S01]  /*66a0*/  MUFU.EX2 R71, R3 ;  /* 0x0000000300477308 */ /* 0x0003e20000000800 */
[C---:B------:R-:W-:Y:S08]  /*66b0*/  HMMA.16816.F32 R72, R8.reuse, R16, R64 ;  /* 0x000000100848723c */ /* 0x040ff00000001840 */
[----:B------:R-:W-:Y:S01]  /*66c0*/  HMMA.16816.F32 R52, R8, R18, R84 ;  /* 0x000000120834723c */ /* 0x000fe20000001854 */
[----:B------:R-:W2:Y:S04]  /*66d0*/  LDSM.16.MT88.4 R16, [R196+0x5000] ;  /* 0x00500000c410783b */ /* 0x000ea80000004200 */
[----:B------:R-:W-:Y:S01]  /*66e0*/  LDSM.16.MT88.4 R84, [R196+0x2800] ;  /* 0x00280000c454783b */ /* 0x000fe20000004200 */
[----:B-1----:R-:W-:-:S02]  /*66f0*/  FFMA.FTZ R3, R162, c[0x0][0x2d0], -R2 ;  /* 0x0000b400a2037a23 */ /* 0x002fc40000010802 */
[C---:B-----5:R-:W-:Y:S02]  /*6700*/  HMMA.16816.F32 R80, R8.reuse, R28, R88 ;  /* 0x0000001c0850723c */ /* 0x060fe40000001858 */
[----:B------:R1:W3:Y:S06]  /*6710*/  MUFU.EX2 R70, R3 ;  /* 0x0000000300467308 */ /* 0x0002ec0000000800 */
[C---:B------:R-:W-:Y:S01]  /*6720*/  HMMA.16816.F32 R60, R8.reuse, R20, R100 ;  /* 0x00000014083c723c */ /* 0x040fe20000001864 */
[----:B------:R-:W-:Y:S07]  /*6730*/  LDSM.16.MT88.4 R100, [R198+0x2800] ;  /* 0x00280000c664783b */ /* 0x000fee0000004200 */
[----:B------:R-:W-:Y:S01]  /*6740*/  HMMA.16816.F32 R88, R8, R24, R112 ;  /* 0x000000180858723c */ /* 0x000fe20000001870 */
[--C-:B-1----:R-:W-:Y:S01]  /*6750*/  FFMA.FTZ R3, R163, c[0x0][0x2d0], -R2.reuse ;  /* 0x0000b400a3037a23 */ /* 0x102fe20000010802 */
[----:B---3--:R-:W-:Y:S01]  /*6760*/  F2FP.PACK_AB R64, R70, R71 ;  /* 0x000000474640723e */ /* 0x008fe200000000ff */
[----:B------:R-:W-:-:S02]  /*6770*/  FFMA.FTZ R2, R180, c[0x0][0x2d0], -R2 ;  /* 0x0000b400b4027a23 */ /* 0x000fc40000010802 */
[----:B------:R-:W-:Y:S03]  /*6780*/  MUFU.EX2 R69, R3 ;  /* 0x0000000300457308 */ /* 0x000fe60000000800 */
[C---:B------:R-:W-:Y:S01]  /*6790*/  HMMA.16816.F32 R56, R8.reuse, R26, R108 ;  /* 0x0000001a0838723c */ /* 0x040fe2000000186c */
[----:B------:R-:W1:Y:S04]  /*67a0*/  LDSM.16.MT88.4 R24, [R195+0x5000] ;  /* 0x00500000c318783b */ /* 0x000e680000004200 */
[----:B------:R-:W-:Y:S03]  /*67b0*/  LDSM.16.MT88.4 R108, [R192+0x5800] ;  /* 0x00580000c06c783b */ /* 0x000fe60000004200 */
[C---:B------:R-:W-:Y:S08]  /*67c0*/  HMMA.16816.F32 R20, R8.reuse, R22, R104 ;  /* 0x000000160814723c */ /* 0x040ff00000001868 */
[C---:B--2---:R-:W-:Y:S01]  /*67d0*/  HMMA.16816.F32 R32, R8.reuse, R16, R32 ;  /* 0x000000100820723c */ /* 0x044fe20000001820 */
[----:B------:R2:W3:Y:S07]  /*67e0*/  MUFU.EX2 R17, R2 ;  /* 0x0000000200117308 */ /* 0x0004ee0000000800 */
[C---:B------:R-:W-:Y:S01]  /*67f0*/  HMMA.16816.F32 R104, R8.reuse, R12, R92 ;  /* 0x0000000c0868723c */ /* 0x040fe2000000185c */
[----:B------:R-:W-:Y:S07]  /*6800*/  LDSM.16.MT88.4 R92, [R195+0x2800] ;  /* 0x00280000c35c783b */ /* 0x000fee0000004200 */
[----:B------:R-:W-:Y:S01]  /*6810*/  HMMA.16816.F32 R112, R8, R14, R76 ;  /* 0x0000000e0870723c */ /* 0x000fe2000000184c */
[----:B--2---:R-:W-:Y:S01]  /*6820*/  FFMA.FTZ R2, R158, c[0x0][0x2d0], -R0 ;  /* 0x0000b4009e027a23 */ /* 0x004fe20000010800 */
[----:B------:R-:W2:Y:S01]  /*6830*/  LDSM.16.MT88.4 R12, [R198+0x5000] ;  /* 0x00500000c60c783b */ /* 0x000ea20000004200 */
[----:B---3--:R-:W-:-:S02]  /*6840*/  F2FP.PACK_AB R66, R17, R69 ;  /* 0x000000451142723e */ /* 0x008fc400000000ff */
[----:B------:R3:W-:Y:S01]  /*6850*/  MUFU.EX2 R16, R2 ;  /* 0x0000000200107308 */ /* 0x0007e20000000800 */
[----:B------:R-:W-:Y:S02]  /*6860*/  LDSM.16.MT88.4 R76, [R192+0x2800] ;  /* 0x00280000c04c783b */ /* 0x000fe40000004200 */
[C---:B------:R-:W-:Y:S02]  /*6870*/  HMMA.16816.F32 R28, R8.reuse, R30, R116 ;  /* 0x0000001e081c723c */ /* 0x040fe40000001874 */
[----:B------:R-:W-:Y:S06]  /*6880*/  LDSM.16.MT88.4 R116, [R196+0x5800] ;  /* 0x00580000c474783b */ /* 0x000fec0000004200 */
[----:B-1----:R-:W-:Y:S01]  /*6890*/  HMMA.16816.F32 R40, R8, R24, R40 ;  /* 0x000000180828723c */ /* 0x002fe20000001828 */
[----:B---3--:R-:W-:-:S07]  /*68a0*/  FFMA.FTZ R2, R157, c[0x0][0x2d0], -R0 ;  /* 0x0000b4009d027a23 */ /* 0x008fce0000010800 */
[C---:B------:R-:W-:Y:S01]  /*68b0*/  HMMA.16816.F32 R36, R8.reuse, R18, R36 ;  /* 0x000000120824723c */ /* 0x040fe20000001824 */
[----:B------:R1:W3:Y:S07]  /*68c0*/  MUFU.EX2 R5, R2 ;  /* 0x0000000200057308 */ /* 0x0002ee0000000800 */
[----:B------:R-:W-:Y:S01]  /*68d0*/  HMMA.16816.F32 R24, R8, R26, R96 ;  /* 0x0000001a0818723c */ /* 0x000fe20000001860 */
[----:B-1----:R-:W-:-:S07]  /*68e0*/  FFMA.FTZ R2, R160, c[0x0][0x2d0], -R0 ;  /* 0x0000b400a0027a23 */ /* 0x002fce0000010800 */
[C---:B--2---:R-:W-:Y:S01]  /*68f0*/  HMMA.16816.F32 R48, R8.reuse, R12, R48 ;  /* 0x0000000c0830723c */ /* 0x044fe20000001830 */
[----:B------:R-:W-:Y:S01]  /*6900*/  FFMA.FTZ R0, R159, c[0x0][0x2d0], -R0 ;  /* 0x0000b4009f007a23 */ /* 0x000fe20000010800 */
[----:B---3--:R-:W-:Y:S01]  /*6910*/  F2FP.PACK_AB R65, R5, R16 ;  /* 0x000000100541723e */ /* 0x008fe200000000ff */
[----:B------:R-:W-:Y:S05]  /*6920*/  MUFU.EX2 R3, R2 ;  /* 0x0000000200037308 */ /* 0x000fea0000000800 */
[----:B------:R-:W-:Y:S01]  /*6930*/  HMMA.16816.F32 R44, R8, R14, R44 ;  /* 0x0000000e082c723c */ /* 0x000fe2000000182c */
[----:B------:R-:W1:Y:S02]  /*6940*/  LDSM.16.MT88.4 R8, [R198+0x5800] ;  /* 0x00580000c608783b */ /* 0x000e640000004200 */
[----:B------:R2:W3:Y:S02]  /*6950*/  MUFU.EX2 R2, R0 ;  /* 0x0000000000027308 */ /* 0x0004e40000000800 */
[----:B--2---:R-:W-:Y:S01]  /*6960*/  FADD.FTZ R0, R241, R238 ;  /* 0x000000eef1007221 */ /* 0x004fe20000010000 */
[----:B---3--:R-:W-:-:S03]  /*6970*/  F2FP.PACK_AB R67, R2, R3 ;  /* 0x000000030243723e */ /* 0x008fc600000000ff */
[----:B------:R-:W-:-:S04]  /*6980*/  FADD.FTZ R0, R240, R0 ;  /* 0x00000000f0007221 */ /* 0x000fc80000010000 */
[----:B------:R-:W-:Y:S01]  /*6990*/  FADD.FTZ R0, R239, R0 ;  /* 0x00000000ef007221 */ /* 0x000fe20000010000 */
[C---:B------:R-:W-:Y:S03]  /*69a0*/  HMMA.16816.F32 R88, R64.reuse, R92, R88 ;  /* 0x0000005c4058723c */ /* 0x040fe60000001858 */
[----:B------:R-:W-:Y:S02]  /*69b0*/  FADD.FTZ R6, R6, R0 ;  /* 0x0000000006067221 */ /* 0x000fe40000010000 */
[----:B------:R-:W-:Y:S02]  /*69c0*/  FADD.FTZ R0, R231, R7 ;  /* 0x00000007e7007221 */ /* 0x000fe40000010000 */
[----:B------:R-:W-:Y:S01]  /*69d0*/  FADD.FTZ R6, R233, R6 ;  /* 0x00000006e9067221 */ /* 0x000fe20000010000 */
[----:B------:R-:W-:Y:S01]  /*69e0*/  HMMA.16816.F32 R92, R64, R94, R56 ;  /* 0x0000005e405c723c */ /* 0x000fe20000001838 */
[----:B------:R-:W-:Y:S01]  /*69f0*/  FADD.FTZ R0, R229, R0 ;  /* 0x00000000e5007221 */ /* 0x000fe20000010000 */
[----:B------:R-:W2:Y:S01]  /*6a00*/  LDSM.16.MT88.4 R56, [R195+0x5800] ;  /* 0x00580000c338783b */ /* 0x000ea20000004200 */
[----:B------:R-:W-:-:S02]  /*6a10*/  FADD.FTZ R6, R234, R6 ;  /* 0x00000006ea067221 */ /* 0x000fc40000010000 */
[----:B------:R-:W-:Y:S02]  /*6a20*/  FADD.FTZ R0, R230, R0 ;  /* 0x00000000e6007221 */ /* 0x000fe40000010000 */
        /* <DEDUP_REMOVED lines=41> */
[C---:B--2---:R-:W-:Y:S01]  /*6cc0*/  HMMA.16816.F32 R52, R64.reuse, R56, R40 ;  /* 0x000000384034723c */ /* 0x044fe20000001828 */
[----:B------:R-:W-:Y:S02]  /*6cd0*/  FADD.FTZ R2, R2, R3 ;  /* 0x0000000302027221 */ /* 0x000fe40000010000 */
[----:B------:R-:W-:Y:S01]  /*6ce0*/  @P2 IMAD.HI.U32 R8, R244, c[0x0][0x2c8], RZ ;  /* 0x0000b200f4082a27 */ /* 0x000fe200078e00ff */
[----:B------:R1:W-:Y:S03]  /*6cf0*/  STL [R1+0x8], R5 ;  /* 0x0000080501007387 */ /* 0x0003e60000100800 */
[----:B------:R-:W-:Y:S01]  /*6d00*/  IMAD.MOV.U32 R0, RZ, RZ, R244 ;  /* 0x000000ffff007224 */ /* 0x000fe200078e00f4 */
[----:B------:R1:W-:Y:S01]  /*6d10*/  STL [R1+0xc], R2 ;  /* 0x00000c0201007387 */ /* 0x0003e20000100800 */
[----:B------:R-:W-:Y:S01]  /*6d20*/  @P2 SHF.R.U32.HI R0, RZ, c[0x0][0x2cc], R8 ;  /* 0x0000b300ff002a19 */ /* 0x000fe20000011608 */
[----:B------:R-:W-:Y:S04]  /*6d30*/  HMMA.16816.F32 R84, R64, R86, R28 ;  /* 0x000000564054723c */ /* 0x000fe8000000181c */
[----:B------:R-:W-:-:S04]  /*6d40*/  IMAD.IADD R0, R242, 0x1, R0 ;  /* 0x00000001f2007824 */ /* 0x000fc800078e0200 */
[----:B------:R-:W-:Y:S01]  /*6d50*/  HMMA.16816.F32 R100, R64, R102, R20 ;  /* 0x000000664064723c */ /* 0x000fe20000001814 */
[----:B------:R-:W-:-:S07]  /*6d60*/  IADD3 R3, R0, c[0x0][0x328], RZ ;  /* 0x0000ca0000037a10 */ /* 0x000fce0007ffe0ff */
[C---:B------:R-:W-:Y:S08]  /*6d70*/  HMMA.16816.F32 R116, R64.reuse, R118, R36 ;  /* 0x000000764074723c */ /* 0x040ff00000001824 */
[C---:B------:R-:W-:Y:S08]  /*6d80*/  HMMA.16816.F32 R56, R64.reuse, R58, R24 ;  /* 0x0000003a4038723c */ /* 0x040ff00000001818 */
[----:B------:R-:W-:Y:S01]  /*6d90*/  HMMA.16816.F32 R64, R64, R10, R44 ;  /* 0x0000000a4040723c */ /* 0x000fe2000000182c */
[----:B------:R-:W-:Y:S07]  /*6da0*/  @!P1 BRA `(.L_x_557) ;  /* 0x0000010000009947 */ /* 0x000fee0003800000 */
[C---:B-1----:R-:W-:Y:S01]  /*6db0*/  ISETP.GT.AND P0, PT, R0.reuse, RZ, PT ;  /* 0x000000ff0000720c */ /* 0x042fe20003f04270 */
        /* <DEDUP_REMOVED lines=9> */
.L_x_559:
[----:B------:R-:W-:-:S13]  /*6e50*/  ISETP.NE.AND P0, PT, R243, 0x1, PT ;  /* 0x00000001f300780c */ /* 0x000fda0003f05270 */
[----:B------:R-:W-:-:S05]  /*6e60*/  @P0 IMAD.HI.U32 R0, R2, c[0x0][0x330], RZ ;  /* 0x0000cc0002000a27 */ /* 0x000fca00078e00ff */
[----:B------:R-:W-:Y:S02]  /*6e70*/  @P0 SHF.R.U32.HI R2, RZ, c[0x0][0x334], R0 ;  /* 0x0000cd00ff020a19 */ /* 0x000fe40000011600 */
.L_x_560:
[----:B------:R-:W-:Y:S05]  /*6e80*/  BSYNC B0 ;  /* 0x0000000000007941 */ /* 0x000fea0003800000 */
.L_x_558:
[----:B------:R-:W-:-:S05]  /*6e90*/  IMAD R2, R2, R243, c[0x0][0x32c] ;  /* 0x0000cb0002027624 */ /* 0x000fca00078e02f3 */
[----:B------:R-:W-:-:S05]  /*6ea0*/  IMNMX R3, R3, R2, PT ;  /* 0x0000000203037217 */ /* 0x000fca0003800200 */
.L_x_557:
[----:B-1----:R-:W-:-:S05]  /*6eb0*/  IMAD.HI R3, R3, 0x2aaaaaab, RZ ;  /* 0x2aaaaaab03037827 */ /* 0x002fca00078e02ff */
[----:B------:R-:W-:-:S04]  /*6ec0*/  SHF.R.U32.HI R0, RZ, 0x1f, R3 ;  /* 0x0000001fff007819 */ /* 0x000fc80000011603 */
[----:B------:R-:W-:-:S04]  /*6ed0*/  LEA.HI.SX32 R3, R3, R0, 0x1c ;  /* 0x0000000003037211 */ /* 0x000fc800078fe2ff */
[----:B------:R-:W-:-:S04]  /*6ee0*/  IMNMX R248, R219, R3, !PT ;  /* 0x00000003dbf87217 */ /* 0x000fc80007800200 */
[----:B------:R-:W-:-:S13]  /*6ef0*/  ISETP.GE.AND P0, PT, R216, R248, PT ;  /* 0x000000f8d800720c */ /* 0x000fda0003f06270 */
[----:B------:R-:W-:Y:S05]  /*6f00*/  @!P0 BRA `(.L_x_561) ;  /* 0x000044d000008947 */ /* 0x000fea0003800000 */
[----:B------:R-:W-:Y:S02]  /*6f10*/  MOV R70, R4 ;  /* 0x0000000400467202 */ /* 0x000fe40000000f00 */
[----:B------:R-:W-:Y:S02]  /*6f20*/  MOV R69, R68 ;  /* 0x0000004400457202 */ /* 0x000fe40000000f00 */
[----:B------:R-:W-:Y:S02]  /*6f30*/  MOV R217, R216 ;  /* 0x000000d800d97202 */ /* 0x000fe40000000f00 */
.L_x_570:
[----:B------:R-:W2:Y:S01]  /*6f40*/  LDL.64 R228, [R1] ;  /* 0x0000000001e47983 */ /* 0x000ea20000100a00 */
[----:B------:R-:W-:Y:S04]  /*6f50*/  DEPBAR.LE SB0, 0x0 ;  /* 0x000080000000791a */ /* 0x000fe80000000000 */
[----:B------:R-:W-:Y:S01]  /*6f60*/  WARPSYNC 0xffffffff ;  /* 0xffffffff00007948 */ /* 0x000fe20003800000 */
[----:B------:R-:W-:Y:S01]  /*6f70*/  BAR.SYNC.DEFER_BLOCKING 0x0 ;  /* 0x0000000000007b1d */ /* 0x000fe20000010000 */
[----:B------:R-:W-:Y:S11]  /*6f80*/  ISETP.GT.AND P6, PT, R219, R217, PT ;  /* 0x000000d9db00720c */ /* 0x000ff60003fc4270 */
[----:B------:R-:W-:Y:S02]  /*6f90*/  @!UPT UIADD3 URZ, URZ, URZ, URZ ;  /* 0x0000003f3f3ff290 */ /* 0x000fe4000fffe03f */
[----:B-1----:R-:W-:Y:S01]  /*6fa0*/  @!P6 SHF.R.S32.HI R0, RZ, 0x1f, R217 ;  /* 0x0000001fff00e819 */ /* 0x002fe200000114d9 */
[----:B------:R-:W-:Y:S01]  /*6fb0*/  @!P6 IMAD.MOV.U32 R3, RZ, RZ, 0x5 ;  /* 0x00000005ff03e424 */ /* 0x000fe200078e00ff */
[----:B------:R-:W-:Y:S01]  /*6fc0*/  @!P6 MOV R2, c[0x0][0x208] ;  /* 0x000082000002ea02 */ /* 0x000fe20000000f00 */
[C---:B------:R-:W-:Y:S01]  /*6fd0*/  @!P6 IMAD.WIDE.U32 R30, R217.reuse, c[0x0][0x208], RZ ;  /* 0x00008200d91eea25 */ /* 0x040fe200078e00ff */
[----:B------:R-:W-:Y:S02]  /*6fe0*/  @!P6 MOV R36, R220 ;  /* 0x000000dc0024e202 */ /* 0x000fe40000000f00 */
[----:B------:R-:W-:Y:S01]  /*6ff0*/  @!P6 SHF.L.U64.HI R29, R2, R3, c[0x0][0x20c] ;  /* 0x00008300021de619 */ /* 0x000fe20000010203 */
[----:B------:R-:W-:Y:S01]  /*7000*/  @!P6 IMAD R0, R0, c[0x0][0x208], RZ ;  /* 0x000082000000ea24 */ /* 0x000fe200078e02ff */
[----:B------:R-:W-:Y:S01]  /*7010*/  @!P6 SHF.L.U32 R28, R2, 0x5, RZ ;  /* 0x00000005021ce819 */ /* 0x000fe200000006ff */
[----:B------:R-:W-:Y:S01]  /*7020*/  @!P6 IMAD.MOV.U32 R37, RZ, RZ, R225 ;  /* 0x000000ffff25e224 */ /* 0x000fe200078e00e1 */
[----:B------:R-:W1:Y:S01]  /*7030*/  LDSM.16.M88.4 R8, [R193] ;  /* 0x00000000c108783b */ /* 0x000e620000000200 */
[----:B------:R-:W-:Y:S01]  /*7040*/  @!P6 IMAD R0, R217, c[0x0][0x20c], R0 ;  /* 0x00008300d900ea24 */ /* 0x000fe200078e0200 */
[----:B------:R-:W-:Y:S01]  /*7050*/  @!P6 IADD3 R44, P0, R220, 0x40, RZ ;  /* 0x00000040dc2ce810 */ /* 0x000fe20007f1e0ff */
[----:B------:R-:W-:Y:S01]  /*7060*/  @!P6 IMAD.WIDE.U32 R2, R30, 0x60, R28 ;  /* 0x000000601e02e825 */ /* 0x000fe200078e001c */
[----:B------:R-:W-:Y:S02]  /*7070*/  ULDC UR4, c[0x0][0x324] ;  /* 0x0000c90000047ab9 */ /* 0x000fe40000000800 */
[----:B------:R-:W-:Y:S01]  /*7080*/  @!P6 IADD3.X R38, RZ, R225, RZ, P0, !PT ;  /* 0x000000e1ff26e210 */ /* 0x000fe200007fe4ff */
[----:B------:R-:W-:Y:S01]  /*7090*/  @!P6 IMAD.IADD R0, R31, 0x1, R0 ;  /* 0x000000011f00e824 */ /* 0x000fe200078e0200 */
[----:B------:R-:W3:Y:S01]  /*70a0*/  LDSM.16.M88.4 R16, [R193+0x800] ;  /* 0x00080000c110783b */ /* 0x000ee20000000200 */
[-C--:B------:R-:W-:Y:S01]  /*70b0*/  @!P6 IADD3 R31, P5, R220, R2.reuse, RZ ;  /* 0x00000002dc1fe210 */ /* 0x080fe20007fbe0ff */
[----:B------:R-:W-:Y:S01]  /*70c0*/  @!P6 IMAD.WIDE.U32 R36, R30, 0x60, R36 ;  /* 0x000000601e24e825 */ /* 0x000fe200078e0024 */
[----:B------:R-:W-:Y:S02]  /*70d0*/  ULOP3.LUT UR4, URZ, UR4, URZ, 0x33, !UPT ;  /* 0x000000043f047292 */ /* 0x000fe4000f8e333f */
[----:B------:R-:W-:Y:S01]  /*70e0*/  @!P6 LEA R162, P4, R31, c[0x0][0x1f8], 0x1 ;  /* 0x00007e001fa2ea11 */ /* 0x000fe200078808ff */
[----:B------:R-:W-:Y:S02]  /*70f0*/  @!P6 IMAD R45, R0, 0x60, RZ ;  /* 0x00000060002de824 */ /* 0x000fe400078e02ff */
[----:B------:R-:W4:Y:S01]  /*7100*/  LDSM.16.M88.4 R24, [R193+0x1000] ;  /* 0x00100000c118783b */ /* 0x000f220000000200 */
[----:B------:R-:W-:Y:S02]  /*7110*/  @!P6 IMAD.SHL.U32 R46, R36, 0x2, RZ ;  /* 0x00000002242ee824 */ /* 0x000fe400078e00ff */
[----:B------:R-:W-:Y:S02]  /*7120*/  @!P6 IADD3 R0, R45, R3, RZ ;  /* 0x000000032d00e210 */ /* 0x000fe40007ffe0ff */
[----:B------:R-:W-:Y:S03]  /*7130*/  @!P6 IADD3 R45, R37, R45, RZ ;  /* 0x0000002d252de210 */ /* 0x000fe60007ffe0ff */
[----:B------:R-:W5:Y:S01]  /*7140*/  LDL R224, [R1+0x20] ;  /* 0x0000200001e07983 */ /* 0x000f620000100800 */
[----:B------:R-:W-:Y:S01]  /*7150*/  @!P6 IMAD.X R3, R0, 0x1, R225, P5 ;  /* 0x000000010003e824 */ /* 0x000fe200028e06e1 */
[-C--:B------:R-:W-:Y:S02]  /*7160*/  @!P6 IADD3 R39, P5, R44, R2.reuse, RZ ;  /* 0x000000022c27e210 */ /* 0x080fe40007fbe0ff */
[----:B------:R-:W4:Y:S02]  /*7170*/  LDSM.16.M88.4 R32, [R193+0x1800] ;  /* 0x00180000c120783b */ /* 0x000f240000000200 */
[----:B------:R-:W-:Y:S02]  /*7180*/  @!P6 LEA.HI.X R163, R31, c[0x0][0x1fc], R3, 0x1, P4 ;  /* 0x00007f001fa3ea11 */ /* 0x000fe400020f0c03 */
[----:B------:R-:W-:Y:S04]  /*7190*/  @!P6 IADD3 R3, P4, R28, R2, RZ ;  /* 0x000000021c03e210 */ /* 0x000fe80007f9e0ff */
[----:B------:R-:W5:Y:S01]  /*71a0*/  LDL R216, [R1+0x24] ;  /* 0x0000240001d87983 */ /* 0x000f620000100800 */
[----:B------:R-:W-:Y:S01]  /*71b0*/  @!P6 IADD3 R37, P0, R3, R44, RZ ;  /* 0x0000002c0325e210 */ /* 0x000fe20007f1e0ff */
[C---:B------:R-:W-:Y:S01]  /*71c0*/  @!P6 IMAD.X R44, R0.reuse, 0x1, R38, P5 ;  /* 0x00000001002ce824 */ /* 0x040fe200028e0626 */
[----:B------:R-:W-:Y:S01]  /*71d0*/  @!P6 IADD3.X R2, R0, R29, RZ, P4, !PT ;  /* 0x0000001d0002e210 */ /* 0x000fe200027fe4ff */
[C---:B-1----:R-:W-:Y:S01]  /*71e0*/  HMMA.16816.F32 R4, R124.reuse, R8, RZ ;  /* 0x000000087c04723c */ /* 0x042fe200000018ff */
[----:B------:R-:W1:Y:S02]  /*71f0*/  LDSM.16.M88.4 R40, [R193+0x2000] ;  /* 0x00200000c128783b */ /* 0x000e640000000200 */
[----:B------:R-:W-:Y:S02]  /*7200*/  @!P6 LEA R160, P4, R39, c[0x0][0x1f8], 0x1 ;  /* 0x00007e0027a0ea11 */ /* 0x000fe400078808ff */
[----:B------:R-:W-:Y:S02]  /*7210*/  @!P6 IADD3 R3, P5, R3, R220, RZ ;  /* 0x000000dc0303e210 */ /* 0x000fe40007fbe0ff */
[----:B------:R-:W-:Y:S01]  /*7220*/  @!P6 LEA.HI.X R161, R39, c[0x0][0x1fc], R44, 0x1, P4 ;  /* 0x00007f0027a1ea11 */ /* 0x000fe200020f0c2c */
[C---:B------:R-:W-:Y:S01]  /*7230*/  HMMA.16816.F32 R8, R124.reuse, R10, RZ ;  /* 0x0000000a7c08723c */ /* 0x040fe200000018ff */
[----:B------:R-:W1:Y:S03]  /*7240*/  LDSM.16.M88.4 R48, [R193+0x2800] ;  /* 0x00280000c130783b */ /* 0x000e660000000200 */
[----:B------:R-:W-:Y:S02]  /*7250*/  @!P6 LEA R158, P4, R3, c[0x0][0x1f8], 0x1 ;  /* 0x00007e00039eea11 */ /* 0x000fe400078808ff */
[C---:B------:R-:W-:Y:S02]  /*7260*/  @!P6 IADD3.X R38, R2.reuse, R38, RZ, P0, !PT ;  /* 0x000000260226e210 */ /* 0x040fe400007fe4ff */
[C---:B---3--:R-:W-:Y:S01]  /*7270*/  HMMA.16816.F32 R12, R124.reuse, R16, RZ ;  /* 0x000000107c0c723c */ /* 0x048fe200000018ff */
[----:B------:R-:W3:Y:S03]  /*7280*/  LDSM.16.M88.4 R120, [R199] ;  /* 0x00000000c778783b */ /* 0x000ee60000000200 */
[C---:B------:R-:W-:Y:S02]  /*7290*/  @!P6 LEA R156, P0, R37.reuse, c[0x0][0x1f8], 0x1 ;  /* 0x00007e00259cea11 */ /* 0x040fe400078008ff */
[----:B------:R-:W-:Y:S02]  /*72a0*/  @!P6 IADD3.X R2, R2, R225, RZ, P5, !PT ;  /* 0x000000e10202e210 */ /* 0x000fe40002ffe4ff */
[C---:B------:R-:W-:Y:S01]  /*72b0*/  HMMA.16816.F32 R16, R124.reuse, R18, RZ ;  /* 0x000000127c10723c */ /* 0x040fe200000018ff */
[----:B------:R-:W2:Y:S03]  /*72c0*/  LDSM.16.M88.4 R132, [R210] ;  /* 0x00000000d284783b */ /* 0x000ea60000000200 */
[----:B------:R-:W-:Y:S02]  /*72d0*/  @!P6 LEA.HI.X R157, R37, c[0x0][0x1fc], R38, 0x1, P0 ;  /* 0x00007f00259dea11 */ /* 0x000fe400000f0c26 */
[----:B------:R-:W-:Y:S02]  /*72e0*/  @!P6 LEA.HI.X R159, R3, c[0x0][0x1fc], R2, 0x1, P4 ;  /* 0x00007f00039fea11 */ /* 0x000fe400020f0c02 */
[C---:B----4-:R-:W-:Y:S01]  /*72f0*/  HMMA.16816.F32 R20, R124.reuse, R24, RZ ;  /* 0x000000187c14723c */ /* 0x050fe200000018ff */
[----:B------:R-:W4:Y:S03]  /*7300*/  LDSM.16.M88.4 R136, [R209] ;  /* 0x00000000d188783b */ /* 0x000f260000000200 */
[----:B------:R-:W-:Y:S02]  /*7310*/  @!P6 IADD3 R44, P4, R46, c[0x0][0x1f8], RZ ;  /* 0x00007e002e2cea10 */ /* 0x000fe40007f9e0ff */
[----:B------:R-:W-:Y:S02]  /*7320*/  @!P6 SHF.L.U64.HI R0, R36, 0x1, R45 ;  /* 0x000000012400e819 */ /* 0x000fe4000001022d */
[C---:B------:R-:W-:Y:S01]  /*7330*/  HMMA.16816.F32 R24, R124.reuse, R26, RZ ;  /* 0x0000001a7c18723c */ /* 0x040fe200000018ff */
[----:B------:R-:W2:Y:S03]  /*7340*/  LDSM.16.M88.4 R140, [R208] ;  /* 0x00000000d08c783b */ /* 0x000ea60000000200 */
[----:B------:R-:W-:Y:S02]  /*7350*/  @!P6 IADD3.X R45, R0, c[0x0][0x1fc], RZ, P4, !PT ;  /* 0x00007f00002dea10 */ /* 0x000fe400027fe4ff */
[----:B------:R-:W-:Y:S02]  /*7360*/  @!P6 IADD3 R2, P5, R46, 0x80, RZ ;  /* 0x000000802e02e810 */ /* 0x000fe40007fbe0ff */
[C---:B------:R-:W-:Y:S01]  /*7370*/  HMMA.16816.F32 R28, R124.reuse, R32, RZ ;  /* 0x000000207c1c723c */ /* 0x040fe200000018ff */
[----:B------:R-:W2:Y:S03]  /*7380*/  LDSM.16.M88.4 R144, [R207] ;  /* 0x00000000cf90783b */ /* 0x000ea60000000200 */
[----:B------:R-:W-:Y:S04]  /*7390*/  @!P6 IADD3 R2, P4, R2, c[0x0][0x1f8], RZ ;  /* 0x00007e000202ea10 */ /* 0x000fe80007f9e0ff */
[C---:B------:R-:W-:Y:S01]  /*73a0*/  HMMA.16816.F32 R32, R124.reuse, R34, RZ ;  /* 0x000000227c20723c */ /* 0x040fe200000018ff */
[----:B------:R-:W2:Y:S03]  /*73b0*/  LDSM.16.M88.4 R148, [R206] ;  /* 0x00000000ce94783b */ /* 0x000ea60000000200 */
[----:B------:R-:W-:Y:S04]  /*73c0*/  @!P6 IADD3.X R3, RZ, c[0x0][0x1fc], R0, P4, P5 ;  /* 0x00007f00ff03ea10 */ /* 0x000fe800027ea400 */
[C---:B-1----:R-:W-:Y:S08]  /*73d0*/  HMMA.16816.F32 R36, R124.reuse, R40, RZ ;  /* 0x000000287c24723c */ /* 0x042ff000000018ff */
[C---:B------:R-:W-:Y:S01]  /*73e0*/  HMMA.16816.F32 R40, R124.reuse, R42, RZ ;  /* 0x0000002a7c28723c */ /* 0x040fe200000018ff */
[----:B--2---:R-:W-:Y:S11]  /*73f0*/  @!P6 ISETP.GE.AND P0, PT, R228, c[0x0][0x1d4], PT ;  /* 0x00007500e400ea0c */ /* 0x004ff60003f06270 */
[----:B------:R-:W-:Y:S02]  /*7400*/  @!UPT UIADD3 URZ, URZ, URZ, URZ ;  /* 0x0000003f3f3ff290 */ /* 0x000fe4000fffe03f */
[----:B------:R-:W-:Y:S01]  /*7410*/  @!PT LDS RZ, [RZ] ;  /* 0x00000000fffff984 */ /* 0x000fe20000000800 */
[----:B------:R-:W-:Y:S01]  /*7420*/  @!PT LDS RZ, [RZ] ;  /* 0x00000000fffff984 */ /* 0x000fe20000000800 */
[----:B------:R-:W-:Y:S01]  /*7430*/  @!PT LDS RZ, [RZ] ;  /* 0x00000000fffff984 */ /* 0x000fe20000000800 */
[----:B------:R1:W-:Y:S08]  /*7440*/  @!P6 LDGSTS.E.BYPASS.LTC128B.128 [R218+0x100], [R44.64], !P0 ;  /* 0x001000002cdaefae */ /* 0x0003f0000c101d48 */
[----:B------:R2:W-:Y:S08]  /*7450*/  @!P6 LDGSTS.E.BYPASS.LTC128B.128 [R218+0x3100], [R2.64], !P3 ;  /* 0x0310000002daefae */ /* 0x0005f0000d901d48 */
[----:B------:R2:W-:Y:S08]  /*7460*/  @!P6 LDGSTS.E.BYPASS.LTC128B.128 [R218+0x1100], [R162.64], !P0 ;  /* 0x01100000a2daefae */ /* 0x0005f0000c101d48 */
[----:B------:R2:W-:Y:S01]  /*7470*/  @!P6 LDGSTS.E.BYPASS.LTC128B.128 [R218+0x4100], [R160.64], !P3 ;  /* 0x04100000a0daefae */ /* 0x0005e2000d901d48 */
[C---:B-1----:R-:W-:Y:S07]  /*7480*/  HMMA.16816.F32 R44, R124.reuse, R48, RZ ;  /* 0x000000307c2c723c */ /* 0x042fee00000018ff */
[----:B------:R1:W-:Y:S01]  /*7490*/  @!P6 LDGSTS.E.BYPASS.LTC128B.128 [R218+0x2100], [R158.64], !P0 ;  /* 0x021000009edaefae */ /* 0x0003e2000c101d48 */
[----:B------:R-:W-:Y:S07]  /*74a0*/  HMMA.16816.F32 R48, R124, R50, RZ ;  /* 0x000000327c30723c */ /* 0x000fee00000018ff */
[----:B------:R1:W-:Y:S01]  /*74b0*/  @!P6 LDGSTS.E.BYPASS.LTC128B.128 [R218+0x5100], [R156.64], !P3 ;  /* 0x051000009cdaefae */ /* 0x0003e2000d901d48 */
[----:B------:R-:W-:Y:S01]  /*74c0*/  ISETP.GT.AND P6, PT, R217, R219, PT ;  /* 0x000000dbd900720c */ /* 0x000fe20003fc4270 */
[C---:B---3--:R-:W-:Y:S06]  /*74d0*/  HMMA.16816.F32 R4, R128.reuse, R120, R4 ;  /* 0x000000788004723c */ /* 0x048fec0000001804 */
[----:B------:R-:W-:Y:S02]  /*74e0*/  LDSM.16.M88.4 R180, [R197+0x5800] ;  /* 0x00580000c5b4783b */ /* 0x000fe40000000200 */
[C---:B------:R-:W-:Y:S06]  /*74f0*/  HMMA.16816.F32 R8, R128.reuse, R122, R8 ;  /* 0x0000007a8008723c */ /* 0x040fec0000001808 */
[----:B------:R-:W0:Y:S02]  /*7500*/  LDGDEPBAR ;  /* 0x00000000000079af */ /* 0x000e240000000000 */
[C---:B------:R-:W-:Y:S06]  /*7510*/  HMMA.16816.F32 R12, R128.reuse, R132, R12 ;  /* 0x00000084800c723c */ /* 0x040fec000000180c */
[----:B------:R-:W-:Y:S02]  /*7520*/  LDSM.16.M88.4 R120, [R197+0x800] ;  /* 0x00080000c578783b */ /* 0x000fe40000000200 */
[C---:B------:R-:W-:Y:S06]  /*7530*/  HMMA.16816.F32 R16, R128.reuse, R134, R16 ;  /* 0x000000868010723c */ /* 0x040fec0000001810 */
[----:B-1----:R-:W1:Y:S02]  /*7540*/  LDSM.16.M88.4 R156, [R197] ;  /* 0x00000000c59c783b */ /* 0x002e640000000200 */
[C---:B----4-:R-:W-:Y:S06]  /*7550*/  HMMA.16816.F32 R20, R128.reuse, R136, R20 ;  /* 0x000000888014723c */ /* 0x050fec0000001814 */
[----:B--2---:R-:W2:Y:S02]  /*7560*/  LDSM.16.M88.4 R160, [R197+0x1000] ;  /* 0x00100000c5a0783b */ /* 0x004ea40000000200 */
[C---:B------:R-:W-:Y:S06]  /*7570*/  HMMA.16816.F32 R24, R128.reuse, R138, R24 ;  /* 0x0000008a8018723c */ /* 0x040fec0000001818 */
[----:B------:R-:W3:Y:S02]  /*7580*/  LDSM.16.M88.4 R132, [R197+0x1800] ;  /* 0x00180000c584783b */ /* 0x000ee40000000200 */
[C---:B------:R-:W-:Y:S06]  /*7590*/  HMMA.16816.F32 R28, R128.reuse, R140, R28 ;  /* 0x0000008c801c723c */ /* 0x040fec000000181c */
[----:B------:R-:W4:Y:S02]  /*75a0*/  LDSM.16.M88.4 R136, [R197+0x2000] ;  /* 0x00200000c588783b */ /* 0x000f240000000200 */
[C---:B------:R-:W-:Y:S06]  /*75b0*/  HMMA.16816.F32 R32, R128.reuse, R142, R32 ;  /* 0x0000008e8020723c */ /* 0x040fec0000001820 */
[----:B------:R-:W-:Y:S02]  /*75c0*/  LDSM.16.M88.4 R140, [R194] ;  /* 0x00000000c28c783b */ /* 0x000fe40000000200 */
[C---:B------:R-:W-:Y:S06]  /*75d0*/  HMMA.16816.F32 R36, R128.reuse, R144, R36 ;  /* 0x000000908024723c */ /* 0x040fec0000001824 */
[----:B------:R-:W-:Y:S02]  /*75e0*/  LDSM.16.M88.4 R188, [R194+0x3000] ;  /* 0x00300000c2bc783b */ /* 0x000fe40000000200 */
[C---:B------:R-:W-:Y:S06]  /*75f0*/  HMMA.16816.F32 R40, R128.reuse, R146, R40 ;  /* 0x000000928028723c */ /* 0x040fec0000001828 */
[----:B------:R-:W-:Y:S02]  /*7600*/  LDSM.16.M88.4 R144, [R194+0x800] ;  /* 0x00080000c290783b */ /* 0x000fe40000000200 */
[C---:B------:R-:W-:Y:S08]  /*7610*/  HMMA.16816.F32 R44, R128.reuse, R148, R44 ;  /* 0x00000094802c723c */ /* 0x040ff0000000182c */
[----:B------:R-:W-:Y:S01]  /*7620*/  HMMA.16816.F32 R48, R128, R150, R48 ;  /* 0x000000968030723c */ /* 0x000fe20000001830 */
[----:B------:R-:W-:Y:S07]  /*7630*/  LDSM.16.M88.4 R148, [R194+0x1000] ;  /* 0x00100000c294783b */ /* 0x000fee0000000200 */
[C---:B-1----:R-:W-:Y:S08]  /*7640*/  HMMA.16816.F32 R4, R152.reuse, R156, R4 ;  /* 0x0000009c9804723c */ /* 0x042ff00000001804 */
[C---:B------:R-:W-:Y:S01]  /*7650*/  HMMA.16816.F32 R8, R152.reuse, R158, R8 ;  /* 0x0000009e9808723c */ /* 0x040fe20000001808 */
[----:B------:R-:W-:Y:S07]  /*7660*/  LDSM.16.M88.4 R156, [R194+0x1800] ;  /* 0x00180000c29c783b */ /* 0x000fee0000000200 */
[C---:B------:R-:W-:Y:S08]  /*7670*/  HMMA.16816.F32 R12, R152.reuse, R120, R12 ;  /* 0x00000078980c723c */ /* 0x040ff0000000180c */
[C---:B------:R-:W-:Y:S01]  /*7680*/  HMMA.16816.F32 R16, R152.reuse, R122, R16 ;  /* 0x0000007a9810723c */ /* 0x040fe20000001810 */
[----:B------:R-:W1:Y:S07]  /*7690*/  LDSM.16.M88.4 R120, [R197+0x2800] ;  /* 0x00280000c578783b */ /* 0x000e6e0000000200 */
[C---:B--2---:R-:W-:Y:S08]  /*76a0*/  HMMA.16816.F32 R20, R152.reuse, R160, R20 ;  /* 0x000000a09814723c */ /* 0x044ff00000001814 */
[C---:B------:R-:W-:Y:S01]  /*76b0*/  HMMA.16816.F32 R24, R152.reuse, R162, R24 ;  /* 0x000000a29818723c */ /* 0x040fe20000001818 */
[----:B------:R-:W-:Y:S07]  /*76c0*/  LDSM.16.M88.4 R160, [R203] ;  /* 0x00000000cba0783b */ /* 0x000fee0000000200 */
[C---:B---3--:R-:W-:Y:S08]  /*76d0*/  HMMA.16816.F32 R28, R152.reuse, R132, R28 ;  /* 0x00000084981c723c */ /* 0x048ff0000000181c */
[C---:B------:R-:W-:Y:S01]  /*76e0*/  HMMA.16816.F32 R32, R152.reuse, R134, R32 ;  /* 0x000000869820723c */ /* 0x040fe20000001820 */
[----:B------:R-:W2:Y:S07]  /*76f0*/  LDSM.16.M88.4 R132, [R194+0x2000] ;  /* 0x00200000c284783b */ /* 0x000eae0000000200 */
[C---:B----4-:R-:W-:Y:S08]  /*7700*/  HMMA.16816.F32 R36, R152.reuse, R136, R36 ;  /* 0x000000889824723c */ /* 0x050ff00000001824 */
[C---:B------:R-:W-:Y:S01]  /*7710*/  HMMA.16816.F32 R40, R152.reuse, R138, R40 ;  /* 0x0000008a9828723c */ /* 0x040fe20000001828 */
[----:B------:R-:W3:Y:S07]  /*7720*/  LDSM.16.M88.4 R136, [R194+0x2800] ;  /* 0x00280000c288783b */ /* 0x000eee0000000200 */
[C---:B-1----:R-:W-:Y:S08]  /*7730*/  HMMA.16816.F32 R44, R152.reuse, R120, R44 ;  /* 0x00000078982c723c */ /* 0x042ff0000000182c */
[----:B------:R-:W-:Y:S01]  /*7740*/  HMMA.16816.F32 R48, R152, R122, R48 ;  /* 0x0000007a9830723c */ /* 0x000fe20000001830 */
[----:B------:R-:W1:Y:S07]  /*7750*/  LDSM.16.M88.4 R120, [R193+0x3000] ;  /* 0x00300000c178783b */ /* 0x000e6e0000000200 */
[C---:B------:R-:W-:Y:S08]  /*7760*/  HMMA.16816.F32 R4, R164.reuse, R140, R4 ;  /* 0x0000008ca404723c */ /* 0x040ff00000001804 */
[C---:B------:R-:W-:Y:S01]  /*7770*/  HMMA.16816.F32 R8, R164.reuse, R142, R8 ;  /* 0x0000008ea408723c */ /* 0x040fe20000001808 */
[----:B------:R-:W4:Y:S07]  /*7780*/  LDSM.16.M88.4 R140, [R193+0x3800] ;  /* 0x00380000c18c783b */ /* 0x000f2e0000000200 */
        /* <DEDUP_REMOVED lines=8> */
[----:B------:R-:W-:Y:S07]  /*7810*/  LDSM.16.M88.4 R156, [R204] ;  /* 0x00000000cc9c783b */ /* 0x000fee0000000200 */
[C---:B--2---:R-:W-:Y:S08]  /*7820*/  HMMA.16816.F32 R36, R164.reuse, R132, R36 ;  /* 0x00000084a424723c */ /* 0x044ff00000001824 */
[C---:B------:R-:W-:Y:S01]  /*7830*/  HMMA.16816.F32 R40, R164.reuse, R134, R40 ;  /* 0x00000086a428723c */ /* 0x040fe20000001828 */
[----:B------:R-:W2:Y:S07]  /*7840*/  LDSM.16.M88.4 R132, [R193+0x4800] ;  /* 0x00480000c184783b */ /* 0x000eae0000000200 */
[C---:B---3--:R-:W-:Y:S08]  /*7850*/  HMMA.16816.F32 R44, R164.reuse, R136, R44 ;  /* 0x00000088a42c723c */ /* 0x048ff0000000182c */
[----:B------:R-:W-:Y:S01]  /*7860*/  HMMA.16816.F32 R48, R164, R138, R48 ;  /* 0x0000008aa430723c */ /* 0x000fe20000001830 */
[----:B------:R-:W3:Y:S07]  /*7870*/  LDSM.16.M88.4 R136, [R193+0x5800] ;  /* 0x00580000c188783b */ /* 0x000eee0000000200 */
[C---:B-1----:R-:W-:Y:S08]  /*7880*/  HMMA.16816.F32 R4, R168.reuse, R120, R4 ;  /* 0x00000078a804723c */ /* 0x042ff00000001804 */
        /* <DEDUP_REMOVED lines=9> */
[C---:B------:R-:W-:Y:S01]  /*7920*/  HMMA.16816.F32 R32, R168.reuse, R134, R32 ;  /* 0x00000086a820723c */ /* 0x040fe20000001820 */
[----:B------:R-:W2:Y:S07]  /*7930*/  LDSM.16.M88.4 R132, [R201] ;  /* 0x00000000c984783b */ /* 0x000eae0000000200 */
[C---:B------:R-:W-:Y:S08]  /*7940*/  HMMA.16816.F32 R36, R168.reuse, R148, R36 ;  /* 0x00000094a824723c */ /* 0x040ff00000001824 */
[C---:B------:R-:W-:Y:S01]  /*7950*/  HMMA.16816.F32 R40, R168.reuse, R150, R40 ;  /* 0x00000096a828723c */ /* 0x040fe20000001828 */
[----:B------:R-:W2:Y:S07]  /*7960*/  LDSM.16.M88.4 R148, [R197+0x3000] ;  /* 0x00300000c594783b */ /* 0x000eae0000000200 */
[C---:B---3--:R-:W-:Y:S08]  /*7970*/  HMMA.16816.F32 R44, R168.reuse, R136, R44 ;  /* 0x00000088a82c723c */ /* 0x048ff0000000182c */
[----:B------:R-:W-:Y:S01]  /*7980*/  HMMA.16816.F32 R48, R168, R138, R48 ;  /* 0x0000008aa830723c */ /* 0x000fe20000001830 */
[----:B------:R-:W-:Y:S07]  /*7990*/  LDSM.16.M88.4 R136, [R197+0x4000] ;  /* 0x00400000c588783b */ /* 0x000fee0000000200 */
[C---:B-1----:R-:W-:Y:S08]  /*79a0*/  HMMA.16816.F32 R4, R172.reuse, R120, R4 ;  /* 0x00000078ac04723c */ /* 0x042ff00000001804 */
[C---:B------:R-:W-:Y:S01]  /*79b0*/  HMMA.16816.F32 R8, R172.reuse, R122, R8 ;  /* 0x0000007aac08723c */ /* 0x040fe20000001808 */
[----:B------:R-:W1:Y:S07]  /*79c0*/  LDSM.16.M88.4 R120, [R197+0x3800] ;  /* 0x00380000c578783b */ /* 0x000e6e0000000200 */
[C---:B------:R-:W-:Y:S08]  /*79d0*/  HMMA.16816.F32 R12, R172.reuse, R156, R12 ;  /* 0x0000009cac0c723c */ /* 0x040ff0000000180c */
[C---:B------:R-:W-:Y:S01]  /*79e0*/  HMMA.16816.F32 R16, R172.reuse, R158, R16 ;  /* 0x0000009eac10723c */ /* 0x040fe20000001810 */
[----:B------:R-:W3:Y:S07]  /*79f0*/  LDSM.16.M88.4 R156, [R197+0x4800] ;  /* 0x00480000c59c783b */ /* 0x000eee0000000200 */
[C---:B------:R-:W-:Y:S08]  /*7a00*/  HMMA.16816.F32 R20, R172.reuse, R160, R20 ;  /* 0x000000a0ac14723c */ /* 0x040ff00000001814 */
[C---:B------:R-:W-:Y:S01]  /*7a10*/  HMMA.16816.F32 R24, R172.reuse, R162, R24 ;  /* 0x000000a2ac18723c */ /* 0x040fe20000001818 */
[----:B------:R-:W1:Y:S07]  /*7a20*/  LDSM.16.M88.4 R160, [R197+0x5000] ;  /* 0x00500000c5a0783b */ /* 0x000e6e0000000200 */
[C---:B----4-:R-:W-:Y:S08]  /*7a30*/  HMMA.16816.F32 R28, R172.reuse, R140, R28 ;  /* 0x0000008cac1c723c */ /* 0x050ff0000000181c */
[C---:B------:R-:W-:Y:S08]  /*7a40*/  HMMA.16816.F32 R32, R172.reuse, R142, R32 ;  /* 0x0000008eac20723c */ /* 0x040ff00000001820 */
[C---:B--2---:R-:W-:Y:S08]  /*7a50*/  HMMA.16816.F32 R36, R172.reuse, R132, R36 ;  /* 0x00000084ac24723c */ /* 0x044ff00000001824 */
[C---:B------:R-:W-:Y:S08]  /*7a60*/  HMMA.16816.F32 R40, R172.reuse, R134, R40 ;  /* 0x00000086ac28723c */ /* 0x040ff00000001828 */
[C---:B------:R-:W-:Y:S08]  /*7a70*/  HMMA.16816.F32 R44, R172.reuse, R144, R44 ;  /* 0x00000090ac2c723c */ /* 0x040ff0000000182c */
[----:B------:R-:W-:Y:S08]  /*7a80*/  HMMA.16816.F32 R48, R172, R146, R48 ;  /* 0x00000092ac30723c */ /* 0x000ff00000001830 */
[C---:B------:R-:W-:Y:S08]  /*7a90*/  HMMA.16816.F32 R4, R176.reuse, R148, R4 ;  /* 0x00000094b004723c */ /* 0x040ff00000001804 */
[C---:B------:R-:W-:Y:S08]  /*7aa0*/  HMMA.16816.F32 R8, R176.reuse, R150, R8 ;  /* 0x00000096b008723c */ /* 0x040ff00000001808 */
[C---:B-1----:R-:W-:Y:S08]  /*7ab0*/  HMMA.16816.F32 R12, R176.reuse, R120, R12 ;  /* 0x00000078b00c723c */ /* 0x042ff0000000180c */
[C---:B------:R-:W-:Y:S01]  /*7ac0*/  HMMA.16816.F32 R16, R176.reuse, R122, R16 ;  /* 0x0000007ab010723c */ /* 0x040fe20000001810 */
[----:B------:R-:W1:Y:S07]  /*7ad0*/  LDSM.16.M88.4 R120, [R194+0x3800] ;  /* 0x00380000c278783b */ /* 0x000e6e0000000200 */
[C---:B------:R-:W-:Y:S08]  /*7ae0*/  HMMA.16816.F32 R20, R176.reuse, R136, R20 ;  /* 0x00000088b014723c */ /* 0x040ff00000001814 */
[C---:B------:R-:W-:Y:S08]  /*7af0*/  HMMA.16816.F32 R24, R176.reuse, R138, R24 ;  /* 0x0000008ab018723c */ /* 0x040ff00000001818 */
[C---:B---3--:R-:W-:Y:S08]  /*7b00*/  HMMA.16816.F32 R28, R176.reuse, R156, R28 ;  /* 0x0000009cb01c723c */ /* 0x048ff0000000181c */
        /* <DEDUP_REMOVED lines=10> */
[----:B------:R1:W2:Y:S04]  /*7bb0*/  MUFU.TANH R146, R0 ;  /* 0x0000000000927308 */ /* 0x0002a80000002400 */
[----:B------:R-:W-:Y:S06]  /*7bc0*/  FMUL.FTZ R2, R11, c[0x0][0x320] ;  /* 0x0000c8000b027a20 */ /* 0x000fec0000410000 */
[----:B------:R3:W4:Y:S01]  /*7bd0*/  MUFU.TANH R161, R2 ;  /* 0x0000000200a17308 */ /* 0x0007220000002400 */
[----:B-1----:R-:W-:Y:S09]  /*7be0*/  FMUL.FTZ R0, R5, c[0x0][0x320] ;  /* 0x0000c80005007a20 */ /* 0x002ff20000410000 */
[----:B------:R1:W1:Y:S01]  /*7bf0*/  MUFU.TANH R145, R0 ;  /* 0x0000000000917308 */ /* 0x0002620000002400 */
[----:B---3--:R-:W-:Y:S09]  /*7c00*/  FMUL.FTZ R2, R19, c[0x0][0x320] ;  /* 0x0000c80013027a20 */ /* 0x008ff20000410000 */
[----:B------:R-:W3:Y:S01]  /*7c10*/  MUFU.TANH R149, R2 ;  /* 0x0000000200957308 */ /* 0x000ee20000002400 */
[----:B-1----:R-:W-:Y:S09]  /*7c20*/  FMUL.FTZ R0, R6, c[0x0][0x320] ;  /* 0x0000c80006007a20 */ /* 0x002ff20000410000 */
[----:B------:R1:W1:Y:S02]  /*7c30*/  MUFU.TANH R180, R0 ;  /* 0x0000000000b47308 */ /* 0x0002640000002400 */
[----:B-1----:R-:W-:Y:S02]  /*7c40*/  FMUL.FTZ R0, R7, c[0x0][0x320] ;  /* 0x0000c80007007a20 */ /* 0x002fe40000410000 */
[----:B------:R-:W1:Y:S06]  /*7c50*/  LDSM.16.M88.4 R4, [R194+0x4000] ;  /* 0x00400000c204783b */ /* 0x000e6c0000000200 */
[----:B------:R2:W1:Y:S02]  /*7c60*/  MUFU.TANH R163, R0 ;  /* 0x0000000000a37308 */ /* 0x0004640000002400 */
[----:B--2---:R-:W-:Y:S08]  /*7c70*/  FMUL.FTZ R0, R8, c[0x0][0x320] ;  /* 0x0000c80008007a20 */ /* 0x004ff00000410000 */
[----:B------:R2:W2:Y:S01]  /*7c80*/  MUFU.TANH R143, R0 ;  /* 0x00000000008f7308 */ /* 0x0004a20000002400 */
[C---:B-1----:R-:W-:Y:S08]  /*7c90*/  HMMA.16816.F32 R20, R184.reuse, R4, R20 ;  /* 0x00000004b814723c */ /* 0x042ff00000001814 */
[C---:B------:R-:W-:Y:S01]  /*7ca0*/  HMMA.16816.F32 R24, R184.reuse, R6, R24 ;  /* 0x00000006b818723c */ /* 0x040fe20000001818 */
[----:B------:R-:W-:Y:S03]  /*7cb0*/  LDSM.16.M88.4 R4, [R194+0x5000] ;  /* 0x00500000c204783b */ /* 0x000fe60000000200 */
[----:B--2---:R-:W-:Y:S04]  /*7cc0*/  FMUL.FTZ R0, R9, c[0x0][0x320] ;  /* 0x0000c80009007a20 */ /* 0x004fe80000410000 */
[----:B------:R1:W2:Y:S11]  /*7cd0*/  MUFU.TANH R142, R0 ;  /* 0x00000000008e7308 */ /* 0x0002b60000002400 */
[----:B------:R-:W-:Y:S05]  /*7ce0*/  @!UPT UIADD3 URZ, URZ, URZ, URZ ;  /* 0x0000003f3f3ff290 */ /* 0x000fea000fffe03f */
[----:B------:R-:W-:Y:S04]  /*7cf0*/  FMUL.FTZ R2, R27, c[0x0][0x320] ;  /* 0x0000c8001b027a20 */ /* 0x000fe80000410000 */
[----:B------:R-:W2:Y:S01]  /*7d00*/  MUFU.TANH R144, R2 ;  /* 0x0000000200907308 */ /* 0x000ea20000002400 */
[----:B-1----:R-:W-:Y:S02]  /*7d10*/  FMUL.FTZ R0, R10, c[0x0][0x320] ;  /* 0x0000c8000a007a20 */ /* 0x002fe40000410000 */
[----:B------:R-:W1:Y:S07]  /*7d20*/  LDSM.16.M88.4 R8, [R194+0x4800] ;  /* 0x00480000c208783b */ /* 0x000e6e0000000200 */
[----:B------:R2:W1:Y:S02]  /*7d30*/  MUFU.TANH R162, R0 ;  /* 0x0000000000a27308 */ /* 0x0004640000002400 */
[----:B--2---:R-:W-:Y:S02]  /*7d40*/  FMUL.FTZ R0, R12, c[0x0][0x320] ;  /* 0x0000c8000c007a20 */ /* 0x004fe40000410000 */
[----:B------:R-:W-:Y:S06]  /*7d50*/  @P6 IMAD.MOV.U32 R12, RZ, RZ, R222 ;  /* 0x000000ffff0c6224 */ /* 0x000fec00078e00de */
[----:B------:R2:W2:Y:S01]  /*7d60*/  MUFU.TANH R140, R0 ;  /* 0x00000000008c7308 */ /* 0x0004a20000002400 */
[C---:B-1----:R-:W-:Y:S08]  /*7d70*/  HMMA.16816.F32 R28, R184.reuse, R8, R28 ;  /* 0x00000008b81c723c */ /* 0x042ff0000000181c */
[C---:B------:R-:W-:Y:S01]  /*7d80*/  HMMA.16816.F32 R32, R184.reuse, R10, R32 ;  /* 0x0000000ab820723c */ /* 0x040fe20000001820 */
[----:B------:R-:W1:Y:S01]  /*7d90*/  LDSM.16.M88.4 R8, [R194+0x5800] ;  /* 0x00580000c208783b */ /* 0x000e620000000200 */
[----:B------:R-:W-:Y:S04]  /*7da0*/  DEPBAR.LE SB0, 0x0 ;  /* 0x000080000000791a */ /* 0x000fe80000000000 */
[----:B--2---:R-:W-:Y:S01]  /*7db0*/  FMUL.FTZ R0, R13, c[0x0][0x320] ;  /* 0x0000c8000d007a20 */ /* 0x004fe20000410000 */
[----:B------:R-:W-:Y:S01]  /*7dc0*/  @P6 MOV R13, R226 ;  /* 0x000000e2000d6202 */ /* 0x000fe20000000f00 */
[C---:B------:R-:W-:Y:S02]  /*7dd0*/  HMMA.16816.F32 R36, R184.reuse, R4, R36 ;  /* 0x00000004b824723c */ /* 0x040fe40000001824 */
[----:B------:R2:W1:Y:S01]  /*7de0*/  MUFU.TANH R138, R0 ;  /* 0x00000000008a7308 */ /* 0x0004620000002400 */
[----:B------:R-:W-:Y:S04]  /*7df0*/  BAR.SYNC.DEFER_BLOCKING 0x0 ;  /* 0x0000000000007b1d */ /* 0x000fe80000010000 */
[----:B------:R-:W-:Y:S01]  /*7e00*/  @P6 IMAD.MOV.U32 R5, RZ, RZ, c[0x0][0x1e0] ;  /* 0x00007800ff056624 */ /* 0x000fe200078e00ff */
[C---:B------:R-:W-:Y:S08]  /*7e10*/  HMMA.16816.F32 R40, R184.reuse, R6, R40 ;  /* 0x00000006b828723c */ /* 0x040ff00000001828 */
[----:B------:R-:W-:Y:S04]  /*7e20*/  FMUL.FTZ R2, R35, c[0x0][0x320] ;  /* 0x0000c80023027a20 */ /* 0x000fe80000410000 */
[----:B------:R3:W3:Y:S01]  /*7e30*/  MUFU.TANH R122, R2 ;  /* 0x00000002007a7308 */ /* 0x0006e20000002400 */
[----:B--2---:R-:W-:Y:S09]  /*7e40*/  FMUL.FTZ R0, R14, c[0x0][0x320] ;  /* 0x0000c8000e007a20 */ /* 0x004ff20000410000 */
[----:B------:R2:W2:Y:S02]  /*7e50*/  MUFU.TANH R158, R0 ;  /* 0x00000000009e7308 */ /* 0x0004a40000002400 */
[----:B------:R-:W-:Y:S01]  /*7e60*/  FMUL.FTZ R3, R42, c[0x0][0x320] ;  /* 0x0000c8002a037a20 */ /* 0x000fe20000410000 */
[C---:B-1----:R-:W-:Y:S07]  /*7e70*/  HMMA.16816.F32 R44, R184.reuse, R8, R44 ;  /* 0x00000008b82c723c */ /* 0x042fee000000182c */
[----:B------:R1:W1:Y:S01]  /*7e80*/  MUFU.TANH R71, R3 ;  /* 0x0000000300477308 */ /* 0x0002620000002400 */
[----:B------:R-:W-:Y:S01]  /*7e90*/  FMUL.FTZ R8, R43, c[0x0][0x320] ;  /* 0x0000c8002b087a20 */ /* 0x000fe20000410000 */
[----:B------:R-:W-:Y:S03]  /*7ea0*/  HMMA.16816.F32 R48, R184, R10, R48 ;  /* 0x0000000ab830723c */ /* 0x000fe60000001830 */
[----:B---3--:R-:W-:Y:S05]  /*7eb0*/  FMUL.FTZ R2, R41, c[0x0][0x320] ;  /* 0x0000c80029027a20 */ /* 0x008fea0000410000 */
[----:B------:R-:W3:Y:S01]  /*7ec0*/  MUFU.TANH R42, R8 ;  /* 0x00000008002a7308 */ /* 0x000ee20000002400 */
[----:B--2---:R-:W-:Y:S06]  /*7ed0*/  FMUL.FTZ R0, R15, c[0x0][0x320] ;  /* 0x0000c8000f007a20 */ /* 0x004fec0000410000 */
[----:B------:R-:W-:Y:S02]  /*7ee0*/  FMUL.FTZ R14, R45, c[0x0][0x320] ;  /* 0x0000c8002d0e7a20 */ /* 0x000fe40000410000 */
[----:B------:R-:W2:Y:S01]  /*7ef0*/  LDL R45, [R1+0x14] ;  /* 0x00001400012d7983 */ /* 0x000ea20000100800 */
[----:B------:R3:W2:Y:S01]  /*7f00*/  MUFU.TANH R157, R0 ;  /* 0x00000000009d7308 */ /* 0x0006a20000002400 */
[----:B------:R-:W-:Y:S02]  /*7f10*/  FMUL.FTZ R11, R47, c[0x0][0x320] ;  /* 0x0000c8002f0b7a20 */ /* 0x000fe40000410000 */
[----:B------:R-:W2:Y:S01]  /*7f20*/  LDL R47, [R1+0x18] ;  /* 0x00001800012f7983 */ /* 0x000ea20000100800 */
[----:B-1----:R-:W-:Y:S04]  /*7f30*/  @P6 MOV R3, 0x5 ;  /* 0x0000000500036802 */ /* 0x002fe80000000f00 */
[----:B------:R-:W-:Y:S02]  /*7f40*/  @P6 SHF.L.U64.HI R3, R5, R3, c[0x0][0x1e4] ;  /* 0x0000790005036619 */ /* 0x000fe40000010203 */
[----:B------:R-:W1:Y:S10]  /*7f50*/  MUFU.TANH R35, R14 ;  /* 0x0000000e00237308 */ /* 0x000e740000002400 */
[----:B------:R-:W1:Y:S01]  /*7f60*/  MUFU.TANH R43, R11 ;  /* 0x0000000b002b7308 */ /* 0x000e620000002400 */
[----:B---3--:R-:W-:Y:S09]  /*7f70*/  FMUL.FTZ R0, R16, c[0x0][0x320] ;  /* 0x0000c80010007a20 */ /* 0x008ff20000410000 */
[----:B------:R3:W1:Y:S02]  /*7f80*/  MUFU.TANH R136, R0 ;  /* 0x0000000000887308 */ /* 0x0006640000002400 */
[----:B---3--:R-:W-:Y:S08]  /*7f90*/  FMUL.FTZ R0, R17, c[0x0][0x320] ;  /* 0x0000c80011007a20 */ /* 0x008ff00000410000 */
        /* <DEDUP_REMOVED lines=38> */
[----:B------:R-:W3:Y:S10]  /*8200*/  MUFU.TANH R39, R2 ;  /* 0x0000000200277308 */ /* 0x000ef40000002400 */
[----:B------:R1:W1:Y:S02]  /*8210*/  MUFU.TANH R120, R0 ;  /* 0x0000000000787308 */ /* 0x0002640000002400 */
[----:B-1----:R-:W-:Y:S08]  /*8220*/  FMUL.FTZ R0, R40, c[0x0][0x320] ;  /* 0x0000c80028007a20 */ /* 0x002ff00000410000 */
[----:B------:R1:W1:Y:S02]  /*8230*/  MUFU.TANH R68, R0 ;  /* 0x0000000000447308 */ /* 0x0002640000002400 */
[----:B-1----:R-:W-:Y:S04]  /*8240*/  @P6 IADD3 R0, R217, -0x1, RZ ;  /* 0xffffffffd9006810 */ /* 0x002fe80007ffe0ff */
[----:B------:R-:W-:Y:S01]  /*8250*/  @P6 SHF.R.S32.HI R2, RZ, 0x1f, R0 ;  /* 0x0000001fff026819 */ /* 0x000fe20000011400 */
[----:B------:R-:W-:Y:S04]  /*8260*/  @P6 IMAD.WIDE.U32 R6, R0, c[0x0][0x1e0], RZ ;  /* 0x0000780000066a25 */ /* 0x000fe800078e00ff */
[----:B------:R-:W-:Y:S04]  /*8270*/  @P6 IMAD R2, R2, c[0x0][0x1e0], RZ ;  /* 0x0000780002026a24 */ /* 0x000fe800078e02ff */
[----:B------:R-:W-:Y:S01]  /*8280*/  @P6 IMAD R4, R0, c[0x0][0x1e4], R2 ;  /* 0x0000790000046a24 */ /* 0x000fe200078e0202 */
[----:B------:R-:W-:Y:S03]  /*8290*/  @P6 SHF.L.U32 R2, R5, 0x5, RZ ;  /* 0x0000000505026819 */ /* 0x000fe600000006ff */
[----:B------:R-:W-:Y:S02]  /*82a0*/  @P6 IMAD.IADD R0, R7, 0x1, R4 ;  /* 0x0000000107006824 */ /* 0x000fe400078e0204 */
[----:B------:R-:W-:Y:S02]  /*82b0*/  FMUL.FTZ R7, R44, c[0x0][0x320] ;  /* 0x0000c8002c077a20 */ /* 0x000fe40000410000 */
[----:B------:R-:W-:Y:S02]  /*82c0*/  @P6 IMAD R9, R0, 0x60, RZ ;  /* 0x0000006000096824 */ /* 0x000fe400078e02ff */
[----:B------:R1:W1:Y:S01]  /*82d0*/  MUFU.TANH R36, R7 ;  /* 0x0000000700247308 */ /* 0x0002620000002400 */
[----:B------:R-:W-:Y:S05]  /*82e0*/  @P6 IMAD.WIDE.U32 R4, R6, 0x60, R2 ;  /* 0x0000006006046825 */ /* 0x000fea00078e0002 */
[----:B------:R-:W-:Y:S02]  /*82f0*/  @P6 IADD3 R8, P4, R222, R4, RZ ;  /* 0x00000004de086210 */ /* 0x000fe40007f9e0ff */
[----:B------:R-:W-:Y:S02]  /*8300*/  @P6 IADD3 R0, R9, R5, RZ ;  /* 0x0000000509006210 */ /* 0x000fe40007ffe0ff */
[----:B------:R-:W-:Y:S02]  /*8310*/  @P6 LEA R16, P0, R8, c[0x0][0x1c8], 0x1 ;  /* 0x0000720008106a11 */ /* 0x000fe400078008ff */
[----:B------:R-:W-:Y:S04]  /*8320*/  @P6 IADD3.X R5, R0, R226, RZ, P4, !PT ;  /* 0x000000e200056210 */ /* 0x000fe800027fe4ff */
[----:B------:R-:W-:Y:S02]  /*8330*/  @P6 LEA.HI.X R17, R8, c[0x0][0x1cc], R5, 0x1, P0 ;  /* 0x0000730008116a11 */ /* 0x000fe400000f0c05 */
[-C--:B------:R-:W-:Y:S02]  /*8340*/  @P6 IADD3 R5, P0, R2, R4.reuse, RZ ;  /* 0x0000000402056210 */ /* 0x080fe40007f1e0ff */
[----:B------:R-:W-:Y:S01]  /*8350*/  @P6 IADD3 R8, P4, R222, 0x40, RZ ;  /* 0x00000040de086810 */ /* 0x000fe20007f9e0ff */
[----:B-1----:R-:W-:Y:S04]  /*8360*/  @P6 IMAD.WIDE.U32 R6, R6, 0x60, R12 ;  /* 0x0000006006066825 */ /* 0x002fe800078e000c */
[----:B------:R-:W-:Y:S01]  /*8370*/  @P6 IMAD.SHL.U32 R15, R6, 0x2, RZ ;  /* 0x00000002060f6824 */ /* 0x000fe200078e00ff */
[----:B------:R-:W-:Y:S01]  /*8380*/  @P6 IADD3 R2, R7, R9, RZ ;  /* 0x0000000907026210 */ /* 0x000fe20007ffe0ff */
[----:B------:R-:W-:Y:S01]  /*8390*/  FMUL.FTZ R9, R46, c[0x0][0x320] ;  /* 0x0000c8002e097a20 */ /* 0x000fe20000410000 */
[----:B------:R-:W-:Y:S01]  /*83a0*/  @P6 IADD3 R7, P5, R8, R4, RZ ;  /* 0x0000000408076210 */ /* 0x000fe20007fbe0ff */
[----:B------:R-:W3:Y:S01]  /*83b0*/  LDL R46, [R1+0x10] ;  /* 0x00001000012e7983 */ /* 0x000ee20000100800 */
[----:B------:R-:W-:Y:S01]  /*83c0*/  @P6 IADD3.X R4, RZ, R226, RZ, P4, !PT ;  /* 0x000000e2ff046210 */ /* 0x000fe200027fe4ff */
[----:B------:R1:W1:Y:S01]  /*83d0*/  MUFU.TANH R44, R9 ;  /* 0x00000009002c7308 */ /* 0x0002620000002400 */
[----:B------:R-:W-:Y:S02]  /*83e0*/  @P6 SHF.L.U64.HI R14, R6, 0x1, R2 ;  /* 0x00000001060e6819 */ /* 0x000fe40000010202 */
[C---:B------:R-:W-:Y:S02]  /*83f0*/  @P6 IADD3 R6, P4, R5.reuse, R8, RZ ;  /* 0x0000000805066210 */ /* 0x040fe40007f9e0ff */
[C---:B------:R-:W-:Y:S01]  /*8400*/  @P6 IADD3.X R2, R0.reuse, R3, RZ, P0, !PT ;  /* 0x0000000300026210 */ /* 0x040fe200007fe4ff */
[----:B------:R-:W-:Y:S01]  /*8410*/  @P6 IMAD.X R0, R0, 0x1, R4, P5 ;  /* 0x0000000100006824 */ /* 0x000fe200028e0604 */
[----:B------:R-:W-:Y:S01]  /*8420*/  @P6 IADD3 R3, P0, R5, R222, RZ ;  /* 0x000000de05036210 */ /* 0x000fe20007f1e0ff */
[----:B-----5:R-:W-:Y:S01]  /*8430*/  IMAD.IADD R5, R216, 0x1, R224 ;  /* 0x00000001d8057824 */ /* 0x020fe200078e02e0 */
[C---:B------:R-:W-:Y:S02]  /*8440*/  @P6 IADD3.X R4, R2.reuse, R4, RZ, P4, !PT ;  /* 0x0000000402046210 */ /* 0x040fe400027fe4ff */
[----:B------:R-:W-:Y:S02]  /*8450*/  @P6 IADD3.X R2, R2, R226, RZ, P0, !PT ;  /* 0x000000e202026210 */ /* 0x000fe400007fe4ff */
[----:B------:R-:W-:Y:S02]  /*8460*/  @P6 LEA R8, P0, R6, c[0x0][0x1c8], 0x1 ;  /* 0x0000720006086a11 */ /* 0x000fe400078008ff */
[----:B------:R-:W-:Y:S02]  /*8470*/  @P6 LEA R10, P4, R3, c[0x0][0x1c8], 0x1 ;  /* 0x00007200030a6a11 */ /* 0x000fe400078808ff */
[----:B------:R-:W-:Y:S02]  /*8480*/  @P6 LEA R12, P5, R7, c[0x0][0x1c8], 0x1 ;  /* 0x00007200070c6a11 */ /* 0x000fe400078a08ff */
[----:B------:R-:W-:Y:S02]  /*8490*/  @P6 LEA.HI.X R11, R3, c[0x0][0x1cc], R2, 0x1, P4 ;  /* 0x00007300030b6a11 */ /* 0x000fe400020f0c02 */
[----:B------:R-:W-:Y:S01]  /*84a0*/  @P6 LEA.HI.X R13, R7, c[0x0][0x1cc], R0, 0x1, P5 ;  /* 0x00007300070d6a11 */ /* 0x000fe200028f0c00 */
[----:B------:R-:W-:Y:S01]  /*84b0*/  FMUL.FTZ R0, R48, c[0x0][0x320] ;  /* 0x0000c80030007a20 */ /* 0x000fe20000410000 */
[----:B------:R-:W-:Y:S02]  /*84c0*/  @P6 IADD3 R2, P5, R15, 0x80, RZ ;  /* 0x000000800f026810 */ /* 0x000fe40007fbe0ff */
[----:B-1----:R-:W-:Y:S01]  /*84d0*/  @P6 LEA.HI.X R9, R6, c[0x0][0x1cc], R4, 0x1, P0 ;  /* 0x0000730006096a11 */ /* 0x002fe200000f0c04 */
[----:B------:R1:W1:Y:S01]  /*84e0*/  MUFU.TANH R34, R0 ;  /* 0x0000000000227308 */ /* 0x0002620000002400 */
[----:B------:R-:W-:Y:S01]  /*84f0*/  @P6 ISETP.GE.AND P0, PT, R228, c[0x0][0x1d4], PT ;  /* 0x00007500e4006a0c */ /* 0x000fe20003f06270 */
[----:B------:R-:W-:Y:S01]  /*8500*/  FMUL.FTZ R4, R49, c[0x0][0x320] ;  /* 0x0000c80031047a20 */ /* 0x000fe20000410000 */
[----:B------:R-:W-:Y:S04]  /*8510*/  @P6 IADD3 R6, P4, R15, c[0x0][0x1c8], RZ ;  /* 0x000072000f066a10 */ /* 0x000fe80007f9e0ff */
[----:B------:R-:W-:Y:S02]  /*8520*/  @P6 IADD3.X R7, R14, c[0x0][0x1cc], RZ, P4, !PT ;  /* 0x000073000e076a10 */ /* 0x000fe400027fe4ff */
[----:B------:R-:W-:Y:S01]  /*8530*/  @P6 IADD3 R2, P4, R2, c[0x0][0x1c8], RZ ;  /* 0x0000720002026a10 */ /* 0x000fe20007f9e0ff */
[----:B------:R-:W2:Y:S03]  /*8540*/  MUFU.TANH R33, R4 ;  /* 0x0000000400217308 */ /* 0x000ea60000002400 */
[----:B------:R-:W-:Y:S01]  /*8550*/  @P6 IADD3.X R3, RZ, c[0x0][0x1cc], R14, P4, P5 ;  /* 0x00007300ff036a10 */ /* 0x000fe200027ea40e */
[----:B------:R-:W-:Y:S01]  /*8560*/  @!PT LDS RZ, [RZ] ;  /* 0x00000000fffff984 */ /* 0x000fe20000000800 */
[----:B------:R-:W-:Y:S01]  /*8570*/  @!PT LDS RZ, [RZ] ;  /* 0x00000000fffff984 */ /* 0x000fe20000000800 */
[----:B------:R-:W-:Y:S01]  /*8580*/  @!PT LDS RZ, [RZ] ;  /* 0x00000000fffff984 */ /* 0x000fe20000000800 */
[----:B------:R5:W-:Y:S08]  /*8590*/  @P6 LDGSTS.E.BYPASS.LTC128B.128 [R218+0x8100], [R6.64], !P0 ;  /* 0x0810000006da6fae */ /* 0x000bf0000c101d48 */
[----:B------:R2:W-:Y:S01]  /*85a0*/  @P6 LDGSTS.E.BYPASS.LTC128B.128 [R218+0xb100], [R2.64], !P3 ;  /* 0x0b10000002da6fae */ /* 0x0005e2000d901d48 */
[----:B-1----:R-:W-:Y:S05]  /*85b0*/  @P2 IMAD.HI.U32 R0, R5, c[0x0][0x2c8], RZ ;  /* 0x0000b20005002a27 */ /* 0x002fea00078e00ff */
[----:B------:R-:W-:Y:S02]  /*85c0*/  @P2 SHF.R.U32.HI R5, RZ, c[0x0][0x2cc], R0 ;  /* 0x0000b300ff052a19 */ /* 0x000fe40000011600 */
[----:B------:R1:W-:Y:S01]  /*85d0*/  @P6 LDGSTS.E.BYPASS.LTC128B.128 [R218+0x9100], [R16.64], !P0 ;  /* 0x0910000010da6fae */ /* 0x0003e2000c101d48 */
[----:B------:R-:W-:Y:S04]  /*85e0*/  FMUL.FTZ R0, R50, c[0x0][0x320] ;  /* 0x0000c80032007a20 */ /* 0x000fe80000410000 */
[----:B------:R1:W1:Y:S03]  /*85f0*/  MUFU.TANH R38, R0 ;  /* 0x0000000000267308 */ /* 0x0002660000002400 */
[----:B------:R3:W-:Y:S08]  /*8600*/  @P6 LDGSTS.E.BYPASS.LTC128B.128 [R218+0xc100], [R12.64], !P3 ;  /* 0x0c1000000cda6fae */ /* 0x0007f0000d901d48 */
[----:B------:R3:W-:Y:S01]  /*8610*/  @P6 LDGSTS.E.BYPASS.LTC128B.128 [R218+0xa100], [R10.64], !P0 ;  /* 0x0a1000000ada6fae */ /* 0x0007e2000c101d48 */
[----:B--2---:R-:W-:Y:S04]  /*8620*/  FMUL.FTZ R2, R51, c[0x0][0x320] ;  /* 0x0000c80033027a20 */ /* 0x004fe80000410000 */
[----:B------:R2:W2:Y:S03]  /*8630*/  MUFU.TANH R37, R2 ;  /* 0x0000000200257308 */ /* 0x0004a60000002400 */
[----:B------:R3:W-:Y:S01]  /*8640*/  @P6 LDGSTS.E.BYPASS.LTC128B.128 [R218+0xd100], [R8.64], !P3 ;  /* 0x0d10000008da6fae */ /* 0x0007e2000d901d48 */
[----:B-1----:R-:W-:Y:S07]  /*8650*/  IMAD R0, R217, -0x60, RZ ;  /* 0xffffffa0d9007824 */ /* 0x002fee00078e02ff */
[----:B------:R-:W1:Y:S08]  /*8660*/  SHFL.IDX PT, R4, R5, RZ, 0x1c1f ;  /* 0x001c1fff05047589 */ /* 0x000e7000000e0000 */
[----:B------:R-:W0:Y:S01]  /*8670*/  LDGDEPBAR ;  /* 0x00000000000079af */ /* 0x000e220000000000 */
[----:B--2---:R-:W-:Y:S04]  /*8680*/  IADD3 R2, -R45, 0x1, R0 ;  /* 0x000000012d027810 */ /* 0x004fe80007ffe100 */
[----:B---3--:R-:W-:Y:S04]  /*8690*/  IADD3 R2, -R46, R2, R47 ;  /* 0x000000022e027210 */ /* 0x008fe80007ffe12f */
[C---:B-----5:R-:W-:Y:S02]  /*86a0*/  IADD3 R7, R2.reuse, c[0x0][0x328], RZ ;  /* 0x0000ca0002077a10 */ /* 0x060fe40007ffe0ff */
[----:B------:R-:W-:Y:S02]  /*86b0*/  IADD3 R6, R2, UR4, RZ ;  /* 0x0000000402067c10 */ /* 0x000fe4000fffe0ff */
[----:B-1----:R-:W-:Y:S02]  /*86c0*/  IADD3 R3, R7, R4, RZ ;  /* 0x0000000407037210 */ /* 0x002fe40007ffe0ff */
[----:B------:R-:W-:Y:S01]  /*86d0*/  IADD3 R2, R4, R6, RZ ;  /* 0x0000000604027210 */ /* 0x000fe20007ffe0ff */
[----:B------:R-:W-:-:S05]  /*86e0*/  @!P1 BRA `(.L_x_562) ;  /* 0x0000018000009947 */ /* 0x000fca0003800000 */
[----:B----4-:R-:W-:Y:S01]  /*86f0*/  IADD3 R4, -R46, R47, R4 ;  /* 0x0000002f2e047210 */ /* 0x010fe20007ffe104 */
[----:B------:R-:W-:Y:S03]  /*8700*/  BSSY B0, `(.L_x_563) ;  /* 0x0000011000007945 */ /* 0x000fe60003800000 */
        /* <DEDUP_REMOVED lines=11> */
.L_x_564:
[----:B------:R-:W-:Y:S04]  /*87c0*/  MOV R8, c[0x0][0x32c] ;  /* 0x0000cb0000087a02 */ /* 0x000fe80000000f00 */
[----:B------:R-:W-:Y:S11]  /*87d0*/  ISETP.NE.AND P0, PT, R8, 0x1, PT ;  /* 0x000000010800780c */ /* 0x000ff60003f05270 */
[----:B------:R-:W-:Y:S02]  /*87e0*/  @!UPT UIADD3 URZ, URZ, URZ, URZ ;  /* 0x0000003f3f3ff290 */ /* 0x000fe4000fffe03f */
[----:B------:R-:W-:Y:S05]  /*87f0*/  @P0 IMAD.HI.U32 R8, R4, c[0x0][0x330], RZ ;  /* 0x0000cc0004080a27 */ /* 0x000fea00078e00ff */
[----:B------:R-:W-:Y:S02]  /*8800*/  @P0 SHF.R.U32.HI R4, RZ, c[0x0][0x334], R8 ;  /* 0x0000cd00ff040a19 */ /* 0x000fe40000011608 */
.L_x_565:
[----:B------:R-:W-:Y:S05]  /*8810*/  BSYNC B0 ;  /* 0x0000000000007941 */ /* 0x000fea0003800000 */
.L_x_563:
[----:B------:R-:W-:Y:S04]  /*8820*/  IMAD.IADD R8, R0, 0x1, -R45 ;  /* 0x0000000100087824 */ /* 0x000fe800078e0a2d */
[----:B------:R-:W-:Y:S05]  /*8830*/  IMAD R4, R4, c[0x0][0x32c], R8 ;  /* 0x0000cb0004047a24 */ /* 0x000fea00078e0208 */
[----:B------:R-:W-:Y:S02]  /*8840*/  IADD3 R8, R4, c[0x0][0x32c], RZ ;  /* 0x0000cb0004087a10 */ /* 0x000fe40007ffe0ff */
[----:B------:R-:W-:Y:S02]  /*8850*/  IMNMX R2, R2, R4, !PT ;  /* 0x0000000402027217 */ /* 0x000fe40007800200 */
[----:B------:R-:W-:Y:S02]  /*8860*/  IMNMX R3, R3, R8, PT ;  /* 0x0000000803037217 */ /* 0x000fe40003800200 */
.L_x_562:
[C---:B----4-:R-:W-:Y:S01]  /*8870*/  ISETP.GE.AND P0, PT, R0.reuse, 0x2, PT ;  /* 0x000000020000780c */ /* 0x050fe20003f06270 */
[----:B------:R-:W1:Y:S01]  /*8880*/  SHFL.IDX PT, R4, R5, 0x1, 0x1c1f ;  /* 0x003c1f0005047f89 */ /* 0x000e6200000e0000 */
[----:B------:R-:W-:Y:S02]  /*8890*/  ISETP.GE.AND P4, PT, R0, 0x1, PT ;  /* 0x000000010000780c */ /* 0x000fe40003f86270 */
[----:B------:R-:W-:Y:S02]  /*88a0*/  P2R R13, PR, RZ, 0x1 ;  /* 0x00000001ff0d7803 */ /* 0x000fe40000000000 */
[C---:B------:R-:W-:Y:S02]  /*88b0*/  ISETP.GT.AND P0, PT, R2.reuse, 0x1, !P0 ;  /* 0x000000010200780c */ /* 0x040fe40004704270 */
[----:B------:R-:W-:Y:S02]  /*88c0*/  P2R R11, PR, RZ, 0x10 ;  /* 0x00000010ff0b7803 */ /* 0x000fe40000000000 */
[----:B------:R-:W-:Y:S02]  /*88d0*/  ISETP.GT.AND P4, PT, R2, RZ, !P4 ;  /* 0x000000ff0200720c */ /* 0x000fe40006784270 */
[C---:B------:R-:W-:Y:S02]  /*88e0*/  ISETP.LT.OR P0, PT, R3.reuse, 0x2, P0 ;  /* 0x000000020300780c */ /* 0x040fe40000701670 */
[----:B------:R-:W-:Y:S02]  /*88f0*/  ISETP.GE.AND P5, PT, R0, 0x9, PT ;  /* 0x000000090000780c */ /* 0x000fe40003fa6270 */
        /* <DEDUP_REMOVED lines=93> */
[----:B------:R-:W-:Y:S02]  /*8ed0*/  ISETP.GE.AND P6, PT, R0, 0x52, PT ;  /* 0x000000520000780c */ /* 0x000fe40003fc6270 */
[C---:B------:R-:W-:Y:S02]  /*8ee0*/  ISETP.LT.OR P0, PT, R3.reuse, 0x51, P0 ;  /* 0x000000510300780c */ /* 0x040fe40000701670 */
[----:B------:R-:W-:Y:S02]  /*8ef0*/  P2R R14, PR, RZ, 0x20 ;  /* 0x00000020ff0e7803 */ /* 0x000fe40000000000 */
[----:B------:R-:W-:Y:S02]  /*8f00*/  FSEL R189, R36, -INF , !P0 ;  /* 0xff80000024bd7808 */ /* 0x000fe40004000000 */
[----:B------:R-:W-:Y:S02]  /*8f10*/  ISETP.GT.AND P0, PT, R2, 0x51, !P6 ;  /* 0x000000510200780c */ /* 0x000fe40007704270 */
[----:B------:R-:W-:Y:S02]  /*8f20*/  ISETP.GE.AND P5, PT, R0, 0x59, PT ;  /* 0x000000590000780c */ /* 0x000fe40003fa6270 */
[----:B------:R-:W-:Y:S02]  /*8f30*/  ISETP.LT.OR P0, PT, R3, 0x52, P0 ;  /* 0x000000520300780c */ /* 0x000fe40000701670 */
[----:B------:R-:W-:Y:S02]  /*8f40*/  P2R R16, PR, RZ, 0x10 ;  /* 0x00000010ff107803 */ /* 0x000fe40000000000 */
[----:B------:R-:W-:Y:S02]  /*8f50*/  FSEL R190, R35, -INF , !P0 ;  /* 0xff80000023be7808 */ /* 0x000fe40004000000 */
[----:B------:R-:W-:Y:S02]  /*8f60*/  ISETP.GT.AND P0, PT, R2, 0x58, !P5 ;  /* 0x000000580200780c */ /* 0x000fe40006f04270 */
[----:B------:R-:W-:Y:S02]  /*8f70*/  ISETP.GE.AND P4, PT, R0, 0x5a, PT ;  /* 0x0000005a0000780c */ /* 0x000fe40003f86270 */
[C---:B------:R-:W-:Y:S04]  /*8f80*/  ISETP.LT.OR P0, PT, R3.reuse, 0x59, P0 ;  /* 0x000000590300780c */ /* 0x040fe80000701670 */
[----:B------:R-:W-:Y:S02]  /*8f90*/  FSEL R191, R34, -INF , !P0 ;  /* 0xff80000022bf7808 */ /* 0x000fe40004000000 */
[----:B------:R-:W-:Y:S01]  /*8fa0*/  ISETP.GT.AND P0, PT, R2, 0x59, !P4 ;  /* 0x000000590200780c */ /* 0x000fe20006704270 */
[--C-:B-1----:R-:W-:Y:S03]  /*8fb0*/  IMAD.IADD R2, R6, 0x1, R4.reuse ;  /* 0x0000000106027824 */ /* 0x102fe600078e0204 */
[----:B------:R-:W-:Y:S01]  /*8fc0*/  ISETP.LT.OR P0, PT, R3, 0x5a, P0 ;  /* 0x0000005a0300780c */ /* 0x000fe20000701670 */
[----:B------:R-:W-:Y:S03]  /*8fd0*/  IMAD.IADD R3, R7, 0x1, R4 ;  /* 0x0000000107037824 */ /* 0x000fe600078e0204 */
[----:B------:R-:W-:Y:S01]  /*8fe0*/  FSEL R216, R33, -INF , !P0 ;  /* 0xff80000021d87808 */ /* 0x000fe20004000000 */
[----:B------:R-:W-:-:S05]  /*8ff0*/  @!P1 BRA `(.L_x_566) ;  /* 0x0000018000009947 */ /* 0x000fca0003800000 */
[----:B------:R-:W-:Y:S01]  /*9000*/  IADD3 R4, -R46, R47, R4 ;  /* 0x0000002f2e047210 */ /* 0x000fe20007ffe104 */
        /* <DEDUP_REMOVED lines=12> */
.L_x_568:
[----:B------:R-:W-:Y:S04]  /*90d0*/  MOV R5, c[0x0][0x32c] ;  /* 0x0000cb0000057a02 */ /* 0x000fe80000000f00 */
[----:B------:R-:W-:Y:S11]  /*90e0*/  ISETP.NE.AND P0, PT, R5, 0x1, PT ;  /* 0x000000010500780c */ /* 0x000ff60003f05270 */
[----:B------:R-:W-:Y:S02]  /*90f0*/  @!UPT UIADD3 URZ, URZ, URZ, URZ ;  /* 0x0000003f3f3ff290 */ /* 0x000fe4000fffe03f */
[----:B------:R-:W-:Y:S05]  /*9100*/  @P0 IMAD.HI.U32 R5, R4, c[0x0][0x330], RZ ;  /* 0x0000cc0004050a27 */ /* 0x000fea00078e00ff */
[----:B------:R-:W-:Y:S02]  /*9110*/  @P0 SHF.R.U32.HI R4, RZ, c[0x0][0x334], R5 ;  /* 0x0000cd00ff040a19 */ /* 0x000fe40000011605 */
.L_x_569:
[----:B------:R-:W-:Y:S05]  /*9120*/  BSYNC B0 ;  /* 0x0000000000007941 */ /* 0x000fea0003800000 */
.L_x_567:
[----:B------:R-:W-:Y:S04]  /*9130*/  IMAD.IADD R0, R0, 0x1, -R45 ;  /* 0x0000000100007824 */ /* 0x000fe800078e0a2d */
[----:B------:R-:W-:Y:S05]  /*9140*/  IMAD R0, R4, c[0x0][0x32c], R0 ;  /* 0x0000cb0004007a24 */ /* 0x000fea00078e0200 */
[----:B------:R-:W-:Y:S02]  /*9150*/  IADD3 R4, R0, c[0x0][0x32c], RZ ;  /* 0x0000cb0000047a10 */ /* 0x000fe40007ffe0ff */
[----:B------:R-:W-:Y:S02]  /*9160*/  IMNMX R2, R2, R0, !PT ;  /* 0x0000000002027217 */ /* 0x000fe40007800200 */
[----:B------:R-:W-:Y:S02]  /*9170*/  IMNMX R3, R3, R4, PT ;  /* 0x0000000403037217 */ /* 0x000fe40003800200 */
.L_x_566:
[----:B------:R-:W-:Y:S01]  /*9180*/  ISETP.NE.AND P0, PT, R11, RZ, PT ;  /* 0x000000ff0b00720c */ /* 0x000fe20003f05270 */
[----:B------:R-:W2:Y:S01]  /*9190*/  LDL.LU R250, [R1+0x8] ;  /* 0x0000080001fa7983 */ /* 0x000ea20000300800 */
[----:B------:R-:W-:Y:S02]  /*91a0*/  FMNMX.FTZ R0, R8, R69, !PT ;  /* 0x0000004508007209 */ /* 0x000fe40007810000 */
[----:B------:R-:W-:Y:S01]  /*91b0*/  ISETP.GT.AND P0, PT, R2, RZ, !P0 ;  /* 0x000000ff0200720c */ /* 0x000fe20004704270 */
[----:B------:R-:W3:Y:S01]  /*91c0*/  LDL.LU R249, [R1+0xc] ;  /* 0x00000c0001f97983 */ /* 0x000ee20000300800 */
        /* <DEDUP_REMOVED lines=54> */
[----:B------:R-:W-:Y:S01]  /*9530*/  FMNMX.FTZ R0, R182, R0, !PT ;  /* 0x00000000b6007209 */ /* 0x000fe20007810000 */
[----:B------:R-:W-:Y:S01]  /*9540*/  LDSM.16.MT88.4 R28, [R195] ;  /* 0x00000000c31c783b */ /* 0x000fe20000004200 */
        /* <DEDUP_REMOVED lines=23> */
[C---:B------:R-:W-:Y:S02]  /*96c0*/  ISETP.LT.OR P0, PT, R3.reuse, 0x2a, P0 ;  /* 0x0000002a0300780c */ /* 0x040fe40000701670 */
[----:B------:R-:W-:Y:S01]  /*96d0*/  ISETP.GT.AND P6, PT, R2, 0x51, !P6 ;  /* 0x000000510200780c */ /* 0x000fe200077c4270 */
[----:B------:R-:W1:Y:S01]  /*96e0*/  SHFL.BFLY PT, R13, R0, 0x2, 0x1f ;  /* 0x0c401f00000d7f89 */ /* 0x000e6200000e0000 */
[----:B------:R-:W-:Y:S02]  /*96f0*/  FSEL R144, R144, -INF , !P0 ;  /* 0xff80000090907808 */ /* 0x000fe40004000000 */
[----:B------:R-:W-:Y:S02]  /*9700*/  ISETP.NE.AND P0, PT, R24, RZ, PT ;  /* 0x000000ff1800720c */ /* 0x000fe40003f05270 */
[----:B------:R-:W-:Y:S02]  /*9710*/  FMNMX.FTZ R11, R144, R11, !PT ;  /* 0x0000000b900b7209 */ /* 0x000fe40007810000 */
[C---:B------:R-:W-:Y:S02]  /*9720*/  ISETP.GT.AND P0, PT, R2.reuse, 0x30, !P0 ;  /* 0x000000300200780c */ /* 0x040fe40004704270 */
[C---:B------:R-:W-:Y:S02]  /*9730*/  ISETP.GT.AND P5, PT, R2.reuse, 0x58, !P5 ;  /* 0x000000580200780c */ /* 0x040fe40006fa4270 */
[----:B------:R-:W-:Y:S02]  /*9740*/  ISETP.LT.OR P0, PT, R3, 0x31, P0 ;  /* 0x000000310300780c */ /* 0x000fe40000701670 */
[C---:B------:R-:W-:Y:S02]  /*9750*/  ISETP.GT.AND P4, PT, R2.reuse, 0x59, !P4 ;  /* 0x000000590200780c */ /* 0x040fe40006784270 */
[----:B------:R-:W-:Y:S02]  /*9760*/  FSEL R139, R139, -INF , !P0 ;  /* 0xff8000008b8b7808 */ /* 0x000fe40004000000 */
[----:B------:R-:W-:Y:S02]  /*9770*/  ISETP.NE.AND P0, PT, R23, RZ, PT ;  /* 0x000000ff1700720c */ /* 0x000fe40003f05270 */
[----:B------:R-:W-:Y:S02]  /*9780*/  FMNMX.FTZ R11, R139, R11, !PT ;  /* 0x0000000b8b0b7209 */ /* 0x000fe40007810000 */
[----:B------:R-:W-:Y:S02]  /*9790*/  ISETP.GT.AND P0, PT, R2, 0x31, !P0 ;  /* 0x000000310200780c */ /* 0x000fe40004704270 */
[C---:B------:R-:W-:Y:S02]  /*97a0*/  ISETP.LT.OR P6, PT, R3.reuse, 0x52, P6 ;  /* 0x000000520300780c */ /* 0x040fe400037c1670 */
[C---:B------:R-:W-:Y:S02]  /*97b0*/  ISETP.LT.OR P0, PT, R3.reuse, 0x32, P0 ;  /* 0x000000320300780c */ /* 0x040fe40000701670 */
[----:B------:R-:W-:Y:S02]  /*97c0*/  ISETP.LT.OR P5, PT, R3, 0x59, P5 ;  /* 0x000000590300780c */ /* 0x000fe40002fa1670 */
[----:B------:R-:W-:Y:S02]  /*97d0*/  FSEL R137, R137, -INF , !P0 ;  /* 0xff80000089897808 */ /* 0x000fe40004000000 */
[----:B------:R-:W-:Y:S02]  /*97e0*/  ISETP.NE.AND P0, PT, R22, RZ, PT ;  /* 0x000000ff1600720c */ /* 0x000fe40003f05270 */
[----:B------:R-:W-:Y:S02]  /*97f0*/  FMNMX.FTZ R11, R137, R11, !PT ;  /* 0x0000000b890b7209 */ /* 0x000fe40007810000 */
[C---:B------:R-:W-:Y:S02]  /*9800*/  ISETP.GT.AND P0, PT, R2.reuse, 0x38, !P0 ;  /* 0x000000380200780c */ /* 0x040fe40004704270 */
[C---:B------:R-:W-:Y:S02]  /*9810*/  ISETP.LT.OR P4, PT, R3.reuse, 0x5a, P4 ;  /* 0x0000005a0300780c */ /* 0x040fe40002781670 */
[----:B------:R-:W-:Y:S02]  /*9820*/  ISETP.LT.OR P0, PT, R3, 0x39, P0 ;  /* 0x000000390300780c */ /* 0x000fe40000701670 */
[----:B------:R-:W-:Y:S02]  /*9830*/  FSEL R162, R43, -INF , !P6 ;  /* 0xff8000002ba27808 */ /* 0x000fe40007000000 */
[----:B------:R-:W-:Y:S02]  /*9840*/  FSEL R147, R123, -INF , !P0 ;  /* 0xff8000007b937808 */ /* 0x000fe40004000000 */
[----:B------:R-:W-:Y:S02]  /*9850*/  ISETP.NE.AND P0, PT, R21, RZ, PT ;  /* 0x000000ff1500720c */ /* 0x000fe40003f05270 */
[----:B------:R-:W-:Y:S02]  /*9860*/  FMNMX.FTZ R11, R147, R11, !PT ;  /* 0x0000000b930b7209 */ /* 0x000fe40007810000 */
[----:B------:R-:W-:Y:S02]  /*9870*/  ISETP.GT.AND P0, PT, R2, 0x39, !P0 ;  /* 0x000000390200780c */ /* 0x000fe40004704270 */
[----:B------:R-:W-:Y:S02]  /*9880*/  FSEL R163, R38, -INF , !P5 ;  /* 0xff80000026a37808 */ /* 0x000fe40006800000 */
[C---:B------:R-:W-:Y:S04]  /*9890*/  ISETP.LT.OR P0, PT, R3.reuse, 0x3a, P0 ;  /* 0x0000003a0300780c */ /* 0x040fe80000701670 */
[----:B------:R-:W-:Y:S02]  /*98a0*/  FSEL R148, R122, -INF , !P0 ;  /* 0xff8000007a947808 */ /* 0x000fe40004000000 */
[----:B------:R-:W-:Y:S02]  /*98b0*/  ISETP.NE.AND P0, PT, R20, RZ, PT ;  /* 0x000000ff1400720c */ /* 0x000fe40003f05270 */
[----:B------:R-:W-:Y:S01]  /*98c0*/  FMNMX.FTZ R11, R148, R11, !PT ;  /* 0x0000000b940b7209 */ /* 0x000fe20007810000 */
[----:B------:R-:W-:Y:S01]  /*98d0*/  LDSM.16.MT88.4 R20, [R196] ;  /* 0x00000000c414783b */ /* 0x000fe20000004200 */
[C---:B------:R-:W-:Y:S04]  /*98e0*/  ISETP.GT.AND P0, PT, R2.reuse, 0x40, !P0 ;  /* 0x000000400200780c */ /* 0x040fe80004704270 */
[----:B------:R-:W-:Y:S04]  /*98f0*/  ISETP.LT.OR P0, PT, R3, 0x41, P0 ;  /* 0x000000410300780c */ /* 0x000fe80000701670 */
[----:B------:R-:W-:Y:S02]  /*9900*/  FSEL R149, R121, -INF , !P0 ;  /* 0xff80000079957808 */ /* 0x000fe40004000000 */
[----:B------:R-:W-:Y:S02]  /*9910*/  ISETP.NE.AND P0, PT, R19, RZ, PT ;  /* 0x000000ff1300720c */ /* 0x000fe40003f05270 */
[----:B------:R-:W-:Y:S02]  /*9920*/  FMNMX.FTZ R11, R149, R11, !PT ;  /* 0x0000000b950b7209 */ /* 0x000fe40007810000 */
[----:B------:R-:W-:Y:S04]  /*9930*/  ISETP.GT.AND P0, PT, R2, 0x41, !P0 ;  /* 0x000000410200780c */ /* 0x000fe80004704270 */
[C---:B------:R-:W-:Y:S04]  /*9940*/  ISETP.LT.OR P0, PT, R3.reuse, 0x42, P0 ;  /* 0x000000420300780c */ /* 0x040fe80000701670 */
[----:B------:R-:W-:Y:S02]  /*9950*/  FSEL R150, R120, -INF , !P0 ;  /* 0xff80000078967808 */ /* 0x000fe40004000000 */
[----:B------:R-:W-:Y:S02]  /*9960*/  ISETP.NE.AND P0, PT, R18, RZ, PT ;  /* 0x000000ff1200720c */ /* 0x000fe40003f05270 */
[----:B------:R-:W-:Y:S02]  /*9970*/  FMNMX.FTZ R11, R150, R11, !PT ;  /* 0x0000000b960b7209 */ /* 0x000fe40007810000 */
[C---:B------:R-:W-:Y:S04]  /*9980*/  ISETP.GT.AND P0, PT, R2.reuse, 0x48, !P0 ;  /* 0x000000480200780c */ /* 0x040fe80004704270 */
[----:B------:R-:W-:Y:S04]  /*9990*/  ISETP.LT.OR P0, PT, R3, 0x49, P0 ;  /* 0x000000490300780c */ /* 0x000fe80000701670 */
[----:B------:R-:W-:Y:S02]  /*99a0*/  FSEL R157, R71, -INF , !P0 ;  /* 0xff800000479d7808 */ /* 0x000fe40004000000 */
[----:B------:R-:W-:Y:S02]  /*99b0*/  ISETP.NE.AND P0, PT, R17, RZ, PT ;  /* 0x000000ff1100720c */ /* 0x000fe40003f05270 */
[----:B------:R-:W-:Y:S02]  /*99c0*/  FMNMX.FTZ R11, R157, R11, !PT ;  /* 0x0000000b9d0b7209 */ /* 0x000fe40007810000 */
[----:B------:R-:W-:Y:S02]  /*99d0*/  ISETP.GT.AND P0, PT, R2, 0x49, !P0 ;  /* 0x000000490200780c */ /* 0x000fe40004704270 */
[----:B------:R-:W-:Y:S02]  /*99e0*/  FSEL R71, R37, -INF , !P4 ;  /* 0xff80000025477808 */ /* 0x000fe40006000000 */
[C---:B------:R-:W-:Y:S01]  /*99f0*/  ISETP.LT.OR P0, PT, R3.reuse, 0x4a, P0 ;  /* 0x0000004a0300780c */ /* 0x040fe20000701670 */
[----:B------:R-:W-:Y:S03]  /*9a00*/  LDSM.16.MT88.4 R36, [R211] ;  /* 0x00000000d324783b */ /* 0x000fe60000004200 */
[----:B------:R-:W-:Y:S02]  /*9a10*/  FSEL R158, R42, -INF , !P0 ;  /* 0xff8000002a9e7808 */ /* 0x000fe40004000000 */
[----:B------:R-:W-:Y:S02]  /*9a20*/  ISETP.NE.AND P0, PT, R16, RZ, PT ;  /* 0x000000ff1000720c */ /* 0x000fe40003f05270 */
[----:B------:R-:W-:Y:S02]  /*9a30*/  FMNMX.FTZ R11, R158, R11, !PT ;  /* 0x0000000b9e0b7209 */ /* 0x000fe40007810000 */
[----:B------:R-:W-:Y:S04]  /*9a40*/  ISETP.GT.AND P0, PT, R2, 0x50, !P0 ;  /* 0x000000500200780c */ /* 0x000fe80004704270 */
[----:B------:R-:W-:Y:S04]  /*9a50*/  ISETP.LT.OR P0, PT, R3, 0x51, P0 ;  /* 0x000000510300780c */ /* 0x000fe80000701670 */
[----:B------:R-:W-:Y:S02]  /*9a60*/  FSEL R161, R44, -INF , !P0 ;  /* 0xff8000002ca17808 */ /* 0x000fe40004000000 */
[----:B------:R-:W-:Y:S02]  /*9a70*/  LDSM.16.MT88.4 R44, [R192+0x3000] ;  /* 0x00300000c02c783b */ /* 0x000fe40000004200 */
[----:B------:R-:W-:Y:S02]  /*9a80*/  FMNMX.FTZ R2, R161, R11, !PT ;  /* 0x0000000ba1027209 */ /* 0x000fe40007810000 */
[----:B-1----:R-:W-:Y:S02]  /*9a90*/  FMNMX.FTZ R3, R0, R13, !PT ;  /* 0x0000000d00037209 */ /* 0x002fe40007810000 */
[----:B------:R-:W-:Y:S03]  /*9aa0*/  FMNMX.FTZ R0, R162, R2, !PT ;  /* 0x00000002a2007209 */ /* 0x000fe60007810000 */
[----:B------:R-:W1:Y:S01]  /*9ab0*/  SHFL.BFLY PT, R11, R3, 0x1, 0x1f ;  /* 0x0c201f00030b7f89 */ /* 0x000e6200000e0000 */
[----:B------:R-:W-:Y:S04]  /*9ac0*/  FMNMX.FTZ R0, R163, R0, !PT ;  /* 0x00000000a3007209 */ /* 0x000fe80007810000 */
[----:B------:R-:W-:Y:S05]  /*9ad0*/  FMNMX.FTZ R0, R71, R0, !PT ;  /* 0x0000000047007209 */ /* 0x000fea0007810000 */
[----:B------:R-:W4:Y:S01]  /*9ae0*/  SHFL.BFLY PT, R2, R0, 0x2, 0x1f ;  /* 0x0c401f0000027f89 */ /* 0x000f2200000e0000 */
[----:B-1----:R-:W-:Y:S04]  /*9af0*/  FMNMX.FTZ R68, R3, R11, !PT ;  /* 0x0000000b03447209 */ /* 0x002fe80007810000 */
[C---:B------:R-:W-:Y:S01]  /*9b00*/  FSETP.NEU.FTZ.AND P0, PT, R68.reuse, -INF , PT ;  /* 0xff8000004400780b */ /* 0x040fe20003f1d000 */
[----:B------:R-:W-:Y:S05]  /*9b10*/  FMUL.FTZ R3, R68, c[0x0][0x2d0] ;  /* 0x0000b40044037a20 */ /* 0x000fea0000410000 */
[----:B------:R-:W-:Y:S02]  /*9b20*/  FSEL R132, R3, RZ, P0 ;  /* 0x000000ff03847208 */ /* 0x000fe40000000000 */
[----:B----4-:R-:W-:Y:S03]  /*9b30*/  FMNMX.FTZ R2, R0, R2, !PT ;  /* 0x0000000200027209 */ /* 0x010fe60007810000 */
[--C-:B------:R-:W-:Y:S02]  /*9b40*/  FFMA.FTZ R0, R8, c[0x0][0x2d0], -R132.reuse ;  /* 0x0000b40008007a23 */ /* 0x100fe40000010884 */
[----:B------:R-:W1:Y:S01]  /*9b50*/  SHFL.BFLY PT, R3, R2, 0x1, 0x1f ;  /* 0x0c201f0002037f89 */ /* 0x000e6200000e0000 */
[--C-:B------:R-:W-:Y:S01]  /*9b60*/  FFMA.FTZ R8, R12, c[0x0][0x2d0], -R132.reuse ;  /* 0x0000b4000c087a23 */ /* 0x100fe20000010884 */
[----:B------:R4:W-:Y:S06]  /*9b70*/  MUFU.EX2 R244, R0 ;  /* 0x0000000000f47308 */ /* 0x0009ec0000000800 */
[----:B------:R-:W5:Y:S04]  /*9b80*/  LDSM.16.MT88.4 R12, [R192] ;  /* 0x00000000c00c783b */ /* 0x000f680000004200 */
[----:B------:R2:W-:Y:S01]  /*9b90*/  MUFU.EX2 R245, R8 ;  /* 0x0000000800f57308 */ /* 0x0005e20000000800 */
[----:B-1----:R-:W-:Y:S01]  /*9ba0*/  FMNMX.FTZ R3, R2, R3, !PT ;  /* 0x0000000302037209 */ /* 0x002fe20007810000 */
[--C-:B----4-:R-:W-:Y:S08]  /*9bb0*/  FFMA.FTZ R0, R10, c[0x0][0x2d0], -R132.reuse ;  /* 0x0000b4000a007a23 */ /* 0x110ff00000010884 */
[----:B------:R1:W4:Y:S01]  /*9bc0*/  MUFU.EX2 R247, R0 ;  /* 0x0000000000f77308 */ /* 0x0003220000000800 */
[----:B--2---:R-:W-:Y:S02]  /*9bd0*/  FMUL.FTZ R8, R3, c[0x0][0x2d0] ;  /* 0x0000b40003087a20 */ /* 0x004fe40000410000 */
[----:B-1----:R-:W-:Y:S01]  /*9be0*/  FFMA.FTZ R0, R9, c[0x0][0x2d0], -R132 ;  /* 0x0000b40009007a23 */ /* 0x002fe20000010884 */
[----:B----4-:R-:W-:Y:S06]  /*9bf0*/  F2FP.PACK_AB R120, R247, R244 ;  /* 0x000000f4f778723e */ /* 0x010fec00000000ff */
[----:B------:R1:W2:Y:S02]  /*9c00*/  MUFU.EX2 R246, R0 ;  /* 0x0000000000f67308 */ /* 0x0002a40000000800 */
[----:B-1----:R-:W-:Y:S02]  /*9c10*/  FSEL R0, R68, RZ, P0 ;  /* 0x000000ff44007208 */ /* 0x002fe40000000000 */
[----:B------:R-:W-:Y:S02]  /*9c20*/  FSETP.NEU.FTZ.AND P0, PT, R3, -INF , PT ;  /* 0xff8000000300780b */ /* 0x000fe40003f1d000 */
[----:B--2---:R-:W-:Y:S01]  /*9c30*/  F2FP.PACK_AB R122, R245, R246 ;  /* 0x000000f6f57a723e */ /* 0x004fe200000000ff */
[----:B------:R-:W-:Y:S01]  /*9c40*/  FADD.FTZ R0, -R0, R69 ;  /* 0x0000004500007221 */ /* 0x000fe20000010100 */
[----:B------:R-:W-:Y:S03]  /*9c50*/  FSEL R69, R8, RZ, P0 ;  /* 0x000000ff08457208 */ /* 0x000fe60000000000 */
[----:B------:R-:W-:Y:S02]  /*9c60*/  FMUL.FTZ R0, R0, c[0x0][0x2d0] ;  /* 0x0000b40000007a20 */ /* 0x000fe40000410000 */
[--C-:B------:R-:W-:Y:S02]  /*9c70*/  FFMA.FTZ R4, R4, c[0x0][0x2d0], -R69.reuse ;  /* 0x0000b40004047a23 */ /* 0x100fe40000010845 */
[----:B------:R1:W2:Y:S01]  /*9c80*/  MUFU.EX2 R2, R0 ;  /* 0x0000000000027308 */ /* 0x0002a20000000800 */
[--C-:B------:R-:W-:Y:S09]  /*9c90*/  FFMA.FTZ R7, R7, c[0x0][0x2d0], -R69.reuse ;  /* 0x0000b40007077a23 */ /* 0x100ff20000010845 */
[----:B------:R4:W-:Y:S10]  /*9ca0*/  MUFU.EX2 R243, R4 ;  /* 0x0000000400f37308 */ /* 0x0009f40000000800 */
[----:B------:R-:W-:Y:S01]  /*9cb0*/  MUFU.EX2 R240, R7 ;  /* 0x0000000700f07308 */ /* 0x000fe20000000800 */
[--C-:B-1----:R-:W-:Y:S02]  /*9cc0*/  FFMA.FTZ R0, R6, c[0x0][0x2d0], -R69.reuse ;  /* 0x0000b40006007a23 */ /* 0x102fe40000010845 */
[C---:B--2---:R-:W-:Y:S02]  /*9cd0*/  FMUL.FTZ R8, R2.reuse, R76 ;  /* 0x0000004c02087220 */ /* 0x044fe40000410000 */
[C---:B------:R-:W-:Y:S05]  /*9ce0*/  FMUL.FTZ R9, R2.reuse, R77 ;  /* 0x0000004d02097220 */ /* 0x040fea0000410000 */
[----:B------:R-:W1:Y:S01]  /*9cf0*/  MUFU.EX2 R242, R0 ;  /* 0x0000000000f27308 */ /* 0x000e620000000800 */
[C---:B------:R-:W-:Y:S02]  /*9d00*/  FMUL.FTZ R16, R2.reuse, R84 ;  /* 0x0000005402107220 */ /* 0x040fe40000410000 */
[C---:B------:R-:W-:Y:S02]  /*9d10*/  FMUL.FTZ R17, R2.reuse, R85 ;  /* 0x0000005502117220 */ /* 0x040fe40000410000 */
[C---:B----4-:R-:W-:Y:S02]  /*9d20*/  FMUL.FTZ R4, R2.reuse, R72 ;  /* 0x0000004802047220 */ /* 0x050fe40000410000 */
        /* <DEDUP_REMOVED lines=8> */
[----:B------:R-:W-:Y:S01]  /*9db0*/  FMUL.FTZ R60, R2, R60 ;  /* 0x0000003c023c7220 */ /* 0x000fe20000410000 */
[----:B-1----:R-:W-:Y:S01]  /*9dc0*/  F2FP.PACK_AB R121, R242, R243 ;  /* 0x000000f3f279723e */ /* 0x002fe200000000ff */
[--C-:B------:R-:W-:Y:S02]  /*9dd0*/  FFMA.FTZ R0, R5, c[0x0][0x2d0], -R69.reuse ;  /* 0x0000b40005007a23 */ /* 0x100fe40000010845 */
[C---:B------:R-:W-:Y:S02]  /*9de0*/  FMUL.FTZ R5, R2.reuse, R73 ;  /* 0x0000004902057220 */ /* 0x040fe40000410000 */
[----:B------:R1:W2:Y:S01]  /*9df0*/  MUFU.EX2 R241, R0 ;  /* 0x0000000000f17308 */ /* 0x0002a20000000800 */
[C---:B------:R-:W-:Y:S02]  /*9e00*/  FMUL.FTZ R61, R2.reuse, R61 ;  /* 0x0000003d023d7220 */ /* 0x040fe40000410000 */
[C---:B------:R-:W-:Y:S02]  /*9e10*/  FMUL.FTZ R64, R2.reuse, R64 ;  /* 0x0000004002407220 */ /* 0x040fe40000410000 */
[----:B------:R-:W-:Y:S01]  /*9e20*/  FMUL.FTZ R65, R2, R65 ;  /* 0x0000004102417220 */ /* 0x000fe20000410000 */
[----:B-1----:R-:W-:Y:S02]  /*9e30*/  FSEL R0, R3, RZ, P0 ;  /* 0x000000ff03007208 */ /* 0x002fe40000000000 */
[----:B--2---:R-:W-:Y:S02]  /*9e40*/  F2FP.PACK_AB R123, R240, R241 ;  /* 0x000000f1f07b723e */ /* 0x004fe400000000ff */
[----:B------:R-:W-:Y:S01]  /*9e50*/  ISETP.GT.AND P0, PT, R217, R248, PT ;  /* 0x000000f8d900720c */ /* 0x000fe20003f04270 */
[----:B------:R-:W-:Y:S02]  /*9e60*/  FADD.FTZ R0, -R0, R70 ;  /* 0x0000004600007221 */ /* 0x000fe40000010100 */
[--C-:B------:R-:W-:Y:S02]  /*9e70*/  FFMA.FTZ R70, R133, c[0x0][0x2d0], -R69.reuse ;  /* 0x0000b40085467a23 */ /* 0x100fe40000010845 */
[----:B------:R-:W-:Y:S02]  /*9e80*/  FMUL.FTZ R0, R0, c[0x0][0x2d0] ;  /* 0x0000b40000007a20 */ /* 0x000fe40000410000 */
[----:B------:R1:W-:Y:S10]  /*9e90*/  MUFU.EX2 R235, R70 ;  /* 0x0000004600eb7308 */ /* 0x0003f40000000800 */
[----:B------:R-:W2:Y:S01]  /*9ea0*/  MUFU.EX2 R0, R0 ;  /* 0x0000000000007308 */ /* 0x000ea20000000800 */
[--C-:B-1----:R-:W-:Y:S09]  /*9eb0*/  FFMA.FTZ R70, R134, c[0x0][0x2d0], -R69.reuse ;  /* 0x0000b40086467a23 */ /* 0x102ff20000010845 */
[----:B------:R1:W-:Y:S01]  /*9ec0*/  MUFU.EX2 R234, R70 ;  /* 0x0000004600ea7308 */ /* 0x0003e20000000800 */
[C---:B--2---:R-:W-:Y:S02]  /*9ed0*/  FMUL.FTZ R6, R0.reuse, R74 ;  /* 0x0000004a00067220 */ /* 0x044fe40000410000 */
[C---:B------:R-:W-:Y:S02]  /*9ee0*/  FMUL.FTZ R7, R0.reuse, R75 ;  /* 0x0000004b00077220 */ /* 0x040fe40000410000 */
[----:B------:R-:W2:Y:S01]  /*9ef0*/  LDSM.16.MT88.4 R72, [R196+0x3000] ;  /* 0x00300000c448783b */ /* 0x000ea20000004200 */
[C---:B------:R-:W-:Y:S02]  /*9f00*/  FMUL.FTZ R10, R0.reuse, R78 ;  /* 0x0000004e000a7220 */ /* 0x040fe40000410000 */
[C---:B------:R-:W-:Y:S02]  /*9f10*/  FMUL.FTZ R11, R0.reuse, R79 ;  /* 0x0000004f000b7220 */ /* 0x040fe40000410000 */
[C---:B-----5:R-:W-:Y:S03]  /*9f20*/  HMMA.16816.F32 R4, R120.reuse, R12, R4 ;  /* 0x0000000c7804723c */ /* 0x060fe60000001804 */
[----:B------:R-:W4:Y:S02]  /*9f30*/  LDSM.16.MT88.4 R76, [R195+0x3000] ;  /* 0x00300000c34c783b */ /* 0x000f240000004200 */
[----:B------:R-:W-:Y:S02]  /*9f40*/  FMUL.FTZ R18, R0, R86 ;  /* 0x0000005600127220 */ /* 0x000fe40000410000 */
[C---:B------:R-:W-:Y:S01]  /*9f50*/  FMUL.FTZ R12, R2.reuse, R80 ;  /* 0x00000050020c7220 */ /* 0x040fe20000410000 */
[C---:B------:R-:W-:Y:S04]  /*9f60*/  HMMA.16816.F32 R8, R120.reuse, R14, R8 ;  /* 0x0000000e7808723c */ /* 0x040fe80000001808 */
[----:B------:R-:W-:Y:S02]  /*9f70*/  FMUL.FTZ R13, R2, R81 ;  /* 0x00000051020d7220 */ /* 0x000fe40000410000 */
[C---:B------:R-:W-:Y:S02]  /*9f80*/  FMUL.FTZ R19, R0.reuse, R87 ;  /* 0x0000005700137220 */ /* 0x040fe40000410000 */
[C---:B------:R-:W-:Y:S01]  /*9f90*/  FMUL.FTZ R14, R0.reuse, R82 ;  /* 0x00000052000e7220 */ /* 0x040fe20000410000 */
[----:B------:R-:W-:Y:S03]  /*9fa0*/  LDSM.16.MT88.4 R84, [R192+0x800] ;  /* 0x00080000c054783b */ /* 0x000fe60000004200 */
[C---:B------:R-:W-:Y:S02]  /*9fb0*/  FMUL.FTZ R15, R0.reuse, R83 ;  /* 0x00000053000f7220 */ /* 0x040fe40000410000 */
[C---:B------:R-:W-:Y:S02]  /*9fc0*/  FMUL.FTZ R26, R0.reuse, R94 ;  /* 0x0000005e001a7220 */ /* 0x040fe40000410000 */
[C---:B------:R-:W-:Y:S01]  /*9fd0*/  FMUL.FTZ R27, R0.reuse, R95 ;  /* 0x0000005f001b7220 */ /* 0x040fe20000410000 */
[----:B------:R-:W5:Y:S01]  /*9fe0*/  LDSM.16.MT88.4 R80, [R198+0x3000] ;  /* 0x00300000c650783b */ /* 0x000f620000004200 */
[C---:B------:R-:W-:Y:S01]  /*9ff0*/  FMUL.FTZ R34, R0.reuse, R102 ;  /* 0x0000006600227220 */ /* 0x040fe20000410000 */
[C---:B------:R-:W-:Y:S03]  /*a000*/  HMMA.16816.F32 R12, R120.reuse, R20, R12 ;  /* 0x00000014780c723c */ /* 0x040fe6000000180c */
[C---:B------:R-:W-:Y:S02]  /*a010*/  FMUL.FTZ R35, R0.reuse, R103 ;  /* 0x0000006700237220 */ /* 0x040fe40000410000 */
[----:B------:R-:W-:Y:S01]  /*a020*/  FMUL.FTZ R42, R0, R110 ;  /* 0x0000006e002a7220 */ /* 0x000fe20000410000 */
[----:B------:R-:W-:Y:S01]  /*a030*/  LDSM.16.MT88.4 R92, [R198+0x800] ;  /* 0x00080000c65c783b */ /* 0x000fe20000004200 */
[C---:B------:R-:W-:Y:S01]  /*a040*/  FMUL.FTZ R20, R2.reuse, R88 ;  /* 0x0000005802147220 */ /* 0x040fe20000410000 */
[C---:B------:R-:W-:Y:S04]  /*a050*/  HMMA.16816.F32 R16, R120.reuse, R22, R16 ;  /* 0x000000167810723c */ /* 0x040fe80000001810 */
[----:B------:R-:W-:Y:S02]  /*a060*/  FMUL.FTZ R21, R2, R89 ;  /* 0x0000005902157220 */ /* 0x000fe40000410000 */
[--C-:B-1----:R-:W-:Y:S01]  /*a070*/  FFMA.FTZ R70, R135, c[0x0][0x2d0], -R69.reuse ;  /* 0x0000b40087467a23 */ /* 0x102fe20000010845 */
[----:B------:R-:W-:Y:S01]  /*a080*/  LDSM.16.MT88.4 R100, [R195+0x2800] ;  /* 0x00280000c364783b */ /* 0x000fe20000004200 */
[C---:B------:R-:W-:Y:S02]  /*a090*/  FMUL.FTZ R22, R0.reuse, R90 ;  /* 0x0000005a00167220 */ /* 0x040fe40000410000 */
[----:B------:R1:W-:Y:S02]  /*a0a0*/  MUFU.EX2 R233, R70 ;  /* 0x0000004600e97308 */ /* 0x0003e40000000800 */
[C---:B------:R-:W-:Y:S02]  /*a0b0*/  FMUL.FTZ R23, R0.reuse, R91 ;  /* 0x0000005b00177220 */ /* 0x040fe40000410000 */
[C---:B------:R-:W-:Y:S01]  /*a0c0*/  FMUL.FTZ R43, R0.reuse, R111 ;  /* 0x0000006f002b7220 */ /* 0x040fe20000410000 */
[----:B------:R-:W-:Y:S01]  /*a0d0*/  LDSM.16.MT88.4 R88, [R195+0x800] ;  /* 0x00080000c358783b */ /* 0x000fe20000004200 */
[C---:B------:R-:W-:Y:S02]  /*a0e0*/  FMUL.FTZ R50, R0.reuse, R118 ;  /* 0x0000007600327220 */ /* 0x040fe40000410000 */
[C---:B------:R-:W-:Y:S01]  /*a0f0*/  FMUL.FTZ R51, R0.reuse, R119 ;  /* 0x0000007700337220 */ /* 0x040fe20000410000 */
[C---:B------:R-:W-:Y:S03]  /*a100*/  HMMA.16816.F32 R20, R120.reuse, R28, R20 ;  /* 0x0000001c7814723c */ /* 0x040fe60000001814 */
[C---:B------:R-:W-:Y:S02]  /*a110*/  FMUL.FTZ R54, R0.reuse, R54 ;  /* 0x0000003600367220 */ /* 0x040fe40000410000 */
[----:B------:R-:W-:Y:S02]  /*a120*/  FMUL.FTZ R55, R0, R55 ;  /* 0x0000003700377220 */ /* 0x000fe40000410000 */
[C---:B------:R-:W-:Y:S01]  /*a130*/  FMUL.FTZ R28, R2.reuse, R96 ;  /* 0x00000060021c7220 */ /* 0x040fe20000410000 */
[C---:B------:R-:W-:Y:S04]  /*a140*/  HMMA.16816.F32 R24, R120.reuse, R30, R24 ;  /* 0x0000001e7818723c */ /* 0x040fe80000001818 */
[----:B------:R-:W-:Y:S02]  /*a150*/  FMUL.FTZ R29, R2, R97 ;  /* 0x00000061021d7220 */ /* 0x000fe40000410000 */
[C---:B------:R-:W-:Y:S02]  /*a160*/  FMUL.FTZ R58, R0.reuse, R58 ;  /* 0x0000003a003a7220 */ /* 0x040fe40000410000 */
[C---:B------:R-:W-:Y:S04]  /*a170*/  FMUL.FTZ R30, R0.reuse, R98 ;  /* 0x00000062001e7220 */ /* 0x040fe80000410000 */
[C---:B------:R-:W-:Y:S02]  /*a180*/  FMUL.FTZ R31, R0.reuse, R99 ;  /* 0x00000063001f7220 */ /* 0x040fe40000410000 */
[----:B------:R-:W-:Y:S01]  /*a190*/  LDSM.16.MT88.4 R96, [R198+0x4800] ;  /* 0x00480000c660783b */ /* 0x000fe20000004200 */
[C---:B------:R-:W-:Y:S02]  /*a1a0*/  FMUL.FTZ R59, R0.reuse, R59 ;  /* 0x0000003b003b7220 */ /* 0x040fe40000410000 */
[----:B------:R-:W-:Y:S02]  /*a1b0*/  FMUL.FTZ R62, R0, R62 ;  /* 0x0000003e003e7220 */ /* 0x000fe40000410000 */
[C---:B------:R-:W-:Y:S03]  /*a1c0*/  HMMA.16816.F32 R28, R120.reuse, R36, R28 ;  /* 0x00000024781c723c */ /* 0x040fe6000000181c */
[--C-:B-1----:R-:W-:Y:S02]  /*a1d0*/  FFMA.FTZ R70, R136, c[0x0][0x2d0], -R69.reuse ;  /* 0x0000b40088467a23 */ /* 0x102fe40000010845 */
[----:B------:R-:W-:Y:S02]  /*a1e0*/  FMUL.FTZ R63, R0, R63 ;  /* 0x0000003f003f7220 */ /* 0x000fe40000410000 */
[--C-:B------:R-:W-:Y:S01]  /*a1f0*/  FFMA.FTZ R36, R40, c[0x0][0x2d0], -R132.reuse ;  /* 0x0000b40028247a23 */ /* 0x100fe20000010884 */
[C---:B------:R-:W-:Y:S01]  /*a200*/  HMMA.16816.F32 R32, R120.reuse, R38, R32 ;  /* 0x000000267820723c */ /* 0x040fe20000001820 */
[----:B------:R1:W-:Y:S03]  /*a210*/  MUFU.EX2 R232, R70 ;  /* 0x0000004600e87308 */ /* 0x0003e60000000800 */
[--C-:B------:R-:W-:Y:S02]  /*a220*/  FFMA.FTZ R40, R41, c[0x0][0x2d0], -R132.reuse ;  /* 0x0000b40029287a23 */ /* 0x100fe40000010884 */
[----:B------:R-:W-:Y:S02]  /*a230*/  FMUL.FTZ R37, R2, R105 ;  /* 0x0000006902257220 */ /* 0x000fe40000410000 */
[C---:B------:R-:W-:Y:S03]  /*a240*/  FMUL.FTZ R38, R0.reuse, R106 ;  /* 0x0000006a00267220 */ /* 0x040fe60000410000 */
[----:B------:R2:W-:Y:S01]  /*a250*/  MUFU.EX2 R239, R36 ;  /* 0x0000002400ef7308 */ /* 0x0005e20000000800 */
[----:B------:R-:W-:Y:S02]  /*a260*/  FMUL.FTZ R39, R0, R107 ;  /* 0x0000006b00277220 */ /* 0x000fe40000410000 */
[----:B------:R-:W-:Y:S02]  /*a270*/  FMUL.FTZ R41, R2, R109 ;  /* 0x0000006d02297220 */ /* 0x000fe40000410000 */
[C---:B------:R-:W-:Y:S02]  /*a280*/  FMUL.FTZ R66, R0.reuse, R66 ;  /* 0x0000004200427220 */ /* 0x040fe40000410000 */
[----:B------:R-:W-:Y:S03]  /*a290*/  FMUL.FTZ R67, R0, R67 ;  /* 0x0000004300437220 */ /* 0x000fe60000410000 */
[----:B------:R3:W3:Y:S01]  /*a2a0*/  MUFU.EX2 R238, R40 ;  /* 0x0000002800ee7308 */ /* 0x0006e20000000800 */
[--C-:B-1----:R-:W-:Y:S02]  /*a2b0*/  FFMA.FTZ R70, R142, c[0x0][0x2d0], -R132.reuse ;  /* 0x0000b4008e467a23 */ /* 0x102fe40000010884 */
[C---:B--2---:R-:W-:Y:S02]  /*a2c0*/  FMUL.FTZ R36, R2.reuse, R104 ;  /* 0x0000006802247220 */ /* 0x044fe40000410000 */
[----:B------:R-:W-:Y:S05]  /*a2d0*/  LDSM.16.MT88.4 R104, [R198+0x2800] ;  /* 0x00280000c668783b */ /* 0x000fea0000004200 */
[C---:B------:R-:W-:Y:S03]  /*a2e0*/  HMMA.16816.F32 R36, R120.reuse, R44, R36 ;  /* 0x0000002c7824723c */ /* 0x040fe60000001824 */
[----:B---3--:R-:W-:Y:S02]  /*a2f0*/  FMUL.FTZ R40, R2, R108 ;  /* 0x0000006c02287220 */ /* 0x008fe40000410000 */
[----:B------:R-:W-:Y:S02]  /*a300*/  LDSM.16.MT88.4 R108, [R192+0x5800] ;  /* 0x00580000c06c783b */ /* 0x000fe40000004200 */
[--C-:B------:R-:W-:Y:S02]  /*a310*/  FFMA.FTZ R44, R48, c[0x0][0x2d0], -R132.reuse ;  /* 0x0000b400302c7a23 */ /* 0x100fe40000010884 */
[--C-:B------:R-:W-:Y:S01]  /*a320*/  FFMA.FTZ R48, R49, c[0x0][0x2d0], -R132.reuse ;  /* 0x0000b40031307a23 */ /* 0x100fe20000010884 */
[C---:B------:R-:W-:Y:S01]  /*a330*/  HMMA.16816.F32 R40, R120.reuse, R46, R40 ;  /* 0x0000002e7828723c */ /* 0x040fe20000001828 */
[----:B------:R1:W-:Y:S02]  /*a340*/  MUFU.EX2 R237, R44 ;  /* 0x0000002c00ed7308 */ /* 0x0003e40000000800 */
[C---:B------:R-:W-:Y:S02]  /*a350*/  FMUL.FTZ R45, R2.reuse, R113 ;  /* 0x00000071022d7220 */ /* 0x040fe40000410000 */
[----:B------:R-:W-:Y:S02]  /*a360*/  FMUL.FTZ R49, R2, R117 ;  /* 0x0000007502317220 */ /* 0x000fe40000410000 */
[C---:B------:R-:W-:Y:S02]  /*a370*/  FMUL.FTZ R47, R0.reuse, R115 ;  /* 0x00000073002f7220 */ /* 0x040fe40000410000 */
[----:B------:R-:W-:Y:S02]  /*a380*/  FMUL.FTZ R46, R0, R114 ;  /* 0x00000072002e7220 */ /* 0x000fe40000410000 */
[----:B------:R2:W-:Y:S10]  /*a390*/  MUFU.EX2 R115, R70 ;  /* 0x0000004600737308 */ /* 0x0005f40000000800 */
[----:B------:R3:W3:Y:S01]  /*a3a0*/  MUFU.EX2 R236, R48 ;  /* 0x0000003000ec7308 */ /* 0x0006e20000000800 */
[----:B-1----:R-:W-:Y:S07]  /*a3b0*/  FMUL.FTZ R44, R2, R112 ;  /* 0x00000070022c7220 */ /* 0x002fee0000410000 */
[C---:B------:R-:W-:Y:S03]  /*a3c0*/  HMMA.16816.F32 R44, R120.reuse, R72, R44 ;  /* 0x00000048782c723c */ /* 0x040fe6000000182c */
[--C-:B--2---:R-:W-:Y:S04]  /*a3d0*/  FFMA.FTZ R70, R143, c[0x0][0x2d0], -R132.reuse ;  /* 0x0000b4008f467a23 */ /* 0x104fe80000010884 */
[----:B------:R1:W2:Y:S01]  /*a3e0*/  MUFU.EX2 R231, R70 ;  /* 0x0000004600e77308 */ /* 0x0002a20000000800 */
[----:B------:R-:W-:Y:S04]  /*a3f0*/  F2FP.PACK_AB R72, R238, R239 ;  /* 0x000000efee48723e */ /* 0x000fe800000000ff */
[----:B------:R-:W-:Y:S01]  /*a400*/  F2FP.PACK_AB R73, R234, R235 ;  /* 0x000000ebea49723e */ /* 0x000fe200000000ff */
[----:B---3--:R-:W-:Y:S02]  /*a410*/  FMUL.FTZ R48, R2, R116 ;  /* 0x0000007402307220 */ /* 0x008fe40000410000 */
[----:B------:R-:W-:Y:S05]  /*a420*/  LDSM.16.MT88.4 R116, [R196+0x5800] ;  /* 0x00580000c474783b */ /* 0x000fea0000004200 */
[C---:B------:R-:W-:Y:S07]  /*a430*/  HMMA.16816.F32 R48, R120.reuse, R74, R48 ;  /* 0x0000004a7830723c */ /* 0x040fee0000001830 */
[----:B------:R-:W-:Y:S01]  /*a440*/  F2FP.PACK_AB R74, R236, R237 ;  /* 0x000000edec4a723e */ /* 0x000fe200000000ff */
[C---:B----4-:R-:W-:Y:S04]  /*a450*/  HMMA.16816.F32 R52, R120.reuse, R76, R52 ;  /* 0x0000004c7834723c */ /* 0x050fe80000001834 */
[--C-:B-1----:R-:W-:Y:S01]  /*a460*/  FFMA.FTZ R70, R145, c[0x0][0x2d0], -R132.reuse ;  /* 0x0000b40091467a23 */ /* 0x102fe20000010884 */
[----:B------:R-:W-:Y:S03]  /*a470*/  F2FP.PACK_AB R75, R232, R233 ;  /* 0x000000e9e84b723e */ /* 0x000fe600000000ff */
[C---:B------:R-:W-:Y:S01]  /*a480*/  HMMA.16816.F32 R56, R120.reuse, R78, R56 ;  /* 0x0000004e7838723c */ /* 0x040fe20000001838 */
[----:B------:R1:W-:Y:S01]  /*a490*/  MUFU.EX2 R114, R70 ;  /* 0x0000004600727308 */ /* 0x0003e20000000800 */
[----:B------:R-:W3:Y:S06]  /*a4a0*/  LDSM.16.MT88.4 R76, [R196+0x800] ;  /* 0x00080000c44c783b */ /* 0x000eec0000004200 */
[C---:B-----5:R-:W-:Y:S08]  /*a4b0*/  HMMA.16816.F32 R60, R120.reuse, R80, R60 ;  /* 0x00000050783c723c */ /* 0x060ff0000000183c */
[----:B------:R-:W-:Y:S01]  /*a4c0*/  HMMA.16816.F32 R64, R120, R82, R64 ;  /* 0x000000527840723c */ /* 0x000fe20000001840 */
[----:B------:R-:W4:Y:S07]  /*a4d0*/  LDSM.16.MT88.4 R80, [R192+0x3800] ;  /* 0x00380000c050783b */ /* 0x000f2e0000004200 */
[C---:B------:R-:W-:Y:S05]  /*a4e0*/  HMMA.16816.F32 R4, R72.reuse, R84, R4 ;  /* 0x000000544804723c */ /* 0x040fea0000001804 */
[--C-:B-1----:R-:W-:Y:S03]  /*a4f0*/  FFMA.FTZ R70, R146, c[0x0][0x2d0], -R132.reuse ;  /* 0x0000b40092467a23 */ /* 0x102fe60000010884 */
[C---:B------:R-:W-:Y:S01]  /*a500*/  HMMA.16816.F32 R8, R72.reuse, R86, R8 ;  /* 0x000000564808723c */ /* 0x040fe20000001808 */
[----:B------:R1:W5:Y:S01]  /*a510*/  MUFU.EX2 R230, R70 ;  /* 0x0000004600e67308 */ /* 0x0003620000000800 */
[----:B------:R-:W-:Y:S06]  /*a520*/  LDSM.16.MT88.4 R84, [R195+0x3800] ;  /* 0x00380000c354783b */ /* 0x000fec0000004200 */
[C---:B---3--:R-:W-:Y:S08]  /*a530*/  HMMA.16816.F32 R12, R72.reuse, R76, R12 ;  /* 0x0000004c480c723c */ /* 0x048ff0000000180c */
[C---:B------:R-:W-:Y:S01]  /*a540*/  HMMA.16816.F32 R16, R72.reuse, R78, R16 ;  /* 0x0000004e4810723c */ /* 0x040fe20000001810 */
[----:B------:R-:W3:Y:S03]  /*a550*/  LDSM.16.MT88.4 R76, [R196+0x3800] ;  /* 0x00380000c44c783b */ /* 0x000ee60000004200 */
[--C-:B-1----:R-:W-:Y:S04]  /*a560*/  FFMA.FTZ R70, R138, c[0x0][0x2d0], -R69.reuse ;  /* 0x0000b4008a467a23 */ /* 0x102fe80000010845 */
[C---:B------:R-:W-:Y:S01]  /*a570*/  HMMA.16816.F32 R20, R72.reuse, R88, R20 ;  /* 0x000000584814723c */ /* 0x040fe20000001814 */
[----:B------:R1:W-:Y:S07]  /*a580*/  MUFU.EX2 R113, R70 ;  /* 0x0000004600717308 */ /* 0x0003ee0000000800 */
[C---:B------:R-:W-:Y:S01]  /*a590*/  HMMA.16816.F32 R24, R72.reuse, R90, R24 ;  /* 0x0000005a4818723c */ /* 0x040fe20000001818 */
[----:B------:R-:W2:Y:S07]  /*a5a0*/  LDSM.16.MT88.4 R88, [R198+0x3800] ;  /* 0x00380000c658783b */ /* 0x000eae0000004200 */
[C---:B------:R-:W-:Y:S08]  /*a5b0*/  HMMA.16816.F32 R28, R72.reuse, R92, R28 ;  /* 0x0000005c481c723c */ /* 0x040ff0000000181c */
[C---:B------:R-:W-:Y:S01]  /*a5c0*/  HMMA.16816.F32 R32, R72.reuse, R94, R32 ;  /* 0x0000005e4820723c */ /* 0x040fe20000001820 */
[----:B------:R-:W-:Y:S03]  /*a5d0*/  LDSM.16.MT88.4 R92, [R198+0x4000] ;  /* 0x00400000c65c783b */ /* 0x000fe60000004200 */
[--C-:B-1----:R-:W-:Y:S04]  /*a5e0*/  FFMA.FTZ R70, R140, c[0x0][0x2d0], -R69.reuse ;  /* 0x0000b4008c467a23 */ /* 0x102fe80000010845 */
[C---:B----4-:R-:W-:Y:S01]  /*a5f0*/  HMMA.16816.F32 R36, R72.reuse, R80, R36 ;  /* 0x000000504824723c */ /* 0x050fe20000001824 */
[----:B------:R1:W4:Y:S07]  /*a600*/  MUFU.EX2 R112, R70 ;  /* 0x0000004600707308 */ /* 0x00032e0000000800 */
[C---:B------:R-:W-:Y:S01]  /*a610*/  HMMA.16816.F32 R40, R72.reuse, R82, R40 ;  /* 0x000000524828723c */ /* 0x040fe20000001828 */
[----:B------:R-:W-:Y:S07]  /*a620*/  LDSM.16.MT88.4 R80, [R196+0x1000] ;  /* 0x00100000c450783b */ /* 0x000fee0000004200 */
[C---:B---3--:R-:W-:Y:S08]  /*a630*/  HMMA.16816.F32 R44, R72.reuse, R76, R44 ;  /* 0x0000004c482c723c */ /* 0x048ff0000000182c */
[C---:B------:R-:W-:Y:S01]  /*a640*/  HMMA.16816.F32 R48, R72.reuse, R78, R48 ;  /* 0x0000004e4830723c */ /* 0x040fe20000001830 */
[----:B------:R-:W3:Y:S03]  /*a650*/  LDSM.16.MT88.4 R76, [R192+0x1000] ;  /* 0x00100000c04c783b */ /* 0x000ee60000004200 */
[--C-:B-1----:R-:W-:Y:S04]  /*a660*/  FFMA.FTZ R70, R141, c[0x0][0x2d0], -R69.reuse ;  /* 0x0000b4008d467a23 */ /* 0x102fe80000010845 */
[C---:B------:R-:W-:Y:S01]  /*a670*/  HMMA.16816.F32 R52, R72.reuse, R84, R52 ;  /* 0x000000544834723c */ /* 0x040fe20000001834 */
[----:B------:R1:W-:Y:S07]  /*a680*/  MUFU.EX2 R229, R70 ;  /* 0x0000004600e57308 */ /* 0x0003ee0000000800 */
[C---:B------:R-:W-:Y:S01]  /*a690*/  HMMA.16816.F32 R56, R72.reuse, R86, R56 ;  /* 0x000000564838723c */ /* 0x040fe20000001838 */
[----:B------:R-:W3:Y:S07]  /*a6a0*/  LDSM.16.MT88.4 R84, [R195+0x1000] ;  /* 0x00100000c354783b */ /* 0x000eee0000004200 */
[C---:B--2---:R-:W-:Y:S08]  /*a6b0*/  HMMA.16816.F32 R60, R72.reuse, R88, R60 ;  /* 0x00000058483c723c */ /* 0x044ff0000000183c */
[----:B------:R-:W-:Y:S01]  /*a6c0*/  HMMA.16816.F32 R64, R72, R90, R64 ;  /* 0x0000005a4840723c */ /* 0x000fe20000001840 */
[----:B------:R-:W2:Y:S03]  /*a6d0*/  LDSM.16.MT88.4 R88, [R198+0x1000] ;  /* 0x00100000c658783b */ /* 0x000ea60000004200 */
[--C-:B-1----:R-:W-:Y:S03]  /*a6e0*/  FFMA.FTZ R70, R144, c[0x0][0x2d0], -R69.reuse ;  /* 0x0000b40090467a23 */ /* 0x102fe60000010845 */
[----:B------:R-:W-:Y:S01]  /*a6f0*/  F2FP.PACK_AB R72, R231, R115 ;  /* 0x00000073e748723e */ /* 0x000fe200000000ff */
[----:B------:R1:W1:Y:S01]  /*a700*/  MUFU.EX2 R228, R70 ;  /* 0x0000004600e47308 */ /* 0x0002620000000800 */
[----:B-----5:R-:W-:Y:S03]  /*a710*/  F2FP.PACK_AB R74, R230, R114 ;  /* 0x00000072e64a723e */ /* 0x020fe600000000ff */
[----:B----4-:R-:W-:Y:S01]  /*a720*/  F2FP.PACK_AB R73, R112, R113 ;  /* 0x000000717049723e */ /* 0x010fe200000000ff */
[--C-:B-1----:R-:W-:Y:S01]  /*a730*/  FFMA.FTZ R70, R151, c[0x0][0x2d0], -R132.reuse ;  /* 0x0000b40097467a23 */ /* 0x102fe20000010884 */
[----:B------:R-:W-:Y:S04]  /*a740*/  F2FP.PACK_AB R75, R228, R229 ;  /* 0x000000e5e44b723e */ /* 0x000fe800000000ff */
[----:B------:R1:W-:Y:S03]  /*a750*/  MUFU.EX2 R227, R70 ;  /* 0x0000004600e37308 */ /* 0x0003e60000000800 */
[C---:B---3--:R-:W-:Y:S08]  /*a760*/  HMMA.16816.F32 R4, R72.reuse, R76, R4 ;  /* 0x0000004c4804723c */ /* 0x048ff00000001804 */
[C---:B------:R-:W-:Y:S01]  /*a770*/  HMMA.16816.F32 R8, R72.reuse, R78, R8 ;  /* 0x0000004e4808723c */ /* 0x040fe20000001808 */
[----:B------:R-:W3:Y:S07]  /*a780*/  LDSM.16.MT88.4 R76, [R192+0x4000] ;  /* 0x00400000c04c783b */ /* 0x000eee0000004200 */
[C---:B------:R-:W-:Y:S04]  /*a790*/  HMMA.16816.F32 R12, R72.reuse, R80, R12 ;  /* 0x00000050480c723c */ /* 0x040fe8000000180c */
[--C-:B-1----:R-:W-:Y:S04]  /*a7a0*/  FFMA.FTZ R70, R156, c[0x0][0x2d0], -R132.reuse ;  /* 0x0000b4009c467a23 */ /* 0x102fe80000010884 */
[C---:B------:R-:W-:Y:S01]  /*a7b0*/  HMMA.16816.F32 R16, R72.reuse, R82, R16 ;  /* 0x000000524810723c */ /* 0x040fe20000001810 */
[----:B------:R1:W4:Y:S01]  /*a7c0*/  MUFU.EX2 R224, R70 ;  /* 0x0000004600e07308 */ /* 0x0003220000000800 */
[----:B------:R-:W5:Y:S06]  /*a7d0*/  LDSM.16.MT88.4 R80, [R196+0x4000] ;  /* 0x00400000c450783b */ /* 0x000f6c0000004200 */
[C---:B------:R-:W-:Y:S08]  /*a7e0*/  HMMA.16816.F32 R20, R72.reuse, R84, R20 ;  /* 0x000000544814723c */ /* 0x040ff00000001814 */
[C---:B------:R-:W-:Y:S01]  /*a7f0*/  HMMA.16816.F32 R24, R72.reuse, R86, R24 ;  /* 0x000000564818723c */ /* 0x040fe20000001818 */
[----:B------:R-:W4:Y:S07]  /*a800*/  LDSM.16.MT88.4 R84, [R195+0x4000] ;  /* 0x00400000c354783b */ /* 0x000f2e0000004200 */
[C---:B--2---:R-:W-:Y:S04]  /*a810*/  HMMA.16816.F32 R28, R72.reuse, R88, R28 ;  /* 0x00000058481c723c */ /* 0x044fe8000000181c */
[--C-:B-1----:R-:W-:Y:S04]  /*a820*/  FFMA.FTZ R70, R159, c[0x0][0x2d0], -R132.reuse ;  /* 0x0000b4009f467a23 */ /* 0x102fe80000010884 */
[C---:B------:R-:W-:Y:S01]  /*a830*/  HMMA.16816.F32 R32, R72.reuse, R90, R32 ;  /* 0x0000005a4820723c */ /* 0x040fe20000001820 */
[----:B------:R1:W-:Y:S01]  /*a840*/  MUFU.EX2 R180, R70 ;  /* 0x0000004600b47308 */ /* 0x0003e20000000800 */
[----:B------:R-:W2:Y:S06]  /*a850*/  LDSM.16.MT88.4 R88, [R192+0x1800] ;  /* 0x00180000c058783b */ /* 0x000eac0000004200 */
[C---:B---3--:R-:W-:Y:S08]  /*a860*/  HMMA.16816.F32 R36, R72.reuse, R76, R36 ;  /* 0x0000004c4824723c */ /* 0x048ff00000001824 */
[C---:B------:R-:W-:Y:S01]  /*a870*/  HMMA.16816.F32 R40, R72.reuse, R78, R40 ;  /* 0x0000004e4828723c */ /* 0x040fe20000001828 */
[----:B------:R-:W3:Y:S07]  /*a880*/  LDSM.16.MT88.4 R76, [R196+0x1800] ;  /* 0x00180000c44c783b */ /* 0x000eee0000004200 */
[C---:B-----5:R-:W-:Y:S04]  /*a890*/  HMMA.16816.F32 R44, R72.reuse, R80, R44 ;  /* 0x00000050482c723c */ /* 0x060fe8000000182c */
[--C-:B-1----:R-:W-:Y:S04]  /*a8a0*/  FFMA.FTZ R70, R160, c[0x0][0x2d0], -R132.reuse ;  /* 0x0000b400a0467a23 */ /* 0x102fe80000010884 */
[C---:B------:R-:W-:Y:S01]  /*a8b0*/  HMMA.16816.F32 R48, R72.reuse, R82, R48 ;  /* 0x000000524830723c */ /* 0x040fe20000001830 */
[----:B------:R1:W5:Y:S01]  /*a8c0*/  MUFU.EX2 R159, R70 ;  /* 0x00000046009f7308 */ /* 0x0003620000000800 */
[----:B------:R-:W2:Y:S06]  /*a8d0*/  LDSM.16.MT88.4 R80, [R195+0x1800] ;  /* 0x00180000c350783b */ /* 0x000eac0000004200 */
[C---:B----4-:R-:W-:Y:S08]  /*a8e0*/  HMMA.16816.F32 R52, R72.reuse, R84, R52 ;  /* 0x000000544834723c */ /* 0x050ff00000001834 */
[C---:B------:R-:W-:Y:S01]  /*a8f0*/  HMMA.16816.F32 R56, R72.reuse, R86, R56 ;  /* 0x000000564838723c */ /* 0x040fe20000001838 */
[----:B------:R-:W4:Y:S07]  /*a900*/  LDSM.16.MT88.4 R84, [R198+0x1800] ;  /* 0x00180000c654783b */ /* 0x000f2e0000004200 */
[C---:B------:R-:W-:Y:S04]  /*a910*/  HMMA.16816.F32 R60, R72.reuse, R92, R60 ;  /* 0x0000005c483c723c */ /* 0x040fe8000000183c */
[--C-:B-1----:R-:W-:Y:S04]  /*a920*/  FFMA.FTZ R70, R139, c[0x0][0x2d0], -R69.reuse ;  /* 0x0000b4008b467a23 */ /* 0x102fe80000010845 */
[----:B------:R-:W-:Y:S01]  /*a930*/  HMMA.16816.F32 R64, R72, R94, R64 ;  /* 0x0000005e4840723c */ /* 0x000fe20000001840 */
[----:B------:R1:W-:Y:S01]  /*a940*/  MUFU.EX2 R156, R70 ;  /* 0x00000046009c7308 */ /* 0x0003e20000000800 */
[----:B------:R-:W-:Y:S05]  /*a950*/  LDSM.16.MT88.4 R92, [R195+0x4800] ;  /* 0x00480000c35c783b */ /* 0x000fea0000004200 */
[----:B------:R-:W-:Y:S02]  /*a960*/  F2FP.PACK_AB R72, R224, R227 ;  /* 0x000000e3e048723e */ /* 0x000fe400000000ff */
[----:B-----5:R-:W-:Y:S03]  /*a970*/  F2FP.PACK_AB R74, R159, R180 ;  /* 0x000000b49f4a723e */ /* 0x020fe600000000ff */
        /* <DEDUP_REMOVED lines=13> */
[C---:B---3--:R-:W-:Y:S04]  /*aa50*/  HMMA.16816.F32 R12, R72.reuse, R76, R12 ;  /* 0x0000004c480c723c */ /* 0x048fe8000000180c */
[--C-:B-1----:R-:W-:Y:S04]  /*aa60*/  FFMA.FTZ R70, R182, c[0x0][0x2d0], -R132.reuse ;  /* 0x0000b400b6467a23 */ /* 0x102fe80000010884 */
[C---:B------:R-:W-:Y:S01]  /*aa70*/  HMMA.16816.F32 R16, R72.reuse, R78, R16 ;  /* 0x0000004e4810723c */ /* 0x040fe20000001810 */
[----:B------:R1:W3:Y:S01]  /*aa80*/  MUFU.EX2 R144, R70 ;  /* 0x0000004600907308 */ /* 0x0002e20000000800 */
[----:B------:R-:W5:Y:S06]  /*aa90*/  LDSM.16.MT88.4 R76, [R196+0x4800] ;  /* 0x00480000c44c783b */ /* 0x000f6c0000004200 */
[C---:B------:R-:W-:Y:S08]  /*aaa0*/  HMMA.16816.F32 R20, R72.reuse, R80, R20 ;  /* 0x000000504814723c */ /* 0x040ff00000001814 */
[C---:B------:R-:W-:Y:S01]  /*aab0*/  HMMA.16816.F32 R24, R72.reuse, R82, R24 ;  /* 0x000000524818723c */ /* 0x040fe20000001818 */
[----:B------:R-:W3:Y:S07]  /*aac0*/  LDSM.16.MT88.4 R80, [R192+0x2000] ;  /* 0x00200000c050783b */ /* 0x000eee0000004200 */
[C---:B----4-:R-:W-:Y:S04]  /*aad0*/  HMMA.16816.F32 R28, R72.reuse, R84, R28 ;  /* 0x00000054481c723c */ /* 0x050fe8000000181c */
[--C-:B-1----:R-:W-:Y:S04]  /*aae0*/  FFMA.FTZ R70, R183, c[0x0][0x2d0], -R132.reuse ;  /* 0x0000b400b7467a23 */ /* 0x102fe80000010884 */
[C---:B------:R-:W-:Y:S01]  /*aaf0*/  HMMA.16816.F32 R32, R72.reuse, R86, R32 ;  /* 0x000000564820723c */ /* 0x040fe20000001820 */
[----:B------:R1:W-:Y:S01]  /*ab00*/  MUFU.EX2 R143, R70 ;  /* 0x00000046008f7308 */ /* 0x0003e20000000800 */
[----:B------:R-:W4:Y:S06]  /*ab10*/  LDSM.16.MT88.4 R84, [R196+0x2000] ;  /* 0x00200000c454783b */ /* 0x000f2c0000004200 */
[C---:B--2---:R-:W-:Y:S08]  /*ab20*/  HMMA.16816.F32 R36, R72.reuse, R88, R36 ;  /* 0x000000584824723c */ /* 0x044ff00000001824 */
[C---:B------:R-:W-:Y:S01]  /*ab30*/  HMMA.16816.F32 R40, R72.reuse, R90, R40 ;  /* 0x0000005a4828723c */ /* 0x040fe20000001828 */
[----:B------:R-:W-:Y:S07]  /*ab40*/  LDSM.16.MT88.4 R88, [R198+0x2000] ;  /* 0x00200000c658783b */ /* 0x000fee0000004200 */
[C---:B-----5:R-:W-:Y:S04]  /*ab50*/  HMMA.16816.F32 R44, R72.reuse, R76, R44 ;  /* 0x0000004c482c723c */ /* 0x060fe8000000182c */
[--C-:B-1----:R-:W-:Y:S04]  /*ab60*/  FFMA.FTZ R70, R188, c[0x0][0x2d0], -R132.reuse ;  /* 0x0000b400bc467a23 */ /* 0x102fe80000010884 */
[C---:B------:R-:W-:Y:S01]  /*ab70*/  HMMA.16816.F32 R48, R72.reuse, R78, R48 ;  /* 0x0000004e4830723c */ /* 0x040fe20000001830 */
[----:B------:R1:W2:Y:S01]  /*ab80*/  MUFU.EX2 R142, R70 ;  /* 0x00000046008e7308 */ /* 0x0002a20000000800 */
[----:B------:R-:W5:Y:S06]  /*ab90*/  LDSM.16.MT88.4 R76, [R195+0x2000] ;  /* 0x00200000c34c783b */ /* 0x000f6c0000004200 */
[C---:B------:R-:W-:Y:S08]  /*aba0*/  HMMA.16816.F32 R52, R72.reuse, R92, R52 ;  /* 0x0000005c4834723c */ /* 0x040ff00000001834 */
[C---:B------:R-:W-:Y:S01]  /*abb0*/  HMMA.16816.F32 R56, R72.reuse, R94, R56 ;  /* 0x0000005e4838723c */ /* 0x040fe20000001838 */
[----:B------:R-:W-:Y:S07]  /*abc0*/  LDSM.16.MT88.4 R92, [R195+0x5000] ;  /* 0x00500000c35c783b */ /* 0x000fee0000004200 */
[C---:B------:R-:W-:Y:S04]  /*abd0*/  HMMA.16816.F32 R60, R72.reuse, R96, R60 ;  /* 0x00000060483c723c */ /* 0x040fe8000000183c */
[--C-:B-1----:R-:W-:Y:S04]  /*abe0*/  FFMA.FTZ R70, R149, c[0x0][0x2d0], -R69.reuse ;  /* 0x0000b40095467a23 */ /* 0x102fe80000010845 */
[----:B------:R-:W-:Y:S01]  /*abf0*/  HMMA.16816.F32 R64, R72, R98, R64 ;  /* 0x000000624840723c */ /* 0x000fe20000001840 */
[----:B------:R1:W-:Y:S01]  /*ac00*/  MUFU.EX2 R141, R70 ;  /* 0x00000046008d7308 */ /* 0x0003e20000000800 */
[----:B------:R-:W-:Y:S05]  /*ac10*/  LDSM.16.MT88.4 R96, [R196+0x2800] ;  /* 0x00280000c460783b */ /* 0x000fea0000004200 */
[----:B---3--:R-:W-:Y:S02]  /*ac20*/  F2FP.PACK_AB R72, R144, R145 ;  /* 0x000000919048723e */ /* 0x008fe400000000ff */
[----:B--2---:R-:W-:Y:S03]  /*ac30*/  F2FP.PACK_AB R74, R142, R143 ;  /* 0x0000008f8e4a723e */ /* 0x004fe600000000ff */
[--C-:B-1----:R-:W-:Y:S04]  /*ac40*/  FFMA.FTZ R70, R150, c[0x0][0x2d0], -R69.reuse ;  /* 0x0000b40096467a23 */ /* 0x102fe80000010845 */
        /* <DEDUP_REMOVED lines=12> */
[C---:B----4-:R-:W-:Y:S04]  /*ad10*/  HMMA.16816.F32 R12, R72.reuse, R84, R12 ;  /* 0x00000054480c723c */ /* 0x050fe8000000180c */
[--C-:B-1----:R-:W-:Y:S04]  /*ad20*/  FFMA.FTZ R70, R190, c[0x0][0x2d0], -R132.reuse ;  /* 0x0000b400be467a23 */ /* 0x102fe80000010884 */
[C---:B------:R-:W-:Y:S01]  /*ad30*/  HMMA.16816.F32 R16, R72.reuse, R86, R16 ;  /* 0x000000564810723c */ /* 0x040fe20000001810 */
[----:B------:R1:W3:Y:S01]  /*ad40*/  MUFU.EX2 R136, R70 ;  /* 0x0000004600887308 */ /* 0x0002e20000000800 */
[----:B------:R-:W4:Y:S06]  /*ad50*/  LDSM.16.MT88.4 R84, [R196+0x5000] ;  /* 0x00500000c454783b */ /* 0x000f2c0000004200 */
[C---:B-----5:R-:W-:Y:S08]  /*ad60*/  HMMA.16816.F32 R20, R72.reuse, R76, R20 ;  /* 0x0000004c4814723c */ /* 0x060ff00000001814 */
[C---:B------:R-:W-:Y:S01]  /*ad70*/  HMMA.16816.F32 R24, R72.reuse, R78, R24 ;  /* 0x0000004e4818723c */ /* 0x040fe20000001818 */
[----:B------:R-:W5:Y:S07]  /*ad80*/  LDSM.16.MT88.4 R76, [R198+0x5000] ;  /* 0x00500000c64c783b */ /* 0x000f6e0000004200 */
[C---:B------:R-:W-:Y:S04]  /*ad90*/  HMMA.16816.F32 R28, R72.reuse, R88, R28 ;  /* 0x00000058481c723c */ /* 0x040fe8000000181c */
[--C-:B-1----:R-:W-:Y:S01]  /*ada0*/  FFMA.FTZ R70, R191, c[0x0][0x2d0], -R132.reuse ;  /* 0x0000b400bf467a23 */ /* 0x102fe20000010884 */
[----:B---3--:R-:W-:Y:S01]  /*adb0*/  F2FP.PACK_AB R120, R136, R137 ;  /* 0x000000898878723e */ /* 0x008fe200000000ff */
[----:B------:R-:W-:Y:S01]  /*adc0*/  FFMA.FTZ R132, R216, c[0x0][0x2d0], -R132 ;  /* 0x0000b400d8847a23 */ /* 0x000fe20000010884 */
[----:B------:R-:W-:Y:S01]  /*add0*/  IADD3 R216, R217, -0x1, RZ ;  /* 0xffffffffd9d87810 */ /* 0x000fe20007ffe0ff */
[C---:B------:R-:W-:Y:S01]  /*ade0*/  HMMA.16816.F32 R32, R72.reuse, R90, R32 ;  /* 0x0000005a4820723c */ /* 0x040fe20000001820 */
[----:B------:R1:W-:Y:S01]  /*adf0*/  MUFU.EX2 R135, R70 ;  /* 0x0000004600877308 */ /* 0x0003e20000000800 */
[----:B------:R-:W3:Y:S02]  /*ae00*/  LDSM.16.MT88.4 R88, [R192+0x2800] ;  /* 0x00280000c058783b */ /* 0x000ee40000004200 */
[----:B------:R-:W-:Y:S04]  /*ae10*/  IMAD.MOV.U32 R217, RZ, RZ, R216 ;  /* 0x000000ffffd97224 */ /* 0x000fe800078e00d8 */
[C---:B--2---:R-:W-:Y:S03]  /*ae20*/  HMMA.16816.F32 R36, R72.reuse, R80, R36 ;  /* 0x000000504824723c */ /* 0x044fe60000001824 */
[----:B------:R-:W2:Y:S05]  /*ae30*/  MUFU.EX2 R134, R132 ;  /* 0x0000008400867308 */ /* 0x000eaa0000000800 */
[C---:B------:R-:W-:Y:S08]  /*ae40*/  HMMA.16816.F32 R40, R72.reuse, R82, R40 ;  /* 0x000000524828723c */ /* 0x040ff00000001828 */
[C---:B----4-:R-:W-:Y:S04]  /*ae50*/  HMMA.16816.F32 R44, R72.reuse, R84, R44 ;  /* 0x00000054482c723c */ /* 0x050fe8000000182c */
[--C-:B-1----:R-:W-:Y:S04]  /*ae60*/  FFMA.FTZ R70, R161, c[0x0][0x2d0], -R69.reuse ;  /* 0x0000b400a1467a23 */ /* 0x102fe80000010845 */
[C---:B------:R-:W-:Y:S01]  /*ae70*/  HMMA.16816.F32 R48, R72.reuse, R86, R48 ;  /* 0x000000564830723c */ /* 0x040fe20000001830 */
[----:B------:R1:W-:Y:S03]  /*ae80*/  MUFU.EX2 R133, R70 ;  /* 0x0000004600857308 */ /* 0x0003e60000000800 */
[----:B--2---:R-:W-:Y:S04]  /*ae90*/  F2FP.PACK_AB R122, R134, R135 ;  /* 0x00000087867a723e */ /* 0x004fe800000000ff */
[C---:B------:R-:W-:Y:S08]  /*aea0*/  HMMA.16816.F32 R52, R72.reuse, R92, R52 ;  /* 0x0000005c4834723c */ /* 0x040ff00000001834 */
[C---:B------:R-:W-:Y:S08]  /*aeb0*/  HMMA.16816.F32 R56, R72.reuse, R94, R56 ;  /* 0x0000005e4838723c */ /* 0x040ff00000001838 */
[C---:B-----5:R-:W-:Y:S04]  /*aec0*/  HMMA.16816.F32 R60, R72.reuse, R76, R60 ;  /* 0x0000004c483c723c */ /* 0x060fe8000000183c */
[--C-:B-1----:R-:W-:Y:S04]  /*aed0*/  FFMA.FTZ R70, R162, c[0x0][0x2d0], -R69.reuse ;  /* 0x0000b400a2467a23 */ /* 0x102fe80000010845 */
[----:B------:R-:W-:Y:S01]  /*aee0*/  HMMA.16816.F32 R64, R72, R78, R64 ;  /* 0x0000004e4840723c */ /* 0x000fe20000001840 */
[----:B------:R1:W2:Y:S03]  /*aef0*/  MUFU.EX2 R132, R70 ;  /* 0x0000004600847308 */ /* 0x0002a60000000800 */
[--C-:B-1----:R-:W-:Y:S01]  /*af00*/  FFMA.FTZ R70, R163, c[0x0][0x2d0], -R69.reuse ;  /* 0x0000b400a3467a23 */ /* 0x102fe20000010845 */
[----:B--2---:R-:W-:Y:S01]  /*af10*/  F2FP.PACK_AB R121, R132, R133 ;  /* 0x000000858479723e */ /* 0x004fe200000000ff */
[----:B------:R-:W-:Y:S05]  /*af20*/  FFMA.FTZ R69, R71, c[0x0][0x2d0], -R69 ;  /* 0x0000b40047457a23 */ /* 0x000fea0000010845 */
[----:B------:R-:W-:Y:S10]  /*af30*/  MUFU.EX2 R70, R70 ;  /* 0x0000004600467308 */ /* 0x000ff40000000800 */
[----:B------:R-:W1:Y:S02]  /*af40*/  MUFU.EX2 R69, R69 ;  /* 0x0000004500457308 */ /* 0x000e640000000800 */
[----:B-1----:R-:W-:Y:S07]  /*af50*/  F2FP.PACK_AB R123, R69, R70 ;  /* 0x00000046457b723e */ /* 0x002fee00000000ff */
[C---:B---3--:R-:W-:Y:S07]  /*af60*/  HMMA.16816.F32 R72, R120.reuse, R88, R4 ;  /* 0x000000587848723c */ /* 0x048fee0000001804 */
[----:B------:R-:W-:Y:S01]  /*af70*/  FFMA.FTZ R4, R2, R250, R244 ;  /* 0x000000fa02047223 */ /* 0x000fe200000100f4 */
[C---:B------:R-:W-:Y:S01]  /*af80*/  HMMA.16816.F32 R76, R120.reuse, R90, R8 ;  /* 0x0000005a784c723c */ /* 0x040fe20000001808 */
[----:B------:R-:W-:Y:S03]  /*af90*/  LDSM.16.MT88.4 R8, [R198+0x5800] ;  /* 0x00580000c608783b */ /* 0x000fe60000004200 */
[----:B------:R-:W-:Y:S02]  /*afa0*/  FFMA.FTZ R2, R0, R249, R243 ;  /* 0x000000f900027223 */ /* 0x000fe400000100f3 */
        /* <DEDUP_REMOVED lines=17> */
[----:B------:R-:W-:Y:S01]  /*b0c0*/  FADD.FTZ R2, R233, R2 ;  /* 0x00000002e9027221 */ /* 0x000fe20000010000 */
        /* <DEDUP_REMOVED lines=20> */
[C---:B-1----:R-:W-:Y:S04]  /*b210*/  HMMA.16816.F32 R52, R120.reuse, R4, R52 ;  /* 0x000000047834723c */ /* 0x042fe80000001834 */
        /* <DEDUP_REMOVED lines=11> */
[----:B------:R-:W-:Y:S03]  /*b2d0*/  HMMA.16816.F32 R64, R120, R10, R64 ;  /* 0x0000000a7840723c */ /* 0x000fe60000001840 */
[----:B------:R-:W-:Y:S02]  /*b2e0*/  FADD.FTZ R0, R142, R0 ;  /* 0x000000008e007221 */ /* 0x000fe40000010000 */
[----:B------:R-:W-:Y:S02]  /*b2f0*/  FADD.FTZ R4, R138, R2 ;  /* 0x000000028a047221 */ /* 0x000fe40000010000 */
[----:B------:R-:W-:Y:S02]  /*b300*/  FADD.FTZ R2, R137, R0 ;  /* 0x0000000089027221 */ /* 0x000fe40000010000 */
[----:B------:R-:W-:Y:S03]  /*b310*/  FADD.FTZ R0, R133, R4 ;  /* 0x0000000485007221 */ /* 0x000fe60000010000 */
[----:B------:R-:W-:Y:S02]  /*b320*/  FADD.FTZ R2, R136, R2 ;  /* 0x0000000288027221 */ /* 0x000fe40000010000 */
[----:B------:R-:W-:Y:S02]  /*b330*/  FADD.FTZ R0, R132, R0 ;  /* 0x0000000084007221 */ /* 0x000fe40000010000 */
[----:B------:R-:W-:Y:S02]  /*b340*/  FADD.FTZ R2, R135, R2 ;  /* 0x0000000287027221 */ /* 0x000fe40000010000 */
[----:B------:R-:W-:Y:S02]  /*b350*/  FADD.FTZ R0, R70, R0 ;  /* 0x0000000046007221 */ /* 0x000fe40000010000 */
[----:B------:R-:W-:Y:S02]  /*b360*/  FADD.FTZ R2, R134, R2 ;  /* 0x0000000286027221 */ /* 0x000fe40000010000 */
[----:B------:R-:W-:Y:S02]  /*b370*/  FADD.FTZ R0, R69, R0 ;  /* 0x0000000045007221 */ /* 0x000fe40000010000 */
[--C-:B------:R-:W-:Y:S01]  /*b380*/  IMAD.MOV.U32 R4, RZ, RZ, R3.reuse ;  /* 0x000000ffff047224 */ /* 0x100fe200078e0003 */
[----:B------:R1:W-:Y:S01]  /*b390*/  STL [R1+0x8], R2 ;  /* 0x0000080201007387 */ /* 0x0003e20000100800 */
[----:B------:R-:W-:Y:S02]  /*b3a0*/  IMAD.MOV.U32 R69, RZ, RZ, R68 ;  /* 0x000000ffff457224 */ /* 0x000fe400078e0044 */
[----:B------:R-:W-:Y:S01]  /*b3b0*/  IMAD.MOV.U32 R70, RZ, RZ, R3 ;  /* 0x000000ffff467224 */ /* 0x000fe200078e0003 */
[----:B------:R1:W-:Y:S01]  /*b3c0*/  STL [R1+0xc], R0 ;  /* 0x00000c0001007387 */ /* 0x0003e20000100800 */
[----:B------:R-:W-:-:S05]  /*b3d0*/  @P0 BRA `(.L_x_570) ;  /* 0xffffbb6000000947 */ /* 0x000fca000383ffff */
.L_x_561:
[----:B-1----:R-:W2:Y:S04]  /*b3e0*/  LDL R0, [R1+0x20] ;  /* 0x0000200001007983 */ /* 0x002ea80000100800 */
[----:B------:R-:W3:Y:S04]  /*b3f0*/  LDL R3, [R1+0x10] ;  /* 0x0000100001037983 */ /* 0x000ee80000100800 */
[----:B------:R-:W4:Y:S01]  /*b400*/  LDL R2, [R1+0x18] ;  /* 0x0000180001027983 */ /* 0x000f220000100800 */
[----:B--2---:R-:W-:Y:S01]  /*b410*/  IADD3 R0, R0, 0x7f, RZ ;  /* 0x0000007f00007810 */ /* 0x004fe20007ffe0ff */
[----:B---3--:R-:W-:-:S04]  /*b420*/  IMAD.MOV.U32 R5, RZ, RZ, R3 ;  /* 0x000000ffff057224 */ /* 0x008fc800078e0003 */
[----:B------:R-:W-:Y:S01]  /*b430*/  @P2 IMAD.HI.U32 R3, R0, c[0x0][0x2c8], RZ ;  /* 0x0000b20000032a27 */ /* 0x000fe200078e00ff */
[----:B----4-:R-:W-:-:S04]  /*b440*/  IADD3 R2, R2, 0x1, -R5 ;  /* 0x0000000102027810 */ /* 0x010fc80007ffe805 */
[----:B------:R-:W-:-:S05]  /*b450*/  @P2 SHF.R.U32.HI R0, RZ, c[0x0][0x2cc], R3 ;  /* 0x0000b300ff002a19 */ /* 0x000fca0000011603 */
[----:B------:R-:W-:-:S05]  /*b460*/  IMAD.IADD R0, R2, 0x1, R0 ;  /* 0x0000000102007824 */ /* 0x000fca00078e0200 */
[----:B------:R-:W-:Y:S01]  /*b470*/  IADD3 R2, R0, -c[0x0][0x324], RZ ;  /* 0x8000c90000027a10 */ /* 0x000fe20007ffe0ff */
[----:B------:R-:W-:Y:S05]  /*b480*/  @!P1 BRA `(.L_x_571) ;  /* 0x0000011000009947 */ /* 0x000fea0003800000 */
[----:B------:R-:W-:Y:S01]  /*b490*/  ISETP.GT.AND P0, PT, R0, -0x1, PT ;  /* 0xffffffff0000780c */ /* 0x000fe20003f04270 */
[----:B------:R-:W-:-:S12]  /*b4a0*/  BSSY B0, `(.L_x_572) ;  /* 0x000000d000007945 */ /* 0x000fd80003800000 */
        /* <DEDUP_REMOVED lines=8> */
.L_x_573:
[----:B------:R-:W-:-:S04]  /*b530*/  MOV R3, c[0x0][0x32c] ;  /* 0x0000cb0000037a02 */ /* 0x000fc80000000f00 */
[----:B------:R-:W-:-:S13]  /*b540*/  ISETP.NE.AND P0, PT, R3, 0x1, PT ;  /* 0x000000010300780c */ /* 0x000fda0003f05270 */
[----:B------:R-:W-:-:S05]  /*b550*/  @P0 IMAD.HI.U32 R3, R0, c[0x0][0x330], RZ ;  /* 0x0000cc0000030a27 */ /* 0x000fca00078e00ff */
[----:B------:R-:W-:Y:S02]  /*b560*/  @P0 SHF.R.U32.HI R0, RZ, c[0x0][0x334], R3 ;  /* 0x0000cd00ff000a19 */ /* 0x000fe40000011603 */
.L_x_574:
[----:B------:R-:W-:Y:S05]  /*b570*/  BSYNC B0 ;  /* 0x0000000000007941 */ /* 0x000fea0003800000 */
.L_x_572:
[----:B------:R-:W-:-:S05]  /*b580*/  IMAD R0, R0, c[0x0][0x32c], RZ ;  /* 0x0000cb0000007a24 */ /* 0x000fca00078e02ff */
[----:B------:R-:W-:-:S04]  /*b590*/  IMNMX R2, R2, R0, !PT ;  /* 0x0000000002027217 */ /* 0x000fc80007800200 */
.L_x_571:
[----:B------:R-:W-:-:S05]  /*b5a0*/  IADD3 R2, R2, 0x5f, RZ ;  /* 0x0000005f02027810 */ /* 0x000fca0007ffe0ff */
[----:B------:R-:W-:-:S05]  /*b5b0*/  IMAD.HI R2, R2, 0x2aaaaaab, RZ ;  /* 0x2aaaaaab02027827 */ /* 0x000fca00078e02ff */
[----:B------:R-:W-:-:S04]  /*b5c0*/  SHF.R.U32.HI R0, RZ, 0x1f, R2 ;  /* 0x0000001fff007819 */ /* 0x000fc80000011602 */
[----:B------:R-:W-:-:S04]  /*b5d0*/  LEA.HI.SX32 R0, R2, R0, 0x1c ;  /* 0x0000000002007211 */ /* 0x000fc800078fe2ff */
[----:B------:R-:W-:-:S04]  /*b5e0*/  IMNMX R3, R219, R0, !PT ;  /* 0x00000000db037217 */ /* 0x000fc80007800200 */
[----:B------:R-:W-:Y:S01]  /*b5f0*/  ISETP.GE.AND P0, PT, R216, R3, PT ;  /* 0x00000003d800720c */ /* 0x000fe20003f06270 */
[----:B------:R1:W-:-:S12]  /*b600*/  STL [R1+0x1c], R3 ;  /* 0x00001c0301007387 */ /* 0x0003d80000100800 */
[----:B------:R-:W-:Y:S05]  /*b610*/  @!P0 BRA `(.L_x_575) ;  /* 0x000032c000008947 */ /* 0x000fea0003800000 */
[----:B------:R-:W-:Y:S02]  /*b620*/  MOV R70, R4 ;  /* 0x0000000400467202 */ /* 0x000fe40000000f00 */
[----:B------:R-:W-:Y:S02]  /*b630*/  MOV R69, R68 ;  /* 0x0000004400457202 */ /* 0x000fe40000000f00 */
[----:B------:R-:W-:Y:S02]  /*b640*/  MOV R217, R216 ;  /* 0x000000d800d97202 */ /* 0x000fe40000000f00 */
.L_x_576:
[----:B------:R-:W2:Y:S01]  /*b650*/  LDL.64 R228, [R1] ;  /* 0x0000000001e47983 */ /* 0x000ea20000100a00 */
[----:B------:R-:W-:Y:S04]  /*b660*/  DEPBAR.LE SB0, 0x0 ;  /* 0x000080000000791a */ /* 0x000fe80000000000 */
[----:B------:R-:W-:Y:S01]  /*b670*/  WARPSYNC 0xffffffff ;  /* 0xffffffff00007948 */ /* 0x000fe20003800000 */
[----:B------:R-:W-:Y:S01]  /*b680*/  BAR.SYNC.DEFER_BLOCKING 0x0 ;  /* 0x0000000000007b1d */ /* 0x000fe20000010000 */
[----:B------:R-:W-:Y:S02]  /*b690*/  ISETP.GT.AND P6, PT, R219, R217, PT ;  /* 0x000000d9db00720c */ /* 0x000fe40003fc4270 */
[C---:B------:R-:W-:Y:S11]  /*b6a0*/  IADD3 R216, R217.reuse, -0x1, RZ ;  /* 0xffffffffd9d87810 */ /* 0x040ff60007ffe0ff */
[----:B------:R-:W-:Y:S01]  /*b6b0*/  @!P6 SHF.R.S32.HI R0, RZ, 0x1f, R217 ;  /* 0x0000001fff00e819 */ /* 0x000fe200000114d9 */
[C---:B------:R-:W-:Y:S01]  /*b6c0*/  @!P6 IMAD.WIDE.U32 R30, R217.reuse, c[0x0][0x208], RZ ;  /* 0x00008200d91eea25 */ /* 0x040fe200078e00ff */
[----:B------:R-:W-:Y:S02]  /*b6d0*/  @!P6 MOV R2, c[0x0][0x208] ;  /* 0x000082000002ea02 */ /* 0x000fe40000000f00 */
[----:B-1----:R-:W-:Y:S01]  /*b6e0*/  @!P6 MOV R3, 0x5 ;  /* 0x000000050003e802 */ /* 0x002fe20000000f00 */
[----:B------:R-:W-:Y:S01]  /*b6f0*/  @!P6 IMAD R0, R0, c[0x0][0x208], RZ ;  /* 0x000082000000ea24 */ /* 0x000fe200078e02ff */
[C---:B------:R-:W-:Y:S02]  /*b700*/  @!P6 SHF.L.U32 R28, R2.reuse, 0x5, RZ ;  /* 0x00000005021ce819 */ /* 0x040fe400000006ff */
[----:B------:R-:W-:Y:S01]  /*b710*/  @!P6 SHF.L.U64.HI R29, R2, R3, c[0x0][0x20c] ;  /* 0x00008300021de619 */ /* 0x000fe20000010203 */
[----:B------:R-:W-:Y:S01]  /*b720*/  @!P6 IMAD R0, R217, c[0x0][0x20c], R0 ;  /* 0x00008300d900ea24 */ /* 0x000fe200078e0200 */
[----:B------:R-:W1:Y:S01]  /*b730*/  LDSM.16.M88.4 R8, [R193] ;  /* 0x00000000c108783b */ /* 0x000e620000000200 */
[----:B------:R-:W-:Y:S02]  /*b740*/  @!P6 MOV R36, R220 ;  /* 0x000000dc0024e202 */ /* 0x000fe40000000f00 */
[----:B------:R-:W-:Y:S01]  /*b750*/  @!P6 IMAD.WIDE.U32 R2, R30, 0x60, R28 ;  /* 0x000000601e02e825 */ /* 0x000fe200078e001c */
[----:B------:R-:W-:Y:S02]  /*b760*/  @!P6 IADD3 R0, R31, R0, RZ ;  /* 0x000000001f00e210 */ /* 0x000fe40007ffe0ff */
[----:B------:R-:W-:Y:S02]  /*b770*/  @!P6 MOV R37, R225 ;  /* 0x000000e10025e202 */ /* 0x000fe40000000f00 */
[----:B------:R-:W3:Y:S01]  /*b780*/  LDSM.16.M88.4 R16, [R193+0x800] ;  /* 0x00080000c110783b */ /* 0x000ee20000000200 */
[----:B------:R-:W-:Y:S01]  /*b790*/  @!P6 IMAD R45, R0, 0x60, RZ ;  /* 0x00000060002de824 */ /* 0x000fe200078e02ff */
[-C--:B------:R-:W-:Y:S01]  /*b7a0*/  @!P6 IADD3 R31, P5, R220, R2.reuse, RZ ;  /* 0x00000002dc1fe210 */ /* 0x080fe20007fbe0ff */
[----:B------:R-:W-:Y:S01]  /*b7b0*/  @!P6 IMAD.WIDE.U32 R36, R30, 0x60, R36 ;  /* 0x000000601e24e825 */ /* 0x000fe200078e0024 */
[----:B------:R-:W-:Y:S02]  /*b7c0*/  @!P6 IADD3 R44, P0, R220, 0x40, RZ ;  /* 0x00000040dc2ce810 */ /* 0x000fe40007f1e0ff */
[----:B------:R-:W-:Y:S02]  /*b7d0*/  @!P6 LEA R162, P4, R31, c[0x0][0x1f8], 0x1 ;  /* 0x00007e001fa2ea11 */ /* 0x000fe400078808ff */
[----:B------:R-:W4:Y:S01]  /*b7e0*/  LDSM.16.M88.4 R24, [R193+0x1000] ;  /* 0x00100000c118783b */ /* 0x000f220000000200 */
[----:B------:R-:W-:Y:S02]  /*b7f0*/  @!P6 IADD3 R0, R45, R3, RZ ;  /* 0x000000032d00e210 */ /* 0x000fe40007ffe0ff */
[-C--:B------:R-:W-:Y:S02]  /*b800*/  @!P6 IADD3.X R38, RZ, R225.reuse, RZ, P0, !PT ;  /* 0x000000e1ff26e210 */ /* 0x080fe400007fe4ff */
[----:B------:R-:W-:Y:S02]  /*b810*/  @!P6 IADD3.X R3, R0, R225, RZ, P5, !PT ;  /* 0x000000e10003e210 */ /* 0x000fe40002ffe4ff */
[-C--:B------:R-:W-:Y:S01]  /*b820*/  @!P6 IADD3 R39, P5, R44, R2.reuse, RZ ;  /* 0x000000022c27e210 */ /* 0x080fe20007fbe0ff */
[----:B------:R-:W5:Y:S01]  /*b830*/  LDSM.16.M88.4 R32, [R193+0x1800] ;  /* 0x00180000c120783b */ /* 0x000f620000000200 */
[----:B------:R-:W-:Y:S02]  /*b840*/  @!P6 LEA.HI.X R163, R31, c[0x0][0x1fc], R3, 0x1, P4 ;  /* 0x00007f001fa3ea11 */ /* 0x000fe400020f0c03 */
[----:B------:R-:W-:Y:S02]  /*b850*/  @!P6 IADD3 R3, P4, R28, R2, RZ ;  /* 0x000000021c03e210 */ /* 0x000fe40007f9e0ff */
[----:B------:R-:W-:Y:S02]  /*b860*/  @!P6 IADD3 R45, R37, R45, RZ ;  /* 0x0000002d252de210 */ /* 0x000fe40007ffe0ff */
[----:B------:R-:W-:Y:S01]  /*b870*/  @!P6 IADD3 R37, P0, R3, R44, RZ ;  /* 0x0000002c0325e210 */ /* 0x000fe20007f1e0ff */
[----:B------:R-:W4:Y:S01]  /*b880*/  LDSM.16.M88.4 R40, [R193+0x2000] ;  /* 0x00200000c128783b */ /* 0x000f220000000200 */
[C---:B------:R-:W-:Y:S02]  /*b890*/  @!P6 IADD3.X R2, R0.reuse, R29, RZ, P4, !PT ;  /* 0x0000001d0002e210 */ /* 0x040fe400027fe4ff */
[----:B------:R-:W-:Y:S02]  /*b8a0*/  @!P6 LEA R160, P4, R39, c[0x0][0x1f8], 0x1 ;  /* 0x00007e0027a0ea11 */ /* 0x000fe400078808ff */
[----:B------:R-:W-:Y:S02]  /*b8b0*/  @!P6 IADD3.X R44, R0, R38, RZ, P5, !PT ;  /* 0x00000026002ce210 */ /* 0x000fe40002ffe4ff */
[----:B------:R-:W-:Y:S01]  /*b8c0*/  @!P6 IADD3 R3, P5, R3, R220, RZ ;  /* 0x000000dc0303e210 */ /* 0x000fe20007fbe0ff */
[C---:B-1----:R-:W-:Y:S01]  /*b8d0*/  HMMA.16816.F32 R4, R124.reuse, R8, RZ ;  /* 0x000000087c04723c */ /* 0x042fe200000018ff */
[----:B------:R-:W1:Y:S02]  /*b8e0*/  LDSM.16.M88.4 R48, [R193+0x2800] ;  /* 0x00280000c130783b */ /* 0x000e640000000200 */
[----:B------:R-:W-:Y:S02]  /*b8f0*/  @!P6 LEA.HI.X R161, R39, c[0x0][0x1fc], R44, 0x1, P4 ;  /* 0x00007f0027a1ea11 */ /* 0x000fe400020f0c2c */
[----:B------:R-:W-:Y:S02]  /*b900*/  @!P6 LEA R158, P4, R3, c[0x0][0x1f8], 0x1 ;  /* 0x00007e00039eea11 */ /* 0x000fe400078808ff */
[----:B------:R-:W-:Y:S01]  /*b910*/  @!P6 IADD3.X R38, R2, R38, RZ, P0, !PT ;  /* 0x000000260226e210 */ /* 0x000fe200007fe4ff */
[C---:B------:R-:W-:Y:S01]  /*b920*/  HMMA.16816.F32 R8, R124.reuse, R10, RZ ;  /* 0x0000000a7c08723c */ /* 0x040fe200000018ff */
[----:B------:R-:W1:Y:S03]  /*b930*/  LDSM.16.M88.4 R120, [R199] ;  /* 0x00000000c778783b */ /* 0x000e660000000200 */
[C---:B------:R-:W-:Y:S02]  /*b940*/  @!P6 LEA R156, P0, R37.reuse, c[0x0][0x1f8], 0x1 ;  /* 0x00007e00259cea11 */ /* 0x040fe400078008ff */
[----:B------:R-:W-:Y:S02]  /*b950*/  @!P6 SHF.L.U32 R46, R36, 0x1, RZ ;  /* 0x00000001242ee819 */ /* 0x000fe400000006ff */
[C---:B---3--:R-:W-:Y:S01]  /*b960*/  HMMA.16816.F32 R12, R124.reuse, R16, RZ ;  /* 0x000000107c0c723c */ /* 0x048fe200000018ff */
[----:B------:R-:W3:Y:S03]  /*b970*/  LDSM.16.M88.4 R132, [R210] ;  /* 0x00000000d284783b */ /* 0x000ee60000000200 */
[----:B------:R-:W-:Y:S02]  /*b980*/  @!P6 LEA.HI.X R157, R37, c[0x0][0x1fc], R38, 0x1, P0 ;  /* 0x00007f00259dea11 */ /* 0x000fe400000f0c26 */
[----:B------:R-:W-:Y:S02]  /*b990*/  @!P6 IADD3.X R2, R2, R225, RZ, P5, !PT ;  /* 0x000000e10202e210 */ /* 0x000fe40002ffe4ff */
[C---:B------:R-:W-:Y:S01]  /*b9a0*/  HMMA.16816.F32 R16, R124.reuse, R18, RZ ;  /* 0x000000127c10723c */ /* 0x040fe200000018ff */
[----:B------:R-:W1:Y:S03]  /*b9b0*/  LDSM.16.M88.4 R136, [R209] ;  /* 0x00000000d188783b */ /* 0x000e660000000200 */
[----:B------:R-:W-:Y:S02]  /*b9c0*/  @!P6 LEA.HI.X R159, R3, c[0x0][0x1fc], R2, 0x1, P4 ;  /* 0x00007f00039fea11 */ /* 0x000fe400020f0c02 */
[----:B------:R-:W-:Y:S02]  /*b9d0*/  @!P6 IADD3 R44, P4, R46, c[0x0][0x1f8], RZ ;  /* 0x00007e002e2cea10 */ /* 0x000fe40007f9e0ff */
[C---:B----4-:R-:W-:Y:S01]  /*b9e0*/  HMMA.16816.F32 R20, R124.reuse, R24, RZ ;  /* 0x000000187c14723c */ /* 0x050fe200000018ff */
[----:B------:R-:W4:Y:S03]  /*b9f0*/  LDSM.16.M88.4 R140, [R208] ;  /* 0x00000000d08c783b */ /* 0x000f260000000200 */
[----:B------:R-:W-:Y:S02]  /*ba00*/  @!P6 SHF.L.U64.HI R0, R36, 0x1, R45 ;  /* 0x000000012400e819 */ /* 0x000fe4000001022d */
[----:B------:R-:W-:Y:S02]  /*ba10*/  @!P6 IADD3 R2, P5, R46, 0x80, RZ ;  /* 0x000000802e02e810 */ /* 0x000fe40007fbe0ff */
[C---:B------:R-:W-:Y:S01]  /*ba20*/  HMMA.16816.F32 R24, R124.reuse, R26, RZ ;  /* 0x0000001a7c18723c */ /* 0x040fe200000018ff */
[----:B------:R-:W1:Y:S03]  /*ba30*/  LDSM.16.M88.4 R144, [R207] ;  /* 0x00000000cf90783b */ /* 0x000e660000000200 */
[----:B------:R-:W-:Y:S02]  /*ba40*/  @!P6 IADD3.X R45, R0, c[0x0][0x1fc], RZ, P4, !PT ;  /* 0x00007f00002dea10 */ /* 0x000fe400027fe4ff */
[----:B------:R-:W-:Y:S02]  /*ba50*/  @!P6 IADD3 R2, P4, R2, c[0x0][0x1f8], RZ ;  /* 0x00007e000202ea10 */ /* 0x000fe40007f9e0ff */
[C---:B-----5:R-:W-:Y:S01]  /*ba60*/  HMMA.16816.F32 R28, R124.reuse, R32, RZ ;  /* 0x000000207c1c723c */ /* 0x060fe200000018ff */
[----:B------:R-:W5:Y:S03]  /*ba70*/  LDSM.16.M88.4 R148, [R206] ;  /* 0x00000000ce94783b */ /* 0x000f660000000200 */
[----:B------:R-:W-:Y:S04]  /*ba80*/  @!P6 IADD3.X R3, RZ, c[0x0][0x1fc], R0, P4, P5 ;  /* 0x00007f00ff03ea10 */ /* 0x000fe800027ea400 */
[C---:B------:R-:W-:Y:S08]  /*ba90*/  HMMA.16816.F32 R32, R124.reuse, R34, RZ ;  /* 0x000000227c20723c */ /* 0x040ff000000018ff */
[C---:B------:R-:W-:Y:S08]  /*baa0*/  HMMA.16816.F32 R36, R124.reuse, R40, RZ ;  /* 0x000000287c24723c */ /* 0x040ff000000018ff */
        /* <DEDUP_REMOVED lines=15> */
[C---:B------:R-:W-:Y:S06]  /*bba0*/  HMMA.16816.F32 R4, R128.reuse, R120, R4 ;  /* 0x000000788004723c */ /* 0x040fec0000001804 */
[----:B------:R-:W-:Y:S02]  /*bbb0*/  LDSM.16.M88.4 R180, [R197+0x5800] ;  /* 0x00580000c5b4783b */ /* 0x000fe40000000200 */
[C---:B------:R-:W-:Y:S06]  /*bbc0*/  HMMA.16816.F32 R8, R128.reuse, R122, R8 ;  /* 0x0000007a8008723c */ /* 0x040fec0000001808 */
[----:B------:R-:W0:Y:S02]  /*bbd0*/  LDGDEPBAR ;  /* 0x00000000000079af */ /* 0x000e240000000000 */
[C---:B---3--:R-:W-:Y:S06]  /*bbe0*/  HMMA.16816.F32 R12, R128.reuse, R132, R12 ;  /* 0x00000084800c723c */ /* 0x048fec000000180c */
[----:B------:R-:W-:Y:S02]  /*bbf0*/  LDSM.16.M88.4 R120, [R197+0x800] ;  /* 0x00080000c578783b */ /* 0x000fe40000000200 */
[C---:B------:R-:W-:Y:S06]  /*bc00*/  HMMA.16816.F32 R16, R128.reuse, R134, R16 ;  /* 0x000000868010723c */ /* 0x040fec0000001810 */
[----:B-1----:R-:W1:Y:S02]  /*bc10*/  LDSM.16.M88.4 R156, [R197] ;  /* 0x00000000c59c783b */ /* 0x002e640000000200 */
[C---:B------:R-:W-:Y:S06]  /*bc20*/  HMMA.16816.F32 R20, R128.reuse, R136, R20 ;  /* 0x000000888014723c */ /* 0x040fec0000001814 */
[----:B--2---:R-:W2:Y:S02]  /*bc30*/  LDSM.16.M88.4 R160, [R197+0x1000] ;  /* 0x00100000c5a0783b */ /* 0x004ea40000000200 */
[C---:B------:R-:W-:Y:S06]  /*bc40*/  HMMA.16816.F32 R24, R128.reuse, R138, R24 ;  /* 0x0000008a8018723c */ /* 0x040fec0000001818 */
[----:B------:R-:W3:Y:S02]  /*bc50*/  LDSM.16.M88.4 R132, [R197+0x1800] ;  /* 0x00180000c584783b */ /* 0x000ee40000000200 */
[C---:B----4-:R-:W-:Y:S06]  /*bc60*/  HMMA.16816.F32 R28, R128.reuse, R140, R28 ;  /* 0x0000008c801c723c */ /* 0x050fec000000181c */
[----:B------:R-:W4:Y:S02]  /*bc70*/  LDSM.16.M88.4 R136, [R197+0x2000] ;  /* 0x00200000c588783b */ /* 0x000f240000000200 */
[C---:B------:R-:W-:Y:S06]  /*bc80*/  HMMA.16816.F32 R32, R128.reuse, R142, R32 ;  /* 0x0000008e8020723c */ /* 0x040fec0000001820 */
[----:B------:R-:W-:Y:S02]  /*bc90*/  LDSM.16.M88.4 R140, [R194] ;  /* 0x00000000c28c783b */ /* 0x000fe40000000200 */
[C---:B------:R-:W-:Y:S06]  /*bca0*/  HMMA.16816.F32 R36, R128.reuse, R144, R36 ;  /* 0x000000908024723c */ /* 0x040fec0000001824 */
[----:B------:R-:W-:Y:S02]  /*bcb0*/  LDSM.16.M88.4 R188, [R194+0x3000] ;  /* 0x00300000c2bc783b */ /* 0x000fe40000000200 */
[C---:B------:R-:W-:Y:S06]  /*bcc0*/  HMMA.16816.F32 R40, R128.reuse, R146, R40 ;  /* 0x000000928028723c */ /* 0x040fec0000001828 */
[----:B------:R-:W-:Y:S02]  /*bcd0*/  LDSM.16.M88.4 R144, [R194+0x800] ;  /* 0x00080000c290783b */ /* 0x000fe40000000200 */
[C---:B-----5:R-:W-:Y:S08]  /*bce0*/  HMMA.16816.F32 R44, R128.reuse, R148, R44 ;  /* 0x00000094802c723c */ /* 0x060ff0000000182c */
        /* <DEDUP_REMOVED lines=25> */
[----:B------:R-:W5:Y:S07]  /*be80*/  LDSM.16.M88.4 R144, [R193+0x4000] ;  /* 0x00400000c190783b */ /* 0x000f6e0000000200 */
        /* <DEDUP_REMOVED lines=18> */
[C---:B-----5:R-:W-:Y:S08]  /*bfb0*/  HMMA.16816.F32 R20, R168.reuse, R144, R20 ;  /* 0x00000090a814723c */ /* 0x060ff00000001814 */
[C---:B------:R-:W-:Y:S01]  /*bfc0*/  HMMA.16816.F32 R24, R168.reuse, R146, R24 ;  /* 0x00000092a818723c */ /* 0x040fe20000001818 */
[----:B------:R-:W-:Y:S07]  /*bfd0*/  LDSM.16.M88.4 R144, [R200] ;  /* 0x00000000c890783b */ /* 0x000fee0000000200 */
[C---:B--2---:R-:W-:Y:S08]  /*bfe0*/  HMMA.16816.F32 R28, R168.reuse, R132, R28 ;  /* 0x00000084a81c723c */ /* 0x044ff0000000181c */
[C---:B------:R-:W-:Y:S01]  /*bff0*/  HMMA.16816.F32 R32, R168.reuse, R134, R32 ;  /* 0x00000086a820723c */ /* 0x040fe20000001820 */
[----:B------:R-:W2:Y:S07]  /*c000*/  LDSM.16.M88.4 R132, [R201] ;  /* 0x00000000c984783b */ /* 0x000eae0000000200 */
[C---:B------:R-:W-:Y:S08]  /*c010*/  HMMA.16816.F32 R36, R168.reuse, R148, R36 ;  /* 0x00000094a824723c */ /* 0x040ff00000001824 */
[C---:B------:R-:W-:Y:S01]  /*c020*/  HMMA.16816.F32 R40, R168.reuse, R150, R40 ;  /* 0x00000096a828723c */ /* 0x040fe20000001828 */
[----:B------:R-:W5:Y:S07]  /*c030*/  LDSM.16.M88.4 R148, [R197+0x3000] ;  /* 0x00300000c594783b */ /* 0x000f6e0000000200 */
        /* <DEDUP_REMOVED lines=17> */
[----:B------:R-:W-:Y:S07]  /*c150*/  HMMA.16816.F32 R48, R172, R146, R48 ;  /* 0x00000092ac30723c */ /* 0x000fee0000001830 */
[----:B------:R-:W-:Y:S01]  /*c160*/  MOV R147, R229 ;  /* 0x000000e500937202 */ /* 0x000fe20000000f00 */
[C---:B-----5:R-:W-:Y:S05]  /*c170*/  HMMA.16816.F32 R4, R176.reuse, R148, R4 ;  /* 0x00000094b004723c */ /* 0x060fea0000001804 */
[----:B------:R-:W-:Y:S03]  /*c180*/  MOV R146, R228 ;  /* 0x000000e400927202 */ /* 0x000fe60000000f00 */
        /* <DEDUP_REMOVED lines=17> */
[----:B------:R1:W-:Y:S04]  /*c2a0*/  MUFU.TANH R132, R0 ;  /* 0x0000000000847308 */ /* 0x0003e80000002400 */
[----:B------:R-:W-:Y:S06]  /*c2b0*/  FMUL.FTZ R2, R11, c[0x0][0x320] ;  /* 0x0000c8000b027a20 */ /* 0x000fec0000410000 */
[----:B------:R2:W-:Y:S01]  /*c2c0*/  MUFU.TANH R137, R2 ;  /* 0x0000000200897308 */ /* 0x0005e20000002400 */
[----:B-1----:R-:W-:Y:S09]  /*c2d0*/  FMUL.FTZ R0, R5, c[0x0][0x320] ;  /* 0x0000c80005007a20 */ /* 0x002ff20000410000 */
[----:B------:R1:W-:Y:S01]  /*c2e0*/  MUFU.TANH R133, R0 ;  /* 0x0000000000857308 */ /* 0x0003e20000002400 */
[----:B--2---:R-:W-:Y:S09]  /*c2f0*/  FMUL.FTZ R2, R19, c[0x0][0x320] ;  /* 0x0000c80013027a20 */ /* 0x004ff20000410000 */
[----:B------:R-:W-:Y:S01]  /*c300*/  MUFU.TANH R145, R2 ;  /* 0x0000000200917308 */ /* 0x000fe20000002400 */
[----:B-1----:R-:W-:Y:S09]  /*c310*/  FMUL.FTZ R0, R6, c[0x0][0x320] ;  /* 0x0000c80006007a20 */ /* 0x002ff20000410000 */
[----:B------:R1:W2:Y:S02]  /*c320*/  MUFU.TANH R139, R0 ;  /* 0x00000000008b7308 */ /* 0x0002a40000002400 */
[----:B-1----:R-:W-:Y:S02]  /*c330*/  FMUL.FTZ R0, R7, c[0x0][0x320] ;  /* 0x0000c80007007a20 */ /* 0x002fe40000410000 */
[----:B------:R-:W1:Y:S06]  /*c340*/  LDSM.16.M88.4 R4, [R194+0x4000] ;  /* 0x00400000c204783b */ /* 0x000e6c0000000200 */
[----:B------:R3:W-:Y:S02]  /*c350*/  MUFU.TANH R138, R0 ;  /* 0x00000000008a7308 */ /* 0x0007e40000002400 */
[----:B---3--:R-:W-:Y:S08]  /*c360*/  FMUL.FTZ R0, R8, c[0x0][0x320] ;  /* 0x0000c80008007a20 */ /* 0x008ff00000410000 */
[----:B------:R3:W4:Y:S01]  /*c370*/  MUFU.TANH R135, R0 ;  /* 0x0000000000877308 */ /* 0x0007220000002400 */
[C---:B-1----:R-:W-:Y:S08]  /*c380*/  HMMA.16816.F32 R20, R184.reuse, R4, R20 ;  /* 0x00000004b814723c */ /* 0x042ff00000001814 */
[C---:B------:R-:W-:Y:S01]  /*c390*/  HMMA.16816.F32 R24, R184.reuse, R6, R24 ;  /* 0x00000006b818723c */ /* 0x040fe20000001818 */
[----:B------:R-:W-:Y:S03]  /*c3a0*/  LDSM.16.M88.4 R4, [R194+0x5000] ;  /* 0x00500000c204783b */ /* 0x000fe60000000200 */
[----:B---3--:R-:W-:Y:S04]  /*c3b0*/  FMUL.FTZ R0, R9, c[0x0][0x320] ;  /* 0x0000c80009007a20 */ /* 0x008fe80000410000 */
[----:B------:R1:W3:Y:S11]  /*c3c0*/  MUFU.TANH R134, R0 ;  /* 0x0000000000867308 */ /* 0x0002f60000002400 */
[----:B------:R-:W-:Y:S05]  /*c3d0*/  @!UPT UIADD3 URZ, URZ, URZ, URZ ;  /* 0x0000003f3f3ff290 */ /* 0x000fea000fffe03f */
[----:B------:R-:W-:Y:S04]  /*c3e0*/  FMUL.FTZ R3, R27, c[0x0][0x320] ;  /* 0x0000c8001b037a20 */ /* 0x000fe80000410000 */
[----:B------:R2:W-:Y:S01]  /*c3f0*/  MUFU.TANH R180, R3 ;  /* 0x0000000300b47308 */ /* 0x0005e20000002400 */
[----:B-1----:R-:W-:Y:S02]  /*c400*/  FMUL.FTZ R0, R10, c[0x0][0x320] ;  /* 0x0000c8000a007a20 */ /* 0x002fe40000410000 */
[----:B------:R-:W1:Y:S07]  /*c410*/  LDSM.16.M88.4 R8, [R194+0x4800] ;  /* 0x00480000c208783b */ /* 0x000e6e0000000200 */
[----:B------:R5:W-:Y:S01]  /*c420*/  MUFU.TANH R136, R0 ;  /* 0x0000000000887308 */ /* 0x000be20000002400 */
[----:B--2---:R-:W-:Y:S01]  /*c430*/  FMNMX.FTZ R3, R139, R70, !PT ;  /* 0x000000468b037209 */ /* 0x004fe20007810000 */
[----:B-----5:R-:W-:Y:S01]  /*c440*/  FMUL.FTZ R0, R12, c[0x0][0x320] ;  /* 0x0000c8000c007a20 */ /* 0x020fe20000410000 */
[----:B------:R-:W-:Y:S07]  /*c450*/  @P6 IADD3 R12, P0, R222, 0x40, RZ ;  /* 0x00000040de0c6810 */ /* 0x000fee0007f1e0ff */
[----:B------:R2:W5:Y:S01]  /*c460*/  MUFU.TANH R122, R0 ;  /* 0x00000000007a7308 */ /* 0x0005620000002400 */
[C---:B-1----:R-:W-:Y:S08]  /*c470*/  HMMA.16816.F32 R28, R184.reuse, R8, R28 ;  /* 0x00000008b81c723c */ /* 0x042ff0000000181c */
[C---:B------:R-:W-:Y:S01]  /*c480*/  HMMA.16816.F32 R32, R184.reuse, R10, R32 ;  /* 0x0000000ab820723c */ /* 0x040fe20000001820 */
[----:B------:R-:W1:Y:S01]  /*c490*/  LDSM.16.M88.4 R8, [R194+0x5800] ;  /* 0x00580000c208783b */ /* 0x000e620000000200 */
[----:B------:R-:W-:Y:S04]  /*c4a0*/  DEPBAR.LE SB0, 0x0 ;  /* 0x000080000000791a */ /* 0x000fe80000000000 */
[----:B--2---:R-:W-:Y:S01]  /*c4b0*/  FMUL.FTZ R0, R13, c[0x0][0x320] ;  /* 0x0000c8000d007a20 */ /* 0x004fe20000410000 */
[----:B------:R-:W-:Y:S01]  /*c4c0*/  @P6 IADD3.X R13, RZ, R226, RZ, P0, !PT ;  /* 0x000000e2ff0d6210 */ /* 0x000fe200007fe4ff */
[C---:B------:R-:W-:Y:S02]  /*c4d0*/  HMMA.16816.F32 R36, R184.reuse, R4, R36 ;  /* 0x00000004b824723c */ /* 0x040fe40000001824 */
[----:B------:R2:W1:Y:S01]  /*c4e0*/  MUFU.TANH R123, R0 ;  /* 0x00000000007b7308 */ /* 0x0004620000002400 */
[----:B------:R-:W-:Y:S05]  /*c4f0*/  BAR.SYNC.DEFER_BLOCKING 0x0 ;  /* 0x0000000000007b1d */ /* 0x000fea0000010000 */
[C---:B------:R-:W-:Y:S07]  /*c500*/  HMMA.16816.F32 R40, R184.reuse, R6, R40 ;  /* 0x00000006b828723c */ /* 0x040fee0000001828 */
[----:B------:R-:W-:Y:S01]  /*c510*/  @P6 MOV R6, 0x5 ;  /* 0x0000000500066802 */ /* 0x000fe20000000f00 */
[----:B------:R-:W-:Y:S04]  /*c520*/  FMUL.FTZ R2, R32, c[0x0][0x320] ;  /* 0x0000c80020027a20 */ /* 0x000fe80000410000 */
[----:B------:R-:W-:Y:S01]  /*c530*/  MUFU.TANH R233, R2 ;  /* 0x0000000200e97308 */ /* 0x000fe20000002400 */
[----:B--2---:R-:W-:Y:S09]  /*c540*/  FMUL.FTZ R0, R14, c[0x0][0x320] ;  /* 0x0000c8000e007a20 */ /* 0x004ff20000410000 */
[----:B------:R2:W-:Y:S01]  /*c550*/  MUFU.TANH R142, R0 ;  /* 0x00000000008e7308 */ /* 0x0005e20000002400 */
[C---:B-1----:R-:W-:Y:S07]  /*c560*/  HMMA.16816.F32 R44, R184.reuse, R8, R44 ;  /* 0x00000008b82c723c */ /* 0x042fee000000182c */
[----:B------:R-:W-:Y:S01]  /*c570*/  @P6 MOV R8, R222 ;  /* 0x000000de00086202 */ /* 0x000fe20000000f00 */
[----:B------:R-:W-:Y:S04]  /*c580*/  HMMA.16816.F32 R48, R184, R10, R48 ;  /* 0x0000000ab830723c */ /* 0x000fe80000001830 */
[----:B------:R-:W-:Y:S03]  /*c590*/  @P6 MOV R9, R226 ;  /* 0x000000e200096202 */ /* 0x000fe60000000f00 */
[----:B------:R-:W-:Y:S05]  /*c5a0*/  @P6 IMAD.WIDE.U32 R10, R216, c[0x0][0x1e0], RZ ;  /* 0x00007800d80a6a25 */ /* 0x000fea00078e00ff */
[----:B--2---:R-:W-:Y:S02]  /*c5b0*/  FMUL.FTZ R0, R15, c[0x0][0x320] ;  /* 0x0000c8000f007a20 */ /* 0x004fe40000410000 */
[----:B------:R-:W-:Y:S02]  /*c5c0*/  @P6 IMAD.WIDE.U32 R8, R10, 0x60, R8 ;  /* 0x000000600a086825 */ /* 0x000fe400078e0008 */
[----:B------:R1:W-:Y:S02]  /*c5d0*/  MUFU.TANH R144, R0 ;  /* 0x0000000000907308 */ /* 0x0003e40000002400 */
[----:B------:R-:W-:Y:S02]  /*c5e0*/  FMUL.FTZ R2, R44, c[0x0][0x320] ;  /* 0x0000c8002c027a20 */ /* 0x000fe40000410000 */
[----:B------:R-:W-:Y:S06]  /*c5f0*/  FMUL.FTZ R4, R45, c[0x0][0x320] ;  /* 0x0000c8002d047a20 */ /* 0x000fec0000410000 */
[----:B------:R-:W-:Y:S10]  /*c600*/  MUFU.TANH R249, R2 ;  /* 0x0000000200f97308 */ /* 0x000ff40000002400 */
[----:B------:R-:W-:Y:S01]  /*c610*/  MUFU.TANH R250, R4 ;  /* 0x0000000400fa7308 */ /* 0x000fe20000002400 */
[----:B-1----:R-:W-:Y:S09]  /*c620*/  FMUL.FTZ R0, R16, c[0x0][0x320] ;  /* 0x0000c80010007a20 */ /* 0x002ff20000410000 */
[----:B------:R1:W2:Y:S02]  /*c630*/  MUFU.TANH R140, R0 ;  /* 0x00000000008c7308 */ /* 0x0002a40000002400 */
[----:B-1----:R-:W-:Y:S08]  /*c640*/  FMUL.FTZ R0, R17, c[0x0][0x320] ;  /* 0x0000c80011007a20 */ /* 0x002ff00000410000 */
[----:B------:R1:W1:Y:S02]  /*c650*/  MUFU.TANH R141, R0 ;  /* 0x00000000008d7308 */ /* 0x0002640000002400 */
[----:B-1----:R-:W-:Y:S08]  /*c660*/  FMUL.FTZ R0, R18, c[0x0][0x320] ;  /* 0x0000c80012007a20 */ /* 0x002ff00000410000 */
[----:B------:R1:W-:Y:S02]  /*c670*/  MUFU.TANH R143, R0 ;  /* 0x00000000008f7308 */ /* 0x0003e40000002400 */
[----:B-1----:R-:W-:Y:S08]  /*c680*/  FMUL.FTZ R0, R20, c[0x0][0x320] ;  /* 0x0000c80014007a20 */ /* 0x002ff00000410000 */
[----:B------:R1:W1:Y:S02]  /*c690*/  MUFU.TANH R149, R0 ;  /* 0x0000000000957308 */ /* 0x0002640000002400 */
[----:B-1----:R-:W-:Y:S08]  /*c6a0*/  FMUL.FTZ R0, R21, c[0x0][0x320] ;  /* 0x0000c80015007a20 */ /* 0x002ff00000410000 */
[----:B------:R1:W1:Y:S02]  /*c6b0*/  MUFU.TANH R151, R0 ;  /* 0x0000000000977308 */ /* 0x0002640000002400 */
[----:B-1----:R-:W-:Y:S08]  /*c6c0*/  FMUL.FTZ R0, R22, c[0x0][0x320] ;  /* 0x0000c80016007a20 */ /* 0x002ff00000410000 */
[----:B------:R1:W-:Y:S02]  /*c6d0*/  MUFU.TANH R162, R0 ;  /* 0x0000000000a27308 */ /* 0x0003e40000002400 */
        /* <DEDUP_REMOVED lines=38> */
[----:B-1----:R-:W-:Y:S04]  /*c940*/  FMNMX.FTZ R0, R132, R69, !PT ;  /* 0x0000004584007209 */ /* 0x002fe80007810000 */
[----:B------:R-:W-:Y:S04]  /*c950*/  FMNMX.FTZ R0, R133, R0, !PT ;  /* 0x0000000085007209 */ /* 0x000fe80007810000 */
[----:B----4-:R-:W-:Y:S04]  /*c960*/  FMNMX.FTZ R0, R135, R0, !PT ;  /* 0x0000000087007209 */ /* 0x010fe80007810000 */
[----:B---3--:R-:W-:Y:S02]  /*c970*/  FMNMX.FTZ R2, R134, R0, !PT ;  /* 0x0000000086027209 */ /* 0x008fe40007810000 */
[----:B------:R-:W-:Y:S02]  /*c980*/  FMNMX.FTZ R0, R138, R3, !PT ;  /* 0x000000038a007209 */ /* 0x000fe40007810000 */
[----:B-----5:R-:W-:Y:S02]  /*c990*/  FMNMX.FTZ R2, R122, R2, !PT ;  /* 0x000000027a027209 */ /* 0x020fe40007810000 */
[----:B------:R-:W-:Y:S02]  /*c9a0*/  FMNMX.FTZ R3, R136, R0, !PT ;  /* 0x0000000088037209 */ /* 0x000fe40007810000 */
[----:B------:R-:W-:Y:S02]  /*c9b0*/  FMNMX.FTZ R0, R123, R2, !PT ;  /* 0x000000027b007209 */ /* 0x000fe40007810000 */
[----:B------:R-:W-:Y:S01]  /*c9c0*/  FMNMX.FTZ R2, R137, R3, !PT ;  /* 0x0000000389027209 */ /* 0x000fe20007810000 */
[----:B------:R-:W-:Y:S01]  /*c9d0*/  FMUL.FTZ R3, R46, c[0x0][0x320] ;  /* 0x0000c8002e037a20 */ /* 0x000fe20000410000 */
[----:B--2---:R-:W-:Y:S02]  /*c9e0*/  FMNMX.FTZ R0, R140, R0, !PT ;  /* 0x000000008c007209 */ /* 0x004fe40007810000 */
[----:B------:R-:W-:Y:S01]  /*c9f0*/  FMNMX.FTZ R2, R142, R2, !PT ;  /* 0x000000028e027209 */ /* 0x000fe20007810000 */
[----:B------:R1:W-:Y:S01]  /*ca00*/  MUFU.TANH R251, R3 ;  /* 0x0000000300fb7308 */ /* 0x0003e20000002400 */
        /* <DEDUP_REMOVED lines=11> */
[----:B------:R-:W-:Y:S01]  /*cac0*/  FMNMX.FTZ R2, R161, R2, !PT ;  /* 0x00000002a1027209 */ /* 0x000fe20007810000 */
[----:B-1----:R-:W-:Y:S01]  /*cad0*/  FMUL.FTZ R3, R47, c[0x0][0x320] ;  /* 0x0000c8002f037a20 */ /* 0x002fe20000410000 */
[----:B------:R-:W-:Y:S02]  /*cae0*/  FMNMX.FTZ R0, R232, R0, !PT ;  /* 0x00000000e8007209 */ /* 0x000fe40007810000 */
        /* <DEDUP_REMOVED lines=9> */
[----:B------:R-:W-:Y:S04]  /*cb80*/  FMNMX.FTZ R2, R238, R2, !PT ;  /* 0x00000002ee027209 */ /* 0x000fe80007810000 */
[----:B------:R-:W-:Y:S01]  /*cb90*/  FMNMX.FTZ R2, R244, R2, !PT ;  /* 0x00000002f4027209 */ /* 0x000fe20007810000 */
[----:B-1----:R-:W-:Y:S04]  /*cba0*/  FMUL.FTZ R3, R48, c[0x0][0x320] ;  /* 0x0000c80030037a20 */ /* 0x002fe80000410000 */
[----:B------:R1:W2:Y:S02]  /*cbb0*/  MUFU.TANH R248, R3 ;  /* 0x0000000300f87308 */ /* 0x0002a40000002400 */
[----:B-1----:R-:W-:Y:S08]  /*cbc0*/  FMUL.FTZ R3, R49, c[0x0][0x320] ;  /* 0x0000c80031037a20 */ /* 0x002ff00000410000 */
[----:B------:R1:W3:Y:S02]  /*cbd0*/  MUFU.TANH R247, R3 ;  /* 0x0000000300f77308 */ /* 0x0002e40000002400 */
[----:B-1----:R-:W-:Y:S08]  /*cbe0*/  FMUL.FTZ R3, R50, c[0x0][0x320] ;  /* 0x0000c80032037a20 */ /* 0x002ff00000410000 */
[----:B------:R1:W4:Y:S02]  /*cbf0*/  MUFU.TANH R71, R3 ;  /* 0x0000000300477308 */ /* 0x0003240000002400 */
[----:B-1----:R-:W-:Y:S01]  /*cc00*/  FMNMX.FTZ R3, R240, R0, !PT ;  /* 0x00000000f0037209 */ /* 0x002fe20007810000 */
[----:B------:R-:W-:Y:S03]  /*cc10*/  FMUL.FTZ R0, R51, c[0x0][0x320] ;  /* 0x0000c80033007a20 */ /* 0x000fe60000410000 */
[----:B------:R-:W-:Y:S04]  /*cc20*/  FMNMX.FTZ R3, R242, R3, !PT ;  /* 0x00000003f2037209 */ /* 0x000fe80007810000 */
[----:B------:R1:W5:Y:S01]  /*cc30*/  MUFU.TANH R120, R0 ;  /* 0x0000000000787308 */ /* 0x0003620000002400 */
[----:B------:R-:W-:Y:S04]  /*cc40*/  FMNMX.FTZ R3, R249, R3, !PT ;  /* 0x00000003f9037209 */ /* 0x000fe80007810000 */
[----:B------:R-:W-:Y:S04]  /*cc50*/  FMNMX.FTZ R3, R250, R3, !PT ;  /* 0x00000003fa037209 */ /* 0x000fe80007810000 */
[----:B--2---:R-:W-:Y:S04]  /*cc60*/  FMNMX.FTZ R3, R248, R3, !PT ;  /* 0x00000003f8037209 */ /* 0x004fe80007810000 */
[----:B---3--:R-:W-:Y:S05]  /*cc70*/  FMNMX.FTZ R3, R247, R3, !PT ;  /* 0x00000003f7037209 */ /* 0x008fea0007810000 */
[----:B------:R-:W2:Y:S01]  /*cc80*/  SHFL.BFLY PT, R4, R3, 0x2, 0x1f ;  /* 0x0c401f0003047f89 */ /* 0x000ea200000e0000 */
[----:B-1----:R-:W-:Y:S04]  /*cc90*/  FMNMX.FTZ R0, R245, R2, !PT ;  /* 0x00000002f5007209 */ /* 0x002fe80007810000 */
[----:B------:R-:W-:Y:S04]  /*cca0*/  FMNMX.FTZ R0, R243, R0, !PT ;  /* 0x00000000f3007209 */ /* 0x000fe80007810000 */
[----:B------:R-:W-:Y:S04]  /*ccb0*/  FMNMX.FTZ R0, R246, R0, !PT ;  /* 0x00000000f6007209 */ /* 0x000fe80007810000 */
[----:B------:R-:W-:Y:S04]  /*ccc0*/  FMNMX.FTZ R0, R251, R0, !PT ;  /* 0x00000000fb007209 */ /* 0x000fe80007810000 */
[----:B------:R-:W-:Y:S02]  /*ccd0*/  FMNMX.FTZ R0, R252, R0, !PT ;  /* 0x00000000fc007209 */ /* 0x000fe40007810000 */
[----:B--2---:R-:W-:Y:S02]  /*cce0*/  FMNMX.FTZ R4, R3, R4, !PT ;  /* 0x0000000403047209 */ /* 0x004fe40007810000 */
[----:B----4-:R-:W-:Y:S03]  /*ccf0*/  FMNMX.FTZ R0, R71, R0, !PT ;  /* 0x0000000047007209 */ /* 0x010fe60007810000 */
[----:B------:R-:W1:Y:S01]  /*cd00*/  SHFL.BFLY PT, R5, R4, 0x1, 0x1f ;  /* 0x0c201f0004057f89 */ /* 0x000e6200000e0000 */
[----:B-----5:R-:W-:Y:S07]  /*cd10*/  FMNMX.FTZ R0, R120, R0, !PT ;  /* 0x0000000078007209 */ /* 0x020fee0007810000 */
[----:B------:R-:W2:Y:S01]  /*cd20*/  SHFL.BFLY PT, R2, R0, 0x2, 0x1f ;  /* 0x0c401f0000027f89 */ /* 0x000ea200000e0000 */
[----:B-1----:R-:W-:Y:S02]  /*cd30*/  FMNMX.FTZ R68, R4, R5, !PT ;  /* 0x0000000504447209 */ /* 0x002fe40007810000 */
[----:B------:R-:W-:Y:S02]  /*cd40*/  @P6 SHF.R.S32.HI R4, RZ, 0x1f, R216 ;  /* 0x0000001fff046819 */ /* 0x000fe400000114d8 */
[----:B------:R-:W-:Y:S01]  /*cd50*/  @P6 MOV R5, c[0x0][0x1e0] ;  /* 0x0000780000056a02 */ /* 0x000fe20000000f00 */
[----:B------:R-:W-:Y:S02]  /*cd60*/  FMUL.FTZ R121, R68, c[0x0][0x2d0] ;  /* 0x0000b40044797a20 */ /* 0x000fe40000410000 */
[----:B------:R-:W-:Y:S01]  /*cd70*/  @P6 IMAD R4, R4, c[0x0][0x1e0], RZ ;  /* 0x0000780004046a24 */ /* 0x000fe200078e02ff */
[C---:B------:R-:W-:Y:S01]  /*cd80*/  @P6 SHF.L.U64.HI R7, R5.reuse, R6, c[0x0][0x1e4] ;  /* 0x0000790005076619 */ /* 0x040fe20000010206 */
[----:B------:R-:W-:Y:S01]  /*cd90*/  FFMA.FTZ R14, R132, c[0x0][0x2d0], -R121 ;  /* 0x0000b400840e7a23 */ /* 0x000fe20000010879 */
[----:B------:R-:W-:Y:S01]  /*cda0*/  @P6 SHF.L.U32 R6, R5, 0x5, RZ ;  /* 0x0000000505066819 */ /* 0x000fe200000006ff */
[----:B------:R-:W-:Y:S01]  /*cdb0*/  @P6 IMAD R4, R216, c[0x0][0x1e4], R4 ;  /* 0x00007900d8046a24 */ /* 0x000fe200078e0204 */
[----:B--2---:R-:W-:Y:S01]  /*cdc0*/  FMNMX.FTZ R0, R0, R2, !PT ;  /* 0x0000000200007209 */ /* 0x004fe20007810000 */
[----:B------:R-:W-:Y:S01]  /*cdd0*/  MUFU.EX2 R230, R14 ;  /* 0x0000000e00e67308 */ /* 0x000fe20000000800 */
[----:B------:R-:W-:Y:S02]  /*cde0*/  FADD.FTZ R2, -R68, R69 ;  /* 0x0000004544027221 */ /* 0x000fe40000010100 */
[----:B------:R-:W-:Y:S01]  /*cdf0*/  @P6 IADD3 R11, R11, R4, RZ ;  /* 0x000000040b0b6210 */ /* 0x000fe20007ffe0ff */
[----:B------:R-:W-:Y:S01]  /*ce00*/  @P6 IMAD.WIDE.U32 R4, R10, 0x60, R6 ;  /* 0x000000600a046825 */ /* 0x000fe200078e0006 */
[----:B------:R-:W1:Y:S03]  /*ce10*/  SHFL.BFLY PT, R3, R0, 0x1, 0x1f ;  /* 0x0c201f0000037f89 */ /* 0x000e6600000e0000 */
[----:B------:R-:W-:Y:S01]  /*ce20*/  @P6 IMAD R10, R11, 0x60, RZ ;  /* 0x000000600b0a6824 */ /* 0x000fe200078e02ff */
[-C--:B------:R-:W-:Y:S01]  /*ce30*/  @P6 IADD3 R15, P4, R222, R4.reuse, RZ ;  /* 0x00000004de0f6210 */ /* 0x080fe20007f9e0ff */
[----:B------:R-:W-:Y:S01]  /*ce40*/  FMUL.FTZ R2, R2, c[0x0][0x2d0] ;  /* 0x0000b40002027a20 */ /* 0x000fe20000410000 */
[-C--:B------:R-:W-:Y:S01]  /*ce50*/  @P6 IADD3 R17, P0, R12, R4.reuse, RZ ;  /* 0x000000040c116210 */ /* 0x080fe20007f1e0ff */
[--C-:B------:R-:W-:Y:S01]  /*ce60*/  FFMA.FTZ R32, R122, c[0x0][0x2d0], -R121.reuse ;  /* 0x0000b4007a207a23 */ /* 0x100fe20000010879 */
[----:B------:R-:W-:Y:S01]  /*ce70*/  @P6 IADD3 R11, P5, R6, R4, RZ ;  /* 0x00000004060b6210 */ /* 0x000fe20007fbe0ff */
[--C-:B------:R-:W-:Y:S01]  /*ce80*/  FFMA.FTZ R40, R140, c[0x0][0x2d0], -R121.reuse ;  /* 0x0000b4008c287a23 */ /* 0x100fe20000010879 */
[----:B------:R-:W-:Y:S01]  /*ce90*/  @P6 IADD3 R4, R10, R5, RZ ;  /* 0x000000050a046210 */ /* 0x000fe20007ffe0ff */
[----:B------:R-:W-:Y:S01]  /*cea0*/  FFMA.FTZ R5, R133, c[0x0][0x2d0], -R121 ;  /* 0x0000b40085057a23 */ /* 0x000fe20000010879 */
[----:B------:R-:W-:Y:S01]  /*ceb0*/  @P6 IADD3 R6, R9, R10, RZ ;  /* 0x0000000a09066210 */ /* 0x000fe20007ffe0ff */
[----:B------:R-:W2:Y:S01]  /*cec0*/  MUFU.EX2 R2, R2 ;  /* 0x0000000200027308 */ /* 0x000ea20000000800 */
[C---:B------:R-:W-:Y:S02]  /*ced0*/  @P6 SHF.L.U32 R9, R8.reuse, 0x1, RZ ;  /* 0x0000000108096819 */ /* 0x040fe400000006ff */
[----:B------:R-:W-:Y:S02]  /*cee0*/  @P6 SHF.L.U64.HI R16, R8, 0x1, R6 ;  /* 0x0000000108106819 */ /* 0x000fe40000010206 */
[C---:B------:R-:W-:Y:S02]  /*cef0*/  @P6 IADD3.X R6, R4.reuse, R7, RZ, P5, !PT ;  /* 0x0000000704066210 */ /* 0x040fe40002ffe4ff */
[----:B------:R-:W-:Y:S02]  /*cf00*/  @P6 IADD3 R8, P5, R11, R12, RZ ;  /* 0x0000000c0b086210 */ /* 0x000fe40007fbe0ff */
[----:B------:R-:W-:Y:S01]  /*cf10*/  @P6 IADD3.X R18, R4, R226, RZ, P4, !PT ;  /* 0x000000e204126210 */ /* 0x000fe200027fe4ff */
[----:B------:R3:W-:Y:S01]  /*cf20*/  MUFU.EX2 R229, R5 ;  /* 0x0000000500e57308 */ /* 0x0007e20000000800 */
[----:B------:R-:W-:Y:S02]  /*cf30*/  @P6 IADD3.X R10, R6, R13, RZ, P5, !PT ;  /* 0x0000000d060a6210 */ /* 0x000fe40002ffe4ff */
[----:B------:R-:W-:Y:S02]  /*cf40*/  @P6 LEA R12, P5, R17, c[0x0][0x1c8], 0x1 ;  /* 0x00007200110c6a11 */ /* 0x000fe400078a08ff */
[----:B-1----:R-:W-:Y:S05]  /*cf50*/  FMNMX.FTZ R3, R0, R3, !PT ;  /* 0x0000000300037209 */ /* 0x002fea0007810000 */
[C---:B------:R-:W-:Y:S01]  /*cf60*/  FADD.FTZ R0, -R3.reuse, R70 ;  /* 0x0000004603007221 */ /* 0x040fe20000010100 */
[----:B------:R1:W-:Y:S01]  /*cf70*/  MUFU.EX2 R224, R32 ;  /* 0x0000002000e07308 */ /* 0x0003e20000000800 */
[----:B------:R-:W-:Y:S02]  /*cf80*/  FMUL.FTZ R69, R3, c[0x0][0x2d0] ;  /* 0x0000b40003457a20 */ /* 0x000fe40000410000 */
[----:B------:R-:W-:Y:S02]  /*cf90*/  FMUL.FTZ R0, R0, c[0x0][0x2d0] ;  /* 0x0000b40000007a20 */ /* 0x000fe40000410000 */
[C---:B--2---:R-:W-:Y:S02]  /*cfa0*/  FMUL.FTZ R24, R2.reuse, R92 ;  /* 0x0000005c02187220 */ /* 0x044fe40000410000 */
[----:B------:R-:W-:Y:S02]  /*cfb0*/  FMUL.FTZ R25, R2, R93 ;  /* 0x0000005d02197220 */ /* 0x000fe40000410000 */
[----:B------:R-:W-:Y:S01]  /*cfc0*/  FFMA.FTZ R70, R144, c[0x0][0x2d0], -R69 ;  /* 0x0000b40090467a23 */ /* 0x000fe20000010845 */
[----:B------:R-:W2:Y:S01]  /*cfd0*/  MUFU.EX2 R0, R0 ;  /* 0x0000000000007308 */ /* 0x000ea20000000800 */
[C---:B------:R-:W-:Y:S01]  /*cfe0*/  FMUL.FTZ R33, R2.reuse, R101 ;  /* 0x0000006502217220 */ /* 0x040fe20000410000 */
[----:B---3--:R-:W-:Y:S01]  /*cff0*/  @P6 IADD3 R5, P4, R11, R222, RZ ;  /* 0x000000de0b056210 */ /* 0x008fe20007f9e0ff */
[----:B------:R-:W-:Y:S01]  /*d000*/  FMUL.FTZ R41, R2, R109 ;  /* 0x0000006d02297220 */ /* 0x000fe20000410000 */
[----:B------:R-:W-:Y:S01]  /*d010*/  @P6 IADD3.X R11, R4, R13, RZ, P0, !PT ;  /* 0x0000000d040b6210 */ /* 0x000fe200007fe4ff */
[----:B------:R-:W-:Y:S01]  /*d020*/  FFMA.FTZ R4, R135, c[0x0][0x2d0], -R121 ;  /* 0x0000b40087047a23 */ /* 0x000fe20000010879 */
[----:B------:R-:W-:Y:S01]  /*d030*/  @P6 LEA R14, P0, R15, c[0x0][0x1c8], 0x1 ;  /* 0x000072000f0e6a11 */ /* 0x000fe200078008ff */
[----:B------:R-:W-:Y:S01]  /*d040*/  FFMA.FTZ R48, R142, c[0x0][0x2d0], -R69 ;  /* 0x0000b4008e307a23 */ /* 0x000fe20000010845 */
[----:B------:R-:W-:Y:S02]  /*d050*/  @P6 LEA.HI.X R13, R17, c[0x0][0x1cc], R11, 0x1, P5 ;  /* 0x00007300110d6a11 */ /* 0x000fe400028f0c0b */
[----:B------:R3:W-:Y:S01]  /*d060*/  MUFU.EX2 R228, R4 ;  /* 0x0000000400e47308 */ /* 0x0007e20000000800 */
[----:B------:R-:W-:Y:S01]  /*d070*/  FFMA.FTZ R11, R134, c[0x0][0x2d0], -R121 ;  /* 0x0000b400860b7a23 */ /* 0x000fe20000010879 */
[----:B------:R-:W-:Y:S01]  /*d080*/  @P6 LEA.HI.X R15, R15, c[0x0][0x1cc], R18, 0x1, P0 ;  /* 0x000073000f0f6a11 */ /* 0x000fe200000f0c12 */
[----:B------:R-:W-:Y:S01]  /*d090*/  FFMA.FTZ R17, R139, c[0x0][0x2d0], -R69 ;  /* 0x0000b4008b117a23 */ /* 0x000fe20000010845 */
[----:B------:R-:W-:Y:S01]  /*d0a0*/  @P6 IADD3.X R7, R6, R226, RZ, P4, !PT ;  /* 0x000000e206076210 */ /* 0x000fe200027fe4ff */
[C---:B-1----:R-:W-:Y:S01]  /*d0b0*/  FMUL.FTZ R32, R2.reuse, R100 ;  /* 0x0000006402207220 */ /* 0x042fe20000410000 */
[C---:B------:R-:W-:Y:S01]  /*d0c0*/  @P6 LEA R6, P4, R5.reuse, c[0x0][0x1c8], 0x1 ;  /* 0x0000720005066a11 */ /* 0x040fe200078808ff */
[C---:B------:R-:W-:Y:S02]  /*d0d0*/  FMUL.FTZ R49, R2.reuse, R117 ;  /* 0x0000007502317220 */ /* 0x040fe40000410000 */
[C---:B------:R-:W-:Y:S01]  /*d0e0*/  FMUL.FTZ R52, R2.reuse, R52 ;  /* 0x0000003402347220 */ /* 0x040fe20000410000 */
[----:B------:R1:W4:Y:S01]  /*d0f0*/  MUFU.EX2 R227, R11 ;  /* 0x0000000b00e37308 */ /* 0x0003220000000800 */
[----:B------:R-:W-:Y:S01]  /*d100*/  @P6 LEA.HI.X R7, R5, c[0x0][0x1cc], R7, 0x1, P4 ;  /* 0x0000730005076a11 */ /* 0x000fe200020f0c07 */
[----:B------:R-:W-:Y:S02]  /*d110*/  FMUL.FTZ R53, R2, R53 ;  /* 0x0000003502357220 */ /* 0x000fe40000410000 */
[C---:B--2---:R-:W-:Y:S02]  /*d120*/  FMUL.FTZ R18, R0.reuse, R86 ;  /* 0x0000005600127220 */ /* 0x044fe40000410000 */
[C---:B------:R-:W-:Y:S02]  /*d130*/  FMUL.FTZ R19, R0.reuse, R87 ;  /* 0x0000005700137220 */ /* 0x040fe40000410000 */
[C---:B------:R-:W-:Y:S02]  /*d140*/  FMUL.FTZ R26, R0.reuse, R94 ;  /* 0x0000005e001a7220 */ /* 0x040fe40000410000 */
[----:B------:R2:W-:Y:S01]  /*d150*/  MUFU.EX2 R159, R17 ;  /* 0x00000011009f7308 */ /* 0x0005e20000000800 */
[C---:B------:R-:W-:Y:S02]  /*d160*/  FMUL.FTZ R27, R0.reuse, R95 ;  /* 0x0000005f001b7220 */ /* 0x040fe40000410000 */
[----:B------:R-:W-:Y:S01]  /*d170*/  FMUL.FTZ R34, R0, R102 ;  /* 0x0000006600227220 */ /* 0x000fe20000410000 */
[----:B---3--:R-:W-:Y:S01]  /*d180*/  @P6 LEA R4, P0, R8, c[0x0][0x1c8], 0x1 ;  /* 0x0000720008046a11 */ /* 0x008fe200078008ff */
[C---:B------:R-:W-:Y:S02]  /*d190*/  FMUL.FTZ R35, R0.reuse, R103 ;  /* 0x0000006700237220 */ /* 0x040fe40000410000 */
[----:B------:R-:W-:Y:S01]  /*d1a0*/  FMUL.FTZ R42, R0, R110 ;  /* 0x0000006e002a7220 */ /* 0x000fe20000410000 */
[----:B------:R-:W-:Y:S01]  /*d1b0*/  @P6 LEA.HI.X R5, R8, c[0x0][0x1cc], R10, 0x1, P0 ;  /* 0x0000730008056a11 */ /* 0x000fe200000f0c0a */
[----:B------:R-:W-:Y:S01]  /*d1c0*/  FMUL.FTZ R43, R0, R111 ;  /* 0x0000006f002b7220 */ /* 0x000fe20000410000 */
[----:B------:R-:W-:Y:S01]  /*d1d0*/  @P6 ISETP.GE.AND P0, PT, R146, c[0x0][0x1d4], PT ;  /* 0x0000750092006a0c */ /* 0x000fe20003f06270 */
[----:B------:R3:W-:Y:S01]  /*d1e0*/  MUFU.EX2 R147, R70 ;  /* 0x0000004600937308 */ /* 0x0007e20000000800 */
[C---:B------:R-:W-:Y:S01]  /*d1f0*/  @P6 IADD3 R10, P4, R9.reuse, c[0x0][0x1c8], RZ ;  /* 0x00007200090a6a10 */ /* 0x040fe20007f9e0ff */
[C---:B------:R-:W-:Y:S01]  /*d200*/  FMUL.FTZ R50, R0.reuse, R118 ;  /* 0x0000007600327220 */ /* 0x040fe20000410000 */
[----:B------:R-:W-:Y:S01]  /*d210*/  @P6 IADD3 R9, P5, R9, 0x80, RZ ;  /* 0x0000008009096810 */ /* 0x000fe20007fbe0ff */
[----:B------:R-:W-:Y:S01]  /*d220*/  FMUL.FTZ R51, R0, R119 ;  /* 0x0000007700337220 */ /* 0x000fe20000410000 */
[----:B-1----:R-:W-:Y:S01]  /*d230*/  @P6 IADD3.X R11, R16, c[0x0][0x1cc], RZ, P4, !PT ;  /* 0x00007300100b6a10 */ /* 0x002fe200027fe4ff */
[C---:B------:R-:W-:Y:S01]  /*d240*/  FMUL.FTZ R54, R0.reuse, R54 ;  /* 0x0000003600367220 */ /* 0x040fe20000410000 */
[----:B------:R-:W-:Y:S01]  /*d250*/  @P6 IADD3 R8, P4, R9, c[0x0][0x1c8], RZ ;  /* 0x0000720009086a10 */ /* 0x000fe20007f9e0ff */
[----:B------:R-:W-:Y:S02]  /*d260*/  FMUL.FTZ R55, R0, R55 ;  /* 0x0000003700377220 */ /* 0x000fe40000410000 */
[----:B------:R1:W-:Y:S01]  /*d270*/  MUFU.EX2 R190, R40 ;  /* 0x0000002800be7308 */ /* 0x0003e20000000800 */
[----:B------:R-:W-:Y:S01]  /*d280*/  @P6 IADD3.X R9, RZ, c[0x0][0x1cc], R16, P4, P5 ;  /* 0x00007300ff096a10 */ /* 0x000fe200027ea410 */
[----:B------:R5:W-:Y:S01]  /*d290*/  @P6 LDGSTS.E.BYPASS.LTC128B.128 [R218+0x8100], [R10.64], !P0 ;  /* 0x081000000ada6fae */ /* 0x000be2000c101d48 */
[--C-:B------:R-:W-:Y:S02]  /*d2a0*/  FFMA.FTZ R16, R138, c[0x0][0x2d0], -R69.reuse ;  /* 0x0000b4008a107a23 */ /* 0x100fe40000010845 */
[C---:B--2---:R-:W-:Y:S02]  /*d2b0*/  FMUL.FTZ R17, R2.reuse, R85 ;  /* 0x0000005502117220 */ /* 0x044fe40000410000 */
[C---:B------:R-:W-:Y:S02]  /*d2c0*/  FMUL.FTZ R56, R2.reuse, R56 ;  /* 0x0000003802387220 */ /* 0x040fe40000410000 */
[----:B------:R-:W-:Y:S01]  /*d2d0*/  FMUL.FTZ R57, R2, R57 ;  /* 0x0000003902397220 */ /* 0x000fe20000410000 */
[----:B------:R2:W-:Y:S01]  /*d2e0*/  @P6 LDGSTS.E.BYPASS.LTC128B.128 [R218+0xb100], [R8.64], !P3 ;  /* 0x0b10000008da6fae */ /* 0x0005e2000d901d48 */
[----:B------:R4:W2:Y:S01]  /*d2f0*/  MUFU.EX2 R160, R16 ;  /* 0x0000001000a07308 */ /* 0x0008a20000000800 */
[C---:B------:R-:W-:Y:S02]  /*d300*/  FMUL.FTZ R58, R0.reuse, R58 ;  /* 0x0000003a003a7220 */ /* 0x040fe40000410000 */
[--C-:B---3--:R-:W-:Y:S02]  /*d310*/  FFMA.FTZ R70, R143, c[0x0][0x2d0], -R69.reuse ;  /* 0x0000b4008f467a23 */ /* 0x108fe40000010845 */
[----:B------:R-:W-:Y:S02]  /*d320*/  FMUL.FTZ R59, R0, R59 ;  /* 0x0000003b003b7220 */ /* 0x000fe40000410000 */
[----:B------:R3:W-:Y:S01]  /*d330*/  @P6 LDGSTS.E.BYPASS.LTC128B.128 [R218+0x9100], [R14.64], !P0 ;  /* 0x091000000eda6fae */ /* 0x0007e2000c101d48 */
[C---:B------:R-:W-:Y:S02]  /*d340*/  FMUL.FTZ R60, R2.reuse, R60 ;  /* 0x0000003c023c7220 */ /* 0x040fe40000410000 */
[----:B------:R3:W-:Y:S01]  /*d350*/  MUFU.EX2 R146, R70 ;  /* 0x0000004600927308 */ /* 0x0007e20000000800 */
[C---:B------:R-:W-:Y:S02]  /*d360*/  FMUL.FTZ R61, R2.reuse, R61 ;  /* 0x0000003d023d7220 */ /* 0x040fe40000410000 */
[----:B-1----:R-:W-:Y:S02]  /*d370*/  FMUL.FTZ R40, R2, R108 ;  /* 0x0000006c02287220 */ /* 0x002fe40000410000 */
[----:B------:R1:W-:Y:S01]  /*d380*/  @P6 LDGSTS.E.BYPASS.LTC128B.128 [R218+0xc100], [R12.64], !P3 ;  /* 0x0c1000000cda6fae */ /* 0x0003e2000d901d48 */
[C---:B------:R-:W-:Y:S02]  /*d390*/  FMUL.FTZ R62, R0.reuse, R62 ;  /* 0x0000003e003e7220 */ /* 0x040fe40000410000 */
[C---:B-----5:R-:W-:Y:S02]  /*d3a0*/  FMUL.FTZ R10, R0.reuse, R78 ;  /* 0x0000004e000a7220 */ /* 0x060fe40000410000 */
[C---:B------:R-:W-:Y:S01]  /*d3b0*/  FMUL.FTZ R11, R0.reuse, R79 ;  /* 0x0000004f000b7220 */ /* 0x040fe20000410000 */
[----:B------:R5:W-:Y:S01]  /*d3c0*/  MUFU.EX2 R148, R48 ;  /* 0x0000003000947308 */ /* 0x000be20000000800 */
[----:B------:R-:W-:Y:S01]  /*d3d0*/  FMUL.FTZ R63, R0, R63 ;  /* 0x0000003f003f7220 */ /* 0x000fe20000410000 */
[----:B------:R1:W-:Y:S01]  /*d3e0*/  @P6 LDGSTS.E.BYPASS.LTC128B.128 [R218+0xa100], [R6.64], !P0 ;  /* 0x0a10000006da6fae */ /* 0x0003e2000c101d48 */
[----:B----4-:R-:W-:Y:S02]  /*d3f0*/  FMUL.FTZ R16, R2, R84 ;  /* 0x0000005402107220 */ /* 0x010fe40000410000 */
[--C-:B--2---:R-:W-:Y:S02]  /*d400*/  FFMA.FTZ R8, R136, c[0x0][0x2d0], -R69.reuse ;  /* 0x0000b40088087a23 */ /* 0x104fe40000010845 */
[C---:B------:R-:W-:Y:S02]  /*d410*/  FMUL.FTZ R9, R2.reuse, R77 ;  /* 0x0000004d02097220 */ /* 0x040fe40000410000 */
[C---:B------:R-:W-:Y:S01]  /*d420*/  FMUL.FTZ R64, R2.reuse, R64 ;  /* 0x0000004002407220 */ /* 0x040fe20000410000 */
[----:B------:R2:W-:Y:S01]  /*d430*/  @P6 LDGSTS.E.BYPASS.LTC128B.128 [R218+0xd100], [R4.64], !P3 ;  /* 0x0d10000004da6fae */ /* 0x0005e2000d901d48 */
[----:B------:R4:W-:Y:S01]  /*d440*/  MUFU.EX2 R157, R8 ;  /* 0x00000008009d7308 */ /* 0x0009e20000000800 */
[----:B------:R-:W-:Y:S02]  /*d450*/  FMUL.FTZ R65, R2, R65 ;  /* 0x0000004102417220 */ /* 0x000fe40000410000 */
[--C-:B---3--:R-:W-:Y:S02]  /*d460*/  FFMA.FTZ R70, R145, c[0x0][0x2d0], -R69.reuse ;  /* 0x0000b40091467a23 */ /* 0x108fe40000010845 */
[C---:B------:R-:W-:Y:S02]  /*d470*/  FMUL.FTZ R66, R0.reuse, R66 ;  /* 0x0000004200427220 */ /* 0x040fe40000410000 */
[----:B------:R-:W-:Y:S01]  /*d480*/  LDSM.16.MT88.4 R20, [R196] ;  /* 0x00000000c414783b */ /* 0x000fe20000004200 */
[----:B------:R-:W-:Y:S02]  /*d490*/  FMUL.FTZ R67, R0, R67 ;  /* 0x0000004300437220 */ /* 0x000fe40000410000 */
[--C-:B------:R-:W-:Y:S02]  /*d4a0*/  FFMA.FTZ R71, R71, c[0x0][0x2d0], -R69.reuse ;  /* 0x0000b40047477a23 */ /* 0x100fe40000010845 */
[----:B-----5:R-:W-:Y:S03]  /*d4b0*/  FMUL.FTZ R48, R2, R116 ;  /* 0x0000007402307220 */ /* 0x020fe60000410000 */
[----:B-1----:R-:W1:Y:S01]  /*d4c0*/  LDSM.16.MT88.4 R12, [R192] ;  /* 0x00000000c00c783b */ /* 0x002e620000004200 */
[----:B------:R-:W-:Y:S01]  /*d4d0*/  MUFU.EX2 R71, R71 ;  /* 0x0000004700477308 */ /* 0x000fe20000000800 */
[C---:B------:R-:W-:Y:S01]  /*d4e0*/  FMUL.FTZ R6, R0.reuse, R74 ;  /* 0x0000004a00067220 */ /* 0x040fe20000410000 */
[----:B------:R-:W-:Y:S01]  /*d4f0*/  F2FP.PACK_AB R74, R227, R228 ;  /* 0x000000e4e34a723e */ /* 0x000fe200000000ff */
[----:B------:R-:W-:Y:S04]  /*d500*/  FMUL.FTZ R7, R0, R75 ;  /* 0x0000004b00077220 */ /* 0x000fe80000410000 */
[----:B------:R-:W3:Y:S01]  /*d510*/  LDSM.16.MT88.4 R28, [R195] ;  /* 0x00000000c31c783b */ /* 0x000ee20000004200 */
[C---:B----4-:R-:W-:Y:S02]  /*d520*/  FMUL.FTZ R8, R2.reuse, R76 ;  /* 0x0000004c02087220 */ /* 0x050fe40000410000 */
[----:B--2---:R-:W-:Y:S02]  /*d530*/  FFMA.FTZ R4, R137, c[0x0][0x2d0], -R69 ;  /* 0x0000b40089047a23 */ /* 0x004fe40000010845 */
[----:B------:R-:W-:Y:S01]  /*d540*/  FMUL.FTZ R5, R2, R73 ;  /* 0x0000004902057220 */ /* 0x000fe20000410000 */
[----:B------:R-:W-:Y:S01]  /*d550*/  F2FP.PACK_AB R73, R160, R159 ;  /* 0x0000009fa049723e */ /* 0x000fe200000000ff */
[----:B------:R2:W4:Y:S01]  /*d560*/  MUFU.EX2 R158, R4 ;  /* 0x00000004009e7308 */ /* 0x0005220000000800 */
[----:B------:R-:W5:Y:S08]  /*d570*/  LDSM.16.MT88.4 R36, [R211] ;  /* 0x00000000d324783b */ /* 0x000f700000004200 */
[----:B------:R-:W3:Y:S08]  /*d580*/  LDSM.16.MT88.4 R44, [R192+0x3000] ;  /* 0x00300000c02c783b */ /* 0x000ef00000004200 */
[----:B------:R-:W3:Y:S01]  /*d590*/  LDSM.16.MT88.4 R76, [R196+0x3000] ;  /* 0x00300000c44c783b */ /* 0x000ee20000004200 */
[----:B--2---:R-:W-:Y:S01]  /*d5a0*/  FMUL.FTZ R4, R2, R72 ;  /* 0x0000004802047220 */ /* 0x004fe20000410000 */
[----:B------:R-:W-:Y:S06]  /*d5b0*/  F2FP.PACK_AB R72, R229, R230 ;  /* 0x000000e6e548723e */ /* 0x000fec00000000ff */
[----:B------:R-:W-:Y:S01]  /*d5c0*/  LDSM.16.MT88.4 R84, [R198+0x3000] ;  /* 0x00300000c654783b */ /* 0x000fe20000004200 */
[----:B----4-:R-:W-:Y:S07]  /*d5d0*/  F2FP.PACK_AB R75, R158, R157 ;  /* 0x0000009d9e4b723e */ /* 0x010fee00000000ff */
[C---:B-1----:R-:W-:Y:S01]  /*d5e0*/  HMMA.16816.F32 R4, R72.reuse, R12, R4 ;  /* 0x0000000c4804723c */ /* 0x042fe20000001804 */
[----:B------:R-:W-:Y:S06]  /*d5f0*/  LDSM.16.MT88.4 R92, [R196+0x4000] ;  /* 0x00400000c45c783b */ /* 0x000fec0000004200 */
[C---:B------:R-:W-:Y:S01]  /*d600*/  FMUL.FTZ R12, R2.reuse, R80 ;  /* 0x00000050020c7220 */ /* 0x040fe20000410000 */
[C---:B------:R-:W-:Y:S01]  /*d610*/  HMMA.16816.F32 R8, R72.reuse, R14, R8 ;  /* 0x0000000e4808723c */ /* 0x040fe20000001808 */
[----:B------:R-:W-:Y:S03]  /*d620*/  LDSM.16.MT88.4 R100, [R196+0x1800] ;  /* 0x00180000c464783b */ /* 0x000fe60000004200 */
[----:B------:R-:W-:Y:S03]  /*d630*/  FMUL.FTZ R13, R2, R81 ;  /* 0x00000051020d7220 */ /* 0x000fe60000410000 */
[C---:B------:R-:W-:Y:S02]  /*d640*/  FMUL.FTZ R14, R0.reuse, R82 ;  /* 0x00000052000e7220 */ /* 0x040fe40000410000 */
[----:B------:R-:W-:Y:S01]  /*d650*/  FMUL.FTZ R15, R0, R83 ;  /* 0x00000053000f7220 */ /* 0x000fe20000410000 */
[----:B------:R-:W2:Y:S04]  /*d660*/  LDL.LU R116, [R1+0xc] ;  /* 0x00000c0001747983 */ /* 0x000ea80000300800 */
[----:B------:R-:W1:Y:S02]  /*d670*/  LDSM.16.MT88.4 R80, [R195+0x3000] ;  /* 0x00300000c350783b */ /* 0x000e640000004200 */
[C---:B------:R-:W-:Y:S06]  /*d680*/  HMMA.16816.F32 R12, R72.reuse, R20, R12 ;  /* 0x00000014480c723c */ /* 0x040fec000000180c */
[----:B------:R-:W4:Y:S01]  /*d690*/  LDL.LU R117, [R1+0x8] ;  /* 0x0000080001757983 */ /* 0x000f220000300800 */
[C---:B------:R-:W-:Y:S01]  /*d6a0*/  FMUL.FTZ R20, R2.reuse, R88 ;  /* 0x0000005802147220 */ /* 0x040fe20000410000 */
[C---:B------:R-:W-:Y:S02]  /*d6b0*/  HMMA.16816.F32 R16, R72.reuse, R22, R16 ;  /* 0x000000164810723c */ /* 0x040fe40000001810 */
[----:B------:R-:W-:Y:S02]  /*d6c0*/  LDSM.16.MT88.4 R108, [R192+0x5800] ;  /* 0x00580000c06c783b */ /* 0x000fe40000004200 */
[----:B------:R-:W-:Y:S03]  /*d6d0*/  FMUL.FTZ R21, R2, R89 ;  /* 0x0000005902157220 */ /* 0x000fe60000410000 */
[C---:B------:R-:W-:Y:S02]  /*d6e0*/  FMUL.FTZ R22, R0.reuse, R90 ;  /* 0x0000005a00167220 */ /* 0x040fe40000410000 */
[----:B------:R-:W-:Y:S01]  /*d6f0*/  FMUL.FTZ R23, R0, R91 ;  /* 0x0000005b00177220 */ /* 0x000fe20000410000 */
[----:B------:R-:W0:Y:S06]  /*d700*/  LDGDEPBAR ;  /* 0x00000000000079af */ /* 0x000e2c0000000000 */
[C---:B---3--:R-:W-:Y:S02]  /*d710*/  HMMA.16816.F32 R20, R72.reuse, R28, R20 ;  /* 0x0000001c4814723c */ /* 0x048fe40000001814 */
[----:B------:R-:W-:Y:S05]  /*d720*/  LDSM.16.MT88.4 R88, [R196+0x800] ;  /* 0x00080000c458783b */ /* 0x000fea0000004200 */
[C---:B------:R-:W-:Y:S01]  /*d730*/  FMUL.FTZ R28, R2.reuse, R96 ;  /* 0x00000060021c7220 */ /* 0x040fe20000410000 */
[C---:B------:R-:W-:Y:S04]  /*d740*/  HMMA.16816.F32 R24, R72.reuse, R30, R24 ;  /* 0x0000001e4818723c */ /* 0x040fe80000001818 */
[----:B------:R-:W-:Y:S03]  /*d750*/  FMUL.FTZ R29, R2, R97 ;  /* 0x00000061021d7220 */ /* 0x000fe60000410000 */
[C---:B------:R-:W-:Y:S02]  /*d760*/  FMUL.FTZ R30, R0.reuse, R98 ;  /* 0x00000062001e7220 */ /* 0x040fe40000410000 */
[----:B------:R-:W-:Y:S02]  /*d770*/  FMUL.FTZ R31, R0, R99 ;  /* 0x00000063001f7220 */ /* 0x000fe40000410000 */
[----:B------:R-:W-:Y:S05]  /*d780*/  LDSM.16.MT88.4 R96, [R195+0x4000] ;  /* 0x00400000c360783b */ /* 0x000fea0000004200 */
[C---:B-----5:R-:W-:Y:S07]  /*d790*/  HMMA.16816.F32 R28, R72.reuse, R36, R28 ;  /* 0x00000024481c723c */ /* 0x060fee000000181c */
[--C-:B------:R-:W-:Y:S01]  /*d7a0*/  FFMA.FTZ R36, R123, c[0x0][0x2d0], -R121.reuse ;  /* 0x0000b4007b247a23 */ /* 0x100fe20000010879 */
[C---:B------:R-:W-:Y:S03]  /*d7b0*/  HMMA.16816.F32 R32, R72.reuse, R38, R32 ;  /* 0x000000264820723c */ /* 0x040fe60000001820 */
[----:B------:R3:W5:Y:S01]  /*d7c0*/  MUFU.EX2 R191, R36 ;  /* 0x0000002400bf7308 */ /* 0x0007620000000800 */
[----:B------:R-:W-:Y:S03]  /*d7d0*/  FMUL.FTZ R37, R2, R105 ;  /* 0x0000006902257220 */ /* 0x000fe60000410000 */
[C---:B------:R-:W-:Y:S02]  /*d7e0*/  FMUL.FTZ R38, R0.reuse, R106 ;  /* 0x0000006a00267220 */ /* 0x040fe40000410000 */
[----:B------:R-:W-:Y:S03]  /*d7f0*/  FMUL.FTZ R39, R0, R107 ;  /* 0x0000006b00277220 */ /* 0x000fe60000410000 */
[C---:B---3--:R-:W-:Y:S02]  /*d800*/  FMUL.FTZ R36, R2.reuse, R104 ;  /* 0x0000006802247220 */ /* 0x048fe40000410000 */
[----:B------:R-:W-:Y:S05]  /*d810*/  LDSM.16.MT88.4 R104, [R198+0x2800] ;  /* 0x00280000c668783b */ /* 0x000fea0000004200 */
[C---:B------:R-:W-:Y:S07]  /*d820*/  HMMA.16816.F32 R36, R72.reuse, R44, R36 ;  /* 0x0000002c4824723c */ /* 0x040fee0000001824 */
[----:B------:R-:W-:Y:S01]  /*d830*/  FMUL.FTZ R45, R2, R113 ;  /* 0x00000071022d7220 */ /* 0x000fe20000410000 */
[C---:B------:R-:W-:Y:S04]  /*d840*/  HMMA.16816.F32 R40, R72.reuse, R46, R40 ;  /* 0x0000002e4828723c */ /* 0x040fe80000001828 */
[--C-:B------:R-:W-:Y:S03]  /*d850*/  FFMA.FTZ R44, R141, c[0x0][0x2d0], -R121.reuse ;  /* 0x0000b4008d2c7a23 */ /* 0x100fe60000010879 */
[C---:B------:R-:W-:Y:S01]  /*d860*/  FMUL.FTZ R47, R0.reuse, R115 ;  /* 0x00000073002f7220 */ /* 0x040fe20000410000 */
[----:B------:R3:W1:Y:S01]  /*d870*/  MUFU.EX2 R189, R44 ;  /* 0x0000002c00bd7308 */ /* 0x0006620000000800 */
[----:B------:R-:W-:Y:S09]  /*d880*/  FMUL.FTZ R46, R0, R114 ;  /* 0x00000072002e7220 */ /* 0x000ff20000410000 */
[----:B------:R1:W1:Y:S01]  /*d890*/  MUFU.EX2 R115, R70 ;  /* 0x0000004600737308 */ /* 0x0002620000000800 */
[----:B---3--:R-:W-:Y:S07]  /*d8a0*/  FMUL.FTZ R44, R2, R112 ;  /* 0x00000070022c7220 */ /* 0x008fee0000410000 */
[C---:B------:R-:W-:Y:S03]  /*d8b0*/  HMMA.16816.F32 R44, R72.reuse, R76, R44 ;  /* 0x0000004c482c723c */ /* 0x040fe6000000182c */
[--C-:B-1----:R-:W-:Y:S04]  /*d8c0*/  FFMA.FTZ R70, R149, c[0x0][0x2d0], -R121.reuse ;  /* 0x0000b40095467a23 */ /* 0x102fe80000010879 */
[----:B------:R1:W-:Y:S01]  /*d8d0*/  MUFU.EX2 R183, R70 ;  /* 0x0000004600b77308 */ /* 0x0003e20000000800 */
[C---:B------:R-:W-:Y:S01]  /*d8e0*/  HMMA.16816.F32 R48, R72.reuse, R78, R48 ;  /* 0x0000004e4830723c */ /* 0x040fe20000001830 */
[----:B------:R-:W3:Y:S07]  /*d8f0*/  LDSM.16.MT88.4 R76, [R192+0x800] ;  /* 0x00080000c04c783b */ /* 0x000eee0000004200 */
[C---:B------:R-:W-:Y:S08]  /*d900*/  HMMA.16816.F32 R52, R72.reuse, R80, R52 ;  /* 0x000000504834723c */ /* 0x040ff00000001834 */
[C---:B------:R-:W-:Y:S01]  /*d910*/  HMMA.16816.F32 R56, R72.reuse, R82, R56 ;  /* 0x000000524838723c */ /* 0x040fe20000001838 */
[----:B------:R-:W3:Y:S03]  /*d920*/  LDSM.16.MT88.4 R80, [R195+0x800] ;  /* 0x00080000c350783b */ /* 0x000ee60000004200 */
[--C-:B-1----:R-:W-:Y:S04]  /*d930*/  FFMA.FTZ R70, R151, c[0x0][0x2d0], -R121.reuse ;  /* 0x0000b40097467a23 */ /* 0x102fe80000010879 */
[C---:B------:R-:W-:Y:S01]  /*d940*/  HMMA.16816.F32 R60, R72.reuse, R84, R60 ;  /* 0x00000054483c723c */ /* 0x040fe2000000183c */
[----:B------:R1:W1:Y:S07]  /*d950*/  MUFU.EX2 R188, R70 ;  /* 0x0000004600bc7308 */ /* 0x00026e0000000800 */
[----:B------:R-:W-:Y:S01]  /*d960*/  HMMA.16816.F32 R64, R72, R86, R64 ;  /* 0x000000564840723c */ /* 0x000fe20000001840 */
[----:B------:R-:W3:Y:S06]  /*d970*/  LDSM.16.MT88.4 R84, [R198+0x800] ;  /* 0x00080000c654783b */ /* 0x000eec0000004200 */
[----:B-----5:R-:W-:Y:S02]  /*d980*/  F2FP.PACK_AB R72, R191, R224 ;  /* 0x000000e0bf48723e */ /* 0x020fe400000000ff */
[----:B------:R-:W-:Y:S03]  /*d990*/  F2FP.PACK_AB R74, R189, R190 ;  /* 0x000000bebd4a723e */ /* 0x000fe600000000ff */
[----:B------:R-:W-:Y:S02]  /*d9a0*/  F2FP.PACK_AB R73, R147, R148 ;  /* 0x000000949349723e */ /* 0x000fe400000000ff */
[----:B------:R-:W-:Y:S01]  /*d9b0*/  F2FP.PACK_AB R75, R115, R146 ;  /* 0x00000092734b723e */ /* 0x000fe200000000ff */
[--C-:B-1----:R-:W-:Y:S06]  /*d9c0*/  FFMA.FTZ R70, R150, c[0x0][0x2d0], -R121.reuse ;  /* 0x0000b40096467a23 */ /* 0x102fec0000010879 */
[C---:B---3--:R-:W-:Y:S01]  /*d9d0*/  HMMA.16816.F32 R4, R72.reuse, R76, R4 ;  /* 0x0000004c4804723c */ /* 0x048fe20000001804 */
[----:B------:R1:W-:Y:S07]  /*d9e0*/  MUFU.EX2 R182, R70 ;  /* 0x0000004600b67308 */ /* 0x0003ee0000000800 */
[C---:B------:R-:W-:Y:S01]  /*d9f0*/  HMMA.16816.F32 R8, R72.reuse, R78, R8 ;  /* 0x0000004e4808723c */ /* 0x040fe20000001808 */
[----:B------:R-:W3:Y:S07]  /*da00*/  LDSM.16.MT88.4 R76, [R192+0x3800] ;  /* 0x00380000c04c783b */ /* 0x000eee0000004200 */
[C---:B------:R-:W-:Y:S08]  /*da10*/  HMMA.16816.F32 R12, R72.reuse, R88, R12 ;  /* 0x00000058480c723c */ /* 0x040ff0000000180c */
[C---:B------:R-:W-:Y:S01]  /*da20*/  HMMA.16816.F32 R16, R72.reuse, R90, R16 ;  /* 0x0000005a4810723c */ /* 0x040fe20000001810 */
[----:B------:R-:W5:Y:S03]  /*da30*/  LDSM.16.MT88.4 R88, [R196+0x3800] ;  /* 0x00380000c458783b */ /* 0x000f660000004200 */
[----:B-1----:R-:W-:Y:S04]  /*da40*/  FFMA.FTZ R70, R156, c[0x0][0x2d0], -R121 ;  /* 0x0000b4009c467a23 */ /* 0x002fe80000010879 */
[C---:B------:R-:W-:Y:S01]  /*da50*/  HMMA.16816.F32 R20, R72.reuse, R80, R20 ;  /* 0x000000504814723c */ /* 0x040fe20000001814 */
[----:B------:R1:W1:Y:S07]  /*da60*/  MUFU.EX2 R181, R70 ;  /* 0x0000004600b57308 */ /* 0x00026e0000000800 */
[C---:B------:R-:W-:Y:S01]  /*da70*/  HMMA.16816.F32 R24, R72.reuse, R82, R24 ;  /* 0x000000524818723c */ /* 0x040fe20000001818 */
[----:B------:R-:W2:Y:S07]  /*da80*/  LDSM.16.MT88.4 R80, [R195+0x3800] ;  /* 0x00380000c350783b */ /* 0x000eae0000004200 */
[C---:B------:R-:W-:Y:S08]  /*da90*/  HMMA.16816.F32 R28, R72.reuse, R84, R28 ;  /* 0x00000054481c723c */ /* 0x040ff0000000181c */
[C---:B------:R-:W-:Y:S01]  /*daa0*/  HMMA.16816.F32 R32, R72.reuse, R86, R32 ;  /* 0x000000564820723c */ /* 0x040fe20000001820 */
[----:B------:R-:W4:Y:S03]  /*dab0*/  LDSM.16.MT88.4 R84, [R198+0x3800] ;  /* 0x00380000c654783b */ /* 0x000f260000004200 */
[--C-:B-1----:R-:W-:Y:S04]  /*dac0*/  FFMA.FTZ R70, R162, c[0x0][0x2d0], -R69.reuse ;  /* 0x0000b400a2467a23 */ /* 0x102fe80000010845 */
[C---:B---3--:R-:W-:Y:S01]  /*dad0*/  HMMA.16816.F32 R36, R72.reuse, R76, R36 ;  /* 0x0000004c4824723c */ /* 0x048fe20000001824 */
[----:B------:R1:W-:Y:S07]  /*dae0*/  MUFU.EX2 R113, R70 ;  /* 0x0000004600717308 */ /* 0x0003ee0000000800 */
[C---:B------:R-:W-:Y:S01]  /*daf0*/  HMMA.16816.F32 R40, R72.reuse, R78, R40 ;  /* 0x0000004e4828723c */ /* 0x040fe20000001828 */
[----:B------:R-:W3:Y:S07]  /*db00*/  LDSM.16.MT88.4 R76, [R192+0x1000] ;  /* 0x00100000c04c783b */ /* 0x000eee0000004200 */
[C---:B-----5:R-:W-:Y:S08]  /*db10*/  HMMA.16816.F32 R44, R72.reuse, R88, R44 ;  /* 0x00000058482c723c */ /* 0x060ff0000000182c */
[C---:B------:R-:W-:Y:S01]  /*db20*/  HMMA.16816.F32 R48, R72.reuse, R90, R48 ;  /* 0x0000005a4830723c */ /* 0x040fe20000001830 */
[----:B------:R-:W5:Y:S03]  /*db30*/  LDSM.16.MT88.4 R88, [R196+0x1000] ;  /* 0x00100000c458783b */ /* 0x000f660000004200 */
[----:B-1----:R-:W-:Y:S04]  /*db40*/  FFMA.FTZ R70, R163, c[0x0][0x2d0], -R69 ;  /* 0x0000b400a3467a23 */ /* 0x002fe80000010845 */
[C---:B--2---:R-:W-:Y:S01]  /*db50*/  HMMA.16816.F32 R52, R72.reuse, R80, R52 ;  /* 0x000000504834723c */ /* 0x044fe20000001834 */
[----:B------:R1:W2:Y:S03]  /*db60*/  MUFU.EX2 R114, R70 ;  /* 0x0000004600727308 */ /* 0x0002a60000000800 */
[----:B------:R-:W-:Y:S04]  /*db70*/  FFMA.FTZ R0, R0, R116, R159 ;  /* 0x0000007400007223 */ /* 0x000fe8000001009f */
[C---:B------:R-:W-:Y:S01]  /*db80*/  HMMA.16816.F32 R56, R72.reuse, R82, R56 ;  /* 0x000000524838723c */ /* 0x040fe20000001838 */
[----:B------:R-:W3:Y:S03]  /*db90*/  LDSM.16.MT88.4 R80, [R195+0x1000] ;  /* 0x00100000c350783b */ /* 0x000ee60000004200 */
[----:B----4-:R-:W-:Y:S02]  /*dba0*/  FFMA.FTZ R2, R2, R117, R230 ;  /* 0x0000007502027223 */ /* 0x010fe400000100e6 */
[----:B------:R-:W-:Y:S02]  /*dbb0*/  FADD.FTZ R0, R160, R0 ;  /* 0x00000000a0007221 */ /* 0x000fe40000010000 */
[C---:B------:R-:W-:Y:S01]  /*dbc0*/  HMMA.16816.F32 R60, R72.reuse, R84, R60 ;  /* 0x00000054483c723c */ /* 0x040fe2000000183c */
[----:B------:R-:W-:Y:S03]  /*dbd0*/  LDSM.16.MT88.4 R116, [R196+0x5800] ;  /* 0x00580000c474783b */ /* 0x000fe60000004200 */
[----:B------:R-:W-:Y:S02]  /*dbe0*/  FADD.FTZ R0, R157, R0 ;  /* 0x000000009d007221 */ /* 0x000fe40000010000 */
[----:B------:R-:W-:Y:S02]  /*dbf0*/  FADD.FTZ R2, R229, R2 ;  /* 0x00000002e5027221 */ /* 0x000fe40000010000 */
[----:B------:R-:W-:Y:S01]  /*dc00*/  HMMA.16816.F32 R64, R72, R86, R64 ;  /* 0x000000564840723c */ /* 0x000fe20000001840 */
[----:B------:R-:W4:Y:S03]  /*dc10*/  LDSM.16.MT88.4 R84, [R198+0x1000] ;  /* 0x00100000c654783b */ /* 0x000f260000004200 */
[--C-:B-1----:R-:W-:Y:S02]  /*dc20*/  FFMA.FTZ R70, R161, c[0x0][0x2d0], -R69.reuse ;  /* 0x0000b400a1467a23 */ /* 0x102fe40000010845 */
[----:B------:R-:W-:Y:S01]  /*dc30*/  FADD.FTZ R0, R158, R0 ;  /* 0x000000009e007221 */ /* 0x000fe20000010000 */
[----:B------:R-:W-:Y:S01]  /*dc40*/  F2FP.PACK_AB R72, R188, R183 ;  /* 0x000000b7bc48723e */ /* 0x000fe200000000ff */
[----:B------:R1:W1:Y:S01]  /*dc50*/  MUFU.EX2 R112, R70 ;  /* 0x0000004600707308 */ /* 0x0002620000000800 */
[----:B------:R-:W-:Y:S03]  /*dc60*/  F2FP.PACK_AB R74, R181, R182 ;  /* 0x000000b6b54a723e */ /* 0x000fe600000000ff */
[----:B--2---:R-:W-:Y:S01]  /*dc70*/  F2FP.PACK_AB R73, R114, R113 ;  /* 0x000000717249723e */ /* 0x004fe200000000ff */
        /* <DEDUP_REMOVED lines=10> */
[----:B-1----:R-:W-:Y:S02]  /*dd20*/  FFMA.FTZ R70, R180, c[0x0][0x2d0], -R69 ;  /* 0x0000b400b4467a23 */ /* 0x002fe40000010845 */
[----:B------:R-:W-:Y:S02]  /*dd30*/  FADD.FTZ R0, R114, R0 ;  /* 0x0000000072007221 */ /* 0x000fe40000010000 */
[----:B------:R1:W2:Y:S01]  /*dd40*/  MUFU.EX2 R145, R70 ;  /* 0x0000004600917308 */ /* 0x0002a20000000800 */
[----:B------:R-:W-:Y:S02]  /*dd50*/  FADD.FTZ R2, R189, R2 ;  /* 0x00000002bd027221 */ /* 0x000fe40000010000 */
[----:B------:R-:W-:Y:S02]  /*dd60*/  FADD.FTZ R0, R112, R0 ;  /* 0x0000000070007221 */ /* 0x000fe40000010000 */
[----:B------:R-:W-:Y:S04]  /*dd70*/  FADD.FTZ R2, R183, R2 ;  /* 0x00000002b7027221 */ /* 0x000fe80000010000 */
[----:B------:R-:W-:Y:S04]  /*dd80*/  FADD.FTZ R2, R188, R2 ;  /* 0x00000002bc027221 */ /* 0x000fe80000010000 */
[----:B------:R-:W-:Y:S04]  /*dd90*/  FADD.FTZ R2, R182, R2 ;  /* 0x00000002b6027221 */ /* 0x000fe80000010000 */
[----:B------:R-:W-:Y:S02]  /*dda0*/  FADD.FTZ R2, R181, R2 ;  /* 0x00000002b5027221 */ /* 0x000fe40000010000 */
[--C-:B-1----:R-:W-:Y:S01]  /*ddb0*/  FFMA.FTZ R70, R231, c[0x0][0x2d0], -R121.reuse ;  /* 0x0000b400e7467a23 */ /* 0x102fe20000010879 */
[C---:B--2---:R-:W-:Y:S01]  /*ddc0*/  F2FP.PACK_AB R75, R145.reuse, R112 ;  /* 0x00000070914b723e */ /* 0x044fe200000000ff */
[----:B------:R-:W-:Y:S02]  /*ddd0*/  FADD.FTZ R0, R145, R0 ;  /* 0x0000000091007221 */ /* 0x000fe40000010000 */
[----:B------:R1:W2:Y:S04]  /*dde0*/  MUFU.EX2 R180, R70 ;  /* 0x0000004600b47308 */ /* 0x0002a80000000800 */
[C---:B---3--:R-:W-:Y:S08]  /*ddf0*/  HMMA.16816.F32 R4, R72.reuse, R76, R4 ;  /* 0x0000004c4804723c */ /* 0x048ff00000001804 */
[C---:B------:R-:W-:Y:S01]  /*de00*/  HMMA.16816.F32 R8, R72.reuse, R78, R8 ;  /* 0x0000004e4808723c */ /* 0x040fe20000001808 */
[----:B------:R-:W3:Y:S07]  /*de10*/  LDSM.16.MT88.4 R76, [R192+0x4000] ;  /* 0x00400000c04c783b */ /* 0x000eee0000004200 */
[C---:B-----5:R-:W-:Y:S04]  /*de20*/  HMMA.16816.F32 R12, R72.reuse, R88, R12 ;  /* 0x00000058480c723c */ /* 0x060fe8000000180c */
[--C-:B-1----:R-:W-:Y:S02]  /*de30*/  FFMA.FTZ R70, R232, c[0x0][0x2d0], -R121.reuse ;  /* 0x0000b400e8467a23 */ /* 0x102fe40000010879 */
[----:B--2---:R-:W-:Y:S02]  /*de40*/  FADD.FTZ R2, R180, R2 ;  /* 0x00000002b4027221 */ /* 0x004fe40000010000 */
[C---:B------:R-:W-:Y:S01]  /*de50*/  HMMA.16816.F32 R16, R72.reuse, R90, R16 ;  /* 0x0000005a4810723c */ /* 0x040fe20000001810 */
[----:B------:R1:W2:Y:S01]  /*de60*/  MUFU.EX2 R163, R70 ;  /* 0x0000004600a37308 */ /* 0x0002a20000000800 */
[----:B------:R-:W5:Y:S06]  /*de70*/  LDSM.16.MT88.4 R88, [R198+0x4000] ;  /* 0x00400000c658783b */ /* 0x000f6c0000004200 */
[C---:B------:R-:W-:Y:S08]  /*de80*/  HMMA.16816.F32 R20, R72.reuse, R80, R20 ;  /* 0x000000504814723c */ /* 0x040ff00000001814 */
[C---:B------:R-:W-:Y:S01]  /*de90*/  HMMA.16816.F32 R24, R72.reuse, R82, R24 ;  /* 0x000000524818723c */ /* 0x040fe20000001818 */
[----:B------:R-:W5:Y:S07]  /*dea0*/  LDSM.16.MT88.4 R80, [R192+0x1800] ;  /* 0x00180000c050783b */ /* 0x000f6e0000004200 */
[C---:B----4-:R-:W-:Y:S04]  /*deb0*/  HMMA.16816.F32 R28, R72.reuse, R84, R28 ;  /* 0x00000054481c723c */ /* 0x050fe8000000181c */
[--C-:B-1----:R-:W-:Y:S02]  /*dec0*/  FFMA.FTZ R70, R233, c[0x0][0x2d0], -R121.reuse ;  /* 0x0000b400e9467a23 */ /* 0x102fe40000010879 */
[----:B--2---:R-:W-:Y:S02]  /*ded0*/  FADD.FTZ R2, R163, R2 ;  /* 0x00000002a3027221 */ /* 0x004fe40000010000 */
[C---:B------:R-:W-:Y:S01]  /*dee0*/  HMMA.16816.F32 R32, R72.reuse, R86, R32 ;  /* 0x000000564820723c */ /* 0x040fe20000001820 */
[----:B------:R1:W2:Y:S01]  /*def0*/  MUFU.EX2 R162, R70 ;  /* 0x0000004600a27308 */ /* 0x0002a20000000800 */
[----:B------:R-:W4:Y:S06]  /*df00*/  LDSM.16.MT88.4 R84, [R195+0x1800] ;  /* 0x00180000c354783b */ /* 0x000f2c0000004200 */
[C---:B---3--:R-:W-:Y:S08]  /*df10*/  HMMA.16816.F32 R36, R72.reuse, R76, R36 ;  /* 0x0000004c4824723c */ /* 0x048ff00000001824 */
[C---:B------:R-:W-:Y:S01]  /*df20*/  HMMA.16816.F32 R40, R72.reuse, R78, R40 ;  /* 0x0000004e4828723c */ /* 0x040fe20000001828 */
[----:B------:R-:W3:Y:S07]  /*df30*/  LDSM.16.MT88.4 R76, [R198+0x1800] ;  /* 0x00180000c64c783b */ /* 0x000eee0000004200 */
[C---:B------:R-:W-:Y:S04]  /*df40*/  HMMA.16816.F32 R44, R72.reuse, R92, R44 ;  /* 0x0000005c482c723c */ /* 0x040fe8000000182c */
[----:B-1----:R-:W-:Y:S02]  /*df50*/  FFMA.FTZ R70, R234, c[0x0][0x2d0], -R121 ;  /* 0x0000b400ea467a23 */ /* 0x002fe40000010879 */
[----:B--2---:R-:W-:Y:S02]  /*df60*/  FADD.FTZ R2, R162, R2 ;  /* 0x00000002a2027221 */ /* 0x004fe40000010000 */
[C---:B------:R-:W-:Y:S01]  /*df70*/  HMMA.16816.F32 R48, R72.reuse, R94, R48 ;  /* 0x0000005e4830723c */ /* 0x040fe20000001830 */
[----:B------:R1:W2:Y:S01]  /*df80*/  MUFU.EX2 R161, R70 ;  /* 0x0000004600a17308 */ /* 0x0002a20000000800 */
[----:B------:R-:W-:Y:S06]  /*df90*/  LDSM.16.MT88.4 R92, [R198+0x5000] ;  /* 0x00500000c65c783b */ /* 0x000fec0000004200 */
[C---:B------:R-:W-:Y:S08]  /*dfa0*/  HMMA.16816.F32 R52, R72.reuse, R96, R52 ;  /* 0x000000604834723c */ /* 0x040ff00000001834 */
[C---:B------:R-:W-:Y:S01]  /*dfb0*/  HMMA.16816.F32 R56, R72.reuse, R98, R56 ;  /* 0x000000624838723c */ /* 0x040fe20000001838 */
[----:B------:R-:W-:Y:S07]  /*dfc0*/  LDSM.16.MT88.4 R96, [R196+0x2800] ;  /* 0x00280000c460783b */ /* 0x000fee0000004200 */
[C---:B-----5:R-:W-:Y:S04]  /*dfd0*/  HMMA.16816.F32 R60, R72.reuse, R88, R60 ;  /* 0x00000058483c723c */ /* 0x060fe8000000183c */
[--C-:B-1----:R-:W-:Y:S02]  /*dfe0*/  FFMA.FTZ R70, R235, c[0x0][0x2d0], -R69.reuse ;  /* 0x0000b400eb467a23 */ /* 0x102fe40000010845 */
[----:B--2---:R-:W-:Y:S02]  /*dff0*/  FADD.FTZ R2, R161, R2 ;  /* 0x00000002a1027221 */ /* 0x004fe40000010000 */
[----:B------:R-:W-:Y:S01]  /*e000*/  HMMA.16816.F32 R64, R72, R90, R64 ;  /* 0x0000005a4840723c */ /* 0x000fe20000001840 */
[----:B------:R1:W2:Y:S01]  /*e010*/  MUFU.EX2 R140, R70 ;  /* 0x00000046008c7308 */ /* 0x0002a20000000800 */
[----:B------:R-:W-:Y:S05]  /*e020*/  LDSM.16.MT88.4 R88, [R196+0x4800] ;  /* 0x00480000c458783b */ /* 0x000fea0000004200 */
[----:B------:R-:W-:Y:S02]  /*e030*/  F2FP.PACK_AB R72, R163, R180 ;  /* 0x000000b4a348723e */ /* 0x000fe400000000ff */
[----:B------:R-:W-:Y:S03]  /*e040*/  F2FP.PACK_AB R74, R161, R162 ;  /* 0x000000a2a14a723e */ /* 0x000fe600000000ff */
[--C-:B-1----:R-:W-:Y:S02]  /*e050*/  FFMA.FTZ R70, R237, c[0x0][0x2d0], -R69.reuse ;  /* 0x0000b400ed467a23 */ /* 0x102fe40000010845 */
[----:B--2---:R-:W-:Y:S02]  /*e060*/  FADD.FTZ R0, R140, R0 ;  /* 0x000000008c007221 */ /* 0x004fe40000010000 */
[----:B------:R1:W2:Y:S02]  /*e070*/  MUFU.EX2 R139, R70 ;  /* 0x00000046008b7308 */ /* 0x0002a40000000800 */
[--C-:B-1----:R-:W-:Y:S01]  /*e080*/  FFMA.FTZ R70, R236, c[0x0][0x2d0], -R69.reuse ;  /* 0x0000b400ec467a23 */ /* 0x102fe20000010845 */
[C---:B--2---:R-:W-:Y:S01]  /*e090*/  F2FP.PACK_AB R73, R139.reuse, R140 ;  /* 0x0000008c8b49723e */ /* 0x044fe200000000ff */
[----:B------:R-:W-:Y:S06]  /*e0a0*/  FADD.FTZ R0, R139, R0 ;  /* 0x000000008b007221 */ /* 0x000fec0000010000 */
[----:B------:R1:W2:Y:S02]  /*e0b0*/  MUFU.EX2 R138, R70 ;  /* 0x00000046008a7308 */ /* 0x0002a40000000800 */
[----:B-1----:R-:W-:Y:S02]  /*e0c0*/  FFMA.FTZ R70, R238, c[0x0][0x2d0], -R69 ;  /* 0x0000b400ee467a23 */ /* 0x002fe40000010845 */
[----:B--2---:R-:W-:Y:S06]  /*e0d0*/  FADD.FTZ R0, R138, R0 ;  /* 0x000000008a007221 */ /* 0x004fec0000010000 */
[----:B------:R1:W2:Y:S02]  /*e0e0*/  MUFU.EX2 R137, R70 ;  /* 0x0000004600897308 */ /* 0x0002a40000000800 */
[--C-:B-1----:R-:W-:Y:S01]  /*e0f0*/  FFMA.FTZ R70, R239, c[0x0][0x2d0], -R121.reuse ;  /* 0x0000b400ef467a23 */ /* 0x102fe20000010879 */
[C---:B--2---:R-:W-:Y:S01]  /*e100*/  F2FP.PACK_AB R75, R137.reuse, R138 ;  /* 0x0000008a894b723e */ /* 0x044fe200000000ff */
[----:B------:R-:W-:Y:S06]  /*e110*/  FADD.FTZ R0, R137, R0 ;  /* 0x0000000089007221 */ /* 0x000fec0000010000 */
[----:B------:R1:W2:Y:S01]  /*e120*/  MUFU.EX2 R156, R70 ;  /* 0x00000046009c7308 */ /* 0x0002a20000000800 */
[C---:B------:R-:W-:Y:S08]  /*e130*/  HMMA.16816.F32 R4, R72.reuse, R80, R4 ;  /* 0x000000504804723c */ /* 0x040ff00000001804 */
[C---:B------:R-:W-:Y:S01]  /*e140*/  HMMA.16816.F32 R8, R72.reuse, R82, R8 ;  /* 0x000000524808723c */ /* 0x040fe20000001808 */
[----:B------:R-:W5:Y:S07]  /*e150*/  LDSM.16.MT88.4 R80, [R192+0x4800] ;  /* 0x00480000c050783b */ /* 0x000f6e0000004200 */
[C---:B------:R-:W-:Y:S04]  /*e160*/  HMMA.16816.F32 R12, R72.reuse, R100, R12 ;  /* 0x00000064480c723c */ /* 0x040fe8000000180c */
[--C-:B-1----:R-:W-:Y:S02]  /*e170*/  FFMA.FTZ R70, R241, c[0x0][0x2d0], -R121.reuse ;  /* 0x0000b400f1467a23 */ /* 0x102fe40000010879 */
[----:B--2---:R-:W-:Y:S02]  /*e180*/  FADD.FTZ R2, R156, R2 ;  /* 0x000000029c027221 */ /* 0x004fe40000010000 */
[C---:B------:R-:W-:Y:S01]  /*e190*/  HMMA.16816.F32 R16, R72.reuse, R102, R16 ;  /* 0x000000664810723c */ /* 0x040fe20000001810 */
[----:B------:R1:W2:Y:S01]  /*e1a0*/  MUFU.EX2 R151, R70 ;  /* 0x0000004600977308 */ /* 0x0002a20000000800 */
[----:B------:R-:W-:Y:S06]  /*e1b0*/  LDSM.16.MT88.4 R100, [R195+0x2800] ;  /* 0x00280000c364783b */ /* 0x000fec0000004200 */
[C---:B----4-:R-:W-:Y:S08]  /*e1c0*/  HMMA.16816.F32 R20, R72.reuse, R84, R20 ;  /* 0x000000544814723c */ /* 0x050ff00000001814 */
[C---:B------:R-:W-:Y:S01]  /*e1d0*/  HMMA.16816.F32 R24, R72.reuse, R86, R24 ;  /* 0x000000564818723c */ /* 0x040fe20000001818 */
[----:B------:R-:W4:Y:S07]  /*e1e0*/  LDSM.16.MT88.4 R84, [R195+0x4800] ;  /* 0x00480000c354783b */ /* 0x000f2e0000004200 */
[C---:B---3--:R-:W-:Y:S04]  /*e1f0*/  HMMA.16816.F32 R28, R72.reuse, R76, R28 ;  /* 0x0000004c481c723c */ /* 0x048fe8000000181c */
[--C-:B-1----:R-:W-:Y:S02]  /*e200*/  FFMA.FTZ R70, R240, c[0x0][0x2d0], -R121.reuse ;  /* 0x0000b400f0467a23 */ /* 0x102fe40000010879 */
[----:B--2---:R-:W-:Y:S02]  /*e210*/  FADD.FTZ R2, R151, R2 ;  /* 0x0000000297027221 */ /* 0x004fe40000010000 */
[C---:B------:R-:W-:Y:S01]  /*e220*/  HMMA.16816.F32 R32, R72.reuse, R78, R32 ;  /* 0x0000004e4820723c */ /* 0x040fe20000001820 */
[----:B------:R1:W2:Y:S01]  /*e230*/  MUFU.EX2 R150, R70 ;  /* 0x0000004600967308 */ /* 0x0002a20000000800 */
[----:B------:R-:W3:Y:S06]  /*e240*/  LDSM.16.MT88.4 R76, [R198+0x4800] ;  /* 0x00480000c64c783b */ /* 0x000eec0000004200 */
[C---:B-----5:R-:W-:Y:S08]  /*e250*/  HMMA.16816.F32 R36, R72.reuse, R80, R36 ;  /* 0x000000504824723c */ /* 0x060ff00000001824 */
[C---:B------:R-:W-:Y:S01]  /*e260*/  HMMA.16816.F32 R40, R72.reuse, R82, R40 ;  /* 0x000000524828723c */ /* 0x040fe20000001828 */
[----:B------:R-:W5:Y:S07]  /*e270*/  LDSM.16.MT88.4 R80, [R192+0x2000] ;  /* 0x00200000c050783b */ /* 0x000f6e0000004200 */
[C---:B------:R-:W-:Y:S04]  /*e280*/  HMMA.16816.F32 R44, R72.reuse, R88, R44 ;  /* 0x00000058482c723c */ /* 0x040fe8000000182c */
[----:B-1----:R-:W-:Y:S02]  /*e290*/  FFMA.FTZ R70, R242, c[0x0][0x2d0], -R121 ;  /* 0x0000b400f2467a23 */ /* 0x002fe40000010879 */
[----:B--2---:R-:W-:Y:S02]  /*e2a0*/  FADD.FTZ R2, R150, R2 ;  /* 0x0000000296027221 */ /* 0x004fe40000010000 */
[C---:B------:R-:W-:Y:S01]  /*e2b0*/  HMMA.16816.F32 R48, R72.reuse, R90, R48 ;  /* 0x0000005a4830723c */ /* 0x040fe20000001830 */
[----:B------:R1:W2:Y:S01]  /*e2c0*/  MUFU.EX2 R149, R70 ;  /* 0x0000004600957308 */ /* 0x0002a20000000800 */
[----:B------:R-:W5:Y:S06]  /*e2d0*/  LDSM.16.MT88.4 R88, [R196+0x2000] ;  /* 0x00200000c458783b */ /* 0x000f6c0000004200 */
[C---:B----4-:R-:W-:Y:S08]  /*e2e0*/  HMMA.16816.F32 R52, R72.reuse, R84, R52 ;  /* 0x000000544834723c */ /* 0x050ff00000001834 */
[C---:B------:R-:W-:Y:S01]  /*e2f0*/  HMMA.16816.F32 R56, R72.reuse, R86, R56 ;  /* 0x000000564838723c */ /* 0x040fe20000001838 */
[----:B------:R-:W4:Y:S07]  /*e300*/  LDSM.16.MT88.4 R84, [R195+0x2000] ;  /* 0x00200000c354783b */ /* 0x000f2e0000004200 */
[C---:B---3--:R-:W-:Y:S04]  /*e310*/  HMMA.16816.F32 R60, R72.reuse, R76, R60 ;  /* 0x0000004c483c723c */ /* 0x048fe8000000183c */
[--C-:B-1----:R-:W-:Y:S02]  /*e320*/  FFMA.FTZ R70, R244, c[0x0][0x2d0], -R69.reuse ;  /* 0x0000b400f4467a23 */ /* 0x102fe40000010845 */
[----:B--2---:R-:W-:Y:S02]  /*e330*/  FADD.FTZ R2, R149, R2 ;  /* 0x0000000295027221 */ /* 0x004fe40000010000 */
[----:B------:R-:W-:Y:S01]  /*e340*/  HMMA.16816.F32 R64, R72, R78, R64 ;  /* 0x0000004e4840723c */ /* 0x000fe20000001840 */
[----:B------:R1:W2:Y:S01]  /*e350*/  MUFU.EX2 R136, R70 ;  /* 0x0000004600887308 */ /* 0x0002a20000000800 */
[----:B------:R-:W3:Y:S05]  /*e360*/  LDSM.16.MT88.4 R76, [R198+0x2000] ;  /* 0x00200000c64c783b */ /* 0x000eea0000004200 */
        /* <DEDUP_REMOVED lines=15> */
[----:B------:R1:W-:Y:S01]  /*e460*/  MUFU.EX2 R144, R70 ;  /* 0x0000004600907308 */ /* 0x0003e20000000800 */
[C---:B-----5:R-:W-:Y:S08]  /*e470*/  HMMA.16816.F32 R4, R72.reuse, R80, R4 ;  /* 0x000000504804723c */ /* 0x060ff00000001804 */
[C---:B------:R-:W-:Y:S01]  /*e480*/  HMMA.16816.F32 R8, R72.reuse, R82, R8 ;  /* 0x000000524808723c */ /* 0x040fe20000001808 */
[----:B------:R-:W2:Y:S07]  /*e490*/  LDSM.16.MT88.4 R80, [R192+0x5000] ;  /* 0x00500000c050783b */ /* 0x000eae0000004200 */
[C---:B------:R-:W-:Y:S04]  /*e4a0*/  HMMA.16816.F32 R12, R72.reuse, R88, R12 ;  /* 0x00000058480c723c */ /* 0x040fe8000000180c */
[--C-:B-1----:R-:W-:Y:S04]  /*e4b0*/  FFMA.FTZ R70, R250, c[0x0][0x2d0], -R121.reuse ;  /* 0x0000b400fa467a23 */ /* 0x102fe80000010879 */
[C---:B------:R-:W-:Y:S01]  /*e4c0*/  HMMA.16816.F32 R16, R72.reuse, R90, R16 ;  /* 0x0000005a4810723c */ /* 0x040fe20000001810 */
[----:B------:R1:W-:Y:S01]  /*e4d0*/  MUFU.EX2 R143, R70 ;  /* 0x00000046008f7308 */ /* 0x0003e20000000800 */
[----:B------:R-:W5:Y:S06]  /*e4e0*/  LDSM.16.MT88.4 R88, [R196+0x5000] ;  /* 0x00500000c458783b */ /* 0x000f6c0000004200 */
[C---:B----4-:R-:W-:Y:S08]  /*e4f0*/  HMMA.16816.F32 R20, R72.reuse, R84, R20 ;  /* 0x000000544814723c */ /* 0x050ff00000001814 */
[C---:B------:R-:W-:Y:S01]  /*e500*/  HMMA.16816.F32 R24, R72.reuse, R86, R24 ;  /* 0x000000564818723c */ /* 0x040fe20000001818 */
[----:B------:R-:W4:Y:S07]  /*e510*/  LDSM.16.MT88.4 R84, [R195+0x5000] ;  /* 0x00500000c354783b */ /* 0x000f2e0000004200 */
[C---:B---3--:R-:W-:Y:S04]  /*e520*/  HMMA.16816.F32 R28, R72.reuse, R76, R28 ;  /* 0x0000004c481c723c */ /* 0x048fe8000000181c */
[--C-:B-1----:R-:W-:Y:S04]  /*e530*/  FFMA.FTZ R70, R248, c[0x0][0x2d0], -R121.reuse ;  /* 0x0000b400f8467a23 */ /* 0x102fe80000010879 */
[C---:B------:R-:W-:Y:S01]  /*e540*/  HMMA.16816.F32 R32, R72.reuse, R78, R32 ;  /* 0x0000004e4820723c */ /* 0x040fe20000001820 */
[----:B------:R1:W-:Y:S01]  /*e550*/  MUFU.EX2 R142, R70 ;  /* 0x00000046008e7308 */ /* 0x0003e20000000800 */
[----:B------:R-:W3:Y:S06]  /*e560*/  LDSM.16.MT88.4 R76, [R192+0x2800] ;  /* 0x00280000c04c783b */ /* 0x000eec0000004200 */
[C---:B--2---:R-:W-:Y:S08]  /*e570*/  HMMA.16816.F32 R36, R72.reuse, R80, R36 ;  /* 0x000000504824723c */ /* 0x044ff00000001824 */
[C---:B------:R-:W-:Y:S08]  /*e580*/  HMMA.16816.F32 R40, R72.reuse, R82, R40 ;  /* 0x000000524828723c */ /* 0x040ff00000001828 */
[C---:B-----5:R-:W-:Y:S04]  /*e590*/  HMMA.16816.F32 R44, R72.reuse, R88, R44 ;  /* 0x00000058482c723c */ /* 0x060fe8000000182c */
[----:B-1----:R-:W-:Y:S04]  /*e5a0*/  FFMA.FTZ R70, R247, c[0x0][0x2d0], -R121 ;  /* 0x0000b400f7467a23 */ /* 0x002fe80000010879 */
[C---:B------:R-:W-:Y:S01]  /*e5b0*/  HMMA.16816.F32 R48, R72.reuse, R90, R48 ;  /* 0x0000005a4830723c */ /* 0x040fe20000001830 */
[----:B------:R1:W2:Y:S07]  /*e5c0*/  MUFU.EX2 R141, R70 ;  /* 0x00000046008d7308 */ /* 0x0002ae0000000800 */
[C---:B----4-:R-:W-:Y:S08]  /*e5d0*/  HMMA.16816.F32 R52, R72.reuse, R84, R52 ;  /* 0x000000544834723c */ /* 0x050ff00000001834 */
[C---:B------:R-:W-:Y:S08]  /*e5e0*/  HMMA.16816.F32 R56, R72.reuse, R86, R56 ;  /* 0x000000564838723c */ /* 0x040ff00000001838 */
[C---:B------:R-:W-:Y:S04]  /*e5f0*/  HMMA.16816.F32 R60, R72.reuse, R92, R60 ;  /* 0x0000005c483c723c */ /* 0x040fe8000000183c */
[--C-:B-1----:R-:W-:Y:S01]  /*e600*/  FFMA.FTZ R70, R251, c[0x0][0x2d0], -R69.reuse ;  /* 0x0000b400fb467a23 */ /* 0x102fe20000010845 */
[----:B--2---:R-:W-:Y:S03]  /*e610*/  F2FP.PACK_AB R122, R141, R142 ;  /* 0x0000008e8d7a723e */ /* 0x004fe600000000ff */
[----:B------:R-:W-:Y:S01]  /*e620*/  HMMA.16816.F32 R64, R72, R94, R64 ;  /* 0x0000005e4840723c */ /* 0x000fe20000001840 */
[----:B------:R1:W-:Y:S03]  /*e630*/  MUFU.EX2 R132, R70 ;  /* 0x0000004600847308 */ /* 0x0003e60000000800 */
[--C-:B-1----:R-:W-:Y:S02]  /*e640*/  FFMA.FTZ R70, R252, c[0x0][0x2d0], -R69.reuse ;  /* 0x0000b400fc467a23 */ /* 0x102fe40000010845 */
[----:B------:R-:W-:Y:S01]  /*e650*/  FFMA.FTZ R69, R120, c[0x0][0x2d0], -R69 ;  /* 0x0000b40078457a23 */ /* 0x000fe20000010845 */
[----:B------:R-:W-:Y:S04]  /*e660*/  F2FP.PACK_AB R120, R143, R144 ;  /* 0x000000908f78723e */ /* 0x000fe800000000ff */
[----:B------:R-:W1:Y:S10]  /*e670*/  MUFU.EX2 R70, R70 ;  /* 0x0000004600467308 */ /* 0x000e740000000800 */
[----:B------:R-:W2:Y:S01]  /*e680*/  MUFU.EX2 R69, R69 ;  /* 0x0000004500457308 */ /* 0x000ea20000000800 */
[----:B-1----:R-:W-:Y:S02]  /*e690*/  F2FP.PACK_AB R121, R70, R132 ;  /* 0x000000844679723e */ /* 0x002fe400000000ff */
[----:B--2---:R-:W-:Y:S07]  /*e6a0*/  F2FP.PACK_AB R123, R69, R71 ;  /* 0x00000047457b723e */ /* 0x004fee00000000ff */
[C---:B---3--:R-:W-:Y:S01]  /*e6b0*/  HMMA.16816.F32 R72, R120.reuse, R76, R4 ;  /* 0x0000004c7848723c */ /* 0x048fe20000001804 */
[----:B------:R-:W1:Y:S07]  /*e6c0*/  LDSM.16.MT88.4 R4, [R195+0x5800] ;  /* 0x00580000c304783b */ /* 0x000e6e0000004200 */
[C---:B------:R-:W-:Y:S01]  /*e6d0*/  HMMA.16816.F32 R76, R120.reuse, R78, R8 ;  /* 0x0000004e784c723c */ /* 0x040fe20000001808 */
[----:B------:R-:W2:Y:S07]  /*e6e0*/  LDSM.16.MT88.4 R8, [R198+0x5800] ;  /* 0x00580000c608783b */ /* 0x000eae0000004200 */
[C---:B------:R-:W-:Y:S01]  /*e6f0*/  HMMA.16816.F32 R80, R120.reuse, R96, R12 ;  /* 0x000000607850723c */ /* 0x040fe2000000180c */
[----:B------:R-:W3:Y:S07]  /*e700*/  LDL R12, [R1+0x1c] ;  /* 0x00001c00010c7983 */ /* 0x000eee0000100800 */
        /* <DEDUP_REMOVED lines=9> */
[C---:B-1----:R-:W-:Y:S07]  /*e7a0*/  HMMA.16816.F32 R52, R120.reuse, R4, R52 ;  /* 0x000000047834723c */ /* 0x042fee0000001834 */
[----:B------:R-:W-:Y:S01]  /*e7b0*/  FADD.FTZ R4, R144, R2 ;  /* 0x0000000290047221 */ /* 0x000fe20000010000 */
[C---:B------:R-:W-:Y:S04]  /*e7c0*/  HMMA.16816.F32 R56, R120.reuse, R6, R56 ;  /* 0x000000067838723c */ /* 0x040fe80000001838 */
[----:B------:R-:W-:Y:S02]  /*e7d0*/  FADD.FTZ R2, R132, R0 ;  /* 0x0000000084027221 */ /* 0x000fe40000010000 */
[----:B------:R-:W-:Y:S02]  /*e7e0*/  FADD.FTZ R0, R143, R4 ;  /* 0x000000048f007221 */ /* 0x000fe40000010000 */
[C---:B--2---:R-:W-:Y:S04]  /*e7f0*/  HMMA.16816.F32 R60, R120.reuse, R8, R60 ;  /* 0x00000008783c723c */ /* 0x044fe8000000183c */
[----:B------:R-:W-:Y:S01]  /*e800*/  FADD.FTZ R4, R70, R2 ;  /* 0x0000000246047221 */ /* 0x000fe20000010000 */
[-C--:B------:R-:W-:Y:S01]  /*e810*/  MOV R70, R3.reuse ;  /* 0x0000000300467202 */ /* 0x080fe20000000f00 */
[----:B------:R-:W-:Y:S02]  /*e820*/  FADD.FTZ R2, R142, R0 ;  /* 0x000000008e027221 */ /* 0x000fe40000010000 */
[----:B------:R-:W-:Y:S04]  /*e830*/  HMMA.16816.F32 R64, R120, R10, R64 ;  /* 0x0000000a7840723c */ /* 0x000fe80000001840 */
[----:B------:R-:W-:Y:S02]  /*e840*/  FADD.FTZ R2, R141, R2 ;  /* 0x000000028d027221 */ /* 0x000fe40000010000 */
[----:B------:R-:W-:Y:S01]  /*e850*/  FADD.FTZ R0, R71, R4 ;  /* 0x0000000447007221 */ /* 0x000fe20000010000 */
[----:B------:R-:W-:Y:S02]  /*e860*/  MOV R4, R3 ;  /* 0x0000000300047202 */ /* 0x000fe40000000f00 */
[----:B------:R1:W-:Y:S03]  /*e870*/  STL [R1+0x8], R2 ;  /* 0x0000080201007387 */ /* 0x0003e60000100800 */
[----:B------:R-:W-:Y:S01]  /*e880*/  FADD.FTZ R0, R69, R0 ;  /* 0x0000000045007221 */ /* 0x000fe20000010000 */
[----:B------:R-:W-:Y:S04]  /*e890*/  MOV R69, R68 ;  /* 0x0000004400457202 */ /* 0x000fe80000000f00 */
[----:B------:R1:W-:Y:S01]  /*e8a0*/  STL [R1+0xc], R0 ;  /* 0x00000c0001007387 */ /* 0x0003e20000100800 */
[----:B---3--:R-:W-:Y:S02]  /*e8b0*/  ISETP.GT.AND P0, PT, R217, R12, PT ;  /* 0x0000000cd900720c */ /* 0x008fe40003f04270 */
[----:B------:R-:W-:Y:S11]  /*e8c0*/  MOV R217, R216 ;  /* 0x000000d800d97202 */ /* 0x000ff60000000f00 */
[----:B-1----:R-:W-:-:S05]  /*e8d0*/  @P0 BRA `(.L_x_576) ;  /* 0xffffcd7000000947 */ /* 0x002fca000383ffff */
.L_x_575:
[----:B------:R-:W-:-:S13]  /*e8e0*/  ISETP.GE.AND P0, PT, R216, R219, PT ;  /* 0x000000dbd800720c */ /* 0x000fda0003f06270 */
[----:B------:R-:W-:Y:S05]  /*e8f0*/  @!P0 BRA `(.L_x_577) ;  /* 0x0000447000008947 */ /* 0x000fea0003800000 */
[----:B------:R-:W-:Y:S02]  /*e900*/  MOV R70, R4 ;  /* 0x0000000400467202 */ /* 0x000fe40000000f00 */
[----:B------:R-:W-:Y:S02]  /*e910*/  MOV R69, R68 ;  /* 0x0000004400457202 */ /* 0x000fe40000000f00 */
.L_x_586:
[----:B--2---:R-:W2:Y:S01]  /*e920*/  LDL.64 R132, [R1] ;  /* 0x0000000001847983 */ /* 0x004ea20000100a00 */
[----:B------:R-:W-:Y:S04]  /*e930*/  DEPBAR.LE SB0, 0x0 ;  /* 0x000080000000791a */ /* 0x000fe80000000000 */
[----:B------:R-:W-:Y:S01]  /*e940*/  WARPSYNC 0xffffffff ;  /* 0xffffffff00007948 */ /* 0x000fe20003800000 */
[----:B------:R-:W-:Y:S01]  /*e950*/  BAR.SYNC.DEFER_BLOCKING 0x0 ;  /* 0x0000000000007b1d */ /* 0x000fe20000010000 */
[----:B------:R-:W-:Y:S01]  /*e960*/  SHF.R.S32.HI R0, RZ, 0x1f, R216 ;  /* 0x0000001fff007819 */ /* 0x000fe200000114d8 */
[----:B------:R-:W-:Y:S01]  /*e970*/  IMAD.MOV.U32 R217, RZ, RZ, 0x5 ;  /* 0x00000005ffd97424 */ /* 0x000fe200078e00ff */
[----:B-1----:R-:W-:Y:S01]  /*e980*/  MOV R3, c[0x0][0x208] ;  /* 0x0000820000037a02 */ /* 0x002fe20000000f00 */
[----:B------:R-:W-:Y:S01]  /*e990*/  IMAD.WIDE.U32 R20, R216, c[0x0][0x208], RZ ;  /* 0x00008200d8147a25 */ /* 0x000fe200078e00ff */
[----:B------:R-:W-:Y:S02]  /*e9a0*/  MOV R28, R220 ;  /* 0x000000dc001c7202 */ /* 0x000fe40000000f00 */
[C---:B------:R-:W-:Y:S01]  /*e9b0*/  SHF.L.U32 R2, R3.reuse, 0x5, RZ ;  /* 0x0000000503027819 */ /* 0x040fe200000006ff */
[----:B------:R-:W-:Y:S01]  /*e9c0*/  IMAD R0, R0, c[0x0][0x208], RZ ;  /* 0x0000820000007a24 */ /* 0x000fe200078e02ff */
[----:B------:R-:W-:Y:S01]  /*e9d0*/  SHF.L.U64.HI R3, R3, R217, c[0x0][0x20c] ;  /* 0x0000830003037619 */ /* 0x000fe200000102d9 */
[----:B------:R-:W-:Y:S01]  /*e9e0*/  IMAD.MOV.U32 R29, RZ, RZ, R225 ;  /* 0x000000ffff1d7224 */ /* 0x000fe200078e00e1 */
[----:B------:R-:W-:Y:S01]  /*e9f0*/  IADD3 R37, P0, R220, 0x40, RZ ;  /* 0x00000040dc257810 */ /* 0x000fe20007f1e0ff */
[----:B------:R-:W-:Y:S02]  /*ea00*/  IMAD R0, R216, c[0x0][0x20c], R0 ;  /* 0x00008300d8007a24 */ /* 0x000fe400078e0200 */
[----:B------:R-:W-:Y:S04]  /*ea10*/  IMAD.WIDE.U32 R30, R20, 0x60, R2 ;  /* 0x00000060141e7825 */ /* 0x000fe800078e0002 */
[----:B------:R-:W-:Y:S01]  /*ea20*/  IMAD.IADD R0, R21, 0x1, R0 ;  /* 0x0000000115007824 */ /* 0x000fe200078e0200 */
[-C--:B------:R-:W-:Y:S01]  /*ea30*/  IADD3 R36, P4, R220, R30.reuse, RZ ;  /* 0x0000001edc247210 */ /* 0x080fe20007f9e0ff */
[----:B------:R-:W-:Y:S01]  /*ea40*/  IMAD.WIDE.U32 R28, R20, 0x60, R28 ;  /* 0x00000060141c7825 */ /* 0x000fe200078e001c */
[----:B------:R-:W-:Y:S02]  /*ea50*/  IADD3 R2, P6, R2, R30, RZ ;  /* 0x0000001e02027210 */ /* 0x000fe40007fde0ff */
[----:B------:R-:W-:Y:S01]  /*ea60*/  LEA R162, P5, R36, c[0x0][0x1f8], 0x1 ;  /* 0x00007e0024a27a11 */ /* 0x000fe200078a08ff */
[----:B------:R-:W1:Y:S01]  /*ea70*/  LDSM.16.M88.4 R8, [R193] ;  /* 0x00000000c108783b */ /* 0x000e620000000200 */
[----:B------:R-:W-:Y:S01]  /*ea80*/  SHF.L.U32 R45, R28, 0x1, RZ ;  /* 0x000000011c2d7819 */ /* 0x000fe200000006ff */
[----:B------:R-:W-:Y:S01]  /*ea90*/  IMAD R38, R0, 0x60, RZ ;  /* 0x0000006000267824 */ /* 0x000fe200078e02ff */
[----:B------:R-:W-:Y:S02]  /*eaa0*/  ULDC UR4, c[0x0][0x324] ;  /* 0x0000c90000047ab9 */ /* 0x000fe40000000800 */
[----:B------:R-:W-:Y:S02]  /*eab0*/  ULOP3.LUT UR4, URZ, UR4, URZ, 0x33, !UPT ;  /* 0x000000043f047292 */ /* 0x000fe4000f8e333f */
[----:B------:R-:W-:Y:S01]  /*eac0*/  IADD3 R0, R38, R31, RZ ;  /* 0x0000001f26007210 */ /* 0x000fe20007ffe0ff */
[----:B------:R-:W3:Y:S01]  /*ead0*/  LDSM.16.M88.4 R16, [R193+0x800] ;  /* 0x00080000c110783b */ /* 0x000ee20000000200 */
[----:B------:R-:W-:Y:S03]  /*eae0*/  IADD3 R31, R29, R38, RZ ;  /* 0x000000261d1f7210 */ /* 0x000fe60007ffe0ff */
[----:B------:R-:W-:Y:S01]  /*eaf0*/  IMAD.X R29, R0, 0x1, R225, P4 ;  /* 0x00000001001d7824 */ /* 0x000fe200020e06e1 */
[----:B------:R-:W-:Y:S02]  /*eb00*/  IADD3 R38, P4, R37, R30, RZ ;  /* 0x0000001e25267210 */ /* 0x000fe40007f9e0ff */
[----:B------:R-:W-:Y:S01]  /*eb10*/  SHF.L.U64.HI R46, R28, 0x1, R31 ;  /* 0x000000011c2e7819 */ /* 0x000fe2000001021f */
[----:B------:R-:W4:Y:S01]  /*eb20*/  LDSM.16.M88.4 R24, [R193+0x1000] ;  /* 0x00100000c118783b */ /* 0x000f220000000200 */
[----:B------:R-:W-:Y:S02]  /*eb30*/  LEA.HI.X R163, R36, c[0x0][0x1fc], R29, 0x1, P5 ;  /* 0x00007f0024a37a11 */ /* 0x000fe400028f0c1d */
[----:B------:R-:W-:Y:S02]  /*eb40*/  IADD3.X R36, RZ, R225, RZ, P0, !PT ;  /* 0x000000e1ff247210 */ /* 0x000fe400007fe4ff */
[C---:B------:R-:W-:Y:S02]  /*eb50*/  IADD3 R44, P0, R2.reuse, R37, RZ ;  /* 0x00000025022c7210 */ /* 0x040fe40007f1e0ff */
[----:B------:R-:W-:Y:S01]  /*eb60*/  IADD3 R37, P5, R2, R220, RZ ;  /* 0x000000dc02257210 */ /* 0x000fe20007fbe0ff */
[----:B------:R-:W5:Y:S01]  /*eb70*/  LDL R228, [R1+0x20] ;  /* 0x0000200001e47983 */ /* 0x000f620000100800 */
[----:B------:R-:W-:Y:S01]  /*eb80*/  IMAD.X R2, R0, 0x1, R3, P6 ;  /* 0x0000000100027824 */ /* 0x000fe200030e0603 */
[----:B------:R-:W-:Y:S02]  /*eb90*/  LEA R160, P6, R38, c[0x0][0x1f8], 0x1 ;  /* 0x00007e0026a07a11 */ /* 0x000fe400078c08ff */
[----:B------:R-:W4:Y:S01]  /*eba0*/  LDSM.16.M88.4 R32, [R193+0x1800] ;  /* 0x00180000c120783b */ /* 0x000f220000000200 */
[-C--:B------:R-:W-:Y:S02]  /*ebb0*/  IADD3.X R0, R0, R36.reuse, RZ, P4, !PT ;  /* 0x0000002400007210 */ /* 0x080fe400027fe4ff */
[C---:B------:R-:W-:Y:S02]  /*ebc0*/  LEA R158, P4, R37.reuse, c[0x0][0x1f8], 0x1 ;  /* 0x00007e00259e7a11 */ /* 0x040fe400078808ff */
[----:B------:R-:W-:Y:S02]  /*ebd0*/  LEA.HI.X R161, R38, c[0x0][0x1fc], R0, 0x1, P6 ;  /* 0x00007f0026a17a11 */ /* 0x000fe400030f0c00 */
[C---:B------:R-:W-:Y:S01]  /*ebe0*/  IADD3.X R3, R2.reuse, R36, RZ, P0, !PT ;  /* 0x0000002402037210 */ /* 0x040fe200007fe4ff */
[----:B------:R-:W5:Y:S01]  /*ebf0*/  LDL R227, [R1+0x24] ;  /* 0x0000240001e37983 */ /* 0x000f620000100800 */
[----:B------:R-:W-:Y:S01]  /*ec00*/  IMAD.X R2, R2, 0x1, R225, P5 ;  /* 0x0000000102027824 */ /* 0x000fe200028e06e1 */
[C---:B-1----:R-:W-:Y:S02]  /*ec10*/  HMMA.16816.F32 R4, R124.reuse, R8, RZ ;  /* 0x000000087c04723c */ /* 0x042fe400000018ff */
[----:B------:R-:W1:Y:S02]  /*ec20*/  LDSM.16.M88.4 R40, [R193+0x2000] ;  /* 0x00200000c128783b */ /* 0x000e640000000200 */
[----:B------:R-:W-:Y:S02]  /*ec30*/  LEA.HI.X R159, R37, c[0x0][0x1fc], R2, 0x1, P4 ;  /* 0x00007f00259f7a11 */ /* 0x000fe400020f0c02 */
[C---:B------:R-:W-:Y:S02]  /*ec40*/  LEA R156, P4, R44.reuse, c[0x0][0x1f8], 0x1 ;  /* 0x00007e002c9c7a11 */ /* 0x040fe400078808ff */
[C---:B------:R-:W-:Y:S01]  /*ec50*/  IADD3 R2, P5, R45.reuse, 0x80, RZ ;  /* 0x000000802d027810 */ /* 0x040fe20007fbe0ff */
[C---:B------:R-:W-:Y:S01]  /*ec60*/  HMMA.16816.F32 R8, R124.reuse, R10, RZ ;  /* 0x0000000a7c08723c */ /* 0x040fe200000018ff */
[----:B------:R-:W5:Y:S02]  /*ec70*/  LDL R224, [R1+0x14] ;  /* 0x0000140001e07983 */ /* 0x000f640000100800 */
[----:B------:R-:W-:Y:S02]  /*ec80*/  LEA.HI.X R157, R44, c[0x0][0x1fc], R3, 0x1, P4 ;  /* 0x00007f002c9d7a11 */ /* 0x000fe400020f0c03 */
[----:B------:R-:W1:Y:S01]  /*ec90*/  LDSM.16.M88.4 R48, [R193+0x2800] ;  /* 0x00280000c130783b */ /* 0x000e620000000200 */
[----:B------:R-:W-:Y:S02]  /*eca0*/  IADD3 R44, P6, R45, c[0x0][0x1f8], RZ ;  /* 0x00007e002d2c7a10 */ /* 0x000fe40007fde0ff */
[C---:B---3--:R-:W-:Y:S01]  /*ecb0*/  HMMA.16816.F32 R12, R124.reuse, R16, RZ ;  /* 0x000000107c0c723c */ /* 0x048fe200000018ff */
[----:B------:R-:W-:Y:S03]  /*ecc0*/  IADD3 R2, P4, R2, c[0x0][0x1f8], RZ ;  /* 0x00007e0002027a10 */ /* 0x000fe60007f9e0ff */
[----:B------:R-:W-:Y:S01]  /*ecd0*/  IADD3.X R45, R46, c[0x0][0x1fc], RZ, P6, !PT ;  /* 0x00007f002e2d7a10 */ /* 0x000fe200037fe4ff */
[----:B------:R-:W3:Y:S01]  /*ece0*/  LDSM.16.M88.4 R120, [R199] ;  /* 0x00000000c778783b */ /* 0x000ee20000000200 */
[----:B------:R-:W-:Y:S02]  /*ecf0*/  IADD3.X R3, RZ, c[0x0][0x1fc], R46, P4, P5 ;  /* 0x00007f00ff037a10 */ /* 0x000fe400027ea42e */
[C---:B------:R-:W-:Y:S01]  /*ed00*/  HMMA.16816.F32 R16, R124.reuse, R18, RZ ;  /* 0x000000127c10723c */ /* 0x040fe200000018ff */
[----:B------:R-:W-:Y:S04]  /*ed10*/  ISETP.GT.AND P6, PT, R216, R219, PT ;  /* 0x000000dbd800720c */ /* 0x000fe80003fc4270 */
[----:B------:R-:W-:Y:S03]  /*ed20*/  LDSM.16.M88.4 R136, [R209] ;  /* 0x00000000d188783b */ /* 0x000fe60000000200 */
[C---:B----4-:R-:W-:Y:S05]  /*ed30*/  HMMA.16816.F32 R20, R124.reuse, R24, RZ ;  /* 0x000000187c14723c */ /* 0x050fea00000018ff */
[----:B------:R-:W-:Y:S03]  /*ed40*/  LDSM.16.M88.4 R140, [R208] ;  /* 0x00000000d08c783b */ /* 0x000fe60000000200 */
[C---:B------:R-:W-:Y:S05]  /*ed50*/  HMMA.16816.F32 R24, R124.reuse, R26, RZ ;  /* 0x0000001a7c18723c */ /* 0x040fea00000018ff */
[----:B------:R-:W-:Y:S03]  /*ed60*/  LDSM.16.M88.4 R144, [R207] ;  /* 0x00000000cf90783b */ /* 0x000fe60000000200 */
[C---:B------:R-:W-:Y:S05]  /*ed70*/  HMMA.16816.F32 R28, R124.reuse, R32, RZ ;  /* 0x000000207c1c723c */ /* 0x040fea00000018ff */
[----:B------:R-:W-:Y:S03]  /*ed80*/  LDSM.16.M88.4 R148, [R206] ;  /* 0x00000000ce94783b */ /* 0x000fe60000000200 */
[C---:B------:R-:W-:Y:S08]  /*ed90*/  HMMA.16816.F32 R32, R124.reuse, R34, RZ ;  /* 0x000000227c20723c */ /* 0x040ff000000018ff */
[C---:B-1----:R-:W-:Y:S08]  /*eda0*/  HMMA.16816.F32 R36, R124.reuse, R40, RZ ;  /* 0x000000287c24723c */ /* 0x042ff000000018ff */
[C---:B------:R-:W-:Y:S01]  /*edb0*/  HMMA.16816.F32 R40, R124.reuse, R42, RZ ;  /* 0x0000002a7c28723c */ /* 0x040fe200000018ff */
[----:B--2---:R-:W-:Y:S02]  /*edc0*/  ISETP.GE.AND P0, PT, R132, c[0x0][0x1d4], PT ;  /* 0x0000750084007a0c */ /* 0x004fe40003f06270 */
[----:B------:R-:W1:Y:S11]  /*edd0*/  LDSM.16.M88.4 R132, [R210] ;  /* 0x00000000d284783b */ /* 0x000e760000000200 */
[----:B------:R-:W-:Y:S01]  /*ede0*/  @!PT LDS RZ, [RZ] ;  /* 0x00000000fffff984 */ /* 0x000fe20000000800 */
[----:B------:R-:W-:Y:S01]  /*edf0*/  @!PT LDS RZ, [RZ] ;  /* 0x00000000fffff984 */ /* 0x000fe20000000800 */
[----:B------:R-:W-:Y:S01]  /*ee00*/  @!PT LDS RZ, [RZ] ;  /* 0x00000000fffff984 */ /* 0x000fe20000000800 */
[----:B------:R2:W-:Y:S08]  /*ee10*/  LDGSTS.E.BYPASS.LTC128B.128 [R218+0x100], [R44.64], !P0 ;  /* 0x001000002cda7fae */ /* 0x0005f0000c101d48 */
[----:B------:R4:W-:Y:S08]  /*ee20*/  LDGSTS.E.BYPASS.LTC128B.128 [R218+0x3100], [R2.64], !P3 ;  /* 0x0310000002da7fae */ /* 0x0009f0000d901d48 */
[----:B------:R1:W-:Y:S08]  /*ee30*/  LDGSTS.E.BYPASS.LTC128B.128 [R218+0x1100], [R162.64], !P0 ;  /* 0x01100000a2da7fae */ /* 0x0003f0000c101d48 */
[----:B------:R1:W-:Y:S01]  /*ee40*/  LDGSTS.E.BYPASS.LTC128B.128 [R218+0x4100], [R160.64], !P3 ;  /* 0x04100000a0da7fae */ /* 0x0003e2000d901d48 */
[C---:B--2---:R-:W-:Y:S07]  /*ee50*/  HMMA.16816.F32 R44, R124.reuse, R48, RZ ;  /* 0x000000307c2c723c */ /* 0x044fee00000018ff */
[----:B------:R2:W-:Y:S01]  /*ee60*/  LDGSTS.E.BYPASS.LTC128B.128 [R218+0x2100], [R158.64], !P0 ;  /* 0x021000009eda7fae */ /* 0x0005e2000c101d48 */
[----:B------:R-:W-:Y:S07]  /*ee70*/  HMMA.16816.F32 R48, R124, R50, RZ ;  /* 0x000000327c30723c */ /* 0x000fee00000018ff */
[----:B------:R2:W-:Y:S01]  /*ee80*/  LDGSTS.E.BYPASS.LTC128B.128 [R218+0x5100], [R156.64], !P3 ;  /* 0x051000009cda7fae */ /* 0x0005e2000d901d48 */
[C---:B---3--:R-:W-:Y:S07]  /*ee90*/  HMMA.16816.F32 R4, R128.reuse, R120, R4 ;  /* 0x000000788004723c */ /* 0x048fee0000001804 */
[----:B------:R-:W-:Y:S01]  /*eea0*/  LDSM.16.M88.4 R180, [R197+0x5800] ;  /* 0x00580000c5b4783b */ /* 0x000fe20000000200 */
[C---:B------:R-:W-:Y:S07]  /*eeb0*/  HMMA.16816.F32 R8, R128.reuse, R122, R8 ;  /* 0x0000007a8008723c */ /* 0x040fee0000001808 */
[----:B------:R-:W0:Y:S01]  /*eec0*/  LDGDEPBAR ;  /* 0x00000000000079af */ /* 0x000e220000000000 */
[C---:B-1----:R-:W-:Y:S07]  /*eed0*/  HMMA.16816.F32 R12, R128.reuse, R132, R12 ;  /* 0x00000084800c723c */ /* 0x042fee000000180c */
[----:B------:R-:W-:Y:S01]  /*eee0*/  LDSM.16.M88.4 R120, [R197+0x800] ;  /* 0x00080000c578783b */ /* 0x000fe20000000200 */
[C---:B------:R-:W-:Y:S07]  /*eef0*/  HMMA.16816.F32 R16, R128.reuse, R134, R16 ;  /* 0x000000868010723c */ /* 0x040fee0000001810 */
[----:B--2---:R-:W1:Y:S01]  /*ef00*/  LDSM.16.M88.4 R156, [R197] ;  /* 0x00000000c59c783b */ /* 0x004e620000000200 */
[C---:B------:R-:W-:Y:S07]  /*ef10*/  HMMA.16816.F32 R20, R128.reuse, R136, R20 ;  /* 0x000000888014723c */ /* 0x040fee0000001814 */
[----:B------:R-:W2:Y:S01]  /*ef20*/  LDSM.16.M88.4 R160, [R197+0x1000] ;  /* 0x00100000c5a0783b */ /* 0x000ea20000000200 */
[C---:B------:R-:W-:Y:S07]  /*ef30*/  HMMA.16816.F32 R24, R128.reuse, R138, R24 ;  /* 0x0000008a8018723c */ /* 0x040fee0000001818 */
[----:B------:R-:W3:Y:S01]  /*ef40*/  LDSM.16.M88.4 R132, [R197+0x1800] ;  /* 0x00180000c584783b */ /* 0x000ee20000000200 */
[C---:B------:R-:W-:Y:S07]  /*ef50*/  HMMA.16816.F32 R28, R128.reuse, R140, R28 ;  /* 0x0000008c801c723c */ /* 0x040fee000000181c */
[----:B------:R-:W1:Y:S01]  /*ef60*/  LDSM.16.M88.4 R136, [R197+0x2000] ;  /* 0x00200000c588783b */ /* 0x000e620000000200 */
[C---:B------:R-:W-:Y:S07]  /*ef70*/  HMMA.16816.F32 R32, R128.reuse, R142, R32 ;  /* 0x0000008e8020723c */ /* 0x040fee0000001820 */
[----:B------:R-:W-:Y:S01]  /*ef80*/  LDSM.16.M88.4 R140, [R194] ;  /* 0x00000000c28c783b */ /* 0x000fe20000000200 */
[C---:B------:R-:W-:Y:S07]  /*ef90*/  HMMA.16816.F32 R36, R128.reuse, R144, R36 ;  /* 0x000000908024723c */ /* 0x040fee0000001824 */
[----:B------:R-:W-:Y:S01]  /*efa0*/  LDSM.16.M88.4 R188, [R194+0x3000] ;  /* 0x00300000c2bc783b */ /* 0x000fe20000000200 */
[C---:B------:R-:W-:Y:S07]  /*efb0*/  HMMA.16816.F32 R40, R128.reuse, R146, R40 ;  /* 0x000000928028723c */ /* 0x040fee0000001828 */
[----:B------:R-:W-:Y:S01]  /*efc0*/  LDSM.16.M88.4 R144, [R194+0x800] ;  /* 0x00080000c290783b */ /* 0x000fe20000000200 */
        /* <DEDUP_REMOVED lines=15> */
[C---:B------:R-:W-:Y:S08]  /*f0c0*/  HMMA.16816.F32 R36, R152.reuse, R136, R36 ;  /* 0x000000889824723c */ /* 0x040ff00000001824 */
[C---:B------:R-:W-:Y:S01]  /*f0d0*/  HMMA.16816.F32 R40, R152.reuse, R138, R40 ;  /* 0x0000008a9828723c */ /* 0x040fe20000001828 */
[----:B------:R-:W3:Y:S07]  /*f0e0*/  LDSM.16.M88.4 R136, [R194+0x2800] ;  /* 0x00280000c288783b */ /* 0x000eee0000000200 */
[C---:B-1----:R-:W-:Y:S08]  /*f0f0*/  HMMA.16816.F32 R44, R152.reuse, R120, R44 ;  /* 0x00000078982c723c */ /* 0x042ff0000000182c */
[----:B------:R-:W-:Y:S01]  /*f100*/  HMMA.16816.F32 R48, R152, R122, R48 ;  /* 0x0000007a9830723c */ /* 0x000fe20000001830 */
        /* <DEDUP_REMOVED lines=22> */
[C---:B------:R-:W-:Y:S08]  /*f270*/  HMMA.16816.F32 R12, R168.reuse, R140, R12 ;  /* 0x0000008ca80c723c */ /* 0x040ff0000000180c */
[C---:B------:R-:W-:Y:S01]  /*f280*/  HMMA.16816.F32 R16, R168.reuse, R142, R16 ;  /* 0x0000008ea810723c */ /* 0x040fe20000001810 */
[----:B------:R-:W1:Y:S07]  /*f290*/  LDSM.16.M88.4 R140, [R202] ;  /* 0x00000000ca8c783b */ /* 0x000e6e0000000200 */
        /* <DEDUP_REMOVED lines=21> */
[C---:B------:R-:W-:Y:S08]  /*f3f0*/  HMMA.16816.F32 R28, R172.reuse, R140, R28 ;  /* 0x0000008cac1c723c */ /* 0x040ff0000000181c */
        /* <DEDUP_REMOVED lines=24> */
[----:B----4-:R-:W-:Y:S06]  /*f580*/  FMUL.FTZ R2, R11, c[0x0][0x320] ;  /* 0x0000c8000b027a20 */ /* 0x010fec0000410000 */
        /* <DEDUP_REMOVED lines=23> */
[----:B--2---:R-:W-:Y:S08]  /*f700*/  FMUL.FTZ R0, R12, c[0x0][0x320] ;  /* 0x0000c8000c007a20 */ /* 0x004ff00000410000 */
[----:B------:R2:W2:Y:S01]  /*f710*/  MUFU.TANH R140, R0 ;  /* 0x00000000008c7308 */ /* 0x0004a20000002400 */
[C---:B-1----:R-:W-:Y:S08]  /*f720*/  HMMA.16816.F32 R28, R184.reuse, R8, R28 ;  /* 0x00000008b81c723c */ /* 0x042ff0000000181c */
[C---:B------:R-:W-:Y:S01]  /*f730*/  HMMA.16816.F32 R32, R184.reuse, R10, R32 ;  /* 0x0000000ab820723c */ /* 0x040fe20000001820 */
[----:B------:R-:W1:Y:S01]  /*f740*/  LDSM.16.M88.4 R8, [R194+0x5800] ;  /* 0x00580000c208783b */ /* 0x000e620000000200 */
[----:B------:R-:W-:Y:S04]  /*f750*/  DEPBAR.LE SB0, 0x0 ;  /* 0x000080000000791a */ /* 0x000fe80000000000 */
[----:B--2---:R-:W-:Y:S02]  /*f760*/  FMUL.FTZ R0, R13, c[0x0][0x320] ;  /* 0x0000c8000d007a20 */ /* 0x004fe40000410000 */
[C---:B------:R-:W-:Y:S02]  /*f770*/  HMMA.16816.F32 R36, R184.reuse, R4, R36 ;  /* 0x00000004b824723c */ /* 0x040fe40000001824 */
[----:B------:R2:W1:Y:S01]  /*f780*/  MUFU.TANH R139, R0 ;  /* 0x00000000008b7308 */ /* 0x0004620000002400 */
[----:B------:R-:W-:Y:S05]  /*f790*/  BAR.SYNC.DEFER_BLOCKING 0x0 ;  /* 0x0000000000007b1d */ /* 0x000fea0000010000 */
[C---:B------:R-:W-:Y:S08]  /*f7a0*/  HMMA.16816.F32 R40, R184.reuse, R6, R40 ;  /* 0x00000006b828723c */ /* 0x040ff00000001828 */
[----:B------:R-:W-:Y:S04]  /*f7b0*/  FMUL.FTZ R2, R35, c[0x0][0x320] ;  /* 0x0000c80023027a20 */ /* 0x000fe80000410000 */
[----:B------:R-:W3:Y:S01]  /*f7c0*/  MUFU.TANH R122, R2 ;  /* 0x00000002007a7308 */ /* 0x000ee20000002400 */
[----:B--2---:R-:W-:Y:S09]  /*f7d0*/  FMUL.FTZ R0, R14, c[0x0][0x320] ;  /* 0x0000c8000e007a20 */ /* 0x004ff20000410000 */
[----:B------:R2:W2:Y:S02]  /*f7e0*/  MUFU.TANH R158, R0 ;  /* 0x00000000009e7308 */ /* 0x0004a40000002400 */
[----:B------:R-:W-:Y:S01]  /*f7f0*/  FMUL.FTZ R3, R42, c[0x0][0x320] ;  /* 0x0000c8002a037a20 */ /* 0x000fe20000410000 */
[C---:B-1----:R-:W-:Y:S03]  /*f800*/  HMMA.16816.F32 R44, R184.reuse, R8, R44 ;  /* 0x00000008b82c723c */ /* 0x042fe6000000182c */
[----:B------:R-:W-:Y:S04]  /*f810*/  FMUL.FTZ R4, R43, c[0x0][0x320] ;  /* 0x0000c8002b047a20 */ /* 0x000fe80000410000 */
[----:B------:R1:W1:Y:S01]  /*f820*/  MUFU.TANH R71, R3 ;  /* 0x0000000300477308 */ /* 0x0002620000002400 */
[----:B------:R-:W-:Y:S04]  /*f830*/  HMMA.16816.F32 R48, R184, R10, R48 ;  /* 0x0000000ab830723c */ /* 0x000fe80000001830 */
[----:B------:R-:W-:Y:S05]  /*f840*/  @P6 IADD3 R8, P4, R222, 0x40, RZ ;  /* 0x00000040de086810 */ /* 0x000fea0007f9e0ff */
[----:B------:R3:W3:Y:S03]  /*f850*/  MUFU.TANH R42, R4 ;  /* 0x00000004002a7308 */ /* 0x0006e60000002400 */
[----:B--2---:R-:W-:Y:S04]  /*f860*/  FMUL.FTZ R0, R15, c[0x0][0x320] ;  /* 0x0000c8000f007a20 */ /* 0x004fe80000410000 */
[----:B------:R-:W-:Y:S02]  /*f870*/  FMUL.FTZ R11, R46, c[0x0][0x320] ;  /* 0x0000c8002e0b7a20 */ /* 0x000fe40000410000 */
[----:B------:R-:W2:Y:S01]  /*f880*/  LDL R46, [R1+0x18] ;  /* 0x00001800012e7983 */ /* 0x000ea20000100800 */
[----:B------:R4:W2:Y:S01]  /*f890*/  MUFU.TANH R157, R0 ;  /* 0x00000000009d7308 */ /* 0x0008a20000002400 */
[----:B-1----:R-:W-:Y:S04]  /*f8a0*/  @P6 MOV R3, c[0x0][0x1e0] ;  /* 0x0000780000036a02 */ /* 0x002fe80000000f00 */
[C---:B------:R-:W-:Y:S02]  /*f8b0*/  @P6 SHF.L.U64.HI R5, R3.reuse, R217, c[0x0][0x1e4] ;  /* 0x0000790003056619 */ /* 0x040fe400000102d9 */
[----:B---3--:R-:W-:Y:S01]  /*f8c0*/  @P6 SHF.L.U32 R4, R3, 0x5, RZ ;  /* 0x0000000503046819 */ /* 0x008fe200000006ff */
[----:B----4-:R-:W-:Y:S01]  /*f8d0*/  FMUL.FTZ R0, R16, c[0x0][0x320] ;  /* 0x0000c80010007a20 */ /* 0x010fe20000410000 */
[----:B------:R-:W-:Y:S03]  /*f8e0*/  @P6 IADD3.X R16, RZ, R226, RZ, P4, !PT ;  /* 0x000000e2ff106210 */ /* 0x000fe600027fe4ff */
[----:B------:R1:W3:Y:S02]  /*f8f0*/  MUFU.TANH R136, R0 ;  /* 0x0000000000887308 */ /* 0x0002e40000002400 */
[----:B-1----:R-:W-:Y:S08]  /*f900*/  FMUL.FTZ R0, R17, c[0x0][0x320] ;  /* 0x0000c80011007a20 */ /* 0x002ff00000410000 */
[----:B------:R1:W4:Y:S02]  /*f910*/  MUFU.TANH R135, R0 ;  /* 0x0000000000877308 */ /* 0x0003240000002400 */
[----:B-1----:R-:W-:Y:S08]  /*f920*/  FMUL.FTZ R0, R18, c[0x0][0x320] ;  /* 0x0000c80012007a20 */ /* 0x002ff00000410000 */
[----:B------:R1:W1:Y:S02]  /*f930*/  MUFU.TANH R150, R0 ;  /* 0x0000000000967308 */ /* 0x0002640000002400 */
        /* <DEDUP_REMOVED lines=40> */
[----:B-1----:R-:W-:Y:S04]  /*fbc0*/  @P6 IADD3 R0, R216, -0x1, RZ ;  /* 0xffffffffd8006810 */ /* 0x002fe80007ffe0ff */
[----:B------:R-:W-:Y:S01]  /*fbd0*/  @P6 SHF.R.S32.HI R2, RZ, 0x1f, R0 ;  /* 0x0000001fff026819 */ /* 0x000fe20000011400 */
[----:B------:R-:W-:Y:S04]  /*fbe0*/  @P6 IMAD.WIDE.U32 R6, R0, c[0x0][0x1e0], RZ ;  /* 0x0000780000066a25 */ /* 0x000fe800078e00ff */
[----:B------:R-:W-:Y:S04]  /*fbf0*/  @P6 IMAD R2, R2, c[0x0][0x1e0], RZ ;  /* 0x0000780002026a24 */ /* 0x000fe800078e02ff */
[----:B------:R-:W-:Y:S04]  /*fc00*/  @P6 IMAD R2, R0, c[0x0][0x1e4], R2 ;  /* 0x0000790000026a24 */ /* 0x000fe800078e0202 */
[----:B------:R-:W-:Y:S02]  /*fc10*/  @P6 IMAD.IADD R0, R7, 0x1, R2 ;  /* 0x0000000107006824 */ /* 0x000fe400078e0202 */
[----:B------:R-:W-:Y:S04]  /*fc20*/  @P6 IMAD.WIDE.U32 R2, R6, 0x60, R4 ;  /* 0x0000006006026825 */ /* 0x000fe800078e0004 */
[----:B------:R-:W-:Y:S01]  /*fc30*/  @P6 IMAD R17, R0, 0x60, RZ ;  /* 0x0000006000116824 */ /* 0x000fe200078e02ff */
[-C--:B------:R-:W-:Y:S01]  /*fc40*/  @P6 IADD3 R9, P5, R4, R2.reuse, RZ ;  /* 0x0000000204096210 */ /* 0x080fe20007fbe0ff */
[----:B------:R-:W-:Y:S02]  /*fc50*/  FMUL.FTZ R7, R44, c[0x0][0x320] ;  /* 0x0000c8002c077a20 */ /* 0x000fe40000410000 */
[----:B------:R-:W1:Y:S01]  /*fc60*/  MUFU.TANH R44, R11 ;  /* 0x0000000b002c7308 */ /* 0x000e620000002400 */
[----:B------:R-:W-:Y:S01]  /*fc70*/  @P6 IADD3 R0, R17, R3, RZ ;  /* 0x0000000311006210 */ /* 0x000fe20007ffe0ff */
[----:B------:R-:W-:Y:S02]  /*fc80*/  FMUL.FTZ R3, R45, c[0x0][0x320] ;  /* 0x0000c8002d037a20 */ /* 0x000fe40000410000 */
[----:B------:R-:W2:Y:S02]  /*fc90*/  LDL R45, [R1+0x10] ;  /* 0x00001000012d7983 */ /* 0x000ea40000100800 */
[----:B------:R-:W-:Y:S01]  /*fca0*/  @P6 IMAD.X R5, R0, 0x1, R5, P5 ;  /* 0x0000000100056824 */ /* 0x000fe200028e0605 */
[-C--:B------:R-:W-:Y:S03]  /*fcb0*/  @P6 IADD3 R4, P5, R8, R2.reuse, RZ ;  /* 0x0000000208046210 */ /* 0x080fe60007fbe0ff */
[----:B------:R1:W1:Y:S10]  /*fcc0*/  MUFU.TANH R36, R7 ;  /* 0x0000000700247308 */ /* 0x0002740000002400 */
[----:B------:R3:W2:Y:S01]  /*fcd0*/  MUFU.TANH R35, R3 ;  /* 0x0000000300237308 */ /* 0x0006a20000002400 */
[----:B-1----:R-:W-:Y:S02]  /*fce0*/  @P6 IADD3 R7, P4, R222, R2, RZ ;  /* 0x00000002de076210 */ /* 0x002fe40007f9e0ff */
[----:B------:R-:W-:Y:S03]  /*fcf0*/  @P6 MOV R2, R222 ;  /* 0x000000de00026202 */ /* 0x000fe60000000f00 */
[C---:B------:R-:W-:Y:S01]  /*fd00*/  @P6 IMAD.X R10, R0.reuse, 0x1, R226, P4 ;  /* 0x00000001000a6824 */ /* 0x040fe200020e06e2 */
[----:B------:R-:W-:Y:S02]  /*fd10*/  @P6 IADD3.X R0, R0, R16, RZ, P5, !PT ;  /* 0x0000001000006210 */ /* 0x000fe40002ffe4ff */
[C---:B------:R-:W-:Y:S02]  /*fd20*/  @P6 LEA R12, P5, R4.reuse, c[0x0][0x1c8], 0x1 ;  /* 0x00007200040c6a11 */ /* 0x040fe400078a08ff */
[----:B---3--:R-:W-:Y:S02]  /*fd30*/  @P6 MOV R3, R226 ;  /* 0x000000e200036202 */ /* 0x008fe40000000f00 */
[----:B------:R-:W-:Y:S02]  /*fd40*/  @P6 LEA.HI.X R13, R4, c[0x0][0x1cc], R0, 0x1, P5 ;  /* 0x00007300040d6a11 */ /* 0x000fe400028f0c00 */
[----:B------:R-:W-:Y:S01]  /*fd50*/  @P6 IADD3 R4, P5, R9, R8, RZ ;  /* 0x0000000809046210 */ /* 0x000fe20007fbe0ff */
[----:B------:R-:W-:Y:S01]  /*fd60*/  FMUL.FTZ R8, R47, c[0x0][0x320] ;  /* 0x0000c8002f087a20 */ /* 0x000fe20000410000 */
[C---:B------:R-:W-:Y:S01]  /*fd70*/  @P6 LEA R14, P4, R7.reuse, c[0x0][0x1c8], 0x1 ;  /* 0x00007200070e6a11 */ /* 0x040fe200078808ff */
[----:B------:R-:W-:Y:S02]  /*fd80*/  @P6 IMAD.WIDE.U32 R2, R6, 0x60, R2 ;  /* 0x0000006006026825 */ /* 0x000fe400078e0002 */
[----:B------:R1:W3:Y:S01]  /*fd90*/  MUFU.TANH R43, R8 ;  /* 0x00000008002b7308 */ /* 0x0002e20000002400 */
[----:B------:R-:W-:Y:S01]  /*fda0*/  @P6 LEA.HI.X R15, R7, c[0x0][0x1cc], R10, 0x1, P4 ;  /* 0x00007300070f6a11 */ /* 0x000fe200020f0c0a */
[----:B------:R-:W-:Y:S01]  /*fdb0*/  @P6 IMAD.X R7, R5, 0x1, R16, P5 ;  /* 0x0000000105076824 */ /* 0x000fe200028e0610 */
[----:B------:R-:W-:Y:S02]  /*fdc0*/  @P6 IADD3 R0, P4, R9, R222, RZ ;  /* 0x000000de09006210 */ /* 0x000fe40007f9e0ff */
[----:B------:R-:W-:Y:S02]  /*fdd0*/  @P6 IADD3 R6, R3, R17, RZ ;  /* 0x0000001103066210 */ /* 0x000fe40007ffe0ff */
[----:B------:R-:W-:Y:S02]  /*fde0*/  @P6 IADD3.X R5, R5, R226, RZ, P4, !PT ;  /* 0x000000e205056210 */ /* 0x000fe400027fe4ff */
[----:B------:R-:W-:Y:S02]  /*fdf0*/  @P6 SHF.L.U32 R3, R2, 0x1, RZ ;  /* 0x0000000102036819 */ /* 0x000fe400000006ff */
[----:B------:R-:W-:Y:S02]  /*fe00*/  @P6 LEA R10, P5, R0, c[0x0][0x1c8], 0x1 ;  /* 0x00007200000a6a11 */ /* 0x000fe400078a08ff */
[----:B------:R-:W-:Y:S02]  /*fe10*/  @P6 SHF.L.U64.HI R16, R2, 0x1, R6 ;  /* 0x0000000102106819 */ /* 0x000fe40000010206 */
[----:B------:R-:W-:Y:S01]  /*fe20*/  @P6 LEA.HI.X R11, R0, c[0x0][0x1cc], R5, 0x1, P5 ;  /* 0x00007300000b6a11 */ /* 0x000fe200028f0c05 */
[----:B------:R-:W-:Y:S02]  /*fe30*/  FMUL.FTZ R0, R48, c[0x0][0x320] ;  /* 0x0000c80030007a20 */ /* 0x000fe40000410000 */
[----:B-----5:R-:W-:Y:S02]  /*fe40*/  IMAD.IADD R5, R227, 0x1, R228 ;  /* 0x00000001e3057824 */ /* 0x020fe400078e02e4 */
[----:B------:R5:W2:Y:S01]  /*fe50*/  MUFU.TANH R34, R0 ;  /* 0x0000000000227308 */ /* 0x000aa20000002400 */
[C---:B-1----:R-:W-:Y:S04]  /*fe60*/  @P6 LEA R8, P4, R4.reuse, c[0x0][0x1c8], 0x1 ;  /* 0x0000720004086a11 */ /* 0x042fe800078808ff */
[----:B------:R-:W-:Y:S01]  /*fe70*/  @P6 LEA.HI.X R9, R4, c[0x0][0x1cc], R7, 0x1, P4 ;  /* 0x0000730004096a11 */ /* 0x000fe200020f0c07 */
[----:B------:R-:W-:Y:S01]  /*fe80*/  FMUL.FTZ R4, R49, c[0x0][0x320] ;  /* 0x0000c80031047a20 */ /* 0x000fe20000410000 */
[C---:B------:R-:W-:Y:S02]  /*fe90*/  @P6 IADD3 R6, P4, R3.reuse, c[0x0][0x1c8], RZ ;  /* 0x0000720003066a10 */ /* 0x040fe40007f9e0ff */
[----:B------:R-:W-:Y:S01]  /*fea0*/  @P6 IADD3 R3, P5, R3, 0x80, RZ ;  /* 0x0000008003036810 */ /* 0x000fe20007fbe0ff */
[----:B------:R-:W1:Y:S01]  /*feb0*/  MUFU.TANH R33, R4 ;  /* 0x0000000400217308 */ /* 0x000e620000002400 */
[----:B------:R-:W-:Y:S02]  /*fec0*/  @P6 IADD3.X R7, R16, c[0x0][0x1cc], RZ, P4, !PT ;  /* 0x0000730010076a10 */ /* 0x000fe400027fe4ff */
[----:B------:R-:W-:Y:S03]  /*fed0*/  @P6 IADD3 R2, P4, R3, c[0x0][0x1c8], RZ ;  /* 0x0000720003026a10 */ /* 0x000fe60007f9e0ff */
[----:B------:R-:W-:Y:S01]  /*fee0*/  @!PT LDS RZ, [RZ] ;  /* 0x00000000fffff984 */ /* 0x000fe20000000800 */
[----:B------:R-:W-:Y:S01]  /*fef0*/  @!PT LDS RZ, [RZ] ;  /* 0x00000000fffff984 */ /* 0x000fe20000000800 */
[----:B------:R-:W-:Y:S01]  /*ff00*/  @!PT LDS RZ, [RZ] ;  /* 0x00000000fffff984 */ /* 0x000fe20000000800 */
[----:B------:R1:W-:Y:S01]  /*ff10*/  @P6 LDGSTS.E.BYPASS.LTC128B.128 [R218+0x8100], [R6.64], !P0 ;  /* 0x0810000006da6fae */ /* 0x0003e2000c101d48 */
[----:B------:R-:W-:Y:S01]  /*ff20*/  @P6 IADD3.X R3, RZ, c[0x0][0x1cc], R16, P4, P5 ;  /* 0x00007300ff036a10 */ /* 0x000fe200027ea410 */
[----:B-----5:R-:W-:Y:S06]  /*ff30*/  @P2 IMAD.HI.U32 R0, R5, c[0x0][0x2c8], RZ ;  /* 0x0000b20005002a27 */ /* 0x020fec00078e00ff */
[----:B------:R5:W-:Y:S01]  /*ff40*/  @P6 LDGSTS.E.BYPASS.LTC128B.128 [R218+0xb100], [R2.64], !P3 ;  /* 0x0b10000002da6fae */ /* 0x000be2000d901d48 */
[----:B------:R-:W-:Y:S01]  /*ff50*/  @P2 SHF.R.U32.HI R5, RZ, c[0x0][0x2cc], R0 ;  /* 0x0000b300ff052a19 */ /* 0x000fe20000011600 */
[----:B------:R-:W-:Y:S04]  /*ff60*/  FMUL.FTZ R0, R50, c[0x0][0x320] ;  /* 0x0000c80032007a20 */ /* 0x000fe80000410000 */
[----:B------:R1:W1:Y:S02]  /*ff70*/  MUFU.TANH R39, R0 ;  /* 0x0000000000277308 */ /* 0x0002640000002400 */
[----:B------:R2:W-:Y:S08]  /*ff80*/  @P6 LDGSTS.E.BYPASS.LTC128B.128 [R218+0x9100], [R14.64], !P0 ;  /* 0x091000000eda6fae */ /* 0x0005f0000c101d48 */
[----:B------:R2:W-:Y:S08]  /*ff90*/  @P6 LDGSTS.E.BYPASS.LTC128B.128 [R218+0xc100], [R12.64], !P3 ;  /* 0x0c1000000cda6fae */ /* 0x0005f0000d901d48 */
[----:B------:R2:W-:Y:S01]  /*ffa0*/  @P6 LDGSTS.E.BYPASS.LTC128B.128 [R218+0xa100], [R10.64], !P0 ;  /* 0x0a1000000ada6fae */ /* 0x0005e2000c101d48 */
[----:B-----5:R-:W-:Y:S04]  /*ffb0*/  FMUL.FTZ R2, R51, c[0x0][0x320] ;  /* 0x0000c80033027a20 */ /* 0x020fe80000410000 */
[----:B------:R5:W2:Y:S03]  /*ffc0*/  MUFU.TANH R37, R2 ;  /* 0x0000000200257308 */ /* 0x000aa60000002400 */
[----:B------:R2:W-:Y:S01]  /*ffd0*/  @P6 LDGSTS.E.BYPASS.LTC128B.128 [R218+0xd100], [R8.64], !P3 ;  /* 0x0d10000008da6fae */ /* 0x0005e2000d901d48 */
[----:B-1----:R-:W-:Y:S07]  /*ffe0*/  IMAD R0, R216, -0x60, RZ ;  /* 0xffffffa0d8007824 */ /* 0x002fee00078e02ff */
[----:B------:R-:W1:Y:S08]  /*fff0*/  SHFL.IDX PT, R4, R5, RZ, 0x1c1f ;  /* 0x001c1fff05047589 */ /* 0x000e7000000e0000 */
[----:B------:R-:W0:Y:S01]  /*10000*/  LDGDEPBAR ;  /* 0x00000000000079af */ /* 0x000e220000000000 */
[----:B-----5:R-:W-:Y:S04]  /*10010*/  IADD3 R2, -R224, 0x1, R0 ;  /* 0x00000001e0027810 */ /* 0x020fe80007ffe100 */
[----:B--2---:R-:W-:Y:S04]  /*10020*/  IADD3 R2, -R45, R2, R46 ;  /* 0x000000022d027210 */ /* 0x004fe80007ffe12e */
[C---:B------:R-:W-:Y:S02]  /*10030*/  IADD3 R7, R2.reuse, c[0x0][0x328], RZ ;  /* 0x0000ca0002077a10 */ /* 0x040fe40007ffe0ff */
[----:B------:R-:W-:Y:S02]  /*10040*/  IADD3 R6, R2, UR4, RZ ;  /* 0x0000000402067c10 */ /* 0x000fe4000fffe0ff */
[----:B-1----:R-:W-:Y:S02]  /*10050*/  IADD3 R3, R7, R4, RZ ;  /* 0x0000000407037210 */ /* 0x002fe40007ffe0ff */
[----:B------:R-:W-:Y:S01]  /*10060*/  IADD3 R2, R4, R6, RZ ;  /* 0x0000000604027210 */ /* 0x000fe20007ffe0ff */
[----:B------:R-:W-:-:S05]  /*10070*/  @!P1 BRA `(.L_x_578) ;  /* 0x0000018000009947 */ /* 0x000fca0003800000 */
[----:B---34-:R-:W-:Y:S01]  /*10080*/  IADD3 R4, -R45, R46, R4 ;  /* 0x0000002e2d047210 */ /* 0x018fe20007ffe104 */
        /* <DEDUP_REMOVED lines=12> */
.L_x_580:
[----:B------:R-:W-:Y:S04]  /*10150*/  MOV R8, c[0x0][0x32c] ;  /* 0x0000cb0000087a02 */ /* 0x000fe80000000f00 */
[----:B------:R-:W-:Y:S11]  /*10160*/  ISETP.NE.AND P0, PT, R8, 0x1, PT ;  /* 0x000000010800780c */ /* 0x000ff60003f05270 */
[----:B------:R-:W-:Y:S02]  /*10170*/  @!UPT UIADD3 URZ, URZ, URZ, URZ ;  /* 0x0000003f3f3ff290 */ /* 0x000fe4000fffe03f */
[----:B------:R-:W-:Y:S05]  /*10180*/  @P0 IMAD.HI.U32 R8, R4, c[0x0][0x330], RZ ;  /* 0x0000cc0004080a27 */ /* 0x000fea00078e00ff */
[----:B------:R-:W-:Y:S02]  /*10190*/  @P0 SHF.R.U32.HI R4, RZ, c[0x0][0x334], R8 ;  /* 0x0000cd00ff040a19 */ /* 0x000fe40000011608 */
.L_x_581:
[----:B------:R-:W-:Y:S05]  /*101a0*/  BSYNC B0 ;  /* 0x0000000000007941 */ /* 0x000fea0003800000 */
.L_x_579:
[----:B------:R-:W-:Y:S04]  /*101b0*/  IMAD.IADD R8, R0, 0x1, -R224 ;  /* 0x0000000100087824 */ /* 0x000fe800078e0ae0 */
[----:B------:R-:W-:Y:S05]  /*101c0*/  IMAD R4, R4, c[0x0][0x32c], R8 ;  /* 0x0000cb0004047a24 */ /* 0x000fea00078e0208 */
[----:B------:R-:W-:Y:S02]  /*101d0*/  IADD3 R8, R4, c[0x0][0x32c], RZ ;  /* 0x0000cb0004087a10 */ /* 0x000fe40007ffe0ff */
[----:B------:R-:W-:Y:S02]  /*101e0*/  IMNMX R2, R2, R4, !PT ;  /* 0x0000000402027217 */ /* 0x000fe40007800200 */
[----:B------:R-:W-:Y:S02]  /*101f0*/  IMNMX R3, R3, R8, PT ;  /* 0x0000000803037217 */ /* 0x000fe40003800200 */
.L_x_578:
[C---:B---34-:R-:W-:Y:S01]  /*10200*/  ISETP.GE.AND P0, PT, R0.reuse, 0x2, PT ;  /* 0x000000020000780c */ /* 0x058fe20003f06270 */
        /* <DEDUP_REMOVED lines=133> */
.L_x_584:
[----:B------:R-:W-:Y:S04]  /*10a60*/  MOV R5, c[0x0][0x32c] ;  /* 0x0000cb0000057a02 */ /* 0x000fe80000000f00 */
[----:B------:R-:W-:Y:S11]  /*10a70*/  ISETP.NE.AND P0, PT, R5, 0x1, PT ;  /* 0x000000010500780c */ /* 0x000ff60003f05270 */
[----:B------:R-:W-:Y:S02]  /*10a80*/  @!UPT UIADD3 URZ, URZ, URZ, URZ ;  /* 0x0000003f3f3ff290 */ /* 0x000fe4000fffe03f */
[----:B------:R-:W-:Y:S05]  /*10a90*/  @P0 IMAD.HI.U32 R5, R4, c[0x0][0x330], RZ ;  /* 0x0000cc0004050a27 */ /* 0x000fea00078e00ff */
[----:B------:R-:W-:Y:S02]  /*10aa0*/  @P0 SHF.R.U32.HI R4, RZ, c[0x0][0x334], R5 ;  /* 0x0000cd00ff040a19 */ /* 0x000fe40000011605 */
.L_x_585:
[----:B------:R-:W-:Y:S05]  /*10ab0*/  BSYNC B0 ;  /* 0x0000000000007941 */ /* 0x000fea0003800000 */
.L_x_583:
[----:B------:R-:W-:Y:S04]  /*10ac0*/  IMAD.IADD R0, R0, 0x1, -R224 ;  /* 0x0000000100007824 */ /* 0x000fe800078e0ae0 */
[----:B------:R-:W-:Y:S05]  /*10ad0*/  IMAD R0, R4, c[0x0][0x32c], R0 ;  /* 0x0000cb0004007a24 */ /* 0x000fea00078e0200 */
[----:B------:R-:W-:Y:S02]  /*10ae0*/  IADD3 R4, R0, c[0x0][0x32c], RZ ;  /* 0x0000cb0000047a10 */ /* 0x000fe40007ffe0ff */
[----:B------:R-:W-:Y:S02]  /*10af0*/  IMNMX R2, R2, R0, !PT ;  /* 0x0000000002027217 */ /* 0x000fe40007800200 */
[----:B------:R-:W-:Y:S02]  /*10b00*/  IMNMX R3, R3, R4, PT ;  /* 0x0000000403037217 */ /* 0x000fe40003800200 */
.L_x_582:
        /* <DEDUP_REMOVED lines=82> */
[C---:B------:R-:W-:Y:S02]  /*11030*/  ISETP.GT.AND P0, PT, R2.reuse, 0x29, !P0 ;  /* 0x000000290200780c */ /* 0x040fe40004704270 */
        /* <DEDUP_REMOVED lines=10> */
[----:B------:R-:W-:Y:S02]  /*110e0*/  ISETP.GT.AND P4, PT, R2, 0x59, !P4 ;  /* 0x000000590200780c */ /* 0x000fe40006784270 */
        /* <DEDUP_REMOVED lines=358> */
[----:B------:R-:W-:Y:S02]  /*12750*/  FFMA.FTZ R132, R217, c[0x0][0x2d0], -R132 ;  /* 0x0000b400d9847a23 */ /* 0x000fe40000010884 */
[C---:B------:R-:W-:Y:S01]  /*12760*/  HMMA.16816.F32 R32, R72.reuse, R90, R32 ;  /* 0x0000005a4820723c */ /* 0x040fe20000001820 */
[----:B------:R1:W-:Y:S01]  /*12770*/  MUFU.EX2 R135, R70 ;  /* 0x0000004600877308 */ /* 0x0003e20000000800 */
[----:B------:R-:W3:Y:S06]  /*12780*/  LDSM.16.MT88.4 R88, [R192+0x2800] ;  /* 0x00280000c058783b */ /* 0x000eec0000004200 */
        /* <DEDUP_REMOVED lines=83> */
[----:B------:R-:W-:Y:S01]  /*12cc0*/  FADD.FTZ R2, R70, R0 ;  /* 0x0000000046027221 */ /* 0x000fe20000010000 */
[----:B------:R-:W-:Y:S01]  /*12cd0*/  IADD3 R0, R216, -0x1, RZ ;  /* 0xffffffffd8007810 */ /* 0x000fe20007ffe0ff */
[----:B------:R-:W-:Y:S02]  /*12ce0*/  FADD.FTZ R4, R134, R4 ;  /* 0x0000000486047221 */ /* 0x000fe40000010000 */
[----:B------:R-:W-:Y:S02]  /*12cf0*/  FADD.FTZ R2, R69, R2 ;  /* 0x0000000245027221 */ /* 0x000fe40000010000 */
[----:B------:R-:W-:Y:S01]  /*12d00*/  IMAD.MOV.U32 R216, RZ, RZ, R0 ;  /* 0x000000ffffd87224 */ /* 0x000fe200078e0000 */
[----:B------:R1:W-:Y:S01]  /*12d10*/  STL [R1+0x8], R4 ;  /* 0x0000080401007387 */ /* 0x0003e20000100800 */
[----:B------:R-:W-:Y:S02]  /*12d20*/  IMAD.MOV.U32 R69, RZ, RZ, R68 ;  /* 0x000000ffff457224 */ /* 0x000fe400078e0044 */
[--C-:B------:R-:W-:Y:S01]  /*12d30*/  IMAD.MOV.U32 R70, RZ, RZ, R3.reuse ;  /* 0x000000ffff467224 */ /* 0x100fe200078e0003 */
[----:B------:R2:W-:Y:S01]  /*12d40*/  STL [R1+0xc], R2 ;  /* 0x00000c0201007387 */ /* 0x0005e20000100800 */
[----:B-1----:R-:W-:Y:S01]  /*12d50*/  IMAD.MOV.U32 R4, RZ, RZ, R3 ;  /* 0x000000ffff047224 */ /* 0x002fe200078e0003 */
[----:B------:R-:W-:-:S05]  /*12d60*/  @P0 BRA `(.L_x_586) ;  /* 0xffffbbb000000947 */ /* 0x000fca000383ffff */
.L_x_577:
[----:B------:R-:W-:Y:S02]  /*12d70*/  MOV R8, 0x1f ;  /* 0x0000001f00087802 */ /* 0x000fe40000000f00 */
[----:B------:R-:W-:Y:S01]  /*12d80*/  MOV R7, 0xffffffff ;  /* 0xffffffff00077802 */ /* 0x000fe20000000f00 */
[----:B------:R-:W-:Y:S05]  /*12d90*/  BRA.DIV ~URZ, `(.L_x_587) ;  /* 0x000046f27f007947 */ /* 0x000fea000b800000 */
[----:B--2---:R-:W2:Y:S04]  /*12da0*/  LDL R2, [R1+0x8] ;  /* 0x0000080001027983 */ /* 0x004ea80000100800 */
[----:B--2---:R2:W3:Y:S02]  /*12db0*/  SHFL.BFLY PT, R0, R2, 0x2, 0x1f ;  /* 0x0c401f0002007f89 */ /* 0x0044e400000e0000 */
.L_x_654:
[----:B--2---:R-:W2:Y:S02]  /*12dc0*/  LDL.LU R2, [R1+0x8] ;  /* 0x0000080001027983 */ /* 0x004ea40000300800 */
[----:B--23--:R-:W-:Y:S01]  /*12dd0*/  FADD.FTZ R0, R0, R2 ;  /* 0x0000000200007221 */ /* 0x00cfe20000010000 */
[----:B------:R-:W-:Y:S05]  /*12de0*/  BRA.DIV ~URZ, `(.L_x_588) ;  /* 0x000047027f007947 */ /* 0x000fea000b800000 */
[----:B------:R-:W2:Y:S04]  /*12df0*/  LDL.LU R7, [R1+0xc] ;  /* 0x00000c0001077983 */ /* 0x000ea80000300800 */
[----:B-1----:R-:W1:Y:S02]  /*12e00*/  SHFL.BFLY PT, R3, R0, 0x1, 0x1f ;  /* 0x0c201f0000037f89 */ /* 0x002e6400000e0000 */
[----:B-1----:R-:W-:-:S02]  /*12e10*/  FADD.FTZ R0, R0, R3 ;  /* 0x0000000300007221 */ /* 0x002fc40000010000 */
[----:B--2---:R-:W1:Y:S02]  /*12e20*/  SHFL.BFLY PT, R2, R7, 0x2, 0x1f ;  /* 0x0c401f0007027f89 */ /* 0x004e6400000e0000 */
[----:B-1----:R-:W-:-:S05]  /*12e30*/  FADD.FTZ R5, R2, R7 ;  /* 0x0000000702057221 */ /* 0x002fca0000010000 */
[----:B------:R1:W2:Y:S02]  /*12e40*/  SHFL.BFLY PT, R6, R5, 0x1, 0x1f ;  /* 0x0c201f0005067f89 */ /* 0x0002a400000e0000 */
.L_x_655:
[----:B------:R-:W-:Y:S01]  /*12e50*/  FSETP.NE.FTZ.AND P1, PT, R0, RZ, PT ;  /* 0x000000ff0000720b */ /* 0x000fe20003f35000 */
[----:B--2---:R-:W-:Y:S01]  /*12e60*/  FADD.FTZ R3, R6, R5 ;  /* 0x0000000506037221 */ /* 0x004fe20000010000 */
[----:B------:R-:W-:Y:S02]  /*12e70*/  MOV R2, RZ ;  /* 0x000000ff00027202 */ /* 0x000fe40000000f00 */
[----:B------:R-:W-:Y:S02]  /*12e80*/  MOV R21, 0xff800000 ;  /* 0xff80000000157802 */ /* 0x000fe40000000f00 */
[----:B------:R-:W-:Y:S02]  /*12e90*/  FSETP.NE.FTZ.AND P0, PT, R3, RZ, PT ;  /* 0x000000ff0300720b */ /* 0x000fe40003f15000 */
[----:B------:R-:W-:-:S05]  /*12ea0*/  MOV R20, 0xff800000 ;  /* 0xff80000000147802 */ /* 0x000fca0000000f00 */
[----:B------:R-:W2:Y:S01]  /*12eb0*/  @P1 MUFU.LG2 R7, R0 ;  /* 0x0000000000071308 */ /* 0x000ea20000000c00 */
[----:B-1----:R-:W-:-:S05]  /*12ec0*/  @P1 MOV R5, 0x3f317218 ;  /* 0x3f31721800051802 */ /* 0x002fca0000000f00 */
[----:B------:R-:W-:Y:S02]  /*12ed0*/  @P1 FMUL.FTZ R5, R5, c[0x0][0x2d0] ;  /* 0x0000b40005051a20 */ /* 0x000fe40000410000 */
[----:B------:R1:W3:Y:S01]  /*12ee0*/  @P1 MUFU.RCP R2, R0 ;  /* 0x0000000000021308 */ /* 0x0002e20000001000 */
[----:B--2---:R-:W-:-:S04]  /*12ef0*/  @P1 FMUL.FTZ R7, R7, 0.69314718246459960938 ;  /* 0x3f31721807071820 */ /* 0x004fc80000410000 */
[----:B------:R-:W-:Y:S01]  /*12f00*/  @P1 FFMA.FTZ R21, R5, R68, R7 ;  /* 0x0000004405151223 */ /* 0x000fe20000010007 */
[----:B------:R-:W-:Y:S02]  /*12f10*/  MOV R5, 0x1 ;  /* 0x0000000100057802 */ /* 0x000fe40000000f00 */
[----:B-1----:R-:W-:Y:S01]  /*12f20*/  MOV R0, RZ ;  /* 0x000000ff00007202 */ /* 0x002fe20000000f00 */
        /* <DEDUP_REMOVED lines=71> */
.L_x_546:
[----:B------:R3:W5:Y:S04]  /*133a0*/  LDL R6, [R1+0x30] ;  /* 0x0000300001067983 */ /* 0x0007680000100800 */
[----:B------:R-:W4:Y:S01]  /*133b0*/  S2R R2, SR_TID.X ;  /* 0x0000000000027919 */ /* 0x000f220000002100 */
[----:B------:R-:W-:Y:S01]  /*133c0*/  BSSY B0, `(.L_x_589) ;  /* 0x0000011000007945 */ /* 0x000fe20003800000 */
[----:B----4-:R-:W-:-:S13]  /*133d0*/  LOP3.LUT P0, RZ, R2, 0xff, RZ, 0xc0, !PT ;  /* 0x000000ff02ff7812 */ /* 0x010fda000780c0ff */
[----:B------:R-:W-:Y:S05]  /*133e0*/  @P0 BRA `(.L_x_590) ;  /* 0x000000e000000947 */ /* 0x000fea0003800000 */
[----:B---3--:R-:W3:Y:S01]  /*133f0*/  S2R R4, SR_LANEID ;  /* 0x0000000000047919 */ /* 0x008ee20000000000 */
[----:B------:R-:W-:Y:S01]  /*13400*/  VOTEU.ANY UR4, UPT, PT ;  /* 0x0000000000047886 */ /* 0x000fe200038e0100 */
[----:B--2---:R-:W-:Y:S01]  /*13410*/  IMAD.MOV.U32 R5, RZ, RZ, c[0x0][0x564] ;  /* 0x00015900ff057624 */ /* 0x004fe200078e00ff */
[----:B------:R-:W3:Y:S08]  /*13420*/  FLO.U32 R3, UR4 ;  /* 0x0000000400037d00 */ /* 0x000ef000080e0000 */
[----:B------:R-:W2:Y:S01]  /*13430*/  POPC R2, UR4 ;  /* 0x0000000400027d09 */ /* 0x000ea20008000000 */
[----:B---3--:R-:W-:Y:S01]  /*13440*/  ISETP.EQ.U32.AND P0, PT, R3, R4, PT ;  /* 0x000000040300720c */ /* 0x008fe20003f02070 */
[----:B------:R-:W-:-:S12]  /*13450*/  IMAD.MOV.U32 R4, RZ, RZ, c[0x0][0x560] ;  /* 0x00015800ff047624 */ /* 0x000fd800078e00ff */
[----:B--2---:R2:W3:Y:S04]  /*13460*/  @P0 ATOMG.E.ADD.STRONG.GPU PT, R2, [R4.64], R2 ;  /* 0x00000002040209a8 */ /* 0x0044e800081ee1c8 */
[----:B--2---:R-:W2:Y:S04]  /*13470*/  S2R R4, SR_LTMASK ;  /* 0x0000000000047919 */ /* 0x004ea80000003900 */
[----:B---3--:R2:W3:Y:S02]  /*13480*/  SHFL.IDX PT, R3, R2, R3, 0x1f ;  /* 0x00001f0302037589 */ /* 0x0084e400000e0000 */
[----:B--2---:R-:W-:-:S06]  /*13490*/  LOP3.LUT R2, R4, UR4, RZ, 0xc0, !PT ;  /* 0x0000000404027c12 */ /* 0x004fcc000f8ec0ff */
[----:B------:R-:W3:Y:S02]  /*134a0*/  POPC R2, R2 ;  /* 0x0000000200027309 */ /* 0x000ee40000000000 */
[----:B---3-5:R-:W-:-:S05]  /*134b0*/  IADD3 R6, R3, c[0x0][0xc], R2 ;  /* 0x0000030003067a10 */ /* 0x028fca0007ffe002 */
[----:B------:R2:W-:Y:S02]  /*134c0*/  STL [R1+0x30], R6 ;  /* 0x0000300601007387 */ /* 0x0005e40000100800 */
.L_x_590:
[----:B---3--:R-:W-:Y:S05]  /*134d0*/  BSYNC B0 ;  /* 0x0000000000007941 */ /* 0x008fea0003800000 */
.L_x_589:
[----:B------:R-:W3:Y:S01]  /*134e0*/  LDL.64 R2, [R1] ;  /* 0x0000000001027983 */ /* 0x000ee20000100a00 */
[----:B------:R-:W-:Y:S01]  /*134f0*/  PRMT R0, R0, 0x9910, RZ ;  /* 0x0000991000007816 */ /* 0x000fe200000000ff */
[----:B------:R-:W-:Y:S01]  /*13500*/  BSSY B1, `(.L_x_591) ;  /* 0x00002ab000017945 */ /* 0x000fe20003800000 */
[----:B-----5:R-:W-:Y:S02]  /*13510*/  IMAD.MOV.U32 R62, RZ, RZ, R6 ;  /* 0x000000ffff3e7224 */ /* 0x020fe400078e0006 */
[----:B------:R-:W-:Y:S02]  /*13520*/  ISETP.NE.AND P0, PT, R0, RZ, PT ;  /* 0x000000ff0000720c */ /* 0x000fe40003f05270 */
[----:B---3--:R-:W-:Y:S02]  /*13530*/  IADD3 R0, R2, 0x40, RZ ;  /* 0x0000004002007810 */ /* 0x008fe40007ffe0ff */
[----:B------:R-:W-:Y:S02]  /*13540*/  SHF.R.S32.HI R28, RZ, 0x1f, R2 ;  /* 0x0000001fff1c7819 */ /* 0x000fe40000011402 */
[----:B------:R-:W-:-:S07]  /*13550*/  SHF.R.S32.HI R29, RZ, 0x1f, R0 ;  /* 0x0000001fff1d7819 */ /* 0x000fce0000011400 */
[----:B------:R-:W-:Y:S05]  /*13560*/  @!P0 BRA `(.L_x_592) ;  /* 0x00001e7000008947 */ /* 0x000fea0003800000 */
[----:B------:R-:W3:Y:S04]  /*13570*/  LDL R10, [R1+0x40] ;  /* 0x00004000010a7983 */ /* 0x000ee80000100800 */
[----:B--2---:R-:W2:Y:S04]  /*13580*/  LDL R6, [R1+0x44] ;  /* 0x0000440001067983 */ /* 0x004ea80000100800 */
        /* <DEDUP_REMOVED lines=11> */
[----:B------:R-:W-:Y:S01]  /*13640*/  F2FP.PACK_AB R5, R91, R90 ;  /* 0x0000005a5b05723e */ /* 0x000fe200000000ff */
[----:B---3--:R3:W-:Y:S04]  /*13650*/  STS [R10], R2 ;  /* 0x000000020a007388 */ /* 0x0087e80000000800 */
[----:B------:R1:W-:Y:S04]  /*13660*/  STS [R10+0x400], R3 ;  /* 0x000400030a007388 */ /* 0x0003e80000000800 */
[----:B--2---:R2:W-:Y:S01]  /*13670*/  STS [R6], R4 ;  /* 0x0000000406007388 */ /* 0x0045e20000000800 */
[----:B---3--:R-:W-:-:S02]  /*13680*/  F2FP.PACK_AB R2, R65, R64 ;  /* 0x000000404102723e */ /* 0x008fc400000000ff */
[----:B-1----:R-:W-:-:S03]  /*13690*/  F2FP.PACK_AB R3, R27, R26 ;  /* 0x0000001a1b03723e */ /* 0x002fc600000000ff */
[----:B------:R1:W-:Y:S01]  /*136a0*/  STS [R6+0x400], R2 ;  /* 0x0004000206007388 */ /* 0x0003e20000000800 */
[----:B--2---:R-:W-:-:S03]  /*136b0*/  F2FP.PACK_AB R4, R61, R60 ;  /* 0x0000003c3d04723e */ /* 0x004fc600000000ff */
        /* <DEDUP_REMOVED lines=19> */
[----:B------:R3:W-:Y:S04]  /*137f0*/  STS [R12], R5 ;  /* 0x000000050c007388 */ /* 0x0007e80000000800 */
[----:B------:R4:W-:Y:S01]  /*13800*/  STS [R12+0x400], R3 ;  /* 0x000400030c007388 */ /* 0x0009e20000000800 */
[----:B-1----:R-:W-:Y:S02]  /*13810*/  F2FP.PACK_AB R2, R93, R92 ;  /* 0x0000005c5d02723e */ /* 0x002fe400000000ff */
[----:B--2---:R-:W-:-:S03]  /*13820*/  F2FP.PACK_AB R4, R81, R80 ;  /* 0x000000505104723e */ /* 0x004fc600000000ff */
[----:B------:R-:W-:Y:S01]  /*13830*/  STS [R10+0x4000], R2 ;  /* 0x004000020a007388 */ /* 0x000fe20000000800 */
[----:B---3--:R-:W-:Y:S02]  /*13840*/  F2FP.PACK_AB R5, R53, R52 ;  /* 0x000000343505723e */ /* 0x008fe400000000ff */
[----:B----4-:R-:W-:-:S03]  /*13850*/  F2FP.PACK_AB R3, R99, R98 ;  /* 0x000000626303723e */ /* 0x010fc600000000ff */
[----:B------:R1:W-:Y:S04]  /*13860*/  STS [R10+0x4400], R5 ;  /* 0x004400050a007388 */ /* 0x0003e80000000800 */
[----:B-1----:R-:W2:Y:S01]  /*13870*/  LDL R10, [R1+0x3c] ;  /* 0x00003c00010a7983 */ /* 0x002ea20000100800 */
[----:B------:R-:W-:Y:S02]  /*13880*/  F2FP.PACK_AB R2, R85, R84 ;  /* 0x000000545502723e */ /* 0x000fe400000000ff */
[----:B------:R-:W-:Y:S01]  /*13890*/  F2FP.PACK_AB R5, R95, R94 ;  /* 0x0000005e5f05723e */ /* 0x000fe200000000ff */
[----:B------:R1:W-:Y:S04]  /*138a0*/  STS [R6+0x4000], R4 ;  /* 0x0040000406007388 */ /* 0x0003e80000000800 */
[----:B------:R3:W-:Y:S04]  /*138b0*/  STS [R6+0x4400], R3 ;  /* 0x0044000306007388 */ /* 0x0007e80000000800 */
[----:B------:R4:W-:Y:S04]  /*138c0*/  STS [R11+0x4000], R2 ;  /* 0x004000020b007388 */ /* 0x0009e80000000800 */
[----:B------:R4:W-:Y:S01]  /*138d0*/  STS [R11+0x4400], R5 ;  /* 0x004400050b007388 */ /* 0x0009e20000000800 */
[----:B-1----:R-:W-:-:S02]  /*138e0*/  F2FP.PACK_AB R4, R87, R86 ;  /* 0x000000565704723e */ /* 0x002fc400000000ff */
[----:B---3--:R-:W-:Y:S02]  /*138f0*/  F2FP.PACK_AB R6, R89, R88 ;  /* 0x000000585906723e */ /* 0x008fe400000000ff */
[----:B------:R-:W-:Y:S02]  /*13900*/  F2FP.PACK_AB R3, R101, R100 ;  /* 0x000000646503723e */ /* 0x000fe400000000ff */
[----:B----4-:R-:W-:Y:S01]  /*13910*/  F2FP.PACK_AB R2, R79, R78 ;  /* 0x0000004e4f02723e */ /* 0x010fe200000000ff */
[----:B------:R1:W-:Y:S01]  /*13920*/  STS [R13+0x4000], R6 ;  /* 0x004000060d007388 */ /* 0x0003e20000000800 */
[----:B------:R-:W-:-:S03]  /*13930*/  F2FP.PACK_AB R5, R97, R96 ;  /* 0x000000606105723e */ /* 0x000fc600000000ff */
[----:B------:R3:W-:Y:S04]  /*13940*/  STS [R13+0x4400], R4 ;  /* 0x004400040d007388 */ /* 0x0007e80000000800 */
[----:B------:R4:W-:Y:S04]  /*13950*/  STS [R9+0x4000], R3 ;  /* 0x0040000309007388 */ /* 0x0009e80000000800 */
[----:B------:R4:W-:Y:S04]  /*13960*/  STS [R9+0x4400], R2 ;  /* 0x0044000209007388 */ /* 0x0009e80000000800 */
[----:B------:R-:W-:Y:S01]  /*13970*/  STS [R8+0x4000], R5 ;  /* 0x0040000508007388 */ /* 0x000fe20000000800 */
[----:B------:R-:W-:-:S02]  /*13980*/  ISETP.NE.U32.AND P2, PT, RZ, c[0x0][0x508], PT ;  /* 0x00014200ff007a0c */ /* 0x000fc40003f45070 */
[----:B------:R-:W-:Y:S01]  /*13990*/  ISETP.NE.U32.AND P1, PT, RZ, c[0x0][0x500], PT ;  /* 0x00014000ff007a0c */ /* 0x000fe20003f25070 */
[----:B------:R-:W2:Y:S01]  /*139a0*/  LDL.LU R11, [R1+0x2c] ;  /* 0x00002c00010b7983 */ /* 0x000ea20000300800 */
[----:B------:R-:W-:Y:S01]  /*139b0*/  ISETP.NE.AND.EX P2, PT, RZ, c[0x0][0x50c], PT, P2 ;  /* 0x00014300ff007a0c */ /* 0x000fe20003f45320 */
[----:B------:R-:W-:Y:S01]  /*139c0*/  IMAD.MOV.U32 R14, RZ, RZ, c[0x0][0x388] ;  /* 0x0000e200ff0e7624 */ /* 0x000fe200078e00ff */
[----:B------:R-:W-:Y:S01]  /*139d0*/  ISETP.NE.AND.EX P1, PT, RZ, c[0x0][0x504], PT, P1 ;  /* 0x00014100ff007a0c */ /* 0x000fe20003f25310 */
[----:B-1----:R-:W-:Y:S01]  /*139e0*/  IMAD.MOV.U32 R6, RZ, RZ, 0x4 ;  /* 0x00000004ff067424 */ /* 0x002fe200078e00ff */
[----:B---3--:R-:W-:Y:S02]  /*139f0*/  F2FP.PACK_AB R4, R59, R58 ;  /* 0x0000003a3b04723e */ /* 0x008fe400000000ff */
[----:B----4-:R-:W-:-:S03]  /*13a00*/  F2FP.PACK_AB R3, R57, R56 ;  /* 0x000000383903723e */ /* 0x010fc600000000ff */
[----:B------:R1:W-:Y:S01]  /*13a10*/  STS [R8+0x4400], R4 ;  /* 0x0044000408007388 */ /* 0x0003e20000000800 */
[----:B------:R-:W-:-:S03]  /*13a20*/  F2FP.PACK_AB R2, R55, R54 ;  /* 0x000000363702723e */ /* 0x000fc600000000ff */
[----:B------:R3:W-:Y:S04]  /*13a30*/  STS [R7+0x4000], R3 ;  /* 0x0040000307007388 */ /* 0x0007e80000000800 */
[----:B------:R4:W-:Y:S01]  /*13a40*/  STS [R7+0x4400], R2 ;  /* 0x0044000207007388 */ /* 0x0009e20000000800 */
[----:B-1----:R-:W-:Y:S01]  /*13a50*/  F2FP.PACK_AB R4, R47, R46 ;  /* 0x0000002e2f04723e */ /* 0x002fe200000000ff */
[----:B---3--:R-:W-:-:S04]  /*13a60*/  IMAD.MOV.U32 R3, RZ, RZ, RZ ;  /* 0x000000ffff037224 */ /* 0x008fc800078e00ff */
[----:B------:R-:W-:Y:S01]  /*13a70*/  STS [R12+0x4000], R4 ;  /* 0x004000040c007388 */ /* 0x000fe20000000800 */
[----:B----4-:R-:W-:-:S05]  /*13a80*/  F2FP.PACK_AB R2, R49, R48 ;  /* 0x000000303102723e */ /* 0x010fca00000000ff */
[----:B------:R1:W-:Y:S01]  /*13a90*/  STS [R12+0x4400], R2 ;  /* 0x004400020c007388 */ /* 0x0003e20000000800 */
[----:B--2---:R-:W-:-:S03]  /*13aa0*/  @P2 IMAD.WIDE R8, R10, R6, c[0x0][0x508] ;  /* 0x000142000a082625 */ /* 0x004fc600078e0206 */
[----:B------:R-:W-:Y:S01]  /*13ab0*/  BAR.SYNC.DEFER_BLOCKING 0x1, 0x100 ;  /* 0x0044000000007b1d */ /* 0x000fe20000010000 */
[----:B------:R-:W-:-:S05]  /*13ac0*/  IMAD.WIDE R6, R10, R6, c[0x0][0x500] ;  /* 0x000140000a067625 */ /* 0x000fca00078e0206 */
[----:B------:R2:W5:Y:S04]  /*13ad0*/  @P2 LDG.E R14, [R8.64] ;  /* 0x00000008080e2981 */ /* 0x000568000c1e1900 */
[----:B------:R2:W5:Y:S01]  /*13ae0*/  @P1 LDG.E R3, [R6.64] ;  /* 0x0000000806031981 */ /* 0x000562000c1e1900 */
[----:B------:R-:W-:-:S04]  /*13af0*/  ISETP.NE.AND P0, PT, R11, RZ, PT ;  /* 0x000000ff0b00720c */ /* 0x000fc80003f05270 */
[----:B-1----:R-:W-:Y:S01]  /*13b00*/  SEL R2, R11, c[0x0][0x3d4], P0 ;  /* 0x0000f5000b027a07 */ /* 0x002fe20000000000 */
[----:B------:R-:W-:Y:S05]  /*13b10*/  @P2 BRA `(.L_x_593) ;  /* 0x0000004000002947 */ /* 0x000fea0003800000 */
[----:B--2---:R-:W-:Y:S05]  /*13b20*/  @!P1 BRA `(.L_x_593) ;  /* 0x0000003000009947 */ /* 0x004fea0003800000 */
[----:B-----5:R1:W2:Y:S04]  /*13b30*/  LDG.E R14, [R6.64] ;  /* 0x00000008060e7981 */ /* 0x0202a8000c1e1900 */
[----:B-1----:R-:W2:Y:S02]  /*13b40*/  LDG.E R6, [R6.64+0x4] ;  /* 0x0000040806067981 */ /* 0x002ea4000c1e1900 */
[----:B--2---:R-:W-:Y:S02]  /*13b50*/  IADD3 R14, -R14, R6, RZ ;  /* 0x000000060e0e7210 */ /* 0x004fe40007ffe1ff */
.L_x_593:
[----:B--2---:R-:W2:Y:S04]  /*13b60*/  LDL R4, [R1+0x24] ;  /* 0x0000240001047983 */ /* 0x004ea80000100800 */
        /* <DEDUP_REMOVED lines=11> */
[----:B------:R-:W-:Y:S01]  /*13c20*/  IMAD.MOV.U32 R2, RZ, RZ, c[0x0][0x4e8] ;  /* 0x00013a00ff027624 */ /* 0x000fe200078e00ff */
[----:B------:R-:W-:-:S04]  /*13c30*/  ISETP.NE.U32.AND P0, PT, RZ, c[0x0][0x500], PT ;  /* 0x00014000ff007a0c */ /* 0x000fc80003f05070 */
[----:B------:R-:W-:Y:S02]  /*13c40*/  ISETP.NE.AND P2, PT, R2, 0x1, PT ;  /* 0x000000010200780c */ /* 0x000fe40003f45270 */
[----:B------:R-:W-:Y:S02]  /*13c50*/  ISETP.NE.AND.EX P0, PT, RZ, c[0x0][0x504], PT, P0 ;  /* 0x00014100ff007a0c */ /* 0x000fe40003f05300 */
[----:B------:R-:W-:Y:S02]  /*13c60*/  SHF.R.S32.HI R5, RZ, 0x1f, R10 ;  /* 0x0000001fff057819 */ /* 0x000fe4000001140a */
[----:B------:R-:W-:Y:S02]  /*13c70*/  SEL R2, R10, RZ, !P0 ;  /* 0x000000ff0a027207 */ /* 0x000fe40004000000 */
[----:B------:R-:W-:Y:S01]  /*13c80*/  SEL R6, R5, RZ, !P0 ;  /* 0x000000ff05067207 */ /* 0x000fe20004000000 */
[----:B------:R-:W1:Y:S02]  /*13c90*/  S2R R32, SR_TID.X ;  /* 0x0000000000207919 */ /* 0x000e640000002100 */
[----:B-1----:R-:W-:-:S04]  /*13ca0*/  IMAD R5, R9, R2, RZ ;  /* 0x0000000209057224 */ /* 0x002fc800078e02ff */
[C---:B------:R-:W-:Y:S02]  /*13cb0*/  IMAD R11, R8.reuse, R6, R5 ;  /* 0x00000006080b7224 */ /* 0x040fe400078e0205 */
[----:B------:R-:W-:Y:S01]  /*13cc0*/  IMAD.WIDE.U32 R6, R8, R2, RZ ;  /* 0x0000000208067225 */ /* 0x000fe200078e00ff */
[----:B------:R-:W-:-:S04]  /*13cd0*/  SHF.R.S32.HI R23, RZ, 0x1f, R32 ;  /* 0x0000001fff177819 */ /* 0x000fc80000011420 */
[----:B------:R-:W-:-:S04]  /*13ce0*/  LEA.HI R23, R23, R32, RZ, 0x5 ;  /* 0x0000002017177211 */ /* 0x000fc800078f28ff */
[----:B------:R-:W-:-:S05]  /*13cf0*/  LOP3.LUT R23, R23, 0xffffffe0, RZ, 0xc0, !PT ;  /* 0xffffffe017177812 */ /* 0x000fca00078ec0ff */
[----:B------:R-:W-:Y:S02]  /*13d00*/  IMAD.IADD R23, R32, 0x1, -R23 ;  /* 0x0000000120177824 */ /* 0x000fe400078e0a17 */
[----:B--2---:R-:W-:-:S04]  /*13d10*/  IMAD.IADD R4, R4, 0x1, R30 ;  /* 0x0000000104047824 */ /* 0x004fc800078e021e */
[----:B------:R-:W-:-:S04]  /*13d20*/  @P2 IMAD.HI.U32 R10, R4, c[0x0][0x4ec], RZ ;  /* 0x00013b00040a2a27 */ /* 0x000fc800078e00ff */
[----:B------:R-:W-:Y:S01]  /*13d30*/  IMAD.MOV.U32 R5, RZ, RZ, R4 ;  /* 0x000000ffff057224 */ /* 0x000fe200078e0004 */
[----:B------:R-:W-:Y:S01]  /*13d40*/  @P2 SHF.R.U32.HI R5, RZ, c[0x0][0x4f0], R10 ;  /* 0x00013c00ff052a19 */ /* 0x000fe2000001160a */
[----:B---3--:R-:W-:Y:S01]  /*13d50*/  IMAD.WIDE.U32 R8, R12, R22, RZ ;  /* 0x000000160c087225 */ /* 0x008fe200078e00ff */
[----:B----4-:R-:W-:-:S03]  /*13d60*/  SEL R10, R15, RZ, P3 ;  /* 0x000000ff0f0a7207 */ /* 0x010fc60001800000 */
[----:B------:R-:W-:Y:S01]  /*13d70*/  IMAD R12, R13, R22, RZ ;  /* 0x000000160d0c7224 */ /* 0x000fe200078e02ff */
[----:B-----5:R-:W-:Y:S01]  /*13d80*/  IADD3 R15, P1, P0, R6, R8, R3 ;  /* 0x00000008060f7210 */ /* 0x020fe2000783e003 */
[----:B------:R-:W-:Y:S01]  /*13d90*/  IMAD.IADD R13, R7, 0x1, R11 ;  /* 0x00000001070d7824 */ /* 0x000fe200078e020b */
[----:B------:R-:W-:Y:S01]  /*13da0*/  SHF.R.S32.HI R8, RZ, 0x1f, R3 ;  /* 0x0000001fff087819 */ /* 0x000fe20000011403 */
[----:B------:R-:W-:Y:S02]  /*13db0*/  IMAD.IADD R9, R9, 0x1, R12 ;  /* 0x0000000109097824 */ /* 0x000fe400078e020c */
[-C--:B------:R-:W-:Y:S02]  /*13dc0*/  IMAD R7, R19, R10.reuse, RZ ;  /* 0x0000000a13077224 */ /* 0x080fe400078e02ff */
[----:B------:R-:W-:Y:S02]  /*13dd0*/  IMAD.MOV R6, RZ, RZ, -R5 ;  /* 0x000000ffff067224 */ /* 0x000fe400078e0a05 */
[----:B------:R-:W-:Y:S01]  /*13de0*/  IMAD.WIDE.U32 R10, R18, R10, RZ ;  /* 0x0000000a120a7225 */ /* 0x000fe200078e00ff */
[----:B------:R-:W-:-:S03]  /*13df0*/  IADD3.X R13, R13, R9, R8, P1, P0 ;  /* 0x000000090d0d7210 */ /* 0x000fc60000fe0408 */
[----:B------:R-:W-:Y:S01]  /*13e00*/  IMAD R6, R6, c[0x0][0x4e8], R4 ;  /* 0x00013a0006067a24 */ /* 0x000fe200078e0204 */
[----:B------:R-:W-:Y:S01]  /*13e10*/  IADD3 R10, P1, P0, R5, R15, R10 ;  /* 0x0000000f050a7210 */ /* 0x000fe2000783e00a */
[----:B------:R-:W-:Y:S01]  /*13e20*/  IMAD.IADD R11, R11, 0x1, R7 ;  /* 0x000000010b0b7824 */ /* 0x000fe200078e0207 */
[----:B------:R-:W-:Y:S01]  /*13e30*/  SHF.R.S32.HI R7, RZ, 0x1f, R5 ;  /* 0x0000001fff077819 */ /* 0x000fe20000011405 */
[----:B------:R-:W-:Y:S01]  /*13e40*/  IMAD R5, R17, R6, RZ ;  /* 0x0000000611057224 */ /* 0x000fe200078e02ff */
[----:B------:R-:W-:Y:S01]  /*13e50*/  SHF.R.S32.HI R9, RZ, 0x1f, R6 ;  /* 0x0000001fff097819 */ /* 0x000fe20000011406 */
[----:B------:R-:W-:Y:S01]  /*13e60*/  IMAD.MOV.U32 R12, RZ, RZ, c[0x0][0x4a8] ;  /* 0x00012a00ff0c7624 */ /* 0x000fe200078e00ff */
[----:B------:R-:W-:-:S03]  /*13e70*/  IADD3.X R11, R7, R13, R11, P1, P0 ;  /* 0x0000000d070b7210 */ /* 0x000fc60000fe040b */
[C---:B------:R-:W-:Y:S02]  /*13e80*/  IMAD R5, R16.reuse, R9, R5 ;  /* 0x0000000910057224 */ /* 0x040fe400078e0205 */
[----:B------:R-:W-:Y:S01]  /*13e90*/  IMAD.WIDE.U32 R6, R16, R6, R10 ;  /* 0x0000000610067225 */ /* 0x000fe200078e000a */
[----:B------:R-:W-:-:S03]  /*13ea0*/  SEL R10, R12, c[0x0][0x450], P3 ;  /* 0x000114000c0a7a07 */ /* 0x000fc60001800000 */
[----:B------:R-:W-:Y:S01]  /*13eb0*/  IMAD.MOV.U32 R9, RZ, RZ, c[0x0][0x4ac] ;  /* 0x00012b00ff097624 */ /* 0x000fe200078e00ff */
[----:B------:R-:W-:Y:S01]  /*13ec0*/  LEA R10, P0, R6, R10, 0x2 ;  /* 0x0000000a060a7211 */ /* 0x000fe200078010ff */
[----:B------:R-:W-:-:S03]  /*13ed0*/  IMAD.IADD R5, R7, 0x1, R5 ;  /* 0x0000000107057824 */ /* 0x000fc600078e0205 */
[----:B------:R-:W-:-:S04]  /*13ee0*/  SEL R9, R9, c[0x0][0x454], P3 ;  /* 0x0001150009097a07 */ /* 0x000fc80001800000 */
[----:B------:R-:W-:Y:S01]  /*13ef0*/  LEA.HI.X R6, R6, R9, R5, 0x2, P0 ;  /* 0x0000000906067211 */ /* 0x000fe200000f1405 */
[----:B------:R-:W-:Y:S01]  /*13f00*/  SHFL.IDX PT, R12, R10, RZ, 0x1c1f ;  /* 0x001c1fff0a0c7589 */ /* 0x000fe200000e0000 */
[----:B------:R-:W-:-:S03]  /*13f10*/  IMAD.IADD R5, R31, 0x1, R30 ;  /* 0x000000011f057824 */ /* 0x000fc600078e021e */
[----:B------:R-:W1:Y:S04]  /*13f20*/  SHFL.IDX PT, R13, R6, RZ, 0x1c1f ;  /* 0x001c1fff060d7589 */ /* 0x000e6800000e0000 */
[----:B------:R-:W-:Y:S04]  /*13f30*/  SHFL.IDX PT, R10, R10, 0x1, 0x1c1f ;  /* 0x003c1f000a0a7f89 */ /* 0x000fe800000e0000 */
[----:B------:R2:W3:Y:S01]  /*13f40*/  SHFL.IDX PT, R11, R6, 0x1, 0x1c1f ;  /* 0x003c1f00060b7f89 */ /* 0x0004e200000e0000 */
[----:B------:R-:W-:Y:S02]  /*13f50*/  LOP3.LUT P0, RZ, R23, 0x3, RZ, 0xc0, !PT ;  /* 0x0000000317ff7812 */ /* 0x000fe4000780c0ff */
[----:B------:R-:W-:Y:S01]  /*13f60*/  IADD3 R7, R5, 0x8, RZ ;  /* 0x0000000805077810 */ /* 0x000fe20007ffe0ff */
[----:B--2---:R-:W-:-:S05]  /*13f70*/  IMAD R6, R14, c[0x0][0x4e8], RZ ;  /* 0x00013a000e067a24 */ /* 0x004fca00078e02ff */
[-C--:B------:R-:W-:Y:S02]  /*13f80*/  ISETP.GE.OR P1, PT, R5, R6.reuse, P0 ;  /* 0x000000060500720c */ /* 0x080fe40000726670 */
[----:B------:R-:W-:-:S11]  /*13f90*/  ISETP.GE.OR P0, PT, R7, R6, P0 ;  /* 0x000000060700720c */ /* 0x000fd60000706670 */
[----:B-1----:R1:W-:Y:S01]  /*13fa0*/  @!P1 ST.E [R12.64], R21 ;  /* 0x000000150c009985 */ /* 0x0023e2000c101908 */
[----:B------:R-:W-:-:S03]  /*13fb0*/  ISETP.GE.AND P1, PT, R5, R6, PT ;  /* 0x000000060500720c */ /* 0x000fc60003f26270 */
[----:B---3--:R1:W-:Y:S01]  /*13fc0*/  @!P0 ST.E [R10.64], R20 ;  /* 0x000000140a008985 */ /* 0x0083e2000c101908 */
[----:B------:R-:W-:Y:S01]  /*13fd0*/  ISETP.GE.AND P0, PT, R7, R6, PT ;  /* 0x000000060700720c */ /* 0x000fe20003f06270 */
[----:B------:R-:W-:Y:S05]  /*13fe0*/  @P3 BRA `(.L_x_594) ;  /* 0x0000070000003947 */ /* 0x000fea0003800000 */
[----:B------:R-:W2:Y:S01]  /*13ff0*/  LDL R23, [R1+0x60] ;  /* 0x0000600001177983 */ /* 0x000ea20000100800 */
[----:B------:R-:W-:Y:S02]  /*14000*/  IMAD R8, R8, c[0x0][0x3a0], RZ ;  /* 0x0000e80008087a24 */ /* 0x000fe400078e02ff */
[C---:B------:R-:W-:Y:S01]  /*14010*/  IMAD.WIDE.U32 R4, R3.reuse, c[0x0][0x3a0], RZ ;  /* 0x0000e80003047a25 */ /* 0x040fe200078e00ff */
[----:B------:R3:W4:Y:S03]  /*14020*/  LDS.128 R16, [R218+0x80] ;  /* 0x00008000da107984 */ /* 0x0007260000000c00 */
[----:B------:R-:W-:Y:S01]  /*14030*/  IMAD R3, R3, c[0x0][0x3a4], R8 ;  /* 0x0000e90003037a24 */ /* 0x000fe200078e0208 */
[----:B------:R-:W-:Y:S01]  /*14040*/  SHF.R.S32.HI R8, RZ, 0x1f, R2 ;  /* 0x0000001fff087819 */ /* 0x000fe20000011402 */
[----:B------:R3:W1:Y:S03]  /*14050*/  LDS.128 R24, [R218+0x1080] ;  /* 0x00108000da187984 */ /* 0x0006660000000c00 */
[----:B------:R-:W-:Y:S01]  /*14060*/  IADD3 R5, R5, R3, RZ ;  /* 0x0000000305057210 */ /* 0x000fe20007ffe0ff */
[----:B------:R3:W1:Y:S01]  /*14070*/  LDS.128 R36, [R218+0x2080] ;  /* 0x00208000da247984 */ /* 0x0006620000000c00 */
[----:B------:R-:W-:-:S03]  /*14080*/  IMAD R8, R8, c[0x0][0x3f0], RZ ;  /* 0x0000fc0008087a24 */ /* 0x000fc600078e02ff */
[C---:B------:R-:W-:Y:S01]  /*14090*/  IMAD.WIDE.U32 R4, R22.reuse, c[0x0][0x3e8], R4 ;  /* 0x0000fa0016047a25 */ /* 0x040fe200078e0004 */
[----:B------:R3:W1:Y:S03]  /*140a0*/  LDS.128 R40, [R218+0x3080] ;  /* 0x00308000da287984 */ /* 0x0006660000000c00 */
[----:B------:R-:W-:Y:S01]  /*140b0*/  IMAD R5, R22, c[0x0][0x3ec], R5 ;  /* 0x0000fb0016057a24 */ /* 0x000fe200078e0205 */
[----:B-1----:R3:W1:Y:S03]  /*140c0*/  LDS.128 R12, [R218+0x4080] ;  /* 0x00408000da0c7984 */ /* 0x0026660000000c00 */
[----:B------:R-:W-:Y:S01]  /*140d0*/  IMAD.WIDE.U32 R4, R2, c[0x0][0x3f0], R4 ;  /* 0x0000fc0002047a25 */ /* 0x000fe200078e0004 */
[----:B------:R3:W1:Y:S04]  /*140e0*/  LDS.128 R32, [R218+0x6080] ;  /* 0x00608000da207984 */ /* 0x0006680000000c00 */
[----:B------:R3:W1:Y:S04]  /*140f0*/  LDS.128 R44, [R218+0x7080] ;  /* 0x00708000da2c7984 */ /* 0x0006680000000c00 */
[----:B------:R-:W5:Y:S02]  /*14100*/  S2R R10, SR_TID.X ;  /* 0x00000000000a7919 */ /* 0x000f640000002100 */
[----:B-----5:R-:W-:-:S04]  /*14110*/  SHF.R.S32.HI R11, RZ, 0x1f, R10 ;  /* 0x0000001fff0b7819 */ /* 0x020fc8000001140a */
[----:B------:R-:W-:-:S04]  /*14120*/  LEA.HI R11, R11, R10, RZ, 0x3 ;  /* 0x0000000a0b0b7211 */ /* 0x000fc800078f18ff */
[----:B------:R-:W-:Y:S02]  /*14130*/  SHF.R.S32.HI R11, RZ, 0x3, R11 ;  /* 0x00000003ff0b7819 */ /* 0x000fe4000001140b */
[----:B--2---:R-:W-:Y:S02]  /*14140*/  IADD3 R7, R23, R30, RZ ;  /* 0x0000001e17077210 */ /* 0x004fe40007ffe0ff */
[----:B------:R3:W2:Y:S02]  /*14150*/  LDS.128 R20, [R218+0x5080] ;  /* 0x00508000da147984 */ /* 0x0006a40000000c00 */
[----:B------:R-:W-:Y:S01]  /*14160*/  MOV R3, R7 ;  /* 0x0000000700037202 */ /* 0x000fe20000000f00 */
[----:B------:R-:W-:-:S05]  /*14170*/  @P2 IMAD.HI.U32 R9, R7, c[0x0][0x4ec], RZ ;  /* 0x00013b0007092a27 */ /* 0x000fca00078e00ff */
[----:B------:R-:W-:Y:S01]  /*14180*/  @P2 SHF.R.U32.HI R3, RZ, c[0x0][0x4f0], R9 ;  /* 0x00013c00ff032a19 */ /* 0x000fe20000011609 */
[----:B------:R-:W-:-:S03]  /*14190*/  IMAD R9, R2, c[0x0][0x3f4], R8 ;  /* 0x0000fd0002097a24 */ /* 0x000fc600078e0208 */
[----:B------:R-:W-:Y:S02]  /*141a0*/  SHF.R.S32.HI R8, RZ, 0x1f, R3 ;  /* 0x0000001fff087819 */ /* 0x000fe40000011403 */
[----:B------:R-:W-:Y:S02]  /*141b0*/  IADD3 R2, -R3, RZ, RZ ;  /* 0x000000ff03027210 */ /* 0x000fe40007ffe1ff */
[----:B------:R-:W-:Y:S01]  /*141c0*/  IADD3 R5, R5, R9, RZ ;  /* 0x0000000905057210 */ /* 0x000fe20007ffe0ff */
[----:B------:R-:W-:Y:S02]  /*141d0*/  IMAD R8, R8, c[0x0][0x3e0], RZ ;  /* 0x0000f80008087a24 */ /* 0x000fe400078e02ff */
        /* <DEDUP_REMOVED lines=8> */
[----:B------:R-:W-:Y:S02]  /*14260*/  LEA R10, P0, R2, c[0x0][0x380], 0x1 ;  /* 0x0000e000020a7a11 */ /* 0x000fe400078008ff */
[----:B------:R-:W-:Y:S02]  /*14270*/  IADD3 R4, R11, R30, RZ ;  /* 0x0000001e0b047210 */ /* 0x000fe40007ffe0ff */
[----:B------:R-:W-:-:S04]  /*14280*/  IADD3 R3, R3, R7, RZ ;  /* 0x0000000703037210 */ /* 0x000fc80007ffe0ff */
[----:B------:R-:W-:Y:S01]  /*14290*/  LEA.HI.X R7, R2, c[0x0][0x384], R3, 0x1, P0 ;  /* 0x0000e10002077a11 */ /* 0x000fe200000f0c03 */
[----:B------:R-:W-:Y:S05]  /*142a0*/  BRA.DIV ~URZ, `(.L_x_595) ;  /* 0x000033427f007947 */ /* 0x000fea000b800000 */
[----:B-1234-:R1:W2:Y:S02]  /*142b0*/  SHFL.IDX PT, R11, R7, RZ, 0x181f ;  /* 0x00181fff070b7589 */ /* 0x01e2a400000e0000 */
.L_x_656:
[----:B------:R-:W-:Y:S05]  /*142c0*/  BRA.DIV ~URZ, `(.L_x_596) ;  /* 0x000033927f007947 */ /* 0x000fea000b800000 */
[----:B------:R3:W4:Y:S02]  /*142d0*/  SHFL.IDX PT, R2, R10, RZ, 0x181f ;  /* 0x00181fff0a027589 */ /* 0x00072400000e0000 */
.L_x_657:
[----:B------:R-:W-:Y:S01]  /*142e0*/  ISETP.GE.AND P0, PT, R4, R6, PT ;  /* 0x000000060400720c */ /* 0x000fe20003f06270 */
[----:B------:R-:W-:-:S12]  /*142f0*/  BSSY B0, `(.L_x_597) ;  /* 0x000000b000007945 */ /* 0x000fd80003800000 */
[----:B------:R-:W-:Y:S05]  /*14300*/  @P0 BRA `(.L_x_598) ;  /* 0x0000009000000947 */ /* 0x000fea0003800000 */
[----:B------:R-:W5:Y:S01]  /*14310*/  LDL.64 R30, [R1] ;  /* 0x00000000011e7983 */ /* 0x000f620000100a00 */
[----:B------:R-:W-:Y:S02]  /*14320*/  ISETP.GE.AND P2, PT, R0, c[0x0][0x3c8], PT ;  /* 0x0000f20000007a0c */ /* 0x000fe40003f46270 */
[----:B-----5:R-:W-:-:S13]  /*14330*/  ISETP.GE.AND P3, PT, R30, c[0x0][0x3c8], PT ;  /* 0x0000f2001e007a0c */ /* 0x020fda0003f66270 */
[-C--:B----4-:R-:W-:Y:S02]  /*14340*/  @!P3 LEA R8, P1, R30, R2.reuse, 0x1 ;  /* 0x000000021e08b211 */ /* 0x090fe400078208ff */
[----:B------:R-:W-:Y:S02]  /*14350*/  @!P2 LEA R2, P0, R0, R2, 0x1 ;  /* 0x000000020002a211 */ /* 0x000fe400078008ff */
[-C--:B--2---:R-:W-:Y:S02]  /*14360*/  @!P3 LEA.HI.X R9, R30, R11.reuse, R28, 0x1, P1 ;  /* 0x0000000b1e09b211 */ /* 0x084fe400008f0c1c */
[----:B------:R-:W-:-:S03]  /*14370*/  @!P2 LEA.HI.X R3, R0, R11, R29, 0x1, P0 ;  /* 0x0000000b0003a211 */ /* 0x000fc600000f0c1d */
[----:B------:R2:W-:Y:S04]  /*14380*/  @!P3 ST.E.128 [R8.64], R16 ;  /* 0x000000100800b985 */ /* 0x0005e8000c101d08 */
[----:B------:R2:W-:Y:S02]  /*14390*/  @!P2 ST.E.128 [R2.64], R12 ;  /* 0x0000000c0200a985 */ /* 0x0005e4000c101d08 */
.L_x_598:
[----:B------:R-:W-:Y:S05]  /*143a0*/  BSYNC B0 ;  /* 0x0000000000007941 */ /* 0x000fea0003800000 */
.L_x_597:
[----:B------:R-:W-:Y:S05]  /*143b0*/  BRA.DIV ~URZ, `(.L_x_599) ;  /* 0x000033127f007947 */ /* 0x000fea000b800000 */
[----:B--2---:R2:W1:Y:S04]  /*143c0*/  SHFL.IDX PT, R11, R7, 0x1, 0x181f ;  /* 0x00381f00070b7f89 */ /* 0x00446800000e0000 */
[----:B----4-:R2:W4:Y:S02]  /*143d0*/  SHFL.IDX PT, R2, R10, 0x1, 0x181f ;  /* 0x00381f000a027f89 */ /* 0x01052400000e0000 */
.L_x_658:
[----:B------:R-:W-:Y:S01]  /*143e0*/  IADD3 R3, R4, 0x20, RZ ;  /* 0x0000002004037810 */ /* 0x000fe20007ffe0ff */
[----:B------:R-:W-:Y:S03]  /*143f0*/  BSSY B0, `(.L_x_600) ;  /* 0x000000c000007945 */ /* 0x000fe60003800000 */
[----:B------:R-:W-:-:S13]  /*14400*/  ISETP.GE.AND P0, PT, R3, R6, PT ;  /* 0x000000060300720c */ /* 0x000fda0003f06270 */
[----:B------:R-:W-:Y:S05]  /*14410*/  @P0 BRA `(.L_x_601) ;  /* 0x0000009000000947 */ /* 0x000fea0003800000 */
[----:B------:R-:W5:Y:S01]  /*14420*/  LDL.64 R12, [R1] ;  /* 0x00000000010c7983 */ /* 0x000f620000100a00 */
[----:B------:R-:W-:Y:S02]  /*14430*/  ISETP.GE.AND P0, PT, R0, c[0x0][0x3c8], PT ;  /* 0x0000f20000007a0c */ /* 0x000fe40003f06270 */
[----:B-----5:R-:W-:-:S13]  /*14440*/  ISETP.GE.AND P1, PT, R12, c[0x0][0x3c8], PT ;  /* 0x0000f2000c007a0c */ /* 0x020fda0003f26270 */
[-C--:B----4-:R-:W-:Y:S02]  /*14450*/  @!P1 LEA R8, P3, R12, R2.reuse, 0x1 ;  /* 0x000000020c089211 */ /* 0x090fe400078608ff */
[----:B------:R-:W-:Y:S02]  /*14460*/  @!P0 LEA R2, P2, R0, R2, 0x1 ;  /* 0x0000000200028211 */ /* 0x000fe400078408ff */
[-C--:B-1----:R-:W-:Y:S02]  /*14470*/  @!P1 LEA.HI.X R9, R12, R11.reuse, R28, 0x1, P3 ;  /* 0x0000000b0c099211 */ /* 0x082fe400018f0c1c */
[----:B------:R-:W-:-:S03]  /*14480*/  @!P0 LEA.HI.X R3, R0, R11, R29, 0x1, P2 ;  /* 0x0000000b00038211 */ /* 0x000fc600010f0c1d */
[----:B------:R1:W-:Y:S04]  /*14490*/  @!P1 ST.E.128 [R8.64], R24 ;  /* 0x0000001808009985 */ /* 0x0003e8000c101d08 */
[----:B------:R1:W-:Y:S02]  /*144a0*/  @!P0 ST.E.128 [R2.64], R20 ;  /* 0x0000001402008985 */ /* 0x0003e4000c101d08 */
.L_x_601:
[----:B------:R-:W-:Y:S05]  /*144b0*/  BSYNC B0 ;  /* 0x0000000000007941 */ /* 0x000fea0003800000 */
.L_x_600:
[----:B------:R-:W-:Y:S05]  /*144c0*/  BRA.DIV ~URZ, `(.L_x_602) ;  /* 0x000032d27f007947 */ /* 0x000fea000b800000 */
[----:B-1----:R1:W2:Y:S02]  /*144d0*/  SHFL.IDX PT, R11, R7, 0x2, 0x181f ;  /* 0x00581f00070b7f89 */ /* 0x0022a400000e0000 */
.L_x_659:
[----:B------:R-:W-:Y:S05]  /*144e0*/  BRA.DIV ~URZ, `(.L_x_603) ;  /* 0x000033227f007947 */ /* 0x000fea000b800000 */
[----:B----4-:R4:W1:Y:S02]  /*144f0*/  SHFL.IDX PT, R2, R10, 0x2, 0x181f ;  /* 0x00581f000a027f89 */ /* 0x01086400000e0000 */
.L_x_660:
[----:B------:R-:W-:Y:S01]  /*14500*/  IADD3 R3, R4, 0x40, RZ ;  /* 0x0000004004037810 */ /* 0x000fe20007ffe0ff */
[----:B------:R-:W-:Y:S03]  /*14510*/  BSSY B0, `(.L_x_604) ;  /* 0x000000c000007945 */ /* 0x000fe60003800000 */
[----:B------:R-:W-:-:S13]  /*14520*/  ISETP.GE.AND P0, PT, R3, R6, PT ;  /* 0x000000060300720c */ /* 0x000fda0003f06270 */
[----:B------:R-:W-:Y:S05]  /*14530*/  @P0 BRA `(.L_x_605) ;  /* 0x0000009000000947 */ /* 0x000fea0003800000 */
[----:B------:R-:W5:Y:S01]  /*14540*/  LDL.64 R12, [R1] ;  /* 0x00000000010c7983 */ /* 0x000f620000100a00 */
[----:B------:R-:W-:Y:S02]  /*14550*/  ISETP.GE.AND P0, PT, R0, c[0x0][0x3c8], PT ;  /* 0x0000f20000007a0c */ /* 0x000fe40003f06270 */
[----:B-----5:R-:W-:-:S13]  /*14560*/  ISETP.GE.AND P1, PT, R12, c[0x0][0x3c8], PT ;  /* 0x0000f2000c007a0c */ /* 0x020fda0003f26270 */
[-C--:B-1----:R-:W-:Y:S02]  /*14570*/  @!P1 LEA R8, P3, R12, R2.reuse, 0x1 ;  /* 0x000000020c089211 */ /* 0x082fe400078608ff */
[----:B------:R-:W-:Y:S02]  /*14580*/  @!P0 LEA R2, P2, R0, R2, 0x1 ;  /* 0x0000000200028211 */ /* 0x000fe400078408ff */
[-C--:B--2---:R-:W-:Y:S02]  /*14590*/  @!P1 LEA.HI.X R9, R12, R11.reuse, R28, 0x1, P3 ;  /* 0x0000000b0c099211 */ /* 0x084fe400018f0c1c */
[----:B------:R-:W-:-:S03]  /*145a0*/  @!P0 LEA.HI.X R3, R0, R11, R29, 0x1, P2 ;  /* 0x0000000b00038211 */ /* 0x000fc600010f0c1d */
[----:B------:R1:W-:Y:S04]  /*145b0*/  @!P1 ST.E.128 [R8.64], R36 ;  /* 0x0000002408009985 */ /* 0x0003e8000c101d08 */
[----:B------:R1:W-:Y:S02]  /*145c0*/  @!P0 ST.E.128 [R2.64], R32 ;  /* 0x0000002002008985 */ /* 0x0003e4000c101d08 */
.L_x_605:
[----:B------:R-:W-:Y:S05]  /*145d0*/  BSYNC B0 ;  /* 0x0000000000007941 */ /* 0x000fea0003800000 */
.L_x_604:
[----:B------:R-:W-:Y:S05]  /*145e0*/  BRA.DIV ~URZ, `(.L_x_606) ;  /* 0x000032927f007947 */ /* 0x000fea000b800000 */
[----:B-12---:R-:W1:Y:S04]  /*145f0*/  SHFL.IDX PT, R7, R7, 0x3, 0x181f ;  /* 0x00781f0007077f89 */ /* 0x006e6800000e0000 */
[----:B------:R2:W3:Y:S02]  /*14600*/  SHFL.IDX PT, R5, R10, 0x3, 0x181f ;  /* 0x00781f000a057f89 */ /* 0x0004e400000e0000 */
.L_x_661:
[----:B------:R-:W-:-:S04]  /*14610*/  IADD3 R2, R4, 0x60, RZ ;  /* 0x0000006004027810 */ /* 0x000fc80007ffe0ff */
[----:B------:R-:W-:-:S13]  /*14620*/  ISETP.GE.AND P0, PT, R2, R6, PT ;  /* 0x000000060200720c */ /* 0x000fda0003f06270 */
[----:B------:R-:W-:Y:S05]  /*14630*/  @P0 BRA `(.L_x_607) ;  /* 0x0000197000000947 */ /* 0x000fea0003800000 */
[----:B------:R-:W5:Y:S02]  /*14640*/  LDL.64 R8, [R1] ;  /* 0x0000000001087983 */ /* 0x000f640000100a00 */
[----:B-----5:R-:W-:-:S13]  /*14650*/  ISETP.GE.AND P0, PT, R8, c[0x0][0x3c8], PT ;  /* 0x0000f20008007a0c */ /* 0x020fda0003f06270 */
[----:B---3--:R-:W-:-:S04]  /*14660*/  @!P0 LEA R2, P1, R8, R5, 0x1 ;  /* 0x0000000508028211 */ /* 0x008fc800078208ff */
[----:B-1----:R-:W-:-:S05]  /*14670*/  @!P0 LEA.HI.X R3, R8, R7, R28, 0x1, P1 ;  /* 0x0000000708038211 */ /* 0x002fca00008f0c1c */
[----:B------:R1:W-:Y:S01]  /*14680*/  @!P0 ST.E.128 [R2.64], R40 ;  /* 0x0000002802008985 */ /* 0x0003e2000c101d08 */
[----:B------:R-:W-:-:S13]  /*14690*/  ISETP.GE.AND P0, PT, R0, c[0x0][0x3c8], PT ;  /* 0x0000f20000007a0c */ /* 0x000fda0003f06270 */
[----:B------:R-:W-:Y:S05]  /*146a0*/  @P0 BRA `(.L_x_607) ;  /* 0x0000190000000947 */ /* 0x000fea0003800000 */
[----:B-1----:R-:W-:-:S04]  /*146b0*/  LEA R2, P0, R0, R5, 0x1 ;  /* 0x0000000500027211 */ /* 0x002fc800078008ff */
[----:B------:R-:W-:-:S05]  /*146c0*/  LEA.HI.X R3, R0, R7, R29, 0x1, P0 ;  /* 0x0000000700037211 */ /* 0x000fca00000f0c1d */
[----:B------:R1:W-:Y:S01]  /*146d0*/  ST.E.128 [R2.64], R44 ;  /* 0x0000002c02007985 */ /* 0x0003e2000c101d08 */
[----:B------:R-:W-:Y:S05]  /*146e0*/  BRA `(.L_x_607) ;  /* 0x000018c000007947 */ /* 0x000fea0003800000 */
.L_x_594:
[----:B------:R-:W2:Y:S04]  /*146f0*/  LDL.LU R5, [R1+0x28] ;  /* 0x0000280001057983 */ /* 0x000ea80000300800 */
[----:B------:R-:W3:Y:S01]  /*14700*/  LDL.LU R9, [R1+0x34] ;  /* 0x0000340001097983 */ /* 0x000ee20000300800 */
[----:B------:R-:W-:Y:S01]  /*14710*/  IMAD R8, R8, c[0x0][0x408], RZ ;  /* 0x0001020008087a24 */ /* 0x000fe200078e02ff */
[----:B------:R-:W-:Y:S01]  /*14720*/  SHF.R.S32.HI R0, RZ, 0x1f, R2 ;  /* 0x0000001fff007819 */ /* 0x000fe20000011402 */
[----:B------:R-:W-:-:S04]  /*14730*/  IMAD.WIDE.U32 R6, R3, c[0x0][0x408], RZ ;  /* 0x0001020003067a25 */ /* 0x000fc800078e00ff */
[----:B------:R-:W-:Y:S02]  /*14740*/  IMAD R3, R3, c[0x0][0x40c], R8 ;  /* 0x0001030003037a24 */ /* 0x000fe400078e0208 */
[----:B------:R-:W-:Y:S02]  /*14750*/  IMAD R0, R0, c[0x0][0x440], RZ ;  /* 0x0001100000007a24 */ /* 0x000fe400078e02ff */
[----:B------:R-:W-:Y:S01]  /*14760*/  @P2 IMAD.HI.U32 R8, R4, c[0x0][0x4ec], RZ ;  /* 0x00013b0004082a27 */ /* 0x000fe200078e00ff */
[----:B------:R-:W-:-:S05]  /*14770*/  IADD3 R7, R7, R3, RZ ;  /* 0x0000000307077210 */ /* 0x000fca0007ffe0ff */
        /* <DEDUP_REMOVED lines=24> */
[----:B------:R2:W3:Y:S02]  /*14900*/  SHFL.IDX PT, R4, R28, RZ, 0x1c1f ;  /* 0x001c1fff1c047589 */ /* 0x0004e400000e0000 */
.L_x_662:
[----:B------:R-:W-:Y:S05]  /*14910*/  BRA.DIV ~URZ, `(.L_x_609) ;  /* 0x000030927f007947 */ /* 0x000fea000b800000 */
[----:B------:R4:W1:Y:S02]  /*14920*/  SHFL.IDX PT, R0, R29, RZ, 0x1c1f ;  /* 0x001c1fff1d007589 */ /* 0x00086400000e0000 */
.L_x_663:
[----:B------:R-:W5:Y:S01]  /*14930*/  LDL R5, [R1+0x14] ;  /* 0x0000140001057983 */ /* 0x000f620000100800 */
[----:B------:R-:W-:Y:S01]  /*14940*/  BSSY B0, `(.L_x_610) ;  /* 0x0000061000007945 */ /* 0x000fe20003800000 */
[C---:B-1---5:R-:W-:Y:S02]  /*14950*/  IADD3 R21, R5.reuse, 0x20, RZ ;  /* 0x0000002005157810 */ /* 0x062fe40007ffe0ff */
        /* <DEDUP_REMOVED lines=35> */
[----:B------:R-:W-:Y:S02]  /*14b90*/  @!P4 IMAD.MOV.U32 R22, RZ, RZ, R0 ;  /* 0x000000ffff16c224 */ /* 0x000fe400078e0000 */
[----:B---3--:R-:W-:Y:S01]  /*14ba0*/  @!P4 IMAD.MOV.U32 R23, RZ, RZ, R4 ;  /* 0x000000ffff17c224 */ /* 0x008fe200078e0004 */
[----:B------:R-:W-:-:S03]  /*14bb0*/  @!P2 LEA R2, P3, R8, R0, 0x2 ;  /* 0x000000000802a211 */ /* 0x000fc600078610ff */
[----:B------:R-:W-:Y:S01]  /*14bc0*/  @!P4 IMAD.WIDE R22, R5, 0x4, R22 ;  /* 0x000000040516c825 */ /* 0x000fe200078e0216 */
[----:B------:R-:W-:-:S04]  /*14bd0*/  @!P2 LEA.HI.X R3, R8, R4, R30, 0x2, P3 ;  /* 0x000000040803a211 */ /* 0x000fc800018f141e */
[----:B------:R1:W-:Y:S04]  /*14be0*/  @!P4 ST.E.64 [R22.64], R120 ;  /* 0x000000781600c985 */ /* 0x0003e8000c101b08 */
[----:B------:R3:W-:Y:S01]  /*14bf0*/  @!P2 ST.E.64 [R2.64], R24 ;  /* 0x000000180200a985 */ /* 0x0007e2000c101b08 */
[----:B------:R-:W-:Y:S02]  /*14c00*/  ISETP.GE.AND P2, PT, R20, c[0x0][0x3c8], PT ;  /* 0x0000f20014007a0c */ /* 0x000fe40003f46270 */
[CC--:B-1----:R-:W-:Y:S02]  /*14c10*/  @!P5 LEA R22, P4, R7.reuse, R0.reuse, 0x2 ;  /* 0x000000000716d211 */ /* 0x0c2fe400078810ff */
[----:B---3--:R-:W-:Y:S02]  /*14c20*/  @!P1 LEA R2, P3, R6, R0, 0x2 ;  /* 0x0000000006029211 */ /* 0x008fe400078610ff */
[----:B------:R-:W-:-:S02]  /*14c30*/  @!P5 LEA.HI.X R23, R7, R4, R31, 0x2, P4 ;  /* 0x000000040717d211 */ /* 0x000fc400020f141f */
[----:B------:R-:W-:-:S03]  /*14c40*/  @!P1 LEA.HI.X R3, R6, R4, R32, 0x2, P3 ;  /* 0x0000000406039211 */ /* 0x000fc600018f1420 */
[----:B------:R1:W-:Y:S01]  /*14c50*/  @!P5 ST.E.64 [R22.64], R26 ;  /* 0x0000001a1600d985 */ /* 0x0003e2000c101b08 */
[----:B------:R-:W-:-:S03]  /*14c60*/  ISETP.GE.AND P5, PT, R19, c[0x0][0x3c8], PT ;  /* 0x0000f20013007a0c */ /* 0x000fc60003fa6270 */
[----:B------:R3:W-:Y:S01]  /*14c70*/  @!P1 ST.E.64 [R2.64], R50 ;  /* 0x0000003202009985 */ /* 0x0007e2000c101b08 */
[----:B------:R-:W-:Y:S02]  /*14c80*/  ISETP.GE.AND P1, PT, R18, c[0x0][0x3c8], PT ;  /* 0x0000f20012007a0c */ /* 0x000fe40003f26270 */
[CC--:B-1----:R-:W-:Y:S02]  /*14c90*/  @!P6 LEA R22, P4, R21.reuse, R0.reuse, 0x2 ;  /* 0x000000001516e211 */ /* 0x0c2fe400078810ff */
[C---:B---3--:R-:W-:Y:S02]  /*14ca0*/  @!P2 LEA R2, P3, R20.reuse, R0, 0x2 ;  /* 0x000000001402a211 */ /* 0x048fe400078610ff */
[-C--:B------:R-:W-:Y:S02]  /*14cb0*/  @!P6 LEA.HI.X R23, R21, R4.reuse, R34, 0x2, P4 ;  /* 0x000000041517e211 */ /* 0x080fe400020f1422 */
[----:B------:R-:W-:Y:S02]  /*14cc0*/  @!P2 LEA.HI.X R3, R20, R4, R33, 0x2, P3 ;  /* 0x000000041403a211 */ /* 0x000fe400018f1421 */
[----:B------:R-:W-:Y:S01]  /*14cd0*/  ISETP.GE.AND P4, PT, R16, c[0x0][0x3c8], PT ;  /* 0x0000f20010007a0c */ /* 0x000fe20003f86270 */
[----:B------:R1:W-:Y:S01]  /*14ce0*/  @!P6 ST.E.64 [R22.64], R68 ;  /* 0x000000441600e985 */ /* 0x0003e2000c101b08 */
[----:B------:R-:W-:-:S03]  /*14cf0*/  ISETP.GE.AND P6, PT, R17, c[0x0][0x3c8], PT ;  /* 0x0000f20011007a0c */ /* 0x000fc60003fc6270 */
[----:B------:R3:W-:Y:S01]  /*14d00*/  @!P2 ST.E.64 [R2.64], R70 ;  /* 0x000000460200a985 */ /* 0x0007e2000c101b08 */
[CC--:B-1----:R-:W-:Y:S02]  /*14d10*/  @!P5 LEA R22, P3, R19.reuse, R0.reuse, 0x2 ;  /* 0x000000001316d211 */ /* 0x0c2fe400078610ff */
[C---:B---3--:R-:W-:Y:S02]  /*14d20*/  @!P1 LEA R2, P2, R18.reuse, R0, 0x2 ;  /* 0x0000000012029211 */ /* 0x048fe400078410ff */
        /* <DEDUP_REMOVED lines=10> */
[CC--:B-1----:R-:W-:Y:S02]  /*14dd0*/  @!P3 LEA R22, P2, R15.reuse, R0.reuse, 0x2 ;  /* 0x000000000f16b211 */ /* 0x0c2fe400078410ff */
[C---:B---3--:R-:W-:Y:S02]  /*14de0*/  @!P4 LEA R2, P5, R16.reuse, R0, 0x2 ;  /* 0x000000001002c211 */ /* 0x048fe400078a10ff */
[-C--:B------:R-:W-:Y:S02]  /*14df0*/  @!P3 LEA.HI.X R23, R15, R4.reuse, R40, 0x2, P2 ;  /* 0x000000040f17b211 */ /* 0x080fe400010f1428 */
[----:B------:R-:W-:Y:S02]  /*14e00*/  @!P4 LEA.HI.X R3, R16, R4, R38, 0x2, P5 ;  /* 0x000000041003c211 */ /* 0x000fe400028f1426 */
[----:B------:R-:W-:-:S03]  /*14e10*/  ISETP.GE.AND P5, PT, R12, c[0x0][0x3c8], PT ;  /* 0x0000f2000c007a0c */ /* 0x000fc60003fa6270 */
[----:B------:R1:W-:Y:S01]  /*14e20*/  @!P4 ST.E.64 [R2.64], R80 ;  /* 0x000000500200c985 */ /* 0x0003e2000c101b08 */
[----:B------:R-:W-:-:S03]  /*14e30*/  ISETP.GE.AND P4, PT, R11, c[0x0][0x3c8], PT ;  /* 0x0000f2000b007a0c */ /* 0x000fc60003f86270 */
[----:B------:R3:W-:Y:S01]  /*14e40*/  @!P3 ST.E.64 [R22.64], R84 ;  /* 0x000000541600b985 */ /* 0x0007e2000c101b08 */
[----:B------:R-:W-:Y:S02]  /*14e50*/  ISETP.GE.AND P3, PT, R10, c[0x0][0x3c8], PT ;  /* 0x0000f2000a007a0c */ /* 0x000fe40003f66270 */
[----:B-1----:R-:W-:-:S04]  /*14e60*/  @!P1 LEA R2, P2, R14, R0, 0x2 ;  /* 0x000000000e029211 */ /* 0x002fc800078410ff */
[----:B------:R-:W-:Y:S02]  /*14e70*/  @!P1 LEA.HI.X R3, R14, R4, R39, 0x2, P2 ;  /* 0x000000040e039211 */ /* 0x000fe400010f1427 */
[----:B------:R-:W-:-:S03]  /*14e80*/  @!P6 LEA R26, P2, R13, R0, 0x2 ;  /* 0x000000000d1ae211 */ /* 0x000fc600078410ff */
[----:B------:R1:W-:Y:S01]  /*14e90*/  @!P1 ST.E.64 [R2.64], R88 ;  /* 0x0000005802009985 */ /* 0x0003e2000c101b08 */
[C---:B------:R-:W-:Y:S02]  /*14ea0*/  @!P5 LEA R24, P1, R12.reuse, R0, 0x2 ;  /* 0x000000000c18d211 */ /* 0x040fe400078210ff */
[----:B------:R-:W-:Y:S02]  /*14eb0*/  @!P6 LEA.HI.X R27, R13, R4, R41, 0x2, P2 ;  /* 0x000000040d1be211 */ /* 0x000fe400010f1429 */
[C---:B---3--:R-:W-:Y:S02]  /*14ec0*/  @!P4 LEA R22, P2, R11.reuse, R0, 0x2 ;  /* 0x000000000b16c211 */ /* 0x048fe400078410ff */
[-C--:B------:R-:W-:Y:S01]  /*14ed0*/  @!P5 LEA.HI.X R25, R12, R4.reuse, R42, 0x2, P1 ;  /* 0x000000040c19d211 */ /* 0x080fe200008f142a */
[----:B------:R3:W-:Y:S01]  /*14ee0*/  @!P6 ST.E.64 [R26.64], R100 ;  /* 0x000000641a00e985 */ /* 0x0007e2000c101b08 */
[----:B------:R-:W-:-:S03]  /*14ef0*/  @!P4 LEA.HI.X R23, R11, R4, R43, 0x2, P2 ;  /* 0x000000040b17c211 */ /* 0x000fc600010f142b */
[----:B------:R3:W-:Y:S04]  /*14f00*/  @!P5 ST.E.64 [R24.64], R96 ;  /* 0x000000601800d985 */ /* 0x0007e8000c101b08 */
[----:B------:R3:W-:Y:S01]  /*14f10*/  @!P4 ST.E.64 [R22.64], R56 ;  /* 0x000000381600c985 */ /* 0x0007e2000c101b08 */
[----:B-1----:R-:W-:-:S04]  /*14f20*/  @!P3 LEA R2, P1, R10, R0, 0x2 ;  /* 0x000000000a02b211 */ /* 0x002fc800078210ff */
[----:B------:R-:W-:-:S05]  /*14f30*/  @!P3 LEA.HI.X R3, R10, R4, R44, 0x2, P1 ;  /* 0x000000040a03b211 */ /* 0x000fca00008f142c */
[----:B------:R3:W-:Y:S04]  /*14f40*/  @!P3 ST.E.64 [R2.64], R46 ;  /* 0x0000002e0200b985 */ /* 0x0007e8000c101b08 */
.L_x_611:
[----:B------:R-:W-:Y:S05]  /*14f50*/  BSYNC B0 ;  /* 0x0000000000007941 */ /* 0x000fea0003800000 */
.L_x_610:
[----:B------:R-:W-:Y:S05]  /*14f60*/  BRA.DIV ~URZ, `(.L_x_612) ;  /* 0x00002ab27f007947 */ /* 0x000fea000b800000 */
[----:B---3--:R1:W3:Y:S04]  /*14f70*/  SHFL.IDX PT, R4, R28, 0x1, 0x1c1f ;  /* 0x003c1f001c047f89 */ /* 0x0082e800000e0000 */
[----:B------:R1:W2:Y:S02]  /*14f80*/  SHFL.IDX PT, R0, R29, 0x1, 0x1c1f ;  /* 0x003c1f001d007f89 */ /* 0x0002a400000e0000 */
.L_x_664:
[----:B------:R-:W-:Y:S05]  /*14f90*/  @P0 BRA `(.L_x_607) ;  /* 0x0000101000000947 */ /* 0x000fea0003800000 */
[----:B------:R-:W5:Y:S01]  /*14fa0*/  LDL R5, [R1+0x14] ;  /* 0x0000140001057983 */ /* 0x000f620000100800 */
[----:B------:R-:W-:Y:S02]  /*14fb0*/  ISETP.GE.AND P1, PT, R8, c[0x0][0x3c8], PT ;  /* 0x0000f20008007a0c */ /* 0x000fe40003f26270 */
[----:B------:R-:W-:Y:S02]  /*14fc0*/  ISETP.GE.AND P0, PT, R7, c[0x0][0x3c8], PT ;  /* 0x0000f20007007a0c */ /* 0x000fe40003f06270 */
[----:B------:R-:W-:Y:S02]  /*14fd0*/  ISETP.GE.AND P5, PT, R6, c[0x0][0x3c8], PT ;  /* 0x0000f20006007a0c */ /* 0x000fe40003fa6270 */
[----:B------:R-:W-:-:S07]  /*14fe0*/  ISETP.GE.AND P4, PT, R21, c[0x0][0x3c8], PT ;  /* 0x0000f20015007a0c */ /* 0x000fce0003f86270 */
[CC--:B--2---:R-:W-:Y:S02]  /*14ff0*/  @!P1 LEA R22, P3, R8.reuse, R0.reuse, 0x2 ;  /* 0x0000000008169211 */ /* 0x0c4fe400078610ff */
[C---:B------:R-:W-:Y:S02]  /*15000*/  @!P0 LEA R2, P6, R7.reuse, R0, 0x2 ;  /* 0x0000000007028211 */ /* 0x040fe400078c10ff */
[-C--:B---3--:R-:W-:Y:S02]  /*15010*/  @!P1 LEA.HI.X R23, R8, R4.reuse, R30, 0x2, P3 ;  /* 0x0000000408179211 */ /* 0x088fe400018f141e */
[----:B------:R-:W-:Y:S02]  /*15020*/  ISETP.GE.AND P3, PT, R20, c[0x0][0x3c8], PT ;  /* 0x0000f20014007a0c */ /* 0x000fe40003f66270 */
[----:B------:R-:W-:Y:S02]  /*15030*/  @!P0 LEA.HI.X R3, R7, R4, R31, 0x2, P6 ;  /* 0x0000000407038211 */ /* 0x000fe400030f141f */
        /* <DEDUP_REMOVED lines=10> */
[----:B------:R5:W-:Y:S04]  /*150e0*/  @!P0 ST.E.64 [R2.64], R60 ;  /* 0x0000003c02008985 */ /* 0x000be8000c101b08 */
[----:B------:R-:W-:Y:S01]  /*150f0*/  @!P5 ST.E.64 [R26.64], R112 ;  /* 0x000000701a00d985 */ /* 0x000fe2000c101b08 */
[----:B------:R-:W-:Y:S02]  /*15100*/  ISETP.GE.AND P5, PT, R16, c[0x0][0x3c8], PT ;  /* 0x0000f20010007a0c */ /* 0x000fe40003fa6270 */
[CC--:B--2---:R-:W-:Y:S02]  /*15110*/  @!P4 LEA R24, P0, R21.reuse, R0.reuse, 0x2 ;  /* 0x000000001518c211 */ /* 0x0c4fe400078010ff */
[----:B---3--:R-:W-:Y:S02]  /*15120*/  @!P3 LEA R22, P6, R20, R0, 0x2 ;  /* 0x000000001416b211 */ /* 0x008fe400078c10ff */
[----:B------:R-:W-:-:S02]  /*15130*/  @!P4 LEA.HI.X R25, R21, R4, R34, 0x2, P0 ;  /* 0x000000041519c211 */ /* 0x000fc400000f1422 */
[----:B------:R-:W-:Y:S02]  /*15140*/  ISETP.GE.AND P0, PT, R17, c[0x0][0x3c8], PT ;  /* 0x0000f20011007a0c */ /* 0x000fe40003f06270 */
[----:B------:R-:W-:Y:S01]  /*15150*/  @!P3 LEA.HI.X R23, R20, R4, R33, 0x2, P6 ;  /* 0x000000041417b211 */ /* 0x000fe200030f1421 */
[----:B------:R-:W-:Y:S01]  /*15160*/  @!P4 ST.E.64 [R24.64], R108 ;  /* 0x0000006c1800c985 */ /* 0x000fe2000c101b08 */
[----:B------:R-:W-:Y:S02]  /*15170*/  @!P2 LEA R8, P6, R19, R0, 0x2 ;  /* 0x000000001308a211 */ /* 0x000fe400078c10ff */
[----:B------:R-:W-:Y:S01]  /*15180*/  ISETP.GE.AND P4, PT, R15, c[0x0][0x3c8], PT ;  /* 0x0000f2000f007a0c */ /* 0x000fe20003f86270 */
[----:B------:R-:W-:Y:S01]  /*15190*/  @!P3 ST.E.64 [R22.64], R90 ;  /* 0x0000005a1600b985 */ /* 0x000fe2000c101b08 */
[----:B------:R-:W-:Y:S02]  /*151a0*/  @!P2 LEA.HI.X R9, R19, R4, R35, 0x2, P6 ;  /* 0x000000041309a211 */ /* 0x000fe400030f1423 */
[----:B------:R-:W-:-:S02]  /*151b0*/  @!P1 LEA R6, P6, R18, R0, 0x2 ;  /* 0x0000000012069211 */ /* 0x000fc400078c10ff */
[----:B------:R-:W-:Y:S01]  /*151c0*/  ISETP.GE.AND P3, PT, R14, c[0x0][0x3c8], PT ;  /* 0x0000f2000e007a0c */ /* 0x000fe20003f66270 */
[----:B------:R2:W-:Y:S01]  /*151d0*/  @!P2 ST.E.64 [R8.64], R82 ;  /* 0x000000520800a985 */ /* 0x0005e2000c101b08 */
[----:B------:R-:W-:Y:S02]  /*151e0*/  @!P1 LEA.HI.X R7, R18, R4, R36, 0x2, P6 ;  /* 0x0000000412079211 */ /* 0x000fe400030f1424 */
[----:B-----5:R-:W-:Y:S02]  /*151f0*/  @!P0 LEA R2, P6, R17, R0, 0x2 ;  /* 0x0000000011028211 */ /* 0x020fe400078c10ff */
[----:B------:R-:W-:Y:S01]  /*15200*/  ISETP.GE.AND P2, PT, R13, c[0x0][0x3c8], PT ;  /* 0x0000f2000d007a0c */ /* 0x000fe20003f46270 */
[----:B------:R3:W-:Y:S01]  /*15210*/  @!P1 ST.E.64 [R6.64], R74 ;  /* 0x0000004a06009985 */ /* 0x0007e2000c101b08 */
[----:B------:R-:W-:Y:S02]  /*15220*/  @!P0 LEA.HI.X R3, R17, R4, R37, 0x2, P6 ;  /* 0x0000000411038211 */ /* 0x000fe400030f1425 */
[----:B------:R-:W-:-:S02]  /*15230*/  @!P5 LEA R20, P6, R16, R0, 0x2 ;  /* 0x000000001014d211 */ /* 0x000fc400078c10ff */
[----:B------:R-:W-:Y:S01]  /*15240*/  ISETP.GE.AND P1, PT, R12, c[0x0][0x3c8], PT ;  /* 0x0000f2000c007a0c */ /* 0x000fe20003f26270 */
[----:B------:R5:W-:Y:S01]  /*15250*/  @!P0 ST.E.64 [R2.64], R52 ;  /* 0x0000003402008985 */ /* 0x000be2000c101b08 */
[C---:B------:R-:W-:Y:S02]  /*15260*/  @!P4 LEA R18, P0, R15.reuse, R0, 0x2 ;  /* 0x000000000f12c211 */ /* 0x040fe400078010ff */
[----:B------:R-:W-:Y:S02]  /*15270*/  @!P5 LEA.HI.X R21, R16, R4, R38, 0x2, P6 ;  /* 0x000000041015d211 */ /* 0x000fe400030f1426 */
[----:B------:R-:W-:Y:S02]  /*15280*/  @!P3 LEA R16, P6, R14, R0, 0x2 ;  /* 0x000000000e10b211 */ /* 0x000fe400078c10ff */
[----:B------:R-:W-:Y:S01]  /*15290*/  @!P4 LEA.HI.X R19, R15, R4, R40, 0x2, P0 ;  /* 0x000000040f13c211 */ /* 0x000fe200000f1428 */
[----:B------:R1:W-:Y:S01]  /*152a0*/  @!P5 ST.E.64 [R20.64], R98 ;  /* 0x000000621400d985 */ /* 0x0003e2000c101b08 */
[----:B------:R-:W-:-:S02]  /*152b0*/  ISETP.GE.AND P0, PT, R11, c[0x0][0x3c8], PT ;  /* 0x0000f2000b007a0c */ /* 0x000fc40003f06270 */
[----:B------:R-:W-:Y:S01]  /*152c0*/  @!P3 LEA.HI.X R17, R14, R4, R39, 0x2, P6 ;  /* 0x000000040e11b211 */ /* 0x000fe200030f1427 */
[----:B------:R1:W-:Y:S04]  /*152d0*/  @!P4 ST.E.64 [R18.64], R94 ;  /* 0x0000005e1200c985 */ /* 0x0003e8000c101b08 */
[----:B------:R1:W-:Y:S01]  /*152e0*/  @!P3 ST.E.64 [R16.64], R86 ;  /* 0x000000561000b985 */ /* 0x0003e2000c101b08 */
[----:B--2---:R-:W-:-:S04]  /*152f0*/  @!P2 LEA R8, P6, R13, R0, 0x2 ;  /* 0x000000000d08a211 */ /* 0x004fc800078c10ff */
[----:B------:R-:W-:Y:S02]  /*15300*/  @!P2 LEA.HI.X R9, R13, R4, R41, 0x2, P6 ;  /* 0x000000040d09a211 */ /* 0x000fe400030f1429 */
[----:B---3--:R-:W-:-:S03]  /*15310*/  @!P1 LEA R6, P6, R12, R0, 0x2 ;  /* 0x000000000c069211 */ /* 0x008fc600078c10ff */
[----:B------:R1:W-:Y:S01]  /*15320*/  @!P2 ST.E.64 [R8.64], R78 ;  /* 0x0000004e0800a985 */ /* 0x0003e2000c101b08 */
[----:B------:R-:W-:Y:S02]  /*15330*/  @!P1 LEA.HI.X R7, R12, R4, R42, 0x2, P6 ;  /* 0x000000040c079211 */ /* 0x000fe400030f142a */
[----:B-----5:R-:W-:-:S03]  /*15340*/  @!P0 LEA R2, P6, R11, R0, 0x2 ;  /* 0x000000000b028211 */ /* 0x020fc600078c10ff */
[----:B------:R1:W-:Y:S01]  /*15350*/  @!P1 ST.E.64 [R6.64], R58 ;  /* 0x0000003a06009985 */ /* 0x0003e2000c101b08 */
[----:B------:R-:W-:-:S05]  /*15360*/  @!P0 LEA.HI.X R3, R11, R4, R43, 0x2, P6 ;  /* 0x000000040b038211 */ /* 0x000fca00030f142b */
[----:B------:R1:W-:Y:S01]  /*15370*/  @!P0 ST.E.64 [R2.64], R54 ;  /* 0x0000003602008985 */ /* 0x0003e2000c101b08 */
[----:B------:R-:W-:-:S13]  /*15380*/  ISETP.GE.AND P0, PT, R10, c[0x0][0x3c8], PT ;  /* 0x0000f2000a007a0c */ /* 0x000fda0003f06270 */
[----:B------:R-:W-:Y:S05]  /*15390*/  @P0 BRA `(.L_x_607) ;  /* 0x00000c1000000947 */ /* 0x000fea0003800000 */
[----:B-1----:R-:W-:-:S04]  /*153a0*/  LEA R2, P0, R10, R0, 0x2 ;  /* 0x000000000a027211 */ /* 0x002fc800078010ff */
[----:B------:R-:W-:-:S05]  /*153b0*/  LEA.HI.X R3, R10, R4, R44, 0x2, P0 ;  /* 0x000000040a037211 */ /* 0x000fca00000f142c */
[----:B------:R1:W-:Y:S01]  /*153c0*/  ST.E.64 [R2.64], R48 ;  /* 0x0000003002007985 */ /* 0x0003e2000c101b08 */
[----:B------:R-:W-:Y:S05]  /*153d0*/  BRA `(.L_x_607) ;  /* 0x00000bd000007947 */ /* 0x000fea0003800000 */
.L_x_592:
[----:B------:R-:W3:Y:S04]  /*153e0*/  LDL.LU R3, [R1+0x2c] ;  /* 0x00002c0001037983 */ /* 0x000ee80000300800 */
[----:B------:R-:W4:Y:S01]  /*153f0*/  LDL R8, [R1+0x3c] ;  /* 0x00003c0001087983 */ /* 0x000f220000100800 */
[----:B------:R-:W-:Y:S01]  /*15400*/  ISETP.NE.U32.AND P0, PT, RZ, c[0x0][0x508], PT ;  /* 0x00014200ff007a0c */ /* 0x000fe20003f05070 */
[----:B--2---:R-:W-:Y:S01]  /*15410*/  IMAD.MOV.U32 R6, RZ, RZ, 0x4 ;  /* 0x00000004ff067424 */ /* 0x004fe200078e00ff */
[----:B------:R-:W-:Y:S01]  /*15420*/  ISETP.NE.U32.AND P1, PT, RZ, c[0x0][0x500], PT ;  /* 0x00014000ff007a0c */ /* 0x000fe20003f25070 */
[----:B------:R-:W-:Y:S01]  /*15430*/  IMAD.MOV.U32 R19, RZ, RZ, c[0x0][0x388] ;  /* 0x0000e200ff137624 */ /* 0x000fe200078e00ff */
[----:B------:R-:W-:Y:S01]  /*15440*/  ISETP.NE.AND.EX P0, PT, RZ, c[0x0][0x50c], PT, P0 ;  /* 0x00014300ff007a0c */ /* 0x000fe20003f05300 */
[----:B------:R-:W-:Y:S01]  /*15450*/  IMAD.MOV.U32 R2, RZ, RZ, RZ ;  /* 0x000000ffff027224 */ /* 0x000fe200078e00ff */
[----:B------:R-:W-:Y:S01]  /*15460*/  ISETP.NE.AND.EX P1, PT, RZ, c[0x0][0x504], PT, P1 ;  /* 0x00014100ff007a0c */ /* 0x000fe20003f25310 */
[----:B----4-:R-:W-:-:S10]  /*15470*/  IMAD.WIDE R4, R8, R6, c[0x0][0x500] ;  /* 0x0001400008047625 */ /* 0x010fd400078e0206 */
[----:B------:R-:W-:Y:S02]  /*15480*/  @P0 IMAD.WIDE R6, R8, R6, c[0x0][0x508] ;  /* 0x0001420008060625 */ /* 0x000fe400078e0206 */
[----:B------:R2:W5:Y:S04]  /*15490*/  @P1 LDG.E R2, [R4.64] ;  /* 0x0000000804021981 */ /* 0x000568000c1e1900 */
[----:B------:R2:W5:Y:S01]  /*154a0*/  @P0 LDG.E R19, [R6.64] ;  /* 0x0000000806130981 */ /* 0x000562000c1e1900 */
[----:B---3--:R-:W-:-:S04]  /*154b0*/  ISETP.NE.AND P2, PT, R3, RZ, PT ;  /* 0x000000ff0300720c */ /* 0x008fc80003f45270 */
[----:B------:R-:W-:Y:S01]  /*154c0*/  SEL R18, R3, c[0x0][0x3d4], P2 ;  /* 0x0000f50003127a07 */ /* 0x000fe20001000000 */
[----:B------:R-:W-:Y:S05]  /*154d0*/  @P0 BRA `(.L_x_613) ;  /* 0x0000004000000947 */ /* 0x000fea0003800000 */
[----:B------:R-:W-:Y:S05]  /*154e0*/  @!P1 BRA `(.L_x_613) ;  /* 0x0000003000009947 */ /* 0x000fea0003800000 */
[----:B------:R3:W4:Y:S04]  /*154f0*/  LDG.E R3, [R4.64] ;  /* 0x0000000804037981 */ /* 0x000728000c1e1900 */
[----:B--23--:R-:W4:Y:S02]  /*15500*/  LDG.E R4, [R4.64+0x4] ;  /* 0x0000040804047981 */ /* 0x00cf24000c1e1900 */
[----:B----45:R-:W-:Y:S02]  /*15510*/  IADD3 R19, -R3, R4, RZ ;  /* 0x0000000403137210 */ /* 0x030fe40007ffe1ff */
.L_x_613:
[----:B--2---:R-:W2:Y:S01]  /*15520*/  S2R R5, SR_TID.X ;  /* 0x0000000000057919 */ /* 0x004ea20000002100 */
[----:B------:R-:W-:Y:S01]  /*15530*/  SHF.R.S32.HI R3, RZ, 0x1f, R8 ;  /* 0x0000001fff037819 */ /* 0x000fe20000011408 */
[----:B------:R-:W-:Y:S01]  /*15540*/  BSSY B0, `(.L_x_614) ;  /* 0x0000038000007945 */ /* 0x000fe20003800000 */
[----:B-----5:R-:W-:-:S02]  /*15550*/  SHF.R.S32.HI R15, RZ, 0x1f, R2 ;  /* 0x0000001fff0f7819 */ /* 0x020fc40000011402 */
[----:B------:R-:W-:Y:S02]  /*15560*/  SEL R8, R8, RZ, !P1 ;  /* 0x000000ff08087207 */ /* 0x000fe40004800000 */
[----:B------:R-:W-:Y:S02]  /*15570*/  SEL R21, R3, RZ, !P1 ;  /* 0x000000ff03157207 */ /* 0x000fe40004800000 */
[----:B--2---:R-:W-:-:S13]  /*15580*/  ISETP.GT.AND P0, PT, R5, 0x7f, PT ;  /* 0x0000007f0500780c */ /* 0x004fda0003f04270 */
[----:B------:R-:W-:Y:S05]  /*15590*/  @P0 BRA `(.L_x_615) ;  /* 0x0000032000000947 */ /* 0x000fea0003800000 */
[----:B------:R-:W2:Y:S01]  /*155a0*/  LDL R4, [R1+0x20] ;  /* 0x0000200001047983 */ /* 0x000ea20000100800 */
[----:B------:R-:W-:Y:S01]  /*155b0*/  IMAD R3, R19, c[0x0][0x4e8], RZ ;  /* 0x00013a0013037a24 */ /* 0x000fe200078e02ff */
[----:B--2---:R-:W-:-:S04]  /*155c0*/  IADD3 R14, R4, R5, RZ ;  /* 0x00000005040e7210 */ /* 0x004fc80007ffe0ff */
[----:B------:R-:W-:-:S13]  /*155d0*/  ISETP.GE.AND P0, PT, R14, R3, PT ;  /* 0x000000030e00720c */ /* 0x000fda0003f06270 */
[----:B------:R-:W-:Y:S05]  /*155e0*/  @P0 BRA `(.L_x_615) ;  /* 0x000002d000000947 */ /* 0x000fea0003800000 */
[----:B------:R-:W2:Y:S04]  /*155f0*/  LDL R4, [R1+0x28] ;  /* 0x0000280001047983 */ /* 0x000ea80000100800 */
[----:B------:R-:W3:Y:S01]  /*15600*/  LDL.LU R22, [R1+0x34] ;  /* 0x0000340001167983 */ /* 0x000ee20000300800 */
[----:B------:R-:W-:Y:S01]  /*15610*/  IMAD.MOV.U32 R3, RZ, RZ, 0x368 ;  /* 0x00000368ff037424 */ /* 0x000fe200078e00ff */
[----:B------:R-:W-:-:S04]  /*15620*/  ISETP.GT.AND P2, PT, R18, 0x1, PT ;  /* 0x000000011200780c */ /* 0x000fc80003f44270 */
[----:B------:R-:W-:-:S04]  /*15630*/  SEL R3, R3, 0x328, P2 ;  /* 0x0000032803037807 */ /* 0x000fc80001000000 */
[----:B------:R4:W5:Y:S08]  /*15640*/  LDC.64 R10, c[0x0][R3+0x170] ;  /* 0x00005c00030a7b82 */ /* 0x0009700000000a00 */
[----:B------:R4:W2:Y:S08]  /*15650*/  LDC.64 R6, c[0x0][R3+0x168] ;  /* 0x00005a0003067b82 */ /* 0x0008b00000000a00 */
[----:B------:R4:W1:Y:S08]  /*15660*/  LDC.64 R16, c[0x0][R3+0x178] ;  /* 0x00005e0003107b82 */ /* 0x0008700000000a00 */
[----:B------:R4:W1:Y:S02]  /*15670*/  LDC.64 R12, c[0x0][R3+0x160] ;  /* 0x00005800030c7b82 */ /* 0x0008640000000a00 */
[----:B----4-:R-:W-:-:S02]  /*15680*/  IMAD.MOV.U32 R3, RZ, RZ, c[0x0][0x4e8] ;  /* 0x00013a00ff037624 */ /* 0x010fc400078e00ff */
[----:B-----5:R-:W-:-:S03]  /*15690*/  IMAD R9, R11, R8, RZ ;  /* 0x000000080b097224 */ /* 0x020fc600078e02ff */
[----:B------:R-:W-:Y:S02]  /*156a0*/  ISETP.NE.AND P0, PT, R3, 0x1, PT ;  /* 0x000000010300780c */ /* 0x000fe40003f05270 */
[----:B------:R-:W-:-:S11]  /*156b0*/  MOV R3, R14 ;  /* 0x0000000e00037202 */ /* 0x000fd60000000f00 */
        /* <DEDUP_REMOVED lines=11> */
[-C--:B-1----:R-:W-:Y:S02]  /*15770*/  IMAD R10, R17, R9.reuse, RZ ;  /* 0x00000009110a7224 */ /* 0x082fe400078e02ff */
[----:B------:R-:W-:Y:S01]  /*15780*/  IMAD.WIDE.U32 R6, R16, R9, RZ ;  /* 0x0000000910067225 */ /* 0x000fe200078e00ff */
[----:B------:R-:W-:Y:S02]  /*15790*/  IADD3.X R11, R5, R11, R15, P1, P0 ;  /* 0x0000000b050b7210 */ /* 0x000fe40000fe040f */
[----:B------:R-:W-:Y:S01]  /*157a0*/  SHF.R.S32.HI R5, RZ, 0x1f, R3 ;  /* 0x0000001fff057819 */ /* 0x000fe20000011403 */
[----:B------:R-:W-:Y:S01]  /*157b0*/  IMAD R4, R4, c[0x0][0x4e8], R14 ;  /* 0x00013a0004047a24 */ /* 0x000fe200078e020e */
[----:B------:R-:W-:Y:S01]  /*157c0*/  IADD3 R7, R7, R10, RZ ;  /* 0x0000000a07077210 */ /* 0x000fe20007ffe0ff */
[----:B------:R-:W-:Y:S01]  /*157d0*/  IMAD.MOV.U32 R10, RZ, RZ, c[0x0][0x4a8] ;  /* 0x00012a00ff0a7624 */ /* 0x000fe200078e00ff */
[----:B------:R-:W-:Y:S01]  /*157e0*/  IADD3 R6, P1, P0, R3, R20, R6 ;  /* 0x0000001403067210 */ /* 0x000fe2000783e006 */
[----:B------:R-:W-:Y:S01]  /*157f0*/  IMAD R3, R13, R4, RZ ;  /* 0x000000040d037224 */ /* 0x000fe200078e02ff */
[----:B------:R-:W-:-:S02]  /*15800*/  SHF.R.S32.HI R9, RZ, 0x1f, R4 ;  /* 0x0000001fff097819 */ /* 0x000fc40000011404 */
        /* <DEDUP_REMOVED lines=11> */
.L_x_615:
[----:B------:R-:W-:Y:S05]  /*158c0*/  BSYNC B0 ;  /* 0x0000000000007941 */ /* 0x000fea0003800000 */
.L_x_614:
[----:B------:R-:W-:-:S13]  /*158d0*/  ISETP.GT.AND P0, PT, R18, 0x1, PT ;  /* 0x000000011200780c */ /* 0x000fda0003f04270 */
[----:B------:R-:W-:Y:S05]  /*158e0*/  @P0 BRA `(.L_x_607) ;  /* 0x000006c000000947 */ /* 0x000fea0003800000 */
[----:B------:R-:W2:Y:S04]  /*158f0*/  LDL.LU R4, [R1+0x28] ;  /* 0x0000280001047983 */ /* 0x000ea80000300800 */
[----:B-1----:R-:W3:Y:S04]  /*15900*/  LDL.LU R3, [R1+0x20] ;  /* 0x0000200001037983 */ /* 0x002ee80000300800 */
[----:B------:R-:W4:Y:S04]  /*15910*/  LDL R6, [R1+0x60] ;  /* 0x0000600001067983 */ /* 0x000f280000100800 */
[----:B------:R-:W1:Y:S02]  /*15920*/  S2R R10, SR_TID.X ;  /* 0x00000000000a7919 */ /* 0x000e640000002100 */
[----:B-1----:R-:W-:-:S04]  /*15930*/  SHF.R.S32.HI R11, RZ, 0x1f, R10 ;  /* 0x0000001fff0b7819 */ /* 0x002fc8000001140a */
[----:B------:R-:W-:-:S04]  /*15940*/  LEA.HI R11, R11, R10, RZ, 0x3 ;  /* 0x0000000a0b0b7211 */ /* 0x000fc800078f18ff */
[----:B------:R-:W-:Y:S02]  /*15950*/  SHF.R.S32.HI R11, RZ, 0x3, R11 ;  /* 0x00000003ff0b7819 */ /* 0x000fe4000001140b */
[----:B--2---:R-:W-:Y:S02]  /*15960*/  MOV R9, R4 ;  /* 0x0000000400097202 */ /* 0x004fe40000000f00 */
[----:B------:R-:W-:Y:S02]  /*15970*/  MOV R4, c[0x0][0x4e8] ;  /* 0x00013a0000047a02 */ /* 0x000fe40000000f00 */
[----:B---3--:R-:W-:Y:S01]  /*15980*/  MOV R12, R3 ;  /* 0x00000003000c7202 */ /* 0x008fe20000000f00 */
[----:B------:R-:W-:Y:S01]  /*15990*/  IMAD R3, R15, c[0x0][0x3a0], RZ ;  /* 0x0000e8000f037a24 */ /* 0x000fe200078e02ff */
[----:B------:R-:W-:Y:S01]  /*159a0*/  ISETP.NE.AND P0, PT, R4, 0x1, PT ;  /* 0x000000010400780c */ /* 0x000fe20003f05270 */
[----:B------:R-:W-:-:S04]  /*159b0*/  IMAD.WIDE.U32 R4, R2, c[0x0][0x3a0], RZ ;  /* 0x0000e80002047a25 */ /* 0x000fc800078e00ff */
[----:B------:R-:W-:Y:S01]  /*159c0*/  IMAD R2, R2, c[0x0][0x3a4], R3 ;  /* 0x0000e90002027a24 */ /* 0x000fe200078e0203 */
[----:B----4-:R-:W-:Y:S01]  /*159d0*/  IADD3 R3, R6, R12, RZ ;  /* 0x0000000c06037210 */ /* 0x010fe20007ffe0ff */
[----:B------:R-:W-:Y:S02]  /*159e0*/  IMAD R6, R21, c[0x0][0x3f0], RZ ;  /* 0x0000fc0015067a24 */ /* 0x000fe400078e02ff */
[----:B------:R-:W-:Y:S01]  /*159f0*/  IMAD.IADD R5, R5, 0x1, R2 ;  /* 0x0000000105057824 */ /* 0x000fe200078e0202 */
[----:B------:R-:W-:-:S03]  /*15a00*/  MOV R2, R3 ;  /* 0x0000000300027202 */ /* 0x000fc60000000f00 */
[----:B------:R-:W-:-:S04]  /*15a10*/  @P0 IMAD.HI.U32 R7, R3, c[0x0][0x4ec], RZ ;  /* 0x00013b0003070a27 */ /* 0x000fc800078e00ff */
[----:B------:R-:W-:Y:S01]  /*15a20*/  IMAD.WIDE.U32 R4, R9, c[0x0][0x3e8], R4 ;  /* 0x0000fa0009047a25 */ /* 0x000fe200078e0004 */
[----:B------:R-:W-:-:S03]  /*15a30*/  @P0 SHF.R.U32.HI R2, RZ, c[0x0][0x4f0], R7 ;  /* 0x00013c00ff020a19 */ /* 0x000fc60000011607 */
[----:B------:R-:W-:Y:S01]  /*15a40*/  IMAD R5, R9, c[0x0][0x3ec], R5 ;  /* 0x0000fb0009057a24 */ /* 0x000fe200078e0205 */
[----:B------:R-:W-:Y:S01]  /*15a50*/  SHF.R.S32.HI R7, RZ, 0x1f, R2 ;  /* 0x0000001fff077819 */ /* 0x000fe20000011402 */
[----:B------:R-:W-:Y:S01]  /*15a60*/  IMAD R9, R8, c[0x0][0x3f4], R6 ;  /* 0x0000fd0008097a24 */ /* 0x000fe200078e0206 */
[----:B------:R-:W-:Y:S01]  /*15a70*/  IADD3 R6, -R2, RZ, RZ ;  /* 0x000000ff02067210 */ /* 0x000fe20007ffe1ff */
[----:B------:R-:W-:Y:S01]  /*15a80*/  IMAD.WIDE.U32 R4, R8, c[0x0][0x3f0], R4 ;  /* 0x0000fc0008047a25 */ /* 0x000fe200078e0004 */
[----:B------:R-:W-:-:S03]  /*15a90*/  IADD3 R8, R11, R12, RZ ;  /* 0x0000000c0b087210 */ /* 0x000fc60007ffe0ff */
        /* <DEDUP_REMOVED lines=15> */
.L_x_665:
[----:B------:R-:W-:Y:S05]  /*15b90*/  BRA.DIV ~URZ, `(.L_x_617) ;  /* 0x00001fc27f007947 */ /* 0x000fea000b800000 */
[----:B------:R3:W4:Y:S02]  /*15ba0*/  SHFL.IDX PT, R2, R10, RZ, 0x181f ;  /* 0x00181fff0a027589 */ /* 0x00072400000e0000 */
.L_x_666:
[----:B------:R-:W-:Y:S01]  /*15bb0*/  IMAD R7, R19, c[0x0][0x4e8], RZ ;  /* 0x00013a0013077a24 */ /* 0x000fe200078e02ff */
[----:B------:R-:W-:Y:S04]  /*15bc0*/  BSSY B0, `(.L_x_618) ;  /* 0x000000c000007945 */ /* 0x000fe80003800000 */
[----:B------:R-:W-:-:S13]  /*15bd0*/  ISETP.GE.AND P0, PT, R8, R7, PT ;  /* 0x000000070800720c */ /* 0x000fda0003f06270 */
        /* <DEDUP_REMOVED lines=8> */
[----:B------:R2:W-:Y:S04]  /*15c60*/  @!P1 ST.E.128 [R4.64], RZ ;  /* 0x000000ff04009985 */ /* 0x0005e8000c101d08 */
[----:B------:R2:W-:Y:S02]  /*15c70*/  @!P0 ST.E.128 [R2.64], RZ ;  /* 0x000000ff02008985 */ /* 0x0005e4000c101d08 */
.L_x_619:
[----:B------:R-:W-:Y:S05]  /*15c80*/  BSYNC B0 ;  /* 0x0000000000007941 */ /* 0x000fea0003800000 */
.L_x_618:
[----:B------:R-:W-:Y:S05]  /*15c90*/  BRA.DIV ~URZ, `(.L_x_620) ;  /* 0x00001f327f007947 */ /* 0x000fea000b800000 */
[----:B--2---:R2:W1:Y:S04]  /*15ca0*/  SHFL.IDX PT, R11, R6, 0x1, 0x181f ;  /* 0x00381f00060b7f89 */ /* 0x00446800000e0000 */
[----:B----4-:R2:W4:Y:S02]  /*15cb0*/  SHFL.IDX PT, R2, R10, 0x1, 0x181f ;  /* 0x00381f000a027f89 */ /* 0x01052400000e0000 */
.L_x_667:
        /* <DEDUP_REMOVED lines=11> */
[----:B------:R1:W-:Y:S04]  /*15d70*/  @!P1 ST.E.128 [R4.64], RZ ;  /* 0x000000ff04009985 */ /* 0x0003e8000c101d08 */
[----:B------:R1:W-:Y:S02]  /*15d80*/  @!P0 ST.E.128 [R2.64], RZ ;  /* 0x000000ff02008985 */ /* 0x0003e4000c101d08 */
.L_x_622:
[----:B------:R-:W-:Y:S05]  /*15d90*/  BSYNC B0 ;  /* 0x0000000000007941 */ /* 0x000fea0003800000 */
.L_x_621:
[----:B------:R-:W-:Y:S05]  /*15da0*/  BRA.DIV ~URZ, `(.L_x_623) ;  /* 0x00001ef27f007947 */ /* 0x000fea000b800000 */
[----:B-1----:R1:W2:Y:S02]  /*15db0*/  SHFL.IDX PT, R11, R6, 0x2, 0x181f ;  /* 0x00581f00060b7f89 */ /* 0x0022a400000e0000 */
.L_x_668:
[----:B------:R-:W-:Y:S05]  /*15dc0*/  BRA.DIV ~URZ, `(.L_x_624) ;  /* 0x00001f427f007947 */ /* 0x000fea000b800000 */
[----:B----4-:R4:W1:Y:S02]  /*15dd0*/  SHFL.IDX PT, R2, R10, 0x2, 0x181f ;  /* 0x00581f000a027f89 */ /* 0x01086400000e0000 */
.L_x_669:
        /* <DEDUP_REMOVED lines=11> */
[----:B------:R1:W-:Y:S04]  /*15e90*/  @!P1 ST.E.128 [R4.64], RZ ;  /* 0x000000ff04009985 */ /* 0x0003e8000c101d08 */
[----:B------:R1:W-:Y:S02]  /*15ea0*/  @!P0 ST.E.128 [R2.64], RZ ;  /* 0x000000ff02008985 */ /* 0x0003e4000c101d08 */
.L_x_626:
[----:B------:R-:W-:Y:S05]  /*15eb0*/  BSYNC B0 ;  /* 0x0000000000007941 */ /* 0x000fea0003800000 */
.L_x_625:
[----:B------:R-:W-:Y:S05]  /*15ec0*/  BRA.DIV ~URZ, `(.L_x_627) ;  /* 0x00001eb27f007947 */ /* 0x000fea000b800000 */
[----:B-12---:R-:W1:Y:S04]  /*15ed0*/  SHFL.IDX PT, R6, R6, 0x3, 0x181f ;  /* 0x00781f0006067f89 */ /* 0x006e6800000e0000 */
[----:B------:R2:W3:Y:S02]  /*15ee0*/  SHFL.IDX PT, R2, R10, 0x3, 0x181f ;  /* 0x00781f000a027f89 */ /* 0x0004e400000e0000 */
.L_x_670:
[----:B------:R-:W-:-:S04]  /*15ef0*/  IADD3 R8, R8, 0x60, RZ ;  /* 0x0000006008087810 */ /* 0x000fc80007ffe0ff */
[----:B------:R-:W-:-:S13]  /*15f00*/  ISETP.GE.AND P0, PT, R8, R7, PT ;  /* 0x000000070800720c */ /* 0x000fda0003f06270 */
[----:B------:R-:W-:Y:S05]  /*15f10*/  @P0 BRA `(.L_x_607) ;  /* 0x0000009000000947 */ /* 0x000fea0003800000 */
[----:B--234-:R-:W2:Y:S01]  /*15f20*/  LDL.64 R10, [R1] ;  /* 0x00000000010a7983 */ /* 0x01cea20000100a00 */
[----:B------:R-:W-:Y:S02]  /*15f30*/  ISETP.GE.AND P0, PT, R0, c[0x0][0x3c8], PT ;  /* 0x0000f20000007a0c */ /* 0x000fe40003f06270 */
[----:B--2---:R-:W-:-:S13]  /*15f40*/  ISETP.GE.AND P1, PT, R10, c[0x0][0x3c8], PT ;  /* 0x0000f2000a007a0c */ /* 0x004fda0003f26270 */
[-C--:B------:R-:W-:Y:S02]  /*15f50*/  @!P1 LEA R4, P3, R10, R2.reuse, 0x1 ;  /* 0x000000020a049211 */ /* 0x080fe400078608ff */
[----:B------:R-:W-:Y:S02]  /*15f60*/  @!P0 LEA R2, P2, R0, R2, 0x1 ;  /* 0x0000000200028211 */ /* 0x000fe400078408ff */
[-C--:B-1----:R-:W-:Y:S02]  /*15f70*/  @!P1 LEA.HI.X R5, R10, R6.reuse, R28, 0x1, P3 ;  /* 0x000000060a059211 */ /* 0x082fe400018f0c1c */
[----:B------:R-:W-:-:S03]  /*15f80*/  @!P0 LEA.HI.X R3, R0, R6, R29, 0x1, P2 ;  /* 0x0000000600038211 */ /* 0x000fc600010f0c1d */
[----:B------:R1:W-:Y:S04]  /*15f90*/  @!P1 ST.E.128 [R4.64], RZ ;  /* 0x000000ff04009985 */ /* 0x0003e8000c101d08 */
[----:B------:R1:W-:Y:S02]  /*15fa0*/  @!P0 ST.E.128 [R2.64], RZ ;  /* 0x000000ff02008985 */ /* 0x0003e4000c101d08 */
.L_x_607:
[----:B------:R-:W-:Y:S05]  /*15fb0*/  BSYNC B1 ;  /* 0x0000000000017941 */ /* 0x000fea0003800000 */
.L_x_591:
[----:B--2---:R-:W2:Y:S02]  /*15fc0*/  LDL R0, [R1+0x64] ;  /* 0x0000640001007983 */ /* 0x004ea40000100800 */
[----:B--2---:R-:W-:-:S13]  /*15fd0*/  ISETP.NE.AND P0, PT, R0, RZ, PT ;  /* 0x000000ff0000720c */ /* 0x004fda0003f05270 */
[----:B------:R-:W-:Y:S01]  /*15fe0*/  @P0 WARPSYNC 0xffffffff ;  /* 0xffffffff00000948 */ /* 0x000fe20003800000 */
[----:B------:R-:W-:Y:S06]  /*15ff0*/  @P0 BAR.SYNC.DEFER_BLOCKING 0x5, 0x100 ;  /* 0x0144000000000b1d */ /* 0x000fec0000010000 */
[----:B-1-3--:R-:W1:Y:S04]  /*16000*/  @P0 LDS.128 R4, [0xe100] ;  /* 0x00e10000ff040984 */ /* 0x00ae680000000c00 */
[----:B-1----:R1:W-:Y:S04]  /*16010*/  @P0 STL.64 [R1+0x30], R4 ;  /* 0x0000300401000387 */ /* 0x0023e80000100a00 */
[----:B------:R1:W-:Y:S04]  /*16020*/  @P0 STL.64 [R1+0x38], R6 ;  /* 0x0000380601000387 */ /* 0x0003e80000100a00 */
[----:B------:R-:W-:Y:S06]  /*16030*/  @P0 BAR.ARV 0x4, 0x100 ;  /* 0x0104000000000b1d */ /* 0x000fec0000002000 */
[----:B------:R-:W-:Y:S05]  /*16040*/  @P0 BRA `(.L_x_628) ;  /* 0x0000104000000947 */ /* 0x000fea0003800000 */
[----:B------:R-:W2:Y:S01]  /*16050*/  S2R R0, SR_TID.X ;  /* 0x0000000000007919 */ /* 0x000ea20000002100 */
[----:B-1----:R-:W-:Y:S01]  /*16060*/  IMAD.MOV.U32 R7, RZ, RZ, RZ ;  /* 0x000000ffff077224 */ /* 0x002fe200078e00ff */
[----:B--2---:R-:W-:-:S04]  /*16070*/  LOP3.LUT R14, R0, 0x1f, RZ, 0xc0, !PT ;  /* 0x0000001f000e7812 */ /* 0x004fc800078ec0ff */
[----:B------:R-:W-:Y:S01]  /*16080*/  ISETP.NE.AND P5, PT, R14, 0x1f, PT ;  /* 0x0000001f0e00780c */ /* 0x000fe20003fa5270 */
[----:B------:R-:W-:Y:S10]  /*16090*/  BRA.DIV ~URZ, `(.L_x_629) ;  /* 0x00001db27f007947 */ /* 0x000ff4000b800000 */
[----:B----4-:R1:W2:Y:S02]  /*160a0*/  SHFL.IDX PT, R10, R62, RZ, 0x1f ;  /* 0x00001fff3e0a7589 */ /* 0x0102a400000e0000 */
.L_x_671:
[----:B------:R-:W-:Y:S05]  /*160b0*/  BRA.DIV ~URZ, `(.L_x_630) ;  /* 0x00001e027f007947 */ /* 0x000fea000b800000 */
[----:B------:R3:W4:Y:S02]  /*160c0*/  SHFL.IDX PT, R8, R62, 0x1, 0x1f ;  /* 0x00201f003e087f89 */ /* 0x00072400000e0000 */
.L_x_672:
        /* <DEDUP_REMOVED lines=19> */
.L_x_673:
        /* <DEDUP_REMOVED lines=16> */
.L_x_674:
[----:B---3--:R-:W-:Y:S01]  /*16300*/  IMAD R0, R0, c[0x0][0x538], RZ ;  /* 0x00014e0000007a24 */ /* 0x008fe200078e02ff */
[----:B------:R-:W-:Y:S04]  /*16310*/  BSSY B1, `(.L_x_633) ;  /* 0x00000ce000017945 */ /* 0x000fe80003800000 */
[----:B----4-:R-:W-:-:S04]  /*16320*/  IADD3 R8, R0, R8, RZ ;  /* 0x0000000800087210 */ /* 0x010fc80007ffe0ff */
[----:B--2---:R-:W-:-:S13]  /*16330*/  ISETP.GT.AND P6, PT, R8, R10, PT ;  /* 0x0000000a0800720c */ /* 0x004fda0003fc4270 */
[----:B------:R-:W-:Y:S05]  /*16340*/  @P6 BRA `(.L_x_634) ;  /* 0x0000025000006947 */ /* 0x000fea0003800000 */
.L_x_638:
        /* <DEDUP_REMOVED lines=17> */
.L_x_675:
        /* <DEDUP_REMOVED lines=16> */
.L_x_676:
[----:B--2---:R-:W-:-:S05]  /*16560*/  IMAD R0, R0, c[0x0][0x538], RZ ;  /* 0x00014e0000007a24 */ /* 0x004fca00078e02ff */
[----:B------:R-:W-:-:S04]  /*16570*/  IADD3 R8, R0, R8, RZ ;  /* 0x0000000800087210 */ /* 0x000fc80007ffe0ff */
[----:B------:R-:W-:-:S13]  /*16580*/  ISETP.GT.AND P6, PT, R8, R10, PT ;  /* 0x0000000a0800720c */ /* 0x000fda0003fc4270 */
[----:B-1----:R-:W-:Y:S05]  /*16590*/  @!P6 BRA `(.L_x_638) ;  /* 0xfffffdb00000e947 */ /* 0x002fea000383ffff */
.L_x_634:
[----:B------:R-:W-:-:S05]  /*165a0*/  IADD3 R8, -R0, R8, RZ ;  /* 0x0000000800087210 */ /* 0x000fca0007ffe1ff */
[----:B------:R-:W-:-:S05]  /*165b0*/  IMAD R0, R4, c[0x0][0x538], R8 ;  /* 0x00014e0004007a24 */ /* 0x000fca00078e0208 */
[----:B------:R-:W-:Y:S01]  /*165c0*/  ISETP.GT.AND P0, PT, R0, R10, PT ;  /* 0x0000000a0000720c */ /* 0x000fe20003f04270 */
[----:B------:R-:W-:-:S12]  /*165d0*/  BRA.DIV ~URZ, `(.L_x_639) ;  /* 0x00001d427f007947 */ /* 0x000fd8000b800000 */
[----:B------:R-:W-:-:S03]  /*165e0*/  VOTE.ANY R12, PT, !P0 ;  /* 0x00000000000c7806 */ /* 0x000fc600040e0100 */
.L_x_677:
[----:B------:R-:W2:Y:S01]  /*165f0*/  LDL.LU R2, [R1+0x3c] ;  /* 0x00003c0001027983 */ /* 0x000ea20000300800 */
[----:B------:R-:W2:Y:S02]  /*16600*/  POPC R0, R12 ;  /* 0x0000000c00007309 */ /* 0x000ea40000000000 */
[----:B--2---:R-:W-:-:S05]  /*16610*/  IADD3 R2, R0, R2, RZ ;  /* 0x0000000200027210 */ /* 0x004fca0007ffe0ff */
[----:B------:R2:W-:Y:S01]  /*16620*/  STL [R1+0x3c], R2 ;  /* 0x00003c0201007387 */ /* 0x0005e20000100800 */
[----:B------:R-:W-:Y:S05]  /*16630*/  BRA.DIV ~URZ, `(.L_x_640) ;  /* 0x00001d327f007947 */ /* 0x000fea000b800000 */
[----:B------:R3:W4:Y:S04]  /*16640*/  SHFL.IDX PT, R11, R6, R0, 0x1f ;  /* 0x00001f00060b7589 */ /* 0x00072800000e0000 */
[----:B------:R3:W1:Y:S02]  /*16650*/  SHFL.IDX PT, R7, R7, R0, 0x1f ;  /* 0x00001f0007077589 */ /* 0x00066400000e0000 */
.L_x_678:
[----:B------:R-:W-:Y:S01]  /*16660*/  ISETP.NE.AND P0, PT, R12, RZ, PT ;  /* 0x000000ff0c00720c */ /* 0x000fe20003f05270 */
[----:B------:R-:W-:-:S12]  /*16670*/  BSSY B0, `(.L_x_641) ;  /* 0x0000005000007945 */ /* 0x000fd80003800000 */
[----:B------:R-:W-:Y:S05]  /*16680*/  @!P0 BRA `(.L_x_642) ;  /* 0x0000003000008947 */ /* 0x000fea0003800000 */
[----:B---3--:R-:W-:Y:S01]  /*16690*/  IADD3 R0, R0, -0x1, RZ ;  /* 0xffffffff00007810 */ /* 0x008fe20007ffe0ff */
[----:B------:R-:W-:Y:S05]  /*166a0*/  BRA.DIV ~URZ, `(.L_x_643) ;  /* 0x00001d927f007947 */ /* 0x000fea000b800000 */
[----:B------:R3:W2:Y:S02]  /*166b0*/  SHFL.IDX PT, R13, R4, R0, 0x1f ;  /* 0x00001f00040d7589 */ /* 0x0006a400000e0000 */
.L_x_642:
[----:B------:R-:W-:Y:S05]  /*166c0*/  BSYNC B0 ;  /* 0x0000000000007941 */ /* 0x000fea0003800000 */
.L_x_641:
[----:B--23--:R-:W-:Y:S01]  /*166d0*/  IMAD R0, R13, c[0x0][0x538], R8 ;  /* 0x00014e000d007a24 */ /* 0x00cfe200078e0208 */
[----:B-1----:R-:W-:Y:S01]  /*166e0*/  ISETP.NE.AND P0, PT, R7, 0x1, PT ;  /* 0x000000010700780c */ /* 0x002fe20003f05270 */
[----:B------:R-:W-:Y:S03]  /*166f0*/  BSSY B0, `(.L_x_644) ;  /* 0x0000086000007945 */ /* 0x000fe60003800000 */
[----:B------:R1:W-:Y:S01]  /*16700*/  STL [R1+0x30], R0 ;  /* 0x0000300001007387 */ /* 0x0003e20000100800 */
[----:B------:R-:W-:-:S08]  /*16710*/  IADD3 R8, -R0, R10, RZ ;  /* 0x0000000a00087210 */ /* 0x000fd00007ffe1ff */
[----:B------:R-:W-:Y:S05]  /*16720*/  @!P0 BRA `(.L_x_645) ;  /* 0x000003e000008947 */ /* 0x000fea0003800000 */
[-C--:B----4-:R-:W-:Y:S02]  /*16730*/  IABS R2, R11.reuse ;  /* 0x0000000b00027213 */ /* 0x090fe40000000000 */
[----:B------:R-:W-:Y:S02]  /*16740*/  IABS R9, R11 ;  /* 0x0000000b00097213 */ /* 0x000fe40000000000 */
[----:B-1----:R-:W1:Y:S08]  /*16750*/  I2F.RP R0, R2 ;  /* 0x0000000200007306 */ /* 0x002e700000209400 */
[----:B-1----:R-:W1:Y:S02]  /*16760*/  MUFU.RCP R0, R0 ;  /* 0x0000000000007308 */ /* 0x002e640000001000 */
[----:B-1----:R-:W-:-:S06]  /*16770*/  IADD3 R0, R0, 0xffffffe, RZ ;  /* 0x0ffffffe00007810 */ /* 0x002fcc0007ffe0ff */
[----:B------:R-:W1:Y:S02]  /*16780*/  F2I.FTZ.U32.TRUNC.NTZ R5, R0 ;  /* 0x0000000000057305 */ /* 0x000e64000021f000 */
[----:B-1----:R-:W-:Y:S01]  /*16790*/  IMAD.MOV R3, RZ, RZ, -R5 ;  /* 0x000000ffff037224 */ /* 0x002fe200078e0a05 */
[----:B------:R-:W-:-:S03]  /*167a0*/  IABS R0, R7 ;  /* 0x0000000700007213 */ /* 0x000fc60000000000 */
[----:B------:R-:W-:Y:S01]  /*167b0*/  IMAD.MOV.U32 R4, RZ, RZ, R3 ;  /* 0x000000ffff047224 */ /* 0x000fe200078e0003 */
[----:B------:R-:W-:Y:S01]  /*167c0*/  IABS R3, R8 ;  /* 0x0000000800037213 */ /* 0x000fe20000000000 */
[----:B------:R-:W-:Y:S02]  /*167d0*/  IMAD.MOV.U32 R6, RZ, RZ, R0 ;  /* 0x000000ffff067224 */ /* 0x000fe400078e0000 */
[----:B------:R-:W-:Y:S02]  /*167e0*/  IMAD R0, R4, R2, RZ ;  /* 0x0000000204007224 */ /* 0x000fe400078e02ff */
[----:B------:R-:W-:Y:S01]  /*167f0*/  IMAD.MOV.U32 R4, RZ, RZ, RZ ;  /* 0x000000ffff047224 */ /* 0x000fe200078e00ff */
[----:B------:R-:W1:Y:S03]  /*16800*/  I2F.RP R10, R6 ;  /* 0x00000006000a7306 */ /* 0x000e660000209400 */
[----:B------:R-:W-:-:S04]  /*16810*/  IMAD.HI.U32 R5, R5, R0, R4 ;  /* 0x0000000005057227 */ /* 0x000fc800078e0004 */
[----:B------:R-:W-:-:S05]  /*16820*/  IMAD.MOV R0, RZ, RZ, -R9 ;  /* 0x000000ffff007224 */ /* 0x000fca00078e0a09 */
[----:B------:R-:W-:Y:S01]  /*16830*/  MOV R4, R0 ;  /* 0x0000000000047202 */ /* 0x000fe20000000f00 */
[----:B------:R-:W-:-:S04]  /*16840*/  IMAD.HI.U32 R0, R5, R3, RZ ;  /* 0x0000000305007227 */ /* 0x000fc800078e00ff */
[----:B------:R-:W-:Y:S02]  /*16850*/  IMAD R3, R0, R4, R3 ;  /* 0x0000000400037224 */ /* 0x000fe400078e0203 */
[----:B-1----:R-:W1:Y:S03]  /*16860*/  MUFU.RCP R4, R10 ;  /* 0x0000000a00047308 */ /* 0x002e660000001000 */
[----:B------:R-:W-:-:S13]  /*16870*/  ISETP.GT.U32.AND P1, PT, R2, R3, PT ;  /* 0x000000030200720c */ /* 0x000fda0003f24070 */
[----:B------:R-:W-:Y:S01]  /*16880*/  @!P1 IMAD.IADD R3, R3, 0x1, -R2 ;  /* 0x0000000103039824 */ /* 0x000fe200078e0a02 */
[----:B-1----:R-:W-:Y:S02]  /*16890*/  IADD3 R4, R4, 0xffffffe, RZ ;  /* 0x0ffffffe04047810 */ /* 0x002fe40007ffe0ff */
[----:B------:R-:W-:Y:S02]  /*168a0*/  @!P1 IADD3 R0, R0, 0x1, RZ ;  /* 0x0000000100009810 */ /* 0x000fe40007ffe0ff */
[----:B------:R-:W-:Y:S02]  /*168b0*/  ISETP.GE.U32.AND P2, PT, R3, R2, PT ;  /* 0x000000020300720c */ /* 0x000fe40003f46070 */
[----:B------:R-:W1:Y:S01]  /*168c0*/  F2I.FTZ.U32.TRUNC.NTZ R3, R4 ;  /* 0x0000000400037305 */ /* 0x000e62000021f000 */
[----:B------:R-:W-:Y:S02]  /*168d0*/  LOP3.LUT R2, R8, R11, RZ, 0x3c, !PT ;  /* 0x0000000b08027212 */ /* 0x000fe400078e3cff */
[----:B------:R-:W-:-:S02]  /*168e0*/  ISETP.NE.AND P1, PT, R11, RZ, PT ;  /* 0x000000ff0b00720c */ /* 0x000fc40003f25270 */
[----:B------:R-:W-:-:S06]  /*168f0*/  ISETP.GE.AND P0, PT, R2, RZ, PT ;  /* 0x000000ff0200720c */ /* 0x000fcc0003f06270 */
[----:B------:R-:W-:Y:S01]  /*16900*/  @P2 IADD3 R0, R0, 0x1, RZ ;  /* 0x0000000100002810 */ /* 0x000fe20007ffe0ff */
[----:B-1----:R-:W-:-:S06]  /*16910*/  IMAD.MOV R2, RZ, RZ, -R3 ;  /* 0x000000ffff027224 */ /* 0x002fcc00078e0a03 */
[----:B------:R-:W-:Y:S01]  /*16920*/  @!P0 IMAD.MOV R0, RZ, RZ, -R0 ;  /* 0x000000ffff008224 */ /* 0x000fe200078e0a00 */
[----:B------:R-:W-:Y:S02]  /*16930*/  @!P1 LOP3.LUT R0, RZ, R11, RZ, 0x33, !PT ;  /* 0x0000000bff009212 */ /* 0x000fe400078e33ff */
[----:B------:R-:W-:Y:S02]  /*16940*/  MOV R4, R2 ;  /* 0x0000000200047202 */ /* 0x000fe40000000f00 */
[----:B------:R-:W-:Y:S02]  /*16950*/  IABS R2, R7 ;  /* 0x0000000700027213 */ /* 0x000fe40000000000 */
[----:B------:R-:W-:Y:S01]  /*16960*/  IABS R9, R0 ;  /* 0x0000000000097213 */ /* 0x000fe20000000000 */
[----:B------:R-:W-:Y:S02]  /*16970*/  IMAD R4, R4, R6, RZ ;  /* 0x0000000604047224 */ /* 0x000fe400078e02ff */
[----:B------:R-:W-:-:S02]  /*16980*/  IMAD.MOV R5, RZ, RZ, -R2 ;  /* 0x000000ffff057224 */ /* 0x000fc400078e0a02 */
[----:B------:R-:W-:-:S04]  /*16990*/  IMAD.MOV.U32 R2, RZ, RZ, RZ ;  /* 0x000000ffff027224 */ /* 0x000fc800078e00ff */
[----:B------:R-:W-:Y:S01]  /*169a0*/  IMAD.HI.U32 R2, R3, R4, R2 ;  /* 0x0000000403027227 */ /* 0x000fe200078e0002 */
[----:B------:R-:W-:-:S03]  /*169b0*/  MOV R4, R5 ;  /* 0x0000000500047202 */ /* 0x000fc60000000f00 */
[----:B------:R-:W-:-:S04]  /*169c0*/  IMAD.MOV.U32 R3, RZ, RZ, R9 ;  /* 0x000000ffff037224 */ /* 0x000fc800078e0009 */
[----:B------:R-:W-:-:S04]  /*169d0*/  IMAD.HI.U32 R2, R2, R3, RZ ;  /* 0x0000000302027227 */ /* 0x000fc800078e00ff */
[----:B------:R-:W-:Y:S01]  /*169e0*/  IMAD R3, R2, R4, R3 ;  /* 0x0000000402037224 */ /* 0x000fe200078e0203 */
[----:B------:R-:W-:-:S04]  /*169f0*/  IADD3 R4, -R0, RZ, RZ ;  /* 0x000000ff00047210 */ /* 0x000fc80007ffe1ff */
        /* <DEDUP_REMOVED lines=9> */
[----:B------:R-:W-:-:S05]  /*16a90*/  @!P1 LOP3.LUT R2, RZ, R7, RZ, 0x33, !PT ;  /* 0x00000007ff029212 */ /* 0x000fca00078e33ff */
[----:B------:R-:W-:-:S04]  /*16aa0*/  IMAD.MOV R3, RZ, RZ, -R2 ;  /* 0x000000ffff037224 */ /* 0x000fc800078e0a02 */
[C---:B------:R-:W-:Y:S02]  /*16ab0*/  IMAD R3, R7.reuse, R3, R0 ;  /* 0x0000000307037224 */ /* 0x040fe400078e0200 */
[----:B------:R-:W-:Y:S02]  /*16ac0*/  IMAD R0, R7, 0x1000000, R2 ;  /* 0x0100000007007824 */ /* 0x000fe400078e0202 */
[----:B------:R-:W-:Y:S02]  /*16ad0*/  IMAD R2, R11, R4, R8 ;  /* 0x000000040b027224 */ /* 0x000fe400078e0208 */
[----:B------:R-:W-:-:S05]  /*16ae0*/  IMAD R0, R3, 0x10000, R0 ;  /* 0x0001000003007824 */ /* 0x000fca00078e0200 */
[----:B------:R1:W-:Y:S01]  /*16af0*/  STL [R1+0x38], R0 ;  /* 0x0000380001007387 */ /* 0x0003e20000100800 */
[----:B------:R-:W-:Y:S05]  /*16b00*/  BRA `(.L_x_646) ;  /* 0x0000044000007947 */ /* 0x000fea0003800000 */
.L_x_645:
[----:B-1----:R-:W2:Y:S01]  /*16b10*/  LDL R0, [R1+0x3c] ;  /* 0x00003c0001007983 */ /* 0x002ea20000100800 */
[----:B------:R-:W-:-:S04]  /*16b20*/  IMAD.MOV.U32 R2, RZ, RZ, 0x4 ;  /* 0x00000004ff027424 */ /* 0x000fc800078e00ff */
[----:B--2---:R-:W-:-:S05]  /*16b30*/  IMAD.WIDE R2, R0, R2, c[0x0][0x590] ;  /* 0x0001640000027625 */ /* 0x004fca00078e0202 */
[----:B------:R-:W2:Y:S02]  /*16b40*/  LDG.E R4, [R2.64] ;  /* 0x0000000802047981 */ /* 0x000ea4000c1e1900 */
[----:B--2-4-:R-:W-:-:S05]  /*16b50*/  IMAD R7, R4, R11, RZ ;  /* 0x0000000b04077224 */ /* 0x014fca00078e02ff */
[-C--:B------:R-:W-:Y:S02]  /*16b60*/  IABS R0, R7.reuse ;  /* 0x0000000700007213 */ /* 0x080fe40000000000 */
        /* <DEDUP_REMOVED lines=27> */
[----:B------:R-:W-:Y:S02]  /*16d20*/  IMAD R9, R4, R2, RZ ;  /* 0x0000000204097224 */ /* 0x000fe400078e02ff */
[----:B------:R-:W-:-:S03]  /*16d30*/  IMAD.MOV R2, RZ, RZ, -R2 ;  /* 0x000000ffff027224 */ /* 0x000fc600078e0a02 */
[----:B------:R-:W-:Y:S01]  /*16d40*/  IADD3 R0, -R9, c[0x0][0x538], RZ ;  /* 0x00014e0009007a10 */ /* 0x000fe20007ffe1ff */
[----:B------:R-:W-:-:S03]  /*16d50*/  IMAD R6, R7, R2, R8 ;  /* 0x0000000207067224 */ /* 0x000fc600078e0208 */
[----:B------:R-:W-:Y:S02]  /*16d60*/  IMNMX R0, R4, R0, PT ;  /* 0x0000000004007217 */ /* 0x000fe40003800200 */
[----:B------:R-:W-:Y:S02]  /*16d70*/  IABS R2, R6 ;  /* 0x0000000600027213 */ /* 0x000fe40000000000 */
[-C--:B------:R-:W-:Y:S02]  /*16d80*/  IABS R3, R0.reuse ;  /* 0x0000000000037213 */ /* 0x080fe40000000000 */
[----:B------:R-:W-:Y:S02]  /*16d90*/  IABS R10, R0 ;  /* 0x00000000000a7213 */ /* 0x000fe40000000000 */
[----:B------:R-:W1:Y:S01]  /*16da0*/  I2F.RP R4, R3 ;  /* 0x0000000300047306 */ /* 0x000e620000209400 */
[----:B------:R-:W-:Y:S02]  /*16db0*/  MOV R7, R2 ;  /* 0x0000000200077202 */ /* 0x000fe40000000f00 */
[----:B------:R-:W-:-:S05]  /*16dc0*/  IMAD.MOV R2, RZ, RZ, -R10 ;  /* 0x000000ffff027224 */ /* 0x000fca00078e0a0a */
[----:B-1----:R-:W1:Y:S02]  /*16dd0*/  MUFU.RCP R4, R4 ;  /* 0x0000000400047308 */ /* 0x002e640000001000 */
[----:B-1----:R-:W-:-:S06]  /*16de0*/  IADD3 R4, R4, 0xffffffe, RZ ;  /* 0x0ffffffe04047810 */ /* 0x002fcc0007ffe0ff */
[----:B------:R-:W1:Y:S02]  /*16df0*/  F2I.FTZ.U32.TRUNC.NTZ R5, R4 ;  /* 0x0000000400057305 */ /* 0x000e64000021f000 */
[----:B-1----:R-:W-:-:S04]  /*16e00*/  IMAD.MOV R4, RZ, RZ, -R5 ;  /* 0x000000ffff047224 */ /* 0x002fc800078e0a05 */
[----:B------:R-:W-:Y:S02]  /*16e10*/  IMAD R8, R4, R3, RZ ;  /* 0x0000000304087224 */ /* 0x000fe400078e02ff */
[----:B------:R-:W-:-:S04]  /*16e20*/  IMAD.MOV.U32 R4, RZ, RZ, RZ ;  /* 0x000000ffff047224 */ /* 0x000fc800078e00ff */
[----:B------:R-:W-:-:S04]  /*16e30*/  IMAD.HI.U32 R5, R5, R8, R4 ;  /* 0x0000000805057227 */ /* 0x000fc800078e0004 */
[----:B------:R-:W-:Y:S02]  /*16e40*/  IMAD.MOV.U32 R4, RZ, RZ, R2 ;  /* 0x000000ffff047224 */ /* 0x000fe400078e0002 */
[----:B------:R-:W-:-:S04]  /*16e50*/  IMAD.HI.U32 R2, R5, R7, RZ ;  /* 0x0000000705027227 */ /* 0x000fc800078e00ff */
[----:B------:R-:W-:-:S05]  /*16e60*/  IMAD R4, R2, R4, R7 ;  /* 0x0000000402047224 */ /* 0x000fca00078e0207 */
[----:B------:R-:W-:-:S13]  /*16e70*/  ISETP.GT.U32.AND P1, PT, R3, R4, PT ;  /* 0x000000040300720c */ /* 0x000fda0003f24070 */
[-C--:B------:R-:W-:Y:S02]  /*16e80*/  @!P1 IADD3 R4, R4, -R3.reuse, RZ ;  /* 0x8000000304049210 */ /* 0x080fe40007ffe0ff */
[----:B------:R-:W-:Y:S02]  /*16e90*/  @!P1 IADD3 R2, R2, 0x1, RZ ;  /* 0x0000000102029810 */ /* 0x000fe40007ffe0ff */
[----:B------:R-:W-:Y:S02]  /*16ea0*/  ISETP.GE.U32.AND P2, PT, R4, R3, PT ;  /* 0x000000030400720c */ /* 0x000fe40003f46070 */
[----:B------:R-:W-:Y:S02]  /*16eb0*/  LOP3.LUT R3, R6, R0, RZ, 0x3c, !PT ;  /* 0x0000000006037212 */ /* 0x000fe400078e3cff */
[----:B------:R-:W-:Y:S02]  /*16ec0*/  ISETP.NE.AND P1, PT, R0, RZ, PT ;  /* 0x000000ff0000720c */ /* 0x000fe40003f25270 */
[----:B------:R-:W-:Y:S01]  /*16ed0*/  ISETP.GE.AND P0, PT, R3, RZ, PT ;  /* 0x000000ff0300720c */ /* 0x000fe20003f06270 */
[----:B------:R-:W-:Y:S01]  /*16ee0*/  IMAD.MOV R3, RZ, RZ, -R0 ;  /* 0x000000ffff037224 */ /* 0x000fe200078e0a00 */
[----:B------:R-:W-:-:S05]  /*16ef0*/  IADD3 R6, R9, 0x1000000, R6 ;  /* 0x0100000009067810 */ /* 0x000fca0007ffe006 */
[----:B------:R-:W-:-:S06]  /*16f00*/  @P2 IADD3 R2, R2, 0x1, RZ ;  /* 0x0000000102022810 */ /* 0x000fcc0007ffe0ff */
[----:B------:R-:W-:Y:S01]  /*16f10*/  @!P0 IMAD.MOV R2, RZ, RZ, -R2 ;  /* 0x000000ffff028224 */ /* 0x000fe200078e0a02 */
[----:B------:R-:W-:-:S05]  /*16f20*/  @!P1 LOP3.LUT R2, RZ, R0, RZ, 0x33, !PT ;  /* 0x00000000ff029212 */ /* 0x000fca00078e33ff */
[----:B------:R-:W-:-:S05]  /*16f30*/  IMAD R0, R2, R3, R6 ;  /* 0x0000000302007224 */ /* 0x000fca00078e0206 */
[----:B------:R1:W-:Y:S02]  /*16f40*/  STL [R1+0x38], R0 ;  /* 0x0000380001007387 */ /* 0x0003e40000100800 */
.L_x_646:
[----:B------:R-:W-:Y:S05]  /*16f50*/  BSYNC B0 ;  /* 0x0000000000007941 */ /* 0x000fea0003800000 */
.L_x_644:
[----:B------:R-:W-:-:S04]  /*16f60*/  LOP3.LUT R2, RZ, R2, RZ, 0x33, !PT ;  /* 0x00000002ff027212 */ /* 0x000fc800078e33ff */
[----:B-1----:R-:W-:-:S05]  /*16f70*/  IADD3 R0, R2, R11, RZ ;  /* 0x0000000b02007210 */ /* 0x002fca0007ffe0ff */
[----:B------:R1:W-:Y:S01]  /*16f80*/  STL [R1+0x34], R0 ;  /* 0x0000340001007387 */ /* 0x0003e20000100800 */
[----:B------:R-:W-:Y:S05]  /*16f90*/  BRA `(.L_x_647) ;  /* 0x0000005000007947 */ /* 0x000fea0003800000 */
.L_x_635:
[----:B------:R-:W-:Y:S01]  /*16fa0*/  MOV R0, c[0x0][0x53c] ;  /* 0x00014f0000007a02 */ /* 0x000fe20000000f00 */
[----:B------:R2:W-:Y:S04]  /*16fb0*/  STL [R1+0x30], R10 ;  /* 0x0000300a01007387 */ /* 0x0005e80000100800 */
[----:B------:R2:W-:Y:S04]  /*16fc0*/  STL [R1+0x34], RZ ;  /* 0x000034ff01007387 */ /* 0x0005e80000100800 */
[----:B------:R2:W-:Y:S04]  /*16fd0*/  STL [R1+0x38], RZ ;  /* 0x000038ff01007387 */ /* 0x0005e80000100800 */
[----:B------:R2:W-:Y:S02]  /*16fe0*/  STL [R1+0x3c], R0 ;  /* 0x00003c0001007387 */ /* 0x0005e40000100800 */
.L_x_647:
[----:B------:R-:W-:Y:S05]  /*16ff0*/  BSYNC B1 ;  /* 0x0000000000017941 */ /* 0x000fea0003800000 */
.L_x_633:
        /* <DEDUP_REMOVED lines=9> */
.L_x_628:
[----:B--2---:R-:W2:Y:S02]  /*17090*/  LDL R0, [R1+0x3c] ;  /* 0x00003c0001007983 */ /* 0x004ea40000100800 */
[----:B--2---:R-:W-:-:S13]  /*170a0*/  ISETP.GE.AND P0, PT, R0, c[0x0][0x53c], PT ;  /* 0x00014f0000007a0c */ /* 0x004fda0003f06270 */
[----:B-1--4-:R-:W-:Y:S01]  /*170b0*/  @P0 CALL.REL.NOINC `(.L_x_648) ;  /* 0x0000001000000944 */ /* 0x012fe20003c00000 */
[----:B------:R-:W-:Y:S05]  /*170c0*/  BRA `(.L_x_649) ;  /* 0xfffea8e000007947 */ /* 0x000fea000383ffff */
.L_x_648:
[----:B------:R-:W-:Y:S05]  /*170d0*/  EXIT ;  /* 0x000000000000794d */ /* 0x000fea0003800000 */
.L_x_521:
[----:B------:R-:W-:Y:S01]  /*170e0*/  IMAD.MOV.U32 R0, RZ, RZ, R5 ;  /* 0x000000ffff007224 */ /* 0x000fe200078e0005 */
[----:B------:R-:W-:Y:S02]  /*170f0*/  MOV R2, 0x1 ;  /* 0x0000000100027802 */ /* 0x000fe40000000f00 */
[----:B------:R-:W-:Y:S02]  /*17100*/  MOV R3, 0x17120 ;  /* 0x0001712000037802 */ /* 0x000fe40000000f00 */
[----:B------:R-:W-:Y:S05]  /*17110*/  CALL.REL.NOINC `($__internal_12_$__cuda_sm70_shflsync_up_p) ;  /* 0x0000143000007944 */ /* 0x000fea0003c00000 */
[----:B------:R-:W-:Y:S01]  /*17120*/  MOV R0, R4 ;  /* 0x0000000400007202 */ /* 0x000fe20000000f00 */
[----:B------:R-:W-:Y:S05]  /*17130*/  BRA `(.L_x_650) ;  /* 0xfffe934000007947 */ /* 0x000fea000383ffff */
.L_x_522:
[----:B------:R-:W-:Y:S01]  /*17140*/  IMAD.MOV.U32 R0, RZ, RZ, R5 ;  /* 0x000000ffff007224 */ /* 0x000fe200078e0005 */
[----:B------:R-:W-:Y:S02]  /*17150*/  MOV R2, 0x2 ;  /* 0x0000000200027802 */ /* 0x000fe40000000f00 */
[----:B------:R-:W-:Y:S02]  /*17160*/  MOV R3, 0x17180 ;  /* 0x0001718000037802 */ /* 0x000fe40000000f00 */
[----:B------:R-:W-:Y:S05]  /*17170*/  CALL.REL.NOINC `($__internal_12_$__cuda_sm70_shflsync_up_p) ;  /* 0x000013d000007944 */ /* 0x000fea0003c00000 */
[----:B------:R-:W-:Y:S01]  /*17180*/  SEL R0, R4, RZ, P4 ;  /* 0x000000ff04007207 */ /* 0x000fe20002000000 */
[----:B------:R-:W-:Y:S01]  /*17190*/  IMAD.MOV.U32 R2, RZ, RZ, 0x4 ;  /* 0x00000004ff027424 */ /* 0x000fe200078e00ff */
[----:B------:R-:W-:-:S03]  /*171a0*/  MOV R3, 0x171d0 ;  /* 0x000171d000037802 */ /* 0x000fc60000000f00 */
[----:B------:R-:W-:Y:S02]  /*171b0*/  IMAD.IADD R0, R5, 0x1, R0 ;  /* 0x0000000105007824 */ /* 0x000fe400078e0200 */
        /* <DEDUP_REMOVED lines=13> */
[----:B------:R-:W-:Y:S02]  /*17290*/  MOV R3, 0x1f ;  /* 0x0000001f00037802 */ /* 0x000fe40000000f00 */
[----:B------:R-:W-:Y:S01]  /*172a0*/  MOV R2, 0x172e0 ;  /* 0x000172e000027802 */ /* 0x000fe20000000f00 */
[----:B------:R-:W-:-:S04]  /*172b0*/  IMAD.IADD R4, R0, 0x1, R4 ;  /* 0x0000000100047824 */ /* 0x000fc800078e0204 */
[----:B------:R-:W-:Y:S02]  /*172c0*/  IMAD.MOV.U32 R9, RZ, RZ, R4 ;  /* 0x000000ffff097224 */ /* 0x000fe400078e0004 */
[----:B------:R-:W-:Y:S05]  /*172d0*/  CALL.REL.NOINC `($__internal_11_$__cuda_sm70_shflsync_idx_p) ;  /* 0x0000122000007944 */ /* 0x000fea0003c00000 */
[----:B------:R-:W-:Y:S01]  /*172e0*/  MOV R0, R5 ;  /* 0x0000000500007202 */ /* 0x000fe20000000f00 */
[----:B------:R-:W-:Y:S05]  /*172f0*/  BRA `(.L_x_651) ;  /* 0xfffe928000007947 */ /* 0x000fea000383ffff */
.L_x_524:
[----:B------:R-:W-:Y:S02]  /*17300*/  SEL R0, RZ, 0x1, P0 ;  /* 0x00000001ff007807 */ /* 0x000fe40000000000 */
[----:B------:R-:W-:Y:S02]  /*17310*/  MOV R2, 0x17330 ;  /* 0x0001733000027802 */ /* 0x000fe40000000f00 */
[----:B------:R-:W-:Y:S05]  /*17320*/  CALL.REL.NOINC `($__internal_13_$__cuda_sm70_votesync_ballot) ;  /* 0x0000129000007944 */ /* 0x000fea0003c00000 */
[----:B------:R-:W-:Y:S01]  /*17330*/  MOV R7, R0 ;  /* 0x0000000000077202 */ /* 0x000fe20000000f00 */
[----:B------:R-:W-:Y:S05]  /*17340*/  BRA `(.L_x_652) ;  /* 0xfffe92c000007947 */ /* 0x000fea000383ffff */
.L_x_525:
[----:B------:R-:W-:Y:S01]  /*17350*/  IMAD.MOV.U32 R9, RZ, RZ, R10 ;  /* 0x000000ffff097224 */ /* 0x000fe200078e000a */
[----:B------:R-:W-:Y:S01]  /*17360*/  MOV R5, R0 ;  /* 0x0000000000057202 */ /* 0x000fe20000000f00 */
[----:B------:R-:W-:Y:S01]  /*17370*/  IMAD.MOV.U32 R3, RZ, RZ, 0x1f ;  /* 0x0000001fff037424 */ /* 0x000fe200078e00ff */
[----:B-1----:R-:W-:Y:S02]  /*17380*/  MOV R2, 0x173a0 ;  /* 0x000173a000027802 */ /* 0x002fe40000000f00 */
[----:B------:R-:W-:Y:S05]  /*17390*/  CALL.REL.NOINC `($__internal_11_$__cuda_sm70_shflsync_idx_p) ;  /* 0x0000116000007944 */ /* 0x000fea0003c00000 */
[----:B------:R-:W-:Y:S01]  /*173a0*/  IMAD.MOV.U32 R12, RZ, RZ, R5 ;  /* 0x000000ffff0c7224 */ /* 0x000fe200078e0005 */
[----:B------:R-:W-:Y:S01]  /*173b0*/  MOV R9, R8 ;  /* 0x0000000800097202 */ /* 0x000fe20000000f00 */
[----:B------:R-:W-:Y:S01]  /*173c0*/  IMAD.MOV.U32 R6, RZ, RZ, RZ ;  /* 0x000000ffff067224 */ /* 0x000fe200078e00ff */
[----:B------:R-:W-:Y:S01]  /*173d0*/  MOV R5, R0 ;  /* 0x0000000000057202 */ /* 0x000fe20000000f00 */
[----:B------:R-:W-:Y:S01]  /*173e0*/  IMAD.MOV.U32 R3, RZ, RZ, 0x1f ;  /* 0x0000001fff037424 */ /* 0x000fe200078e00ff */
[----:B------:R-:W-:-:S02]  /*173f0*/  MOV R2, 0x17410 ;  /* 0x0001741000027802 */ /* 0x000fc40000000f00 */
[----:B------:R-:W-:Y:S05]  /*17400*/  CALL.REL.NOINC `($__internal_11_$__cuda_sm70_shflsync_idx_p) ;  /* 0x000010f000007944 */ /* 0x000fea0003c00000 */
[----:B------:R-:W-:Y:S01]  /*17410*/  MOV R10, R5 ;  /* 0x00000005000a7202 */ /* 0x000fe20000000f00 */
[----:B------:R-:W-:Y:S05]  /*17420*/  BRA `(.L_x_653) ;  /* 0xfffe925000007947 */ /* 0x000fea000383ffff */
.L_x_528:
[----:B------:R-:W-:Y:S01]  /*17430*/  IMAD.MOV.U32 R9, RZ, RZ, R4 ;  /* 0x000000ffff097224 */ /* 0x000fe200078e0004 */
[----:B------:R-:W-:-:S02]  /*17440*/  MOV R3, 0x1f ;  /* 0x0000001f00037802 */ /* 0x000fc40000000f00 */
[----:B-1----:R-:W-:Y:S02]  /*17450*/  MOV R2, 0x17470 ;  /* 0x0001747000027802 */ /* 0x002fe40000000f00 */
[----:B--234-:R-:W-:Y:S05]  /*17460*/  CALL.REL.NOINC `($__internal_11_$__cuda_sm70_shflsync_idx_p) ;  /* 0x0000109000007944 */ /* 0x01cfea0003c00000 */
[----:B------:R-:W-:Y:S01]  /*17470*/  MOV R6, R5 ;  /* 0x0000000500067202 */ /* 0x000fe20000000f00 */
[----:B------:R-:W-:Y:S05]  /*17480*/  BRA `(.L_x_527) ;  /* 0xfffe925000007947 */ /* 0x000fea000383ffff */
.L_x_587:
[----:B--2---:R2:W5:Y:S01]  /*17490*/  LDL R2, [R1+0x8] ;  /* 0x0000080001027983 */ /* 0x0045620000100800 */
[----:B------:R-:W-:Y:S02]  /*174a0*/  MOV R6, 0x2 ;  /* 0x0000000200067802 */ /* 0x000fe40000000f00 */
[----:B-1----:R-:W-:Y:S02]  /*174b0*/  MOV R3, 0x174d0 ;  /* 0x000174d000037802 */ /* 0x002fe40000000f00 */
[----:B--2--5:R-:W-:Y:S05]  /*174c0*/  CALL.REL.NOINC `($__internal_10_$__cuda_sm70_shflsync_bfly_p) ;  /* 0x00000fe000007944 */ /* 0x024fea0003c00000 */
[----:B------:R-:W-:Y:S01]  /*174d0*/  MOV R0, R6 ;  /* 0x0000000600007202 */ /* 0x000fe20000000f00 */
[----:B------:R-:W-:Y:S05]  /*174e0*/  BRA `(.L_x_654) ;  /* 0xffffb8d000007947 */ /* 0x000fea000383ffff */
.L_x_588:
[----:B------:R-:W-:Y:S01]  /*174f0*/  IMAD.MOV.U32 R2, RZ, RZ, R0 ;  /* 0x000000ffff027224 */ /* 0x000fe200078e0000 */
[----:B------:R-:W-:Y:S02]  /*17500*/  MOV R6, 0x1 ;  /* 0x0000000100067802 */ /* 0x000fe40000000f00 */
[----:B-1----:R-:W-:Y:S02]  /*17510*/  MOV R3, 0x17530 ;  /* 0x0001753000037802 */ /* 0x002fe40000000f00 */
[----:B------:R-:W-:Y:S05]  /*17520*/  CALL.REL.NOINC `($__internal_10_$__cuda_sm70_shflsync_bfly_p) ;  /* 0x00000f8000007944 */ /* 0x000fea0003c00000 */
[----:B------:R1:W5:Y:S01]  /*17530*/  LDL R2, [R1+0xc] ;  /* 0x00000c0001027983 */ /* 0x0003620000100800 */
[----:B------:R-:W-:Y:S01]  /*17540*/  FADD.FTZ R0, R0, R6 ;  /* 0x0000000600007221 */ /* 0x000fe20000010000 */
[----:B------:R-:W-:-:S02]  /*17550*/  MOV R6, 0x2 ;  /* 0x0000000200067802 */ /* 0x000fc40000000f00 */
[----:B------:R-:W-:Y:S02]  /*17560*/  MOV R3, 0x17580 ;  /* 0x0001758000037802 */ /* 0x000fe40000000f00 */
[----:B-1---5:R-:W-:Y:S05]  /*17570*/  CALL.REL.NOINC `($__internal_10_$__cuda_sm70_shflsync_bfly_p) ;  /* 0x00000f3000007944 */ /* 0x022fea0003c00000 */
[----:B------:R-:W2:Y:S01]  /*17580*/  LDL.LU R2, [R1+0xc] ;  /* 0x00000c0001027983 */ /* 0x000ea20000300800 */
[----:B------:R-:W-:Y:S01]  /*17590*/  MOV R3, 0x175e0 ;  /* 0x000175e000037802 */ /* 0x000fe20000000f00 */
[----:B--2---:R-:W-:Y:S01]  /*175a0*/  FADD.FTZ R5, R2, R6 ;  /* 0x0000000602057221 */ /* 0x004fe20000010000 */
[----:B------:R-:W-:-:S04]  /*175b0*/  MOV R6, 0x1 ;  /* 0x0000000100067802 */ /* 0x000fc80000000f00 */
[----:B------:R-:W-:Y:S02]  /*175c0*/  MOV R2, R5 ;  /* 0x0000000500027202 */ /* 0x000fe40000000f00 */
[----:B------:R-:W-:Y:S05]  /*175d0*/  CALL.REL.NOINC `($__internal_10_$__cuda_sm70_shflsync_bfly_p) ;  /* 0x00000ed000007944 */ /* 0x000fea0003c00000 */
[----:B------:R-:W-:Y:S05]  /*175e0*/  BRA `(.L_x_655) ;  /* 0xffffb86000007947 */ /* 0x000fea000383ffff */
.L_x_595:
[----:B-1234-:R-:W-:Y:S01]  /*175f0*/  IMAD.MOV.U32 R9, RZ, RZ, R7 ;  /* 0x000000ffff097224 */ /* 0x01efe200078e0007 */
[----:B------:R-:W-:Y:S01]  /*17600*/  MOV R5, RZ ;  /* 0x000000ff00057202 */ /* 0x000fe20000000f00 */
[----:B------:R-:W-:Y:S01]  /*17610*/  IMAD.MOV.U32 R3, RZ, RZ, 0x181f ;  /* 0x0000181fff037424 */ /* 0x000fe200078e00ff */
[----:B------:R-:W-:Y:S02]  /*17620*/  MOV R2, 0x17640 ;  /* 0x0001764000027802 */ /* 0x000fe40000000f00 */
[----:B------:R-:W-:Y:S05]  /*17630*/  CALL.REL.NOINC `($__internal_11_$__cuda_sm70_shflsync_idx_p) ;  /* 0x00000ec000007944 */ /* 0x000fea0003c00000 */
[----:B------:R-:W-:Y:S01]  /*17640*/  MOV R11, R5 ;  /* 0x00000005000b7202 */ /* 0x000fe20000000f00 */
[----:B------:R-:W-:Y:S05]  /*17650*/  BRA `(.L_x_656) ;  /* 0xffffcc6000007947 */ /* 0x000fea000383ffff */
.L_x_596:
[----:B------:R-:W-:Y:S01]  /*17660*/  IMAD.MOV.U32 R9, RZ, RZ, R10 ;  /* 0x000000ffff097224 */ /* 0x000fe200078e000a */
[----:B------:R-:W-:Y:S01]  /*17670*/  MOV R5, RZ ;  /* 0x000000ff00057202 */ /* 0x000fe20000000f00 */
[----:B------:R-:W-:Y:S01]  /*17680*/  IMAD.MOV.U32 R3, RZ, RZ, 0x181f ;  /* 0x0000181fff037424 */ /* 0x000fe200078e00ff */
[----:B------:R-:W-:Y:S02]  /*17690*/  MOV R2, 0x176b0 ;  /* 0x000176b000027802 */ /* 0x000fe40000000f00 */
[----:B-12---:R-:W-:Y:S05]  /*176a0*/  CALL.REL.NOINC `($__internal_11_$__cuda_sm70_shflsync_idx_p) ;  /* 0x00000e5000007944 */ /* 0x006fea0003c00000 */
[----:B------:R-:W-:Y:S01]  /*176b0*/  MOV R2, R5 ;  /* 0x0000000500027202 */ /* 0x000fe20000000f00 */
[----:B------:R-:W-:Y:S05]  /*176c0*/  BRA `(.L_x_657) ;  /* 0xffffcc1000007947 */ /* 0x000fea000383ffff */
.L_x_599:
[----:B--2---:R-:W-:Y:S01]  /*176d0*/  IMAD.MOV.U32 R9, RZ, RZ, R7 ;  /* 0x000000ffff097224 */ /* 0x004fe200078e0007 */
[----:B------:R-:W-:Y:S01]  /*176e0*/  MOV R5, 0x1 ;  /* 0x0000000100057802 */ /* 0x000fe20000000f00 */
[----:B------:R-:W-:Y:S01]  /*176f0*/  IMAD.MOV.U32 R3, RZ, RZ, 0x181f ;  /* 0x0000181fff037424 */ /* 0x000fe200078e00ff */
[----:B----4-:R-:W-:-:S02]  /*17700*/  MOV R2, 0x17720 ;  /* 0x0001772000027802 */ /* 0x010fc40000000f00 */
[----:B-1-3--:R-:W-:Y:S05]  /*17710*/  CALL.REL.NOINC `($__internal_11_$__cuda_sm70_shflsync_idx_p) ;  /* 0x00000de000007944 */ /* 0x00afea0003c00000 */
[----:B------:R-:W-:Y:S01]  /*17720*/  IMAD.MOV.U32 R11, RZ, RZ, R5 ;  /* 0x000000ffff0b7224 */ /* 0x000fe200078e0005 */
[----:B------:R-:W-:Y:S01]  /*17730*/  MOV R5, 0x1 ;  /* 0x0000000100057802 */ /* 0x000fe20000000f00 */
[----:B------:R-:W-:Y:S01]  /*17740*/  IMAD.MOV.U32 R9, RZ, RZ, R10 ;  /* 0x000000ffff097224 */ /* 0x000fe200078e000a */
[----:B------:R-:W-:-:S02]  /*17750*/  MOV R3, 0x181f ;  /* 0x0000181f00037802 */ /* 0x000fc40000000f00 */
[----:B------:R-:W-:Y:S02]  /*17760*/  MOV R2, 0x17780 ;  /* 0x0001778000027802 */ /* 0x000fe40000000f00 */
[----:B------:R-:W-:Y:S05]  /*17770*/  CALL.REL.NOINC `($__internal_11_$__cuda_sm70_shflsync_idx_p) ;  /* 0x00000d8000007944 */ /* 0x000fea0003c00000 */
[----:B------:R-:W-:Y:S01]  /*17780*/  MOV R2, R5 ;  /* 0x0000000500027202 */ /* 0x000fe20000000f00 */
[----:B------:R-:W-:Y:S05]  /*17790*/  BRA `(.L_x_658) ;  /* 0xffffcc4000007947 */ /* 0x000fea000383ffff */
.L_x_602:
[----:B-1----:R-:W-:Y:S01]  /*177a0*/  IMAD.MOV.U32 R9, RZ, RZ, R7 ;  /* 0x000000ffff097224 */ /* 0x002fe200078e0007 */
[----:B------:R-:W-:Y:S01]  /*177b0*/  MOV R5, 0x2 ;  /* 0x0000000200057802 */ /* 0x000fe20000000f00 */
[----:B------:R-:W-:Y:S01]  /*177c0*/  IMAD.MOV.U32 R3, RZ, RZ, 0x181f ;  /* 0x0000181fff037424 */ /* 0x000fe200078e00ff */
[----:B----4-:R-:W-:Y:S02]  /*177d0*/  MOV R2, 0x177f0 ;  /* 0x000177f000027802 */ /* 0x010fe40000000f00 */
[----:B--23--:R-:W-:Y:S05]  /*177e0*/  CALL.REL.NOINC `($__internal_11_$__cuda_sm70_shflsync_idx_p) ;  /* 0x00000d1000007944 */ /* 0x00cfea0003c00000 */
[----:B------:R-:W-:Y:S01]  /*177f0*/  MOV R11, R5 ;  /* 0x00000005000b7202 */ /* 0x000fe20000000f00 */
[----:B------:R-:W-:Y:S05]  /*17800*/  BRA `(.L_x_659) ;  /* 0xffffccd000007947 */ /* 0x000fea000383ffff */
.L_x_603:
[----:B------:R-:W-:Y:S01]  /*17810*/  IMAD.MOV.U32 R9, RZ, RZ, R10 ;  /* 0x000000ffff097224 */ /* 0x000fe200078e000a */
[----:B------:R-:W-:Y:S01]  /*17820*/  MOV R5, 0x2 ;  /* 0x0000000200057802 */ /* 0x000fe20000000f00 */
[----:B------:R-:W-:Y:S01]  /*17830*/  IMAD.MOV.U32 R3, RZ, RZ, 0x181f ;  /* 0x0000181fff037424 */ /* 0x000fe200078e00ff */
[----:B----4-:R-:W-:Y:S02]  /*17840*/  MOV R2, 0x17860 ;  /* 0x0001786000027802 */ /* 0x010fe40000000f00 */
[----:B-123--:R-:W-:Y:S05]  /*17850*/  CALL.REL.NOINC `($__internal_11_$__cuda_sm70_shflsync_idx_p) ;  /* 0x00000ca000007944 */ /* 0x00efea0003c00000 */
[----:B------:R-:W-:Y:S01]  /*17860*/  MOV R2, R5 ;  /* 0x0000000500027202 */ /* 0x000fe20000000f00 */
[----:B------:R-:W-:Y:S05]  /*17870*/  BRA `(.L_x_660) ;  /* 0xffffcc8000007947 */ /* 0x000fea000383ffff */
.L_x_606:
[----:B-1----:R-:W-:Y:S01]  /*17880*/  IMAD.MOV.U32 R9, RZ, RZ, R7 ;  /* 0x000000ffff097224 */ /* 0x002fe200078e0007 */
[----:B------:R-:W-:Y:S01]  /*17890*/  MOV R5, 0x3 ;  /* 0x0000000300057802 */ /* 0x000fe20000000f00 */
[----:B------:R-:W-:Y:S01]  /*178a0*/  IMAD.MOV.U32 R3, RZ, RZ, 0x181f ;  /* 0x0000181fff037424 */ /* 0x000fe200078e00ff */
[----:B------:R-:W-:-:S02]  /*178b0*/  MOV R2, 0x178d0 ;  /* 0x000178d000027802 */ /* 0x000fc40000000f00 */
[----:B--234-:R-:W-:Y:S05]  /*178c0*/  CALL.REL.NOINC `($__internal_11_$__cuda_sm70_shflsync_idx_p) ;  /* 0x00000c3000007944 */ /* 0x01cfea0003c00000 */
[----:B------:R-:W-:Y:S01]  /*178d0*/  IMAD.MOV.U32 R7, RZ, RZ, R5 ;  /* 0x000000ffff077224 */ /* 0x000fe200078e0005 */
[----:B------:R-:W-:Y:S01]  /*178e0*/  MOV R5, 0x3 ;  /* 0x0000000300057802 */ /* 0x000fe20000000f00 */
[----:B------:R-:W-:Y:S01]  /*178f0*/  IMAD.MOV.U32 R9, RZ, RZ, R10 ;  /* 0x000000ffff097224 */ /* 0x000fe200078e000a */
[----:B------:R-:W-:-:S02]  /*17900*/  MOV R3, 0x181f ;  /* 0x0000181f00037802 */ /* 0x000fc40000000f00 */
[----:B------:R-:W-:Y:S02]  /*17910*/  MOV R2, 0x17930 ;  /* 0x0001793000027802 */ /* 0x000fe40000000f00 */
[----:B------:R-:W-:Y:S05]  /*17920*/  CALL.REL.NOINC `($__internal_11_$__cuda_sm70_shflsync_idx_p) ;  /* 0x00000bd000007944 */ /* 0x000fea0003c00000 */
[----:B------:R-:W-:Y:S05]  /*17930*/  BRA `(.L_x_661) ;  /* 0xffffccd000007947 */ /* 0x000fea000383ffff */
.L_x_608:
[----:B------:R-:W-:Y:S01]  /*17940*/  IMAD.MOV.U32 R9, RZ, RZ, R28 ;  /* 0x000000ffff097224 */ /* 0x000fe200078e001c */
[----:B------:R-:W-:Y:S01]  /*17950*/  MOV R5, RZ ;  /* 0x000000ff00057202 */ /* 0x000fe20000000f00 */
[----:B------:R-:W-:Y:S01]  /*17960*/  IMAD.MOV.U32 R3, RZ, RZ, 0x1c1f ;  /* 0x00001c1fff037424 */ /* 0x000fe200078e00ff */
[----:B------:R-:W-:Y:S02]  /*17970*/  MOV R2, 0x17990 ;  /* 0x0001799000027802 */ /* 0x000fe40000000f00 */
[----:B-1----:R-:W-:Y:S05]  /*17980*/  CALL.REL.NOINC `($__internal_11_$__cuda_sm70_shflsync_idx_p) ;  /* 0x00000b7000007944 */ /* 0x002fea0003c00000 */
[----:B------:R-:W-:Y:S01]  /*17990*/  MOV R4, R5 ;  /* 0x0000000500047202 */ /* 0x000fe20000000f00 */
[----:B------:R-:W-:Y:S05]  /*179a0*/  BRA `(.L_x_662) ;  /* 0xffffcf6000007947 */ /* 0x000fea000383ffff */
.L_x_609:
[----:B------:R-:W-:Y:S01]  /*179b0*/  IMAD.MOV.U32 R9, RZ, RZ, R29 ;  /* 0x000000ffff097224 */ /* 0x000fe200078e001d */
[----:B------:R-:W-:Y:S01]  /*179c0*/  MOV R5, RZ ;  /* 0x000000ff00057202 */ /* 0x000fe20000000f00 */
[----:B------:R-:W-:Y:S01]  /*179d0*/  IMAD.MOV.U32 R3, RZ, RZ, 0x1c1f ;  /* 0x00001c1fff037424 */ /* 0x000fe200078e00ff */
[----:B------:R-:W-:Y:S02]  /*179e0*/  MOV R2, 0x17a00 ;  /* 0x00017a0000027802 */ /* 0x000fe40000000f00 */
[----:B-123--:R-:W-:Y:S05]  /*179f0*/  CALL.REL.NOINC `($__internal_11_$__cuda_sm70_shflsync_idx_p) ;  /* 0x00000b0000007944 */ /* 0x00efea0003c00000 */
[----:B------:R-:W-:Y:S01]  /*17a00*/  MOV R0, R5 ;  /* 0x0000000500007202 */ /* 0x000fe20000000f00 */
[----:B------:R-:W-:Y:S05]  /*17a10*/  BRA `(.L_x_663) ;  /* 0xffffcf1000007947 */ /* 0x000fea000383ffff */
.L_x_612:
[----:B------:R-:W-:Y:S01]  /*17a20*/  IMAD.MOV.U32 R9, RZ, RZ, R28 ;  /* 0x000000ffff097224 */ /* 0x000fe200078e001c */
[----:B------:R-:W-:Y:S01]  /*17a30*/  MOV R5, 0x1 ;  /* 0x0000000100057802 */ /* 0x000fe20000000f00 */
[----:B---3--:R-:W-:Y:S01]  /*17a40*/  IMAD.MOV.U32 R3, RZ, RZ, 0x1c1f ;  /* 0x00001c1fff037424 */ /* 0x008fe200078e00ff */
[----:B------:R-:W-:-:S02]  /*17a50*/  MOV R2, 0x17a70 ;  /* 0x00017a7000027802 */ /* 0x000fc40000000f00 */
[----:B--2-4-:R-:W-:Y:S05]  /*17a60*/  CALL.REL.NOINC `($__internal_11_$__cuda_sm70_shflsync_idx_p) ;  /* 0x00000a9000007944 */ /* 0x014fea0003c00000 */
        /* <DEDUP_REMOVED lines=8> */
.L_x_616:
[----:B------:R-:W-:Y:S01]  /*17af0*/  IMAD.MOV.U32 R9, RZ, RZ, R6 ;  /* 0x000000ffff097224 */ /* 0x000fe200078e0006 */
[----:B------:R-:W-:Y:S01]  /*17b00*/  MOV R5, RZ ;  /* 0x000000ff00057202 */ /* 0x000fe20000000f00 */
[----:B------:R-:W-:Y:S01]  /*17b10*/  IMAD.MOV.U32 R3, RZ, RZ, 0x181f ;  /* 0x0000181fff037424 */ /* 0x000fe200078e00ff */
[----:B------:R-:W-:Y:S02]  /*17b20*/  MOV R2, 0x17b40 ;  /* 0x00017b4000027802 */ /* 0x000fe40000000f00 */
[----:B------:R-:W-:Y:S05]  /*17b30*/  CALL.REL.NOINC `($__internal_11_$__cuda_sm70_shflsync_idx_p) ;  /* 0x000009c000007944 */ /* 0x000fea0003c00000 */
[----:B------:R-:W-:Y:S01]  /*17b40*/  MOV R11, R5 ;  /* 0x00000005000b7202 */ /* 0x000fe20000000f00 */
[----:B------:R-:W-:Y:S05]  /*17b50*/  BRA `(.L_x_665) ;  /* 0xffffe03000007947 */ /* 0x000fea000383ffff */
.L_x_617:
[----:B------:R-:W-:Y:S01]  /*17b60*/  IMAD.MOV.U32 R9, RZ, RZ, R10 ;  /* 0x000000ffff097224 */ /* 0x000fe200078e000a */
[----:B------:R-:W-:Y:S01]  /*17b70*/  MOV R5, RZ ;  /* 0x000000ff00057202 */ /* 0x000fe20000000f00 */
[----:B------:R-:W-:Y:S01]  /*17b80*/  IMAD.MOV.U32 R3, RZ, RZ, 0x181f ;  /* 0x0000181fff037424 */ /* 0x000fe200078e00ff */
[----:B------:R-:W-:Y:S02]  /*17b90*/  MOV R2, 0x17bb0 ;  /* 0x00017bb000027802 */ /* 0x000fe40000000f00 */
[----:B-12---:R-:W-:Y:S05]  /*17ba0*/  CALL.REL.NOINC `($__internal_11_$__cuda_sm70_shflsync_idx_p) ;  /* 0x0000095000007944 */ /* 0x006fea0003c00000 */
[----:B------:R-:W-:Y:S01]  /*17bb0*/  MOV R2, R5 ;  /* 0x0000000500027202 */ /* 0x000fe20000000f00 */
[----:B------:R-:W-:Y:S05]  /*17bc0*/  BRA `(.L_x_666) ;  /* 0xffffdfe000007947 */ /* 0x000fea000383ffff */
.L_x_620:
[----:B------:R-:W-:Y:S01]  /*17bd0*/  IMAD.MOV.U32 R9, RZ, RZ, R6 ;  /* 0x000000ffff097224 */ /* 0x000fe200078e0006 */
[----:B--2---:R-:W-:Y:S01]  /*17be0*/  MOV R5, 0x1 ;  /* 0x0000000100057802 */ /* 0x004fe20000000f00 */
        /* <DEDUP_REMOVED lines=11> */
.L_x_623:
[----:B------:R-:W-:Y:S01]  /*17ca0*/  IMAD.MOV.U32 R9, RZ, RZ, R6 ;  /* 0x000000ffff097224 */ /* 0x000fe200078e0006 */
[----:B-1----:R-:W-:Y:S01]  /*17cb0*/  MOV R5, 0x2 ;  /* 0x0000000200057802 */ /* 0x002fe20000000f00 */
[----:B------:R-:W-:Y:S01]  /*17cc0*/  IMAD.MOV.U32 R3, RZ, RZ, 0x181f ;  /* 0x0000181fff037424 */ /* 0x000fe200078e00ff */
[----:B----4-:R-:W-:Y:S02]  /*17cd0*/  MOV R2, 0x17cf0 ;  /* 0x00017cf000027802 */ /* 0x010fe40000000f00 */
[----:B--23--:R-:W-:Y:S05]  /*17ce0*/  CALL.REL.NOINC `($__internal_11_$__cuda_sm70_shflsync_idx_p) ;  /* 0x0000081000007944 */ /* 0x00cfea0003c00000 */
[----:B------:R-:W-:Y:S01]  /*17cf0*/  MOV R11, R5 ;  /* 0x00000005000b7202 */ /* 0x000fe20000000f00 */
[----:B------:R-:W-:Y:S05]  /*17d00*/  BRA `(.L_x_668) ;  /* 0xffffe0b000007947 */ /* 0x000fea000383ffff */
.L_x_624:
[----:B------:R-:W-:Y:S01]  /*17d10*/  IMAD.MOV.U32 R9, RZ, RZ, R10 ;  /* 0x000000ffff097224 */ /* 0x000fe200078e000a */
[----:B------:R-:W-:Y:S01]  /*17d20*/  MOV R5, 0x2 ;  /* 0x0000000200057802 */ /* 0x000fe20000000f00 */
[----:B------:R-:W-:Y:S01]  /*17d30*/  IMAD.MOV.U32 R3, RZ, RZ, 0x181f ;  /* 0x0000181fff037424 */ /* 0x000fe200078e00ff */
[----:B----4-:R-:W-:Y:S02]  /*17d40*/  MOV R2, 0x17d60 ;  /* 0x00017d6000027802 */ /* 0x010fe40000000f00 */
[----:B-123--:R-:W-:Y:S05]  /*17d50*/  CALL.REL.NOINC `($__internal_11_$__cuda_sm70_shflsync_idx_p) ;  /* 0x000007a000007944 */ /* 0x00efea0003c00000 */
[----:B------:R-:W-:Y:S01]  /*17d60*/  MOV R2, R5 ;  /* 0x0000000500027202 */ /* 0x000fe20000000f00 */
[----:B------:R-:W-:Y:S05]  /*17d70*/  BRA `(.L_x_669) ;  /* 0xffffe06000007947 */ /* 0x000fea000383ffff */
.L_x_627:
[----:B------:R-:W-:Y:S01]  /*17d80*/  IMAD.MOV.U32 R9, RZ, RZ, R6 ;  /* 0x000000ffff097224 */ /* 0x000fe200078e0006 */
[----:B-1----:R-:W-:Y:S01]  /*17d90*/  MOV R5, 0x3 ;  /* 0x0000000300057802 */ /* 0x002fe20000000f00 */
        /* <DEDUP_REMOVED lines=11> */
.L_x_629:
[----:B------:R-:W-:Y:S01]  /*17e50*/  IMAD.MOV.U32 R9, RZ, RZ, R62 ;  /* 0x000000ffff097224 */ /* 0x000fe200078e003e */
[----:B------:R-:W-:Y:S01]  /*17e60*/  MOV R5, RZ ;  /* 0x000000ff00057202 */ /* 0x000fe20000000f00 */
[----:B------:R-:W-:Y:S01]  /*17e70*/  IMAD.MOV.U32 R3, RZ, RZ, 0x1f ;  /* 0x0000001fff037424 */ /* 0x000fe200078e00ff */
[----:B------:R-:W-:Y:S02]  /*17e80*/  MOV R2, 0x17ea0 ;  /* 0x00017ea000027802 */ /* 0x000fe40000000f00 */
[----:B----4-:R-:W-:Y:S05]  /*17e90*/  CALL.REL.NOINC `($__internal_11_$__cuda_sm70_shflsync_idx_p) ;  /* 0x0000066000007944 */ /* 0x010fea0003c00000 */
[----:B------:R-:W-:Y:S01]  /*17ea0*/  MOV R10, R5 ;  /* 0x00000005000a7202 */ /* 0x000fe20000000f00 */
[----:B------:R-:W-:Y:S05]  /*17eb0*/  BRA `(.L_x_671) ;  /* 0xffffe1f000007947 */ /* 0x000fea000383ffff */
.L_x_630:
[----:B------:R-:W-:Y:S01]  /*17ec0*/  IMAD.MOV.U32 R9, RZ, RZ, R62 ;  /* 0x000000ffff097224 */ /* 0x000fe200078e003e */
[----:B------:R-:W-:Y:S01]  /*17ed0*/  MOV R5, 0x1 ;  /* 0x0000000100057802 */ /* 0x000fe20000000f00 */
[----:B------:R-:W-:Y:S01]  /*17ee0*/  IMAD.MOV.U32 R3, RZ, RZ, 0x1f ;  /* 0x0000001fff037424 */ /* 0x000fe200078e00ff */
[----:B------:R-:W-:Y:S02]  /*17ef0*/  MOV R2, 0x17f10 ;  /* 0x00017f1000027802 */ /* 0x000fe40000000f00 */
[----:B-12---:R-:W-:Y:S05]  /*17f00*/  CALL.REL.NOINC `($__internal_11_$__cuda_sm70_shflsync_idx_p) ;  /* 0x000005f000007944 */ /* 0x006fea0003c00000 */
[----:B------:R-:W-:Y:S01]  /*17f10*/  MOV R8, R5 ;  /* 0x0000000500087202 */ /* 0x000fe20000000f00 */
[----:B------:R-:W-:Y:S05]  /*17f20*/  BRA `(.L_x_672) ;  /* 0xffffe1a000007947 */ /* 0x000fea000383ffff */
.L_x_631:
[----:B------:R-:W-:Y:S02]  /*17f30*/  MOV R2, 0x1 ;  /* 0x0000000100027802 */ /* 0x000fe40000000f00 */
[----:B------:R-:W-:-:S02]  /*17f40*/  MOV R3, 0x17f60 ;  /* 0x00017f6000037802 */ /* 0x000fc40000000f00 */
[----:B-1234-:R-:W-:Y:S05]  /*17f50*/  CALL.REL.NOINC `($__internal_12_$__cuda_sm70_shflsync_up_p) ;  /* 0x000005f000007944 */ /* 0x01efea0003c00000 */
[----:B------:R-:W-:Y:S05]  /*17f60*/  BRA `(.L_x_673) ;  /* 0xffffe29000007947 */ /* 0x000fea000383ffff */
.L_x_632:
[----:B------:R-:W-:Y:S02]  /*17f70*/  MOV R2, 0x2 ;  /* 0x0000000200027802 */ /* 0x000fe40000000f00 */
[----:B------:R-:W-:-:S02]  /*17f80*/  MOV R3, 0x17fa0 ;  /* 0x00017fa000037802 */ /* 0x000fc40000000f00 */
[----:B--2-4-:R-:W-:Y:S05]  /*17f90*/  CALL.REL.NOINC `($__internal_12_$__cuda_sm70_shflsync_up_p) ;  /* 0x000005b000007944 */ /* 0x014fea0003c00000 */
[----:B------:R-:W-:Y:S01]  /*17fa0*/  SEL R3, R4, RZ, P1 ;  /* 0x000000ff04037207 */ /* 0x000fe20000800000 */
[----:B------:R-:W-:-:S04]  /*17fb0*/  IMAD.MOV.U32 R2, RZ, RZ, 0x4 ;  /* 0x00000004ff027424 */ /* 0x000fc800078e00ff */
[----:B------:R-:W-:Y:S01]  /*17fc0*/  IMAD.IADD R0, R0, 0x1, R3 ;  /* 0x0000000100007824 */ /* 0x000fe200078e0203 */
        /* <DEDUP_REMOVED lines=21> */
.L_x_636:
[----:B------:R-:W-:Y:S02]  /*18120*/  MOV R2, 0x1 ;  /* 0x0000000100027802 */ /* 0x000fe40000000f00 */
[----:B------:R-:W-:Y:S02]  /*18130*/  MOV R3, 0x18150 ;  /* 0x0001815000037802 */ /* 0x000fe40000000f00 */
[----:B------:R-:W-:Y:S05]  /*18140*/  CALL.REL.NOINC `($__internal_12_$__cuda_sm70_shflsync_up_p) ;  /* 0x0000040000007944 */ /* 0x000fea0003c00000 */
[----:B------:R-:W-:Y:S01]  /*18150*/  MOV R2, R4 ;  /* 0x0000000400027202 */ /* 0x000fe20000000f00 */
[----:B------:R-:W-:Y:S05]  /*18160*/  BRA `(.L_x_675) ;  /* 0xffffe2f000007947 */ /* 0x000fea000383ffff */
.L_x_637:
        /* <DEDUP_REMOVED lines=27> */
.L_x_639:
[----:B------:R-:W-:Y:S02]  /*18320*/  SEL R0, RZ, 0x1, P0 ;  /* 0x00000001ff007807 */ /* 0x000fe40000000000 */
[----:B------:R-:W-:Y:S02]  /*18330*/  MOV R2, 0x18350 ;  /* 0x0001835000027802 */ /* 0x000fe40000000f00 */
[----:B-1----:R-:W-:Y:S05]  /*18340*/  CALL.REL.NOINC `($__internal_13_$__cuda_sm70_votesync_ballot) ;  /* 0x0000027000007944 */ /* 0x002fea0003c00000 */
[----:B------:R-:W-:Y:S01]  /*18350*/  MOV R12, R0 ;  /* 0x00000000000c7202 */ /* 0x000fe20000000f00 */
[----:B------:R-:W-:Y:S05]  /*18360*/  BRA `(.L_x_677) ;  /* 0xffffe28000007947 */ /* 0x000fea000383ffff */
.L_x_640:
[----:B------:R-:W-:Y:S01]  /*18370*/  IMAD.MOV.U32 R9, RZ, RZ, R6 ;  /* 0x000000ffff097224 */ /* 0x000fe200078e0006 */
[----:B------:R-:W-:Y:S01]  /*18380*/  MOV R5, R0 ;  /* 0x0000000000057202 */ /* 0x000fe20000000f00 */
[----:B------:R-:W-:Y:S01]  /*18390*/  IMAD.MOV.U32 R3, RZ, RZ, 0x1f ;  /* 0x0000001fff037424 */ /* 0x000fe200078e00ff */
[----:B--2---:R-:W-:Y:S02]  /*183a0*/  MOV R2, 0x183c0 ;  /* 0x000183c000027802 */ /* 0x004fe40000000f00 */
[----:B-1----:R-:W-:Y:S05]  /*183b0*/  CALL.REL.NOINC `($__internal_11_$__cuda_sm70_shflsync_idx_p) ;  /* 0x0000014000007944 */ /* 0x002fea0003c00000 */
[----:B------:R-:W-:Y:S01]  /*183c0*/  IMAD.MOV.U32 R11, RZ, RZ, R5 ;  /* 0x000000ffff0b7224 */ /* 0x000fe200078e0005 */
[----:B------:R-:W-:Y:S01]  /*183d0*/  MOV R5, R0 ;  /* 0x0000000000057202 */ /* 0x000fe20000000f00 */
[----:B------:R-:W-:Y:S01]  /*183e0*/  IMAD.MOV.U32 R9, RZ, RZ, R7 ;  /* 0x000000ffff097224 */ /* 0x000fe200078e0007 */
[----:B------:R-:W-:-:S02]  /*183f0*/  MOV R3, 0x1f ;  /* 0x0000001f00037802 */ /* 0x000fc40000000f00 */
[----:B------:R-:W-:Y:S02]  /*18400*/  MOV R2, 0x18420 ;  /* 0x0001842000027802 */ /* 0x000fe40000000f00 */
[----:B------:R-:W-:Y:S05]  /*18410*/  CALL.REL.NOINC `($__internal_11_$__cuda_sm70_shflsync_idx_p) ;  /* 0x000000e000007944 */ /* 0x000fea0003c00000 */
[----:B------:R-:W-:Y:S01]  /*18420*/  MOV R7, R5 ;  /* 0x0000000500077202 */ /* 0x000fe20000000f00 */
[----:B------:R-:W-:Y:S05]  /*18430*/  BRA `(.L_x_678) ;  /* 0xffffe22000007947 */ /* 0x000fea000383ffff */
.L_x_643:
[----:B------:R-:W-:Y:S01]  /*18440*/  IMAD.MOV.U32 R9, RZ, RZ, R4 ;  /* 0x000000ffff097224 */ /* 0x000fe200078e0004 */
[----:B------:R-:W-:Y:S01]  /*18450*/  MOV R5, R0 ;  /* 0x0000000000057202 */ /* 0x000fe20000000f00 */
[----:B------:R-:W-:Y:S01]  /*18460*/  IMAD.MOV.U32 R3, RZ, RZ, 0x1f ;  /* 0x0000001fff037424 */ /* 0x000fe200078e00ff */
[----:B--2---:R-:W-:Y:S02]  /*18470*/  MOV R2, 0x18490 ;  /* 0x0001849000027802 */ /* 0x004fe40000000f00 */
[----:B-1--4-:R-:W-:Y:S05]  /*18480*/  CALL.REL.NOINC `($__internal_11_$__cuda_sm70_shflsync_idx_p) ;  /* 0x0000007000007944 */ /* 0x012fea0003c00000 */
[----:B------:R-:W-:Y:S01]  /*18490*/  MOV R13, R5 ;  /* 0x00000005000d7202 */ /* 0x000fe20000000f00 */
[----:B------:R-:W-:Y:S05]  /*184a0*/  BRA `(.L_x_642) ;  /* 0xffffe21000007947 */ /* 0x000fea000383ffff */
        .weak           $__internal_10_$__cuda_sm70_shflsync_bfly_p
        .type           $__internal_10_$__cuda_sm70_shflsync_bfly_p,@function
        .size           $__internal_10_$__cuda_sm70_shflsync_bfly_p,($__internal_11_$__cuda_sm70_shflsync_idx_p - $__internal_10_$__cuda_sm70_shflsync_bfly_p)
$__internal_10_$__cuda_sm70_shflsync_bfly_p:
[----:B------:R-:W-:Y:S04]  /*184b0*/  WARPSYNC R7 ;  /* 0x0000000700007348 */ /* 0x000fe80003800000 */
[----:B------:R1:W2:Y:S02]  /*184c0*/  SHFL.BFLY PT, R6, R2, R6, R8 ;  /* 0x0c00000602067389 */ /* 0x0002a400000e0008 */
[----:B-1----:R-:W-:-:S02]  /*184d0*/  MOV R2, R3 ;  /* 0x0000000300027202 */ /* 0x002fc40000000f00 */
[----:B------:R-:W-:-:S04]  /*184e0*/  MOV R3, 0x0 ;  /* 0x0000000000037802 */ /* 0x000fc80000000f00 */
[----:B--2---:R-:W-:Y:S05]  /*184f0*/  RET.REL.NODEC R2 `(_ZN7cutlass13device_kernelIN5flash19enable_sm80_to_sm89INS1_16FlashAttnFwdSm80INS1_25CollectiveMainloopFwdSm80ILi8ELi1ELb1EN4cute5tupleIJNS5_1CILi128EEENS7_ILi96EEES8_EEELi128ENS_6half_tEfNS_4arch4Sm80ELb0ELb1ELb1ELb1ELb0ELb0ELb1ELb1EEENS1_21CollectiveEpilogueFwdINS6_IJS8_S8_S9_EEENS6_IJNS7_ILi1EEESH_SH_EEESB_SD_Li256ELb1ELb1ELb1ELb0EEENS1_36VarlenDynamicPersistentTileSchedulerILi128ELi96ELi256ELi256ELb1ELb1ELb0ELb1ELb0ELb1EEEEEEEEEvNT_6ParamsE) ;  /* 0xfffe7b0002007950 */ /* 0x004fea0003c3ffff */
        .weak           $__internal_11_$__cuda_sm70_shflsync_idx_p
        .type           $__internal_11_$__cuda_sm70_shflsync_idx_p,@function
        .size           $__internal_11_$__cuda_sm70_shflsync_idx_p,($__internal_12_$__cuda_sm70_shflsync_up_p - $__internal_11_$__cuda_sm70_shflsync_idx_p)
$__internal_11_$__cuda_sm70_shflsync_idx_p:
[----:B------:R-:W-:-:S04]  /*18500*/  MOV R63, 0xffffffff ;  /* 0xffffffff003f7802 */ /* 0x000fc80000000f00 */
[----:B------:R-:W-:Y:S04]  /*18510*/  WARPSYNC R63 ;  /* 0x0000003f00007348 */ /* 0x000fe80003800000 */
[----:B------:R1:W2:Y:S02]  /*18520*/  SHFL.IDX PT, R5, R9, R5, R3 ;  /* 0x0000000509057389 */ /* 0x0002a400000e0003 */
[----:B-1----:R-:W-:-:S04]  /*18530*/  MOV R3, 0x0 ;  /* 0x0000000000037802 */ /* 0x002fc80000000f00 */
[----:B--2---:R-:W-:Y:S05]  /*18540*/  RET.REL.NODEC R2 `(_ZN7cutlass13device_kernelIN5flash19enable_sm80_to_sm89INS1_16FlashAttnFwdSm80INS1_25CollectiveMainloopFwdSm80ILi8ELi1ELb1EN4cute5tupleIJNS5_1CILi128EEENS7_ILi96EEES8_EEELi128ENS_6half_tEfNS_4arch4Sm80ELb0ELb1ELb1ELb1ELb0ELb0ELb1ELb1EEENS1_21CollectiveEpilogueFwdINS6_IJS8_S8_S9_EEENS6_IJNS7_ILi1EEESH_SH_EEESB_SD_Li256ELb1ELb1ELb1ELb0EEENS1_36VarlenDynamicPersistentTileSchedulerILi128ELi96ELi256ELi256ELb1ELb1ELb0ELb1ELb0ELb1EEEEEEEEEvNT_6ParamsE) ;  /* 0xfffe7ab002007950 */ /* 0x004fea0003c3ffff */
        .weak           $__internal_12_$__cuda_sm70_shflsync_up_p
        .type           $__internal_12_$__cuda_sm70_shflsync_up_p,@function
        .size           $__internal_12_$__cuda_sm70_shflsync_up_p,($__internal_13_$__cuda_sm70_votesync_ballot - $__internal_12_$__cuda_sm70_shflsync_up_p)
$__internal_12_$__cuda_sm70_shflsync_up_p:
[----:B------:R-:W-:Y:S02]  /*18550*/  IMAD.MOV.U32 R4, RZ, RZ, RZ ;  /* 0x000000ffff047224 */ /* 0x000fe400078e00ff */
[----:B------:R-:W-:-:S04]  /*18560*/  IMAD.MOV.U32 R9, RZ, RZ, -0x1 ;  /* 0xffffffffff097424 */ /* 0x000fc800078e00ff */
[----:B------:R-:W-:Y:S04]  /*18570*/  WARPSYNC R9 ;  /* 0x0000000900007348 */ /* 0x000fe80003800000 */
[----:B------:R1:W2:Y:S02]  /*18580*/  SHFL.UP PT, R4, R0, R2, R4 ;  /* 0x0400000200047389 */ /* 0x0002a400000e0004 */
[----:B-1----:R-:W-:Y:S02]  /*18590*/  MOV R2, R3 ;  /* 0x0000000300027202 */ /* 0x002fe40000000f00 */
[----:B------:R-:W-:-:S04]  /*185a0*/  MOV R3, 0x0 ;  /* 0x0000000000037802 */ /* 0x000fc80000000f00 */
[----:B--2---:R-:W-:Y:S05]  /*185b0*/  RET.REL.NODEC R2 `(_ZN7cutlass13device_kernelIN5flash19enable_sm80_to_sm89INS1_16FlashAttnFwdSm80INS1_25CollectiveMainloopFwdSm80ILi8ELi1ELb1EN4cute5tupleIJNS5_1CILi128EEENS7_ILi96EEES8_EEELi128ENS_6half_tEfNS_4arch4Sm80ELb0ELb1ELb1ELb1ELb0ELb0ELb1ELb1EEENS1_21CollectiveEpilogueFwdINS6_IJS8_S8_S9_EEENS6_IJNS7_ILi1EEESH_SH_EEESB_SD_Li256ELb1ELb1ELb1ELb0EEENS1_36VarlenDynamicPersistentTileSchedulerILi128ELi96ELi256ELi256ELb1ELb1ELb0ELb1ELb0ELb1EEEEEEEEEvNT_6ParamsE) ;  /* 0xfffe7a4002007950 */ /* 0x004fea0003c3ffff */
        .weak           $__internal_13_$__cuda_sm70_votesync_ballot
        .type           $__internal_13_$__cuda_sm70_votesync_ballot,@function
        .size           $__internal_13_$__cuda_sm70_votesync_ballot,(.L_x_2689 - $__internal_13_$__cuda_sm70_votesync_ballot)
$__internal_13_$__cuda_sm70_votesync_ballot:
[----:B------:R-:W-:Y:S01]  /*185c0*/  ISETP.NE.U32.AND P0, PT, R0, 0x1, PT ;  /* 0x000000010000780c */ /* 0x000fe20003f05070 */
[----:B------:R-:W-:-:S04]  /*185d0*/  IMAD.MOV.U32 R3, RZ, RZ, -0x1 ;  /* 0xffffffffff037424 */ /* 0x000fc800078e00ff */
[----:B------:R-:W-:Y:S08]  /*185e0*/  WARPSYNC R3 ;  /* 0x0000000300007348 */ /* 0x000ff00003800000 */
[----:B------:R-:W-:-:S04]  /*185f0*/  VOTE.ANY R0, PT, !P0 ;  /* 0x0000000000007806 */ /* 0x000fc800040e0100 */
[----:B------:R-:W-:Y:S01]  /*18600*/  LOP3.LUT R0, R0, R3, RZ, 0xc0, !PT ;  /* 0x0000000300007212 */ /* 0x000fe200078ec0ff */
[----:B------:R-:W-:-:S04]  /*18610*/  IMAD.MOV.U32 R3, RZ, RZ, 0x0 ;  /* 0x00000000ff037424 */ /* 0x000fc800078e00ff */
[----:B------:R-:W-:Y:S05]  /*18620*/  RET.REL.NODEC R2 `(_ZN7cutlass13device_kernelIN5flash19enable_sm80_to_sm89INS1_16FlashAttnFwdSm80INS1_25CollectiveMainloopFwdSm80ILi8ELi1ELb1EN4cute5tupleIJNS5_1CILi128EEENS7_ILi96EEES8_EEELi128ENS_6half_tEfNS_4arch4Sm80ELb0ELb1ELb1ELb1ELb0ELb0ELb1ELb1EEENS1_21CollectiveEpilogueFwdINS6_IJS8_S8_S9_EEENS6_IJNS7_ILi1EEESH_SH_EEESB_SD_Li256ELb1ELb1ELb1ELb0EEENS1_36VarlenDynamicPersistentTileSchedulerILi128ELi96ELi256ELi256ELb1ELb1ELb0ELb1ELb0ELb1EEEEEEEEEvNT_6ParamsE) ;  /* 0xfffe79d002007950 */ /* 0x000fea0003c3ffff */
.L_x_679:
        /* <DEDUP_REMOVED lines=13> */
.L_x_2689:


//--------------------- .text._ZN7cutlass13device_kernelIN5flash19enable_sm80_to_sm89INS1_16FlashAttnFwdSm80INS1_25CollectiveMainloopFwdSm80ILi8ELi1ELb1EN4cute5tupleIJNS5_1CILi128EEENS7_ILi96EEES8_EEELi128ENS_6half_tEfNS_4arch4Sm80ELb0ELb1ELb1ELb1ELb0ELb1ELb1ELb1EEENS1_21CollectiveEpilogueFwdINS6_IJS8_S8_S9_EEENS6_IJNS7_ILi1EEESH_SH_EEESB_SD_Li256ELb1ELb1ELb1ELb0EEENS1_36VarlenDynamicPersistentTileSchedulerILi128ELi96ELi256ELi256ELb1ELb1ELb0ELb1ELb0ELb1EEEEEEEEEvNT_6ParamsE --------------------------
	.section	.text._ZN7cutlass13device_kernelIN5flash19enable_sm80_to_sm89INS1_16FlashAttnFwdSm80INS1_25CollectiveMainloopFwdSm80ILi8ELi1ELb1EN4cute5tupleIJNS5_1CILi128EEENS7_ILi96EEES8_EEELi128ENS_6half_tEfNS_4arch4Sm80ELb0ELb1ELb1ELb1ELb0ELb1ELb1ELb1EEENS1_21CollectiveEpilogueFwdINS6_IJS8_S8_S9_EEENS6_IJNS7_ILi1EEESH_SH_EEESB_SD_Li256ELb1ELb1ELb1ELb0EEENS1_36VarlenDynamicPersistentTileSchedulerILi128ELi96ELi256ELi256ELb1ELb1ELb0ELb1ELb0ELb1EEEEEEEEEvNT_6ParamsE,"ax",@progbits
	.sectioninfo	@"SHI_REGISTERS=255"
	.align	128
.text._ZN7cutlass13device_kernelIN5flash19enable_sm80_to_sm89INS1_16FlashAttnFwdSm80INS1_25CollectiveMainloopFwdSm80ILi8ELi1ELb1EN4cute5tupleIJNS5_1CILi128EEENS7_ILi96EEES8_EEELi128ENS_6half_tEfNS_4arch4Sm80ELb0ELb1ELb1ELb1ELb0ELb1ELb1ELb1EEENS1_21CollectiveEpilogueFwdINS6_IJS8_S8_S9_EEENS6_IJNS7_ILi1EEESH_SH_EEESB_SD_Li256ELb1ELb1ELb1ELb0EEENS1_36VarlenDynamicPersistentTileSchedulerILi128ELi96ELi256ELi256ELb1ELb1ELb0ELb1ELb0ELb1EEEEEEEEEvNT_6ParamsE:
        .type           _ZN7cutlass13device_kernelIN5flash19enable_sm80_to_sm89INS1_16FlashAttnFwdSm80INS1_25CollectiveMainloopFwdSm80ILi8ELi1ELb1EN4cute5tupleIJNS5_1CILi128EEENS7_ILi96EEES8_EEELi128ENS_6half_tEfNS_4arch4Sm80ELb0ELb1ELb1ELb1ELb0ELb1ELb1ELb1EEENS1_21CollectiveEpilogueFwdINS6_IJS8_S8_S9_EEENS6_IJNS7_ILi1EEESH_SH_EEESB_SD_Li256ELb1ELb1ELb1ELb0EEENS1_36VarlenDynamicPersistentTileSchedulerILi128ELi96ELi256ELi256ELb1ELb1ELb0ELb1ELb0ELb1EEEEEEEEEvNT_6ParamsE,@function
        .size           _ZN7cutlass13device_kernelIN5flash19enable_sm80_to_sm89INS1_16FlashAttnFwdSm80INS1_25CollectiveMainloopFwdSm80ILi8ELi1ELb1EN4cute5tupleIJNS5_1CILi128EEENS7_ILi96EEES8_EEELi128ENS_6half_tEfNS_4arch4Sm80ELb0ELb1ELb1ELb1ELb0ELb1ELb1ELb1EEENS1_21CollectiveEpilogueFwdINS6_IJS8_S8_S9_EEENS6_IJNS7_ILi1EEESH_SH_EEESB_SD_Li256ELb1ELb1ELb1ELb0EEENS1_36VarlenDynamicPersistentTileSchedulerILi128ELi96ELi256ELi256ELb1ELb1ELb0ELb1ELb0ELb1EEEEEEEEEvNT_6ParamsE,(.L_x_2694 - _ZN7cutlass13device_kernelIN5flash19enable_sm80_to_sm89INS1_16FlashAttnFwdSm80INS1_25CollectiveMainloopFwdSm80ILi8ELi1ELb1EN4cute5tupleIJNS5_1CILi128EEENS7_ILi96EEES8_EEELi128ENS_6half_tEfNS_4arch4Sm80ELb0ELb1ELb1ELb1ELb0ELb1ELb1ELb1EEENS1_21CollectiveEpilogueFwdINS6_IJS8_S8_S9_EEENS6_IJNS7_ILi1EEESH_SH_EEESB_SD_Li256ELb1ELb1ELb1ELb0EEENS1_36VarlenDynamicPersistentTileSchedulerILi128ELi96ELi256ELi256ELb1ELb1ELb0ELb1ELb0ELb1EEEEEEEEEvNT_6ParamsE)
        .other          _ZN7cutlass13device_kernelIN5flash19enable_sm80_to_sm89INS1_16FlashAttnFwdSm80INS1_25CollectiveMainloopFwdSm80ILi8ELi1ELb1EN4cute5tupleIJNS5_1CILi128EEENS7_ILi96EEES8_EEELi128ENS_6half_tEfNS_4arch4Sm80ELb0ELb1ELb1ELb1ELb0ELb1ELb1ELb1EEENS1_21CollectiveEpilogueFwdINS6_IJS8_S8_S9_EEENS6_IJNS7_ILi1EEESH_SH_EEESB_SD_Li256ELb1ELb1ELb1ELb0EEENS1_36VarlenDynamicPersistentTileSchedulerILi128ELi96ELi256ELi256ELb1ELb1ELb0ELb1ELb0ELb1EEEEEEEEEvNT_6ParamsE,@"STO_CUDA_ENTRY STV_DEFAULT"
_ZN7cutlass13device_kernelIN5flash19enable_sm80_to_sm89INS1_16FlashAttnFwdSm80INS1_25CollectiveMainloopFwdSm80ILi8ELi1ELb1EN4cute5tupleIJNS5_1CILi128EEENS7_ILi96EEES8_EEELi128ENS_6half_tEfNS_4arch4Sm80ELb0ELb1ELb1ELb1ELb0ELb1ELb1ELb1EEENS1_21CollectiveEpilogueFwdINS6_IJS8_S8_S9_EEENS6_IJNS7_ILi1EEESH_SH_EEESB_SD_Li256ELb1ELb1ELb1ELb0EEENS1_36VarlenDynamicPersistentTileSchedulerILi128ELi96ELi256ELi256ELb1ELb1ELb0ELb1ELb0ELb1EEEEEEEEEvNT_6ParamsE:
        /* <DEDUP_REMOVED lines=15> */
[----:B------:R-:W-:-:S03]  /*00f0*/  CS2R R8, SRZ ;  /* 0x0000000000087805 */ /* 0x000fc6000001ff00 */
        /* <DEDUP_REMOVED lines=10> */
[C---:B------:R-:W-:Y:S01]  /*01a0*/  ISETP.GE.U32.AND P4, PT, R14.reuse, 0x2, PT ;  /* 0x000000020e00780c */ /* 0x040fe20003f86070 */
[----:B------:R-:W-:Y:S01]  /*01b0*/  IMAD.MOV.U32 R7, RZ, RZ, RZ ;  /* 0x000000ffff077224 */ /* 0x000fe200078e00ff */
        /* <DEDUP_REMOVED lines=26> */
.L_x_685:
[----:B------:R-:W-:-:S04]  /*0360*/  IADD3 R0, R7, 0x1f, RZ ;  /* 0x0000001f07007810 */ /* 0x000fc80007ffe0ff */
[----:B------:R-:W-:-:S13]  /*0370*/  ISETP.GE.AND P0, PT, R0, c[0x0][0x53c], PT ;  /* 0x00014f0000007a0c */ /* 0x000fda0003f06270 */
[----:B------:R-:W-:Y:S05]  /*0380*/  @P0 BRA `(.L_x_682) ;  /* 0x00000c4000000947 */ /* 0x000fea0003800000 */
[----:B------:R-:W-:Y:S01]  /*0390*/  MOV R7, R0 ;  /* 0x0000000000077202 */ /* 0x000fe20000000f00 */
[----:B------:R-:W-:-:S03]  /*03a0*/  CS2R R8, SRZ ;  /* 0x0000000000087805 */ /* 0x000fc6000001ff00 */
[----:B------:R-:W-:-:S04]  /*03b0*/  IADD3 R0, R14, R7, RZ ;  /* 0x000000070e007210 */ /* 0x000fc80007ffe0ff */
[----:B------:R-:W-:-:S13]  /*03c0*/  ISETP.GE.OR P0, PT, R0, c[0x0][0x53c], !P6 ;  /* 0x00014f0000007a0c */ /* 0x000fda0007706670 */
[----:B------:R-:W-:Y:S02]  /*03d0*/  @!P0 MOV R2, 0x4 ;  /* 0x0000000400028802 */ /* 0x000fe40000000f00 */
[----:B------:R-:W-:-:S03]  /*03e0*/  @!P0 MOV R3, 0x4 ;  /* 0x0000000400038802 */ /* 0x000fc60000000f00 */
[----:B------:R-:W-:-:S04]  /*03f0*/  @!P0 IMAD.WIDE R4, R0, R2, c[0x0][0x580] ;  /* 0x0001600000048625 */ /* 0x000fc800078e0202 */
[----:B------:R-:W-:Y:S01]  /*0400*/  @!P0 IMAD.WIDE R2, R0, R3, c[0x0][0x578] ;  /* 0x00015e0000028625 */ /* 0x000fe200078e0203 */
[----:B------:R-:W2:Y:S04]  /*0410*/  @!P0 LDG.E R9, [R4.64] ;  /* 0x0000000804098981 */ /* 0x000ea8000c1e1900 */
[----:B------:R-:W2:Y:S02]  /*0420*/  @!P0 LDG.E R8, [R2.64] ;  /* 0x0000000802088981 */ /* 0x000ea4000c1e1900 */
[----:B--2---:R-:W-:Y:S01]  /*0430*/  IMAD R5, R9, R8, RZ ;  /* 0x0000000809057224 */ /* 0x004fe200078e02ff */
[----:B------:R-:W-:Y:S05]  /*0440*/  BRA.DIV ~URZ, `(.L_x_683) ;  /* 0x000211a27f007947 */ /* 0x000fea000b800000 */
[----:B------:R1:W2:Y:S02]  /*0450*/  SHFL.UP PT, R0, R5, 0x1, RZ ;  /* 0x0420000005007989 */ /* 0x0002a400000e00ff */
.L_x_894:
        /* <DEDUP_REMOVED lines=16> */
.L_x_895:
[----:B--2---:R-:W-:-:S05]  /*0560*/  IMAD R0, R0, c[0x0][0x538], RZ ;  /* 0x00014e0000007a24 */ /* 0x004fca00078e02ff */
[----:B------:R-:W-:-:S04]  /*0570*/  IADD3 R6, R0, R6, RZ ;  /* 0x0000000600067210 */ /* 0x000fc80007ffe0ff */
[----:B------:R-:W-:-:S13]  /*0580*/  ISETP.GT.AND P0, PT, R6, UR4, PT ;  /* 0x0000000406007c0c */ /* 0x000fda000bf04270 */
[----:B-1----:R-:W-:Y:S05]  /*0590*/  @!P0 BRA `(.L_x_685) ;  /* 0xfffffdc000008947 */ /* 0x002fea000383ffff */
.L_x_681:
[----:B------:R-:W-:-:S05]  /*05a0*/  IADD3 R11, -R0, R6, RZ ;  /* 0x00000006000b7210 */ /* 0x000fca0007ffe1ff */
[----:B------:R-:W-:-:S05]  /*05b0*/  IMAD R0, R4, c[0x0][0x538], R11 ;  /* 0x00014e0004007a24 */ /* 0x000fca00078e020b */
[----:B------:R-:W-:Y:S01]  /*05c0*/  ISETP.GT.AND P0, PT, R0, UR4, PT ;  /* 0x0000000400007c0c */ /* 0x000fe2000bf04270 */
[----:B------:R-:W-:-:S12]  /*05d0*/  BRA.DIV ~URZ, `(.L_x_686) ;  /* 0x000212227f007947 */ /* 0x000fd8000b800000 */
[----:B------:R-:W-:-:S04]  /*05e0*/  VOTE.ANY R10, PT, !P0 ;  /* 0x00000000000a7806 */ /* 0x000fc800040e0100 */
.L_x_896:
[----:B------:R-:W1:Y:S02]  /*05f0*/  POPC R6, R10 ;  /* 0x0000000a00067309 */ /* 0x000e640000000000 */
[----:B-1----:R-:W-:-:S05]  /*0600*/  IADD3 R0, R6, R7, RZ ;  /* 0x0000000706007210 */ /* 0x002fca0007ffe0ff */
[----:B------:R1:W-:Y:S01]  /*0610*/  STL [R1+0x2c], R0 ;  /* 0x00002c0001007387 */ /* 0x0003e20000100800 */
[----:B------:R-:W-:Y:S05]  /*0620*/  BRA.DIV ~URZ, `(.L_x_687) ;  /* 0x000212227f007947 */ /* 0x000fea000b800000 */
[----:B------:R2:W3:Y:S01]  /*0630*/  SHFL.IDX PT, R12, R9, R6, 0x1f ;  /* 0x00001f06090c7589 */ /* 0x0004e200000e0000 */
[----:B------:R-:W-:-:S03]  /*0640*/  MOV R7, RZ ;  /* 0x000000ff00077202 */ /* 0x000fc60000000f00 */
[----:B------:R2:W4:Y:S04]  /*0650*/  SHFL.IDX PT, R9, R8, R6, 0x1f ;  /* 0x00001f0608097589 */ /* 0x00052800000e0000 */
.L_x_897:
[----:B------:R-:W-:Y:S01]  /*0660*/  ISETP.NE.AND P0, PT, R10, RZ, PT ;  /* 0x000000ff0a00720c */ /* 0x000fe20003f05270 */
[----:B------:R-:W-:-:S12]  /*0670*/  BSSY B0, `(.L_x_688) ;  /* 0x0000005000007945 */ /* 0x000fd80003800000 */
[----:B------:R-:W-:Y:S05]  /*0680*/  @!P0 BRA `(.L_x_689) ;  /* 0x0000003000008947 */ /* 0x000fea0003800000 */
[----:B------:R-:W-:Y:S01]  /*0690*/  IADD3 R3, R6, -0x1, RZ ;  /* 0xffffffff06037810 */ /* 0x000fe20007ffe0ff */
[----:B------:R-:W-:Y:S05]  /*06a0*/  BRA.DIV ~URZ, `(.L_x_690) ;  /* 0x000212827f007947 */ /* 0x000fea000b800000 */
[----:B------:R1:W2:Y:S02]  /*06b0*/  SHFL.IDX PT, R7, R4, R3, 0x1f ;  /* 0x00001f0304077589 */ /* 0x0002a400000e0000 */
.L_x_689:
[----:B------:R-:W-:Y:S05]  /*06c0*/  BSYNC B0 ;  /* 0x0000000000007941 */ /* 0x000fea0003800000 */
.L_x_688:
[----:B-12---:R-:W-:Y:S01]  /*06d0*/  IMAD R0, R7, c[0x0][0x538], R11 ;  /* 0x00014e0007007a24 */ /* 0x006fe200078e020b */
[----:B----4-:R-:W-:Y:S01]  /*06e0*/  ISETP.NE.AND P0, PT, R9, 0x1, PT ;  /* 0x000000010900780c */ /* 0x010fe20003f05270 */
[----:B------:R-:W-:Y:S03]  /*06f0*/  BSSY B0, `(.L_x_691) ;  /* 0x0000089000007945 */ /* 0x000fe60003800000 */
[----:B------:R1:W-:Y:S01]  /*0700*/  STL [R1+0x20], R0 ;  /* 0x0000200001007387 */ /* 0x0003e20000100800 */
[----:B------:R-:W-:-:S08]  /*0710*/  IADD3 R11, -R0, UR4, RZ ;  /* 0x00000004000b7c10 */ /* 0x000fd0000fffe1ff */
[----:B------:R-:W-:Y:S05]  /*0720*/  @!P0 BRA `(.L_x_692) ;  /* 0x000003f000008947 */ /* 0x000fea0003800000 */
[-C--:B-1-3--:R-:W-:Y:S02]  /*0730*/  IABS R0, R12.reuse ;  /* 0x0000000c00007213 */ /* 0x08afe40000000000 */
[----:B------:R-:W-:-:S03]  /*0740*/  IABS R6, R12 ;  /* 0x0000000c00067213 */ /* 0x000fc60000000000 */
[----:B------:R-:W-:Y:S01]  /*0750*/  IMAD.MOV.U32 R5, RZ, RZ, R0 ;  /* 0x000000ffff057224 */ /* 0x000fe200078e0000 */
        /* <DEDUP_REMOVED lines=60> */
.L_x_692:
[----:B------:R-:W2:Y:S01]  /*0b20*/  LDL R3, [R1+0x2c] ;  /* 0x00002c0001037983 */ /* 0x000ea20000100800 */
[----:B------:R-:W-:-:S04]  /*0b30*/  IMAD.MOV.U32 R2, RZ, RZ, 0x4 ;  /* 0x00000004ff027424 */ /* 0x000fc800078e00ff */
[----:B--2---:R-:W-:-:S05]  /*0b40*/  IMAD.WIDE R2, R3, R2, c[0x0][0x590] ;  /* 0x0001640003027625 */ /* 0x004fca00078e0202 */
[----:B------:R-:W2:Y:S02]  /*0b50*/  LDG.E R7, [R2.64] ;  /* 0x0000000802077981 */ /* 0x000ea4000c1e1900 */
[----:B--23--:R-:W-:-:S05]  /*0b60*/  IMAD R9, R7, R12, RZ ;  /* 0x0000000c07097224 */ /* 0x00cfca00078e02ff */
[-C--:B-1----:R-:W-:Y:S02]  /*0b70*/  IABS R0, R9.reuse ;  /* 0x0000000900007213 */ /* 0x082fe40000000000 */
        /* <DEDUP_REMOVED lines=64> */
.L_x_693:
[----:B------:R-:W-:Y:S05]  /*0f80*/  BSYNC B0 ;  /* 0x0000000000007941 */ /* 0x000fea0003800000 */
.L_x_691:
[----:B------:R-:W-:-:S04]  /*0f90*/  LOP3.LUT R0, RZ, R0, RZ, 0x33, !PT ;  /* 0x00000000ff007212 */ /* 0x000fc800078e33ff */
[----:B------:R-:W-:-:S05]  /*0fa0*/  IADD3 R0, R0, R12, RZ ;  /* 0x0000000c00007210 */ /* 0x000fca0007ffe0ff */
[----:B------:R2:W-:Y:S01]  /*0fb0*/  STL [R1+0x24], R0 ;  /* 0x0000240001007387 */ /* 0x0005e20000100800 */
[----:B------:R-:W-:Y:S05]  /*0fc0*/  BRA `(.L_x_694) ;  /* 0x0000006000007947 */ /* 0x000fea0003800000 */
.L_x_682:
[----:B------:R-:W-:Y:S01]  /*0fd0*/  MOV R0, UR4 ;  /* 0x0000000400007c02 */ /* 0x000fe20008000f00 */
[----:B------:R-:W-:Y:S04]  /*0fe0*/  STL [R1+0x24], RZ ;  /* 0x000024ff01007387 */ /* 0x000fe80000100800 */
[----:B------:R-:W-:Y:S04]  /*0ff0*/  STL [R1+0x28], RZ ;  /* 0x000028ff01007387 */ /* 0x000fe80000100800 */
[----:B------:R1:W-:Y:S02]  /*1000*/  STL [R1+0x20], R0 ;  /* 0x0000200001007387 */ /* 0x0003e40000100800 */
[----:B-1----:R-:W-:-:S05]  /*1010*/  MOV R0, c[0x0][0x53c] ;  /* 0x00014f0000007a02 */ /* 0x002fca0000000f00 */
[----:B------:R1:W-:Y:S02]  /*1020*/  STL [R1+0x2c], R0 ;  /* 0x00002c0001007387 */ /* 0x0003e40000100800 */
.L_x_694:
        /* <DEDUP_REMOVED lines=8> */
.L_x_680:
[----:B-12---:R-:W2:Y:S02]  /*10b0*/  LDL R0, [R1+0x2c] ;  /* 0x00002c0001007983 */ /* 0x006ea40000100800 */
[----:B--2---:R-:W-:-:S13]  /*10c0*/  ISETP.GE.AND P0, PT, R0, c[0x0][0x53c], PT ;  /* 0x00014f0000007a0c */ /* 0x004fda0003f06270 */
[----:B------:R-:W-:Y:S05]  /*10d0*/  @P0 EXIT ;  /* 0x000000000000094d */ /* 0x000fea0003800000 */
[----:B------:R-:W-:-:S04]  /*10e0*/  SHF.R.S32.HI R2, RZ, 0x1f, R13 ;  /* 0x0000001fff027819 */ /* 0x000fc8000001140d */
[CC--:B------:R-:W-:Y:S02]  /*10f0*/  LEA.HI R0, R2.reuse, R13.reuse, RZ, 0x2 ;  /* 0x0000000d02007211 */ /* 0x0c0fe400078f10ff */
[CC--:B---3--:R-:W-:Y:S02]  /*1100*/  LEA.HI R4, R2.reuse, R13.reuse, RZ, 0x4 ;  /* 0x0000000d02047211 */ /* 0x0c8fe400078f20ff */
[CC--:B------:R-:W-:Y:S02]  /*1110*/  LEA.HI R15, R2.reuse, R13.reuse, RZ, 0x3 ;  /* 0x0000000d020f7211 */ /* 0x0c0fe400078f18ff */
[CC--:B------:R-:W-:Y:S02]  /*1120*/  LEA.HI R16, R2.reuse, R13.reuse, RZ, 0x6 ;  /* 0x0000000d02107211 */ /* 0x0c0fe400078f30ff */
[----:B------:R-:W-:Y:S02]  /*1130*/  LEA.HI R12, R2, R13, RZ, 0x5 ;  /* 0x0000000d020c7211 */ /* 0x000fe400078f28ff */
[----:B------:R-:W-:-:S02]  /*1140*/  SHF.R.S32.HI R6, RZ, 0x2, R0 ;  /* 0x00000002ff067819 */ /* 0x000fc40000011400 */
[----:B------:R-:W-:Y:S02]  /*1150*/  SHF.R.S32.HI R3, RZ, 0x1f, R0 ;  /* 0x0000001fff037819 */ /* 0x000fe40000011400 */
[----:B------:R-:W-:Y:S02]  /*1160*/  LOP3.LUT R2, R0, 0xfffffffc, RZ, 0xc0, !PT ;  /* 0xfffffffc00027812 */ /* 0x000fe400078ec0ff */
[----:B------:R-:W-:Y:S02]  /*1170*/  LOP3.LUT R0, R4, 0xfffffff0, RZ, 0xc0, !PT ;  /* 0xfffffff004007812 */ /* 0x000fe400078ec0ff */
[----:B------:R-:W-:Y:S01]  /*1180*/  SHF.R.S32.HI R5, RZ, 0x4, R4 ;  /* 0x00000004ff057819 */ /* 0x000fe20000011404 */
[C---:B------:R-:W-:Y:S01]  /*1190*/  IMAD.IADD R11, R13.reuse, 0x1, -R2 ;  /* 0x000000010d0b7824 */ /* 0x040fe200078e0a02 */
[----:B------:R-:W-:Y:S01]  /*11a0*/  SHF.R.S32.HI R9, RZ, 0x3, R15 ;  /* 0x00000003ff097819 */ /* 0x000fe2000001140f */
[----:B------:R-:W-:Y:S01]  /*11b0*/  IMAD.IADD R7, R13, 0x1, -R0 ;  /* 0x000000010d077824 */ /* 0x000fe200078e0a00 */
[----:B------:R-:W-:-:S02]  /*11c0*/  LOP3.LUT R8, R15, 0xfffffff8, RZ, 0xc0, !PT ;  /* 0xfffffff80f087812 */ /* 0x000fc400078ec0ff */
[----:B------:R-:W-:Y:S01]  /*11d0*/  LEA.HI R0, R3, R6, RZ, 0x3 ;  /* 0x0000000603007211 */ /* 0x000fe200078f18ff */
[----:B------:R-:W-:Y:S01]  /*11e0*/  IMAD.SHL.U32 R2, R9, 0x40, RZ ;  /* 0x0000004009027824 */ /* 0x000fe200078e00ff */
[----:B------:R-:W-:Y:S01]  /*11f0*/  LEA.HI R4, R4, R5, RZ, 0x1 ;  /* 0x0000000504047211 */ /* 0x000fe200078f08ff */
[----:B------:R-:W-:Y:S01]  /*1200*/  IMAD.IADD R8, R13, 0x1, -R8 ;  /* 0x000000010d087824 */ /* 0x000fe200078e0a08 */
[----:B------:R-:W-:Y:S02]  /*1210*/  LOP3.LUT R0, R0, 0xfffffff8, RZ, 0xc0, !PT ;  /* 0xfffffff800007812 */ /* 0x000fe400078ec0ff */
[----:B------:R-:W-:Y:S01]  /*1220*/  LOP3.LUT R3, R4, 0xfffffffe, RZ, 0xc0, !PT ;  /* 0xfffffffe04037812 */ /* 0x000fe200078ec0ff */
[----:B------:R-:W-:Y:S01]  /*1230*/  IMAD.SHL.U32 R72, R8, 0x8, RZ ;  /* 0x0000000808487824 */ /* 0x000fe200078e00ff */
[----:B------:R-:W-:Y:S01]  /*1240*/  LOP3.LUT R10, R12, 0xffffffe0, RZ, 0xc0, !PT ;  /* 0xffffffe00c0a7812 */ /* 0x000fe200078ec0ff */
[----:B------:R-:W-:Y:S01]  /*1250*/  IMAD.IADD R9, R6, 0x1, -R0 ;  /* 0x0000000106097824 */ /* 0x000fe200078e0a00 */
[----:B------:R-:W-:Y:S01]  /*1260*/  LOP3.LUT R0, R2, 0x1c0, RZ, 0xc0, !PT ;  /* 0x000001c002007812 */ /* 0x000fe200078ec0ff */
[----:B------:R-:W-:Y:S01]  /*1270*/  IMAD.IADD R14, R5, 0x1, -R3 ;  /* 0x00000001050e7824 */ /* 0x000fe200078e0a03 */
[----:B------:R-:W-:Y:S01]  /*1280*/  SHF.R.S32.HI R3, RZ, 0x1f, R7 ;  /* 0x0000001fff037819 */ /* 0x000fe20000011407 */
[----:B------:R-:W-:Y:S01]  /*1290*/  IMAD.IADD R10, R13, 0x1, -R10 ;  /* 0x000000010d0a7824 */ /* 0x000fe200078e0a0a */
[----:B------:R-:W-:-:S02]  /*12a0*/  SHF.R.U32.HI R5, RZ, 0x3, R0 ;  /* 0x00000003ff057819 */ /* 0x000fc40000011600 */
[----:B------:R-:W-:Y:S01]  /*12b0*/  LOP3.LUT R2, R0, 0x38, R72, 0xf8, !PT ;  /* 0x0000003800027812 */ /* 0x000fe200078ef848 */
[----:B------:R-:W-:Y:S01]  /*12c0*/  IMAD.SHL.U32 R0, R8, 0x40, RZ ;  /* 0x0000004008007824 */ /* 0x000fe200078e00ff */
[----:B------:R-:W-:Y:S02]  /*12d0*/  LEA.HI R13, R3, R7, RZ, 0x3 ;  /* 0x00000007030d7211 */ /* 0x000fe400078f18ff */
[--C-:B------:R-:W-:Y:S02]  /*12e0*/  SHF.R.S32.HI R6, RZ, 0x5, R12.reuse ;  /* 0x00000005ff067819 */ /* 0x100fe4000001140c */
[----:B------:R-:W-:Y:S02]  /*12f0*/  SHF.R.S32.HI R3, RZ, 0x1f, R12 ;  /* 0x0000001fff037819 */ /* 0x000fe4000001140c */
[----:B------:R-:W-:Y:S02]  /*1300*/  LOP3.LUT R4, R13, 0xfffffff8, RZ, 0xc0, !PT ;  /* 0xfffffff80d047812 */ /* 0x000fe400078ec0ff */
[----:B------:R-:W-:-:S02]  /*1310*/  LOP3.LUT R0, R0, 0x1c0, RZ, 0xc0, !PT ;  /* 0x000001c000007812 */ /* 0x000fc400078ec0ff */
[----:B------:R-:W-:Y:S01]  /*1320*/  LOP3.LUT R8, R2, R5, RZ, 0x3c, !PT ;  /* 0x0000000502087212 */ /* 0x000fe200078e3cff */
[----:B------:R-:W-:Y:S01]  /*1330*/  IMAD.IADD R7, R7, 0x1, -R4 ;  /* 0x0000000107077824 */ /* 0x000fe200078e0a04 */
[----:B------:R-:W-:Y:S01]  /*1340*/  SHF.R.S32.HI R12, RZ, 0x1f, R10 ;  /* 0x0000001fff0c7819 */ /* 0x000fe2000001140a */
[----:B------:R-:W-:Y:S01]  /*1350*/  IMAD.SHL.U32 R4, R16, 0x8, RZ ;  /* 0x0000000810047824 */ /* 0x000fe200078e00ff */
[----:B------:R-:W-:Y:S02]  /*1360*/  LEA.HI R2, R3, R6, RZ, 0x3 ;  /* 0x0000000603027211 */ /* 0x000fe400078f18ff */
[----:B------:R-:W-:Y:S02]  /*1370*/  LOP3.LUT R5, R0, 0x8, R15, 0xf8, !PT ;  /* 0x0000000800057812 */ /* 0x000fe400078ef80f */
[----:B------:R-:W-:Y:S02]  /*1380*/  SHF.R.U32.HI R3, RZ, 0x3, R0 ;  /* 0x00000003ff037819 */ /* 0x000fe40000011600 */
[----:B------:R-:W-:-:S02]  /*1390*/  LEA.HI R0, R12, R10, RZ, 0x2 ;  /* 0x0000000a0c007211 */ /* 0x000fc400078f10ff */
[----:B------:R-:W-:Y:S02]  /*13a0*/  LOP3.LUT R2, R2, 0xffffff8, RZ, 0xc0, !PT ;  /* 0x0ffffff802027812 */ /* 0x000fe400078ec0ff */
[----:B------:R-:W-:Y:S02]  /*13b0*/  LOP3.LUT R15, R5, R3, RZ, 0x3c, !PT ;  /* 0x00000003050f7212 */ /* 0x000fe400078e3cff */
[----:B------:R-:W-:Y:S02]  /*13c0*/  SHF.R.S32.HI R3, RZ, 0x2, R0 ;  /* 0x00000002ff037819 */ /* 0x000fe40000011400 */
[----:B------:R-:W-:Y:S01]  /*13d0*/  LOP3.LUT R5, R4, 0xfffffe00, RZ, 0xc0, !PT ;  /* 0xfffffe0004057812 */ /* 0x000fe200078ec0ff */
[----:B------:R-:W-:Y:S01]  /*13e0*/  IMAD.IADD R4, R6, 0x1, -R2 ;  /* 0x0000000106047824 */ /* 0x000fe200078e0a02 */
[----:B------:R-:W-:Y:S02]  /*13f0*/  LOP3.LUT R0, R0, 0x7ffffffc, RZ, 0xc0, !PT ;  /* 0x7ffffffc00007812 */ /* 0x000fe400078ec0ff */
[----:B------:R-:W-:Y:S01]  /*1400*/  LEA.HI R2, R11, R11, RZ, 0x1 ;  /* 0x0000000b0b027211 */ /* 0x000fe200078f08ff */
[----:B------:R-:W-:Y:S01]  /*1410*/  IMAD R12, R4, 0x10, R3 ;  /* 0x00000010040c7824 */ /* 0x000fe200078e0203 */
[----:B------:R-:W-:Y:S01]  /*1420*/  LOP3.LUT R16, R8, R5, RZ, 0xfc, !PT ;  /* 0x0000000508107212 */ /* 0x000fe200078efcff */
[----:B------:R-:W-:Y:S01]  /*1430*/  IMAD.IADD R10, R10, 0x1, -R0 ;  /* 0x000000010a0a7824 */ /* 0x000fe200078e0a00 */
[----:B------:R-:W-:Y:S01]  /*1440*/  LOP3.LUT R0, R2, 0x1ffffffe, RZ, 0xc0, !PT ;  /* 0x1ffffffe02007812 */ /* 0x000fe200078ec0ff */
[C---:B------:R-:W-:Y:S01]  /*1450*/  IMAD.SHL.U32 R2, R9.reuse, 0x40, RZ ;  /* 0x0000004009027824 */ /* 0x040fe200078e00ff */
[C---:B------:R-:W-:Y:S01]  /*1460*/  LOP3.LUT R3, R9.reuse, 0x1, RZ, 0xc0, !PT ;  /* 0x0000000109037812 */ /* 0x040fe200078ec0ff */
[----:B------:R-:W-:Y:S01]  /*1470*/  IMAD.SHL.U32 R8, R6, 0x400, RZ ;  /* 0x0000040006087824 */ /* 0x000fe200078e00ff */
[----:B------:R-:W-:Y:S01]  /*1480*/  R2P PR, R9, 0x6 ;  /* 0x0000000609007804 */ /* 0x000fe20000000000 */
[C---:B------:R-:W-:Y:S01]  /*1490*/  IMAD.IADD R6, R11.reuse, 0x1, -R0 ;  /* 0x000000010b067824 */ /* 0x040fe200078e0a00 */
[----:B------:R-:W-:Y:S01]  /*14a0*/  LOP3.LUT R0, R2, 0x1c0, RZ, 0xc0, !PT ;  /* 0x000001c002007812 */ /* 0x000fe200078ec0ff */
[----:B------:R-:W-:Y:S01]  /*14b0*/  IMAD R4, R11, 0x2, R8 ;  /* 0x000000020b047824 */ /* 0x000fe200078e0208 */
[----:B------:R-:W-:Y:S01]  /*14c0*/  ISETP.NE.U32.AND P0, PT, R3, 0x1, PT ;  /* 0x000000010300780c */ /* 0x000fe20003f05070 */
[C---:B------:R-:W-:Y:S01]  /*14d0*/  IMAD.SHL.U32 R3, R7.reuse, 0x40, RZ ;  /* 0x0000004007037824 */ /* 0x040fe200078e00ff */
[----:B------:R-:W-:Y:S01]  /*14e0*/  LEA.HI R2, R0, R0, RZ, 0x1d ;  /* 0x0000000000027211 */ /* 0x000fe200078fe8ff */
[----:B------:R-:W-:Y:S01]  /*14f0*/  IMAD.SHL.U32 R5, R14, 0x8, RZ ;  /* 0x000000080e057824 */ /* 0x000fe200078e00ff */
[----:B------:R-:W-:Y:S01]  /*1500*/  LOP3.LUT P4, RZ, R7, 0x2, RZ, 0xc0, !PT ;  /* 0x0000000207ff7812 */ /* 0x000fe2000788c0ff */
[----:B------:R-:W-:Y:S01]  /*1510*/  IMAD R6, R6, 0x8, R12 ;  /* 0x0000000806067824 */ /* 0x000fe200078e020c */
[----:B------:R-:W-:Y:S01]  /*1520*/  LOP3.LUT R0, R3, 0x1c0, RZ, 0xc0, !PT ;  /* 0x000001c003007812 */ /* 0x000fe200078ec0ff */
[----:B------:R-:W-:Y:S01]  /*1530*/  IMAD.IADD R3, R4, 0x1, R2 ;  /* 0x0000000104037824 */ /* 0x000fe200078e0202 */
[----:B------:R-:W-:Y:S01]  /*1540*/  LOP3.LUT P3, RZ, R7, 0x4, RZ, 0xc0, !PT ;  /* 0x0000000407ff7812 */ /* 0x000fe2000786c0ff */
[----:B------:R-:W-:Y:S01]  /*1550*/  IMAD.MOV.U32 R7, RZ, RZ, 0x40 ;  /* 0x00000040ff077424 */ /* 0x000fe200078e00ff */
[----:B------:R-:W-:Y:S01]  /*1560*/  LOP3.LUT R5, R0, 0x8, R5, 0xf8, !PT ;  /* 0x0000000800057812 */ /* 0x000fe200078ef805 */
[----:B------:R-:W-:Y:S01]  /*1570*/  IMAD.SHL.U32 R4, R3, 0x2, RZ ;  /* 0x0000000203047824 */ /* 0x000fe200078e00ff */
[----:B------:R-:W-:Y:S01]  /*1580*/  SHF.R.U32.HI R0, RZ, 0x3, R0 ;  /* 0x00000003ff007819 */ /* 0x000fe20000011600 */
[----:B------:R-:W-:Y:S01]  /*1590*/  IMAD.MOV.U32 R9, RZ, RZ, 0x20 ;  /* 0x00000020ff097424 */ /* 0x000fe200078e00ff */
[----:B------:R1:W-:Y:S01]  /*15a0*/  STL [R1+0x1c], R6 ;  /* 0x00001c0601007387 */ /* 0x0003e20000100800 */
[----:B------:R-:W-:Y:S01]  /*15b0*/  IMAD R2, R14, 0x200, R15 ;  /* 0x000002000e027824 */ /* 0x000fe200078e020f */
[----:B------:R-:W-:Y:S01]  /*15c0*/  LOP3.LUT R0, R5, R0, RZ, 0x3c, !PT ;  /* 0x0000000005007212 */ /* 0x000fe200078e3cff */
[----:B------:R-:W-:Y:S01]  /*15d0*/  IMAD.SHL.U32 R3, R13, 0x40, RZ ;  /* 0x000000400d037824 */ /* 0x000fe200078e00ff */
[----:B------:R-:W-:Y:S01]  /*15e0*/  IADD3 R5, R4, 0x80, RZ ;  /* 0x0000008004057810 */ /* 0x000fe20007ffe0ff */
[----:B------:R-:W-:Y:S01]  /*15f0*/  IMAD.SHL.U32 R12, R16, 0x2, RZ ;  /* 0x00000002100c7824 */ /* 0x000fe200078e00ff */
[----:B------:R-:W-:-:S02]  /*1600*/  IADD3 R11, R4, 0x70, RZ ;  /* 0x00000070040b7810 */ /* 0x000fc40007ffe0ff */
[----:B------:R-:W-:Y:S02]  /*1610*/  @P0 IADD3 R11, R5, 0x10, RZ ;  /* 0x00000010050b0810 */ /* 0x000fe40007ffe0ff */
[----:B------:R-:W-:Y:S02]  /*1620*/  SEL R5, R9, 0xffffffe0, !P1 ;  /* 0xffffffe009057807 */ /* 0x000fe40004800000 */
[----:B------:R-:W-:Y:S01]  /*1630*/  LOP3.LUT R0, R0, 0xfffffe00, R3, 0xf8, !PT ;  /* 0xfffffe0000007812 */ /* 0x000fe200078ef803 */
[----:B------:R-:W-:Y:S01]  /*1640*/  IMAD.SHL.U32 R3, R10, 0x2, RZ ;  /* 0x000000020a037824 */ /* 0x000fe200078e00ff */
[----:B------:R-:W-:Y:S01]  /*1650*/  LEA R201, R2, 0x8100, 0x1 ;  /* 0x0000810002c97811 */ /* 0x000fe200078e08ff */
[----:B------:R-:W-:Y:S01]  /*1660*/  STL [R1+0x38], R11 ;  /* 0x0000380b01007387 */ /* 0x000fe20000100800 */
[C---:B------:R-:W-:Y:S02]  /*1670*/  SEL R2, R7.reuse, 0xffffffc0, !P3 ;  /* 0xffffffc007027807 */ /* 0x040fe40005800000 */
[----:B------:R-:W-:Y:S01]  /*1680*/  LEA R202, R0, 0x100, 0x1 ;  /* 0x0000010000ca7811 */ /* 0x000fe200078e08ff */
[----:B------:R2:W-:Y:S04]  /*1690*/  STL [R1], R12 ;  /* 0x0000000c01007387 */ /* 0x0005e80000100800 */
[----:B------:R3:W-:Y:S01]  /*16a0*/  STL [R1+0x4], R3 ;  /* 0x0000040301007387 */ /* 0x0007e20000100800 */
[----:B------:R-:W-:Y:S01]  /*16b0*/  IMAD.IADD R205, R2, 0x1, R202 ;  /* 0x0000000102cd7824 */ /* 0x000fe200078e02ca */
[----:B-1----:R-:W-:-:S05]  /*16c0*/  SEL R6, R7, 0xffffffc0, !P2 ;  /* 0xffffffc007067807 */ /* 0x002fca0005000000 */
[----:B------:R-:W-:-:S05]  /*16d0*/  IMAD.IADD R7, R4, 0x1, R6 ;  /* 0x0000000104077824 */ /* 0x000fca00078e0206 */
[----:B------:R1:W-:Y:S01]  /*16e0*/  STL [R1+0x50], R7 ;  /* 0x0000500701007387 */ /* 0x0003e20000100800 */
[----:B--2---:R-:W-:Y:S02]  /*16f0*/  IMAD.IADD R12, R4, 0x1, R5 ;  /* 0x00000001040c7824 */ /* 0x004fe400078e0205 */
[----:B------:R-:W-:Y:S02]  /*1700*/  IMAD.IADD R4, R0, 0x1, R8 ;  /* 0x0000000100047824 */ /* 0x000fe400078e0208 */
[--C-:B------:R-:W-:Y:S01]  /*1710*/  IMAD.IADD R0, R5, 0x1, R11.reuse ;  /* 0x0000000105007824 */ /* 0x100fe200078e020b */
[----:B------:R-:W-:Y:S01]  /*1720*/  STL [R1+0x40], R12 ;  /* 0x0000400c01007387 */ /* 0x000fe20000100800 */
[----:B------:R-:W-:Y:S01]  /*1730*/  IMAD.IADD R5, R6, 0x1, R11 ;  /* 0x0000000106057824 */ /* 0x000fe200078e020b */
[----:B---3--:R-:W-:Y:S02]  /*1740*/  SEL R3, R9, 0xffffffe0, !P4 ;  /* 0xffffffe009037807 */ /* 0x008fe40006000000 */
[----:B------:R-:W-:-:S03]  /*1750*/  LEA R218, R4, 0x100, 0x1 ;  /* 0x0000010004da7811 */ /* 0x000fc600078e08ff */
[----:B------:R-:W-:Y:S02]  /*1760*/  IMAD.IADD R203, R3, 0x1, R202 ;  /* 0x0000000103cb7824 */ /* 0x000fe400078e02ca */
[----:B-1----:R-:W-:Y:S02]  /*1770*/  IMAD.IADD R7, R6, 0x1, R12 ;  /* 0x0000000106077824 */ /* 0x002fe400078e020c */
[----:B------:R-:W-:-:S03]  /*1780*/  IMAD.IADD R204, R2, 0x1, R203 ;  /* 0x0000000102cc7824 */ /* 0x000fc600078e02cb */
[----:B------:R-:W-:Y:S04]  /*1790*/  STL [R1+0x4c], R7 ;  /* 0x00004c0701007387 */ /* 0x000fe80000100800 */
[----:B------:R-:W-:Y:S04]  /*17a0*/  STL [R1+0x48], R5 ;  /* 0x0000480501007387 */ /* 0x000fe80000100800 */
[----:B------:R1:W-:Y:S02]  /*17b0*/  STL [R1+0x3c], R0 ;  /* 0x00003c0001007387 */ /* 0x0003e40000100800 */
[----:B-1----:R-:W-:-:S05]  /*17c0*/  IMAD.IADD R0, R0, 0x1, R6 ;  /* 0x0000000100007824 */ /* 0x002fca00078e0206 */
[----:B------:R1:W-:Y:S02]  /*17d0*/  STL [R1+0x44], R0 ;  /* 0x0000440001007387 */ /* 0x0003e40000100800 */
.L_x_893:
[----:B------:R-:W2:Y:S01]  /*17e0*/  LDL R24, [R1+0x2c] ;  /* 0x00002c0001187983 */ /* 0x000ea20000100800 */
[----:B------:R-:W-:Y:S02]  /*17f0*/  ISETP.NE.U32.AND P0, PT, RZ, c[0x0][0x370], PT ;  /* 0x0000dc00ff007a0c */ /* 0x000fe40003f05070 */
[----:B------:R-:W-:Y:S01]  /*1800*/  ISETP.NE.U32.AND P1, PT, RZ, c[0x0][0x360], PT ;  /* 0x0000d800ff007a0c */ /* 0x000fe20003f25070 */
[----:B------:R-:W3:Y:S01]  /*1810*/  LDL R14, [R1+0x28] ;  /* 0x00002800010e7983 */ /* 0x000ee20000100800 */
[----:B------:R-:W-:Y:S02]  /*1820*/  ISETP.NE.AND.EX P2, PT, RZ, c[0x0][0x374], PT, P0 ;  /* 0x0000dd00ff007a0c */ /* 0x000fe40003f45300 */
[----:B------:R-:W-:Y:S01]  /*1830*/  ISETP.NE.AND.EX P0, PT, RZ, c[0x0][0x364], PT, P1 ;  /* 0x0000d900ff007a0c */ /* 0x000fe20003f05310 */
[----:B------:R-:W-:Y:S01]  /*1840*/  IMAD.MOV.U32 R16, RZ, RZ, 0x4 ;  /* 0x00000004ff107424 */ /* 0x000fe200078e00ff */
[----:B------:R-:W-:Y:S02]  /*1850*/  ISETP.NE.U32.AND P1, PT, RZ, c[0x0][0x348], PT ;  /* 0x0000d200ff007a0c */ /* 0x000fe40003f25070 */
[----:B------:R-:W-:-:S02]  /*1860*/  ISETP.NE.U32.AND P4, PT, RZ, c[0x0][0x350], PT ;  /* 0x0000d400ff007a0c */ /* 0x000fc40003f85070 */
[----:B------:R-:W-:Y:S02]  /*1870*/  ISETP.NE.U32.AND P3, PT, RZ, c[0x0][0x358], PT ;  /* 0x0000d600ff007a0c */ /* 0x000fe40003f65070 */
[----:B------:R-:W-:Y:S02]  /*1880*/  ISETP.NE.AND.EX P1, PT, RZ, c[0x0][0x34c], PT, P1 ;  /* 0x0000d300ff007a0c */ /* 0x000fe40003f25310 */
[----:B------:R-:W-:Y:S02]  /*1890*/  ISETP.NE.AND.EX P4, PT, RZ, c[0x0][0x354], PT, P4 ;  /* 0x0000d500ff007a0c */ /* 0x000fe40003f85340 */
[----:B------:R-:W-:Y:S01]  /*18a0*/  ISETP.NE.AND.EX P3, PT, RZ, c[0x0][0x35c], PT, P3 ;  /* 0x0000d700ff007a0c */ /* 0x000fe20003f65330 */
[----:B------:R-:W-:Y:S01]  /*18b0*/  IMAD.MOV.U32 R154, RZ, RZ, RZ ;  /* 0x000000ffff9a7224 */ /* 0x000fe200078e00ff */
[----:B------:R-:W-:Y:S01]  /*18c0*/  CS2R R152, SRZ ;  /* 0x0000000000987805 */ /* 0x000fe2000001ff00 */
[----:B------:R-:W-:Y:S02]  /*18d0*/  IMAD.MOV.U32 R13, RZ, RZ, RZ ;  /* 0x000000ffff0d7224 */ /* 0x000fe400078e00ff */
[----:B--2---:R-:W-:-:S05]  /*18e0*/  @P0 IMAD.WIDE R8, R24, R16, c[0x0][0x360] ;  /* 0x0000d80018080625 */ /* 0x004fca00078e0210 */
[----:B-1----:R-:W2:Y:S01]  /*18f0*/  @P0 LDG.E R0, [R8.64] ;  /* 0x0000000808000981 */ /* 0x002ea2000c1e1900 */
[----:B------:R-:W-:-:S04]  /*1900*/  @P2 IMAD.WIDE R10, R24, R16, c[0x0][0x370] ;  /* 0x0000dc00180a2625 */ /* 0x000fc800078e0210 */
[CC--:B------:R-:W-:Y:S01]  /*1910*/  IMAD.WIDE R6, R24.reuse, R16.reuse, c[0x0][0x348] ;  /* 0x0000d20018067625 */ /* 0x0c0fe200078e0210 */
[----:B------:R1:W5:Y:S03]  /*1920*/  @P2 LDG.E R154, [R10.64] ;  /* 0x000000080a9a2981 */ /* 0x000366000c1e1900 */
[CC--:B------:R-:W-:Y:S01]  /*1930*/  IMAD.WIDE R4, R24.reuse, R16.reuse, c[0x0][0x350] ;  /* 0x0000d40018047625 */ /* 0x0c0fe200078e0210 */
[----:B------:R1:W5:Y:S03]  /*1940*/  @P1 LDG.E R152, [R6.64] ;  /* 0x0000000806981981 */ /* 0x000366000c1e1900 */
[----:B------:R-:W-:Y:S01]  /*1950*/  IMAD.WIDE R2, R24, R16, c[0x0][0x358] ;  /* 0x0000d60018027625 */ /* 0x000fe200078e0210 */
[----:B------:R1:W5:Y:S04]  /*1960*/  @P4 LDG.E R153, [R4.64] ;  /* 0x0000000804994981 */ /* 0x000368000c1e1900 */
[----:B------:R1:W5:Y:S01]  /*1970*/  @P3 LDG.E R13, [R2.64] ;  /* 0x00000008020d3981 */ /* 0x000362000c1e1900 */
[----:B---3--:R-:W-:-:S05]  /*1980*/  LOP3.LUT R23, R14, 0xffff, RZ, 0xc0, !PT ;  /* 0x0000ffff0e177812 */ /* 0x008fca00078ec0ff */
[----:B------:R1:W-:Y:S01]  /*1990*/  STL [R1+0x30], R23 ;  /* 0x0000301701007387 */ /* 0x0003e20000100800 */
[----:B------:R-:W-:Y:S03]  /*19a0*/  YIELD ;  /* 0x0000000000007946 */ /* 0x000fe60003800000 */
[----:B--2---:R1:W-:Y:S01]  /*19b0*/  @P0 STL [R1+0x8], R0 ;  /* 0x0000080001000387 */ /* 0x0043e20000100800 */
[----:B------:R-:W-:Y:S05]  /*19c0*/  @P0 BRA `(.L_x_695) ;  /* 0x0000007000000947 */ /* 0x000fea0003800000 */
[----:B-1----:R-:W-:-:S05]  /*19d0*/  MOV R0, c[0x0][0x168] ;  /* 0x00005a0000007a02 */ /* 0x002fca0000000f00 */
[----:B------:R1:W-:Y:S01]  /*19e0*/  STL [R1+0x8], R0 ;  /* 0x0000080001007387 */ /* 0x0003e20000100800 */
[----:B------:R-:W-:Y:S05]  /*19f0*/  @!P1 BRA `(.L_x_695) ;  /* 0x0000004000009947 */ /* 0x000fea0003800000 */
[----:B------:R-:W2:Y:S04]  /*1a00*/  LDG.E R8, [R6.64] ;  /* 0x0000000806087981 */ /* 0x000ea8000c1e1900 */
[----:B-1----:R-:W2:Y:S02]  /*1a10*/  LDG.E R0, [R6.64+0x4] ;  /* 0x0000040806007981 */ /* 0x002ea4000c1e1900 */
[----:B--2---:R-:W-:-:S05]  /*1a20*/  IADD3 R0, -R8, R0, RZ ;  /* 0x0000000008007210 */ /* 0x004fca0007ffe1ff */
[----:B------:R1:W-:Y:S02]  /*1a30*/  STL [R1+0x8], R0 ;  /* 0x0000080001007387 */ /* 0x0003e40000100800 */
.L_x_695:
[----:B------:R-:W-:-:S04]  /*1a40*/  ISETP.NE.U32.AND P0, PT, RZ, c[0x0][0x368], PT ;  /* 0x0000da00ff007a0c */ /* 0x000fc80003f05070 */
[----:B------:R-:W-:-:S13]  /*1a50*/  ISETP.NE.AND.EX P0, PT, RZ, c[0x0][0x36c], PT, P0 ;  /* 0x0000db00ff007a0c */ /* 0x000fda0003f05300 */
[----:B------:R-:W-:Y:S05]  /*1a60*/  @!P0 BRA `(.L_x_696) ;  /* 0x0000003000008947 */ /* 0x000fea0003800000 */
[----:B-1----:R-:W-:-:S05]  /*1a70*/  IMAD.WIDE R4, R24, R16, c[0x0][0x368] ;  /* 0x0000da0018047625 */ /* 0x002fca00078e0210 */
[----:B------:R1:W5:Y:S01]  /*1a80*/  LDG.E R12, [R4.64] ;  /* 0x00000008040c7981 */ /* 0x000362000c1e1900 */
[----:B------:R-:W-:Y:S05]  /*1a90*/  BRA `(.L_x_697) ;  /* 0x0000005000007947 */ /* 0x000fea0003800000 */
.L_x_696:
[----:B------:R-:W-:Y:S01]  /*1aa0*/  MOV R12, c[0x0][0x1d0] ;  /* 0x00007400000c7a02 */ /* 0x000fe20000000f00 */
[----:B------:R-:W-:Y:S05]  /*1ab0*/  @!P4 BRA `(.L_x_697) ;  /* 0x000000300000c947 */ /* 0x000fea0003800000 */
[----:B-1----:R-:W2:Y:S04]  /*1ac0*/  LDG.E R6, [R4.64] ;  /* 0x0000000804067981 */ /* 0x002ea8000c1e1900 */
[----:B------:R-:W2:Y:S02]  /*1ad0*/  LDG.E R0, [R4.64+0x4] ;  /* 0x0000040804007981 */ /* 0x000ea4000c1e1900 */
[----:B--2---:R-:W-:Y:S02]  /*1ae0*/  IADD3 R12, -R6, R0, RZ ;  /* 0x00000000060c7210 */ /* 0x004fe40007ffe1ff */
.L_x_697:
[----:B-1----:R-:W2:Y:S04]  /*1af0*/  LDL R0, [R1+0x8] ;  /* 0x0000080001007983 */ /* 0x002ea80000100800 */
[----:B------:R-:W3:Y:S04]  /*1b00*/  LDL.LU R6, [R1+0x24] ;  /* 0x0000240001067983 */ /* 0x000ee80000300800 */
[----:B------:R-:W4:Y:S04]  /*1b10*/  LDL.LU R10, [R1+0x18] ;  /* 0x00001800010a7983 */ /* 0x000f280000300800 */
[----:B------:R1:W4:Y:S04]  /*1b20*/  @P3 LDG.E R5, [R2.64] ;  /* 0x0000000802053981 */ /* 0x000328000c1e1900 */
[----:B------:R1:W4:Y:S01]  /*1b30*/  @P3 LDG.E R4, [R2.64+0x4] ;  /* 0x0000040802043981 */ /* 0x000322000c1e1900 */
[----:B------:R-:W-:Y:S01]  /*1b40*/  IMAD.MOV.U32 R7, RZ, RZ, c[0x0][0x2c4] ;  /* 0x0000b100ff077624 */ /* 0x000fe200078e00ff */
[----:B------:R-:W-:-:S04]  /*1b50*/  ISETP.NE.U32.AND P0, PT, RZ, c[0x0][0x378], PT ;  /* 0x0000de00ff007a0c */ /* 0x000fc80003f05070 */
[----:B------:R-:W-:Y:S02]  /*1b60*/  ISETP.NE.AND P2, PT, R7, 0x1, PT ;  /* 0x000000010700780c */ /* 0x000fe40003f45270 */
[----:B------:R-:W-:Y:S01]  /*1b70*/  ISETP.NE.AND.EX P0, PT, RZ, c[0x0][0x37c], PT, P0 ;  /* 0x0000df00ff007a0c */ /* 0x000fe20003f05300 */
[----:B-----5:R-:W-:Y:S02]  /*1b80*/  IMAD.IADD R11, R12, 0x1, -R154 ;  /* 0x000000010c0b7824 */ /* 0x020fe400078e0a9a */
[----:B------:R-:W-:-:S10]  /*1b90*/  IMAD.MOV.U32 R133, RZ, RZ, R12 ;  /* 0x000000ffff857224 */ /* 0x000fd400078e000c */
[----:B-1----:R-:W-:-:S05]  /*1ba0*/  @P0 IMAD.WIDE R2, R24, R16, c[0x0][0x378] ;  /* 0x0000de0018020625 */ /* 0x002fca00078e0210 */
[----:B------:R1:W5:Y:S01]  /*1bb0*/  @P0 LDG.E R133, [R2.64] ;  /* 0x0000000802850981 */ /* 0x000362000c1e1900 */
[----:B--2---:R-:W-:Y:S02]  /*1bc0*/  IMAD.MOV.U32 R8, RZ, RZ, R0 ;  /* 0x000000ffff087224 */ /* 0x004fe400078e0000 */
[----:B---3--:R-:W-:Y:S02]  /*1bd0*/  IMAD.SHL.U32 R9, R6, 0x80, RZ ;  /* 0x0000008006097824 */ /* 0x008fe400078e00ff */
[----:B------:R-:W-:Y:S01]  /*1be0*/  IMAD.MOV.U32 R6, RZ, RZ, c[0x0][0x32c] ;  /* 0x0000cb00ff067624 */ /* 0x000fe200078e00ff */
[----:B----4-:R-:W-:-:S04]  /*1bf0*/  LOP3.LUT R10, R10, 0xfff7ffff, RZ, 0xc0, !PT ;  /* 0xfff7ffff0a0a7812 */ /* 0x010fc800078ec0ff */
[----:B------:R-:W-:Y:S02]  /*1c00*/  ISETP.GE.AND P1, PT, R6, 0x1, PT ;  /* 0x000000010600780c */ /* 0x000fe40003f26270 */
[----:B------:R-:W-:Y:S01]  /*1c10*/  @P2 LOP3.LUT R10, R10, 0x80000, RZ, 0xfc, !PT ;  /* 0x000800000a0a2812 */ /* 0x000fe200078efcff */
[----:B------:R-:W-:Y:S02]  /*1c20*/  IMAD.MOV.U32 R0, RZ, RZ, c[0x0][0x228] ;  /* 0x00008a00ff007624 */ /* 0x000fe400078e00ff */
[----:B------:R-:W-:Y:S01]  /*1c30*/  @P3 IMAD.IADD R0, R4, 0x1, -R5 ;  /* 0x0000000104003824 */ /* 0x000fe200078e0a05 */
[----:B------:R-:W-:-:S03]  /*1c40*/  LOP3.LUT R10, R10, 0xffefffff, RZ, 0xc0, !PT ;  /* 0xffefffff0a0a7812 */ /* 0x000fc600078ec0ff */
[----:B------:R-:W-:Y:S01]  /*1c50*/  IMAD.IADD R7, R11, 0x1, R0 ;  /* 0x000000010b077824 */ /* 0x000fe200078e0200 */
[----:B------:R2:W-:Y:S03]  /*1c60*/  STL [R1+0x14], R9 ;  /* 0x0000140901007387 */ /* 0x0005e60000100800 */
[----:B------:R-:W-:Y:S01]  /*1c70*/  @P1 LOP3.LUT R10, R10, 0x100000, RZ, 0xfc, !PT ;  /* 0x001000000a0a1812 */ /* 0x000fe200078efcff */
[----:B------:R2:W-:Y:S01]  /*1c80*/  STL [R1+0xc], R7 ;  /* 0x00000c0701007387 */ /* 0x0005e20000100800 */
[----:B-1----:R-:W-:-:S03]  /*1c90*/  IADD3 R2, R9, 0x7f, RZ ;  /* 0x0000007f09027810 */ /* 0x002fc60007ffe0ff */
[----:B------:R2:W-:Y:S02]  /*1ca0*/  STL [R1+0x18], R10 ;  /* 0x0000180a01007387 */ /* 0x0005e40000100800 */
[----:B------:R-:W-:Y:S01]  /*1cb0*/  @P2 IMAD.HI.U32 R4, R2, c[0x0][0x2c8], RZ ;  /* 0x0000b20002042a27 */ /* 0x000fe200078e00ff */
[----:B------:R-:W-:-:S04]  /*1cc0*/  IADD3 R3, R7, 0x5f, RZ ;  /* 0x0000005f07037810 */ /* 0x000fc80007ffe0ff */
[----:B------:R-:W-:Y:S01]  /*1cd0*/  @P2 SHF.R.U32.HI R2, RZ, c[0x0][0x2cc], R4 ;  /* 0x0000b300ff022a19 */ /* 0x000fe20000011604 */
[----:B------:R-:W-:Y:S01]  /*1ce0*/  IMAD.HI R3, R3, 0x2aaaaaab, RZ ;  /* 0x2aaaaaab03037827 */ /* 0x000fe200078e02ff */
[----:B------:R-:W-:-:S04]  /*1cf0*/  IADD3 R4, R7, 0x1, -R8 ;  /* 0x0000000107047810 */ /* 0x000fc80007ffe808 */
[----:B------:R-:W-:Y:S01]  /*1d00*/  SHF.R.U32.HI R5, RZ, 0x1f, R3 ;  /* 0x0000001fff057819 */ /* 0x000fe20000011603 */
[----:B------:R-:W-:-:S03]  /*1d10*/  IMAD.IADD R2, R4, 0x1, R2 ;  /* 0x0000000104027824 */ /* 0x000fc600078e0202 */
[----:B------:R-:W-:Y:S02]  /*1d20*/  LEA.HI.SX32 R164, R3, R5, 0x1c ;  /* 0x0000000503a47211 */ /* 0x000fe400078fe2ff */
        /* <DEDUP_REMOVED lines=12> */
.L_x_700:
[----:B------:R-:W-:-:S13]  /*1df0*/  ISETP.NE.AND P0, PT, R6, 0x1, PT ;  /* 0x000000010600780c */ /* 0x000fda0003f05270 */
[----:B------:R-:W-:-:S05]  /*1e00*/  @P0 IMAD.HI.U32 R2, R3, c[0x0][0x330], RZ ;  /* 0x0000cc0003020a27 */ /* 0x000fca00078e00ff */
[----:B------:R-:W-:Y:S02]  /*1e10*/  @P0 SHF.R.U32.HI R3, RZ, c[0x0][0x334], R2 ;  /* 0x0000cd00ff030a19 */ /* 0x000fe40000011602 */
.L_x_701:
[----:B------:R-:W-:Y:S05]  /*1e20*/  BSYNC B0 ;  /* 0x0000000000007941 */ /* 0x000fea0003800000 */
.L_x_699:
[----:B------:R-:W-:-:S05]  /*1e30*/  IMAD R3, R3, R6, c[0x0][0x32c] ;  /* 0x0000cb0003037624 */ /* 0x000fca00078e0206 */
[----:B------:R-:W-:-:S04]  /*1e40*/  IMNMX R4, R4, R3, PT ;  /* 0x0000000304047217 */ /* 0x000fc80003800200 */
.L_x_698:
[----:B------:R-:W-:Y:S01]  /*1e50*/  IADD3 R4, R4, 0x5f, RZ ;  /* 0x0000005f04047810 */ /* 0x000fe20007ffe0ff */
[----:B------:R-:W-:-:S04]  /*1e60*/  @P2 IMAD.HI.U32 R3, R9, c[0x0][0x2c8], RZ ;  /* 0x0000b20009032a27 */ /* 0x000fc800078e00ff */
[----:B------:R-:W-:-:S04]  /*1e70*/  IMAD.HI R4, R4, 0x2aaaaaab, RZ ;  /* 0x2aaaaaab04047827 */ /* 0x000fc800078e02ff */
[----:B------:R-:W-:Y:S01]  /*1e80*/  IMAD.MOV.U32 R2, RZ, RZ, R9 ;  /* 0x000000ffff027224 */ /* 0x000fe200078e0009 */
[----:B------:R-:W-:Y:S01]  /*1e90*/  @P2 SHF.R.U32.HI R2, RZ, c[0x0][0x2cc], R3 ;  /* 0x0000b300ff022a19 */ /* 0x000fe20000011603 */
[----:B------:R-:W-:Y:S01]  /*1ea0*/  IMAD.IADD R163, R7, 0x1, -R8 ;  /* 0x0000000107a37824 */ /* 0x000fe200078e0a08 */
[----:B------:R-:W-:-:S03]  /*1eb0*/  SHF.R.U32.HI R3, RZ, 0x1f, R4 ;  /* 0x0000001fff037819 */ /* 0x000fc60000011604 */
[----:B------:R-:W-:Y:S01]  /*1ec0*/  IMAD.IADD R2, R163, 0x1, R2 ;  /* 0x00000001a3027824 */ /* 0x000fe200078e0202 */
[----:B------:R-:W-:-:S04]  /*1ed0*/  LEA.HI.SX32 R4, R4, R3, 0x1c ;  /* 0x0000000304047211 */ /* 0x000fc800078fe2ff */
[----:B------:R-:W-:Y:S02]  /*1ee0*/  IADD3 R3, R2, -c[0x0][0x324], RZ ;  /* 0x8000c90002037a10 */ /* 0x000fe40007ffe0ff */
[----:B--2---:R-:W-:Y:S01]  /*1ef0*/  IMNMX R10, R164, R4, PT ;  /* 0x00000004a40a7217 */ /* 0x004fe20003800200 */
        /* <DEDUP_REMOVED lines=10> */
.L_x_704:
[----:B------:R-:W-:-:S13]  /*1fa0*/  ISETP.NE.AND P0, PT, R6, 0x1, PT ;  /* 0x000000010600780c */ /* 0x000fda0003f05270 */
[----:B------:R-:W-:-:S05]  /*1fb0*/  @P0 IMAD.HI.U32 R4, R2, c[0x0][0x330], RZ ;  /* 0x0000cc0002040a27 */ /* 0x000fca00078e00ff */
[----:B------:R-:W-:Y:S02]  /*1fc0*/  @P0 SHF.R.U32.HI R2, RZ, c[0x0][0x334], R4 ;  /* 0x0000cd00ff020a19 */ /* 0x000fe40000011604 */
.L_x_705:
[----:B------:R-:W-:Y:S05]  /*1fd0*/  BSYNC B0 ;  /* 0x0000000000007941 */ /* 0x000fea0003800000 */
.L_x_703:
[----:B------:R-:W-:-:S05]  /*1fe0*/  IMAD R2, R2, c[0x0][0x32c], RZ ;  /* 0x0000cb0002027a24 */ /* 0x000fca00078e02ff */
[----:B------:R-:W-:-:S04]  /*1ff0*/  IMNMX R3, R3, R2, !PT ;  /* 0x0000000203037217 */ /* 0x000fc80007800200 */
.L_x_702:
[C---:B------:R-:W-:Y:S01]  /*2000*/  LOP3.LUT R4, R14.reuse, 0xff000000, RZ, 0xc0, !PT ;  /* 0xff0000000e047812 */ /* 0x040fe200078ec0ff */
[----:B------:R-:W-:Y:S01]  /*2010*/  IMAD.HI R3, R3, 0x2aaaaaab, RZ ;  /* 0x2aaaaaab03037827 */ /* 0x000fe200078e02ff */
[----:B------:R-:W-:Y:S01]  /*2020*/  LOP3.LUT R5, R14, 0xff0000, RZ, 0xc0, !PT ;  /* 0x00ff00000e057812 */ /* 0x000fe200078ec0ff */
[----:B------:R-:W-:Y:S01]  /*2030*/  BSSY B0, `(.L_x_706) ;  /* 0x000002d000007945 */ /* 0x000fe20003800000 */
[----:B------:R-:W-:Y:S02]  /*2040*/  SHF.R.U32.HI R4, RZ, 0x8, R4 ;  /* 0x00000008ff047819 */ /* 0x000fe40000011604 */
[----:B------:R-:W-:Y:S02]  /*2050*/  SHF.R.U32.HI R2, RZ, 0x1f, R3 ;  /* 0x0000001fff027819 */ /* 0x000fe40000011603 */
[----:B------:R-:W-:Y:S02]  /*2060*/  LEA.HI R4, R5, R4, RZ, 0x10 ;  /* 0x0000000405047211 */ /* 0x000fe400078f80ff */
[----:B------:R-:W-:Y:S01]  /*2070*/  LEA.HI.SX32 R3, R3, R2, 0x1c ;  /* 0x0000000203037211 */ /* 0x000fe200078fe2ff */
[----:B------:R-:W-:Y:S01]  /*2080*/  IMAD.MOV.U32 R2, RZ, RZ, RZ ;  /* 0x000000ffff027224 */ /* 0x000fe200078e00ff */
[----:B------:R-:W-:-:S02]  /*2090*/  SHF.R.U32.HI R6, RZ, 0x10, R4 ;  /* 0x00000010ff067819 */ /* 0x000fc40000011604 */
[----:B------:R-:W-:Y:S02]  /*20a0*/  LOP3.LUT R14, R4, 0xff, RZ, 0xc0, !PT ;  /* 0x000000ff040e7812 */ /* 0x000fe400078ec0ff */
[----:B------:R-:W-:Y:S01]  /*20b0*/  IMNMX R5, RZ, R3, !PT ;  /* 0x00000003ff057217 */ /* 0x000fe20007800200 */
[----:B------:R1:W-:Y:S01]  /*20c0*/  STL [R1+0x28], R6 ;  /* 0x0000280601007387 */ /* 0x0003e20000100800 */
[----:B------:R-:W-:Y:S02]  /*20d0*/  ISETP.NE.AND P1, PT, R6, RZ, PT ;  /* 0x000000ff0600720c */ /* 0x000fe40003f25270 */
[----:B------:R-:W-:Y:S01]  /*20e0*/  ISETP.GT.AND P0, PT, R10, R5, PT ;  /* 0x000000050a00720c */ /* 0x000fe20003f04270 */
[----:B------:R1:W-:Y:S01]  /*20f0*/  STL [R1+0x34], R14 ;  /* 0x0000340e01007387 */ /* 0x0003e20000100800 */
[----:B------:R-:W-:-:S11]  /*2100*/  SEL R132, R6, c[0x0][0x338], P1 ;  /* 0x0000ce0006847a07 */ /* 0x000fd60000800000 */
[----:B------:R-:W-:Y:S05]  /*2110*/  @!P0 BRA `(.L_x_707) ;  /* 0x000001e000008947 */ /* 0x000fea0003800000 */
[----:B------:R-:W-:Y:S02]  /*2120*/  IABS R2, R132 ;  /* 0x0000008400027213 */ /* 0x000fe40000000000 */
[----:B-1----:R-:W-:-:S03]  /*2130*/  IADD3 R6, R132, -0x1, R10 ;  /* 0xffffffff84067810 */ /* 0x002fc60007ffe00a */
[----:B------:R-:W-:Y:S02]  /*2140*/  IMAD.MOV.U32 R4, RZ, RZ, R2 ;  /* 0x000000ffff047224 */ /* 0x000fe400078e0002 */
[----:B------:R-:W-:Y:S02]  /*2150*/  IMAD.IADD R6, R6, 0x1, -R5 ;  /* 0x0000000106067824 */ /* 0x000fe400078e0a05 */
[----:B------:R-:W1:Y:S03]  /*2160*/  I2F.RP R2, R4 ;  /* 0x0000000400027306 */ /* 0x000e660000209400 */
[----:B------:R-:W-:-:S05]  /*2170*/  IABS R9, R6 ;  /* 0x0000000600097213 */ /* 0x000fca0000000000 */
[----:B-1----:R-:W1:Y:S02]  /*2180*/  MUFU.RCP R2, R2 ;  /* 0x0000000200027308 */ /* 0x002e640000001000 */
[----:B-1----:R-:W-:-:S06]  /*2190*/  IADD3 R2, R2, 0xffffffe, RZ ;  /* 0x0ffffffe02027810 */ /* 0x002fcc0007ffe0ff */
[----:B------:R-:W1:Y:S02]  /*21a0*/  F2I.FTZ.U32.TRUNC.NTZ R3, R2 ;  /* 0x0000000200037305 */ /* 0x000e64000021f000 */
[----:B-1----:R-:W-:-:S04]  /*21b0*/  IMAD.MOV R2, RZ, RZ, -R3 ;  /* 0x000000ffff027224 */ /* 0x002fc800078e0a03 */
[----:B------:R-:W-:Y:S01]  /*21c0*/  IMAD.MOV.U32 R7, RZ, RZ, R2 ;  /* 0x000000ffff077224 */ /* 0x000fe200078e0002 */
[----:B------:R-:W-:-:S03]  /*21d0*/  IABS R2, R132 ;  /* 0x0000008400027213 */ /* 0x000fc60000000000 */
[----:B------:R-:W-:Y:S02]  /*21e0*/  IMAD R7, R7, R4, RZ ;  /* 0x0000000407077224 */ /* 0x000fe400078e02ff */
[----:B------:R-:W-:Y:S01]  /*21f0*/  IMAD.MOV R8, RZ, RZ, -R2 ;  /* 0x000000ffff087224 */ /* 0x000fe200078e0a02 */
[----:B------:R-:W-:-:S05]  /*2200*/  MOV R2, RZ ;  /* 0x000000ff00027202 */ /* 0x000fca0000000f00 */
        /* <DEDUP_REMOVED lines=11> */
[----:B------:R-:W-:-:S07]  /*22c0*/  ISETP.GE.AND P1, PT, R3, RZ, PT ;  /* 0x000000ff0300720c */ /* 0x000fce0003f26270 */
[----:B------:R-:W-:-:S06]  /*22d0*/  @P2 IADD3 R2, R2, 0x1, RZ ;  /* 0x0000000102022810 */ /* 0x000fcc0007ffe0ff */
[----:B------:R-:W-:Y:S01]  /*22e0*/  @!P1 IMAD.MOV R2, RZ, RZ, -R2 ;  /* 0x000000ffff029224 */ /* 0x000fe200078e0a02 */
[----:B------:R-:W-:Y:S02]  /*22f0*/  @!P0 LOP3.LUT R2, RZ, R132, RZ, 0x33, !PT ;  /* 0x00000084ff028212 */ /* 0x000fe400078e33ff */
.L_x_707:
[----:B------:R-:W-:Y:S05]  /*2300*/  BSYNC B0 ;  /* 0x0000000000007941 */ /* 0x000fea0003800000 */
.L_x_706:
[----:B------:R-:W-:Y:S01]  /*2310*/  IMAD R3, R14, R2, R5 ;  /* 0x000000020e037224 */ /* 0x000fe200078e0205 */
[----:B------:R-:W2:Y:S01]  /*2320*/  S2R R185, SR_TID.X ;  /* 0x0000000000b97919 */ /* 0x000ea20000002100 */
[----:B------:R-:W-:Y:S02]  /*2330*/  SHF.R.S32.HI R73, RZ, 0x1f, R72 ;  /* 0x0000001fff497819 */ /* 0x000fe40000011448 */
[C---:B------:R-:W-:Y:S01]  /*2340*/  IMAD.IADD R2, R3.reuse, 0x1, R2 ;  /* 0x0000000103027824 */ /* 0x040fe200078e0202 */
[----:B------:R-:W-:Y:S01]  /*2350*/  IADD3 R86, R72, 0x40, RZ ;  /* 0x0000004048567810 */ /* 0x000fe20007ffe0ff */
[----:B------:R-:W-:-:S03]  /*2360*/  IMAD R3, R3, 0x60, -R11 ;  /* 0x0000006003037824 */ /* 0x000fc600078e0a0b */
[----:B------:R-:W-:Y:S02]  /*2370*/  IMNMX R2, R10, R2, PT ;  /* 0x000000020a027217 */ /* 0x000fe40003800200 */
[----:B------:R-:W-:-:S03]  /*2380*/  IMNMX R3, RZ, R3, !PT ;  /* 0x00000003ff037217 */ /* 0x000fc60007800200 */
[----:B------:R-:W-:Y:S02]  /*2390*/  IMAD R2, R2, 0x60, -R11 ;  /* 0x0000006002027824 */ /* 0x000fe400078e0a0b */
[----:B------:R-:W-:-:S03]  /*23a0*/  IMAD.WIDE.U32 R4, R3, -0x55555555, RZ ;  /* 0xaaaaaaab03047825 */ /* 0x000fc600078e00ff */
[----:B------:R-:W-:Y:S02]  /*23b0*/  IMNMX R2, R2, R0, PT ;  /* 0x0000000002027217 */ /* 0x000fe40003800200 */
[----:B------:R-:W-:Y:S02]  /*23c0*/  SHF.R.U32.HI R129, RZ, 0x6, R5 ;  /* 0x00000006ff817819 */ /* 0x000fe40000011605 */
[----:B------:R-:W-:Y:S02]  /*23d0*/  ISETP.GT.AND P0, PT, R2, R3, PT ;  /* 0x000000030200720c */ /* 0x000fe40003f04270 */
[----:B--2---:R-:W-:Y:S01]  /*23e0*/  SHF.R.S32.HI R186, RZ, 0x1f, R185 ;  /* 0x0000001fffba7819 */ /* 0x004fe200000114b9 */
[----:B------:R-:W-:-:S03]  /*23f0*/  IMAD.MOV.U32 R4, RZ, RZ, R129 ;  /* 0x000000ffff047224 */ /* 0x000fc600078e0081 */
[CC--:B-1----:R-:W-:Y:S02]  /*2400*/  LEA.HI R6, R186.reuse, R185.reuse, RZ, 0x6 ;  /* 0x000000b9ba067211 */ /* 0x0c2fe400078f30ff */
[----:B------:R-:W-:-:S04]  /*2410*/  LEA.HI R5, R186, R185, RZ, 0x3 ;  /* 0x000000b9ba057211 */ /* 0x000fc800078f18ff */
[----:B------:R-:W-:Y:S02]  /*2420*/  SHF.R.S32.HI R84, RZ, 0x3, R5 ;  /* 0x00000003ff547819 */ /* 0x000fe40000011405 */
[----:B------:R-:W-:Y:S02]  /*2430*/  @P0 IADD3 R2, R2, 0x5f, RZ ;  /* 0x0000005f02020810 */ /* 0x000fe40007ffe0ff */
[C---:B------:R-:W-:Y:S02]  /*2440*/  IADD3 R135, R84.reuse, 0x40, RZ ;  /* 0x0000004054877810 */ /* 0x040fe40007ffe0ff */
[----:B------:R-:W-:Y:S01]  /*2450*/  IADD3 R134, R84, 0x20, RZ ;  /* 0x0000002054867810 */ /* 0x000fe20007ffe0ff */
[----:B------:R-:W-:Y:S01]  /*2460*/  @P0 IMAD.HI R2, R2, 0x2aaaaaab, RZ ;  /* 0x2aaaaaab02020827 */ /* 0x000fe200078e02ff */
[----:B------:R-:W-:-:S04]  /*2470*/  SHF.R.S32.HI R178, RZ, 0x1f, R84 ;  /* 0x0000001fffb27819 */ /* 0x000fc80000011454 */
[----:B------:R-:W-:-:S04]  /*2480*/  @P0 SHF.R.U32.HI R3, RZ, 0x1f, R2 ;  /* 0x0000001fff030819 */ /* 0x000fc80000011602 */
[----:B------:R-:W-:Y:S01]  /*2490*/  @P0 LEA.HI.SX32 R4, R2, R3, 0x1c ;  /* 0x0000000302040211 */ /* 0x000fe200078fe2ff */
[----:B------:R-:W-:Y:S01]  /*24a0*/  IMAD.SHL.U32 R2, R6, 0x8, RZ ;  /* 0x0000000806027824 */ /* 0x000fe200078e00ff */
[----:B------:R-:W-:Y:S02]  /*24b0*/  LOP3.LUT R3, R5, 0xfffffff8, RZ, 0xc0, !PT ;  /* 0xfffffff805037812 */ /* 0x000fe400078ec0ff */
[----:B------:R-:W-:Y:S02]  /*24c0*/  ISETP.GT.AND P0, PT, R4, R129, PT ;  /* 0x000000810400720c */ /* 0x000fe40003f04270 */
[----:B------:R-:W-:Y:S01]  /*24d0*/  LOP3.LUT R155, R2, 0xfffffe00, RZ, 0xc0, !PT ;  /* 0xfffffe00029b7812 */ /* 0x000fe200078ec0ff */
[----:B------:R-:W-:Y:S01]  /*24e0*/  IMAD.SHL.U32 R2, R84, 0x40, RZ ;  /* 0x0000004054027824 */ /* 0x000fe200078e00ff */
[----:B------:R-:W-:Y:S01]  /*24f0*/  SHF.R.S32.HI R5, RZ, 0x1f, R134 ;  /* 0x0000001fff057819 */ /* 0x000fe20000011486 */
[----:B------:R-:W-:Y:S01]  /*2500*/  IMAD.IADD R144, R185, 0x1, -R3 ;  /* 0x00000001b9907824 */ /* 0x000fe200078e0a03 */
[----:B------:R-:W-:Y:S01]  /*2510*/  SHF.R.S32.HI R6, RZ, 0x1f, R135 ;  /* 0x0000001fff067819 */ /* 0x000fe20000011487 */
[----:B------:R-:W-:Y:S01]  /*2520*/  IMAD.SHL.U32 R3, R134, 0x40, RZ ;  /* 0x0000004086037824 */ /* 0x000fe200078e00ff */
[----:B------:R-:W-:Y:S01]  /*2530*/  LOP3.LUT R145, R2, 0x1c0, RZ, 0xc0, !PT ;  /* 0x000001c002917812 */ /* 0x000fe200078ec0ff */
[----:B------:R-:W-:Y:S01]  /*2540*/  IMAD.SHL.U32 R2, R135, 0x40, RZ ;  /* 0x0000004087027824 */ /* 0x000fe200078e00ff */
[----:B------:R-:W-:Y:S01]  /*2550*/  LEA.HI R5, R5, R134, RZ, 0x3 ;  /* 0x0000008605057211 */ /* 0x000fe200078f18ff */
[----:B------:R-:W-:Y:S01]  /*2560*/  IMAD.SHL.U32 R28, R144, 0x4, RZ ;  /* 0x00000004901c7824 */ /* 0x000fe200078e00ff */
[----:B------:R-:W-:-:S02]  /*2570*/  SHF.R.U32.HI R179, RZ, 0x3, R145 ;  /* 0x00000003ffb37819 */ /* 0x000fc40000011691 */
[----:B------:R-:W-:Y:S01]  /*2580*/  LOP3.LUT R149, R2, 0x1c0, RZ, 0xc0, !PT ;  /* 0x000001c002957812 */ /* 0x000fe200078ec0ff */
[----:B------:R-:W-:Y:S01]  /*2590*/  IMAD.SHL.U32 R5, R5, 0x40, RZ ;  /* 0x0000004005057824 */ /* 0x000fe200078e00ff */
[----:B------:R-:W-:Y:S02]  /*25a0*/  LOP3.LUT R2, R145, 0x38, R72, 0xf8, !PT ;  /* 0x0000003891027812 */ /* 0x000fe400078ef848 */
[----:B------:R-:W-:Y:S02]  /*25b0*/  LEA.HI R6, R6, R135, RZ, 0x3 ;  /* 0x0000008706067211 */ /* 0x000fe400078f18ff */
[----:B------:R-:W-:Y:S02]  /*25c0*/  LOP3.LUT R2, R2, R179, RZ, 0x3c, !PT ;  /* 0x000000b302027212 */ /* 0x000fe400078e3cff */
[----:B------:R-:W-:Y:S01]  /*25d0*/  LOP3.LUT R146, R3, 0x1c0, RZ, 0xc0, !PT ;  /* 0x000001c003927812 */ /* 0x000fe200078ec0ff */
[----:B------:R-:W-:Y:S01]  /*25e0*/  IMAD.SHL.U32 R3, R6, 0x40, RZ ;  /* 0x0000004006037824 */ /* 0x000fe200078e00ff */
[----:B------:R-:W-:Y:S01]  /*25f0*/  SHF.R.S32.HI R29, RZ, 0x1f, R28 ;  /* 0x0000001fff1d7819 */ /* 0x000fe2000001141c */
[----:B------:R-:W-:Y:S01]  /*2600*/  IMAD.IADD R2, R155, 0x1, R2 ;  /* 0x000000019b027824 */ /* 0x000fe200078e0202 */
[----:B------:R-:W-:-:S02]  /*2610*/  IADD3 R30, R28, 0x20, RZ ;  /* 0x000000201c1e7810 */ /* 0x000fc40007ffe0ff */
[----:B------:R-:W-:Y:S01]  /*2620*/  SHF.R.U32.HI R182, RZ, 0x3, R146 ;  /* 0x00000003ffb67819 */ /* 0x000fe20000011692 */
[----:B------:R-:W-:Y:S01]  /*2630*/  IMAD.SHL.U32 R219, R2, 0x2, RZ ;  /* 0x0000000202db7824 */ /* 0x000fe200078e00ff */
[----:B------:R-:W-:Y:S02]  /*2640*/  SHF.R.U32.HI R183, RZ, 0x3, R149 ;  /* 0x00000003ffb77819 */ /* 0x000fe40000011695 */
[----:B------:R-:W-:Y:S02]  /*2650*/  LOP3.LUT R156, R5, 0xfffffe00, RZ, 0xc0, !PT ;  /* 0xfffffe00059c7812 */ /* 0x000fe400078ec0ff */
[----:B------:R-:W-:Y:S01]  /*2660*/  LOP3.LUT R157, R3, 0xfffffe00, RZ, 0xc0, !PT ;  /* 0xfffffe00039d7812 */ /* 0x000fe200078ec0ff */
[----:B------:R-:W-:Y:S05]  /*2670*/  @!P0 BRA `(.L_x_708) ;  /* 0x000052c000008947 */ /* 0x000fea0003800000 */
[----:B------:R-:W2:Y:S01]  /*2680*/  LDL R25, [R1] ;  /* 0x0000000001197983 */ /* 0x000ea20000100800 */
[----:B------:R-:W-:Y:S01]  /*2690*/  IADD3 R124, P0, R84, R13, RZ ;  /* 0x0000000d547c7210 */ /* 0x000fe20007f1e0ff */
[----:B------:R-:W-:Y:S01]  /*26a0*/  IMAD.MOV.U32 R138, RZ, RZ, 0x60 ;  /* 0x00000060ff8a7424 */ /* 0x000fe200078e00ff */
[----:B------:R-:W-:Y:S01]  /*26b0*/  SHF.R.S32.HI R18, RZ, 0x1f, R24 ;  /* 0x0000001fff127819 */ /* 0x000fe20000011418 */
[----:B------:R-:W-:Y:S01]  /*26c0*/  IMAD.MOV.U32 R8, RZ, RZ, c[0x0][0x238] ;  /* 0x00008e00ff087624 */ /* 0x000fe200078e00ff */
[----:B------:R-:W-:Y:S01]  /*26d0*/  LEA.HI.X.SX32 R130, R13, R178, 0x1, P0 ;  /* 0x000000b20d827211 */ /* 0x000fe200000f0eff */
[----:B------:R-:W-:Y:S01]  /*26e0*/  IMAD.WIDE.U32 R2, R124, c[0x0][0x238], R72 ;  /* 0x00008e007c027a25 */ /* 0x000fe200078e0048 */
[----:B------:R-:W-:-:S02]  /*26f0*/  SEL R21, R18, RZ, !P3 ;  /* 0x000000ff12157207 */ /* 0x000fc40005800000 */
[----:B------:R-:W-:Y:S01]  /*2700*/  IADD3 R34, R4, -0x1, RZ ;  /* 0xffffffff04227810 */ /* 0x000fe20007ffe0ff */
[----:B------:R-:W-:Y:S01]  /*2710*/  IMAD R5, R130, c[0x0][0x238], RZ ;  /* 0x00008e0082057a24 */ /* 0x000fe200078e02ff */
[----:B------:R-:W-:Y:S01]  /*2720*/  IADD3 R111, -R84, R0, RZ ;  /* 0x00000000546f7210 */ /* 0x000fe20007ffe1ff */
[----:B------:R-:W-:Y:S01]  /*2730*/  IMAD R4, R21, c[0x0][0x248], RZ ;  /* 0x0000920015047a24 */ /* 0x000fe200078e02ff */
[----:B------:R-:W-:Y:S01]  /*2740*/  SEL R20, R24, RZ, !P3 ;  /* 0x000000ff18147207 */ /* 0x000fe20005800000 */
[----:B------:R-:W-:Y:S01]  /*2750*/  IMAD R5, R124, c[0x0][0x23c], R5 ;  /* 0x00008f007c057a24 */ /* 0x000fe200078e0205 */
[----:B------:R-:W-:Y:S01]  /*2760*/  ISETP.GE.AND P2, PT, R72, c[0x0][0x1d4], PT ;  /* 0x0000750048007a0c */ /* 0x000fe20003f46270 */
[----:B------:R-:W-:Y:S01]  /*2770*/  IMAD R165, R138, c[0x0][0x23c], RZ ;  /* 0x00008f008aa57a24 */ /* 0x000fe200078e02ff */
[----:B------:R-:W-:Y:S01]  /*2780*/  ISETP.GE.AND P6, PT, R86, c[0x0][0x1d4], PT ;  /* 0x0000750056007a0c */ /* 0x000fe20003fc6270 */
[----:B------:R-:W-:Y:S01]  /*2790*/  IMAD.WIDE.U32 R142, R138, c[0x0][0x238], RZ ;  /* 0x00008e008a8e7a25 */ /* 0x000fe200078e00ff */
[----:B------:R-:W-:-:S02]  /*27a0*/  IADD3 R3, R3, R5, RZ ;  /* 0x0000000503037210 */ /* 0x000fc40007ffe0ff */
[----:B------:R-:W-:Y:S01]  /*27b0*/  MOV R162, 0x5 ;  /* 0x0000000500a27802 */ /* 0x000fe20000000f00 */
[----:B------:R-:W-:Y:S01]  /*27c0*/  IMAD R6, R34, -0x60, R111 ;  /* 0xffffffa022067824 */ /* 0x000fe200078e026f */
[----:B------:R-:W-:Y:S01]  /*27d0*/  IADD3 R19, R12, R153, RZ ;  /* 0x000000990c137210 */ /* 0x000fe20007ffe0ff */
[C---:B------:R-:W-:Y:S01]  /*27e0*/  IMAD.WIDE.U32 R2, R23.reuse, c[0x0][0x240], R2 ;  /* 0x0000900017027a25 */ /* 0x040fe200078e0002 */
[----:B------:R-:W-:Y:S02]  /*27f0*/  SHF.L.U64.HI R166, R8, R162, c[0x0][0x23c] ;  /* 0x00008f0008a67619 */ /* 0x000fe400000102a2 */
[----:B------:R-:W-:Y:S01]  /*2800*/  ISETP.GE.AND P0, PT, R6, 0x1, PT ;  /* 0x000000010600780c */ /* 0x000fe20003f06270 */
[----:B------:R-:W-:Y:S02]  /*2810*/  IMAD R3, R23, c[0x0][0x244], R3 ;  /* 0x0000910017037a24 */ /* 0x000fe400078e0203 */
[----:B------:R-:W-:Y:S01]  /*2820*/  IMAD.WIDE.U32 R10, R84, c[0x0][0x290], R28 ;  /* 0x0000a400540a7a25 */ /* 0x000fe200078e001c */
[----:B------:R-:W-:-:S02]  /*2830*/  MOV R148, c[0x0][0x290] ;  /* 0x0000a40000947a02 */ /* 0x000fc40000000f00 */
[----:B------:R-:W-:Y:S01]  /*2840*/  MOV R184, c[0x0][0x27c] ;  /* 0x00009f0000b87a02 */ /* 0x000fe20000000f00 */
[C---:B------:R-:W-:Y:S01]  /*2850*/  IMAD R4, R20.reuse, c[0x0][0x24c], R4 ;  /* 0x0000930014047a24 */ /* 0x040fe200078e0204 */
[----:B------:R-:W-:Y:S01]  /*2860*/  P2R R131, PR, RZ, 0x4 ;  /* 0x00000004ff837803 */ /* 0x000fe20000000000 */
[----:B------:R-:W-:Y:S01]  /*2870*/  IMAD.WIDE.U32 R114, R20, c[0x0][0x248], R2 ;  /* 0x0000920014727a25 */ /* 0x000fe200078e0002 */
[----:B------:R-:W-:-:S03]  /*2880*/  SHF.R.S32.HI R3, RZ, 0x1f, R34 ;  /* 0x0000001fff037819 */ /* 0x000fc60000011422 */
[----:B------:R-:W-:Y:S01]  /*2890*/  IMAD.IADD R165, R143, 0x1, R165 ;  /* 0x000000018fa57824 */ /* 0x000fe200078e02a5 */
[----:B------:R-:W-:Y:S01]  /*28a0*/  IADD3 R113, R115, R4, RZ ;  /* 0x0000000473717210 */ /* 0x000fe20007ffe0ff */
[----:B------:R-:W-:Y:S02]  /*28b0*/  IMAD.MOV.U32 R112, RZ, RZ, R114 ;  /* 0x000000ffff707224 */ /* 0x000fe400078e0072 */
[----:B------:R-:W-:Y:S02]  /*28c0*/  IMAD R2, R165, R34, RZ ;  /* 0x00000022a5027224 */ /* 0x000fe400078e02ff */
[----:B------:R-:W-:-:S04]  /*28d0*/  IMAD.WIDE.U32 R4, R34, R142, R112 ;  /* 0x0000008e22047225 */ /* 0x000fc800078e0070 */
[----:B------:R-:W-:Y:S02]  /*28e0*/  IMAD R2, R3, R142, R2 ;  /* 0x0000008e03027224 */ /* 0x000fe400078e0202 */
[----:B------:R-:W-:-:S03]  /*28f0*/  IMAD.SHL.U32 R171, R8, 0x20, RZ ;  /* 0x0000002008ab7824 */ /* 0x000fc600078e00ff */
[----:B------:R-:W-:Y:S02]  /*2900*/  IADD3 R5, R5, R2, RZ ;  /* 0x0000000205057210 */ /* 0x000fe40007ffe0ff */
[----:B------:R-:W-:-:S04]  /*2910*/  @P0 LEA R2, P1, R4, c[0x0][0x220], 0x1 ;  /* 0x0000880004020a11 */ /* 0x000fc800078208ff */
[----:B------:R-:W-:Y:S02]  /*2920*/  @P0 LEA.HI.X R3, R4, c[0x0][0x224], R5, 0x1, P1 ;  /* 0x0000890004030a11 */ /* 0x000fe400008f0c05 */
[----:B------:R-:W-:-:S03]  /*2930*/  ISETP.GE.AND P1, PT, R6, 0x21, PT ;  /* 0x000000210600780c */ /* 0x000fc60003f26270 */
[----:B------:R-:W-:Y:S01]  /*2940*/  @!PT LDS RZ, [RZ] ;  /* 0x00000000fffff984 */ /* 0x000fe20000000800 */
[----:B------:R-:W-:Y:S01]  /*2950*/  @!PT LDS RZ, [RZ] ;  /* 0x00000000fffff984 */ /* 0x000fe20000000800 */
[----:B------:R-:W-:Y:S01]  /*2960*/  @!PT LDS RZ, [RZ] ;  /* 0x00000000fffff984 */ /* 0x000fe20000000800 */
[----:B------:R1:W-:Y:S04]  /*2970*/  @P0 LDGSTS.E.BYPASS.LTC128B.128 [R219+0x8100], [R2.64], !P2 ;  /* 0x0810000002db0fae */ /* 0x0003e8000d101d48 */
[----:B------:R1:W-:Y:S06]  /*2980*/  @P0 LDGSTS.E.BYPASS.LTC128B.128 [R219+0xb100], [R2.64+0x80], !P6 ;  /* 0x0b10008002db0fae */ /* 0x0003ec000f101d48 */
[----:B-1----:R-:W-:-:S04]  /*2990*/  @P1 IADD3 R3, P0, R171, R4, RZ ;  /* 0x00000004ab031210 */ /* 0x002fc80007f1e0ff */
[----:B------:R-:W-:Y:S02]  /*29a0*/  @P1 IADD3.X R7, R5, R166, RZ, P0, !PT ;  /* 0x000000a605071210 */ /* 0x000fe400007fe4ff */
[----:B------:R-:W-:-:S04]  /*29b0*/  @P1 LEA R2, P0, R3, c[0x0][0x220], 0x1 ;  /* 0x0000880003021a11 */ /* 0x000fc800078008ff */
[----:B------:R-:W-:Y:S02]  /*29c0*/  @P1 LEA.HI.X R3, R3, c[0x0][0x224], R7, 0x1, P0 ;  /* 0x0000890003031a11 */ /* 0x000fe400000f0c07 */
[----:B------:R-:W-:-:S13]  /*29d0*/  ISETP.GT.AND P0, PT, R6, 0x40, PT ;  /* 0x000000400600780c */ /* 0x000fda0003f04270 */
[----:B------:R-:W-:Y:S01]  /*29e0*/  @P0 IMAD.MOV.U32 R6, RZ, RZ, c[0x0][0x23c] ;  /* 0x00008f00ff060624 */ /* 0x000fe200078e00ff */
[----:B--2---:R1:W-:Y:S04]  /*29f0*/  @P1 LDGSTS.E.BYPASS.LTC128B.128 [R25+0x9100], [R2.64], !P2 ;  /* 0x0910000002191fae */ /* 0x0043e8000d101d48 */
[----:B------:R1:W-:Y:S02]  /*2a00*/  @P1 LDGSTS.E.BYPASS.LTC128B.128 [R25+0xc100], [R2.64+0x80], !P6 ;  /* 0x0c10008002191fae */ /* 0x0003e4000f101d48 */
[----:B-1----:R-:W-:-:S04]  /*2a10*/  @P0 LEA R2, P1, R8, R4, 0x6 ;  /* 0x0000000408020211 */ /* 0x002fc800078230ff */
[----:B------:R-:W-:Y:S02]  /*2a20*/  @P0 LEA.HI.X R3, R8, R5, R6, 0x6, P1 ;  /* 0x0000000508030211 */ /* 0x000fe400008f3406 */
[----:B------:R-:W-:-:S04]  /*2a30*/  @P0 LEA R14, P1, R2, c[0x0][0x220], 0x1 ;  /* 0x00008800020e0a11 */ /* 0x000fc800078208ff */
[----:B------:R-:W-:Y:S02]  /*2a40*/  @P0 LEA.HI.X R15, R2, c[0x0][0x224], R3, 0x1, P1 ;  /* 0x00008900020f0a11 */ /* 0x000fe400008f0c03 */
[----:B------:R-:W-:Y:S02]  /*2a50*/  ISETP.NE.U32.AND P1, PT, RZ, c[0x0][0x340], PT ;  /* 0x0000d000ff007a0c */ /* 0x000fe40003f25070 */
[----:B------:R-:W-:Y:S01]  /*2a60*/  SHF.R.S32.HI R22, RZ, 0x1f, R19 ;  /* 0x0000001fff167819 */ /* 0x000fe20000011413 */
[C---:B------:R-:W-:Y:S01]  /*2a70*/  IMAD R6, R178.reuse, c[0x0][0x280], RZ ;  /* 0x0000a000b2067a24 */ /* 0x040fe200078e02ff */
[----:B------:R-:W-:Y:S01]  /*2a80*/  ISETP.NE.AND.EX P1, PT, RZ, c[0x0][0x344], PT, P1 ;  /* 0x0000d100ff007a0c */ /* 0x000fe20003f25310 */
[----:B------:R-:W-:Y:S01]  /*2a90*/  IMAD R7, R178, c[0x0][0x290], RZ ;  /* 0x0000a400b2077a24 */ /* 0x000fe200078e02ff */
[----:B------:R1:W-:Y:S01]  /*2aa0*/  @P0 LDGSTS.E.BYPASS.LTC128B.128 [R25+0xa100], [R14.64], !P2 ;  /* 0x0a1000000e190fae */ /* 0x0003e2000d101d48 */
[----:B------:R-:W-:Y:S02]  /*2ab0*/  IMAD R4, R22, c[0x0][0x1e0], RZ ;  /* 0x0000780016047a24 */ /* 0x000fe400078e02ff */
[----:B------:R-:W-:Y:S01]  /*2ac0*/  IMAD R12, R84, c[0x0][0x284], R6 ;  /* 0x0000a100540c7a24 */ /* 0x000fe200078e0206 */
[----:B------:R1:W-:Y:S07]  /*2ad0*/  @P0 LDGSTS.E.BYPASS.LTC128B.128 [R25+0xd100], [R14.64+0x80], !P6 ;  /* 0x0d1000800e190fae */ /* 0x0003ee000f101d48 */
[----:B------:R-:W-:Y:S01]  /*2ae0*/  @P1 IMAD.WIDE R2, R24, R16, c[0x0][0x340] ;  /* 0x0000d00018021625 */ /* 0x000fe200078e0210 */
[----:B------:R-:W0:Y:S04]  /*2af0*/  LDGDEPBAR ;  /* 0x00000000000079af */ /* 0x000e280000000000 */
[----:B------:R2:W3:Y:S01]  /*2b00*/  @P1 LDG.E R17, [R2.64] ;  /* 0x0000000802111981 */ /* 0x0004e2000c1e1900 */
[----:B------:R-:W-:Y:S01]  /*2b10*/  IMAD R4, R19, c[0x0][0x1e4], R4 ;  /* 0x0000790013047a24 */ /* 0x000fe200078e0204 */
[----:B------:R-:W-:Y:S01]  /*2b20*/  WARPSYNC 0xffffffff ;  /* 0xffffffff00007948 */ /* 0x000fe20003800000 */
[----:B------:R-:W-:Y:S01]  /*2b30*/  IMAD R16, R84, c[0x0][0x294], R7 ;  /* 0x0000a50054107a24 */ /* 0x000fe200078e0207 */
[----:B------:R-:W-:Y:S01]  /*2b40*/  SHF.L.U64.HI R151, R148, R162, c[0x0][0x294] ;  /* 0x0000a50094977619 */ /* 0x000fe200000102a2 */
[----:B------:R-:W-:Y:S01]  /*2b50*/  IMAD.WIDE.U32 R6, R84, c[0x0][0x280], R72 ;  /* 0x0000a00054067a25 */ /* 0x000fe200078e0048 */
[----:B------:R-:W-:-:S03]  /*2b60*/  SHF.L.U32 R170, R148, 0x5, RZ ;  /* 0x0000000594aa7819 */ /* 0x000fc600000006ff */
[----:B------:R-:W-:Y:S01]  /*2b70*/  IMAD.WIDE.U32 R8, R84, c[0x0][0x290], R72 ;  /* 0x0000a40054087a25 */ /* 0x000fe200078e0048 */
[----:B------:R-:W-:-:S03]  /*2b80*/  IADD3 R7, R12, R7, RZ ;  /* 0x000000070c077210 */ /* 0x000fc60007ffe0ff */
[----:B------:R-:W-:Y:S02]  /*2b90*/  IMAD.IADD R11, R11, 0x1, R16 ;  /* 0x000000010b0b7824 */ /* 0x000fe400078e0210 */
[----:B------:R-:W-:Y:S01]  /*2ba0*/  IMAD.WIDE.U32 R176, R84, c[0x0][0x1e0], RZ ;  /* 0x0000780054b07a25 */ /* 0x000fe200078e00ff */
[----:B-1----:R-:W-:-:S03]  /*2bb0*/  SHF.L.U32 R14, R184, 0x1, RZ ;  /* 0x00000001b80e7819 */ /* 0x002fc600000006ff */
[----:B------:R-:W-:Y:S02]  /*2bc0*/  IMAD.MOV.U32 R147, RZ, RZ, c[0x0][0x280] ;  /* 0x0000a000ff937624 */ /* 0x000fe400078e00ff */
[----:B-----5:R-:W-:-:S03]  /*2bd0*/  IMAD.WIDE.U32 R96, R133, c[0x0][0x290], R10 ;  /* 0x0000a40085607a25 */ /* 0x020fc600078e000a */
[----:B------:R-:W-:Y:S01]  /*2be0*/  SHF.L.U64.HI R150, R147, R162, c[0x0][0x284] ;  /* 0x0000a10093967619 */ /* 0x000fe200000102a2 */
[----:B--2---:R-:W-:-:S04]  /*2bf0*/  IMAD.WIDE.U32 R2, R19, c[0x0][0x1e0], RZ ;  /* 0x0000780013027a25 */ /* 0x004fc800078e00ff */
[----:B------:R-:W-:Y:S02]  /*2c00*/  IMAD.IADD R3, R3, 0x1, R4 ;  /* 0x0000000103037824 */ /* 0x000fe400078e0204 */
[----:B------:R-:W-:-:S04]  /*2c10*/  IMAD.WIDE.U32 R4, R84, c[0x0][0x280], R28 ;  /* 0x0000a00054047a25 */ /* 0x000fc800078e001c */
[----:B------:R-:W-:Y:S01]  /*2c20*/  IMAD.WIDE.U32 R2, R23, c[0x0][0x1e8], R2 ;  /* 0x00007a0017027a25 */ /* 0x000fe200078e0002 */
[----:B------:R-:W-:Y:S02]  /*2c30*/  IADD3 R13, R5, R12, RZ ;  /* 0x0000000c050d7210 */ /* 0x000fe40007ffe0ff */
[----:B------:R-:W-:Y:S01]  /*2c40*/  IADD3 R5, R16, R9, RZ ;  /* 0x0000000910057210 */ /* 0x000fe20007ffe0ff */
[----:B------:R-:W-:Y:S01]  /*2c50*/  IMAD.MOV.U32 R12, RZ, RZ, R4 ;  /* 0x000000ffff0c7224 */ /* 0x000fe200078e0004 */
[----:B------:R-:W-:Y:S01]  /*2c60*/  MOV R4, R8 ;  /* 0x0000000800047202 */ /* 0x000fe20000000f00 */
[----:B------:R-:W-:Y:S01]  /*2c70*/  IMAD R9, R23, c[0x0][0x1ec], R3 ;  /* 0x00007b0017097a24 */ /* 0x000fe200078e0203 */
[----:B------:R-:W-:Y:S01]  /*2c80*/  MOV R8, R2 ;  /* 0x0000000200087202 */ /* 0x000fe20000000f00 */
[----:B------:R-:W-:-:S04]  /*2c90*/  IMAD.WIDE.U32 R98, R133, c[0x0][0x280], R12 ;  /* 0x0000a00085627a25 */ /* 0x000fc800078e000c */
[----:B------:R-:W-:-:S04]  /*2ca0*/  IMAD.WIDE.U32 R92, R133, c[0x0][0x290], R4 ;  /* 0x0000a400855c7a25 */ /* 0x000fc800078e0004 */
[----:B------:R-:W-:-:S04]  /*2cb0*/  IMAD.WIDE.U32 R94, R133, c[0x0][0x280], R6 ;  /* 0x0000a000855e7a25 */ /* 0x000fc800078e0006 */
[----:B------:R-:W-:Y:S01]  /*2cc0*/  IMAD.SHL.U32 R169, R147, 0x20, RZ ;  /* 0x0000002093a97824 */ /* 0x000fe200078e00ff */
[--C-:B---3--:R-:W-:Y:S01]  /*2cd0*/  @P1 SHF.R.S32.HI R3, RZ, 0x1f, R17.reuse ;  /* 0x0000001fff031819 */ /* 0x108fe20000011411 */
[----:B------:R-:W-:Y:S01]  /*2ce0*/  @P1 IMAD.MOV.U32 R2, RZ, RZ, R17 ;  /* 0x000000ffff021224 */ /* 0x000fe200078e0011 */
[----:B------:R-:W-:Y:S02]  /*2cf0*/  @!P1 MOV R2, R24 ;  /* 0x0000001800029202 */ /* 0x000fe40000000f00 */
[----:B------:R-:W-:Y:S02]  /*2d00*/  @!P1 MOV R3, R18 ;  /* 0x0000001200039202 */ /* 0x000fe40000000f00 */
[----:B------:R-:W-:Y:S02]  /*2d10*/  SEL R17, R2, RZ, !P4 ;  /* 0x000000ff02117207 */ /* 0x000fe40006000000 */
[----:B------:R-:W-:Y:S01]  /*2d20*/  SEL R16, R3, RZ, !P4 ;  /* 0x000000ff03107207 */ /* 0x000fe20006000000 */
[----:B------:R-:W-:Y:S01]  /*2d30*/  IMAD R3, R178, c[0x0][0x1e0], RZ ;  /* 0x00007800b2037a24 */ /* 0x000fe200078e02ff */
[----:B------:R-:W-:Y:S01]  /*2d40*/  SHF.R.S32.HI R2, RZ, 0x1f, R133 ;  /* 0x0000001fff027819 */ /* 0x000fe20000011485 */
[----:B------:R-:W-:-:S04]  /*2d50*/  IMAD.WIDE.U32 R82, R17, c[0x0][0x1f0], R8 ;  /* 0x00007c0011527a25 */ /* 0x000fc800078e0008 */
[----:B------:R-:W-:Y:S01]  /*2d60*/  IMAD R3, R84, c[0x0][0x1e4], R3 ;  /* 0x0000790054037a24 */ /* 0x000fe200078e0203 */
[----:B------:R-:W-:Y:S01]  /*2d70*/  IADD3 R109, P1, P0, R82, R176, R72 ;  /* 0x000000b0526d7210 */ /* 0x000fe2000783e048 */
[----:B------:R-:W-:Y:S02]  /*2d80*/  IMAD R15, R2, c[0x0][0x280], RZ ;  /* 0x0000a000020f7a24 */ /* 0x000fe400078e02ff */
[----:B------:R-:W-:Y:S02]  /*2d90*/  IMAD.IADD R128, R177, 0x1, R3 ;  /* 0x00000001b1807824 */ /* 0x000fe400078e0203 */
[----:B------:R-:W-:Y:S02]  /*2da0*/  IMAD R3, R133, c[0x0][0x284], R15 ;  /* 0x0000a10085037a24 */ /* 0x000fe400078e020f */
[----:B------:R-:W-:Y:S02]  /*2db0*/  IMAD R15, R16, c[0x0][0x1f0], RZ ;  /* 0x00007c00100f7a24 */ /* 0x000fe400078e02ff */
[----:B------:R-:W-:Y:S01]  /*2dc0*/  IMAD R2, R2, c[0x0][0x290], RZ ;  /* 0x0000a40002027a24 */ /* 0x000fe200078e02ff */
[----:B------:R-:W-:Y:S01]  /*2dd0*/  IADD3 R110, R99, R3, RZ ;  /* 0x00000003636e7210 */ /* 0x000fe20007ffe0ff */
[----:B------:R-:W-:-:S02]  /*2de0*/  IMAD R8, R17, c[0x0][0x1f4], R15 ;  /* 0x00007d0011087a24 */ /* 0x000fc400078e020f */
[----:B------:R-:W-:Y:S02]  /*2df0*/  IMAD R2, R133, c[0x0][0x294], R2 ;  /* 0x0000a50085027a24 */ /* 0x000fe400078e0202 */
[----:B------:R-:W-:Y:S01]  /*2e00*/  IMAD.IADD R107, R3, 0x1, R95 ;  /* 0x00000001036b7824 */ /* 0x000fe200078e025f */
[----:B------:R-:W-:Y:S02]  /*2e10*/  IADD3 R85, R83, R8, RZ ;  /* 0x0000000853557210 */ /* 0x000fe40007ffe0ff */
[----:B------:R-:W-:Y:S02]  /*2e20*/  IADD3 R108, R97, R2, RZ ;  /* 0x00000002616c7210 */ /* 0x000fe40007ffe0ff */
[----:B------:R-:W-:Y:S02]  /*2e30*/  IADD3 R106, R2, R93, RZ ;  /* 0x0000005d026a7210 */ /* 0x000fe40007ffe0ff */
[----:B------:R-:W-:Y:S02]  /*2e40*/  IADD3.X R105, R85, R128, R73, P1, P0 ;  /* 0x0000008055697210 */ /* 0x000fe40000fe0449 */
[----:B------:R-:W-:Y:S01]  /*2e50*/  ISETP.GE.AND P0, PT, R72, c[0x0][0x27c], PT ;  /* 0x00009f0048007a0c */ /* 0x000fe20003f06270 */
[----:B------:R-:W-:Y:S01]  /*2e60*/  IMAD.WIDE.U32 R2, R23, c[0x0][0x260], R72 ;  /* 0x0000980017027a25 */ /* 0x000fe200078e0048 */
[----:B------:R-:W-:Y:S01]  /*2e70*/  BAR.SYNC.DEFER_BLOCKING 0x0 ;  /* 0x0000000000007b1d */ /* 0x000fe20000010000 */
[----:B------:R-:W-:-:S02]  /*2e80*/  MOV R161, 0x6 ;  /* 0x0000000600a17802 */ /* 0x000fc40000000f00 */
[----:B------:R-:W-:Y:S01]  /*2e90*/  SEL R6, RZ, c[0x0][0x27c], !P0 ;  /* 0x00009f00ff067a07 */ /* 0x000fe20004000000 */
[----:B------:R-:W-:Y:S01]  /*2ea0*/  IMAD R8, R21, c[0x0][0x268], RZ ;  /* 0x00009a0015087a24 */ /* 0x000fe200078e02ff */
[----:B------:R-:W-:Y:S01]  /*2eb0*/  ISETP.GE.AND P1, PT, R184, 0x1, PT ;  /* 0x00000001b800780c */ /* 0x000fe20003f26270 */
[----:B------:R-:W-:Y:S01]  /*2ec0*/  IMAD R3, R23, c[0x0][0x264], R3 ;  /* 0x0000990017037a24 */ /* 0x000fe200078e0203 */
[----:B------:R-:W-:Y:S01]  /*2ed0*/  ULDC.U8 UR4, c[0x0][0x298] ;  /* 0x0000a60000047ab9 */ /* 0x000fe20000000000 */
[C---:B------:R-:W-:Y:S01]  /*2ee0*/  IMAD.IADD R6, R72.reuse, 0x1, R6 ;  /* 0x0000000148067824 */ /* 0x040fe200078e0206 */
[----:B------:R-:W-:Y:S01]  /*2ef0*/  ISETP.GE.AND P4, PT, R72, c[0x0][0x1d4], PT ;  /* 0x0000750048007a0c */ /* 0x000fe20003f86270 */
[----:B------:R-:W-:Y:S01]  /*2f00*/  IMAD R15, R20, c[0x0][0x26c], R8 ;  /* 0x00009b00140f7a24 */ /* 0x000fe200078e0208 */
[----:B------:R-:W-:Y:S01]  /*2f10*/  @P0 IADD3 R14, -R14, c[0x0][0x1d4], RZ ;  /* 0x000075000e0e0a10 */ /* 0x000fe20007ffe1ff */
[----:B------:R-:W-:Y:S01]  /*2f20*/  IMAD.WIDE.U32 R90, R20, c[0x0][0x268], R2 ;  /* 0x00009a00145a7a25 */ /* 0x000fe200078e0002 */
[----:B------:R-:W-:-:S02]  /*2f30*/  SHF.R.S32.HI R7, RZ, 0x1f, R6 ;  /* 0x0000001fff077819 */ /* 0x000fc40000011406 */
[----:B------:R-:W-:Y:S01]  /*2f40*/  SHF.R.S32.HI R9, RZ, 0x1f, R14 ;  /* 0x0000001fff097819 */ /* 0x000fe2000001140e */
[----:B------:R-:W-:Y:S01]  /*2f50*/  IMAD.WIDE.U32 R4, R23, c[0x0][0x210], R72 ;  /* 0x0000840017047a25 */ /* 0x000fe200078e0048 */
[----:B------:R-:W-:Y:S02]  /*2f60*/  LEA.HI R2, R7, R6, RZ, 0x3 ;  /* 0x0000000607027211 */ /* 0x000fe400078f18ff */
[----:B------:R-:W-:Y:S01]  /*2f70*/  LEA.HI R8, R9, R14, RZ, 0x4 ;  /* 0x0000000e09087211 */ /* 0x000fe200078f20ff */
[----:B------:R-:W-:Y:S01]  /*2f80*/  IMAD R3, R16, c[0x0][0x218], RZ ;  /* 0x0000860010037a24 */ /* 0x000fe200078e02ff */
[----:B------:R-:W-:Y:S01]  /*2f90*/  LEA.HI R9, R7, R6, RZ, 0x6 ;  /* 0x0000000607097211 */ /* 0x000fe200078f30ff */
[----:B------:R-:W-:Y:S01]  /*2fa0*/  IMAD R5, R23, c[0x0][0x214], R5 ;  /* 0x0000850017057a24 */ /* 0x000fe200078e0205 */
[----:B------:R-:W-:Y:S01]  /*2fb0*/  SHF.R.S32.HI R7, RZ, 0x4, R8 ;  /* 0x00000004ff077819 */ /* 0x000fe20000011408 */
[C---:B------:R-:W-:Y:S01]  /*2fc0*/  IMAD R14, R17.reuse, c[0x0][0x21c], R3 ;  /* 0x00008700110e7a24 */ /* 0x040fe200078e0203 */
[----:B------:R-:W-:Y:S01]  /*2fd0*/  SHF.R.S32.HI R6, RZ, 0x6, R9 ;  /* 0x00000006ff067819 */ /* 0x000fe20000011409 */
[----:B------:R-:W-:Y:S01]  /*2fe0*/  IMAD.WIDE.U32 R88, R17, c[0x0][0x218], R4 ;  /* 0x0000860011587a25 */ /* 0x000fe200078e0004 */
[----:B------:R-:W-:-:S02]  /*2ff0*/  LEA.HI.SX32 R3, R2, R7, 0x1d ;  /* 0x0000000702037211 */ /* 0x000fc400078feaff */
[--C-:B------:R-:W-:Y:S01]  /*3000*/  LOP3.LUT R8, R145, 0x38, R2.reuse, 0xf8, !PT ;  /* 0x0000003891087812 */ /* 0x100fe200078ef802 */
[----:B------:R-:W-:Y:S01]  /*3010*/  IMAD R10, R6, 0x1800, R155 ;  /* 0x00001800060a7824 */ /* 0x000fe200078e029b */
[----:B------:R-:W-:Y:S01]  /*3020*/  LOP3.LUT R7, R146, 0x38, R2, 0xf8, !PT ;  /* 0x0000003892077812 */ /* 0x000fe200078ef802 */
[----:B------:R-:W-:Y:S01]  /*3030*/  IMAD R11, R6, 0x1800, R157 ;  /* 0x00001800060b7824 */ /* 0x000fe200078e029d */
[----:B------:R-:W-:Y:S01]  /*3040*/  SHF.R.S32.HI R4, RZ, 0x1f, R3 ;  /* 0x0000001fff047819 */ /* 0x000fe20000011403 */
[----:B------:R-:W-:Y:S01]  /*3050*/  IMAD R159, R138, c[0x0][0x294], RZ ;  /* 0x0000a5008a9f7a24 */ /* 0x000fe200078e02ff */
[----:B------:R-:W-:Y:S01]  /*3060*/  LOP3.LUT R9, R8, R179, RZ, 0x3c, !PT ;  /* 0x000000b308097212 */ /* 0x000fe200078e3cff */
[----:B------:R-:W-:Y:S01]  /*3070*/  IMAD R8, R6, 0x1800, R156 ;  /* 0x0000180006087824 */ /* 0x000fe200078e029c */
[----:B------:R-:W-:Y:S01]  /*3080*/  LOP3.LUT R7, R7, R182, RZ, 0x3c, !PT ;  /* 0x000000b607077212 */ /* 0x000fe200078e3cff */
[----:B------:R-:W-:Y:S01]  /*3090*/  IMAD R160, R138, c[0x0][0x284], RZ ;  /* 0x0000a1008aa07a24 */ /* 0x000fe200078e02ff */
[----:B------:R-:W-:Y:S01]  /*30a0*/  SHF.L.U32 R81, R3, 0x3, RZ ;  /* 0x0000000303517819 */ /* 0x000fe200000006ff */
[----:B------:R-:W-:Y:S01]  /*30b0*/  IMAD.IADD R13, R10, 0x1, R9 ;  /* 0x000000010a0d7824 */ /* 0x000fe200078e0209 */
[----:B------:R-:W-:Y:S01]  /*30c0*/  LEA.HI R3, R4, R3, RZ, 0x3 ;  /* 0x0000000304037211 */ /* 0x000fe200078f18ff */
[----:B------:R-:W-:Y:S01]  /*30d0*/  IMAD.IADD R12, R8, 0x1, R7 ;  /* 0x00000001080c7824 */ /* 0x000fe200078e0207 */
[--C-:B------:R-:W-:Y:S01]  /*30e0*/  LOP3.LUT R5, R145, 0x38, R81.reuse, 0xf8, !PT ;  /* 0x0000003891057812 */ /* 0x100fe200078ef851 */
[----:B------:R-:W-:Y:S01]  /*30f0*/  IMAD R158, R138, c[0x0][0x1e4], RZ ;  /* 0x000079008a9e7a24 */ /* 0x000fe200078e02ff */
[----:B------:R-:W-:Y:S01]  /*3100*/  LOP3.LUT R7, R149, 0x38, R2, 0xf8, !PT ;  /* 0x0000003895077812 */ /* 0x000fe200078ef802 */
[----:B------:R-:W-:Y:S01]  /*3110*/  IMAD.WIDE.U32 R174, R134, c[0x0][0x1e0], RZ ;  /* 0x0000780086ae7a25 */ /* 0x000fe200078e00ff */
[----:B------:R-:W-:-:S02]  /*3120*/  LOP3.LUT R4, R146, 0x38, R81, 0xf8, !PT ;  /* 0x0000003892047812 */ /* 0x000fc400078ef851 */
[----:B------:R-:W-:Y:S01]  /*3130*/  SHF.R.S32.HI R3, RZ, 0x3, R3 ;  /* 0x00000003ff037819 */ /* 0x000fe20000011403 */
[----:B------:R-:W-:Y:S01]  /*3140*/  IMAD.WIDE.U32 R138, R138, c[0x0][0x280], RZ ;  /* 0x0000a0008a8a7a25 */ /* 0x000fe200078e00ff */
[----:B------:R-:W-:Y:S02]  /*3150*/  LOP3.LUT R8, R149, 0x38, R81, 0xf8, !PT ;  /* 0x0000003895087812 */ /* 0x000fe400078ef851 */
[----:B------:R-:W-:Y:S01]  /*3160*/  LOP3.LUT R9, R5, R179, RZ, 0x3c, !PT ;  /* 0x000000b305097212 */ /* 0x000fe200078e3cff */
[----:B------:R-:W-:Y:S01]  /*3170*/  IMAD R6, R3, 0x1800, R156 ;  /* 0x0000180003067824 */ /* 0x000fe200078e029c */
[-C--:B------:R-:W-:Y:S01]  /*3180*/  LOP3.LUT R10, R7, R183.reuse, RZ, 0x3c, !PT ;  /* 0x000000b7070a7212 */ /* 0x080fe200078e3cff */
[C---:B------:R-:W-:Y:S01]  /*3190*/  IMAD R7, R3.reuse, 0x1800, R155 ;  /* 0x0000180003077824 */ /* 0x040fe200078e029b */
[----:B------:R-:W-:Y:S01]  /*31a0*/  LOP3.LUT R5, R4, R182, RZ, 0x3c, !PT ;  /* 0x000000b604057212 */ /* 0x000fe200078e3cff */
[----:B------:R-:W-:Y:S01]  /*31b0*/  IMAD R4, R3, 0x1800, R157 ;  /* 0x0000180003047824 */ /* 0x000fe200078e029d */
[----:B------:R-:W-:Y:S01]  /*31c0*/  LOP3.LUT R3, R8, R183, RZ, 0x3c, !PT ;  /* 0x000000b708037212 */ /* 0x000fe200078e3cff */
[----:B------:R-:W-:Y:S01]  /*31d0*/  IMAD.IADD R7, R7, 0x1, R9 ;  /* 0x0000000107077824 */ /* 0x000fe200078e0209 */
[----:B------:R-:W-:Y:S01]  /*31e0*/  IADD3 R6, R6, R5, RZ ;  /* 0x0000000506067210 */ /* 0x000fe20007ffe0ff */
[----:B------:R-:W-:Y:S01]  /*31f0*/  IMAD.MOV.U32 R9, RZ, RZ, c[0x0][0x1e0] ;  /* 0x00007800ff097624 */ /* 0x000fe200078e00ff */
[----:B------:R-:W-:Y:S01]  /*3200*/  SHF.R.S32.HI R8, RZ, 0x1f, R135 ;  /* 0x0000001fff087819 */ /* 0x000fe20000011487 */
[----:B------:R-:W-:Y:S01]  /*3210*/  IMAD.IADD R5, R4, 0x1, R3 ;  /* 0x0000000104057824 */ /* 0x000fe200078e0203 */
[----:B------:R-:W-:Y:S01]  /*3220*/  SHF.R.S32.HI R3, RZ, 0x1f, R134 ;  /* 0x0000001fff037819 */ /* 0x000fe20000011486 */
[----:B------:R-:W-:Y:S01]  /*3230*/  IMAD.IADD R10, R11, 0x1, R10 ;  /* 0x000000010b0a7824 */ /* 0x000fe200078e020a */
[----:B------:R-:W-:Y:S01]  /*3240*/  IADD3 R127, P0, R84, R19, RZ ;  /* 0x00000013547f7210 */ /* 0x000fe20007f1e0ff */
[----:B------:R-:W-:Y:S01]  /*3250*/  IMAD.WIDE.U32 R172, R135, c[0x0][0x1e0], RZ ;  /* 0x0000780087ac7a25 */ /* 0x000fe200078e00ff */
[----:B------:R-:W-:-:S02]  /*3260*/  LOP3.LUT R102, R2, 0xfffffff8, RZ, 0xc0, !PT ;  /* 0xfffffff802667812 */ /* 0x000fc400078ec0ff */
[----:B------:R-:W-:Y:S01]  /*3270*/  IADD3.X R125, R178, R22, RZ, P0, !PT ;  /* 0x00000016b27d7210 */ /* 0x000fe200007fe4ff */
[----:B------:R-:W-:Y:S01]  /*3280*/  IMAD R4, R3, c[0x0][0x1e0], RZ ;  /* 0x0000780003047a24 */ /* 0x000fe200078e02ff */
[----:B------:R-:W-:Y:S01]  /*3290*/  ISETP.NE.AND P0, PT, RZ, UR4, PT ;  /* 0x00000004ff007c0c */ /* 0x000fe2000bf05270 */
[----:B------:R-:W-:Y:S01]  /*32a0*/  IMAD R3, R8, c[0x0][0x1e0], RZ ;  /* 0x0000780008037a24 */ /* 0x000fe200078e02ff */
[C---:B------:R-:W-:Y:S01]  /*32b0*/  SHF.L.U64.HI R162, R9.reuse, R162, c[0x0][0x1e4] ;  /* 0x0000790009a27619 */ /* 0x040fe200000102a2 */
[----:B------:R-:W-:Y:S01]  /*32c0*/  IMAD R4, R134, c[0x0][0x1e4], R4 ;  /* 0x0000790086047a24 */ /* 0x000fe200078e0204 */
[----:B------:R-:W-:Y:S01]  /*32d0*/  P2R R126, PR, RZ, 0x1 ;  /* 0x00000001ff7e7803 */ /* 0x000fe20000000000 */
[----:B------:R-:W-:Y:S01]  /*32e0*/  IMAD.WIDE.U32 R140, R148, 0x60, RZ ;  /* 0x00000060948c7825 */ /* 0x000fe200078e00ff */
[----:B------:R-:W-:Y:S02]  /*32f0*/  SHF.L.U32 R181, R9, 0x6, RZ ;  /* 0x0000000609b57819 */ /* 0x000fe400000006ff */
[----:B------:R-:W-:Y:S01]  /*3300*/  IADD3 R123, R175, R4, RZ ;  /* 0x00000004af7b7210 */ /* 0x000fe20007ffe0ff */
[----:B------:R-:W-:Y:S01]  /*3310*/  IMAD.WIDE.U32 R136, R9, 0x60, RZ ;  /* 0x0000006009887825 */ /* 0x000fe200078e00ff */
[----:B------:R-:W-:-:S02]  /*3320*/  IADD3 R100, R89, R14, RZ ;  /* 0x0000000e59647210 */ /* 0x000fc40007ffe0ff */
[----:B------:R-:W-:Y:S01]  /*3330*/  SHF.R.S32.HI R104, RZ, 0x1f, R102 ;  /* 0x0000001fff687819 */ /* 0x000fe20000011466 */
[----:B------:R-:W-:Y:S01]  /*3340*/  IMAD R3, R135, c[0x0][0x1e4], R3 ;  /* 0x0000790087037a24 */ /* 0x000fe200078e0203 */
[----:B------:R-:W-:Y:S01]  /*3350*/  SHF.R.S32.HI R103, RZ, 0x1f, R81 ;  /* 0x0000001fff677819 */ /* 0x000fe20000011451 */
[C---:B------:R-:W-:Y:S01]  /*3360*/  IMAD.SHL.U32 R167, R147.reuse, 0x40, RZ ;  /* 0x0000004093a77824 */ /* 0x040fe200078e00ff */
[-C--:B------:R-:W-:Y:S01]  /*3370*/  SHF.L.U64.HI R147, R147, R161.reuse, c[0x0][0x284] ;  /* 0x0000a10093937619 */ /* 0x080fe200000102a1 */
[C---:B------:R-:W-:Y:S01]  /*3380*/  IMAD.SHL.U32 R168, R148.reuse, 0x40, RZ ;  /* 0x0000004094a87824 */ /* 0x040fe200078e00ff */
[-C--:B------:R-:W-:Y:S01]  /*3390*/  SHF.L.U64.HI R148, R148, R161.reuse, c[0x0][0x294] ;  /* 0x0000a50094947619 */ /* 0x080fe200000102a1 */
[----:B------:R-:W-:Y:S01]  /*33a0*/  IMAD.IADD R159, R141, 0x1, R159 ;  /* 0x000000018d9f7824 */ /* 0x000fe200078e029f */
[----:B------:R-:W-:Y:S01]  /*33b0*/  SHF.L.U64.HI R161, R9, R161, c[0x0][0x1e4] ;  /* 0x0000790009a17619 */ /* 0x000fe200000102a1 */
[----:B------:R-:W-:Y:S01]  /*33c0*/  IMAD.IADD R160, R139, 0x1, R160 ;  /* 0x000000018ba07824 */ /* 0x000fe200078e02a0 */
[----:B------:R-:W-:Y:S01]  /*33d0*/  SHF.L.U32 R119, R10, 0x1, RZ ;  /* 0x000000010a777819 */ /* 0x000fe200000006ff */
[----:B------:R-:W-:Y:S01]  /*33e0*/  IMAD.SHL.U32 R180, R9, 0x20, RZ ;  /* 0x0000002009b47824 */ /* 0x000fe200078e00ff */
[----:B------:R-:W-:Y:S01]  /*33f0*/  SHF.L.U32 R116, R5, 0x1, RZ ;  /* 0x0000000105747819 */ /* 0x000fe200000006ff */
[----:B------:R-:W-:-:S02]  /*3400*/  IMAD.IADD R158, R137, 0x1, R158 ;  /* 0x00000001899e7824 */ /* 0x000fc400078e029e */
[----:B------:R-:W-:Y:S02]  /*3410*/  IMAD.IADD R122, R173, 0x1, R3 ;  /* 0x00000001ad7a7824 */ /* 0x000fe400078e0203 */
[----:B------:R-:W-:Y:S02]  /*3420*/  IMAD.IADD R101, R91, 0x1, R15 ;  /* 0x000000015b657824 */ /* 0x000fe400078e020f */
[----:B------:R-:W-:Y:S02]  /*3430*/  IMAD.SHL.U32 R121, R13, 0x2, RZ ;  /* 0x000000020d797824 */ /* 0x000fe400078e00ff */
[----:B------:R-:W-:Y:S02]  /*3440*/  IMAD.SHL.U32 R120, R12, 0x2, RZ ;  /* 0x000000020c787824 */ /* 0x000fe400078e00ff */
[----:B------:R-:W-:Y:S02]  /*3450*/  IMAD.SHL.U32 R118, R7, 0x2, RZ ;  /* 0x0000000207767824 */ /* 0x000fe400078e00ff */
[----:B------:R-:W-:-:S02]  /*3460*/  IMAD.SHL.U32 R117, R6, 0x2, RZ ;  /* 0x0000000206757824 */ /* 0x000fc400078e00ff */
.L_x_743:
[----:B------:R-:W-:Y:S01]  /*3470*/  SHF.R.S32.HI R87, RZ, 0x1f, R34 ;  /* 0x0000001fff577819 */ /* 0x000fe20000011422 */
[-C--:B-1----:R-:W-:Y:S01]  /*3480*/  IMAD R2, R158, R34.reuse, RZ ;  /* 0x000000229e027224 */ /* 0x082fe200078e02ff */
[----:B------:R-:W-:Y:S01]  /*3490*/  ISETP.GE.AND P2, PT, R184, 0x1, PT ;  /* 0x00000001b800780c */ /* 0x000fe20003f46270 */
[----:B------:R-:W-:Y:S01]  /*34a0*/  IMAD.WIDE.U32 R64, R136, R34, RZ ;  /* 0x0000002288407225 */ /* 0x000fe200078e00ff */
[----:B------:R-:W-:Y:S04]  /*34b0*/  DEPBAR.LE SB0, 0x0 ;  /* 0x000080000000791a */ /* 0x000fe80000000000 */
[----:B------:R-:W-:Y:S01]  /*34c0*/  IADD3 R3, P1, P0, R109, R64, R180 ;  /* 0x000000406d037210 */ /* 0x000fe2000783e0b4 */
[----:B------:R-:W-:Y:S01]  /*34d0*/  IMAD R2, R87, R136, R2 ;  /* 0x0000008857027224 */ /* 0x000fe200078e0202 */
[----:B------:R-:W-:Y:S01]  /*34e0*/  WARPSYNC 0xffffffff ;  /* 0xffffffff00007948 */ /* 0x000fe20003800000 */
[----:B------:R-:W-:Y:S02]  /*34f0*/  BAR.SYNC.DEFER_BLOCKING 0x0 ;  /* 0x0000000000007b1d */ /* 0x000fe40000010000 */
[----:B------:R-:W-:Y:S05]  /*3500*/  IMAD.IADD R69, R65, 0x1, R2 ;  /* 0x0000000141457824 */ /* 0x000fea00078e0202 */
[-C--:B------:R-:W-:Y:S02]  /*3510*/  IADD3.X R6, R105, R69.reuse, R162, P1, P0 ;  /* 0x0000004569067210 */ /* 0x080fe40000fe04a2 */
[-C--:B------:R-:W-:Y:S04]  /*3520*/  IADD3 R4, P1, P0, R109, R64.reuse, R181 ;  /* 0x000000406d047210 */ /* 0x080fe8000783e0b5 */
[----:B------:R-:W-:Y:S02]  /*3530*/  IADD3.X R7, R105, R69, R161, P1, P0 ;  /* 0x0000004569077210 */ /* 0x000fe40000fe04a1 */
[----:B------:R-:W-:Y:S05]  /*3540*/  IADD3 R2, P0, R109, R64, RZ ;  /* 0x000000406d027210 */ /* 0x000fea0007f1e0ff */
[----:B------:R-:W-:Y:S01]  /*3550*/  IMAD.X R5, R69, 0x1, R105, P0 ;  /* 0x0000000145057824 */ /* 0x000fe200000e0669 */
[C---:B------:R-:W-:Y:S04]  /*3560*/  LEA R54, P0, R2.reuse, c[0x0][0x1c8], 0x1 ;  /* 0x0000720002367a11 */ /* 0x040fe800078008ff */
[----:B------:R-:W-:Y:S01]  /*3570*/  LEA.HI.X R55, R2, c[0x0][0x1cc], R5, 0x1, P0 ;  /* 0x0000730002377a11 */ /* 0x000fe200000f0c05 */
[----:B------:R-:W-:Y:S01]  /*3580*/  BSSY B2, `(.L_x_709) ;  /* 0x00003a7000027945 */ /* 0x000fe20003800000 */
[C---:B------:R-:W-:Y:S04]  /*3590*/  LEA R62, P0, R3.reuse, c[0x0][0x1c8], 0x1 ;  /* 0x00007200033e7a11 */ /* 0x040fe800078008ff */
[----:B------:R-:W-:Y:S02]  /*35a0*/  LEA.HI.X R63, R3, c[0x0][0x1cc], R6, 0x1, P0 ;  /* 0x00007300033f7a11 */ /* 0x000fe400000f0c06 */
[C---:B------:R-:W-:Y:S04]  /*35b0*/  LEA R70, P0, R4.reuse, c[0x0][0x1c8], 0x1 ;  /* 0x0000720004467a11 */ /* 0x040fe800078008ff */
[----:B------:R-:W-:Y:S01]  /*35c0*/  LEA.HI.X R71, R4, c[0x0][0x1cc], R7, 0x1, P0 ;  /* 0x0000730004477a11 */ /* 0x000fe200000f0c07 */
[----:B------:R-:W-:-:S05]  /*35d0*/  @!P2 BRA `(.L_x_710) ;  /* 0x000038000000a947 */ /* 0x000fca0003800000 */
[-C--:B------:R-:W-:Y:S01]  /*35e0*/  IMAD R4, R160, R34.reuse, RZ ;  /* 0x00000022a0047224 */ /* 0x080fe200078e02ff */
[----:B------:R-:W-:Y:S01]  /*35f0*/  ISETP.NE.AND P2, PT, R126, RZ, PT ;  /* 0x000000ff7e00720c */ /* 0x000fe20003f45270 */
        /* <DEDUP_REMOVED lines=38> */
.L_x_713:
[----:B------:R-:W-:Y:S05]  /*3860*/  BSYNC B0 ;  /* 0x0000000000007941 */ /* 0x000fea0003800000 */
.L_x_712:
        /* <DEDUP_REMOVED lines=38> */
.L_x_715:
[----:B------:R-:W-:Y:S05]  /*3ad0*/  BSYNC B0 ;  /* 0x0000000000007941 */ /* 0x000fea0003800000 */
.L_x_714:
        /* <DEDUP_REMOVED lines=16> */
[----:B------:R-:W-:Y:S02]  /*3be0*/  PRMT R25, R7, 0x5410, R6 ;  /* 0x0000541007197816 */ /* 0x000fe40000000006 */
[----:B------:R-:W-:Y:S01]  /*3bf0*/  PRMT R24, R5, 0x5410, R4 ;  /* 0x0000541005187816 */ /* 0x000fe20000000004 */
[----:B------:R-:W-:-:S05]  /*3c00*/  @P2 BRA `(.L_x_717) ;  /* 0x0000012000002947 */ /* 0x000fca0003800000 */
[----:B------:R-:W-:Y:S01]  /*3c10*/  IADD3 R4, P1, P0, R98, R167, R10 ;  /* 0x000000a762047210 */ /* 0x000fe2000783e00a */
[----:B------:R-:W-:Y:S01]  /*3c20*/  CS2R R46, SRZ ;  /* 0x00000000002e7805 */ /* 0x000fe2000001ff00 */
[----:B------:R-:W-:Y:S02]  /*3c30*/  CS2R R22, SRZ ;  /* 0x0000000000167805 */ /* 0x000fe4000001ff00 */
[----:B------:R-:W-:Y:S02]  /*3c40*/  IADD3.X R7, R110, R147, R31, P1, P0 ;  /* 0x000000936e077210 */ /* 0x000fe40000fe041f */
        /* <DEDUP_REMOVED lines=14> */
.L_x_717:
[----:B------:R-:W-:Y:S05]  /*3d30*/  BSYNC B0 ;  /* 0x0000000000007941 */ /* 0x000fea0003800000 */
.L_x_716:
        /* <DEDUP_REMOVED lines=21> */
[----:B------:R-:W-:Y:S01]  /*3e90*/  @!P0 SHF.R.U64 R35, R32, 0x10, R33 ;  /* 0x0000001020238819 */ /* 0x000fe20000001221 */
[----:B------:R-:W-:Y:S01]  /*3ea0*/  @!P0 HADD2.F32 R32, -RZ, R36.H0_H0 ;  /* 0x20000024ff208230 */ /* 0x000fe20000004100 */
[----:B------:R-:W-:Y:S02]  /*3eb0*/  @!P0 SHF.R.U32.HI R7, RZ, 0x10, R3 ;  /* 0x00000010ff078819 */ /* 0x000fe40000011603 */
[----:B------:R-:W-:Y:S01]  /*3ec0*/  @!P0 SHF.R.U32.HI R37, RZ, 0x10, R33 ;  /* 0x00000010ff258819 */ /* 0x000fe20000011621 */
[----:B------:R-:W-:Y:S04]  /*3ed0*/  @!P0 HADD2.F32 R35, -RZ, R35.H0_H0 ;  /* 0x20000023ff238230 */ /* 0x000fe80000004100 */
        /* <DEDUP_REMOVED lines=13> */
[C---:B------:R-:W-:Y:S01]  /*3fb0*/  @!P0 FMUL.FTZ R3, R4.reuse, R5 ;  /* 0x0000000504038220 */ /* 0x040fe20000410000 */
        /* <DEDUP_REMOVED lines=8> */
[--C-:B------:R-:W-:Y:S02]  /*4040*/  @!P0 HADD2.F32 R6, -RZ, R5.reuse.H0_H0 ;  /* 0x20000005ff068230 */ /* 0x100fe40000004100 */
[----:B------:R-:W-:Y:S02]  /*4050*/  @!P0 HADD2.F32 R32, -RZ, R36.H1_H1 ;  /* 0x30000024ff208230 */ /* 0x000fe40000004100 */
        /* <DEDUP_REMOVED lines=18> */
.L_x_721:
[----:B------:R-:W-:Y:S05]  /*4180*/  BSYNC B0 ;  /* 0x0000000000007941 */ /* 0x000fea0003800000 */
.L_x_720:
        /* <DEDUP_REMOVED lines=55> */
.L_x_719:
[----:B------:R-:W-:Y:S05]  /*4500*/  BSYNC B1 ;  /* 0x0000000000017941 */ /* 0x000fea0003800000 */
.L_x_718:
        /* <DEDUP_REMOVED lines=56> */
.L_x_725:
[----:B------:R-:W-:Y:S05]  /*4890*/  BSYNC B0 ;  /* 0x0000000000007941 */ /* 0x000fea0003800000 */
.L_x_724:
        /* <DEDUP_REMOVED lines=55> */
.L_x_723:
[----:B------:R-:W-:Y:S05]  /*4c10*/  BSYNC B1 ;  /* 0x0000000000017941 */ /* 0x000fea0003800000 */
.L_x_722:
        /* <DEDUP_REMOVED lines=55> */
.L_x_728:
[----:B------:R-:W-:Y:S05]  /*4f90*/  BSYNC B0 ;  /* 0x0000000000007941 */ /* 0x000fea0003800000 */
.L_x_727:
        /* <DEDUP_REMOVED lines=56> */
.L_x_711:
[----:B------:R-:W-:Y:S01]  /*5320*/  ISETP.GE.AND P0, PT, R134, R66, PT ;  /* 0x000000428600720c */ /* 0x000fe20003f06270 */
        /* <DEDUP_REMOVED lines=11> */
[----:B------:R-:W-:Y:S05]  /*53e0*/  BSSY B0, `(.L_x_729) ;  /* 0x00000b7000007945 */ /* 0x000fea0003800000 */
        /* <DEDUP_REMOVED lines=21> */
[----:B------:R-:W-:Y:S01]  /*5540*/  ISETP.GE.AND P0, PT, R84, R66, PT ;  /* 0x000000425400720c */ /* 0x000fe20003f06270 */
[----:B------:R1:W4:Y:S03]  /*5550*/  @!P1 LDG.E.128 R56, [R8.64] ;  /* 0x0000000808389981 */ /* 0x000326000c1e1d00 */
[----:B------:R-:W-:Y:S05]  /*5560*/  ISETP.GE.OR P0, PT, R72, c[0x0][0x27c], P0 ;  /* 0x00009f0048007a0c */ /* 0x000fea0000706670 */
[----:B------:R1:W4:Y:S08]  /*5570*/  @!P1 LDG.E.128 R24, [R6.64] ;  /* 0x0000000806189981 */ /* 0x000330000c1e1d00 */
[----:B---3--:R-:W-:Y:S05]  /*5580*/  @!P0 IADD3 R2, P1, R94, R10, RZ ;  /* 0x0000000a5e028210 */ /* 0x008fea0007f3e0ff */
[----:B------:R-:W-:Y:S01]  /*5590*/  @!P0 IMAD.X R3, R31, 0x1, R107, P1 ;  /* 0x000000011f038824 */ /* 0x000fe200008e066b */
[C---:B-1----:R-:W-:Y:S04]  /*55a0*/  @!P0 LEA R8, P1, R2.reuse, c[0x0][0x270], 0x1 ;  /* 0x00009c0002088a11 */ /* 0x042fe800078208ff */
[----:B------:R-:W-:Y:S02]  /*55b0*/  @!P0 LEA.HI.X R9, R2, c[0x0][0x274], R3, 0x1, P1 ;  /* 0x00009d0002098a11 */ /* 0x000fe400008f0c03 */
[----:B------:R-:W-:Y:S01]  /*55c0*/  @!P0 IADD3 R3, P1, R92, R60, RZ ;  /* 0x0000003c5c038210 */ /* 0x000fe20007f3e0ff */
[----:B------:R-:W-:Y:S02]  /*55d0*/  CS2R R6, SRZ ;  /* 0x0000000000067805 */ /* 0x000fe4000001ff00 */
[----:B------:R2:W5:Y:S02]  /*55e0*/  @!P0 LDG.E.128 R36, [R8.64] ;  /* 0x0000000808248981 */ /* 0x000564000c1e1d00 */
[----:B------:R-:W-:Y:S01]  /*55f0*/  @!P0 IMAD.X R4, R35, 0x1, R106, P1 ;  /* 0x0000000123048824 */ /* 0x000fe200008e066a */
[C---:B------:R-:W-:Y:S04]  /*5600*/  @!P0 LEA R2, P1, R3.reuse, c[0x0][0x288], 0x1 ;  /* 0x0000a20003028a11 */ /* 0x040fe800078208ff */
[----:B------:R-:W-:Y:S02]  /*5610*/  @!P0 LEA.HI.X R3, R3, c[0x0][0x28c], R4, 0x1, P1 ;  /* 0x0000a30003038a11 */ /* 0x000fe400008f0c04 */
[----:B------:R-:W-:Y:S01]  /*5620*/  CS2R R4, SRZ ;  /* 0x0000000000047805 */ /* 0x000fe2000001ff00 */
[----:B------:R-:W-:Y:S05]  /*5630*/  ISETP.GE.AND P1, PT, R72, c[0x0][0x27c], PT ;  /* 0x00009f0048007a0c */ /* 0x000fea0003f26270 */
[----:B------:R1:W5:Y:S01]  /*5640*/  @!P0 LDG.E.128 R4, [R2.64] ;  /* 0x0000000802048981 */ /* 0x000362000c1e1d00 */
[----:B------:R-:W-:Y:S01]  /*5650*/  ISETP.GE.OR P0, PT, R84, R66, P4 ;  /* 0x000000425400720c */ /* 0x000fe20002706670 */
[----:B--2---:R-:W-:Y:S02]  /*5660*/  IMAD.MOV.U32 R9, RZ, RZ, R54 ;  /* 0x000000ffff097224 */ /* 0x004fe400078e0036 */
[----:B------:R-:W-:Y:S02]  /*5670*/  IMAD.MOV.U32 R8, RZ, RZ, R55 ;  /* 0x000000ffff087224 */ /* 0x000fe400078e0037 */
[----:B-1----:R-:W-:Y:S02]  /*5680*/  IMAD.MOV.U32 R3, RZ, RZ, R52 ;  /* 0x000000ffff037224 */ /* 0x002fe400078e0034 */
        /* <DEDUP_REMOVED lines=33> */
[----:B------:R-:W-:Y:S02]  /*58a0*/  @!P1 SHF.R.U64 R10, R4, 0x10, R5 ;  /* 0x00000010040a9819 */ /* 0x000fe40000001205 */
[----:B------:R-:W-:Y:S02]  /*58b0*/  MOV R40, R37 ;  /* 0x0000002500287202 */ /* 0x000fe40000000f00 */
[----:B------:R-:W-:Y:S02]  /*58c0*/  @!P1 SHF.R.U32.HI R14, RZ, 0x10, R7 ;  /* 0x00000010ff0e9819 */ /* 0x000fe40000011607 */
[----:B------:R-:W-:Y:S02]  /*58d0*/  @!P1 SHF.R.U32.HI R42, RZ, 0x10, R37 ;  /* 0x00000010ff2a9819 */ /* 0x000fe40000011625 */
[----:B------:R-:W-:Y:S01]  /*58e0*/  @!P1 SHF.R.U64 R12, R6, 0x10, R7 ;  /* 0x00000010060c9819 */ /* 0x000fe20000001207 */
[----:B------:R-:W-:Y:S01]  /*58f0*/  @!P1 HADD2.F32 R6, -RZ, R6.H0_H0 ;  /* 0x20000006ff069230 */ /* 0x000fe20000004100 */
[----:B------:R-:W-:Y:S02]  /*5900*/  @!P1 SHF.R.U64 R44, R38, 0x10, R39 ;  /* 0x00000010262c9819 */ /* 0x000fe40000001227 */
[----:B------:R-:W-:Y:S02]  /*5910*/  @!P0 IADD3 R2, P3, P2, R82, R2, R81 ;  /* 0x0000000252028210 */ /* 0x000fe40007a7e051 */
[----:B------:R-:W-:Y:S01]  /*5920*/  MOV R45, R38 ;  /* 0x00000026002d7202 */ /* 0x000fe20000000f00 */
[----:B------:R-:W-:Y:S01]  /*5930*/  @!P1 HADD2.F32 R38, -RZ, R40.H0_H0 ;  /* 0x20000028ff269230 */ /* 0x000fe20000004100 */
[----:B------:R-:W-:Y:S01]  /*5940*/  @!P0 IADD3.X R3, R85, R3, R103, P3, P2 ;  /* 0x0000000355038210 */ /* 0x000fe20001fe4467 */
[----:B------:R-:W-:Y:S01]  /*5950*/  @!P1 HADD2.F32 R40, -RZ, R42.H0_H0 ;  /* 0x2000002aff289230 */ /* 0x000fe20000004100 */
[C---:B------:R-:W-:Y:S01]  /*5960*/  LEA R74, P2, R8.reuse, c[0x0][0x1c8], 0x1 ;  /* 0x00007200084a7a11 */ /* 0x040fe200078408ff */
[----:B------:R-:W-:Y:S01]  /*5970*/  @!P1 HADD2.F32 R44, -RZ, R44.H0_H0 ;  /* 0x2000002cff2c9230 */ /* 0x000fe20000004100 */
[----:B------:R-:W-:Y:S01]  /*5980*/  @!P1 SHF.R.U32.HI R47, RZ, 0x10, R39 ;  /* 0x00000010ff2f9819 */ /* 0x000fe20000011627 */
[----:B------:R-:W-:Y:S01]  /*5990*/  @!P1 HADD2.F32 R42, -RZ, R45.H0_H0 ;  /* 0x2000002dff2a9230 */ /* 0x000fe20000004100 */
[----:B------:R-:W-:Y:S02]  /*59a0*/  LEA.HI.X R75, R8, c[0x0][0x1cc], R9, 0x1, P2 ;  /* 0x00007300084b7a11 */ /* 0x000fe400010f0c09 */
[C---:B------:R-:W-:Y:S04]  /*59b0*/  @!P0 LEA R70, P2, R2.reuse, c[0x0][0x1c8], 0x1 ;  /* 0x0000720002468a11 */ /* 0x040fe800078408ff */
        /* <DEDUP_REMOVED lines=27> */
[CC--:B------:R-:W-:Y:S01]  /*5b70*/  @!P1 FMUL.FTZ R5, R8.reuse, R3.reuse ;  /* 0x0000000308059220 */ /* 0x0c0fe20000410000 */
[----:B------:R-:W-:Y:S01]  /*5b80*/  @!P1 HADD2.F32 R35, -RZ, R41.H1_H1 ;  /* 0x30000029ff239230 */ /* 0x000fe20000004100 */
[----:B------:R-:W-:Y:S01]  /*5b90*/  @!P1 FMUL.FTZ R10, R39, R3 ;  /* 0x00000003270a9220 */ /* 0x000fe20000410000 */
[----:B------:R-:W-:Y:S01]  /*5ba0*/  @!P1 HADD2.F32 R36, -RZ, R43.H0_H0 ;  /* 0x2000002bff249230 */ /* 0x000fe20000004100 */
[-C--:B------:R-:W-:Y:S02]  /*5bb0*/  @!P1 FMUL.FTZ R3, R9, R7.reuse ;  /* 0x0000000709039220 */ /* 0x080fe40000410000 */
        /* <DEDUP_REMOVED lines=13> */
[----:B------:R-:W-:Y:S01]  /*5c90*/  @!P1 FMUL.FTZ R12, R41, R6 ;  /* 0x00000006290c9220 */ /* 0x000fe20000410000 */
        /* <DEDUP_REMOVED lines=10> */
[----:B------:R-:W-:Y:S01]  /*5d40*/  @!P1 FFMA.FTZ R5, R39, R40, R5 ;  /* 0x0000002827059223 */ /* 0x000fe20000010005 */
[----:B------:R-:W-:Y:S01]  /*5d50*/  @!P1 HADD2.F32 R13, -RZ, R11.H0_H0 ;  /* 0x2000000bff0d9230 */ /* 0x000fe20000004100 */
[----:B------:R-:W-:Y:S01]  /*5d60*/  @!P1 FFMA.FTZ R6, R41, R42, R6 ;  /* 0x0000002a29069223 */ /* 0x000fe20000010006 */
[--C-:B------:R-:W-:Y:S01]  /*5d70*/  @!P1 HADD2.F32 R12, -RZ, R9.reuse.H0_H0 ;  /* 0x20000009ff0c9230 */ /* 0x100fe20000004100 */
[----:B------:R-:W-:Y:S01]  /*5d80*/  @!P1 FFMA.FTZ R7, R43, R44, R7 ;  /* 0x0000002c2b079223 */ /* 0x000fe20000010007 */
[----:B------:R-:W-:Y:S01]  /*5d90*/  @!P1 F2FP.PACK_AB R4, R5, R4 ;  /* 0x000000040504923e */ /* 0x000fe200000000ff */
[----:B------:R-:W-:Y:S01]  /*5da0*/  @!P1 HADD2.F32 R11, -RZ, R9.H1_H1 ;  /* 0x30000009ff0b9230 */ /* 0x000fe20000004100 */
[----:B------:R-:W-:Y:S01]  /*5db0*/  @!P1 FMUL.FTZ R9, R13, R8 ;  /* 0x000000080d099220 */ /* 0x000fe20000410000 */
[----:B------:R-:W-:Y:S01]  /*5dc0*/  @!P1 HADD2.F32 R46, -RZ, R47.H0_H0 ;  /* 0x2000002fff2e9230 */ /* 0x000fe20000004100 */
[----:B------:R-:W-:Y:S02]  /*5dd0*/  @!P1 FMUL.FTZ R47, R45, R10 ;  /* 0x0000000a2d2f9220 */ /* 0x000fe40000410000 */
[C---:B------:R-:W-:Y:S02]  /*5de0*/  @!P1 FFMA.FTZ R68, R12.reuse, R14, -R9 ;  /* 0x0000000e0c449223 */ /* 0x040fe40000010809 */
[----:B------:R-:W-:Y:S02]  /*5df0*/  @!P1 FFMA.FTZ R47, R11, R46, -R47 ;  /* 0x0000002e0b2f9223 */ /* 0x000fe4000001082f */
[----:B------:R-:W-:Y:S01]  /*5e00*/  @!P1 FMUL.FTZ R8, R12, R8 ;  /* 0x000000080c089220 */ /* 0x000fe20000410000 */
[----:B------:R-:W-:Y:S01]  /*5e10*/  @!P1 F2FP.PACK_AB R12, R77, R76 ;  /* 0x0000004c4d0c923e */ /* 0x000fe200000000ff */
[----:B------:R-:W-:Y:S01]  /*5e20*/  @!P1 FMUL.FTZ R9, R11, R10 ;  /* 0x0000000a0b099220 */ /* 0x000fe20000410000 */
[----:B------:R-:W-:Y:S01]  /*5e30*/  @!P1 F2FP.PACK_AB R11, R79, R80 ;  /* 0x000000504f0b923e */ /* 0x000fe200000000ff */
[----:B------:R-:W-:Y:S01]  /*5e40*/  @!P1 IMAD.MOV.U32 R49, RZ, RZ, R4 ;  /* 0x000000ffff319224 */ /* 0x000fe200078e0004 */
[----:B------:R-:W-:Y:S01]  /*5e50*/  @!P1 F2FP.PACK_AB R10, R78, R67 ;  /* 0x000000434e0a923e */ /* 0x000fe200000000ff */
[----:B------:R-:W-:Y:S01]  /*5e60*/  @!P1 IMAD.MOV.U32 R18, RZ, RZ, R12 ;  /* 0x000000ffff129224 */ /* 0x000fe200078e000c */
[----:B------:R-:W-:Y:S01]  /*5e70*/  @!P1 F2FP.PACK_AB R35, R47, R68 ;  /* 0x000000442f23923e */ /* 0x000fe200000000ff */
[----:B------:R-:W-:Y:S01]  /*5e80*/  @!P1 FFMA.FTZ R8, R13, R14, R8 ;  /* 0x0000000e0d089223 */ /* 0x000fe20000010008 */
[----:B------:R-:W-:Y:S01]  /*5e90*/  @!P1 MOV R16, R10 ;  /* 0x0000000a00109202 */ /* 0x000fe20000000f00 */
[----:B------:R-:W-:Y:S01]  /*5ea0*/  @!P1 FFMA.FTZ R9, R45, R46, R9 ;  /* 0x0000002e2d099223 */ /* 0x000fe20000010009 */
[----:B------:R-:W-:Y:S02]  /*5eb0*/  @!P1 MOV R17, R11 ;  /* 0x0000000b00119202 */ /* 0x000fe40000000f00 */
        /* <DEDUP_REMOVED lines=9> */
.L_x_730:
[----:B------:R-:W-:Y:S05]  /*5f50*/  BSYNC B0 ;  /* 0x0000000000007941 */ /* 0x000fea0003800000 */
.L_x_729:
        /* <DEDUP_REMOVED lines=71> */
[C---:B------:R-:W-:Y:S02]  /*63d0*/  @!P1 FMUL.FTZ R8, R10.reuse, R6 ;  /* 0x000000060a089220 */ /* 0x040fe40000410000 */
        /* <DEDUP_REMOVED lines=43> */
.L_x_732:
[----:B------:R-:W-:Y:S05]  /*6690*/  BSYNC B0 ;  /* 0x0000000000007941 */ /* 0x000fea0003800000 */
.L_x_731:
[----:B-1----:R-:W-:Y:S05]  /*66a0*/  IADD3 R47, P0, R172, R64, RZ ;  /* 0x00000040ac2f7210 */ /* 0x002fea0007f1e0ff */
[----:B------:R-:W-:Y:S01]  /*66b0*/  IMAD.X R48, R69, 0x1, R122, P0 ;  /* 0x0000000145307824 */ /* 0x000fe200000e067a */
[----:B------:R-:W-:Y:S11]  /*66c0*/  ISETP.GE.OR P0, PT, R135, R66, P4 ;  /* 0x000000428700720c */ /* 0x000ff60002706670 */
[----:B------:R-:W-:Y:S02]  /*66d0*/  @!UPT UIADD3 URZ, URZ, URZ, URZ ;  /* 0x0000003f3f3ff290 */ /* 0x000fe4000fffe03f */
[----:B------:R-:W-:-:S05]  /*66e0*/  @P0 BRA `(.L_x_726) ;  /* 0x0000090000000947 */ /* 0x000fca0003800000 */
[----:B------:R-:W-:Y:S01]  /*66f0*/  IADD3 R2, P2, P0, R82, R47, R102 ;  /* 0x0000002f52027210 */ /* 0x000fe2000785e066 */
[----:B-----5:R-:W-:Y:S01]  /*6700*/  LDS.128 R36, [R116+0x8100] ;  /* 0x0081000074247984 */ /* 0x020fe20000000c00 */
[----:B------:R-:W-:Y:S01]  /*6710*/  @!P1 SHF.R.U32.HI R6, RZ, 0x10, R25 ;  /* 0x00000010ff069819 */ /* 0x000fe20000011619 */
[--C-:B------:R-:W-:Y:S01]  /*6720*/  @!P1 HADD2.F32 R13, -RZ, R62.reuse.H0_H0 ;  /* 0x2000003eff0d9230 */ /* 0x100fe20000004100 */
[----:B------:R-:W-:Y:S01]  /*6730*/  IADD3.X R3, R85, R48, R104, P2, P0 ;  /* 0x0000003055037210 */ /* 0x000fe200017e0468 */
[----:B------:R-:W-:Y:S01]  /*6740*/  @!P1 HADD2.F32 R20, -RZ, R62.H1_H1 ;  /* 0x3000003eff149230 */ /* 0x000fe20000004100 */
[----:B------:R-:W-:Y:S01]  /*6750*/  LEA R44, P0, R2, c[0x0][0x1c8], 0x1 ;  /* 0x00007200022c7a11 */ /* 0x000fe200078008ff */
[----:B------:R-:W-:Y:S01]  /*6760*/  @!P1 HADD2.F32 R31, -RZ, R63.H0_H0 ;  /* 0x2000003fff1f9230 */ /* 0x000fe20000004100 */
[----:B------:R-:W-:Y:S01]  /*6770*/  @!P1 SHF.R.U64 R11, R26, 0x10, R27 ;  /* 0x000000101a0b9819 */ /* 0x000fe2000000121b */
[----:B------:R-:W1:Y:S01]  /*6780*/  LDS.128 R16, [R119+0x8100] ;  /* 0x0081000077107984 */ /* 0x000e620000000c00 */
[----:B------:R-:W-:Y:S01]  /*6790*/  LEA.HI.X R45, R2, c[0x0][0x1cc], R3, 0x1, P0 ;  /* 0x00007300022d7a11 */ /* 0x000fe200000f0c03 */
[--C-:B------:R-:W-:Y:S01]  /*67a0*/  @!P1 HADD2.F32 R2, -RZ, R32.reuse.H0_H0 ;  /* 0x20000020ff029230 */ /* 0x100fe20000004100 */
[----:B------:R-:W-:Y:S01]  /*67b0*/  @!P1 SHF.R.U32.HI R10, RZ, 0x10, R27 ;  /* 0x00000010ff0a9819 */ /* 0x000fe2000001161b */
[----:B------:R-:W-:Y:S01]  /*67c0*/  @!P1 HADD2.F32 R3, -RZ, R32.H1_H1 ;  /* 0x30000020ff039230 */ /* 0x000fe20000004100 */
[----:B------:R-:W-:Y:S02]  /*67d0*/  @!P1 SHF.R.U32.HI R22, RZ, 0x10, R57 ;  /* 0x00000010ff169819 */ /* 0x000fe40000011639 */
[----:B------:R-:W-:Y:S02]  /*67e0*/  @!P1 SHF.R.U64 R9, R24, 0x10, R25 ;  /* 0x0000001018099819 */ /* 0x000fe40000001219 */
[----:B------:R-:W-:Y:S01]  /*67f0*/  @!P1 SHF.R.U64 R24, R56, 0x10, R57 ;  /* 0x0000001038189819 */ /* 0x000fe20000001239 */
[----:B------:R-:W-:Y:S01]  /*6800*/  @!P1 HADD2.F32 R22, -RZ, R22.H0_H0 ;  /* 0x20000016ff169230 */ /* 0x000fe20000004100 */
[--C-:B------:R-:W-:Y:S02]  /*6810*/  @!P1 SHF.R.U32.HI R25, RZ, 0x10, R59.reuse ;  /* 0x00000010ff199819 */ /* 0x100fe4000001163b */
[----:B------:R-:W-:Y:S02]  /*6820*/  @!P1 SHF.R.U64 R26, R58, 0x10, R59 ;  /* 0x000000103a1a9819 */ /* 0x000fe4000000123b */
[----:B------:R-:W-:Y:S01]  /*6830*/  ISETP.GE.AND P0, PT, R81, c[0x0][0x1d4], PT ;  /* 0x0000750051007a0c */ /* 0x000fe20003f06270 */
[----:B------:R-:W-:Y:S02]  /*6840*/  @!P1 HADD2.F32 R35, -RZ, R25.H0_H0 ;  /* 0x20000019ff239230 */ /* 0x000fe40000004100 */
[----:B------:R-:W-:Y:S01]  /*6850*/  @!P1 HADD2.F32 R26, -RZ, R26.H0_H0 ;  /* 0x2000001aff1a9230 */ /* 0x000fe20000004100 */
[----:B-1----:R-:W-:Y:S02]  /*6860*/  @!P1 MOV R8, R16 ;  /* 0x0000001000089202 */ /* 0x002fe40000000f00 */
[----:B------:R-:W-:Y:S02]  /*6870*/  @!P1 MOV R23, R36 ;  /* 0x0000002400179202 */ /* 0x000fe40000000f00 */
[----:B------:R-:W-:Y:S01]  /*6880*/  @!P1 MOV R14, R37 ;  /* 0x00000025000e9202 */ /* 0x000fe20000000f00 */
[----:B------:R-:W-:Y:S01]  /*6890*/  @!P1 HADD2.F32 R4, -RZ, R8.H0_H0 ;  /* 0x20000008ff049230 */ /* 0x000fe20000004100 */
[----:B------:R-:W-:Y:S01]  /*68a0*/  @!P1 MOV R7, R17 ;  /* 0x0000001100079202 */ /* 0x000fe20000000f00 */
[----:B------:R-:W-:Y:S02]  /*68b0*/  @!P1 HADD2.F32 R12, -RZ, R23.H0_H0 ;  /* 0x20000017ff0c9230 */ /* 0x000fe40000004100 */
[----:B------:R-:W-:Y:S02]  /*68c0*/  @!P1 HADD2.F32 R15, -RZ, R14.H0_H0 ;  /* 0x2000000eff0f9230 */ /* 0x000fe40000004100 */
[--C-:B------:R-:W-:Y:S01]  /*68d0*/  @!P1 HADD2.F32 R5, -RZ, R7.reuse.H0_H0 ;  /* 0x20000007ff059230 */ /* 0x100fe20000004100 */
[-C--:B------:R-:W-:Y:S01]  /*68e0*/  @!P1 FMUL.FTZ R27, R12, R2.reuse ;  /* 0x000000020c1b9220 */ /* 0x080fe20000410000 */
[----:B------:R-:W-:Y:S01]  /*68f0*/  @!P1 HADD2.F32 R7, -RZ, R7.H1_H1 ;  /* 0x30000007ff079230 */ /* 0x000fe20000004100 */
[----:B------:R-:W-:Y:S01]  /*6900*/  @!P1 FMUL.FTZ R21, R15, R3 ;  /* 0x000000030f159220 */ /* 0x000fe20000410000 */
[----:B------:R-:W-:Y:S01]  /*6910*/  @!P1 HADD2.F32 R8, -RZ, R8.H1_H1 ;  /* 0x30000008ff089230 */ /* 0x000fe20000004100 */
[C---:B------:R-:W-:Y:S02]  /*6920*/  @!P1 FMUL.FTZ R2, R4.reuse, R2 ;  /* 0x0000000204029220 */ /* 0x040fe40000410000 */
[----:B------:R-:W-:Y:S02]  /*6930*/  @!P1 FFMA.FTZ R50, R4, R13, -R27 ;  /* 0x0000000d04329223 */ /* 0x000fe4000001081b */
[C---:B------:R-:W-:Y:S01]  /*6940*/  @!P1 FMUL.FTZ R4, R5.reuse, R3 ;  /* 0x0000000305049220 */ /* 0x040fe20000410000 */
[----:B------:R-:W-:Y:S01]  /*6950*/  @!P1 HADD2.F32 R3, -RZ, R6.H0_H0 ;  /* 0x20000006ff039230 */ /* 0x000fe20000004100 */
[----:B------:R-:W-:Y:S01]  /*6960*/  @!P1 FFMA.FTZ R49, R5, R20, -R21 ;  /* 0x0000001405319223 */ /* 0x000fe20000010815 */
[----:B------:R-:W-:Y:S01]  /*6970*/  @!P1 HADD2.F32 R21, -RZ, R14.H1_H1 ;  /* 0x3000000eff159230 */ /* 0x000fe20000004100 */
[----:B------:R-:W-:Y:S01]  /*6980*/  @!P1 FFMA.FTZ R2, R12, R13, R2 ;  /* 0x0000000d0c029223 */ /* 0x000fe20000010002 */
[----:B------:R-:W-:Y:S01]  /*6990*/  @!P1 HADD2.F32 R13, -RZ, R23.H1_H1 ;  /* 0x30000017ff0d9230 */ /* 0x000fe20000004100 */
[-C--:B------:R-:W-:Y:S01]  /*69a0*/  @!P1 FMUL.FTZ R5, R7, R3.reuse ;  /* 0x0000000307059220 */ /* 0x080fe20000410000 */
[----:B------:R-:W-:Y:S01]  /*69b0*/  @!P1 HADD2.F32 R6, -RZ, R9.H0_H0 ;  /* 0x20000009ff069230 */ /* 0x000fe20000004100 */
[----:B------:R-:W-:Y:S01]  /*69c0*/  @!P1 FMUL.FTZ R9, R21, R3 ;  /* 0x0000000315099220 */ /* 0x000fe20000410000 */
[----:B------:R-:W-:Y:S01]  /*69d0*/  @!P1 MOV R12, R39 ;  /* 0x00000027000c9202 */ /* 0x000fe20000000f00 */
[----:B------:R-:W-:Y:S02]  /*69e0*/  @!P1 HADD2.F32 R14, -RZ, R24.H0_H0 ;  /* 0x20000018ff0e9230 */ /* 0x000fe40000004100 */
        /* <DEDUP_REMOVED lines=9> */
[--C-:B------:R-:W-:Y:S01]  /*6a80*/  @!P1 HADD2.F32 R10, -RZ, R7.reuse.H0_H0 ;  /* 0x20000007ff0a9230 */ /* 0x100fe20000004100 */
[----:B------:R-:W-:Y:S01]  /*6a90*/  @!P1 FFMA.FTZ R4, R15, R20, R4 ;  /* 0x000000140f049223 */ /* 0x000fe20000010004 */
[----:B------:R-:W-:Y:S01]  /*6aa0*/  @!P1 HADD2.F32 R32, -RZ, R12.H1_H1 ;  /* 0x3000000cff209230 */ /* 0x000fe20000004100 */
[-C--:B------:R-:W-:Y:S01]  /*6ab0*/  @!P1 FMUL.FTZ R12, R27, R6.reuse ;  /* 0x000000061b0c9220 */ /* 0x080fe20000410000 */
[----:B------:R-:W-:Y:S01]  /*6ac0*/  @!P1 HADD2.F32 R7, -RZ, R7.H1_H1 ;  /* 0x30000007ff079230 */ /* 0x000fe20000004100 */
[----:B------:R-:W-:Y:S01]  /*6ad0*/  @!P1 FMUL.FTZ R8, R10, R6 ;  /* 0x000000060a089220 */ /* 0x000fe20000410000 */
[----:B------:R-:W-:Y:S01]  /*6ae0*/  @!P1 F2FP.PACK_AB R14, R46, R49 ;  /* 0x000000312e0e923e */ /* 0x000fe200000000ff */
[----:B------:R-:W-:Y:S01]  /*6af0*/  @!P1 FMUL.FTZ R6, R32, R9 ;  /* 0x0000000920069220 */ /* 0x000fe20000410000 */
[----:B------:R-:W-:Y:S01]  /*6b00*/  @!P1 F2FP.PACK_AB R13, R43, R50 ;  /* 0x000000322b0d923e */ /* 0x000fe200000000ff */
[----:B------:R-:W-:Y:S01]  /*6b10*/  @!P1 FFMA.FTZ R42, R10, R31, -R12 ;  /* 0x0000001f0a2a9223 */ /* 0x000fe2000001080c */
[----:B------:R-:W-:Y:S01]  /*6b20*/  @!P1 MOV R12, R38 ;  /* 0x00000026000c9202 */ /* 0x000fe20000000f00 */
[C---:B------:R-:W-:Y:S01]  /*6b30*/  @!P1 FMUL.FTZ R9, R7.reuse, R9 ;  /* 0x0000000907099220 */ /* 0x040fe20000410000 */
[----:B------:R-:W-:Y:S01]  /*6b40*/  @!P1 MOV R16, R13 ;  /* 0x0000000d00109202 */ /* 0x000fe20000000f00 */
[----:B------:R-:W-:Y:S01]  /*6b50*/  @!P1 FFMA.FTZ R41, R7, R35, -R6 ;  /* 0x0000002307299223 */ /* 0x000fe20000010806 */
[----:B------:R-:W-:Y:S01]  /*6b60*/  @!P1 MOV R17, R14 ;  /* 0x0000000e00119202 */ /* 0x000fe20000000f00 */
[----:B------:R-:W-:Y:S01]  /*6b70*/  @!P1 IMAD.MOV.U32 R7, RZ, RZ, R18 ;  /* 0x000000ffff079224 */ /* 0x000fe200078e0012 */
[----:B------:R-:W-:Y:S01]  /*6b80*/  @!P1 HADD2.F32 R6, -RZ, R33.H1_H1 ;  /* 0x30000021ff069230 */ /* 0x000fe20000004100 */
[----:B------:R-:W-:Y:S01]  /*6b90*/  @!P1 FFMA.FTZ R5, R21, R22, R5 ;  /* 0x0000001615059223 */ /* 0x000fe20000010005 */
[--C-:B------:R-:W-:Y:S02]  /*6ba0*/  @!P1 HADD2.F32 R23, -RZ, R12.reuse.H0_H0 ;  /* 0x2000000cff179230 */ /* 0x100fe40000004100 */
[----:B------:R-:W-:Y:S02]  /*6bb0*/  @!P1 HADD2.F32 R10, -RZ, R11.H0_H0 ;  /* 0x2000000bff0a9230 */ /* 0x000fe40000004100 */
[----:B------:R-:W-:Y:S01]  /*6bc0*/  @!P1 F2FP.PACK_AB R4, R5, R4 ;  /* 0x000000040504923e */ /* 0x000fe200000000ff */
[----:B------:R-:W-:Y:S02]  /*6bd0*/  @!P1 HADD2.F32 R25, -RZ, R12.H1_H1 ;  /* 0x3000000cff199230 */ /* 0x000fe40000004100 */
[--C-:B------:R-:W-:Y:S01]  /*6be0*/  @!P1 HADD2.F32 R12, -RZ, R7.reuse.H0_H0 ;  /* 0x20000007ff0c9230 */ /* 0x100fe20000004100 */
[----:B------:R-:W-:Y:S01]  /*6bf0*/  @!P1 MOV R37, R4 ;  /* 0x0000000400259202 */ /* 0x000fe20000000f00 */
[----:B------:R-:W-:Y:S01]  /*6c00*/  @!P1 HADD2.F32 R11, -RZ, R7.H1_H1 ;  /* 0x30000007ff0b9230 */ /* 0x000fe20000004100 */
[----:B------:R-:W-:Y:S01]  /*6c10*/  @!P1 FMUL.FTZ R7, R23, R6 ;  /* 0x0000000617079220 */ /* 0x000fe20000410000 */
[----:B------:R-:W-:Y:S01]  /*6c20*/  @!P1 HADD2.F32 R24, -RZ, R63.H1_H1 ;  /* 0x3000003fff189230 */ /* 0x000fe20000004100 */
[----:B------:R-:W-:Y:S02]  /*6c30*/  @!P1 FMUL.FTZ R33, R25, R10 ;  /* 0x0000000a19219220 */ /* 0x000fe40000410000 */
[C---:B------:R-:W-:Y:S02]  /*6c40*/  @!P1 FMUL.FTZ R6, R12.reuse, R6 ;  /* 0x000000060c069220 */ /* 0x040fe40000410000 */
[----:B------:R-:W-:Y:S01]  /*6c50*/  @!P1 FFMA.FTZ R40, R12, R24, -R7 ;  /* 0x000000180c289223 */ /* 0x000fe20000010807 */
[----:B------:R-:W-:Y:S01]  /*6c60*/  @!P1 F2FP.PACK_AB R12, R41, R42 ;  /* 0x0000002a290c923e */ /* 0x000fe200000000ff */
[C---:B------:R-:W-:Y:S02]  /*6c70*/  @!P1 FFMA.FTZ R33, R11.reuse, R26, -R33 ;  /* 0x0000001a0b219223 */ /* 0x040fe40000010821 */
[----:B------:R-:W-:Y:S01]  /*6c80*/  @!P1 FMUL.FTZ R7, R11, R10 ;  /* 0x0000000a0b079220 */ /* 0x000fe20000410000 */
[----:B------:R-:W-:Y:S01]  /*6c90*/  @!P1 F2FP.PACK_AB R10, R3, R2 ;  /* 0x00000002030a923e */ /* 0x000fe200000000ff */
[----:B------:R-:W-:Y:S01]  /*6ca0*/  @!P1 IMAD.MOV.U32 R19, RZ, RZ, R12 ;  /* 0x000000ffff139224 */ /* 0x000fe200078e000c */
[----:B------:R-:W-:Y:S01]  /*6cb0*/  @!P1 F2FP.PACK_AB R11, R33, R40 ;  /* 0x00000028210b923e */ /* 0x000fe200000000ff */
[----:B------:R-:W-:Y:S01]  /*6cc0*/  @!P1 FFMA.FTZ R6, R23, R24, R6 ;  /* 0x0000001817069223 */ /* 0x000fe20000010006 */
[----:B------:R-:W-:Y:S01]  /*6cd0*/  @!P1 MOV R36, R10 ;  /* 0x0000000a00249202 */ /* 0x000fe20000000f00 */
[----:B------:R-:W-:Y:S01]  /*6ce0*/  @!P1 FFMA.FTZ R7, R25, R26, R7 ;  /* 0x0000001a19079223 */ /* 0x000fe20000010007 */
[----:B------:R-:W-:Y:S01]  /*6cf0*/  @!P1 MOV R18, R11 ;  /* 0x0000000b00129202 */ /* 0x000fe20000000f00 */
[----:B------:R-:W-:Y:S02]  /*6d00*/  @!P1 FFMA.FTZ R8, R27, R31, R8 ;  /* 0x0000001f1b089223 */ /* 0x000fe40000010008 */
[----:B------:R-:W-:Y:S01]  /*6d10*/  @!P1 FFMA.FTZ R9, R32, R35, R9 ;  /* 0x0000002320099223 */ /* 0x000fe20000010009 */
[----:B------:R-:W-:Y:S01]  /*6d20*/  @!P1 F2FP.PACK_AB R3, R7, R6 ;  /* 0x000000060703923e */ /* 0x000fe200000000ff */
[----:B------:R1:W-:Y:S03]  /*6d30*/  STG.E.128 [R44.64], R16 ;  /* 0x000000102c007986 */ /* 0x0003e6000c101d08 */
        /* <DEDUP_REMOVED lines=10> */
.L_x_710:
[----:B------:R-:W-:Y:S01]  /*6de0*/  IMAD R2, R34, -0x60, R0 ;  /* 0xffffffa022027824 */ /* 0x000fe200078e0200 */
[----:B------:R-:W-:Y:S04]  /*6df0*/  BSSY B0, `(.L_x_733) ;  /* 0x000000b000007945 */ /* 0x000fe80003800000 */
[----:B------:R-:W-:Y:S04]  /*6e00*/  IMNMX R2, R2, 0x60, PT ;  /* 0x0000006002027817 */ /* 0x000fe80003800200 */
[----:B------:R-:W-:Y:S11]  /*6e10*/  ISETP.GE.AND P0, PT, R84, R2, PT ;  /* 0x000000025400720c */ /* 0x000ff60003f06270 */
[----:B------:R-:W-:Y:S02]  /*6e20*/  @!UPT UIADD3 URZ, URZ, URZ, URZ ;  /* 0x0000003f3f3ff290 */ /* 0x000fe4000fffe03f */
[----:B------:R-:W-:-:S05]  /*6e30*/  @P0 BRA `(.L_x_734) ;  /* 0x0000006000000947 */ /* 0x000fca0003800000 */
[----:B------:R-:W-:Y:S11]  /*6e40*/  ISETP.GE.AND P0, PT, R86, c[0x0][0x1d4], PT ;  /* 0x0000750056007a0c */ /* 0x000ff60003f06270 */
[----:B------:R-:W-:Y:S02]  /*6e50*/  @!UPT UIADD3 URZ, URZ, URZ, URZ ;  /* 0x0000003f3f3ff290 */ /* 0x000fe4000fffe03f */
[----:B------:R-:W1:Y:S04]  /*6e60*/  @!P0 LDS.128 R4, [R219+0xb100] ;  /* 0x00b10000db048984 */ /* 0x000e680000000c00 */
[----:B-1----:R-:W-:Y:S04]  /*6e70*/  @!P0 STG.E.128 [R54.64+0x80], R4 ;  /* 0x0000800436008986 */ /* 0x002fe8000c101d08 */
[----:B------:R-:W1:Y:S04]  /*6e80*/  @!P4 LDS.128 R4, [R219+0x8100] ;  /* 0x00810000db04c984 */ /* 0x000e680000000c00 */
[----:B-1----:R1:W-:Y:S02]  /*6e90*/  @!P4 STG.E.128 [R54.64], R4 ;  /* 0x000000043600c986 */ /* 0x0023e4000c101d08 */
.L_x_734:
[----:B------:R-:W-:Y:S05]  /*6ea0*/  BSYNC B0 ;  /* 0x0000000000007941 */ /* 0x000fea0003800000 */
.L_x_733:
[----:B------:R-:W-:Y:S01]  /*6eb0*/  ISETP.GE.AND P0, PT, R134, R2, PT ;  /* 0x000000028600720c */ /* 0x000fe20003f06270 */
[----:B------:R-:W-:Y:S01]  /*6ec0*/  @!UPT UIADD3 URZ, URZ, URZ, URZ ;  /* 0x0000003f3f3ff290 */ /* 0x000fe2000fffe03f */
[----:B------:R-:W-:Y:S11]  /*6ed0*/  BSSY B0, `(.L_x_735) ;  /* 0x0000008000007945 */ /* 0x000ff60003800000 */
[----:B------:R-:W-:-:S05]  /*6ee0*/  @P0 BRA `(.L_x_736) ;  /* 0x0000006000000947 */ /* 0x000fca0003800000 */
[----:B------:R-:W-:Y:S11]  /*6ef0*/  ISETP.GE.AND P0, PT, R86, c[0x0][0x1d4], PT ;  /* 0x0000750056007a0c */ /* 0x000ff60003f06270 */
[----:B------:R-:W-:Y:S02]  /*6f00*/  @!UPT UIADD3 URZ, URZ, URZ, URZ ;  /* 0x0000003f3f3ff290 */ /* 0x000fe4000fffe03f */
[----:B-1----:R-:W1:Y:S04]  /*6f10*/  @!P0 LDS.128 R4, [R219+0xc100] ;  /* 0x00c10000db048984 */ /* 0x002e680000000c00 */
[----:B-1----:R-:W-:Y:S04]  /*6f20*/  @!P0 STG.E.128 [R62.64+0x80], R4 ;  /* 0x000080043e008986 */ /* 0x002fe8000c101d08 */
[----:B------:R-:W1:Y:S04]  /*6f30*/  @!P4 LDS.128 R4, [R219+0x9100] ;  /* 0x00910000db04c984 */ /* 0x000e680000000c00 */
[----:B-1----:R1:W-:Y:S02]  /*6f40*/  @!P4 STG.E.128 [R62.64], R4 ;  /* 0x000000043e00c986 */ /* 0x0023e4000c101d08 */
.L_x_736:
[----:B------:R-:W-:Y:S05]  /*6f50*/  BSYNC B0 ;  /* 0x0000000000007941 */ /* 0x000fea0003800000 */
.L_x_735:
[----:B------:R-:W-:Y:S11]  /*6f60*/  ISETP.GE.AND P0, PT, R135, R2, PT ;  /* 0x000000028700720c */ /* 0x000ff60003f06270 */
[----:B------:R-:W-:Y:S02]  /*6f70*/  @!UPT UIADD3 URZ, URZ, URZ, URZ ;  /* 0x0000003f3f3ff290 */ /* 0x000fe4000fffe03f */
[----:B------:R-:W-:-:S05]  /*6f80*/  @P0 BRA `(.L_x_726) ;  /* 0x0000006000000947 */ /* 0x000fca0003800000 */
[----:B------:R-:W-:Y:S11]  /*6f90*/  ISETP.GE.AND P0, PT, R86, c[0x0][0x1d4], PT ;  /* 0x0000750056007a0c */ /* 0x000ff60003f06270 */
[----:B------:R-:W-:Y:S02]  /*6fa0*/  @!UPT UIADD3 URZ, URZ, URZ, URZ ;  /* 0x0000003f3f3ff290 */ /* 0x000fe4000fffe03f */
[----:B-1----:R-:W1:Y:S04]  /*6fb0*/  @!P0 LDS.128 R4, [R219+0xd100] ;  /* 0x00d10000db048984 */ /* 0x002e680000000c00 */
[----:B-1----:R-:W-:Y:S04]  /*6fc0*/  @!P0 STG.E.128 [R70.64+0x80], R4 ;  /* 0x0000800446008986 */ /* 0x002fe8000c101d08 */
[----:B------:R-:W1:Y:S04]  /*6fd0*/  @!P4 LDS.128 R4, [R219+0xa100] ;  /* 0x00a10000db04c984 */ /* 0x000e680000000c00 */
[----:B-1----:R1:W-:Y:S02]  /*6fe0*/  @!P4 STG.E.128 [R70.64], R4 ;  /* 0x000000044600c986 */ /* 0x0023e4000c101d08 */
.L_x_726:
[----:B------:R-:W-:Y:S05]  /*6ff0*/  BSYNC B2 ;  /* 0x0000000000027941 */ /* 0x000fea0003800000 */
.L_x_709:
[C---:B------:R-:W-:Y:S01]  /*7000*/  IMAD R12, R34.reuse, -0x60, RZ ;  /* 0xffffffa0220c7824 */ /* 0x040fe200078e02ff */
[----:B------:R-:W3:Y:S01]  /*7010*/  LDL R15, [R1] ;  /* 0x00000000010f7983 */ /* 0x000ee20000100800 */
[----:B-1----:R-:W-:Y:S01]  /*7020*/  IMAD.WIDE.U32 R10, R34, 0x60, RZ ;  /* 0x00000060220a7825 */ /* 0x002fe200078e00ff */
[----:B------:R-:W-:Y:S01]  /*7030*/  ISETP.NE.AND P5, PT, R131, RZ, PT ;  /* 0x000000ff8300720c */ /* 0x000fe20003fa5270 */
[----:B------:R-:W-:Y:S01]  /*7040*/  BSSY B0, `(.L_x_737) ;  /* 0x0000047000007945 */ /* 0x000fe20003800000 */
[----:B-----5:R-:W-:Y:S01]  /*7050*/  IADD3 R4, R111, R12, RZ ;  /* 0x0000000c6f047210 */ /* 0x020fe20007ffe0ff */
[----:B--2---:R-:W-:Y:S03]  /*7060*/  IMAD R2, R87, 0x60, RZ ;  /* 0x0000006057027824 */ /* 0x004fe600078e02ff */
[----:B------:R-:W-:Y:S01]  /*7070*/  ISETP.GE.AND P1, PT, R4, 0x21, PT ;  /* 0x000000210400780c */ /* 0x000fe20003f26270 */
[----:B------:R-:W-:Y:S01]  /*7080*/  IMAD.IADD R14, R11, 0x1, R2 ;  /* 0x000000010b0e7824 */ /* 0x000fe200078e0202 */
[----:B------:R-:W-:Y:S05]  /*7090*/  IADD3 R2, P0, R124, R10, RZ ;  /* 0x0000000a7c027210 */ /* 0x000fea0007f1e0ff */
[----:B------:R-:W-:Y:S06]  /*70a0*/  IMAD.X R3, R14, 0x1, R130, P0 ;  /* 0x000000010e037824 */ /* 0x000fec00000e0682 */
[----:B------:R-:W-:Y:S05]  /*70b0*/  @P1 IADD3 R6, P0, R2, 0x20, RZ ;  /* 0x0000002002061810 */ /* 0x000fea0007f1e0ff */
[--C-:B------:R-:W-:Y:S01]  /*70c0*/  @P1 IMAD.X R7, RZ, RZ, R3.reuse, P0 ;  /* 0x000000ffff071224 */ /* 0x100fe200000e0603 */
[----:B------:R-:W-:Y:S11]  /*70d0*/  ISETP.GE.AND P0, PT, R4, 0x41, PT ;  /* 0x000000410400780c */ /* 0x000ff60003f06270 */
[----:B------:R-:W-:Y:S02]  /*70e0*/  @!UPT UIADD3 URZ, URZ, URZ, URZ ;  /* 0x0000003f3f3ff290 */ /* 0x000fe4000fffe03f */
[----:B------:R-:W-:Y:S05]  /*70f0*/  @P0 IADD3 R11, P2, R2, 0x40, RZ ;  /* 0x00000040020b0810 */ /* 0x000fea0007f5e0ff */
[----:B------:R-:W-:Y:S01]  /*7100*/  @P0 IMAD.X R13, RZ, RZ, R3, P2 ;  /* 0x000000ffff0d0224 */ /* 0x000fe200010e0603 */
[----:B------:R-:W-:Y:S11]  /*7110*/  ISETP.GE.AND P2, PT, R4, 0x1, PT ;  /* 0x000000010400780c */ /* 0x000ff60003f46270 */
[----:B------:R-:W-:Y:S02]  /*7120*/  @!UPT UIADD3 URZ, URZ, URZ, URZ ;  /* 0x0000003f3f3ff290 */ /* 0x000fe4000fffe03f */
[----:B------:R-:W-:Y:S01]  /*7130*/  @P2 IMAD R3, R3, c[0x0][0x258], RZ ;  /* 0x0000960003032a24 */ /* 0x000fe200078e02ff */
[----:B------:R-:W-:Y:S01]  /*7140*/  @P2 MOV R4, R90 ;  /* 0x0000005a00042202 */ /* 0x000fe20000000f00 */
[----:B------:R-:W-:Y:S04]  /*7150*/  @P2 IMAD.MOV.U32 R5, RZ, RZ, R101 ;  /* 0x000000ffff052224 */ /* 0x000fe800078e0065 */
[C---:B------:R-:W-:Y:S04]  /*7160*/  @P2 IMAD.WIDE.U32 R4, R2.reuse, c[0x0][0x258], R4 ;  /* 0x0000960002042a25 */ /* 0x040fe800078e0004 */
[----:B------:R-:W-:Y:S01]  /*7170*/  @P2 IMAD R2, R2, c[0x0][0x25c], R3 ;  /* 0x0000970002022a24 */ /* 0x000fe200078e0203 */
[C---:B------:R-:W-:Y:S02]  /*7180*/  @P2 LEA R8, P3, R4.reuse, c[0x0][0x250], 0x1 ;  /* 0x0000940004082a11 */ /* 0x040fe400078608ff */
[----:B------:R-:W-:Y:S02]  /*7190*/  @P1 MOV R3, R101 ;  /* 0x0000006500031202 */ /* 0x000fe40000000f00 */
[----:B------:R-:W-:Y:S04]  /*71a0*/  @P2 IADD3 R2, R5, R2, RZ ;  /* 0x0000000205022210 */ /* 0x000fe80007ffe0ff */
[----:B------:R-:W-:Y:S01]  /*71b0*/  @P2 LEA.HI.X R9, R4, c[0x0][0x254], R2, 0x1, P3 ;  /* 0x0000950004092a11 */ /* 0x000fe200018f0c02 */
[----:B------:R-:W-:Y:S02]  /*71c0*/  @P1 IMAD R4, R7, c[0x0][0x258], RZ ;  /* 0x0000960007041a24 */ /* 0x000fe400078e02ff */
[----:B------:R-:W-:Y:S02]  /*71d0*/  @P1 IMAD.MOV.U32 R2, RZ, RZ, R90 ;  /* 0x000000ffff021224 */ /* 0x000fe400078e005a */
[----:B------:R-:W-:Y:S01]  /*71e0*/  @!PT LDS RZ, [RZ] ;  /* 0x00000000fffff984 */ /* 0x000fe20000000800 */
[----:B------:R-:W-:Y:S01]  /*71f0*/  @!PT LDS RZ, [RZ] ;  /* 0x00000000fffff984 */ /* 0x000fe20000000800 */
[----:B------:R-:W-:Y:S01]  /*7200*/  @!PT LDS RZ, [RZ] ;  /* 0x00000000fffff984 */ /* 0x000fe20000000800 */
[----:B------:R1:W-:Y:S01]  /*7210*/  @P2 LDGSTS.E.BYPASS.LTC128B.128 [R219+0x100], [R8.64], !P5 ;  /* 0x0010000008db2fae */ /* 0x0003e2000e901d48 */
[C---:B------:R-:W-:Y:S02]  /*7220*/  @P1 IMAD R4, R6.reuse, c[0x0][0x25c], R4 ;  /* 0x0000970006041a24 */ /* 0x040fe400078e0204 */
[----:B------:R-:W-:Y:S01]  /*7230*/  @P1 IMAD.WIDE.U32 R2, R6, c[0x0][0x258], R2 ;  /* 0x0000960006021a25 */ /* 0x000fe200078e0002 */
[----:B------:R1:W-:Y:S03]  /*7240*/  @P2 LDGSTS.E.BYPASS.LTC128B.128 [R219+0x3100], [R8.64+0x80], !P6 ;  /* 0x0310008008db2fae */ /* 0x0003e6000f101d48 */
[----:B------:R-:W-:Y:S01]  /*7250*/  @P1 IMAD.IADD R3, R3, 0x1, R4 ;  /* 0x0000000103031824 */ /* 0x000fe200078e0204 */
[C---:B------:R-:W-:Y:S01]  /*7260*/  @P1 LEA R6, P3, R2.reuse, c[0x0][0x250], 0x1 ;  /* 0x0000940002061a11 */ /* 0x040fe200078608ff */
[----:B------:R-:W-:Y:S03]  /*7270*/  @P0 IMAD R4, R13, c[0x0][0x258], RZ ;  /* 0x000096000d040a24 */ /* 0x000fe600078e02ff */
[----:B------:R-:W-:Y:S01]  /*7280*/  @P1 LEA.HI.X R7, R2, c[0x0][0x254], R3, 0x1, P3 ;  /* 0x0000950002071a11 */ /* 0x000fe200018f0c03 */
[----:B------:R-:W-:Y:S01]  /*7290*/  @P0 IMAD.MOV.U32 R3, RZ, RZ, R101 ;  /* 0x000000ffff030224 */ /* 0x000fe200078e0065 */
[----:B------:R-:W-:Y:S01]  /*72a0*/  @P0 MOV R2, R90 ;  /* 0x0000005a00020202 */ /* 0x000fe20000000f00 */
[C---:B------:R-:W-:Y:S04]  /*72b0*/  @P0 IMAD R4, R11.reuse, c[0x0][0x25c], R4 ;  /* 0x000097000b040a24 */ /* 0x040fe800078e0204 */
[----:B------:R-:W-:Y:S05]  /*72c0*/  @P0 IMAD.WIDE.U32 R2, R11, c[0x0][0x258], R2 ;  /* 0x000096000b020a25 */ /* 0x000fea00078e0002 */
[----:B------:R-:W-:Y:S02]  /*72d0*/  @P0 IADD3 R3, R3, R4, RZ ;  /* 0x0000000403030210 */ /* 0x000fe40007ffe0ff */
[C---:B------:R-:W-:Y:S04]  /*72e0*/  @P0 LEA R4, P3, R2.reuse, c[0x0][0x250], 0x1 ;  /* 0x0000940002040a11 */ /* 0x040fe800078608ff */
[----:B------:R-:W-:Y:S02]  /*72f0*/  @P0 LEA.HI.X R5, R2, c[0x0][0x254], R3, 0x1, P3 ;  /* 0x0000950002050a11 */ /* 0x000fe400018f0c03 */
[----:B------:R-:W-:Y:S02]  /*7300*/  IADD3 R2, R12, R0, RZ ;  /* 0x000000000c027210 */ /* 0x000fe40007ffe0ff */
[----:B-1----:R-:W-:Y:S02]  /*7310*/  IADD3 R8, P2, R127, R10, RZ ;  /* 0x0000000a7f087210 */ /* 0x002fe40007f5e0ff */
[----:B------:R-:W-:Y:S03]  /*7320*/  IMNMX R9, R2, 0x60, PT ;  /* 0x0000006002097817 */ /* 0x000fe60003800200 */
[----:B------:R-:W-:Y:S01]  /*7330*/  IMAD.X R10, R14, 0x1, R125, P2 ;  /* 0x000000010e0a7824 */ /* 0x000fe200010e067d */
[----:B---3--:R1:W-:Y:S04]  /*7340*/  @P1 LDGSTS.E.BYPASS.LTC128B.128 [R15+0x1100], [R6.64], !P5 ;  /* 0x01100000060f1fae */ /* 0x0083e8000e901d48 */
[----:B------:R1:W-:Y:S04]  /*7350*/  @P1 LDGSTS.E.BYPASS.LTC128B.128 [R15+0x4100], [R6.64+0x80], !P6 ;  /* 0x04100080060f1fae */ /* 0x0003e8000f101d48 */
[----:B------:R1:W-:Y:S04]  /*7360*/  @P0 LDGSTS.E.BYPASS.LTC128B.128 [R15+0x2100], [R4.64], !P5 ;  /* 0x02100000040f0fae */ /* 0x0003e8000e901d48 */
[----:B------:R1:W-:Y:S01]  /*7370*/  @P0 LDGSTS.E.BYPASS.LTC128B.128 [R15+0x5100], [R4.64+0x80], !P6 ;  /* 0x05100080040f0fae */ /* 0x0003e2000f101d48 */
[----:B------:R-:W-:Y:S03]  /*7380*/  ISETP.GE.AND P0, PT, R84, R9, PT ;  /* 0x000000095400720c */ /* 0x000fe60003f06270 */
[----:B------:R-:W0:Y:S01]  /*7390*/  LDGDEPBAR ;  /* 0x00000000000079af */ /* 0x000e220000000000 */
[----:B------:R-:W-:Y:S04]  /*73a0*/  DEPBAR.LE SB0, 0x0 ;  /* 0x000080000000791a */ /* 0x000fe80000000000 */
[----:B------:R-:W-:Y:S06]  /*73b0*/  BAR.SYNC.DEFER_BLOCKING 0x0 ;  /* 0x0000000000007b1d */ /* 0x000fec0000010000 */
[----:B------:R-:W-:-:S05]  /*73c0*/  @P0 BRA `(.L_x_738) ;  /* 0x000000e000000947 */ /* 0x000fca0003800000 */
[----:B-1----:R-:W-:Y:S01]  /*73d0*/  MOV R4, R88 ;  /* 0x0000005800047202 */ /* 0x002fe20000000f00 */
[----:B------:R-:W-:Y:S01]  /*73e0*/  IMAD R2, R10, c[0x0][0x208], RZ ;  /* 0x000082000a027a24 */ /* 0x000fe200078e02ff */
[----:B------:R-:W-:Y:S03]  /*73f0*/  MOV R5, R100 ;  /* 0x0000006400057202 */ /* 0x000fe60000000f00 */
[C---:B------:R-:W-:Y:S02]  /*7400*/  IMAD R2, R8.reuse, c[0x0][0x20c], R2 ;  /* 0x0000830008027a24 */ /* 0x040fe400078e0202 */
[----:B------:R-:W-:Y:S05]  /*7410*/  IMAD.WIDE.U32 R4, R8, c[0x0][0x208], R4 ;  /* 0x0000820008047a25 */ /* 0x000fea00078e0004 */
[----:B------:R-:W-:Y:S02]  /*7420*/  IADD3 R3, R5, R2, RZ ;  /* 0x0000000205037210 */ /* 0x000fe40007ffe0ff */
[C---:B------:R-:W-:Y:S04]  /*7430*/  LEA R2, P0, R4.reuse, c[0x0][0x1f8], 0x1 ;  /* 0x00007e0004027a11 */ /* 0x040fe800078008ff */
[----:B------:R-:W-:Y:S02]  /*7440*/  LEA.HI.X R3, R4, c[0x0][0x1fc], R3, 0x1, P0 ;  /* 0x00007f0004037a11 */ /* 0x000fe400000f0c03 */
[----:B------:R-:W-:Y:S11]  /*7450*/  ISETP.GE.AND P0, PT, R86, c[0x0][0x1d4], PT ;  /* 0x0000750056007a0c */ /* 0x000ff60003f06270 */
[----:B------:R-:W-:Y:S02]  /*7460*/  @!UPT UIADD3 URZ, URZ, URZ, URZ ;  /* 0x0000003f3f3ff290 */ /* 0x000fe4000fffe03f */
[----:B------:R-:W1:Y:S04]  /*7470*/  @!P0 LDS.128 R4, [R219+0x3100] ;  /* 0x00310000db048984 */ /* 0x000e680000000c00 */
[----:B-1----:R-:W-:Y:S04]  /*7480*/  @!P0 STG.E.128 [R2.64+0x80], R4 ;  /* 0x0000800402008986 */ /* 0x002fe8000c101d08 */
[----:B------:R-:W1:Y:S04]  /*7490*/  @!P4 LDS.128 R4, [R219+0x100] ;  /* 0x00010000db04c984 */ /* 0x000e680000000c00 */
[----:B-1----:R1:W-:Y:S02]  /*74a0*/  @!P4 STG.E.128 [R2.64], R4 ;  /* 0x000000040200c986 */ /* 0x0023e4000c101d08 */
.L_x_738:
[----:B-1----:R-:W-:Y:S05]  /*74b0*/  BSYNC B0 ;  /* 0x0000000000007941 */ /* 0x002fea0003800000 */
.L_x_737:
[----:B------:R-:W-:Y:S01]  /*74c0*/  ISETP.GE.AND P0, PT, R134, R9, PT ;  /* 0x000000098600720c */ /* 0x000fe20003f06270 */
[----:B------:R-:W-:Y:S01]  /*74d0*/  @!UPT UIADD3 URZ, URZ, URZ, URZ ;  /* 0x0000003f3f3ff290 */ /* 0x000fe2000fffe03f */
[----:B------:R-:W-:Y:S11]  /*74e0*/  BSSY B0, `(.L_x_739) ;  /* 0x0000012000007945 */ /* 0x000ff60003800000 */
[----:B------:R-:W-:-:S05]  /*74f0*/  @P0 BRA `(.L_x_740) ;  /* 0x0000010000000947 */ /* 0x000fca0003800000 */
[----:B------:R-:W-:Y:S01]  /*7500*/  IADD3 R2, P0, R8, 0x20, RZ ;  /* 0x0000002008027810 */ /* 0x000fe20007f1e0ff */
[----:B------:R-:W-:Y:S01]  /*7510*/  IMAD.MOV.U32 R4, RZ, RZ, R88 ;  /* 0x000000ffff047224 */ /* 0x000fe200078e0058 */
[----:B------:R-:W-:Y:S03]  /*7520*/  MOV R5, R100 ;  /* 0x0000006400057202 */ /* 0x000fe60000000f00 */
[----:B------:R-:W-:Y:S02]  /*7530*/  IMAD.X R3, RZ, RZ, R10, P0 ;  /* 0x000000ffff037224 */ /* 0x000fe400000e060a */
[C---:B------:R-:W-:Y:S04]  /*7540*/  IMAD.WIDE.U32 R4, R2.reuse, c[0x0][0x208], R4 ;  /* 0x0000820002047a25 */ /* 0x040fe800078e0004 */
[----:B------:R-:W-:Y:S04]  /*7550*/  IMAD R3, R3, c[0x0][0x208], RZ ;  /* 0x0000820003037a24 */ /* 0x000fe800078e02ff */
[----:B------:R-:W-:Y:S01]  /*7560*/  IMAD R3, R2, c[0x0][0x20c], R3 ;  /* 0x0000830002037a24 */ /* 0x000fe200078e0203 */
[C---:B------:R-:W-:Y:S04]  /*7570*/  LEA R2, P0, R4.reuse, c[0x0][0x1f8], 0x1 ;  /* 0x00007e0004027a11 */ /* 0x040fe800078008ff */
[----:B------:R-:W-:Y:S04]  /*7580*/  IADD3 R3, R5, R3, RZ ;  /* 0x0000000305037210 */ /* 0x000fe80007ffe0ff */
[----:B------:R-:W-:Y:S02]  /*7590*/  LEA.HI.X R3, R4, c[0x0][0x1fc], R3, 0x1, P0 ;  /* 0x00007f0004037a11 */ /* 0x000fe400000f0c03 */
[----:B------:R-:W-:Y:S11]  /*75a0*/  ISETP.GE.AND P0, PT, R86, c[0x0][0x1d4], PT ;  /* 0x0000750056007a0c */ /* 0x000ff60003f06270 */
[----:B------:R-:W-:Y:S02]  /*75b0*/  @!UPT UIADD3 URZ, URZ, URZ, URZ ;  /* 0x0000003f3f3ff290 */ /* 0x000fe4000fffe03f */
[----:B------:R-:W1:Y:S04]  /*75c0*/  @!P0 LDS.128 R4, [R219+0x4100] ;  /* 0x00410000db048984 */ /* 0x000e680000000c00 */
[----:B-1----:R-:W-:Y:S04]  /*75d0*/  @!P0 STG.E.128 [R2.64+0x80], R4 ;  /* 0x0000800402008986 */ /* 0x002fe8000c101d08 */
[----:B------:R-:W1:Y:S04]  /*75e0*/  @!P4 LDS.128 R4, [R219+0x1100] ;  /* 0x00110000db04c984 */ /* 0x000e680000000c00 */
[----:B-1----:R1:W-:Y:S02]  /*75f0*/  @!P4 STG.E.128 [R2.64], R4 ;  /* 0x000000040200c986 */ /* 0x0023e4000c101d08 */
.L_x_740:
[----:B------:R-:W-:Y:S05]  /*7600*/  BSYNC B0 ;  /* 0x0000000000007941 */ /* 0x000fea0003800000 */
.L_x_739:
[----:B------:R-:W-:Y:S01]  /*7610*/  ISETP.GE.AND P0, PT, R135, R9, PT ;  /* 0x000000098700720c */ /* 0x000fe20003f06270 */
[----:B------:R-:W-:Y:S01]  /*7620*/  @!UPT UIADD3 URZ, URZ, URZ, URZ ;  /* 0x0000003f3f3ff290 */ /* 0x000fe2000fffe03f */
[----:B------:R-:W-:Y:S11]  /*7630*/  BSSY B0, `(.L_x_741) ;  /* 0x0000012000007945 */ /* 0x000ff60003800000 */
[----:B------:R-:W-:-:S05]  /*7640*/  @P0 BRA `(.L_x_742) ;  /* 0x0000010000000947 */ /* 0x000fca0003800000 */
[----:B-1----:R-:W-:Y:S01]  /*7650*/  IADD3 R2, P0, R8, 0x40, RZ ;  /* 0x0000004008027810 */ /* 0x002fe20007f1e0ff */
        /* <DEDUP_REMOVED lines=15> */
.L_x_742:
[----:B------:R-:W-:Y:S05]  /*7750*/  BSYNC B0 ;  /* 0x0000000000007941 */ /* 0x000fea0003800000 */
.L_x_741:
[C---:B------:R-:W-:Y:S02]  /*7760*/  ISETP.GT.AND P0, PT, R34.reuse, R129, PT ;  /* 0x000000812200720c */ /* 0x040fe40003f04270 */
[----:B------:R-:W-:Y:S11]  /*7770*/  IADD3 R34, R34, -0x1, RZ ;  /* 0xffffffff22227810 */ /* 0x000ff60007ffe0ff */
[----:B-1----:R-:W-:Y:S01]  /*7780*/  @P0 SHF.R.S32.HI R5, RZ, 0x1f, R34 ;  /* 0x0000001fff050819 */ /* 0x002fe20000011422 */
[----:B------:R-:W-:Y:S01]  /*7790*/  @P0 IMAD R4, R165, R34, RZ ;  /* 0x00000022a5040224 */ /* 0x000fe200078e02ff */
[C---:B------:R-:W-:Y:S01]  /*77a0*/  @P0 SHF.L.U32 R6, R171.reuse, 0x1, RZ ;  /* 0x00000001ab060819 */ /* 0x040fe200000006ff */
[----:B------:R-:W-:Y:S01]  /*77b0*/  @P0 IMAD.MOV.U32 R2, RZ, RZ, R114 ;  /* 0x000000ffff020224 */ /* 0x000fe200078e0072 */
[----:B------:R-:W-:Y:S01]  /*77c0*/  @P0 SHF.L.U64.HI R7, R171, 0x1, R166 ;  /* 0x00000001ab070819 */ /* 0x000fe200000102a6 */
[----:B------:R-:W-:Y:S02]  /*77d0*/  @P0 IMAD.MOV.U32 R3, RZ, RZ, R113 ;  /* 0x000000ffff030224 */ /* 0x000fe400078e0071 */
[-C--:B------:R-:W-:Y:S02]  /*77e0*/  @P0 IMAD R4, R5, R142.reuse, R4 ;  /* 0x0000008e05040224 */ /* 0x080fe400078e0204 */
[----:B------:R-:W-:Y:S04]  /*77f0*/  @P0 IMAD.WIDE.U32 R2, R34, R142, R2 ;  /* 0x0000008e22020225 */ /* 0x000fe800078e0002 */
[----:B------:R-:W-:Y:S01]  /*7800*/  @P0 IMAD.IADD R3, R3, 0x1, R4 ;  /* 0x0000000103030824 */ /* 0x000fe200078e0204 */
[C---:B------:R-:W-:Y:S04]  /*7810*/  @P0 LEA R4, P1, R2.reuse, c[0x0][0x220], 0x1 ;  /* 0x0000880002040a11 */ /* 0x040fe800078208ff */
[----:B------:R-:W-:Y:S02]  /*7820*/  @P0 LEA.HI.X R5, R2, c[0x0][0x224], R3, 0x1, P1 ;  /* 0x0000890002050a11 */ /* 0x000fe400008f0c03 */
[----:B------:R-:W-:Y:S03]  /*7830*/  @P0 IADD3 R2, P1, R6, R4, RZ ;  /* 0x0000000406020210 */ /* 0x000fe60007f3e0ff */
[----:B------:R-:W-:Y:S01]  /*7840*/  @!PT LDS RZ, [RZ] ;  /* 0x00000000fffff984 */ /* 0x000fe20000000800 */
[----:B------:R-:W-:Y:S01]  /*7850*/  @!PT LDS RZ, [RZ] ;  /* 0x00000000fffff984 */ /* 0x000fe20000000800 */
[----:B------:R-:W-:Y:S01]  /*7860*/  @!PT LDS RZ, [RZ] ;  /* 0x00000000fffff984 */ /* 0x000fe20000000800 */
[----:B------:R1:W-:Y:S02]  /*7870*/  @P0 LDGSTS.E.BYPASS.LTC128B.128 [R219+0x8100], [R4.64], !P5 ;  /* 0x0810000004db0fae */ /* 0x0003e4000e901d48 */
[----:B------:R-:W-:Y:S01]  /*7880*/  @P0 IMAD.X R3, R7, 0x1, R5, P1 ;  /* 0x0000000107030824 */ /* 0x000fe200008e0605 */
[----:B------:R-:W-:Y:S01]  /*7890*/  @P0 IADD3 R6, P1, R2, R6, RZ ;  /* 0x0000000602060210 */ /* 0x000fe20007f3e0ff */
[----:B------:R1:W-:Y:S03]  /*78a0*/  @P0 LDGSTS.E.BYPASS.LTC128B.128 [R219+0xb100], [R4.64+0x80], !P6 ;  /* 0x0b10008004db0fae */ /* 0x0003e6000f101d48 */
[----:B------:R-:W-:Y:S01]  /*78b0*/  @P0 IADD3.X R7, R3, R7, RZ, P1, !PT ;  /* 0x0000000703070210 */ /* 0x000fe20000ffe4ff */
[----:B------:R1:W-:Y:S04]  /*78c0*/  @P0 LDGSTS.E.BYPASS.LTC128B.128 [R219+0x9100], [R2.64], !P5 ;  /* 0x0910000002db0fae */ /* 0x0003e8000e901d48 */
[----:B------:R1:W-:Y:S04]  /*78d0*/  @P0 LDGSTS.E.BYPASS.LTC128B.128 [R219+0xc100], [R2.64+0x80], !P6 ;  /* 0x0c10008002db0fae */ /* 0x0003e8000f101d48 */
[----:B------:R1:W-:Y:S04]  /*78e0*/  @P0 LDGSTS.E.BYPASS.LTC128B.128 [R219+0xa100], [R6.64], !P5 ;  /* 0x0a10000006db0fae */ /* 0x0003e8000e901d48 */
[----:B------:R1:W-:Y:S04]  /*78f0*/  @P0 LDGSTS.E.BYPASS.LTC128B.128 [R219+0xd100], [R6.64+0x80], !P6 ;  /* 0x0d10008006db0fae */ /* 0x0003e8000f101d48 */
[----:B------:R-:W0:Y:S01]  /*7900*/  LDGDEPBAR ;  /* 0x00000000000079af */ /* 0x000e220000000000 */
[----:B------:R-:W-:-:S05]  /*7910*/  @P0 BRA `(.L_x_743) ;  /* 0xffffbb5000000947 */ /* 0x000fca000383ffff */
[----:B------:R-:W-:Y:S01]  /*7920*/  WARPSYNC 0xffffffff ;  /* 0xffffffff00007948 */ /* 0x000fe20003800000 */
[----:B------:R-:W-:Y:S06]  /*7930*/  BAR.SYNC.DEFER_BLOCKING 0x0 ;  /* 0x0000000000007b1d */ /* 0x000fec0000010000 */
.L_x_708:
[----:B------:R-:W2:Y:S01]  /*7940*/  LDL R147, [R1+0x14] ;  /* 0x0000140001937983 */ /* 0x000ea20000100800 */
[----:B------:R-:W-:-:S03]  /*7950*/  IMAD.MOV.U32 R142, RZ, RZ, c[0x0][0x2c4] ;  /* 0x0000b100ff8e7624 */ /* 0x000fc600078e00ff */
[----:B------:R-:W3:Y:S04]  /*7960*/  LDL R140, [R1+0xc] ;  /* 0x00000c00018c7983 */ /* 0x000ee80000100800 */
[----:B------:R-:W3:Y:S01]  /*7970*/  LDL R137, [R1+0x8] ;  /* 0x0000080001897983 */ /* 0x000ee20000100800 */
[----:B------:R-:W-:Y:S01]  /*7980*/  ISETP.NE.AND P3, PT, R142, 0x1, PT ;  /* 0x000000018e00780c */ /* 0x000fe20003f65270 */
[----:B------:R-:W-:-:S05]  /*7990*/  IMAD.MOV.U32 R141, RZ, RZ, c[0x0][0x32c] ;  /* 0x0000cb00ff8d7624 */ /* 0x000fca00078e00ff */
[----:B------:R-:W-:Y:S01]  /*79a0*/  ISETP.GE.AND P1, PT, R141, 0x1, PT ;  /* 0x000000018d00780c */ /* 0x000fe20003f26270 */
[----:B------:R-:W-:Y:S01]  /*79b0*/  IMAD.IADD R11, R153, 0x1, R154 ;  /* 0x00000001990b7824 */ /* 0x000fe200078e029a */
[----:B--2---:R-:W-:-:S05]  /*79c0*/  IADD3 R0, R147, 0x7f, RZ ;  /* 0x0000007f93007810 */ /* 0x004fca0007ffe0ff */
[----:B-1----:R-:W-:Y:S01]  /*79d0*/  @P3 IMAD.HI.U32 R3, R0, c[0x0][0x2c8], RZ ;  /* 0x0000b20000033a27 */ /* 0x002fe200078e00ff */
[----:B---3--:R-:W-:-:S04]  /*79e0*/  IADD3 R2, R140, 0x1, -R137 ;  /* 0x000000018c027810 */ /* 0x008fc80007ffe889 */
[----:B------:R-:W-:-:S05]  /*79f0*/  @P3 SHF.R.U32.HI R0, RZ, c[0x0][0x2cc], R3 ;  /* 0x0000b300ff003a19 */ /* 0x000fca0000011603 */
[----:B------:R-:W-:-:S05]  /*7a00*/  IMAD.IADD R0, R2, 0x1, R0 ;  /* 0x0000000102007824 */ /* 0x000fca00078e0200 */
[----:B------:R-:W-:Y:S01]  /*7a10*/  IADD3 R3, R0, c[0x0][0x328], RZ ;  /* 0x0000ca0000037a10 */ /* 0x000fe20007ffe0ff */
[----:B------:R-:W-:Y:S05]  /*7a20*/  @!P1 BRA `(.L_x_744) ;  /* 0x0000011000009947 */ /* 0x000fea0003800000 */
[C---:B------:R-:W-:Y:S01]  /*7a30*/  ISETP.GT.AND P0, PT, R0.reuse, RZ, PT ;  /* 0x000000ff0000720c */ /* 0x040fe20003f04270 */
[----:B------:R-:W-:Y:S01]  /*7a40*/  BSSY B0, `(.L_x_745) ;  /* 0x000000d000007945 */ /* 0x000fe20003800000 */
[----:B------:R-:W-:Y:S01]  /*7a50*/  IADD3 R2, R0, -0x1, RZ ;  /* 0xffffffff00027810 */ /* 0x000fe20007ffe0ff */
[----:B------:R-:W-:-:S10]  /*7a60*/  IMAD.MOV.U32 R4, RZ, RZ, c[0x0][0x32c] ;  /* 0x0000cb00ff047624 */ /* 0x000fd400078e00ff */
[----:B------:R-:W-:Y:S05]  /*7a70*/  @P0 BRA `(.L_x_746) ;  /* 0x0000006000000947 */ /* 0x000fea0003800000 */
[----:B------:R-:W-:Y:S01]  /*7a80*/  ISETP.NE.AND P0, PT, R4, 0x1, PT ;  /* 0x000000010400780c */ /* 0x000fe20003f05270 */
[----:B------:R-:W-:-:S12]  /*7a90*/  IMAD.MOV R0, RZ, RZ, -R0 ;  /* 0x000000ffff007224 */ /* 0x000fd800078e0a00 */
[----:B------:R-:W-:-:S05]  /*7aa0*/  @P0 IMAD.HI.U32 R2, R0, c[0x0][0x330], RZ ;  /* 0x0000cc0000020a27 */ /* 0x000fca00078e00ff */
[----:B------:R-:W-:-:S04]  /*7ab0*/  @P0 SHF.R.U32.HI R0, RZ, c[0x0][0x334], R2 ;  /* 0x0000cd00ff000a19 */ /* 0x000fc80000011602 */
[----:B------:R-:W-:Y:S01]  /*7ac0*/  LOP3.LUT R2, RZ, R0, RZ, 0x33, !PT ;  /* 0x00000000ff027212 */ /* 0x000fe200078e33ff */
[----:B------:R-:W-:Y:S05]  /*7ad0*/  BRA `(.L_x_747) ;  /* 0x0000003000007947 */ /* 0x000fea0003800000 */
.L_x_746:
[----:B------:R-:W-:-:S13]  /*7ae0*/  ISETP.NE.AND P0, PT, R4, 0x1, PT ;  /* 0x000000010400780c */ /* 0x000fda0003f05270 */
[----:B------:R-:W-:-:S05]  /*7af0*/  @P0 IMAD.HI.U32 R0, R2, c[0x0][0x330], RZ ;  /* 0x0000cc0002000a27 */ /* 0x000fca00078e00ff */
[----:B------:R-:W-:Y:S02]  /*7b00*/  @P0 SHF.R.U32.HI R2, RZ, c[0x0][0x334], R0 ;  /* 0x0000cd00ff020a19 */ /* 0x000fe40000011600 */
.L_x_747:
[----:B------:R-:W-:Y:S05]  /*7b10*/  BSYNC B0 ;  /* 0x0000000000007941 */ /* 0x000fea0003800000 */
.L_x_745:
[----:B------:R-:W-:-:S05]  /*7b20*/  IMAD R2, R2, R4, c[0x0][0x32c] ;  /* 0x0000cb0002027624 */ /* 0x000fca00078e0204 */
[----:B------:R-:W-:-:S04]  /*7b30*/  IMNMX R3, R3, R2, PT ;  /* 0x0000000203037217 */ /* 0x000fc80003800200 */
.L_x_744:
[----:B------:R-:W-:Y:S01]  /*7b40*/  IADD3 R3, R3, 0x5f, RZ ;  /* 0x0000005f03037810 */ /* 0x000fe20007ffe0ff */
[----:B------:R-:W-:-:S04]  /*7b50*/  @P3 IMAD.HI.U32 R2, R147, c[0x0][0x2c8], RZ ;  /* 0x0000b20093023a27 */ /* 0x000fc800078e00ff */
[----:B------:R-:W-:-:S04]  /*7b60*/  IMAD.HI R4, R3, 0x2aaaaaab, RZ ;  /* 0x2aaaaaab03047827 */ /* 0x000fc800078e02ff */
[----:B------:R-:W-:Y:S01]  /*7b70*/  IMAD.MOV.U32 R0, RZ, RZ, R147 ;  /* 0x000000ffff007224 */ /* 0x000fe200078e0093 */
[----:B------:R-:W-:Y:S02]  /*7b80*/  @P3 SHF.R.U32.HI R0, RZ, c[0x0][0x2cc], R2 ;  /* 0x0000b300ff003a19 */ /* 0x000fe40000011602 */
[----:B------:R-:W-:-:S03]  /*7b90*/  SHF.R.U32.HI R3, RZ, 0x1f, R4 ;  /* 0x0000001fff037819 */ /* 0x000fc60000011604 */
        /* <DEDUP_REMOVED lines=15> */
.L_x_750:
[----:B------:R-:W-:-:S04]  /*7c90*/  MOV R3, c[0x0][0x32c] ;  /* 0x0000cb0000037a02 */ /* 0x000fc80000000f00 */
[----:B------:R-:W-:-:S13]  /*7ca0*/  ISETP.NE.AND P0, PT, R3, 0x1, PT ;  /* 0x000000010300780c */ /* 0x000fda0003f05270 */
[----:B------:R-:W-:-:S05]  /*7cb0*/  @P0 IMAD.HI.U32 R3, R0, c[0x0][0x330], RZ ;  /* 0x0000cc0000030a27 */ /* 0x000fca00078e00ff */
[----:B------:R-:W-:Y:S02]  /*7cc0*/  @P0 SHF.R.U32.HI R0, RZ, c[0x0][0x334], R3 ;  /* 0x0000cd00ff000a19 */ /* 0x000fe40000011603 */
.L_x_751:
[----:B------:R-:W-:Y:S05]  /*7cd0*/  BSYNC B0 ;  /* 0x0000000000007941 */ /* 0x000fea0003800000 */
.L_x_749:
[----:B------:R-:W-:-:S05]  /*7ce0*/  IMAD R0, R0, c[0x0][0x32c], RZ ;  /* 0x0000cb0000007a24 */ /* 0x000fca00078e02ff */
[----:B------:R-:W-:-:S05]  /*7cf0*/  IMNMX R2, R2, R0, !PT ;  /* 0x0000000002027217 */ /* 0x000fca0007800200 */
.L_x_748:
[----:B------:R-:W-:Y:S01]  /*7d00*/  IMAD.HI R2, R2, 0x2aaaaaab, RZ ;  /* 0x2aaaaaab02027827 */ /* 0x000fe200078e02ff */
[----:B------:R-:W-:Y:S04]  /*7d10*/  BSSY B0, `(.L_x_752) ;  /* 0x0000025000007945 */ /* 0x000fe80003800000 */
[----:B------:R-:W-:-:S04]  /*7d20*/  SHF.R.U32.HI R0, RZ, 0x1f, R2 ;  /* 0x0000001fff007819 */ /* 0x000fc80000011602 */
[----:B------:R-:W-:Y:S01]  /*7d30*/  LEA.HI.SX32 R2, R2, R0, 0x1c ;  /* 0x0000000002027211 */ /* 0x000fe200078fe2ff */
[----:B------:R-:W-:-:S03]  /*7d40*/  IMAD.MOV.U32 R0, RZ, RZ, RZ ;  /* 0x000000ffff007224 */ /* 0x000fc600078e00ff */
[----:B------:R-:W-:-:S04]  /*7d50*/  IMNMX R5, RZ, R2, !PT ;  /* 0x00000002ff057217 */ /* 0x000fc80007800200 */
[----:B------:R-:W-:-:S13]  /*7d60*/  ISETP.GT.AND P0, PT, R8, R5, PT ;  /* 0x000000050800720c */ /* 0x000fda0003f04270 */
[----:B------:R-:W-:Y:S05]  /*7d70*/  @!P0 BRA `(.L_x_753) ;  /* 0x000001e000008947 */ /* 0x000fea0003800000 */
[----:B------:R-:W-:-:S05]  /*7d80*/  IABS R0, R132 ;  /* 0x0000008400007213 */ /* 0x000fca0000000000 */
[----:B------:R-:W-:-:S04]  /*7d90*/  IMAD.MOV.U32 R4, RZ, RZ, R0 ;  /* 0x000000ffff047224 */ /* 0x000fc800078e0000 */
[----:B------:R-:W1:Y:S08]  /*7da0*/  I2F.RP R2, R4 ;  /* 0x0000000400027306 */ /* 0x000e700000209400 */
[----:B-1----:R-:W1:Y:S02]  /*7db0*/  MUFU.RCP R2, R2 ;  /* 0x0000000200027308 */ /* 0x002e640000001000 */
[----:B-1----:R-:W-:-:S06]  /*7dc0*/  IADD3 R2, R2, 0xffffffe, RZ ;  /* 0x0ffffffe02027810 */ /* 0x002fcc0007ffe0ff */
[----:B------:R1:W2:Y:S02]  /*7dd0*/  F2I.FTZ.U32.TRUNC.NTZ R3, R2 ;  /* 0x0000000200037305 */ /* 0x0002a4000021f000 */
[----:B-1----:R-:W-:Y:S01]  /*7de0*/  IADD3 R2, R132, -0x1, R8 ;  /* 0xffffffff84027810 */ /* 0x002fe20007ffe008 */
[----:B--2---:R-:W-:-:S04]  /*7df0*/  IMAD.MOV R0, RZ, RZ, -R3 ;  /* 0x000000ffff007224 */ /* 0x004fc800078e0a03 */
[----:B------:R-:W-:Y:S01]  /*7e00*/  IMAD.MOV.U32 R7, RZ, RZ, R0 ;  /* 0x000000ffff077224 */ /* 0x000fe200078e0000 */
[----:B------:R-:W-:Y:S01]  /*7e10*/  IABS R0, R132 ;  /* 0x0000008400007213 */ /* 0x000fe20000000000 */
[----:B------:R-:W-:Y:S01]  /*7e20*/  IMAD.IADD R6, R2, 0x1, -R5 ;  /* 0x0000000102067824 */ /* 0x000fe200078e0a05 */
[----:B------:R-:W-:Y:S01]  /*7e30*/  MOV R2, RZ ;  /* 0x000000ff00027202 */ /* 0x000fe20000000f00 */
[----:B------:R-:W-:Y:S02]  /*7e40*/  IMAD R7, R7, R4, RZ ;  /* 0x0000000407077224 */ /* 0x000fe400078e02ff */
[----:B------:R-:W-:Y:S01]  /*7e50*/  IMAD.MOV R9, RZ, RZ, -R0 ;  /* 0x000000ffff097224 */ /* 0x000fe200078e0a00 */
[----:B------:R-:W-:Y:S01]  /*7e60*/  IABS R10, R6 ;  /* 0x00000006000a7213 */ /* 0x000fe20000000000 */
        /* <DEDUP_REMOVED lines=15> */
.L_x_753:
[----:B------:R-:W-:Y:S05]  /*7f60*/  BSYNC B0 ;  /* 0x0000000000007941 */ /* 0x000fea0003800000 */
.L_x_752:
[----:B------:R-:W2:Y:S01]  /*7f70*/  LDL R3, [R1+0x34] ;  /* 0x0000340001037983 */ /* 0x000ea20000100800 */
[----:B------:R-:W-:Y:S01]  /*7f80*/  PRMT R2, RZ, 0x7610, R2 ;  /* 0x00007610ff027816 */ /* 0x000fe20000000002 */
[----:B------:R-:W-:Y:S01]  /*7f90*/  IMAD.MOV.U32 R24, RZ, RZ, RZ ;  /* 0x000000ffff187224 */ /* 0x000fe200078e00ff */
[----:B------:R-:W-:Y:S01]  /*7fa0*/  MOV R22, RZ ;  /* 0x000000ff00167202 */ /* 0x000fe20000000f00 */
        /* <DEDUP_REMOVED lines=32> */
[----:B--2---:R-:W-:-:S04]  /*81b0*/  IMAD R226, R3, R0, R5 ;  /* 0x0000000003e27224 */ /* 0x004fc800078e0205 */
[----:B------:R-:W-:-:S05]  /*81c0*/  IMAD.IADD R0, R226, 0x1, R0 ;  /* 0x00000001e2007824 */ /* 0x000fca00078e0200 */
[----:B------:R-:W-:-:S04]  /*81d0*/  IMNMX R223, R8, R0, PT ;  /* 0x0000000008df7217 */ /* 0x000fc80003800200 */
[----:B------:R-:W-:-:S13]  /*81e0*/  ISETP.GT.AND P0, PT, R223, R226, PT ;  /* 0x000000e2df00720c */ /* 0x000fda0003f04270 */
[----:B------:R-:W-:Y:S05]  /*81f0*/  @!P0 BRA `(.L_x_754) ;  /* 0x0001563000008947 */ /* 0x000fea0003800000 */
[----:B------:R-:W2:Y:S01]  /*8200*/  LDL R12, [R1+0x2c] ;  /* 0x00002c00010c7983 */ /* 0x000ea20000100800 */
[----:B------:R-:W-:-:S03]  /*8210*/  ISETP.NE.U32.AND P0, PT, RZ, c[0x0][0x340], PT ;  /* 0x0000d000ff007a0c */ /* 0x000fc60003f05070 */
[----:B------:R-:W3:Y:S01]  /*8220*/  LDL R13, [R1+0x30] ;  /* 0x00003000010d7983 */ /* 0x000ee20000100800 */
[----:B------:R-:W-:-:S13]  /*8230*/  ISETP.NE.AND.EX P1, PT, RZ, c[0x0][0x344], PT, P0 ;  /* 0x0000d100ff007a0c */ /* 0x000fda0003f25300 */
[----:B------:R-:W-:Y:S02]  /*8240*/  @P1 MOV R2, 0x4 ;  /* 0x0000000400021802 */ /* 0x000fe40000000f00 */
[----:B------:R-:W-:-:S03]  /*8250*/  IADD3 R0, P0, R84, R11, RZ ;  /* 0x0000000b54007210 */ /* 0x000fc60007f1e0ff */
[----:B--2---:R-:W-:-:S05]  /*8260*/  @P1 IMAD.WIDE R2, R12, R2, c[0x0][0x340] ;  /* 0x0000d0000c021625 */ /* 0x004fca00078e0202 */
[----:B------:R1:W2:Y:S01]  /*8270*/  @P1 LDG.E R10, [R2.64] ;  /* 0x00000008020a1981 */ /* 0x0002a2000c1e1900 */
[----:B------:R-:W-:Y:S01]  /*8280*/  LEA.HI.X.SX32 R6, R11, R178, 0x1, P0 ;  /* 0x000000b20b067211 */ /* 0x000fe200000f0eff */
[----:B------:R-:W-:Y:S01]  /*8290*/  IMAD.MOV.U32 R5, RZ, RZ, R73 ;  /* 0x000000ffff057224 */ /* 0x000fe200078e0049 */
[----:B------:R-:W-:Y:S01]  /*82a0*/  MOV R4, R72 ;  /* 0x0000004800047202 */ /* 0x000fe20000000f00 */
[----:B------:R-:W-:Y:S01]  /*82b0*/  WARPSYNC 0xffffffff ;  /* 0xffffffff00007948 */ /* 0x000fe20003800000 */
[----:B------:R-:W-:Y:S01]  /*82c0*/  ISETP.NE.U32.AND P0, PT, RZ, c[0x0][0x350], PT ;  /* 0x0000d400ff007a0c */ /* 0x000fe20003f05070 */
[C---:B------:R-:W-:Y:S01]  /*82d0*/  IMAD R7, R6.reuse, c[0x0][0x1e0], RZ ;  /* 0x0000780006077a24 */ /* 0x040fe200078e02ff */
[----:B------:R-:W-:Y:S01]  /*82e0*/  SHF.R.S32.HI R8, RZ, 0x1f, R12 ;  /* 0x0000001fff087819 */ /* 0x000fe2000001140c */
[----:B------:R-:W-:Y:S01]  /*82f0*/  IMAD R6, R6, c[0x0][0x208], RZ ;  /* 0x0000820006067a24 */ /* 0x000fe200078e02ff */
[----:B------:R-:W-:Y:S01]  /*8300*/  ISETP.NE.AND.EX P0, PT, RZ, c[0x0][0x354], PT, P0 ;  /* 0x0000d500ff007a0c */ /* 0x000fe20003f05300 */
[----:B------:R-:W-:Y:S01]  /*8310*/  IMAD R7, R0, c[0x0][0x1e4], R7 ;  /* 0x0000790000077a24 */ /* 0x000fe200078e0207 */
[----:B------:R-:W-:-:S02]  /*8320*/  SHF.R.S32.HI R9, RZ, 0x1f, R152 ;  /* 0x0000001fff097819 */ /* 0x000fc40000011498 */
[----:B------:R-:W-:Y:S02]  /*8330*/  SHF.R.S32.HI R24, RZ, 0x1f, R86 ;  /* 0x0000001fff187819 */ /* 0x000fe40000011456 */
[----:B------:R-:W-:Y:S01]  /*8340*/  IADD3 R136, R223, -0x1, RZ ;  /* 0xffffffffdf887810 */ /* 0x000fe20007ffe0ff */
[----:B------:R-:W-:Y:S02]  /*8350*/  IMAD R9, R9, c[0x0][0x178], RZ ;  /* 0x00005e0009097a24 */ /* 0x000fe400078e02ff */
[----:B-1----:R-:W-:-:S04]  /*8360*/  IMAD.WIDE.U32 R2, R0, c[0x0][0x1e0], R4 ;  /* 0x0000780000027a25 */ /* 0x002fc800078e0004 */
[----:B------:R-:W-:Y:S01]  /*8370*/  IMAD.WIDE.U32 R4, R0, c[0x0][0x208], R4 ;  /* 0x0000820000047a25 */ /* 0x000fe200078e0004 */
[----:B------:R-:W-:-:S03]  /*8380*/  IADD3 R3, R3, R7, RZ ;  /* 0x0000000703037210 */ /* 0x000fc60007ffe0ff */
[----:B------:R-:W-:Y:S02]  /*8390*/  IMAD R0, R0, c[0x0][0x20c], R6 ;  /* 0x0000830000007a24 */ /* 0x000fe400078e0206 */
[----:B---3--:R-:W-:Y:S01]  /*83a0*/  IMAD.WIDE.U32 R6, R13, c[0x0][0x1e8], R2 ;  /* 0x00007a000d067a25 */ /* 0x008fe200078e0002 */
[----:B------:R-:W-:-:S03]  /*83b0*/  MOV R2, R4 ;  /* 0x0000000400027202 */ /* 0x000fc60000000f00 */
[----:B------:R-:W-:Y:S02]  /*83c0*/  IMAD.IADD R3, R5, 0x1, R0 ;  /* 0x0000000105037824 */ /* 0x000fe400078e0200 */
[C---:B------:R-:W-:Y:S02]  /*83d0*/  IMAD R7, R13.reuse, c[0x0][0x1ec], R7 ;  /* 0x00007b000d077a24 */ /* 0x040fe400078e0207 */
[----:B------:R-:W-:-:S04]  /*83e0*/  IMAD.WIDE.U32 R4, R13, c[0x0][0x210], R2 ;  /* 0x000084000d047a25 */ /* 0x000fc800078e0002 */
[----:B------:R-:W-:Y:S01]  /*83f0*/  IMAD R5, R13, c[0x0][0x214], R5 ;  /* 0x000085000d057a24 */ /* 0x000fe200078e0205 */
[--C-:B--2---:R-:W-:Y:S01]  /*8400*/  @P1 SHF.R.S32.HI R3, RZ, 0x1f, R10.reuse ;  /* 0x0000001fff031819 */ /* 0x104fe2000001140a */
[----:B------:R-:W-:Y:S01]  /*8410*/  @P1 IMAD.MOV.U32 R2, RZ, RZ, R10 ;  /* 0x000000ffff021224 */ /* 0x000fe200078e000a */
[----:B------:R-:W-:Y:S02]  /*8420*/  @!P1 MOV R3, R8 ;  /* 0x0000000800039202 */ /* 0x000fe40000000f00 */
[----:B------:R-:W-:Y:S02]  /*8430*/  @!P1 MOV R2, R12 ;  /* 0x0000000c00029202 */ /* 0x000fe40000000f00 */
[----:B------:R-:W-:Y:S02]  /*8440*/  SEL R0, R3, RZ, !P0 ;  /* 0x000000ff03007207 */ /* 0x000fe40004000000 */
[----:B------:R-:W-:Y:S02]  /*8450*/  SEL R2, R2, RZ, !P0 ;  /* 0x000000ff02027207 */ /* 0x000fe40004000000 */
[----:B------:R-:W-:Y:S01]  /*8460*/  ISETP.NE.U32.AND P0, PT, RZ, c[0x0][0x348], PT ;  /* 0x0000d200ff007a0c */ /* 0x000fe20003f05070 */
[----:B------:R-:W-:-:S02]  /*8470*/  IMAD R3, R0, c[0x0][0x1f0], RZ ;  /* 0x00007c0000037a24 */ /* 0x000fc400078e02ff */
[----:B------:R-:W-:Y:S01]  /*8480*/  IMAD R0, R0, c[0x0][0x218], RZ ;  /* 0x0000860000007a24 */ /* 0x000fe200078e02ff */
[----:B------:R-:W-:Y:S01]  /*8490*/  ISETP.NE.AND.EX P0, PT, RZ, c[0x0][0x34c], PT, P0 ;  /* 0x0000d300ff007a0c */ /* 0x000fe20003f05300 */
[----:B------:R-:W-:-:S03]  /*84a0*/  IMAD.WIDE.U32 R230, R2, c[0x0][0x1f0], R6 ;  /* 0x00007c0002e67a25 */ /* 0x000fc600078e0006 */
[----:B------:R-:W-:Y:S01]  /*84b0*/  SEL R7, R8, RZ, !P0 ;  /* 0x000000ff08077207 */ /* 0x000fe20004000000 */
[----:B------:R-:W-:Y:S01]  /*84c0*/  IMAD.WIDE.U32 R228, R2, c[0x0][0x218], R4 ;  /* 0x0000860002e47a25 */ /* 0x000fe200078e0004 */
[----:B------:R-:W-:-:S03]  /*84d0*/  SEL R5, R12, RZ, !P0 ;  /* 0x000000ff0c057207 */ /* 0x000fc60004000000 */
[C---:B------:R-:W-:Y:S02]  /*84e0*/  IMAD R6, R2.reuse, c[0x0][0x1f4], R3 ;  /* 0x00007d0002067a24 */ /* 0x040fe400078e0203 */
[----:B------:R-:W-:Y:S02]  /*84f0*/  IMAD R4, R2, c[0x0][0x21c], R0 ;  /* 0x0000870002047a24 */ /* 0x000fe400078e0200 */
[C---:B------:R-:W-:Y:S01]  /*8500*/  IMAD R0, R152.reuse, c[0x0][0x17c], R9 ;  /* 0x00005f0098007a24 */ /* 0x040fe200078e0209 */
[----:B------:R-:W-:Y:S01]  /*8510*/  IADD3 R234, R231, R6, RZ ;  /* 0x00000006e7ea7210 */ /* 0x000fe20007ffe0ff */
[----:B------:R-:W-:Y:S01]  /*8520*/  IMAD.WIDE.U32 R2, R152, c[0x0][0x178], RZ ;  /* 0x00005e0098027a25 */ /* 0x000fe200078e00ff */
[----:B------:R-:W-:-:S03]  /*8530*/  IADD3 R233, R229, R4, RZ ;  /* 0x00000004e5e97210 */ /* 0x000fc60007ffe0ff */
[----:B------:R-:W-:Y:S02]  /*8540*/  IMAD.IADD R0, R3, 0x1, R0 ;  /* 0x0000000103007824 */ /* 0x000fe400078e0200 */
[----:B------:R-:W2:Y:S01]  /*8550*/  LDL R12, [R1] ;  /* 0x00000000010c7983 */ /* 0x000ea20000100800 */
[----:B------:R-:W-:Y:S01]  /*8560*/  IMAD R3, R144, 0x20, R84 ;  /* 0x0000002090037824 */ /* 0x000fe200078e0254 */
[----:B------:R-:W-:Y:S01]  /*8570*/  SHF.R.S32.HI R83, RZ, 0x1f, R136 ;  /* 0x0000001fff537819 */ /* 0x000fe20000011488 */
[----:B------:R-:W-:Y:S02]  /*8580*/  IMAD R6, R7, c[0x0][0x1c0], RZ ;  /* 0x0000700007067a24 */ /* 0x000fe400078e02ff */
[----:B------:R-:W-:Y:S02]  /*8590*/  IMAD.IADD R4, R147, 0x1, R3 ;  /* 0x0000000193047824 */ /* 0x000fe400078e0203 */
[----:B------:R-:W-:Y:S02]  /*85a0*/  IMAD.MOV.U32 R3, RZ, RZ, R0 ;  /* 0x000000ffff037224 */ /* 0x000fe400078e0000 */
[----:B------:R-:W-:-:S04]  /*85b0*/  @P3 IMAD.HI.U32 R7, R4, c[0x0][0x2c8], RZ ;  /* 0x0000b20004073a27 */ /* 0x000fc800078e00ff */
[----:B------:R-:W-:-:S04]  /*85c0*/  IMAD.WIDE.U32 R2, R13, c[0x0][0x1b8], R2 ;  /* 0x00006e000d027a25 */ /* 0x000fc800078e0002 */
[----:B------:R-:W-:Y:S01]  /*85d0*/  IMAD.MOV.U32 R0, RZ, RZ, R4 ;  /* 0x000000ffff007224 */ /* 0x000fe200078e0004 */
[----:B------:R-:W-:Y:S01]  /*85e0*/  @P3 SHF.R.U32.HI R0, RZ, c[0x0][0x2cc], R7 ;  /* 0x0000b300ff003a19 */ /* 0x000fe20000011607 */
[----:B------:R-:W-:Y:S02]  /*85f0*/  IMAD R3, R13, c[0x0][0x1bc], R3 ;  /* 0x00006f000d037a24 */ /* 0x000fe400078e0203 */
[C---:B------:R-:W-:Y:S01]  /*8600*/  IMAD R7, R5.reuse, c[0x0][0x1c4], R6 ;  /* 0x0000710005077a24 */ /* 0x040fe200078e0206 */
[----:B------:R-:W-:Y:S01]  /*8610*/  SHF.R.S32.HI R6, RZ, 0x1f, R0 ;  /* 0x0000001fff067819 */ /* 0x000fe20000011400 */
[----:B------:R-:W-:-:S04]  /*8620*/  IMAD.WIDE.U32 R2, R5, c[0x0][0x1c0], R2 ;  /* 0x0000700005027a25 */ /* 0x000fc800078e0002 */
[----:B------:R-:W-:Y:S02]  /*8630*/  IMAD.MOV R5, RZ, RZ, -R0 ;  /* 0x000000ffff057224 */ /* 0x000fe400078e0a00 */
[----:B------:R-:W-:Y:S02]  /*8640*/  IMAD.IADD R3, R3, 0x1, R7 ;  /* 0x0000000103037824 */ /* 0x000fe400078e0207 */
[----:B------:R-:W-:Y:S02]  /*8650*/  IMAD R4, R5, c[0x0][0x2c4], R4 ;  /* 0x0000b10005047a24 */ /* 0x000fe400078e0204 */
[----:B------:R-:W-:Y:S02]  /*8660*/  IMAD R5, R6, c[0x0][0x1b0], RZ ;  /* 0x00006c0006057a24 */ /* 0x000fe400078e02ff */
[----:B------:R-:W-:-:S04]  /*8670*/  IMAD.WIDE.U32 R2, R0, c[0x0][0x1b0], R2 ;  /* 0x00006c0000027a25 */ /* 0x000fc800078e0002 */
[----:B------:R-:W-:Y:S01]  /*8680*/  IMAD R6, R0, c[0x0][0x1b4], R5 ;  /* 0x00006d0000067a24 */ /* 0x000fe200078e0205 */
[----:B------:R-:W-:Y:S01]  /*8690*/  SHF.R.S32.HI R5, RZ, 0x1f, R4 ;  /* 0x0000001fff057819 */ /* 0x000fe20000011404 */
[----:B------:R-:W-:Y:S02]  /*86a0*/  IMAD.IADD R16, R84, 0x1, R147 ;  /* 0x0000000154107824 */ /* 0x000fe400078e0293 */
[----:B------:R-:W-:Y:S02]  /*86b0*/  IMAD.IADD R3, R3, 0x1, R6 ;  /* 0x0000000103037824 */ /* 0x000fe400078e0206 */
[----:B------:R-:W-:Y:S02]  /*86c0*/  IMAD R0, R5, c[0x0][0x1a8], RZ ;  /* 0x00006a0005007a24 */ /* 0x000fe400078e02ff */
[----:B------:R-:W-:-:S04]  /*86d0*/  IMAD.WIDE.U32 R2, R4, c[0x0][0x1a8], R2 ;  /* 0x00006a0004027a25 */ /* 0x000fc800078e0002 */
[----:B------:R-:W-:Y:S01]  /*86e0*/  IMAD R0, R4, c[0x0][0x1ac], R0 ;  /* 0x00006b0004007a24 */ /* 0x000fe200078e0200 */
[----:B------:R-:W-:Y:S01]  /*86f0*/  LEA R4, P0, R2, c[0x0][0x160], 0x1 ;  /* 0x0000580002047a11 */ /* 0x000fe200078008ff */
[----:B------:R-:W-:Y:S02]  /*8700*/  IMAD R52, R137, c[0x0][0x2c4], RZ ;  /* 0x0000b10089347a24 */ /* 0x000fe400078e02ff */
[----:B------:R-:W-:Y:S02]  /*8710*/  IMAD.IADD R0, R3, 0x1, R0 ;  /* 0x0000000103007824 */ /* 0x000fe400078e0200 */
[----:B------:R-:W1:Y:S01]  /*8720*/  SHFL.IDX PT, R6, R4, RZ, 0x181f ;  /* 0x00181fff04067589 */ /* 0x000e6200000e0000 */
[----:B------:R-:W-:Y:S01]  /*8730*/  ISETP.GE.AND P3, PT, R16, R52, PT ;  /* 0x000000341000720c */ /* 0x000fe20003f66270 */
[----:B------:R-:W-:Y:S01]  /*8740*/  IMAD R9, R83, c[0x0][0x1e0], RZ ;  /* 0x0000780053097a24 */ /* 0x000fe200078e02ff */
[----:B------:R-:W-:Y:S01]  /*8750*/  LEA.HI.X R0, R2, c[0x0][0x164], R0, 0x1, P0 ;  /* 0x0000590002007a11 */ /* 0x000fe200000f0c00 */
[----:B------:R-:W3:Y:S01]  /*8760*/  SHFL.IDX PT, R5, R4, 0x1, 0x181f ;  /* 0x00381f0004057f89 */ /* 0x000ee200000e0000 */
[----:B------:R-:W-:Y:S01]  /*8770*/  IADD3 R2, R16, 0x20, RZ ;  /* 0x0000002010027810 */ /* 0x000fe20007ffe0ff */
[----:B------:R-:W-:-:S02]  /*8780*/  IMAD.MOV.U32 R54, RZ, RZ, 0x60 ;  /* 0x00000060ff367424 */ /* 0x000fc400078e00ff */
[----:B------:R-:W4:Y:S01]  /*8790*/  SHFL.IDX PT, R7, R0, RZ, 0x181f ;  /* 0x00181fff00077589 */ /* 0x000f2200000e0000 */
[-C--:B------:R-:W-:Y:S01]  /*87a0*/  ISETP.GE.AND P4, PT, R2, R52.reuse, PT ;  /* 0x000000340200720c */ /* 0x080fe20003f86270 */
[----:B------:R-:W-:Y:S01]  /*87b0*/  IMAD R9, R136, c[0x0][0x1e4], R9 ;  /* 0x0000790088097a24 */ /* 0x000fe200078e0209 */
[----:B------:R-:W-:Y:S01]  /*87c0*/  IADD3 R2, R16, 0x40, RZ ;  /* 0x0000004010027810 */ /* 0x000fe20007ffe0ff */
[----:B------:R-:W4:Y:S01]  /*87d0*/  SHFL.IDX PT, R8, R0, 0x1, 0x181f ;  /* 0x00381f0000087f89 */ /* 0x000f2200000e0000 */
[----:B------:R-:W-:Y:S02]  /*87e0*/  IMAD R54, R223, -0x60, R54 ;  /* 0xffffffa0df367824 */ /* 0x000fe400078e0236 */
[----:B------:R-:W-:Y:S01]  /*87f0*/  ISETP.GE.AND P5, PT, R2, R52, PT ;  /* 0x000000340200720c */ /* 0x000fe20003fa6270 */
[----:B------:R-:W2:Y:S01]  /*8800*/  SHFL.IDX PT, R10, R4, 0x2, 0x181f ;  /* 0x00581f00040a7f89 */ /* 0x000ea200000e0000 */
[----:B------:R-:W-:Y:S01]  /*8810*/  IMAD.WIDE.U32 R2, R136, c[0x0][0x1e0], RZ ;  /* 0x0000780088027a25 */ /* 0x000fe200078e00ff */
[----:B------:R-:W-:-:S02]  /*8820*/  IADD3 R74, R54, R140, -R84 ;  /* 0x0000008c364a7210 */ /* 0x000fc40007ffe854 */
[----:B------:R-:W2:Y:S01]  /*8830*/  SHFL.IDX PT, R11, R0, 0x2, 0x181f ;  /* 0x00581f00000b7f89 */ /* 0x000ea200000e0000 */
[----:B------:R-:W-:Y:S02]  /*8840*/  IMAD.MOV.U32 R138, RZ, RZ, R230 ;  /* 0x000000ffff8a7224 */ /* 0x000fe400078e00e6 */
[----:B------:R-:W-:Y:S01]  /*8850*/  IMAD.MOV.U32 R139, RZ, RZ, R234 ;  /* 0x000000ffff8b7224 */ /* 0x000fe200078e00ea */
[----:B------:R-:W-:Y:S01]  /*8860*/  BAR.SYNC.DEFER_BLOCKING 0x0 ;  /* 0x0000000000007b1d */ /* 0x000fe20000010000 */
[-C--:B-1----:R-:W-:Y:S01]  /*8870*/  @!P3 LEA R22, P0, R72, R6.reuse, 0x1 ;  /* 0x000000064816b211 */ /* 0x082fe200078008ff */
[----:B------:R-:W-:Y:S01]  /*8880*/  IMAD.MOV.U32 R85, RZ, RZ, 0x40 ;  /* 0x00000040ff557424 */ /* 0x000fe200078e00ff */
[----:B------:R-:W-:Y:S02]  /*8890*/  @!P3 LEA R20, P2, R86, R6, 0x1 ;  /* 0x000000065614b211 */ /* 0x000fe400078408ff */
[C---:B---3--:R-:W-:Y:S01]  /*88a0*/  @!P4 LEA R18, P1, R72.reuse, R5, 0x1 ;  /* 0x000000054812c211 */ /* 0x048fe200078208ff */
[----:B------:R-:W-:Y:S01]  /*88b0*/  SHFL.IDX PT, R0, R0, 0x3, 0x181f ;  /* 0x00781f0000007f89 */ /* 0x000fe200000e0000 */
[----:B----4-:R-:W-:-:S02]  /*88c0*/  @!P3 LEA.HI.X R23, R72, R7, R73, 0x1, P0 ;  /* 0x000000074817b211 */ /* 0x010fc400000f0c49 */
[----:B------:R-:W-:Y:S01]  /*88d0*/  @!P4 LEA R14, P0, R86, R5, 0x1 ;  /* 0x00000005560ec211 */ /* 0x000fe200078008ff */
[----:B------:R-:W-:Y:S01]  /*88e0*/  IMAD.IADD R5, R3, 0x1, R9 ;  /* 0x0000000103057824 */ /* 0x000fe200078e0209 */
[-C--:B------:R-:W-:Y:S01]  /*88f0*/  @!P4 LEA.HI.X R19, R72, R8.reuse, R73, 0x1, P1 ;  /* 0x000000084813c211 */ /* 0x080fe200008f0c49 */
[----:B------:R-:W-:Y:S01]  /*8900*/  IMAD.WIDE.U32 R2, R2, 0x60, R138 ;  /* 0x0000006002027825 */ /* 0x000fe200078e008a */
[C-C-:B------:R-:W-:Y:S02]  /*8910*/  @!P4 LEA.HI.X R15, R86.reuse, R8, R24.reuse, 0x1, P0 ;  /* 0x00000008560fc211 */ /* 0x140fe400000f0c18 */
[----:B------:R1:W3:Y:S01]  /*8920*/  SHFL.IDX PT, R8, R4, 0x3, 0x181f ;  /* 0x00781f0004087f89 */ /* 0x0002e200000e0000 */
[----:B------:R-:W-:Y:S01]  /*8930*/  IMAD R5, R5, 0x60, RZ ;  /* 0x0000006005057824 */ /* 0x000fe200078e02ff */
[----:B------:R-:W-:Y:S02]  /*8940*/  @!P3 LEA.HI.X R21, R86, R7, R24, 0x1, P2 ;  /* 0x000000075615b211 */ /* 0x000fe400010f0c18 */
[----:B------:R-:W-:Y:S01]  /*8950*/  ISETP.GE.AND P2, PT, R74, 0x1, PT ;  /* 0x000000014a00780c */ /* 0x000fe20003f46270 */
[----:B------:R-:W-:Y:S01]  /*8960*/  IMAD.IADD R17, R3, 0x1, R5 ;  /* 0x0000000103117824 */ /* 0x000fe200078e0205 */
[----:B------:R-:W-:-:S02]  /*8970*/  IADD3 R3, R16, 0x60, RZ ;  /* 0x0000006010037810 */ /* 0x000fc40007ffe0ff */
[----:B------:R-:W-:Y:S02]  /*8980*/  ISETP.GE.AND P1, PT, R72, c[0x0][0x198], PT ;  /* 0x0000660048007a0c */ /* 0x000fe40003f26270 */
[----:B------:R-:W-:-:S11]  /*8990*/  ISETP.GE.AND P6, PT, R3, R52, PT ;  /* 0x000000340300720c */ /* 0x000fd60003fc6270 */
[----:B------:R-:W-:Y:S01]  /*89a0*/  @!PT LDS RZ, [RZ] ;  /* 0x00000000fffff984 */ /* 0x000fe20000000800 */
[----:B------:R4:W-:Y:S01]  /*89b0*/  @!P3 LDGSTS.E.BYPASS.LTC128B.128 [R219+0x100], [R22.64], !P1 ;  /* 0x0010000016dbbfae */ /* 0x0009e2000c901d48 */
[----:B--2---:R-:W-:Y:S01]  /*89c0*/  IMAD.MOV.U32 R25, RZ, RZ, R12 ;  /* 0x000000ffff197224 */ /* 0x004fe200078e000c */
[----:B------:R-:W-:-:S04]  /*89d0*/  @!P5 LEA R12, P0, R72, R10, 0x1 ;  /* 0x0000000a480cd211 */ /* 0x000fc800078008ff */
[----:B------:R-:W-:Y:S02]  /*89e0*/  @!P5 LEA.HI.X R13, R72, R11, R73, 0x1, P0 ;  /* 0x0000000b480dd211 */ /* 0x000fe400000f0c49 */
[----:B------:R-:W-:-:S04]  /*89f0*/  @!P5 LEA R10, P0, R86, R10, 0x1 ;  /* 0x0000000a560ad211 */ /* 0x000fc800078008ff */
[----:B------:R-:W-:Y:S02]  /*8a00*/  @!P5 LEA.HI.X R11, R86, R11, R24, 0x1, P0 ;  /* 0x0000000b560bd211 */ /* 0x000fe400000f0c18 */
[----:B-1----:R-:W-:-:S04]  /*8a10*/  @P2 LEA R4, P0, R2, c[0x0][0x1c8], 0x1 ;  /* 0x0000720002042a11 */ /* 0x002fc800078008ff */
[----:B------:R-:W-:Y:S02]  /*8a20*/  @P2 LEA.HI.X R5, R2, c[0x0][0x1cc], R17, 0x1, P0 ;  /* 0x0000730002052a11 */ /* 0x000fe400000f0c11 */
[----:B---3--:R-:W-:-:S04]  /*8a30*/  @!P6 LEA R6, P0, R86, R8, 0x1 ;  /* 0x000000085606e211 */ /* 0x008fc800078008ff */
[----:B------:R-:W-:Y:S02]  /*8a40*/  @!P6 LEA.HI.X R7, R86, R0, R24, 0x1, P0 ;  /* 0x000000005607e211 */ /* 0x000fe400000f0c18 */
[----:B------:R-:W-:-:S04]  /*8a50*/  @!P6 LEA R8, P0, R72, R8, 0x1 ;  /* 0x000000084808e211 */ /* 0x000fc800078008ff */
[----:B------:R-:W-:Y:S01]  /*8a60*/  @!P6 LEA.HI.X R9, R72, R0, R73, 0x1, P0 ;  /* 0x000000004809e211 */ /* 0x000fe200000f0c49 */
[----:B------:R-:W-:Y:S01]  /*8a70*/  IMAD.MOV.U32 R0, RZ, RZ, 0x20 ;  /* 0x00000020ff007424 */ /* 0x000fe200078e00ff */
[----:B------:R-:W-:-:S03]  /*8a80*/  ISETP.GE.AND P0, PT, R86, c[0x0][0x198], PT ;  /* 0x0000660056007a0c */ /* 0x000fc60003f06270 */
[----:B------:R-:W-:-:S10]  /*8a90*/  IMAD R3, R0, c[0x0][0x1e4], RZ ;  /* 0x0000790000037a24 */ /* 0x000fd400078e02ff */
[----:B------:R4:W-:Y:S04]  /*8aa0*/  @!P3 LDGSTS.E.BYPASS.LTC128B.128 [R219+0x4100], [R20.64], !P0 ;  /* 0x0410000014dbbfae */ /* 0x0009e8000c101d48 */
[----:B------:R4:W-:Y:S04]  /*8ab0*/  @!P4 LDGSTS.E.BYPASS.LTC128B.128 [R25+0x1100], [R18.64], !P1 ;  /* 0x011000001219cfae */ /* 0x0009e8000c901d48 */
[----:B------:R4:W-:Y:S04]  /*8ac0*/  @!P4 LDGSTS.E.BYPASS.LTC128B.128 [R25+0x5100], [R14.64], !P0 ;  /* 0x051000000e19cfae */ /* 0x0009e8000c101d48 */
[----:B------:R4:W-:Y:S04]  /*8ad0*/  @!P5 LDGSTS.E.BYPASS.LTC128B.128 [R25+0x2100], [R12.64], !P1 ;  /* 0x021000000c19dfae */ /* 0x0009e8000c901d48 */
[----:B------:R4:W-:Y:S04]  /*8ae0*/  @!P5 LDGSTS.E.BYPASS.LTC128B.128 [R25+0x6100], [R10.64], !P0 ;  /* 0x061000000a19dfae */ /* 0x0009e8000c101d48 */
[----:B------:R4:W-:Y:S01]  /*8af0*/  @!P6 LDGSTS.E.BYPASS.LTC128B.128 [R25+0x3100], [R8.64], !P1 ;  /* 0x031000000819efae */ /* 0x0009e2000c901d48 */
[----:B------:R-:W-:-:S03]  /*8b00*/  ISETP.GE.AND P1, PT, R74, 0x21, PT ;  /* 0x000000214a00780c */ /* 0x000fc60003f26270 */
[----:B------:R4:W-:Y:S01]  /*8b10*/  @!P6 LDGSTS.E.BYPASS.LTC128B.128 [R25+0x7100], [R6.64], !P0 ;  /* 0x071000000619efae */ /* 0x0009e2000c101d48 */
[----:B------:R-:W-:-:S03]  /*8b20*/  @P2 ISETP.GE.AND P0, PT, R72, c[0x0][0x1d4], PT ;  /* 0x0000750048002a0c */ /* 0x000fc60003f06270 */
[----:B------:R-:W0:Y:S10]  /*8b30*/  LDGDEPBAR ;  /* 0x00000000000079af */ /* 0x000e340000000000 */
[----:B------:R1:W-:Y:S01]  /*8b40*/  @P2 LDGSTS.E.BYPASS.LTC128B.128 [R219+0x8100], [R4.64], !P0 ;  /* 0x0810000004db2fae */ /* 0x0003e2000c101d48 */
[----:B------:R-:W-:-:S13]  /*8b50*/  @P2 ISETP.GE.AND P0, PT, R86, c[0x0][0x1d4], PT ;  /* 0x0000750056002a0c */ /* 0x000fda0003f06270 */
[----:B------:R1:W-:Y:S02]  /*8b60*/  @P2 LDGSTS.E.BYPASS.LTC128B.128 [R219+0xb100], [R4.64+0x80], !P0 ;  /* 0x0b10008004db2fae */ /* 0x0003e4000c101d48 */
[----:B-1----:R-:W-:-:S05]  /*8b70*/  IMAD.WIDE.U32 R4, R0, c[0x0][0x1e0], RZ ;  /* 0x0000780000047a25 */ /* 0x002fca00078e00ff */
[----:B------:R-:W-:-:S04]  /*8b80*/  @P1 IADD3 R0, P0, R2, R4, RZ ;  /* 0x0000000402001210 */ /* 0x000fc80007f1e0ff */
[----:B------:R-:W-:Y:S02]  /*8b90*/  @P1 IADD3.X R3, R17, R5, R3, P0, !PT ;  /* 0x0000000511031210 */ /* 0x000fe400007fe403 */
[----:B------:R-:W-:-:S04]  /*8ba0*/  @P1 LEA R4, P0, R0, c[0x0][0x1c8], 0x1 ;  /* 0x0000720000041a11 */ /* 0x000fc800078008ff */
[----:B------:R-:W-:Y:S01]  /*8bb0*/  @P1 LEA.HI.X R5, R0, c[0x0][0x1cc], R3, 0x1, P0 ;  /* 0x0000730000051a11 */ /* 0x000fe200000f0c03 */
[----:B------:R-:W-:Y:S01]  /*8bc0*/  IMAD R0, R85, c[0x0][0x1e4], RZ ;  /* 0x0000790055007a24 */ /* 0x000fe200078e02ff */
[----:B------:R-:W-:-:S13]  /*8bd0*/  @P1 ISETP.GE.AND P0, PT, R72, c[0x0][0x1d4], PT ;  /* 0x0000750048001a0c */ /* 0x000fda0003f06270 */
[----:B------:R1:W-:Y:S01]  /*8be0*/  @P1 LDGSTS.E.BYPASS.LTC128B.128 [R25+0x9100], [R4.64], !P0 ;  /* 0x0910000004191fae */ /* 0x0003e2000c101d48 */
[----:B------:R-:W-:-:S13]  /*8bf0*/  @P1 ISETP.GE.AND P0, PT, R86, c[0x0][0x1d4], PT ;  /* 0x0000750056001a0c */ /* 0x000fda0003f06270 */
[----:B------:R1:W-:Y:S01]  /*8c00*/  @P1 LDGSTS.E.BYPASS.LTC128B.128 [R25+0xc100], [R4.64+0x80], !P0 ;  /* 0x0c10008004191fae */ /* 0x0003e2000c101d48 */
[----:B------:R-:W-:Y:S01]  /*8c10*/  ISETP.GE.AND P1, PT, R74, 0x41, PT ;  /* 0x000000414a00780c */ /* 0x000fe20003f26270 */
[----:B-1----:R-:W-:-:S12]  /*8c20*/  IMAD.WIDE.U32 R4, R85, c[0x0][0x1e0], RZ ;  /* 0x0000780055047a25 */ /* 0x002fd800078e00ff */
[----:B------:R-:W-:-:S04]  /*8c30*/  @P1 IADD3 R3, P0, R2, R4, RZ ;  /* 0x0000000402031210 */ /* 0x000fc80007f1e0ff */
[----:B------:R-:W-:Y:S02]  /*8c40*/  @P1 IADD3.X R0, R17, R5, R0, P0, !PT ;  /* 0x0000000511001210 */ /* 0x000fe400007fe400 */
[----:B------:R-:W-:-:S04]  /*8c50*/  @P1 LEA R2, P0, R3, c[0x0][0x1c8], 0x1 ;  /* 0x0000720003021a11 */ /* 0x000fc800078008ff */
[----:B------:R-:W-:Y:S02]  /*8c60*/  @P1 LEA.HI.X R3, R3, c[0x0][0x1cc], R0, 0x1, P0 ;  /* 0x0000730003031a11 */ /* 0x000fe400000f0c00 */
[----:B------:R-:W-:-:S13]  /*8c70*/  @P1 ISETP.GE.AND P0, PT, R72, c[0x0][0x1d4], PT ;  /* 0x0000750048001a0c */ /* 0x000fda0003f06270 */
[----:B------:R4:W-:Y:S01]  /*8c80*/  @P1 LDGSTS.E.BYPASS.LTC128B.128 [R25+0xa100], [R2.64], !P0 ;  /* 0x0a10000002191fae */ /* 0x0009e2000c101d48 */
[----:B------:R-:W-:-:S13]  /*8c90*/  @P1 ISETP.GE.AND P0, PT, R86, c[0x0][0x1d4], PT ;  /* 0x0000750056001a0c */ /* 0x000fda0003f06270 */
[----:B------:R4:W-:Y:S01]  /*8ca0*/  @P1 LDGSTS.E.BYPASS.LTC128B.128 [R25+0xd100], [R2.64+0x80], !P0 ;  /* 0x0d10008002191fae */ /* 0x0009e2000c101d48 */
[----:B------:R-:W-:-:S03]  /*8cb0*/  ISETP.LT.AND P0, PT, RZ, c[0x0][0x27c], PT ;  /* 0x00009f00ff007a0c */ /* 0x000fc60003f01270 */
[----:B------:R-:W0:Y:S10]  /*8cc0*/  LDGDEPBAR ;  /* 0x00000000000079af */ /* 0x000e340000000000 */
[----:B------:R-:W-:Y:S05]  /*8cd0*/  @P0 BRA `(.L_x_755) ;  /* 0x0000002000000947 */ /* 0x000fea0003800000 */
[----:B------:R-:W-:-:S04]  /*8ce0*/  DEPBAR.LE SB0, 0x1 ;  /* 0x000080400000791a */ /* 0x000fc80000000000 */
[----:B------:R-:W-:Y:S05]  /*8cf0*/  BRA `(.L_x_756) ;  /* 0x0000499000007947 */ /* 0x000fea0003800000 */
.L_x_755:
[----:B------:R-:W-:Y:S01]  /*8d00*/  ULDC.U8 UR4, c[0x0][0x298] ;  /* 0x0000a60000047ab9 */ /* 0x000fe20000000000 */
[----:B-----5:R-:W-:Y:S01]  /*8d10*/  SHF.R.S32.HI R0, RZ, 0x1f, R133 ;  /* 0x0000001fff007819 */ /* 0x020fe20000011485 */
[C---:B------:R-:W-:Y:S01]  /*8d20*/  IMAD.WIDE.U32 R4, R133.reuse, c[0x0][0x280], RZ ;  /* 0x0000a00085047a25 */ /* 0x040fe200078e00ff */
[----:B------:R-:W-:Y:S01]  /*8d30*/  ISETP.NE.AND P0, PT, RZ, UR4, PT ;  /* 0x00000004ff007c0c */ /* 0x000fe2000bf05270 */
[----:B------:R-:W-:Y:S01]  /*8d40*/  BSSY B2, `(.L_x_756) ;  /* 0x0000494000027945 */ /* 0x000fe20003800000 */
[----:B------:R-:W-:Y:S01]  /*8d50*/  IADD3 R71, R84, 0x60, RZ ;  /* 0x0000006054477810 */ /* 0x000fe20007ffe0ff */
[C---:B----4-:R-:W-:Y:S02]  /*8d60*/  IMAD R2, R0.reuse, c[0x0][0x280], RZ ;  /* 0x0000a00000027a24 */ /* 0x050fe400078e02ff */
[----:B------:R-:W-:Y:S02]  /*8d70*/  IMAD R0, R0, c[0x0][0x290], RZ ;  /* 0x0000a40000007a24 */ /* 0x000fe400078e02ff */
[----:B------:R-:W-:-:S02]  /*8d80*/  IMAD R6, R133, c[0x0][0x284], R2 ;  /* 0x0000a10085067a24 */ /* 0x000fc400078e0202 */
[C---:B------:R-:W-:Y:S01]  /*8d90*/  IMAD R7, R133.reuse, c[0x0][0x294], R0 ;  /* 0x0000a50085077a24 */ /* 0x040fe200078e0200 */
[----:B------:R-:W-:Y:S01]  /*8da0*/  LEA R0, R144, R16, 0x5 ;  /* 0x0000001090007211 */ /* 0x000fe200078e28ff */
[----:B------:R-:W-:Y:S01]  /*8db0*/  IMAD.WIDE.U32 R2, R133, c[0x0][0x290], RZ ;  /* 0x0000a40085027a25 */ /* 0x000fe200078e00ff */
[----:B------:R-:W-:-:S04]  /*8dc0*/  IADD3 R6, R6, R5, RZ ;  /* 0x0000000506067210 */ /* 0x000fc80007ffe0ff */
[----:B------:R-:W-:Y:S01]  /*8dd0*/  IADD3 R8, R7, R3, RZ ;  /* 0x0000000307087210 */ /* 0x000fe20007ffe0ff */
[----:B------:R-:W-:Y:S05]  /*8de0*/  @!P0 BRA `(.L_x_757) ;  /* 0x0000251000008947 */ /* 0x000fea0003800000 */
[----:B------:R-:W-:Y:S01]  /*8df0*/  ISETP.NE.AND P1, PT, R142, 0x1, PT ;  /* 0x000000018e00780c */ /* 0x000fe20003f25270 */
[----:B------:R-:W-:Y:S01]  /*8e00*/  IMAD.MOV.U32 R5, RZ, RZ, R6 ;  /* 0x000000ffff057224 */ /* 0x000fe200078e0006 */
[----:B------:R-:W-:Y:S01]  /*8e10*/  BSSY B0, `(.L_x_758) ;  /* 0x0000032000007945 */ /* 0x000fe20003800000 */
[----:B------:R-:W-:Y:S01]  /*8e20*/  SHF.R.S32.HI R25, RZ, 0x1f, R30 ;  /* 0x0000001fff197819 */ /* 0x000fe2000001141e */
[----:B------:R-:W-:Y:S01]  /*8e30*/  CS2R R38, SRZ ;  /* 0x0000000000267805 */ /* 0x000fe2000001ff00 */
[----:B------:R-:W-:Y:S01]  /*8e40*/  CS2R R22, SRZ ;  /* 0x0000000000167805 */ /* 0x000fe2000001ff00 */
[----:B------:R-:W-:Y:S01]  /*8e50*/  CS2R R14, SRZ ;  /* 0x00000000000e7805 */ /* 0x000fe2000001ff00 */
[----:B------:R-:W-:Y:S01]  /*8e60*/  CS2R R20, SRZ ;  /* 0x0000000000147805 */ /* 0x000fe2000001ff00 */
[----:B------:R-:W-:-:S05]  /*8e70*/  CS2R R12, SRZ ;  /* 0x00000000000c7805 */ /* 0x000fca000001ff00 */
[----:B------:R-:W-:-:S05]  /*8e80*/  @P1 IMAD.HI.U32 R3, R0, c[0x0][0x2c8], RZ ;  /* 0x0000b20000031a27 */ /* 0x000fca00078e00ff */
[----:B------:R-:W-:-:S04]  /*8e90*/  @P1 SHF.R.U32.HI R0, RZ, c[0x0][0x2cc], R3 ;  /* 0x0000b300ff001a19 */ /* 0x000fc80000011603 */
[----:B------:R-:W-:Y:S01]  /*8ea0*/  SHF.R.S32.HI R7, RZ, 0x1f, R0 ;  /* 0x0000001fff077819 */ /* 0x000fe20000011400 */
[----:B------:R-:W-:-:S04]  /*8eb0*/  IMAD.WIDE.U32 R4, R0, c[0x0][0x280], R4 ;  /* 0x0000a00000047a25 */ /* 0x000fc800078e0004 */
[C---:B------:R-:W-:Y:S01]  /*8ec0*/  IMAD R3, R7.reuse, c[0x0][0x280], RZ ;  /* 0x0000a00007037a24 */ /* 0x040fe200078e02ff */
[----:B------:R-:W-:Y:S01]  /*8ed0*/  LEA R26, P0, R4, c[0x0][0x270], 0x1 ;  /* 0x00009c00041a7a11 */ /* 0x000fe200078008ff */
[----:B------:R-:W-:Y:S02]  /*8ee0*/  IMAD R7, R7, c[0x0][0x290], RZ ;  /* 0x0000a40007077a24 */ /* 0x000fe400078e02ff */
[----:B------:R-:W-:Y:S02]  /*8ef0*/  IMAD R6, R0, c[0x0][0x284], R3 ;  /* 0x0000a10000067a24 */ /* 0x000fe400078e0203 */
[----:B------:R-:W-:-:S03]  /*8f00*/  IMAD.MOV.U32 R3, RZ, RZ, R8 ;  /* 0x000000ffff037224 */ /* 0x000fc600078e0008 */
[----:B------:R-:W-:Y:S01]  /*8f10*/  IADD3 R5, R5, R6, RZ ;  /* 0x0000000605057210 */ /* 0x000fe20007ffe0ff */
[----:B------:R-:W-:-:S03]  /*8f20*/  IMAD.WIDE.U32 R2, R0, c[0x0][0x290], R2 ;  /* 0x0000a40000027a25 */ /* 0x000fc600078e0002 */
[----:B------:R-:W-:Y:S01]  /*8f30*/  LEA.HI.X R19, R4, c[0x0][0x274], R5, 0x1, P0 ;  /* 0x00009d0004137a11 */ /* 0x000fe200000f0c05 */
[----:B------:R-:W-:Y:S01]  /*8f40*/  IMAD R0, R0, c[0x0][0x294], R7 ;  /* 0x0000a50000007a24 */ /* 0x000fe200078e0207 */
[----:B------:R-:W-:-:S03]  /*8f50*/  LEA R24, P0, R2, c[0x0][0x288], 0x1 ;  /* 0x0000a20002187a11 */ /* 0x000fc600078008ff */
[----:B------:R1:W2:Y:S01]  /*8f60*/  SHFL.IDX PT, R5, R19, RZ, 0x181f ;  /* 0x00181fff13057589 */ /* 0x0002a200000e0000 */
[----:B------:R-:W-:-:S03]  /*8f70*/  IADD3 R0, R3, R0, RZ ;  /* 0x0000000003007210 */ /* 0x000fc60007ffe0ff */
[----:B------:R1:W3:Y:S01]  /*8f80*/  SHFL.IDX PT, R10, R24, RZ, 0x181f ;  /* 0x00181fff180a7589 */ /* 0x0002e200000e0000 */
[----:B------:R-:W-:-:S03]  /*8f90*/  LEA.HI.X R18, R2, c[0x0][0x28c], R0, 0x1, P0 ;  /* 0x0000a30002127a11 */ /* 0x000fc600000f0c00 */
[----:B------:R1:W4:Y:S04]  /*8fa0*/  SHFL.IDX PT, R2, R26, RZ, 0x181f ;  /* 0x00181fff1a027589 */ /* 0x00032800000e0000 */
[----:B------:R1:W1:Y:S01]  /*8fb0*/  SHFL.IDX PT, R11, R18, RZ, 0x181f ;  /* 0x00181fff120b7589 */ /* 0x00026200000e0000 */
[----:B------:R-:W-:Y:S05]  /*8fc0*/  @P3 BRA `(.L_x_759) ;  /* 0x0000016000003947 */ /* 0x000fea0003800000 */
[----:B------:R-:W-:Y:S01]  /*8fd0*/  ISETP.GE.AND P1, PT, R28, c[0x0][0x27c], PT ;  /* 0x00009f001c007a0c */ /* 0x000fe20003f26270 */
[----:B------:R-:W-:Y:S01]  /*8fe0*/  CS2R R22, SRZ ;  /* 0x0000000000167805 */ /* 0x000fe2000001ff00 */
[----:B------:R-:W-:-:S11]  /*8ff0*/  CS2R R14, SRZ ;  /* 0x00000000000e7805 */ /* 0x000fd6000001ff00 */
[C---:B------:R-:W-:Y:S01]  /*9000*/  @!P1 IMAD.SHL.U32 R0, R28.reuse, 0x2, RZ ;  /* 0x000000021c009824 */ /* 0x040fe200078e00ff */
[----:B------:R-:W-:-:S04]  /*9010*/  @!P1 SHF.L.U64.HI R3, R28, 0x1, R29 ;  /* 0x000000011c039819 */ /* 0x000fc8000001021d */
[----:B----4-:R-:W-:-:S05]  /*9020*/  @!P1 IADD3 R8, P0, R2, R0, RZ ;  /* 0x0000000002089210 */ /* 0x010fca0007f1e0ff */
[--C-:B--2---:R-:W-:Y:S01]  /*9030*/  @!P1 IMAD.X R9, R5, 0x1, R3.reuse, P0 ;  /* 0x0000000105099824 */ /* 0x104fe200000e0603 */
[----:B---3--:R-:W-:Y:S01]  /*9040*/  @!P1 IADD3 R6, P0, R10, R0, RZ ;  /* 0x000000000a069210 */ /* 0x008fe20007f1e0ff */
[----:B------:R-:W-:Y:S01]  /*9050*/  CS2R R12, SRZ ;  /* 0x00000000000c7805 */ /* 0x000fe2000001ff00 */
[----:B------:R-:W-:Y:S02]  /*9060*/  CS2R R20, SRZ ;  /* 0x0000000000147805 */ /* 0x000fe4000001ff00 */
[----:B------:R2:W5:Y:S01]  /*9070*/  @!P1 LD.E.64 R14, [R8.64] ;  /* 0x00000008080e9980 */ /* 0x000562000c101b00 */
[----:B-1----:R-:W-:Y:S01]  /*9080*/  @!P1 IMAD.X R7, R11, 0x1, R3, P0 ;  /* 0x000000010b079824 */ /* 0x002fe200000e0603 */
[----:B------:R-:W-:-:S04]  /*9090*/  ISETP.GE.AND P0, PT, R30, c[0x0][0x27c], PT ;  /* 0x00009f001e007a0c */ /* 0x000fc80003f06270 */
[----:B------:R2:W5:Y:S09]  /*90a0*/  @!P1 LD.E.64 R12, [R6.64] ;  /* 0x00000008060c9980 */ /* 0x000572000c101b00 */
[C---:B------:R-:W-:Y:S01]  /*90b0*/  @!P0 IMAD.SHL.U32 R3, R30.reuse, 0x2, RZ ;  /* 0x000000021e038824 */ /* 0x040fe200078e00ff */
[----:B------:R-:W-:-:S04]  /*90c0*/  @!P0 SHF.L.U64.HI R0, R30, 0x1, R25 ;  /* 0x000000011e008819 */ /* 0x000fc80000010219 */
[----:B------:R-:W-:-:S05]  /*90d0*/  @!P0 IADD3 R4, P2, R2, R3, RZ ;  /* 0x0000000302048210 */ /* 0x000fca0007f5e0ff */
[----:B------:R-:W-:Y:S01]  /*90e0*/  @!P0 IMAD.X R5, R5, 0x1, R0, P2 ;  /* 0x0000000105058824 */ /* 0x000fe200010e0600 */
[----:B------:R-:W-:-:S04]  /*90f0*/  @!P0 IADD3 R2, P2, R10, R3, RZ ;  /* 0x000000030a028210 */ /* 0x000fc80007f5e0ff */
[----:B------:R2:W5:Y:S01]  /*9100*/  @!P0 LD.E.64 R22, [R4.64] ;  /* 0x0000000804168980 */ /* 0x000562000c101b00 */
[----:B------:R-:W-:-:S05]  /*9110*/  @!P0 IMAD.X R3, R11, 0x1, R0, P2 ;  /* 0x000000010b038824 */ /* 0x000fca00010e0600 */
[----:B------:R2:W5:Y:S03]  /*9120*/  @!P0 LD.E.64 R20, [R2.64] ;  /* 0x0000000802148980 */ /* 0x000566000c101b00 */
.L_x_759:
[----:B------:R-:W-:Y:S05]  /*9130*/  BSYNC B0 ;  /* 0x0000000000007941 */ /* 0x000fea0003800000 */
.L_x_758:
[----:B--2--5:R-:W-:Y:S01]  /*9140*/  IMAD.MOV.U32 R4, RZ, RZ, R22 ;  /* 0x000000ffff047224 */ /* 0x024fe200078e0016 */
[----:B-1----:R1:W2:Y:S01]  /*9150*/  SHFL.IDX PT, R11, R19, 0x1, 0x181f ;  /* 0x00381f00130b7f89 */ /* 0x0022a200000e0000 */
[----:B------:R-:W-:Y:S01]  /*9160*/  IMAD.MOV.U32 R3, RZ, RZ, R23 ;  /* 0x000000ffff037224 */ /* 0x000fe200078e0017 */
[----:B------:R-:W-:Y:S01]  /*9170*/  BSSY B0, `(.L_x_760) ;  /* 0x000002c000007945 */ /* 0x000fe20003800000 */
[----:B----4-:R-:W-:Y:S01]  /*9180*/  IMAD.MOV.U32 R2, RZ, RZ, R14 ;  /* 0x000000ffff027224 */ /* 0x010fe200078e000e */
[----:B------:R-:W-:Y:S01]  /*9190*/  PRMT R55, R55, 0x5410, R4 ;  /* 0x0000541037377816 */ /* 0x000fe20000000004 */
[----:B------:R-:W-:Y:S01]  /*91a0*/  IMAD.MOV.U32 R0, RZ, RZ, R15 ;  /* 0x000000ffff007224 */ /* 0x000fe200078e000f */
[----:B------:R-:W-:Y:S01]  /*91b0*/  PRMT R56, R56, 0x5410, R3 ;  /* 0x0000541038387816 */ /* 0x000fe20000000003 */
[----:B------:R-:W-:Y:S01]  /*91c0*/  IMAD.MOV.U32 R4, RZ, RZ, R20 ;  /* 0x000000ffff047224 */ /* 0x000fe200078e0014 */
[----:B------:R-:W-:Y:S01]  /*91d0*/  PRMT R31, R31, 0x5410, R2 ;  /* 0x000054101f1f7816 */ /* 0x000fe20000000002 */
[----:B------:R-:W-:Y:S01]  /*91e0*/  IMAD.MOV.U32 R3, RZ, RZ, R21 ;  /* 0x000000ffff037224 */ /* 0x000fe200078e0015 */
[----:B------:R-:W-:Y:S01]  /*91f0*/  PRMT R53, R53, 0x5410, R0 ;  /* 0x0000541035357816 */ /* 0x000fe20000000000 */
[----:B------:R-:W-:Y:S01]  /*9200*/  IMAD.MOV.U32 R2, RZ, RZ, R12 ;  /* 0x000000ffff027224 */ /* 0x000fe200078e000c */
[----:B------:R1:W4:Y:S01]  /*9210*/  SHFL.IDX PT, R5, R26, 0x1, 0x181f ;  /* 0x00381f001a057f89 */ /* 0x00032200000e0000 */
[----:B------:R-:W-:Y:S01]  /*9220*/  IMAD.MOV.U32 R0, RZ, RZ, R13 ;  /* 0x000000ffff007224 */ /* 0x000fe200078e000d */
[----:B------:R-:W-:Y:S01]  /*9230*/  PRMT R55, R4, 0x7610, R55 ;  /* 0x0000761004377816 */ /* 0x000fe20000000037 */
[----:B------:R-:W-:Y:S01]  /*9240*/  CS2R R32, SRZ ;  /* 0x0000000000207805 */ /* 0x000fe2000001ff00 */
[----:B------:R1:W3:Y:S01]  /*9250*/  SHFL.IDX PT, R16, R18, 0x1, 0x181f ;  /* 0x00381f0012107f89 */ /* 0x0002e200000e0000 */
[----:B------:R-:W-:Y:S01]  /*9260*/  PRMT R56, R3, 0x7610, R56 ;  /* 0x0000761003387816 */ /* 0x000fe20000000038 */
[----:B------:R-:W-:Y:S01]  /*9270*/  CS2R R36, SRZ ;  /* 0x0000000000247805 */ /* 0x000fe2000001ff00 */
[----:B------:R-:W-:Y:S01]  /*9280*/  PRMT R31, R2, 0x7610, R31 ;  /* 0x00007610021f7816 */ /* 0x000fe2000000001f */
[----:B---3--:R1:W3:Y:S01]  /*9290*/  SHFL.IDX PT, R10, R24, 0x1, 0x181f ;  /* 0x00381f00180a7f89 */ /* 0x0082e200000e0000 */
[----:B------:R-:W-:Y:S01]  /*92a0*/  PRMT R53, R0, 0x7610, R53 ;  /* 0x0000761000357816 */ /* 0x000fe20000000035 */
[----:B------:R-:W-:Y:S01]  /*92b0*/  CS2R R34, SRZ ;  /* 0x0000000000227805 */ /* 0x000fe2000001ff00 */
[----:B------:R-:W-:Y:S05]  /*92c0*/  @P4 BRA `(.L_x_761) ;  /* 0x0000016000004947 */ /* 0x000fea0003800000 */
[----:B------:R-:W-:Y:S01]  /*92d0*/  ISETP.GE.AND P1, PT, R28, c[0x0][0x27c], PT ;  /* 0x00009f001c007a0c */ /* 0x000fe20003f26270 */
[----:B------:R-:W-:Y:S01]  /*92e0*/  CS2R R38, SRZ ;  /* 0x0000000000267805 */ /* 0x000fe2000001ff00 */
[----:B------:R-:W-:Y:S01]  /*92f0*/  ISETP.GE.AND P0, PT, R30, c[0x0][0x27c], PT ;  /* 0x00009f001e007a0c */ /* 0x000fe20003f06270 */
[----:B------:R-:W-:-:S10]  /*9300*/  CS2R R32, SRZ ;  /* 0x0000000000207805 */ /* 0x000fd4000001ff00 */
[C---:B------:R-:W-:Y:S01]  /*9310*/  @!P1 IMAD.SHL.U32 R0, R28.reuse, 0x2, RZ ;  /* 0x000000021c009824 */ /* 0x040fe200078e00ff */
[----:B------:R-:W-:Y:S01]  /*9320*/  @!P1 SHF.L.U64.HI R2, R28, 0x1, R29 ;  /* 0x000000011c029819 */ /* 0x000fe2000001021d */
[----:B------:R-:W-:-:S03]  /*9330*/  @!P0 IMAD.SHL.U32 R3, R30, 0x2, RZ ;  /* 0x000000021e038824 */ /* 0x000fc600078e00ff */
[----:B----4-:R-:W-:-:S05]  /*9340*/  @!P1 IADD3 R8, P2, R5, R0, RZ ;  /* 0x0000000005089210 */ /* 0x010fca0007f5e0ff */
[--C-:B--2---:R-:W-:Y:S01]  /*9350*/  @!P1 IMAD.X R9, R11, 0x1, R2.reuse, P2 ;  /* 0x000000010b099824 */ /* 0x104fe200010e0602 */
[----:B---3--:R-:W-:Y:S02]  /*9360*/  @!P1 IADD3 R6, P2, R10, R0, RZ ;  /* 0x000000000a069210 */ /* 0x008fe40007f5e0ff */
[----:B------:R-:W-:Y:S01]  /*9370*/  @!P0 SHF.L.U64.HI R0, R30, 0x1, R25 ;  /* 0x000000011e008819 */ /* 0x000fe20000010219 */
[----:B------:R-:W-:Y:S01]  /*9380*/  CS2R R34, SRZ ;  /* 0x0000000000227805 */ /* 0x000fe2000001ff00 */
[----:B------:R-:W-:Y:S01]  /*9390*/  CS2R R36, SRZ ;  /* 0x0000000000247805 */ /* 0x000fe2000001ff00 */
[----:B------:R-:W-:Y:S01]  /*93a0*/  @!P1 IMAD.X R7, R16, 0x1, R2, P2 ;  /* 0x0000000110079824 */ /* 0x000fe200010e0602 */
[-C--:B------:R-:W-:Y:S01]  /*93b0*/  @!P0 IADD3 R4, P2, R5, R3.reuse, RZ ;  /* 0x0000000305048210 */ /* 0x080fe20007f5e0ff */
[----:B------:R2:W5:Y:S04]  /*93c0*/  @!P1 LD.E.64 R32, [R8.64] ;  /* 0x0000000808209980 */ /* 0x000568000c101b00 */
[--C-:B------:R-:W-:Y:S01]  /*93d0*/  @!P0 IMAD.X R5, R11, 0x1, R0.reuse, P2 ;  /* 0x000000010b058824 */ /* 0x100fe200010e0600 */
[----:B------:R-:W-:Y:S01]  /*93e0*/  @!P0 IADD3 R2, P2, R10, R3, RZ ;  /* 0x000000030a028210 */ /* 0x000fe20007f5e0ff */
[----:B------:R2:W5:Y:S04]  /*93f0*/  @!P1 LD.E.64 R34, [R6.64] ;  /* 0x0000000806229980 */ /* 0x000568000c101b00 */
[----:B------:R-:W-:Y:S01]  /*9400*/  @!P0 IMAD.X R3, R16, 0x1, R0, P2 ;  /* 0x0000000110038824 */ /* 0x000fe200010e0600 */
[----:B------:R2:W5:Y:S04]  /*9410*/  @!P0 LD.E.64 R38, [R4.64] ;  /* 0x0000000804268980 */ /* 0x000568000c101b00 */
[----:B------:R2:W5:Y:S03]  /*9420*/  @!P0 LD.E.64 R36, [R2.64] ;  /* 0x0000000802248980 */ /* 0x000566000c101b00 */
.L_x_761:
[----:B------:R-:W-:Y:S05]  /*9430*/  BSYNC B0 ;  /* 0x0000000000007941 */ /* 0x000fea0003800000 */
.L_x_760:
[----:B--2--5:R-:W-:Y:S01]  /*9440*/  IMAD.MOV.U32 R4, RZ, RZ, R38 ;  /* 0x000000ffff047224 */ /* 0x024fe200078e0026 */
[----:B------:R2:W1:Y:S01]  /*9450*/  SHFL.IDX PT, R17, R19, 0x2, 0x181f ;  /* 0x00581f0013117f89 */ /* 0x00046200000e0000 */
[----:B------:R-:W-:Y:S01]  /*9460*/  IMAD.MOV.U32 R3, RZ, RZ, R39 ;  /* 0x000000ffff037224 */ /* 0x000fe200078e0027 */
[----:B------:R-:W-:Y:S01]  /*9470*/  BSSY B0, `(.L_x_762) ;  /* 0x000002e000007945 */ /* 0x000fe20003800000 */
[----:B------:R-:W-:Y:S01]  /*9480*/  IMAD.MOV.U32 R2, RZ, RZ, R32 ;  /* 0x000000ffff027224 */ /* 0x000fe200078e0020 */
        /* <DEDUP_REMOVED lines=8> */
[----:B----4-:R2:W4:Y:S01]  /*9510*/  SHFL.IDX PT, R5, R26, 0x2, 0x181f ;  /* 0x00581f001a057f89 */ /* 0x01052200000e0000 */
[----:B------:R-:W-:Y:S01]  /*9520*/  IMAD.MOV.U32 R0, RZ, RZ, R35 ;  /* 0x000000ffff007224 */ /* 0x000fe200078e0023 */
[----:B------:R-:W-:Y:S01]  /*9530*/  PRMT R59, R4, 0x7610, R59 ;  /* 0x00007610043b7816 */ /* 0x000fe2000000003b */
[----:B------:R-:W-:Y:S01]  /*9540*/  CS2R R50, SRZ ;  /* 0x0000000000327805 */ /* 0x000fe2000001ff00 */
[----:B------:R2:W3:Y:S01]  /*9550*/  SHFL.IDX PT, R16, R18, 0x2, 0x181f ;  /* 0x00581f0012107f89 */ /* 0x0004e200000e0000 */
[----:B------:R-:W-:Y:S01]  /*9560*/  PRMT R60, R3, 0x7610, R60 ;  /* 0x00007610033c7816 */ /* 0x000fe2000000003c */
[----:B------:R-:W-:Y:S01]  /*9570*/  CS2R R46, SRZ ;  /* 0x00000000002e7805 */ /* 0x000fe2000001ff00 */
[----:B------:R-:W-:Y:S01]  /*9580*/  PRMT R57, R2, 0x7610, R57 ;  /* 0x0000761002397816 */ /* 0x000fe20000000039 */
[----:B------:R2:W1:Y:S01]  /*9590*/  SHFL.IDX PT, R11, R24, 0x2, 0x181f ;  /* 0x00581f00180b7f89 */ /* 0x00046200000e0000 */
[----:B------:R-:W-:Y:S01]  /*95a0*/  PRMT R58, R0, 0x7610, R58 ;  /* 0x00007610003a7816 */ /* 0x000fe2000000003a */
[----:B------:R-:W-:Y:S01]  /*95b0*/  CS2R R40, SRZ ;  /* 0x0000000000287805 */ /* 0x000fe2000001ff00 */
[----:B------:R-:W-:Y:S01]  /*95c0*/  CS2R R44, SRZ ;  /* 0x00000000002c7805 */ /* 0x000fe2000001ff00 */
        /* <DEDUP_REMOVED lines=8> */
[C---:B------:R-:W-:Y:S01]  /*9650*/  @!P0 IMAD.SHL.U32 R2, R30.reuse, 0x2, RZ ;  /* 0x000000021e028824 */ /* 0x040fe200078e00ff */
[----:B---3--:R-:W-:Y:S02]  /*9660*/  @!P0 SHF.L.U64.HI R10, R30, 0x1, R25 ;  /* 0x000000011e0a8819 */ /* 0x008fe40000010219 */
[-C--:B----4-:R-:W-:Y:S02]  /*9670*/  @!P1 IADD3 R8, P2, R5, R0.reuse, RZ ;  /* 0x0000000005089210 */ /* 0x090fe40007f5e0ff */
[----:B-1----:R-:W-:Y:S02]  /*9680*/  @!P1 IADD3 R6, P4, R11, R0, RZ ;  /* 0x000000000b069210 */ /* 0x002fe40007f9e0ff */
[-C--:B------:R-:W-:Y:S01]  /*9690*/  @!P0 IADD3 R4, P3, R5, R2.reuse, RZ ;  /* 0x0000000205048210 */ /* 0x080fe20007f7e0ff */
[--C-:B------:R-:W-:Y:S01]  /*96a0*/  @!P1 IMAD.X R9, R17, 0x1, R3.reuse, P2 ;  /* 0x0000000111099824 */ /* 0x100fe200010e0603 */
[----:B------:R-:W-:Y:S01]  /*96b0*/  @!P0 IADD3 R2, P2, R11, R2, RZ ;  /* 0x000000020b028210 */ /* 0x000fe20007f5e0ff */
[C---:B------:R-:W-:Y:S01]  /*96c0*/  @!P1 IMAD.X R7, R16.reuse, 0x1, R3, P4 ;  /* 0x0000000110079824 */ /* 0x040fe200020e0603 */
[----:B------:R-:W-:Y:S01]  /*96d0*/  CS2R R42, SRZ ;  /* 0x00000000002a7805 */ /* 0x000fe2000001ff00 */
[----:B------:R-:W-:Y:S01]  /*96e0*/  CS2R R44, SRZ ;  /* 0x00000000002c7805 */ /* 0x000fe2000001ff00 */
[--C-:B------:R-:W-:Y:S01]  /*96f0*/  @!P0 IMAD.X R5, R17, 0x1, R10.reuse, P3 ;  /* 0x0000000111058824 */ /* 0x100fe200018e060a */
[----:B------:R1:W5:Y:S01]  /*9700*/  @!P1 LD.E.64 R40, [R8.64] ;  /* 0x0000000808289980 */ /* 0x000362000c101b00 */
[----:B------:R-:W-:-:S03]  /*9710*/  @!P0 IMAD.X R3, R16, 0x1, R10, P2 ;  /* 0x0000000110038824 */ /* 0x000fc600010e060a */
[----:B------:R1:W5:Y:S04]  /*9720*/  @!P0 LD.E.64 R46, [R4.64] ;  /* 0x00000008042e8980 */ /* 0x000368000c101b00 */
[----:B------:R1:W5:Y:S04]  /*9730*/  @!P1 LD.E.64 R42, [R6.64] ;  /* 0x00000008062a9980 */ /* 0x000368000c101b00 */
[----:B------:R1:W5:Y:S02]  /*9740*/  @!P0 LD.E.64 R44, [R2.64] ;  /* 0x00000008022c8980 */ /* 0x000364000c101b00 */
.L_x_763:
[----:B------:R-:W-:Y:S05]  /*9750*/  BSYNC B0 ;  /* 0x0000000000007941 */ /* 0x000fea0003800000 */
.L_x_762:
[----:B-1---5:R-:W-:Y:S01]  /*9760*/  IMAD.MOV.U32 R4, RZ, RZ, R46 ;  /* 0x000000ffff047224 */ /* 0x022fe200078e002e */
[----:B---3--:R-:W1:Y:S01]  /*9770*/  SHFL.IDX PT, R16, R19, 0x3, 0x181f ;  /* 0x00781f0013107f89 */ /* 0x008e6200000e0000 */
        /* <DEDUP_REMOVED lines=15> */
[----:B------:R2:W1:Y:S01]  /*9870*/  SHFL.IDX PT, R11, R18, 0x3, 0x181f ;  /* 0x00781f00120b7f89 */ /* 0x00046200000e0000 */
[----:B------:R-:W-:-:S02]  /*9880*/  PRMT R64, R3, 0x7610, R64 ;  /* 0x0000761003407816 */ /* 0x000fc40000000040 */
[----:B------:R-:W-:Y:S01]  /*9890*/  PRMT R60, R60, 0x5410, R2 ;  /* 0x000054103c3c7816 */ /* 0x000fe20000000002 */
[----:B------:R1:W1:Y:S01]  /*98a0*/  SHFL.IDX PT, R10, R24, 0x3, 0x181f ;  /* 0x00781f00180a7f89 */ /* 0x00026200000e0000 */
[----:B------:R-:W-:Y:S01]  /*98b0*/  PRMT R62, R0, 0x7610, R62 ;  /* 0x00007610003e7816 */ /* 0x000fe2000000003e */
[----:B--23--:R-:W-:Y:S01]  /*98c0*/  CS2R R26, SRZ ;  /* 0x00000000001a7805 */ /* 0x00cfe2000001ff00 */
[----:B------:R-:W-:Y:S01]  /*98d0*/  CS2R R18, SRZ ;  /* 0x0000000000127805 */ /* 0x000fe2000001ff00 */
[----:B------:R-:W-:Y:S05]  /*98e0*/  @P6 BRA `(.L_x_765) ;  /* 0x0000016000006947 */ /* 0x000fea0003800000 */
[----:B----4-:R-:W-:Y:S01]  /*98f0*/  ISETP.GE.AND P1, PT, R28, c[0x0][0x27c], PT ;  /* 0x00009f001c007a0c */ /* 0x010fe20003f26270 */
[----:B------:R-:W-:Y:S01]  /*9900*/  CS2R R50, SRZ ;  /* 0x0000000000327805 */ /* 0x000fe2000001ff00 */
[----:B------:R-:W-:Y:S01]  /*9910*/  ISETP.GE.AND P0, PT, R30, c[0x0][0x27c], PT ;  /* 0x00009f001e007a0c */ /* 0x000fe20003f06270 */
[----:B------:R-:W-:-:S10]  /*9920*/  CS2R R18, SRZ ;  /* 0x0000000000127805 */ /* 0x000fd4000001ff00 */
[C---:B------:R-:W-:Y:S01]  /*9930*/  @!P1 IMAD.SHL.U32 R0, R28.reuse, 0x2, RZ ;  /* 0x000000021c009824 */ /* 0x040fe200078e00ff */
[----:B------:R-:W-:Y:S01]  /*9940*/  @!P1 SHF.L.U64.HI R7, R28, 0x1, R29 ;  /* 0x000000011c079819 */ /* 0x000fe2000001021d */
[C---:B------:R-:W-:Y:S01]  /*9950*/  @!P0 IMAD.SHL.U32 R2, R30.reuse, 0x2, RZ ;  /* 0x000000021e028824 */ /* 0x040fe200078e00ff */
[----:B------:R-:W-:Y:S02]  /*9960*/  @!P0 SHF.L.U64.HI R3, R30, 0x1, R25 ;  /* 0x000000011e038819 */ /* 0x000fe40000010219 */
[C---:B------:R-:W-:Y:S02]  /*9970*/  @!P1 IADD3 R8, P2, R5.reuse, R0, RZ ;  /* 0x0000000005089210 */ /* 0x040fe40007f5e0ff */
[----:B------:R-:W-:Y:S02]  /*9980*/  @!P0 IADD3 R4, P3, R5, R2, RZ ;  /* 0x0000000205048210 */ /* 0x000fe40007f7e0ff */
[----:B-1----:R-:W-:Y:S01]  /*9990*/  @!P1 IADD3 R6, P4, R10, R0, RZ ;  /* 0x000000000a069210 */ /* 0x002fe20007f9e0ff */
[----:B------:R-:W-:Y:S01]  /*99a0*/  @!P1 IMAD.X R9, R16, 0x1, R7, P2 ;  /* 0x0000000110099824 */ /* 0x000fe200010e0607 */
[----:B------:R-:W-:Y:S01]  /*99b0*/  @!P0 IADD3 R2, P2, R10, R2, RZ ;  /* 0x000000020a028210 */ /* 0x000fe20007f5e0ff */
[----:B------:R-:W-:Y:S01]  /*99c0*/  @!P0 IMAD.X R5, R16, 0x1, R3, P3 ;  /* 0x0000000110058824 */ /* 0x000fe200018e0603 */
[----:B------:R-:W-:Y:S01]  /*99d0*/  CS2R R26, SRZ ;  /* 0x00000000001a7805 */ /* 0x000fe2000001ff00 */
[----:B------:R-:W-:Y:S01]  /*99e0*/  CS2R R48, SRZ ;  /* 0x0000000000307805 */ /* 0x000fe2000001ff00 */
[C---:B------:R-:W-:Y:S01]  /*99f0*/  @!P1 IMAD.X R7, R11.reuse, 0x1, R7, P4 ;  /* 0x000000010b079824 */ /* 0x040fe200020e0607 */
[----:B------:R1:W5:Y:S01]  /*9a00*/  @!P1 LD.E.64 R18, [R8.64] ;  /* 0x0000000808129980 */ /* 0x000362000c101b00 */
[----:B------:R-:W-:-:S03]  /*9a10*/  @!P0 IMAD.X R3, R11, 0x1, R3, P2 ;  /* 0x000000010b038824 */ /* 0x000fc600010e0603 */
[----:B------:R1:W5:Y:S04]  /*9a20*/  @!P0 LD.E.64 R50, [R4.64] ;  /* 0x0000000804328980 */ /* 0x000368000c101b00 */
[----:B------:R1:W5:Y:S04]  /*9a30*/  @!P1 LD.E.64 R26, [R6.64] ;  /* 0x00000008061a9980 */ /* 0x000368000c101b00 */
[----:B------:R1:W5:Y:S02]  /*9a40*/  @!P0 LD.E.64 R48, [R2.64] ;  /* 0x0000000802308980 */ /* 0x000364000c101b00 */
.L_x_765:
[----:B----4-:R-:W-:Y:S05]  /*9a50*/  BSYNC B0 ;  /* 0x0000000000007941 */ /* 0x010fea0003800000 */
.L_x_764:
[----:B-1----:R-:W-:Y:S01]  /*9a60*/  IMAD.IADD R4, R52, 0x1, -R147 ;  /* 0x0000000134047824 */ /* 0x002fe200078e0a93 */
[----:B------:R-:W-:-:S04]  /*9a70*/  DEPBAR.LE SB0, 0x1 ;  /* 0x000080400000791a */ /* 0x000fc80000000000 */
[----:B------:R-:W-:Y:S01]  /*9a80*/  IMNMX R24, R4, 0x80, PT ;  /* 0x0000008004187817 */ /* 0x000fe20003800200 */
[----:B-----5:R-:W-:Y:S01]  /*9a90*/  IMAD.MOV.U32 R0, RZ, RZ, R50 ;  /* 0x000000ffff007224 */ /* 0x020fe200078e0032 */
[----:B------:R-:W-:Y:S01]  /*9aa0*/  BSSY B1, `(.L_x_766) ;  /* 0x000006c000017945 */ /* 0x000fe20003800000 */
[----:B------:R-:W-:Y:S01]  /*9ab0*/  IMAD.MOV.U32 R3, RZ, RZ, R51 ;  /* 0x000000ffff037224 */ /* 0x000fe200078e0033 */
[----:B------:R-:W-:Y:S01]  /*9ac0*/  BAR.SYNC.DEFER_BLOCKING 0x0 ;  /* 0x0000000000007b1d */ /* 0x000fe20000010000 */
[----:B------:R-:W-:Y:S01]  /*9ad0*/  ISETP.GE.AND P0, PT, R84, R24, PT ;  /* 0x000000185400720c */ /* 0x000fe20003f06270 */
[----:B------:R-:W-:Y:S01]  /*9ae0*/  IMAD.MOV.U32 R2, RZ, RZ, R18 ;  /* 0x000000ffff027224 */ /* 0x000fe200078e0012 */
[----:B------:R-:W-:Y:S01]  /*9af0*/  PRMT R66, R0, 0x7610, R66 ;  /* 0x0000761000427816 */ /* 0x000fe20000000042 */
[----:B------:R-:W-:Y:S02]  /*9b00*/  IMAD.MOV.U32 R0, RZ, RZ, R19 ;  /* 0x000000ffff007224 */ /* 0x000fe400078e0013 */
[----:B------:R-:W-:Y:S01]  /*9b10*/  IMAD.MOV.U32 R4, RZ, RZ, R48 ;  /* 0x000000ffff047224 */ /* 0x000fe200078e0030 */
[----:B------:R-:W-:Y:S01]  /*9b20*/  PRMT R66, R66, 0x5410, R3 ;  /* 0x0000541042427816 */ /* 0x000fe20000000003 */
[----:B------:R-:W-:Y:S01]  /*9b30*/  IMAD.MOV.U32 R3, RZ, RZ, R49 ;  /* 0x000000ffff037224 */ /* 0x000fe200078e0031 */
[----:B------:R-:W-:Y:S01]  /*9b40*/  PRMT R25, R25, 0x5410, R2 ;  /* 0x0000541019197816 */ /* 0x000fe20000000002 */
[----:B------:R-:W-:Y:S01]  /*9b50*/  IMAD.MOV.U32 R2, RZ, RZ, R26 ;  /* 0x000000ffff027224 */ /* 0x000fe200078e001a */
[----:B------:R-:W-:Y:S01]  /*9b60*/  PRMT R52, R52, 0x5410, R0 ;  /* 0x0000541034347816 */ /* 0x000fe20000000000 */
[----:B------:R-:W-:Y:S01]  /*9b70*/  IMAD.MOV.U32 R0, RZ, RZ, R27 ;  /* 0x000000ffff007224 */ /* 0x000fe200078e001b */
[----:B------:R-:W-:-:S02]  /*9b80*/  PRMT R65, R4, 0x5410, R3 ;  /* 0x0000541004417816 */ /* 0x000fc40000000003 */
[----:B------:R-:W-:Y:S02]  /*9b90*/  PRMT R25, R2, 0x7610, R25 ;  /* 0x0000761002197816 */ /* 0x000fe40000000019 */
[----:B------:R-:W-:Y:S01]  /*9ba0*/  PRMT R52, R0, 0x7610, R52 ;  /* 0x0000761000347816 */ /* 0x000fe20000000034 */
[----:B------:R-:W-:Y:S05]  /*9bb0*/  @P0 BRA `(.L_x_767) ;  /* 0x000005a000000947 */ /* 0x000fea0003800000 */
[----:B------:R-:W-:Y:S01]  /*9bc0*/  ISETP.GE.AND P0, PT, R28, c[0x0][0x27c], PT ;  /* 0x00009f001c007a0c */ /* 0x000fe20003f06270 */
[----:B------:R-:W-:-:S12]  /*9bd0*/  BSSY B0, `(.L_x_768) ;  /* 0x000002c000007945 */ /* 0x000fd80003800000 */
[----:B------:R-:W-:Y:S05]  /*9be0*/  @P0 BRA `(.L_x_769) ;  /* 0x000002a000000947 */ /* 0x000fea0003800000 */
[----:B------:R-:W1:Y:S01]  /*9bf0*/  LDS.128 R4, [R219+0x100] ;  /* 0x00010000db047984 */ /* 0x000e620000000c00 */
[----:B------:R-:W-:Y:S02]  /*9c00*/  SHF.R.U32.HI R0, RZ, 0x10, R13 ;  /* 0x00000010ff007819 */ /* 0x000fe4000001160d */
[--C-:B------:R-:W-:Y:S02]  /*9c10*/  SHF.R.U64 R16, R14, 0x10, R15.reuse ;  /* 0x000000100e107819 */ /* 0x100fe4000000120f */
[----:B------:R-:W-:Y:S02]  /*9c20*/  SHF.R.U32.HI R2, RZ, 0x10, R15 ;  /* 0x00000010ff027819 */ /* 0x000fe4000001160f */
[----:B------:R-:W-:Y:S01]  /*9c30*/  SHF.R.U64 R15, R12, 0x10, R13 ;  /* 0x000000100c0f7819 */ /* 0x000fe2000000120d */
[----:B------:R-:W-:Y:S02]  /*9c40*/  HADD2.F32 R12, -RZ, R0.H0_H0 ;  /* 0x20000000ff0c7230 */ /* 0x000fe40000004100 */
[----:B------:R-:W-:-:S02]  /*9c50*/  HADD2.F32 R0, -RZ, R31.H0_H0 ;  /* 0x2000001fff007230 */ /* 0x000fc40000004100 */
[----:B------:R-:W-:Y:S02]  /*9c60*/  HADD2.F32 R17, -RZ, R2.H0_H0 ;  /* 0x20000002ff117230 */ /* 0x000fe40000004100 */
[----:B------:R-:W-:Y:S02]  /*9c70*/  HADD2.F32 R2, -RZ, R31.H1_H1 ;  /* 0x3000001fff027230 */ /* 0x000fe40000004100 */
[--C-:B-1----:R-:W-:Y:S02]  /*9c80*/  HADD2.F32 R8, -RZ, R7.reuse.H0_H0 ;  /* 0x20000007ff087230 */ /* 0x102fe40000004100 */
[----:B------:R-:W-:Y:S02]  /*9c90*/  HADD2.F32 R3, -RZ, R7.H1_H1 ;  /* 0x30000007ff037230 */ /* 0x000fe40000004100 */
[--C-:B------:R-:W-:Y:S02]  /*9ca0*/  HADD2.F32 R7, -RZ, R4.reuse.H0_H0 ;  /* 0x20000004ff077230 */ /* 0x100fe40000004100 */
[----:B------:R-:W-:Y:S01]  /*9cb0*/  HADD2.F32 R4, -RZ, R4.H1_H1 ;  /* 0x30000004ff047230 */ /* 0x000fe20000004100 */
[-C--:B------:R-:W-:Y:S01]  /*9cc0*/  FMUL.FTZ R11, R3, R12.reuse ;  /* 0x0000000c030b7220 */ /* 0x080fe20000410000 */
[--C-:B------:R-:W-:Y:S01]  /*9cd0*/  HADD2.F32 R9, -RZ, R6.reuse.H0_H0 ;  /* 0x20000006ff097230 */ /* 0x100fe20000004100 */
[----:B------:R-:W-:Y:S01]  /*9ce0*/  FMUL.FTZ R12, R8, R12 ;  /* 0x0000000c080c7220 */ /* 0x000fe20000410000 */
[----:B------:R-:W-:Y:S01]  /*9cf0*/  HADD2.F32 R6, -RZ, R6.H1_H1 ;  /* 0x30000006ff067230 */ /* 0x000fe20000004100 */
[-C--:B------:R-:W-:Y:S01]  /*9d00*/  FMUL.FTZ R13, R4, R0.reuse ;  /* 0x00000000040d7220 */ /* 0x080fe20000410000 */
[--C-:B------:R-:W-:Y:S01]  /*9d10*/  HADD2.F32 R10, -RZ, R5.reuse.H0_H0 ;  /* 0x20000005ff0a7230 */ /* 0x100fe20000004100 */
[-C--:B------:R-:W-:Y:S01]  /*9d20*/  FFMA.FTZ R14, R8, R17.reuse, -R11 ;  /* 0x00000011080e7223 */ /* 0x080fe2000001080b */
[----:B------:R-:W-:Y:S01]  /*9d30*/  HADD2.F32 R5, -RZ, R5.H1_H1 ;  /* 0x30000005ff057230 */ /* 0x000fe20000004100 */
[C---:B------:R-:W-:Y:S01]  /*9d40*/  FMUL.FTZ R8, R7.reuse, R0 ;  /* 0x0000000007087220 */ /* 0x040fe20000410000 */
[----:B------:R-:W-:Y:S01]  /*9d50*/  HADD2.F32 R0, -RZ, R53.H0_H0 ;  /* 0x20000035ff007230 */ /* 0x000fe20000004100 */
[-C--:B------:R-:W-:Y:S01]  /*9d60*/  FFMA.FTZ R13, R7, R2.reuse, -R13 ;  /* 0x00000002070d7223 */ /* 0x080fe2000001080d */
[----:B------:R-:W-:Y:S01]  /*9d70*/  HADD2.F32 R7, -RZ, R15.H0_H0 ;  /* 0x2000000fff077230 */ /* 0x000fe20000004100 */
[----:B------:R-:W-:Y:S01]  /*9d80*/  FFMA.FTZ R8, R4, R2, R8 ;  /* 0x0000000204087223 */ /* 0x000fe20000010008 */
[----:B------:R-:W-:Y:S01]  /*9d90*/  HADD2.F32 R2, -RZ, R53.H1_H1 ;  /* 0x30000035ff027230 */ /* 0x000fe20000004100 */
[----:B------:R-:W-:Y:S01]  /*9da0*/  FFMA.FTZ R11, R3, R17, R12 ;  /* 0x00000011030b7223 */ /* 0x000fe2000001000c */
[----:B------:R-:W-:Y:S01]  /*9db0*/  HADD2.F32 R12, -RZ, R16.H0_H0 ;  /* 0x20000010ff0c7230 */ /* 0x000fe20000004100 */
[----:B------:R-:W-:-:S02]  /*9dc0*/  FMUL.FTZ R3, R6, R0 ;  /* 0x0000000006037220 */ /* 0x000fc40000410000 */
[----:B------:R-:W-:Y:S02]  /*9dd0*/  FMUL.FTZ R0, R9, R0 ;  /* 0x0000000009007220 */ /* 0x000fe40000410000 */
[-C--:B------:R-:W-:Y:S02]  /*9de0*/  FMUL.FTZ R4, R5, R7.reuse ;  /* 0x0000000705047220 */ /* 0x080fe40000410000 */
[----:B------:R-:W-:Y:S02]  /*9df0*/  FMUL.FTZ R7, R10, R7 ;  /* 0x000000070a077220 */ /* 0x000fe40000410000 */
[-C--:B------:R-:W-:Y:S02]  /*9e00*/  FFMA.FTZ R9, R9, R2.reuse, -R3 ;  /* 0x0000000209097223 */ /* 0x080fe40000010803 */
[----:B------:R-:W-:Y:S02]  /*9e10*/  FFMA.FTZ R2, R6, R2, R0 ;  /* 0x0000000206027223 */ /* 0x000fe40000010000 */
[-C--:B------:R-:W-:Y:S01]  /*9e20*/  FFMA.FTZ R3, R10, R12.reuse, -R4 ;  /* 0x0000000c0a037223 */ /* 0x080fe20000010804 */
[----:B------:R-:W-:Y:S01]  /*9e30*/  F2FP.PACK_AB R4, R8, R13 ;  /* 0x0000000d0804723e */ /* 0x000fe200000000ff */
[----:B------:R-:W-:Y:S01]  /*9e40*/  FFMA.FTZ R0, R5, R12, R7 ;  /* 0x0000000c05007223 */ /* 0x000fe20000010007 */
[----:B------:R-:W-:-:S02]  /*9e50*/  F2FP.PACK_AB R7, R11, R14 ;  /* 0x0000000e0b07723e */ /* 0x000fc400000000ff */
[----:B------:R-:W-:Y:S02]  /*9e60*/  F2FP.PACK_AB R6, R2, R9 ;  /* 0x000000090206723e */ /* 0x000fe400000000ff */
[----:B------:R-:W-:-:S05]  /*9e70*/  F2FP.PACK_AB R5, R0, R3 ;  /* 0x000000030005723e */ /* 0x000fca00000000ff */
[----:B------:R1:W-:Y:S02]  /*9e80*/  STS.128 [R219+0x100], R4 ;  /* 0x00010004db007388 */ /* 0x0003e40000000c00 */
.L_x_769:
[----:B------:R-:W-:Y:S05]  /*9e90*/  BSYNC B0 ;  /* 0x0000000000007941 */ /* 0x000fea0003800000 */
.L_x_768:
[----:B------:R-:W-:-:S13]  /*9ea0*/  ISETP.GE.AND P0, PT, R30, c[0x0][0x27c], PT ;  /* 0x00009f001e007a0c */ /* 0x000fda0003f06270 */
[----:B------:R-:W-:Y:S05]  /*9eb0*/  @P0 BRA `(.L_x_767) ;  /* 0x000002a000000947 */ /* 0x000fea0003800000 */
[----:B-1----:R-:W1:Y:S01]  /*9ec0*/  LDS.128 R4, [R219+0x4100] ;  /* 0x00410000db047984 */ /* 0x002e620000000c00 */
[----:B------:R-:W-:Y:S02]  /*9ed0*/  SHF.R.U32.HI R0, RZ, 0x10, R21 ;  /* 0x00000010ff007819 */ /* 0x000fe40000011615 */
[----:B------:R-:W-:Y:S02]  /*9ee0*/  SHF.R.U32.HI R2, RZ, 0x10, R23 ;  /* 0x00000010ff027819 */ /* 0x000fe40000011617 */
[----:B------:R-:W-:Y:S01]  /*9ef0*/  SHF.R.U64 R15, R20, 0x10, R21 ;  /* 0x00000010140f7819 */ /* 0x000fe20000001215 */
[----:B------:R-:W-:Y:S01]  /*9f00*/  HADD2.F32 R12, -RZ, R0.H0_H0 ;  /* 0x20000000ff0c7230 */ /* 0x000fe20000004100 */
[----:B------:R-:W-:Y:S01]  /*9f10*/  SHF.R.U64 R16, R22, 0x10, R23 ;  /* 0x0000001016107819 */ /* 0x000fe20000001217 */
[----:B------:R-:W-:Y:S02]  /*9f20*/  HADD2.F32 R0, -RZ, R55.H0_H0 ;  /* 0x20000037ff007230 */ /* 0x000fe40000004100 */
[----:B------:R-:W-:-:S02]  /*9f30*/  HADD2.F32 R17, -RZ, R2.H0_H0 ;  /* 0x20000002ff117230 */ /* 0x000fc40000004100 */
        /* <DEDUP_REMOVED lines=14> */
[--C-:B------:R-:W-:Y:S01]  /*a020*/  HADD2.F32 R0, -RZ, R56.reuse.H0_H0 ;  /* 0x20000038ff007230 */ /* 0x100fe20000004100 */
        /* <DEDUP_REMOVED lines=19> */
.L_x_767:
[----:B------:R-:W-:Y:S05]  /*a160*/  BSYNC B1 ;  /* 0x0000000000017941 */ /* 0x000fea0003800000 */
.L_x_766:
[----:B------:R-:W-:Y:S01]  /*a170*/  ISETP.GE.AND P0, PT, R134, R24, PT ;  /* 0x000000188600720c */ /* 0x000fe20003f06270 */
[----:B------:R-:W-:-:S12]  /*a180*/  BSSY B1, `(.L_x_770) ;  /* 0x000005c000017945 */ /* 0x000fd80003800000 */
[----:B------:R-:W-:Y:S05]  /*a190*/  @P0 BRA `(.L_x_771) ;  /* 0x000005a000000947 */ /* 0x000fea0003800000 */
[----:B------:R-:W-:Y:S01]  /*a1a0*/  ISETP.GE.AND P0, PT, R28, c[0x0][0x27c], PT ;  /* 0x00009f001c007a0c */ /* 0x000fe20003f06270 */
[----:B------:R-:W-:-:S12]  /*a1b0*/  BSSY B0, `(.L_x_772) ;  /* 0x000002c000007945 */ /* 0x000fd80003800000 */
        /* <DEDUP_REMOVED lines=10> */
[----:B------:R-:W-:Y:S02]  /*a260*/  HADD2.F32 R15, -RZ, R15.H0_H0 ;  /* 0x2000000fff0f7230 */ /* 0x000fe40000004100 */
        /* <DEDUP_REMOVED lines=18> */
[----:B------:R-:W-:-:S02]  /*a390*/  FFMA.FTZ R11, R3, R17, R12 ;  /* 0x00000011030b7223 */ /* 0x000fc4000001000c */
[-C--:B------:R-:W-:Y:S02]  /*a3a0*/  FMUL.FTZ R3, R6, R0.reuse ;  /* 0x0000000006037220 */ /* 0x080fe40000410000 */
[----:B------:R-:W-:Y:S02]  /*a3b0*/  FMUL.FTZ R0, R9, R0 ;  /* 0x0000000009007220 */ /* 0x000fe40000410000 */
[-C--:B------:R-:W-:Y:S02]  /*a3c0*/  FMUL.FTZ R4, R5, R7.reuse ;  /* 0x0000000705047220 */ /* 0x080fe40000410000 */
[----:B------:R-:W-:Y:S02]  /*a3d0*/  FMUL.FTZ R7, R10, R7 ;  /* 0x000000070a077220 */ /* 0x000fe40000410000 */
[-C--:B------:R-:W-:Y:S02]  /*a3e0*/  FFMA.FTZ R9, R9, R2.reuse, -R3 ;  /* 0x0000000209097223 */ /* 0x080fe40000010803 */
[----:B------:R-:W-:-:S02]  /*a3f0*/  FFMA.FTZ R2, R6, R2, R0 ;  /* 0x0000000206027223 */ /* 0x000fc40000010000 */
[----:B------:R-:W-:Y:S01]  /*a400*/  FFMA.FTZ R3, R10, R15, -R4 ;  /* 0x0000000f0a037223 */ /* 0x000fe20000010804 */
[----:B------:R-:W-:Y:S01]  /*a410*/  F2FP.PACK_AB R4, R8, R13 ;  /* 0x0000000d0804723e */ /* 0x000fe200000000ff */
[----:B------:R-:W-:Y:S01]  /*a420*/  FFMA.FTZ R0, R5, R15, R7 ;  /* 0x0000000f05007223 */ /* 0x000fe20000010007 */
[----:B------:R-:W-:Y:S02]  /*a430*/  F2FP.PACK_AB R7, R11, R16 ;  /* 0x000000100b07723e */ /* 0x000fe400000000ff */
[----:B------:R-:W-:Y:S02]  /*a440*/  F2FP.PACK_AB R6, R2, R9 ;  /* 0x000000090206723e */ /* 0x000fe400000000ff */
[----:B------:R-:W-:-:S05]  /*a450*/  F2FP.PACK_AB R5, R0, R3 ;  /* 0x000000030005723e */ /* 0x000fca00000000ff */
[----:B------:R1:W-:Y:S02]  /*a460*/  STS.128 [R219+0x1100], R4 ;  /* 0x00110004db007388 */ /* 0x0003e40000000c00 */
.L_x_773:
[----:B------:R-:W-:Y:S05]  /*a470*/  BSYNC B0 ;  /* 0x0000000000007941 */ /* 0x000fea0003800000 */
.L_x_772:
        /* <DEDUP_REMOVED lines=29> */
[----:B------:R-:W-:Y:S01]  /*a650*/  HADD2.F32 R2, -RZ, R61.H0_H0 ;  /* 0x2000003dff027230 */ /* 0x000fe20000004100 */
        /* <DEDUP_REMOVED lines=14> */
.L_x_771:
[----:B------:R-:W-:Y:S05]  /*a740*/  BSYNC B1 ;  /* 0x0000000000017941 */ /* 0x000fea0003800000 */
.L_x_770:
        /* <DEDUP_REMOVED lines=12> */
[----:B------:R-:W-:Y:S02]  /*a810*/  HADD2.F32 R0, -RZ, R60.H1_H1 ;  /* 0x3000003cff007230 */ /* 0x000fe40000004100 */
        /* <DEDUP_REMOVED lines=35> */
.L_x_777:
[----:B------:R-:W-:Y:S05]  /*aa50*/  BSYNC B0 ;  /* 0x0000000000007941 */ /* 0x000fea0003800000 */
.L_x_776:
        /* <DEDUP_REMOVED lines=44> */
.L_x_775:
[----:B------:R-:W-:Y:S05]  /*ad20*/  BSYNC B1 ;  /* 0x0000000000017941 */ /* 0x000fea0003800000 */
.L_x_774:
[----:B------:R-:W-:-:S13]  /*ad30*/  ISETP.GE.AND P0, PT, R71, R24, PT ;  /* 0x000000184700720c */ /* 0x000fda0003f06270 */
        /* <DEDUP_REMOVED lines=46> */
.L_x_780:
[----:B------:R-:W-:Y:S05]  /*b020*/  BSYNC B0 ;  /* 0x0000000000007941 */ /* 0x000fea0003800000 */
.L_x_779:
        /* <DEDUP_REMOVED lines=10> */
[----:B------:R-:W-:Y:S02]  /*b0d0*/  HADD2.F32 R2, -RZ, R66.H0_H0 ;  /* 0x20000042ff027230 */ /* 0x000fe40000004100 */
        /* <DEDUP_REMOVED lines=14> */
[----:B------:R-:W-:Y:S01]  /*b1c0*/  HADD2.F32 R0, -RZ, R65.H1_H1 ;  /* 0x30000041ff007230 */ /* 0x000fe20000004100 */
        /* <DEDUP_REMOVED lines=17> */
[----:B------:R1:W-:Y:S01]  /*b2e0*/  STS.128 [R219+0x7100], R4 ;  /* 0x00710004db007388 */ /* 0x0003e20000000c00 */
[----:B------:R-:W-:Y:S05]  /*b2f0*/  BRA `(.L_x_778) ;  /* 0x0000238000007947 */ /* 0x000fea0003800000 */
.L_x_757:
[----:B------:R-:W-:Y:S01]  /*b300*/  ISETP.NE.AND P0, PT, R142, 0x1, PT ;  /* 0x000000018e00780c */ /* 0x000fe20003f05270 */
[----:B------:R-:W-:Y:S01]  /*b310*/  IMAD.MOV.U32 R5, RZ, RZ, R6 ;  /* 0x000000ffff057224 */ /* 0x000fe200078e0006 */
[----:B------:R-:W-:Y:S01]  /*b320*/  CS2R R18, SRZ ;  /* 0x0000000000127805 */ /* 0x000fe2000001ff00 */
[----:B------:R-:W-:-:S10]  /*b330*/  CS2R R16, SRZ ;  /* 0x0000000000107805 */ /* 0x000fd4000001ff00 */
        /* <DEDUP_REMOVED lines=8> */
[----:B------:R-:W1:Y:S02]  /*b3c0*/  SHFL.IDX PT, R10, R20, RZ, 0x181f ;  /* 0x00181fff140a7589 */ /* 0x000e6400000e0000 */
[----:B------:R-:W-:Y:S02]  /*b3d0*/  IMAD.IADD R5, R5, 0x1, R3 ;  /* 0x0000000105057824 */ /* 0x000fe400078e0203 */
[----:B------:R-:W-:-:S03]  /*b3e0*/  IMAD.MOV.U32 R3, RZ, RZ, R8 ;  /* 0x000000ffff037224 */ /* 0x000fc600078e0008 */
[----:B------:R-:W-:Y:S01]  /*b3f0*/  LEA.HI.X R8, R4, c[0x0][0x274], R5, 0x1, P0 ;  /* 0x00009d0004087a11 */ /* 0x000fe200000f0c05 */
[----:B------:R-:W-:Y:S01]  /*b400*/  IMAD.WIDE.U32 R2, R0, c[0x0][0x290], R2 ;  /* 0x0000a40000027a25 */ /* 0x000fe200078e0002 */
[----:B------:R-:W-:-:S03]  /*b410*/  ISETP.GE.OR P0, PT, R72, c[0x0][0x27c], P3 ;  /* 0x00009f0048007a0c */ /* 0x000fc60001f06670 */
[----:B------:R-:W-:Y:S01]  /*b420*/  IMAD R0, R0, c[0x0][0x294], R7 ;  /* 0x0000a50000007a24 */ /* 0x000fe200078e0207 */
[----:B------:R-:W2:Y:S01]  /*b430*/  SHFL.IDX PT, R9, R8, RZ, 0x181f ;  /* 0x00181fff08097589 */ /* 0x000ea200000e0000 */
[----:B------:R-:W-:Y:S02]  /*b440*/  LEA R7, P1, R2, c[0x0][0x288], 0x1 ;  /* 0x0000a20002077a11 */ /* 0x000fe400078208ff */
[----:B------:R-:W-:-:S03]  /*b450*/  IMAD.IADD R0, R3, 0x1, R0 ;  /* 0x0000000103007824 */ /* 0x000fc600078e0200 */
[----:B------:R-:W3:Y:S02]  /*b460*/  SHFL.IDX PT, R5, R7, RZ, 0x181f ;  /* 0x00181fff07057589 */ /* 0x000ee400000e0000 */
[----:B------:R-:W-:Y:S01]  /*b470*/  LEA.HI.X R6, R2, c[0x0][0x28c], R0, 0x1, P1 ;  /* 0x0000a30002067a11 */ /* 0x000fe200008f0c00 */
[C---:B------:R-:W-:Y:S01]  /*b480*/  @!P0 IMAD.SHL.U32 R0, R72.reuse, 0x2, RZ ;  /* 0x0000000248008824 */ /* 0x040fe200078e00ff */
[----:B------:R-:W-:-:S03]  /*b490*/  @!P0 SHF.L.U64.HI R4, R72, 0x1, R73 ;  /* 0x0000000148048819 */ /* 0x000fc60000010249 */
[----:B------:R-:W4:Y:S01]  /*b4a0*/  SHFL.IDX PT, R11, R6, RZ, 0x181f ;  /* 0x00181fff060b7589 */ /* 0x000f2200000e0000 */
[----:B-1----:R-:W-:-:S04]  /*b4b0*/  @!P0 IADD3 R2, P1, R10, R0, RZ ;  /* 0x000000000a028210 */ /* 0x002fc80007f3e0ff */
[----:B--2---:R-:W-:-:S05]  /*b4c0*/  @!P0 IADD3.X R3, R9, R4, RZ, P1, !PT ;  /* 0x0000000409038210 */ /* 0x004fca0000ffe4ff */
[----:B------:R3:W2:Y:S01]  /*b4d0*/  @!P0 LD.E.128 R16, [R2.64] ;  /* 0x0000000802108980 */ /* 0x0006a2000c101d00 */
[----:B------:R-:W-:Y:S01]  /*b4e0*/  CS2R R14, SRZ ;  /* 0x00000000000e7805 */ /* 0x000fe2000001ff00 */
[----:B------:R-:W-:Y:S01]  /*b4f0*/  CS2R R12, SRZ ;  /* 0x00000000000c7805 */ /* 0x000fe2000001ff00 */
[----:B---3--:R-:W-:-:S05]  /*b500*/  @!P0 IADD3 R2, P1, R5, R0, RZ ;  /* 0x0000000005028210 */ /* 0x008fca0007f3e0ff */
[----:B----4-:R-:W-:-:S05]  /*b510*/  @!P0 IMAD.X R3, R11, 0x1, R4, P1 ;  /* 0x000000010b038824 */ /* 0x010fca00008e0604 */
[----:B------:R1:W3:Y:S01]  /*b520*/  @!P0 LD.E.128 R12, [R2.64] ;  /* 0x00000008020c8980 */ /* 0x0002e2000c101d00 */
[----:B------:R-:W-:Y:S01]  /*b530*/  BSSY B0, `(.L_x_781) ;  /* 0x0000025000007945 */ /* 0x000fe20003800000 */
[----:B------:R-:W-:Y:S01]  /*b540*/  ISETP.GE.AND P2, PT, R72, c[0x0][0x27c], PT ;  /* 0x00009f0048007a0c */ /* 0x000fe20003f46270 */
[----:B------:R-:W-:Y:S01]  /*b550*/  CS2R R30, SRZ ;  /* 0x00000000001e7805 */ /* 0x000fe2000001ff00 */
[----:B------:R4:W1:Y:S01]  /*b560*/  SHFL.IDX PT, R4, R20, 0x1, 0x181f ;  /* 0x00381f0014047f89 */ /* 0x00086200000e0000 */
[----:B------:R-:W-:Y:S01]  /*b570*/  CS2R R28, SRZ ;  /* 0x00000000001c7805 */ /* 0x000fe2000001ff00 */
[----:B------:R-:W-:Y:S01]  /*b580*/  CS2R R26, SRZ ;  /* 0x00000000001a7805 */ /* 0x000fe2000001ff00 */
[----:B------:R-:W-:Y:S01]  /*b590*/  CS2R R24, SRZ ;  /* 0x0000000000187805 */ /* 0x000fe2000001ff00 */
[----:B------:R4:W1:Y:S04]  /*b5a0*/  SHFL.IDX PT, R5, R7, 0x1, 0x181f ;  /* 0x00381f0007057f89 */ /* 0x00086800000e0000 */
[----:B------:R4:W1:Y:S04]  /*b5b0*/  SHFL.IDX PT, R10, R8, 0x1, 0x181f ;  /* 0x00381f00080a7f89 */ /* 0x00086800000e0000 */
[----:B------:R4:W1:Y:S01]  /*b5c0*/  SHFL.IDX PT, R9, R6, 0x1, 0x181f ;  /* 0x00381f0006097f89 */ /* 0x00086200000e0000 */
[----:B--2---:R-:W-:Y:S01]  /*b5d0*/  IMAD.MOV.U32 R0, RZ, RZ, R18 ;  /* 0x000000ffff007224 */ /* 0x004fe200078e0012 */
[----:B-1----:R-:W-:Y:S01]  /*b5e0*/  MOV R3, R16 ;  /* 0x0000001000037202 */ /* 0x002fe20000000f00 */
[----:B------:R-:W-:-:S03]  /*b5f0*/  IMAD.MOV.U32 R2, RZ, RZ, R17 ;  /* 0x000000ffff027224 */ /* 0x000fc600078e0011 */
[----:B------:R-:W-:Y:S01]  /*b600*/  PRMT R55, R0, 0x7610, R55 ;  /* 0x0000761000377816 */ /* 0x000fe20000000037 */
[----:B------:R-:W-:Y:S01]  /*b610*/  IMAD.MOV.U32 R0, RZ, RZ, R19 ;  /* 0x000000ffff007224 */ /* 0x000fe200078e0013 */
[----:B------:R-:W-:-:S04]  /*b620*/  PRMT R35, R2, 0x5410, R3 ;  /* 0x0000541002237816 */ /* 0x000fc80000000003 */
[----:B------:R-:W-:Y:S01]  /*b630*/  PRMT R39, R39, 0x5410, R0 ;  /* 0x0000541027277816 */ /* 0x000fe20000000000 */
[----:B---3--:R-:W-:Y:S01]  /*b640*/  IMAD.MOV.U32 R0, RZ, RZ, R14 ;  /* 0x000000ffff007224 */ /* 0x008fe200078e000e */
[----:B------:R-:W-:Y:S01]  /*b650*/  MOV R2, R12 ;  /* 0x0000000c00027202 */ /* 0x000fe20000000f00 */
[----:B------:R-:W-:-:S03]  /*b660*/  IMAD.MOV.U32 R3, RZ, RZ, R15 ;  /* 0x000000ffff037224 */ /* 0x000fc600078e000f */
[----:B------:R-:W-:Y:S01]  /*b670*/  PRMT R38, R0, 0x7610, R38 ;  /* 0x0000761000267816 */ /* 0x000fe20000000026 */
[----:B------:R-:W-:Y:S01]  /*b680*/  IMAD.MOV.U32 R0, RZ, RZ, R13 ;  /* 0x000000ffff007224 */ /* 0x000fe200078e000d */
[----:B------:R-:W-:-:S04]  /*b690*/  PRMT R39, R3, 0x7610, R39 ;  /* 0x0000761003277816 */ /* 0x000fc80000000027 */
[----:B------:R-:W-:Y:S01]  /*b6a0*/  PRMT R34, R0, 0x5410, R2 ;  /* 0x0000541000227816 */ /* 0x000fe20000000002 */
[----:B------:R-:W-:Y:S05]  /*b6b0*/  @P4 BRA `(.L_x_782) ;  /* 0x000000c000004947 */ /* 0x000fea0003800000 */
[----:B----4-:R-:W-:Y:S01]  /*b6c0*/  CS2R R28, SRZ ;  /* 0x00000000001c7805 */ /* 0x010fe2000001ff00 */
[----:B------:R-:W-:Y:S01]  /*b6d0*/  CS2R R26, SRZ ;  /* 0x00000000001a7805 */ /* 0x000fe2000001ff00 */
[----:B------:R-:W-:Y:S01]  /*b6e0*/  CS2R R24, SRZ ;  /* 0x0000000000187805 */ /* 0x000fe2000001ff00 */
[----:B------:R-:W-:Y:S05]  /*b6f0*/  @P2 BRA `(.L_x_782) ;  /* 0x0000008000002947 */ /* 0x000fea0003800000 */
[C---:B------:R-:W-:Y:S01]  /*b700*/  IMAD.SHL.U32 R2, R72.reuse, 0x2, RZ ;  /* 0x0000000248027824 */ /* 0x040fe200078e00ff */
[----:B------:R-:W-:-:S04]  /*b710*/  SHF.L.U64.HI R0, R72, 0x1, R73 ;  /* 0x0000000148007819 */ /* 0x000fc80000010249 */
[-C--:B------:R-:W-:Y:S02]  /*b720*/  IADD3 R4, P1, R4, R2.reuse, RZ ;  /* 0x0000000204047210 */ /* 0x080fe40007f3e0ff */
[----:B------:R-:W-:-:S03]  /*b730*/  IADD3 R2, P0, R5, R2, RZ ;  /* 0x0000000205027210 */ /* 0x000fc60007f1e0ff */
[--C-:B------:R-:W-:Y:S02]  /*b740*/  IMAD.X R5, R10, 0x1, R0.reuse, P1 ;  /* 0x000000010a057824 */ /* 0x100fe400008e0600 */
[----:B------:R-:W-:-:S03]  /*b750*/  IMAD.X R3, R9, 0x1, R0, P0 ;  /* 0x0000000109037824 */ /* 0x000fc600000e0600 */
[----:B------:R1:W5:Y:S04]  /*b760*/  LD.E.128 R28, [R4.64] ;  /* 0x00000008041c7980 */ /* 0x000368000c101d00 */
[----:B------:R1:W5:Y:S02]  /*b770*/  LD.E.128 R24, [R2.64] ;  /* 0x0000000802187980 */ /* 0x000364000c101d00 */
.L_x_782:
[----:B----4-:R-:W-:Y:S05]  /*b780*/  BSYNC B0 ;  /* 0x0000000000007941 */ /* 0x010fea0003800000 */
.L_x_781:
[----:B-1----:R-:W1:Y:S01]  /*b790*/  SHFL.IDX PT, R3, R20, 0x2, 0x181f ;  /* 0x00581f0014037f89 */ /* 0x002e6200000e0000 */
[C---:B------:R-:W-:Y:S01]  /*b7a0*/  ISETP.GE.OR P0, PT, R72.reuse, c[0x0][0x27c], P5 ;  /* 0x00009f0048007a0c */ /* 0x040fe20002f06670 */
[----:B------:R-:W-:Y:S01]  /*b7b0*/  CS2R R50, SRZ ;  /* 0x0000000000327805 */ /* 0x000fe2000001ff00 */
[----:B------:R-:W-:Y:S01]  /*b7c0*/  CS2R R48, SRZ ;  /* 0x0000000000307805 */ /* 0x000fe2000001ff00 */
[----:B------:R-:W2:Y:S04]  /*b7d0*/  SHFL.IDX PT, R5, R8, 0x2, 0x181f ;  /* 0x00581f0008057f89 */ /* 0x000ea800000e0000 */
[----:B------:R-:W3:Y:S04]  /*b7e0*/  SHFL.IDX PT, R9, R7, 0x2, 0x181f ;  /* 0x00581f0007097f89 */ /* 0x000ee800000e0000 */
[----:B------:R-:W4:Y:S02]  /*b7f0*/  SHFL.IDX PT, R10, R6, 0x2, 0x181f ;  /* 0x00581f00060a7f89 */ /* 0x000f2400000e0000 */
[C---:B------:R-:W-:Y:S01]  /*b800*/  @!P0 IMAD.SHL.U32 R2, R72.reuse, 0x2, RZ ;  /* 0x0000000248028824 */ /* 0x040fe200078e00ff */
[----:B------:R-:W-:-:S04]  /*b810*/  @!P0 SHF.L.U64.HI R0, R72, 0x1, R73 ;  /* 0x0000000148008819 */ /* 0x000fc80000010249 */
[----:B-1----:R-:W-:-:S05]  /*b820*/  @!P0 IADD3 R4, P1, R3, R2, RZ ;  /* 0x0000000203048210 */ /* 0x002fca0007f3e0ff */
[----:B--2---:R-:W-:Y:S01]  /*b830*/  @!P0 IMAD.X R5, R5, 0x1, R0, P1 ;  /* 0x0000000105058824 */ /* 0x004fe200008e0600 */
[----:B---3--:R-:W-:Y:S01]  /*b840*/  @!P0 IADD3 R2, P1, R9, R2, RZ ;  /* 0x0000000209028210 */ /* 0x008fe20007f3e0ff */
[----:B------:R-:W-:-:S03]  /*b850*/  CS2R R46, SRZ ;  /* 0x00000000002e7805 */ /* 0x000fc6000001ff00 */
[----:B------:R1:W2:Y:S01]  /*b860*/  @!P0 LD.E.128 R48, [R4.64] ;  /* 0x0000000804308980 */ /* 0x0002a2000c101d00 */
[----:B------:R-:W-:Y:S01]  /*b870*/  CS2R R44, SRZ ;  /* 0x00000000002c7805 */ /* 0x000fe2000001ff00 */
[----:B----4-:R-:W-:-:S05]  /*b880*/  @!P0 IMAD.X R3, R10, 0x1, R0, P1 ;  /* 0x000000010a038824 */ /* 0x010fca00008e0600 */
[----:B------:R3:W4:Y:S01]  /*b890*/  @!P0 LD.E.128 R44, [R2.64] ;  /* 0x00000008022c8980 */ /* 0x000722000c101d00 */
[----:B-----5:R-:W-:Y:S01]  /*b8a0*/  MOV R0, R29 ;  /* 0x0000001d00007202 */ /* 0x020fe20000000f00 */
[----:B------:R-:W-:Y:S01]  /*b8b0*/  BSSY B0, `(.L_x_783) ;  /* 0x0000031000007945 */ /* 0x000fe20003800000 */
[----:B------:R-:W-:Y:S01]  /*b8c0*/  CS2R R62, SRZ ;  /* 0x00000000003e7805 */ /* 0x000fe2000001ff00 */
[----:B------:R-:W2:Y:S01]  /*b8d0*/  SHFL.IDX PT, R8, R8, 0x3, 0x181f ;  /* 0x00781f0008087f89 */ /* 0x000ea200000e0000 */
[----:B------:R-:W-:Y:S01]  /*b8e0*/  CS2R R60, SRZ ;  /* 0x00000000003c7805 */ /* 0x000fe2000001ff00 */
[----:B------:R-:W-:Y:S01]  /*b8f0*/  CS2R R58, SRZ ;  /* 0x00000000003a7805 */ /* 0x000fe2000001ff00 */
[----:B------:R-:W-:Y:S01]  /*b900*/  CS2R R56, SRZ ;  /* 0x0000000000387805 */ /* 0x000fe2000001ff00 */
[----:B------:R-:W2:Y:S04]  /*b910*/  SHFL.IDX PT, R7, R7, 0x3, 0x181f ;  /* 0x00781f0007077f89 */ /* 0x000ea800000e0000 */
[----:B------:R-:W2:Y:S01]  /*b920*/  SHFL.IDX PT, R6, R6, 0x3, 0x181f ;  /* 0x00781f0006067f89 */ /* 0x000ea200000e0000 */
[----:B-1----:R-:W-:-:S03]  /*b930*/  IMAD.MOV.U32 R4, RZ, RZ, R30 ;  /* 0x000000ffff047224 */ /* 0x002fc600078e001e */
[----:B------:R1:W1:Y:S02]  /*b940*/  SHFL.IDX PT, R5, R20, 0x3, 0x181f ;  /* 0x00781f0014057f89 */ /* 0x00026400000e0000 */
[----:B------:R-:W-:Y:S01]  /*b950*/  PRMT R70, R70, 0x5410, R4 ;  /* 0x0000541046467816 */ /* 0x000fe20000000004 */
[----:B------:R-:W-:Y:S02]  /*b960*/  IMAD.MOV.U32 R4, RZ, RZ, R26 ;  /* 0x000000ffff047224 */ /* 0x000fe400078e001a */
[----:B---3--:R-:W-:Y:S02]  /*b970*/  IMAD.MOV.U32 R3, RZ, RZ, R31 ;  /* 0x000000ffff037224 */ /* 0x008fe400078e001f */
[----:B------:R-:W-:Y:S01]  /*b980*/  IMAD.MOV.U32 R2, RZ, RZ, R28 ;  /* 0x000000ffff027224 */ /* 0x000fe200078e001c */
[----:B------:R-:W-:Y:S02]  /*b990*/  PRMT R70, R4, 0x7610, R70 ;  /* 0x0000761004467816 */ /* 0x000fe40000000046 */
[----:B------:R-:W-:Y:S01]  /*b9a0*/  PRMT R68, R3, 0x5410, R0 ;  /* 0x0000541003447816 */ /* 0x000fe20000000000 */
[----:B------:R-:W-:Y:S01]  /*b9b0*/  IMAD.MOV.U32 R3, RZ, RZ, R27 ;  /* 0x000000ffff037224 */ /* 0x000fe200078e001b */
[----:B------:R-:W-:Y:S01]  /*b9c0*/  PRMT R69, R69, 0x5410, R2 ;  /* 0x0000541045457816 */ /* 0x000fe20000000002 */
[----:B------:R-:W-:-:S02]  /*b9d0*/  IMAD.MOV.U32 R2, RZ, RZ, R24 ;  /* 0x000000ffff027224 */ /* 0x000fc400078e0018 */
[----:B------:R-:W-:-:S03]  /*b9e0*/  IMAD.MOV.U32 R0, RZ, RZ, R25 ;  /* 0x000000ffff007224 */ /* 0x000fc600078e0019 */
[----:B------:R-:W-:Y:S02]  /*b9f0*/  PRMT R69, R2, 0x7610, R69 ;  /* 0x0000761002457816 */ /* 0x000fe40000000045 */
[----:B------:R-:W-:Y:S01]  /*ba00*/  PRMT R67, R3, 0x5410, R0 ;  /* 0x0000541003437816 */ /* 0x000fe20000000000 */
[----:B--2---:R-:W-:Y:S01]  /*ba10*/  IMAD.MOV.U32 R3, RZ, RZ, R51 ;  /* 0x000000ffff037224 */ /* 0x004fe200078e0033 */
[----:B------:R-:W-:Y:S01]  /*ba20*/  MOV R4, R50 ;  /* 0x0000003200047202 */ /* 0x000fe20000000f00 */
[----:B------:R-:W-:Y:S02]  /*ba30*/  IMAD.MOV.U32 R2, RZ, RZ, R48 ;  /* 0x000000ffff027224 */ /* 0x000fe400078e0030 */
[----:B------:R-:W-:Y:S01]  /*ba40*/  IMAD.MOV.U32 R0, RZ, RZ, R49 ;  /* 0x000000ffff007224 */ /* 0x000fe200078e0031 */
[----:B------:R-:W-:Y:S02]  /*ba50*/  PRMT R78, R78, 0x5410, R4 ;  /* 0x000054104e4e7816 */ /* 0x000fe40000000004 */
[----:B------:R-:W-:Y:S01]  /*ba60*/  PRMT R77, R77, 0x5410, R2 ;  /* 0x000054104d4d7816 */ /* 0x000fe20000000002 */
[----:B----4-:R-:W-:Y:S01]  /*ba70*/  IMAD.MOV.U32 R4, RZ, RZ, R46 ;  /* 0x000000ffff047224 */ /* 0x010fe200078e002e */
[----:B------:R-:W-:Y:S01]  /*ba80*/  PRMT R76, R3, 0x5410, R0 ;  /* 0x00005410034c7816 */ /* 0x000fe20000000000 */
[----:B------:R-:W-:Y:S01]  /*ba90*/  IMAD.MOV.U32 R2, RZ, RZ, R44 ;  /* 0x000000ffff027224 */ /* 0x000fe200078e002c */
[----:B------:R-:W-:Y:S01]  /*baa0*/  MOV R3, R47 ;  /* 0x0000002f00037202 */ /* 0x000fe20000000f00 */
[----:B------:R-:W-:Y:S01]  /*bab0*/  IMAD.MOV.U32 R0, RZ, RZ, R45 ;  /* 0x000000ffff007224 */ /* 0x000fe200078e002d */
[----:B------:R-:W-:-:S02]  /*bac0*/  PRMT R78, R4, 0x7610, R78 ;  /* 0x00007610044e7816 */ /* 0x000fc4000000004e */
[----:B------:R-:W-:Y:S02]  /*bad0*/  PRMT R77, R2, 0x7610, R77 ;  /* 0x00007610024d7816 */ /* 0x000fe4000000004d */
[----:B------:R-:W-:Y:S01]  /*bae0*/  PRMT R75, R3, 0x5410, R0 ;  /* 0x00005410034b7816 */ /* 0x000fe20000000000 */
[----:B------:R-:W-:Y:S05]  /*baf0*/  @P6 BRA `(.L_x_784) ;  /* 0x000000c000006947 */ /* 0x000fea0003800000 */
[----:B-1----:R-:W-:Y:S01]  /*bb00*/  CS2R R60, SRZ ;  /* 0x00000000003c7805 */ /* 0x002fe2000001ff00 */
        /* <DEDUP_REMOVED lines=11> */
.L_x_784:
[----:B-1----:R-:W-:Y:S05]  /*bbc0*/  BSYNC B0 ;  /* 0x0000000000007941 */ /* 0x002fea0003800000 */
.L_x_783:
[----:B------:R-:W-:Y:S01]  /*bbd0*/  IMAD.IADD R4, R52, 0x1, -R147 ;  /* 0x0000000134047824 */ /* 0x000fe200078e0a93 */
[----:B------:R-:W-:-:S04]  /*bbe0*/  DEPBAR.LE SB0, 0x1 ;  /* 0x000080400000791a */ /* 0x000fc80000000000 */
[----:B------:R-:W-:Y:S01]  /*bbf0*/  IMNMX R64, R4, 0x80, PT ;  /* 0x0000008004407817 */ /* 0x000fe20003800200 */
[----:B-----5:R-:W-:Y:S01]  /*bc00*/  IMAD.MOV.U32 R0, RZ, RZ, R62 ;  /* 0x000000ffff007224 */ /* 0x020fe200078e003e */
[----:B------:R-:W-:Y:S01]  /*bc10*/  BSSY B0, `(.L_x_785) ;  /* 0x000006f000007945 */ /* 0x000fe20003800000 */
[----:B------:R-:W-:Y:S01]  /*bc20*/  IMAD.MOV.U32 R3, RZ, RZ, R63 ;  /* 0x000000ffff037224 */ /* 0x000fe200078e003f */
[----:B------:R-:W-:Y:S01]  /*bc30*/  BAR.SYNC.DEFER_BLOCKING 0x0 ;  /* 0x0000000000007b1d */ /* 0x000fe20000010000 */
[----:B------:R-:W-:Y:S01]  /*bc40*/  ISETP.GE.OR P0, PT, R84, R64, P2 ;  /* 0x000000405400720c */ /* 0x000fe20001706670 */
[----:B------:R-:W-:Y:S01]  /*bc50*/  IMAD.MOV.U32 R2, RZ, RZ, R60 ;  /* 0x000000ffff027224 */ /* 0x000fe200078e003c */
[----:B------:R-:W-:Y:S01]  /*bc60*/  PRMT R82, R82, 0x5410, R0 ;  /* 0x0000541052527816 */ /* 0x000fe20000000000 */
[----:B------:R-:W-:Y:S01]  /*bc70*/  IMAD.MOV.U32 R4, RZ, RZ, R58 ;  /* 0x000000ffff047224 */ /* 0x000fe200078e003a */
[----:B------:R-:W-:Y:S02]  /*bc80*/  MOV R0, R61 ;  /* 0x0000003d00007202 */ /* 0x000fe40000000f00 */
[----:B------:R-:W-:-:S02]  /*bc90*/  PRMT R82, R2, 0x7610, R82 ;  /* 0x0000761002527816 */ /* 0x000fc40000000052 */
[----:B------:R-:W-:Y:S01]  /*bca0*/  PRMT R80, R0, 0x5410, R3 ;  /* 0x0000541000507816 */ /* 0x000fe20000000003 */
[----:B------:R-:W-:Y:S01]  /*bcb0*/  IMAD.MOV.U32 R3, RZ, RZ, R59 ;  /* 0x000000ffff037224 */ /* 0x000fe200078e003b */
[----:B------:R-:W-:Y:S01]  /*bcc0*/  MOV R2, R56 ;  /* 0x0000003800027202 */ /* 0x000fe20000000f00 */
[----:B------:R-:W-:-:S03]  /*bcd0*/  IMAD.MOV.U32 R0, RZ, RZ, R57 ;  /* 0x000000ffff007224 */ /* 0x000fc600078e0039 */
[----:B------:R-:W-:Y:S02]  /*bce0*/  PRMT R81, R2, 0x5410, R4 ;  /* 0x0000541002517816 */ /* 0x000fe40000000004 */
[----:B------:R-:W-:Y:S01]  /*bcf0*/  PRMT R79, R0, 0x5410, R3 ;  /* 0x00005410004f7816 */ /* 0x000fe20000000003 */
[----:B------:R-:W-:Y:S05]  /*bd00*/  @P0 BRA `(.L_x_786) ;  /* 0x000005f000000947 */ /* 0x000fea0003800000 */
[----:B------:R-:W-:Y:S01]  /*bd10*/  MOV R0, c[0x0][0x27c] ;  /* 0x00009f0000007a02 */ /* 0x000fe20000000f00 */
[----:B------:R-:W1:Y:S01]  /*bd20*/  LDS.128 R4, [R219+0x100] ;  /* 0x00010000db047984 */ /* 0x000e620000000c00 */
[----:B------:R-:W-:Y:S02]  /*bd30*/  SHF.R.U32.HI R22, RZ, 0x10, R13 ;  /* 0x00000010ff167819 */ /* 0x000fe4000001160d */
[----:B------:R-:W-:Y:S02]  /*bd40*/  LEA.HI R0, R0, R144, RZ, 0x1d ;  /* 0x0000009000007211 */ /* 0x000fe400078fe8ff */
[----:B------:R-:W-:Y:S01]  /*bd50*/  SHF.R.U64 R40, R14, 0x10, R15 ;  /* 0x000000100e287819 */ /* 0x000fe2000000120f */
[----:B------:R-:W-:Y:S01]  /*bd60*/  HADD2.F32 R22, -RZ, R22.H0_H0 ;  /* 0x20000016ff167230 */ /* 0x000fe20000004100 */
[----:B------:R-:W-:-:S02]  /*bd70*/  SHF.R.S32.HI R3, RZ, 0x1f, R0 ;  /* 0x0000001fff037819 */ /* 0x000fc40000011400 */
[----:B------:R-:W-:Y:S02]  /*bd80*/  SHF.L.U32 R2, R0, 0x3, RZ ;  /* 0x0000000300027819 */ /* 0x000fe400000006ff */
[----:B------:R-:W-:Y:S02]  /*bd90*/  LEA.HI R0, R3, R0, RZ, 0x3 ;  /* 0x0000000003007211 */ /* 0x000fe400078f18ff */
[----:B------:R-:W-:Y:S02]  /*bda0*/  LOP3.LUT R2, R145, 0x38, R2, 0xf8, !PT ;  /* 0x0000003891027812 */ /* 0x000fe400078ef802 */
[----:B------:R-:W-:Y:S02]  /*bdb0*/  SHF.L.U32 R0, R0, 0xa, RZ ;  /* 0x0000000a00007819 */ /* 0x000fe400000006ff */
[----:B------:R-:W-:Y:S02]  /*bdc0*/  LOP3.LUT R2, R2, R179, RZ, 0x3c, !PT ;  /* 0x000000b302027212 */ /* 0x000fe400078e3cff */
[----:B------:R-:W-:-:S02]  /*bdd0*/  LOP3.LUT R0, R0, 0x7fffe000, RZ, 0xc0, !PT ;  /* 0x7fffe00000007812 */ /* 0x000fc400078ec0ff */
[----:B------:R-:W-:Y:S02]  /*bde0*/  SHF.R.U32.HI R32, RZ, 0x10, R15 ;  /* 0x00000010ff207819 */ /* 0x000fe4000001160f */
[----:B------:R-:W-:Y:S02]  /*bdf0*/  IADD3 R0, R2, R0, R155 ;  /* 0x0000000002007210 */ /* 0x000fe40007ffe09b */
[--C-:B------:R-:W-:Y:S02]  /*be00*/  SHF.R.U32.HI R23, RZ, 0x10, R17.reuse ;  /* 0x00000010ff177819 */ /* 0x100fe40000011611 */
[----:B------:R-:W-:Y:S01]  /*be10*/  SHF.L.U32 R36, R0, 0x1, RZ ;  /* 0x0000000100247819 */ /* 0x000fe200000006ff */
[----:B------:R-:W-:Y:S01]  /*be20*/  HADD2.F32 R0, -RZ, R34.H0_H0 ;  /* 0x20000022ff007230 */ /* 0x000fe20000004100 */
[----:B------:R-:W-:Y:S01]  /*be30*/  SHF.R.U64 R53, R16, 0x10, R17 ;  /* 0x0000001010357819 */ /* 0x000fe20000001211 */
[----:B------:R-:W-:Y:S01]  /*be40*/  HADD2.F32 R66, -RZ, R23.H0_H0 ;  /* 0x20000017ff427230 */ /* 0x000fe20000004100 */
[----:B------:R-:W-:Y:S01]  /*be50*/  SHF.R.U64 R43, R12, 0x10, R13 ;  /* 0x000000100c2b7819 */ /* 0x000fe2000000120d */
[----:B------:R-:W2:Y:S01]  /*be60*/  LDS.128 R8, [R36+0x100] ;  /* 0x0001000024087984 */ /* 0x000ea20000000c00 */
[----:B------:R-:W-:-:S02]  /*be70*/  SHF.R.U64 R52, R18, 0x10, R19 ;  /* 0x0000001012347819 */ /* 0x000fc40000001213 */
[----:B------:R-:W-:Y:S01]  /*be80*/  SHF.R.U32.HI R33, RZ, 0x10, R19 ;  /* 0x00000010ff217819 */ /* 0x000fe20000011613 */
[--C-:B-1----:R-:W-:Y:S02]  /*be90*/  HADD2.F32 R15, -RZ, R5.reuse.H0_H0 ;  /* 0x20000005ff0f7230 */ /* 0x102fe40000004100 */
[----:B------:R-:W-:Y:S02]  /*bea0*/  HADD2.F32 R14, -RZ, R5.H1_H1 ;  /* 0x30000005ff0e7230 */ /* 0x000fe40000004100 */
[--C-:B------:R-:W-:Y:S02]  /*beb0*/  HADD2.F32 R17, -RZ, R7.reuse.H0_H0 ;  /* 0x20000007ff117230 */ /* 0x100fe40000004100 */
[----:B------:R-:W-:Y:S02]  /*bec0*/  HADD2.F32 R16, -RZ, R7.H1_H1 ;  /* 0x30000007ff107230 */ /* 0x000fe40000004100 */
[--C-:B------:R-:W-:Y:S02]  /*bed0*/  HADD2.F32 R19, -RZ, R4.reuse.H0_H0 ;  /* 0x20000004ff137230 */ /* 0x100fe40000004100 */
[----:B------:R-:W-:-:S02]  /*bee0*/  HADD2.F32 R21, -RZ, R4.H1_H1 ;  /* 0x30000004ff157230 */ /* 0x000fc40000004100 */
[--C-:B------:R-:W-:Y:S02]  /*bef0*/  HADD2.F32 R18, -RZ, R6.reuse.H0_H0 ;  /* 0x20000006ff127230 */ /* 0x100fe40000004100 */
[----:B------:R-:W-:Y:S01]  /*bf00*/  HADD2.F32 R20, -RZ, R6.H1_H1 ;  /* 0x30000006ff147230 */ /* 0x000fe20000004100 */
[----:B------:R-:W-:Y:S01]  /*bf10*/  FMUL.FTZ R6, R15, R0 ;  /* 0x000000000f067220 */ /* 0x000fe20000410000 */
[----:B------:R-:W-:Y:S02]  /*bf20*/  HADD2.F32 R4, -RZ, R34.H1_H1 ;  /* 0x30000022ff047230 */ /* 0x000fe40000004100 */
[----:B------:R-:W-:Y:S02]  /*bf30*/  HADD2.F32 R65, -RZ, R33.H0_H0 ;  /* 0x20000021ff417230 */ /* 0x000fe40000004100 */
[----:B--2---:R-:W-:Y:S02]  /*bf40*/  HADD2.F32 R3, -RZ, R9.H0_H0 ;  /* 0x20000009ff037230 */ /* 0x004fe40000004100 */
[----:B------:R-:W-:-:S02]  /*bf50*/  HADD2.F32 R5, -RZ, R8.H0_H0 ;  /* 0x20000008ff057230 */ /* 0x000fc40000004100 */
[----:B------:R-:W-:Y:S01]  /*bf60*/  HADD2.F32 R13, -RZ, R8.H1_H1 ;  /* 0x30000008ff0d7230 */ /* 0x000fe20000004100 */
[----:B------:R-:W-:Y:S01]  /*bf70*/  FMUL.FTZ R37, R3, R0 ;  /* 0x0000000003257220 */ /* 0x000fe20000410000 */
[--C-:B------:R-:W-:Y:S01]  /*bf80*/  HADD2.F32 R8, -RZ, R11.reuse.H0_H0 ;  /* 0x2000000bff087230 */ /* 0x100fe20000004100 */
[----:B------:R-:W-:Y:S01]  /*bf90*/  FMUL.FTZ R0, R14, R22 ;  /* 0x000000160e007220 */ /* 0x000fe20000410000 */
[----:B------:R-:W-:Y:S01]  /*bfa0*/  HADD2.F32 R7, -RZ, R11.H1_H1 ;  /* 0x3000000bff077230 */ /* 0x000fe20000004100 */
[-C--:B------:R-:W-:Y:S01]  /*bfb0*/  FMUL.FTZ R34, R5, R4.reuse ;  /* 0x0000000405227220 */ /* 0x080fe20000410000 */
[----:B------:R-:W-:Y:S02]  /*bfc0*/  HADD2.F32 R11, -RZ, R35.H0_H0 ;  /* 0x20000023ff0b7230 */ /* 0x000fe40000004100 */
[----:B------:R-:W-:Y:S02]  /*bfd0*/  HADD2.F32 R2, -RZ, R9.H1_H1 ;  /* 0x30000009ff027230 */ /* 0x000fe40000004100 */
[--C-:B------:R-:W-:Y:S01]  /*bfe0*/  HADD2.F32 R9, -RZ, R10.reuse.H0_H0 ;  /* 0x2000000aff097230 */ /* 0x100fe20000004100 */
[----:B------:R-:W-:Y:S01]  /*bff0*/  FFMA.FTZ R42, R3, R11, R6 ;  /* 0x0000000b032a7223 */ /* 0x000fe20000010006 */
[----:B------:R-:W-:Y:S01]  /*c000*/  HADD2.F32 R12, -RZ, R10.H1_H1 ;  /* 0x3000000aff0c7230 */ /* 0x000fe20000004100 */
[----:B------:R-:W-:Y:S01]  /*c010*/  FMUL.FTZ R3, R19, R4 ;  /* 0x0000000413037220 */ /* 0x000fe20000410000 */
[----:B------:R-:W-:Y:S01]  /*c020*/  HADD2.F32 R10, -RZ, R35.H1_H1 ;  /* 0x30000023ff0a7230 */ /* 0x000fe20000004100 */
[C---:B------:R-:W-:Y:S01]  /*c030*/  FFMA.FTZ R41, R2.reuse, R66, R0 ;  /* 0x0000004202297223 */ /* 0x040fe20000010000 */
[--C-:B------:R-:W-:Y:S01]  /*c040*/  HADD2.F32 R0, -RZ, R39.reuse.H0_H0 ;  /* 0x20000027ff007230 */ /* 0x100fe20000004100 */
[----:B------:R-:W-:Y:S01]  /*c050*/  FMUL.FTZ R35, R2, R22 ;  /* 0x0000001602237220 */ /* 0x000fe20000410000 */
[----:B------:R-:W-:Y:S01]  /*c060*/  HADD2.F32 R2, -RZ, R38.H0_H0 ;  /* 0x20000026ff027230 */ /* 0x000fe20000004100 */
[----:B------:R-:W-:Y:S01]  /*c070*/  FFMA.FTZ R38, R5, R10, R3 ;  /* 0x0000000a05267223 */ /* 0x000fe20000010003 */
[----:B------:R-:W-:Y:S01]  /*c080*/  HADD2.F32 R3, -RZ, R39.H1_H1 ;  /* 0x30000027ff037230 */ /* 0x000fe20000004100 */
[----:B------:R-:W-:Y:S01]  /*c090*/  FMUL.FTZ R5, R17, R0 ;  /* 0x0000000011057220 */ /* 0x000fe20000410000 */
[----:B------:R-:W-:Y:S01]  /*c0a0*/  HADD2.F32 R4, -RZ, R55.H0_H0 ;  /* 0x20000037ff047230 */ /* 0x000fe20000004100 */
[----:B------:R-:W-:Y:S01]  /*c0b0*/  FMUL.FTZ R6, R18, R2 ;  /* 0x0000000212067220 */ /* 0x000fe20000410000 */
[----:B------:R-:W-:Y:S01]  /*c0c0*/  HADD2.F32 R55, -RZ, R32.H0_H0 ;  /* 0x20000020ff377230 */ /* 0x000fe20000004100 */
[C---:B------:R-:W-:Y:S01]  /*c0d0*/  FFMA.FTZ R23, R8.reuse, R3, R5 ;  /* 0x0000000308177223 */ /* 0x040fe20000010005 */
[----:B------:R-:W-:Y:S01]  /*c0e0*/  HADD2.F32 R5, -RZ, R43.H0_H0 ;  /* 0x2000002bff057230 */ /* 0x000fe20000004100 */
[----:B------:R-:W-:Y:S01]  /*c0f0*/  FMUL.FTZ R22, R8, R0 ;  /* 0x0000000008167220 */ /* 0x000fe20000410000 */
[----:B------:R-:W-:Y:S01]  /*c100*/  HADD2.F32 R8, -RZ, R40.H0_H0 ;  /* 0x20000028ff087230 */ /* 0x000fe20000004100 */
[----:B------:R-:W-:Y:S01]  /*c110*/  FMUL.FTZ R0, R16, R55 ;  /* 0x0000003710007220 */ /* 0x000fe20000410000 */
[----:B------:R-:W-:Y:S01]  /*c120*/  HADD2.F32 R43, -RZ, R53.H0_H0 ;  /* 0x20000035ff2b7230 */ /* 0x000fe20000004100 */
[C---:B------:R-:W-:Y:S01]  /*c130*/  FMUL.FTZ R32, R9.reuse, R2 ;  /* 0x0000000209207220 */ /* 0x040fe20000410000 */
[----:B------:R-:W-:Y:S01]  /*c140*/  HADD2.F32 R40, -RZ, R52.H0_H0 ;  /* 0x20000034ff287230 */ /* 0x000fe20000004100 */
[----:B------:R-:W-:-:S02]  /*c150*/  FFMA.FTZ R39, R9, R4, R6 ;  /* 0x0000000409277223 */ /* 0x000fc40000010006 */
[----:B------:R-:W-:Y:S02]  /*c160*/  FMUL.FTZ R2, R21, R5 ;  /* 0x0000000515027220 */ /* 0x000fe40000410000 */
[C---:B------:R-:W-:Y:S02]  /*c170*/  FMUL.FTZ R6, R7.reuse, R55 ;  /* 0x0000003707067220 */ /* 0x040fe40000410000 */
[----:B------:R-:W-:Y:S02]  /*c180*/  FFMA.FTZ R7, R7, R65, R0 ;  /* 0x0000004107077223 */ /* 0x000fe40000010000 */
[----:B------:R-:W-:Y:S02]  /*c190*/  FMUL.FTZ R0, R20, R8 ;  /* 0x0000000814007220 */ /* 0x000fe40000410000 */
[----:B------:R-:W-:Y:S01]  /*c1a0*/  FMUL.FTZ R5, R13, R5 ;  /* 0x000000050d057220 */ /* 0x000fe20000410000 */
[----:B------:R-:W-:Y:S01]  /*c1b0*/  F2FP.PACK_AB R7, R7, R23 ;  /* 0x000000170707723e */ /* 0x000fe200000000ff */
[----:B------:R-:W-:-:S02]  /*c1c0*/  FFMA.FTZ R13, R13, R43, R2 ;  /* 0x0000002b0d0d7223 */ /* 0x000fc40000010002 */
[C---:B------:R-:W-:Y:S02]  /*c1d0*/  FMUL.FTZ R2, R12.reuse, R8 ;  /* 0x000000080c027220 */ /* 0x040fe40000410000 */
        /* <DEDUP_REMOVED lines=8> */
[----:B------:R-:W-:-:S02]  /*c260*/  FFMA.FTZ R3, R17, R3, -R22 ;  /* 0x0000000311037223 */ /* 0x000fc40000010816 */
[----:B------:R-:W-:Y:S01]  /*c270*/  FFMA.FTZ R6, R21, R43, -R5 ;  /* 0x0000002b15067223 */ /* 0x000fe20000010805 */
[----:B------:R-:W-:Y:S01]  /*c280*/  F2FP.PACK_AB R5, R41, R42 ;  /* 0x0000002a2905723e */ /* 0x000fe200000000ff */
[----:B------:R-:W-:Y:S01]  /*c290*/  FFMA.FTZ R2, R20, R40, -R2 ;  /* 0x0000002814027223 */ /* 0x000fe20000010802 */
[----:B------:R-:W-:Y:S02]  /*c2a0*/  F2FP.PACK_AB R11, R0, R3 ;  /* 0x00000003000b723e */ /* 0x000fe400000000ff */
[----:B------:R-:W-:Y:S02]  /*c2b0*/  F2FP.PACK_AB R8, R6, R12 ;  /* 0x0000000c0608723e */ /* 0x000fe400000000ff */
[----:B------:R-:W-:Y:S02]  /*c2c0*/  F2FP.PACK_AB R10, R2, R10 ;  /* 0x0000000a020a723e */ /* 0x000fe400000000ff */
[----:B------:R-:W-:-:S03]  /*c2d0*/  F2FP.PACK_AB R6, R33, R39 ;  /* 0x000000272106723e */ /* 0x000fc600000000ff */
[----:B------:R1:W-:Y:S04]  /*c2e0*/  STS.128 [R219+0x100], R8 ;  /* 0x00010008db007388 */ /* 0x0003e80000000c00 */
[----:B------:R1:W-:Y:S02]  /*c2f0*/  STS.128 [R36+0x100], R4 ;  /* 0x0001000424007388 */ /* 0x0003e40000000c00 */
.L_x_786:
[----:B------:R-:W-:Y:S05]  /*c300*/  BSYNC B0 ;  /* 0x0000000000007941 */ /* 0x000fea0003800000 */
.L_x_785:
[----:B------:R-:W-:Y:S01]  /*c310*/  ISETP.GE.OR P0, PT, R134, R64, P2 ;  /* 0x000000408600720c */ /* 0x000fe20001706670 */
[----:B------:R-:W-:-:S12]  /*c320*/  BSSY B0, `(.L_x_787) ;  /* 0x0000064000007945 */ /* 0x000fd80003800000 */
[----:B------:R-:W-:Y:S05]  /*c330*/  @P0 BRA `(.L_x_788) ;  /* 0x0000062000000947 */ /* 0x000fea0003800000 */
[----:B------:R-:W-:Y:S02]  /*c340*/  MOV R3, c[0x0][0x27c] ;  /* 0x00009f0000037a02 */ /* 0x000fe40000000f00 */
[----:B------:R-:W-:Y:S02]  /*c350*/  LOP3.LUT R0, R146, 0x38, R72, 0xf8, !PT ;  /* 0x0000003892007812 */ /* 0x000fe400078ef848 */
[----:B------:R-:W-:Y:S02]  /*c360*/  LEA.HI R3, R3, R144, RZ, 0x1d ;  /* 0x0000009003037211 */ /* 0x000fe400078fe8ff */
[----:B------:R-:W-:Y:S02]  /*c370*/  SHF.R.U64 R37, R30, 0x10, R31 ;  /* 0x000000101e257819 */ /* 0x000fe4000000121f */
[----:B-1----:R-:W-:Y:S02]  /*c380*/  SHF.R.S32.HI R4, RZ, 0x1f, R3 ;  /* 0x0000001fff047819 */ /* 0x002fe40000011403 */
[----:B------:R-:W-:-:S02]  /*c390*/  SHF.L.U32 R2, R3, 0x3, RZ ;  /* 0x0000000303027819 */ /* 0x000fc400000006ff */
[----:B------:R-:W-:Y:S02]  /*c3a0*/  LEA.HI R4, R4, R3, RZ, 0x3 ;  /* 0x0000000304047211 */ /* 0x000fe400078f18ff */
[----:B------:R-:W-:Y:S02]  /*c3b0*/  LOP3.LUT R3, R156, R0, R182, 0xf6, !PT ;  /* 0x000000009c037212 */ /* 0x000fe400078ef6b6 */
[----:B------:R-:W-:Y:S02]  /*c3c0*/  LOP3.LUT R2, R146, 0x38, R2, 0xf8, !PT ;  /* 0x0000003892027812 */ /* 0x000fe400078ef802 */
[----:B------:R-:W-:Y:S02]  /*c3d0*/  SHF.L.U32 R0, R4, 0xa, RZ ;  /* 0x0000000a04007819 */ /* 0x000fe400000006ff */
[----:B------:R-:W-:Y:S02]  /*c3e0*/  LOP3.LUT R2, R2, R182, RZ, 0x3c, !PT ;  /* 0x000000b602027212 */ /* 0x000fe400078e3cff */
[----:B------:R-:W-:-:S02]  /*c3f0*/  LOP3.LUT R0, R0, 0x7fffe000, RZ, 0xc0, !PT ;  /* 0x7fffe00000007812 */ /* 0x000fc400078ec0ff */
[----:B------:R-:W-:Y:S02]  /*c400*/  LEA R33, R3, 0x100, 0x1 ;  /* 0x0000010003217811 */ /* 0x000fe400078e08ff */
[----:B------:R-:W-:Y:S02]  /*c410*/  IADD3 R0, R2, R0, R156 ;  /* 0x0000000002007210 */ /* 0x000fe40007ffe09c */
[----:B------:R-:W-:Y:S01]  /*c420*/  SHF.R.U32.HI R2, RZ, 0x10, R27 ;  /* 0x00000010ff027819 */ /* 0x000fe2000001161b */
[----:B------:R-:W1:Y:S01]  /*c430*/  LDS.128 R4, [R33] ;  /* 0x0000000021047984 */ /* 0x000e620000000c00 */
[----:B------:R-:W-:Y:S01]  /*c440*/  SHF.L.U32 R32, R0, 0x1, RZ ;  /* 0x0000000100207819 */ /* 0x000fe200000006ff */
[----:B------:R-:W-:Y:S01]  /*c450*/  HADD2.F32 R0, -RZ, R67.H0_H0 ;  /* 0x20000043ff007230 */ /* 0x000fe20000004100 */
[----:B------:R-:W-:Y:S02]  /*c460*/  SHF.R.U32.HI R23, RZ, 0x10, R31 ;  /* 0x00000010ff177819 */ /* 0x000fe4000001161f */
[----:B------:R-:W-:Y:S01]  /*c470*/  SHF.R.U64 R31, R24, 0x10, R25 ;  /* 0x00000010181f7819 */ /* 0x000fe20000001219 */
[----:B------:R-:W2:Y:S01]  /*c480*/  LDS.128 R8, [R32+0x100] ;  /* 0x0001000020087984 */ /* 0x000ea20000000c00 */
[----:B------:R-:W-:Y:S01]  /*c490*/  HADD2.F32 R24, -RZ, R2.H0_H0 ;  /* 0x20000002ff187230 */ /* 0x000fe20000004100 */
[----:B------:R-:W-:Y:S01]  /*c4a0*/  SHF.R.U64 R35, R28, 0x10, R29 ;  /* 0x000000101c237819 */ /* 0x000fe2000000121d */
[----:B------:R-:W-:Y:S01]  /*c4b0*/  HADD2.F32 R39, -RZ, R23.H0_H0 ;  /* 0x20000017ff277230 */ /* 0x000fe20000004100 */
[----:B------:R-:W-:Y:S01]  /*c4c0*/  SHF.R.U32.HI R22, RZ, 0x10, R25 ;  /* 0x00000010ff167819 */ /* 0x000fe20000011619 */
[----:B------:R-:W-:Y:S01]  /*c4d0*/  HADD2.F32 R2, -RZ, R67.H1_H1 ;  /* 0x30000043ff027230 */ /* 0x000fe20000004100 */
[----:B------:R-:W-:Y:S01]  /*c4e0*/  SHF.R.U64 R36, R26, 0x10, R27 ;  /* 0x000000101a247819 */ /* 0x000fe2000000121b */
[----:B------:R-:W-:Y:S01]  /*c4f0*/  HADD2.F32 R35, -RZ, R35.H0_H0 ;  /* 0x20000023ff237230 */ /* 0x000fe20000004100 */
[----:B------:R-:W-:Y:S01]  /*c500*/  SHF.R.U32.HI R26, RZ, 0x10, R29 ;  /* 0x00000010ff1a7819 */ /* 0x000fe2000001161d */
[----:B------:R-:W-:-:S04]  /*c510*/  HADD2.F32 R22, -RZ, R22.H0_H0 ;  /* 0x20000016ff167230 */ /* 0x000fc80000004100 */
[----:B------:R-:W-:Y:S02]  /*c520*/  HADD2.F32 R38, -RZ, R26.H0_H0 ;  /* 0x2000001aff267230 */ /* 0x000fe40000004100 */
[--C-:B-1----:R-:W-:Y:S02]  /*c530*/  HADD2.F32 R19, -RZ, R4.reuse.H0_H0 ;  /* 0x20000004ff137230 */ /* 0x102fe40000004100 */
[----:B------:R-:W-:Y:S02]  /*c540*/  HADD2.F32 R21, -RZ, R4.H1_H1 ;  /* 0x30000004ff157230 */ /* 0x000fe40000004100 */
[----:B------:R-:W-:Y:S02]  /*c550*/  HADD2.F32 R15, -RZ, R7.H0_H0 ;  /* 0x20000007ff0f7230 */ /* 0x000fe40000004100 */
[----:B--2---:R-:W-:Y:S02]  /*c560*/  HADD2.F32 R4, -RZ, R11.H0_H0 ;  /* 0x2000000bff047230 */ /* 0x004fe40000004100 */
[----:B------:R-:W-:-:S02]  /*c570*/  HADD2.F32 R14, -RZ, R7.H1_H1 ;  /* 0x30000007ff0e7230 */ /* 0x000fc40000004100 */
[--C-:B------:R-:W-:Y:S01]  /*c580*/  HADD2.F32 R18, -RZ, R6.reuse.H0_H0 ;  /* 0x20000006ff127230 */ /* 0x100fe20000004100 */
[-C--:B------:R-:W-:Y:S01]  /*c590*/  FMUL.FTZ R28, R4, R0.reuse ;  /* 0x00000000041c7220 */ /* 0x080fe20000410000 */
[----:B------:R-:W-:Y:S01]  /*c5a0*/  HADD2.F32 R20, -RZ, R6.H1_H1 ;  /* 0x30000006ff147230 */ /* 0x000fe20000004100 */
[----:B------:R-:W-:Y:S01]  /*c5b0*/  FMUL.FTZ R6, R15, R0 ;  /* 0x000000000f067220 */ /* 0x000fe20000410000 */
[----:B------:R-:W-:Y:S01]  /*c5c0*/  HADD2.F32 R3, -RZ, R11.H1_H1 ;  /* 0x3000000bff037230 */ /* 0x000fe20000004100 */
[----:B------:R-:W-:Y:S01]  /*c5d0*/  FMUL.FTZ R0, R14, R24 ;  /* 0x000000180e007220 */ /* 0x000fe20000410000 */
[----:B------:R-:W-:Y:S02]  /*c5e0*/  HADD2.F32 R11, -RZ, R68.H0_H0 ;  /* 0x20000044ff0b7230 */ /* 0x000fe40000004100 */
[--C-:B------:R-:W-:Y:S01]  /*c5f0*/  HADD2.F32 R17, -RZ, R5.reuse.H0_H0 ;  /* 0x20000005ff117230 */ /* 0x100fe20000004100 */
[----:B------:R-:W-:Y:S01]  /*c600*/  FFMA.FTZ R30, R3, R39, R0 ;  /* 0x00000027031e7223 */ /* 0x000fe20000010000 */
[----:B------:R-:W-:Y:S01]  /*c610*/  HADD2.F32 R16, -RZ, R5.H1_H1 ;  /* 0x30000005ff107230 */ /* 0x000fe20000004100 */
[-C--:B------:R-:W-:Y:S01]  /*c620*/  FFMA.FTZ R34, R4, R11.reuse, R6 ;  /* 0x0000000b04227223 */ /* 0x080fe20000010006 */
[--C-:B------:R-:W-:Y:S01]  /*c630*/  HADD2.F32 R5, -RZ, R9.reuse.H0_H0 ;  /* 0x20000009ff057230 */ /* 0x100fe20000004100 */
[----:B------:R-:W-:Y:S01]  /*c640*/  FMUL.FTZ R4, R17, R2 ;  /* 0x0000000211047220 */ /* 0x000fe20000410000 */
[----:B------:R-:W-:Y:S01]  /*c650*/  HADD2.F32 R7, -RZ, R9.H1_H1 ;  /* 0x30000009ff077230 */ /* 0x000fe20000004100 */
[----:B------:R-:W-:Y:S01]  /*c660*/  FMUL.FTZ R6, R3, R24 ;  /* 0x0000001803067220 */ /* 0x000fe20000410000 */
[--C-:B------:R-:W-:Y:S01]  /*c670*/  HADD2.F32 R9, -RZ, R8.reuse.H0_H0 ;  /* 0x20000008ff097230 */ /* 0x100fe20000004100 */
[----:B------:R-:W-:Y:S01]  /*c680*/  FMUL.FTZ R24, R5, R2 ;  /* 0x0000000205187220 */ /* 0x000fe20000410000 */
[----:B------:R-:W-:Y:S01]  /*c690*/  HADD2.F32 R13, -RZ, R8.H1_H1 ;  /* 0x30000008ff0d7230 */ /* 0x000fe20000004100 */
[----:B------:R-:W-:Y:S01]  /*c6a0*/  FMUL.FTZ R23, R7, R22 ;  /* 0x0000001607177220 */ /* 0x000fe20000410000 */
[--C-:B------:R-:W-:Y:S01]  /*c6b0*/  HADD2.F32 R8, -RZ, R10.reuse.H0_H0 ;  /* 0x2000000aff087230 */ /* 0x100fe20000004100 */
[----:B------:R-:W-:Y:S01]  /*c6c0*/  FFMA.FTZ R11, R15, R11, -R28 ;  /* 0x0000000b0f0b7223 */ /* 0x000fe2000001081c */
[----:B------:R-:W-:Y:S01]  /*c6d0*/  HADD2.F32 R12, -RZ, R10.H1_H1 ;  /* 0x3000000aff0c7230 */ /* 0x000fe20000004100 */
[----:B------:R-:W-:Y:S01]  /*c6e0*/  FFMA.FTZ R6, R14, R39, -R6 ;  /* 0x000000270e067223 */ /* 0x000fe20000010806 */
[----:B------:R-:W-:-:S02]  /*c6f0*/  HADD2.F32 R10, -RZ, R68.H1_H1 ;  /* 0x30000044ff0a7230 */ /* 0x000fc40000004100 */
[--C-:B------:R-:W-:Y:S02]  /*c700*/  HADD2.F32 R0, -RZ, R69.reuse.H0_H0 ;  /* 0x20000045ff007230 */ /* 0x100fe40000004100 */
[----:B------:R-:W-:Y:S01]  /*c710*/  HADD2.F32 R3, -RZ, R69.H1_H1 ;  /* 0x30000045ff037230 */ /* 0x000fe20000004100 */
[----:B------:R-:W-:Y:S01]  /*c720*/  FFMA.FTZ R29, R5, R10, R4 ;  /* 0x0000000a051d7223 */ /* 0x000fe20000010004 */
[--C-:B------:R-:W-:Y:S01]  /*c730*/  HADD2.F32 R2, -RZ, R70.reuse.H0_H0 ;  /* 0x20000046ff027230 */ /* 0x100fe20000004100 */
[----:B------:R-:W-:Y:S01]  /*c740*/  FMUL.FTZ R5, R19, R0 ;  /* 0x0000000013057220 */ /* 0x000fe20000410000 */
[----:B------:R-:W-:Y:S01]  /*c750*/  F2FP.PACK_AB R11, R6, R11 ;  /* 0x0000000b060b723e */ /* 0x000fe200000000ff */
[----:B------:R-:W-:Y:S02]  /*c760*/  FMUL.FTZ R4, R16, R22 ;  /* 0x0000001610047220 */ /* 0x000fe40000410000 */
[----:B------:R-:W-:Y:S01]  /*c770*/  FFMA.FTZ R25, R9, R3, R5 ;  /* 0x0000000309197223 */ /* 0x000fe20000010005 */
[----:B------:R-:W-:Y:S01]  /*c780*/  HADD2.F32 R5, -RZ, R31.H0_H0 ;  /* 0x2000001fff057230 */ /* 0x000fe20000004100 */
[----:B------:R-:W-:Y:S01]  /*c790*/  FFMA.FTZ R27, R7, R38, R4 ;  /* 0x00000026071b7223 */ /* 0x000fe20000010004 */
[----:B------:R-:W-:Y:S01]  /*c7a0*/  HADD2.F32 R31, -RZ, R37.H0_H0 ;  /* 0x20000025ff1f7230 */ /* 0x000fe20000004100 */
[----:B------:R-:W-:Y:S01]  /*c7b0*/  FMUL.FTZ R22, R9, R0 ;  /* 0x0000000009167220 */ /* 0x000fe20000410000 */
[----:B------:R-:W-:Y:S01]  /*c7c0*/  HADD2.F32 R0, -RZ, R70.H1_H1 ;  /* 0x30000046ff007230 */ /* 0x000fe20000004100 */
[-C--:B------:R-:W-:Y:S01]  /*c7d0*/  FMUL.FTZ R4, R18, R2.reuse ;  /* 0x0000000212047220 */ /* 0x080fe20000410000 */
[----:B------:R-:W-:Y:S01]  /*c7e0*/  HADD2.F32 R9, -RZ, R36.H0_H0 ;  /* 0x20000024ff097230 */ /* 0x000fe20000004100 */
[----:B------:R-:W-:-:S02]  /*c7f0*/  FMUL.FTZ R7, R8, R2 ;  /* 0x0000000208077220 */ /* 0x000fc40000410000 */
[-C--:B------:R-:W-:Y:S02]  /*c800*/  FMUL.FTZ R2, R21, R5.reuse ;  /* 0x0000000515027220 */ /* 0x080fe40000410000 */
[C---:B------:R-:W-:Y:S02]  /*c810*/  FMUL.FTZ R5, R13.reuse, R5 ;  /* 0x000000050d057220 */ /* 0x040fe40000410000 */
[----:B------:R-:W-:Y:S02]  /*c820*/  FFMA.FTZ R13, R13, R35, R2 ;  /* 0x000000230d0d7223 */ /* 0x000fe40000010002 */
[----:B------:R-:W-:Y:S02]  /*c830*/  FFMA.FTZ R26, R8, R0, R4 ;  /* 0x00000000081a7223 */ /* 0x000fe40000010004 */
[-C--:B------:R-:W-:Y:S02]  /*c840*/  FMUL.FTZ R2, R12, R9.reuse ;  /* 0x000000090c027220 */ /* 0x080fe40000410000 */
[----:B------:R-:W-:-:S02]  /*c850*/  FMUL.FTZ R4, R20, R9 ;  /* 0x0000000914047220 */ /* 0x000fc40000410000 */
        /* <DEDUP_REMOVED lines=9> */
[----:B------:R-:W-:Y:S01]  /*c8f0*/  FFMA.FTZ R12, R12, R31, R4 ;  /* 0x0000001f0c0c7223 */ /* 0x000fe20000010004 */
[----:B------:R-:W-:-:S02]  /*c900*/  F2FP.PACK_AB R8, R0, R8 ;  /* 0x000000080008723e */ /* 0x000fc400000000ff */
[----:B------:R-:W-:Y:S02]  /*c910*/  F2FP.PACK_AB R10, R2, R3 ;  /* 0x00000003020a723e */ /* 0x000fe400000000ff */
[----:B------:R-:W-:Y:S02]  /*c920*/  F2FP.PACK_AB R4, R13, R25 ;  /* 0x000000190d04723e */ /* 0x000fe400000000ff */
[----:B------:R-:W-:Y:S01]  /*c930*/  F2FP.PACK_AB R6, R12, R26 ;  /* 0x0000001a0c06723e */ /* 0x000fe200000000ff */
[----:B------:R1:W-:Y:S04]  /*c940*/  STS.128 [R33], R8 ;  /* 0x0000000821007388 */ /* 0x0003e80000000c00 */
[----:B------:R1:W-:Y:S02]  /*c950*/  STS.128 [R32+0x100], R4 ;  /* 0x0001000420007388 */ /* 0x0003e40000000c00 */
.L_x_788:
[----:B------:R-:W-:Y:S05]  /*c960*/  BSYNC B0 ;  /* 0x0000000000007941 */ /* 0x000fea0003800000 */
.L_x_787:
[----:B------:R-:W-:Y:S01]  /*c970*/  ISETP.GE.OR P0, PT, R135, R64, P2 ;  /* 0x000000408700720c */ /* 0x000fe20001706670 */
[----:B------:R-:W-:-:S12]  /*c980*/  BSSY B0, `(.L_x_789) ;  /* 0x0000064000007945 */ /* 0x000fd80003800000 */
[----:B------:R-:W-:Y:S05]  /*c990*/  @P0 BRA `(.L_x_790) ;  /* 0x0000062000000947 */ /* 0x000fea0003800000 */
[----:B------:R-:W-:Y:S02]  /*c9a0*/  MOV R3, c[0x0][0x27c] ;  /* 0x00009f0000037a02 */ /* 0x000fe40000000f00 */
[----:B------:R-:W-:Y:S02]  /*c9b0*/  LOP3.LUT R0, R149, 0x38, R72, 0xf8, !PT ;  /* 0x0000003895007812 */ /* 0x000fe400078ef848 */
[----:B------:R-:W-:Y:S02]  /*c9c0*/  LEA.HI R3, R3, R144, RZ, 0x1d ;  /* 0x0000009003037211 */ /* 0x000fe400078fe8ff */
[----:B------:R-:W-:Y:S02]  /*c9d0*/  SHF.R.U32.HI R14, RZ, 0x10, R51 ;  /* 0x00000010ff0e7819 */ /* 0x000fe40000011633 */
[----:B-1----:R-:W-:Y:S02]  /*c9e0*/  SHF.R.S32.HI R4, RZ, 0x1f, R3 ;  /* 0x0000001fff047819 */ /* 0x002fe40000011403 */
[----:B------:R-:W-:Y:S01]  /*c9f0*/  SHF.L.U32 R2, R3, 0x3, RZ ;  /* 0x0000000303027819 */ /* 0x000fe200000006ff */
[----:B------:R-:W-:Y:S01]  /*ca00*/  HADD2.F32 R38, -RZ, R14.H0_H0 ;  /* 0x2000000eff267230 */ /* 0x000fe20000004100 */
[----:B------:R-:W-:-:S02]  /*ca10*/  LEA.HI R4, R4, R3, RZ, 0x3 ;  /* 0x0000000304047211 */ /* 0x000fc400078f18ff */
[----:B------:R-:W-:Y:S02]  /*ca20*/  LOP3.LUT R3, R157, R0, R183, 0xf6, !PT ;  /* 0x000000009d037212 */ /* 0x000fe400078ef6b7 */
[----:B------:R-:W-:Y:S02]  /*ca30*/  LOP3.LUT R2, R149, 0x38, R2, 0xf8, !PT ;  /* 0x0000003895027812 */ /* 0x000fe400078ef802 */
[----:B------:R-:W-:Y:S02]  /*ca40*/  SHF.L.U32 R0, R4, 0xa, RZ ;  /* 0x0000000a04007819 */ /* 0x000fe400000006ff */
[----:B------:R-:W-:Y:S02]  /*ca50*/  LOP3.LUT R2, R2, R183, RZ, 0x3c, !PT ;  /* 0x000000b702027212 */ /* 0x000fe400078e3cff */
[----:B------:R-:W-:Y:S02]  /*ca60*/  LOP3.LUT R0, R0, 0x7fffe000, RZ, 0xc0, !PT ;  /* 0x7fffe00000007812 */ /* 0x000fe400078ec0ff */
[----:B------:R-:W-:-:S02]  /*ca70*/  LEA R29, R3, 0x100, 0x1 ;  /* 0x00000100031d7811 */ /* 0x000fc400078e08ff */
[----:B------:R-:W-:Y:S02]  /*ca80*/  IADD3 R0, R2, R0, R157 ;  /* 0x0000000002007210 */ /* 0x000fe40007ffe09d */
[----:B------:R-:W-:Y:S01]  /*ca90*/  SHF.R.U32.HI R2, RZ, 0x10, R47 ;  /* 0x00000010ff027819 */ /* 0x000fe2000001162f */
[----:B------:R-:W1:Y:S01]  /*caa0*/  LDS.128 R4, [R29] ;  /* 0x000000001d047984 */ /* 0x000e620000000c00 */
[----:B------:R-:W-:Y:S01]  /*cab0*/  SHF.L.U32 R28, R0, 0x1, RZ ;  /* 0x00000001001c7819 */ /* 0x000fe200000006ff */
[--C-:B------:R-:W-:Y:S01]  /*cac0*/  HADD2.F32 R0, -RZ, R75.reuse.H0_H0 ;  /* 0x2000004bff007230 */ /* 0x100fe20000004100 */
[----:B------:R-:W-:Y:S01]  /*cad0*/  SHF.R.U32.HI R23, RZ, 0x10, R45 ;  /* 0x00000010ff177819 */ /* 0x000fe2000001162d */
[----:B------:R-:W-:Y:S01]  /*cae0*/  HADD2.F32 R24, -RZ, R2.H0_H0 ;  /* 0x20000002ff187230 */ /* 0x000fe20000004100 */
[----:B------:R-:W-:Y:S01]  /*caf0*/  SHF.R.U32.HI R25, RZ, 0x10, R49 ;  /* 0x00000010ff197819 */ /* 0x000fe20000011631 */
[----:B------:R-:W2:Y:S01]  /*cb00*/  LDS.128 R8, [R28+0x100] ;  /* 0x000100001c087984 */ /* 0x000ea20000000c00 */
[----:B------:R-:W-:Y:S01]  /*cb10*/  HADD2.F32 R2, -RZ, R75.H1_H1 ;  /* 0x3000004bff027230 */ /* 0x000fe20000004100 */
[----:B------:R-:W-:Y:S01]  /*cb20*/  SHF.R.U64 R26, R44, 0x10, R45 ;  /* 0x000000102c1a7819 */ /* 0x000fe2000000122d */
[----:B------:R-:W-:Y:S01]  /*cb30*/  HADD2.F32 R14, -RZ, R23.H0_H0 ;  /* 0x20000017ff0e7230 */ /* 0x000fe20000004100 */
[----:B------:R-:W-:Y:S01]  /*cb40*/  SHF.R.U64 R34, R48, 0x10, R49 ;  /* 0x0000001030227819 */ /* 0x000fe20000001231 */
[----:B------:R-:W-:Y:S01]  /*cb50*/  HADD2.F32 R37, -RZ, R25.H0_H0 ;  /* 0x20000019ff257230 */ /* 0x000fe20000004100 */
[----:B------:R-:W-:-:S02]  /*cb60*/  SHF.R.U64 R32, R46, 0x10, R47 ;  /* 0x000000102e207819 */ /* 0x000fc4000000122f */
[----:B------:R-:W-:Y:S01]  /*cb70*/  SHF.R.U64 R36, R50, 0x10, R51 ;  /* 0x0000001032247819 */ /* 0x000fe20000001233 */
        /* <DEDUP_REMOVED lines=14> */
[C---:B------:R-:W-:Y:S01]  /*cc60*/  FFMA.FTZ R33, R3.reuse, R38, R0 ;  /* 0x0000002603217223 */ /* 0x040fe20000010000 */
        /* <DEDUP_REMOVED lines=18> */
[----:B------:R-:W-:Y:S01]  /*cd90*/  HADD2.F32 R2, -RZ, R78.H0_H0 ;  /* 0x2000004eff027230 */ /* 0x000fe20000004100 */
[----:B------:R-:W-:Y:S01]  /*cda0*/  FMUL.FTZ R5, R20, R0 ;  /* 0x0000000014057220 */ /* 0x000fe20000410000 */
[----:B------:R-:W-:Y:S01]  /*cdb0*/  F2FP.PACK_AB R11, R6, R11 ;  /* 0x0000000b060b723e */ /* 0x000fe200000000ff */
[----:B------:R-:W-:Y:S02]  /*cdc0*/  FMUL.FTZ R4, R17, R14 ;  /* 0x0000000e11047220 */ /* 0x000fe40000410000 */
[----:B------:R-:W-:Y:S01]  /*cdd0*/  FFMA.FTZ R25, R9, R3, R5 ;  /* 0x0000000309197223 */ /* 0x000fe20000010005 */
[----:B------:R-:W-:Y:S01]  /*cde0*/  HADD2.F32 R5, -RZ, R26.H0_H0 ;  /* 0x2000001aff057230 */ /* 0x000fe20000004100 */
[----:B------:R-:W-:-:S02]  /*cdf0*/  FFMA.FTZ R27, R7, R37, R4 ;  /* 0x00000025071b7223 */ /* 0x000fc40000010004 */
[----:B------:R-:W-:Y:S01]  /*ce00*/  FMUL.FTZ R14, R9, R0 ;  /* 0x00000000090e7220 */ /* 0x000fe20000410000 */
[----:B------:R-:W-:Y:S01]  /*ce10*/  HADD2.F32 R0, -RZ, R78.H1_H1 ;  /* 0x3000004eff007230 */ /* 0x000fe20000004100 */
[-C--:B------:R-:W-:Y:S01]  /*ce20*/  FMUL.FTZ R4, R19, R2.reuse ;  /* 0x0000000213047220 */ /* 0x080fe20000410000 */
[----:B------:R-:W-:Y:S01]  /*ce30*/  HADD2.F32 R9, -RZ, R32.H0_H0 ;  /* 0x20000020ff097230 */ /* 0x000fe20000004100 */
[----:B------:R-:W-:Y:S01]  /*ce40*/  FMUL.FTZ R7, R8, R2 ;  /* 0x0000000208077220 */ /* 0x000fe20000410000 */
[----:B------:R-:W-:Y:S01]  /*ce50*/  HADD2.F32 R32, -RZ, R36.H0_H0 ;  /* 0x20000024ff207230 */ /* 0x000fe20000004100 */
[-C--:B------:R-:W-:Y:S02]  /*ce60*/  FMUL.FTZ R2, R22, R5.reuse ;  /* 0x0000000516027220 */ /* 0x080fe40000410000 */
[C---:B------:R-:W-:Y:S02]  /*ce70*/  FMUL.FTZ R5, R13.reuse, R5 ;  /* 0x000000050d057220 */ /* 0x040fe40000410000 */
[----:B------:R-:W-:-:S02]  /*ce80*/  FFMA.FTZ R13, R13, R34, R2 ;  /* 0x000000220d0d7223 */ /* 0x000fc40000010002 */
[----:B------:R-:W-:Y:S02]  /*ce90*/  FFMA.FTZ R26, R8, R0, R4 ;  /* 0x00000000081a7223 */ /* 0x000fe40000010004 */
[-C--:B------:R-:W-:Y:S02]  /*cea0*/  FMUL.FTZ R2, R12, R9.reuse ;  /* 0x000000090c027220 */ /* 0x080fe40000410000 */
[----:B------:R-:W-:Y:S02]  /*ceb0*/  FMUL.FTZ R4, R21, R9 ;  /* 0x0000000915047220 */ /* 0x000fe40000410000 */
[----:B------:R-:W-:Y:S02]  /*cec0*/  FFMA.FTZ R8, R20, R3, -R14 ;  /* 0x0000000314087223 */ /* 0x000fe4000001080e */
[----:B------:R-:W-:Y:S02]  /*ced0*/  FFMA.FTZ R10, R18, R10, -R24 ;  /* 0x0000000a120a7223 */ /* 0x000fe40000010818 */
[----:B------:R-:W-:-:S02]  /*cee0*/  FFMA.FTZ R9, R17, R37, -R23 ;  /* 0x0000002511097223 */ /* 0x000fc40000010817 */
[----:B------:R-:W-:Y:S01]  /*cef0*/  FFMA.FTZ R3, R19, R0, -R7 ;  /* 0x0000000013037223 */ /* 0x000fe20000010807 */
[----:B------:R-:W-:Y:S01]  /*cf00*/  F2FP.PACK_AB R7, R33, R35 ;  /* 0x000000232107723e */ /* 0x000fe200000000ff */
[----:B------:R-:W-:Y:S01]  /*cf10*/  FFMA.FTZ R0, R22, R34, -R5 ;  /* 0x0000002216007223 */ /* 0x000fe20000010805 */
[----:B------:R-:W-:Y:S01]  /*cf20*/  F2FP.PACK_AB R9, R9, R10 ;  /* 0x0000000a0909723e */ /* 0x000fe200000000ff */
[-C--:B------:R-:W-:Y:S01]  /*cf30*/  FFMA.FTZ R2, R21, R32.reuse, -R2 ;  /* 0x0000002015027223 */ /* 0x080fe20000010802 */
[----:B------:R-:W-:Y:S01]  /*cf40*/  F2FP.PACK_AB R5, R27, R31 ;  /* 0x0000001f1b05723e */ /* 0x000fe200000000ff */
[----:B------:R-:W-:Y:S01]  /*cf50*/  FFMA.FTZ R12, R12, R32, R4 ;  /* 0x000000200c0c7223 */ /* 0x000fe20000010004 */
[----:B------:R-:W-:Y:S02]  /*cf60*/  F2FP.PACK_AB R8, R0, R8 ;  /* 0x000000080008723e */ /* 0x000fe400000000ff */
[----:B------:R-:W-:Y:S02]  /*cf70*/  F2FP.PACK_AB R10, R2, R3 ;  /* 0x00000003020a723e */ /* 0x000fe400000000ff */
[----:B------:R-:W-:-:S02]  /*cf80*/  F2FP.PACK_AB R4, R13, R25 ;  /* 0x000000190d04723e */ /* 0x000fc400000000ff */
[----:B------:R-:W-:Y:S01]  /*cf90*/  F2FP.PACK_AB R6, R12, R26 ;  /* 0x0000001a0c06723e */ /* 0x000fe200000000ff */
[----:B------:R1:W-:Y:S04]  /*cfa0*/  STS.128 [R29], R8 ;  /* 0x000000081d007388 */ /* 0x0003e80000000c00 */
[----:B------:R1:W-:Y:S02]  /*cfb0*/  STS.128 [R28+0x100], R4 ;  /* 0x000100041c007388 */ /* 0x0003e40000000c00 */
.L_x_790:
[----:B------:R-:W-:Y:S05]  /*cfc0*/  BSYNC B0 ;  /* 0x0000000000007941 */ /* 0x000fea0003800000 */
.L_x_789:
[----:B------:R-:W-:-:S13]  /*cfd0*/  ISETP.GE.OR P0, PT, R71, R64, P2 ;  /* 0x000000404700720c */ /* 0x000fda0001706670 */
[----:B------:R-:W-:Y:S05]  /*cfe0*/  @P0 BRA `(.L_x_778) ;  /* 0x0000069000000947 */ /* 0x000fea0003800000 */
[----:B------:R-:W-:Y:S02]  /*cff0*/  SHF.R.S32.HI R2, RZ, 0x1f, R71 ;  /* 0x0000001fff027819 */ /* 0x000fe40000011447 */
[----:B-1----:R-:W-:Y:S02]  /*d000*/  MOV R6, c[0x0][0x27c] ;  /* 0x00009f0000067a02 */ /* 0x002fe40000000f00 */
[----:B------:R-:W-:Y:S02]  /*d010*/  SHF.L.U32 R0, R71, 0x6, RZ ;  /* 0x0000000647007819 */ /* 0x000fe400000006ff */
[----:B------:R-:W-:Y:S02]  /*d020*/  LEA.HI R2, R2, R71, RZ, 0x3 ;  /* 0x0000004702027211 */ /* 0x000fe400078f18ff */
[----:B------:R-:W-:Y:S02]  /*d030*/  LEA.HI R6, R6, R144, RZ, 0x1d ;  /* 0x0000009006067211 */ /* 0x000fe400078fe8ff */
[----:B------:R-:W-:-:S02]  /*d040*/  LOP3.LUT R0, R0, 0x1c0, RZ, 0xc0, !PT ;  /* 0x000001c000007812 */ /* 0x000fc400078ec0ff */
[----:B------:R-:W-:Y:S01]  /*d050*/  SHF.L.U32 R2, R2, 0x6, RZ ;  /* 0x0000000602027819 */ /* 0x000fe200000006ff */
[----:B------:R-:W-:Y:S01]  /*d060*/  IMAD.SHL.U32 R4, R6, 0x8, RZ ;  /* 0x0000000806047824 */ /* 0x000fe200078e00ff */
[----:B------:R-:W-:Y:S02]  /*d070*/  SHF.R.S32.HI R7, RZ, 0x1f, R6 ;  /* 0x0000001fff077819 */ /* 0x000fe40000011406 */
[----:B------:R-:W-:Y:S02]  /*d080*/  SHF.R.U32.HI R3, RZ, 0x3, R0 ;  /* 0x00000003ff037819 */ /* 0x000fe40000011600 */
[----:B------:R-:W-:Y:S02]  /*d090*/  LOP3.LUT R5, R0, 0x38, R72, 0xf8, !PT ;  /* 0x0000003800057812 */ /* 0x000fe400078ef848 */
[----:B------:R-:W-:Y:S02]  /*d0a0*/  LOP3.LUT R2, R2, 0xfffffe00, RZ, 0xc0, !PT ;  /* 0xfffffe0002027812 */ /* 0x000fe400078ec0ff */
[----:B------:R-:W-:-:S02]  /*d0b0*/  LEA.HI R6, R7, R6, RZ, 0x3 ;  /* 0x0000000607067211 */ /* 0x000fc400078f18ff */
[----:B------:R-:W-:Y:S02]  /*d0c0*/  LOP3.LUT R0, R0, 0x38, R4, 0xf8, !PT ;  /* 0x0000003800007812 */ /* 0x000fe400078ef804 */
[----:B------:R-:W-:Y:S02]  /*d0d0*/  LOP3.LUT R4, R2, R5, R3, 0xf6, !PT ;  /* 0x0000000502047212 */ /* 0x000fe400078ef603 */
[----:B------:R-:W-:Y:S02]  /*d0e0*/  SHF.L.U32 R5, R6, 0xa, RZ ;  /* 0x0000000a06057819 */ /* 0x000fe400000006ff */
[----:B------:R-:W-:Y:S02]  /*d0f0*/  LOP3.LUT R3, R0, R3, RZ, 0x3c, !PT ;  /* 0x0000000300037212 */ /* 0x000fe400078e3cff */
[----:B------:R-:W-:Y:S02]  /*d100*/  LOP3.LUT R0, R5, 0x7fffe000, RZ, 0xc0, !PT ;  /* 0x7fffe00005007812 */ /* 0x000fe400078ec0ff */
[----:B------:R-:W-:-:S02]  /*d110*/  LEA R30, R4, 0x100, 0x1 ;  /* 0x00000100041e7811 */ /* 0x000fc400078e08ff */
[----:B------:R-:W-:Y:S01]  /*d120*/  IADD3 R0, R3, R0, R2 ;  /* 0x0000000003007210 */ /* 0x000fe20007ffe002 */
[----:B------:R-:W-:Y:S01]  /*d130*/  HADD2.F32 R2, -RZ, R79.H0_H0 ;  /* 0x2000004fff027230 */ /* 0x000fe20000004100 */
[----:B------:R-:W-:Y:S01]  /*d140*/  SHF.R.U32.HI R13, RZ, 0x10, R61 ;  /* 0x00000010ff0d7819 */ /* 0x000fe2000001163d */
[----:B------:R-:W1:Y:S01]  /*d150*/  LDS.128 R4, [R30] ;  /* 0x000000001e047984 */ /* 0x000e620000000c00 */
[----:B------:R-:W-:Y:S01]  /*d160*/  SHF.R.U32.HI R22, RZ, 0x10, R59 ;  /* 0x00000010ff167819 */ /* 0x000fe2000001163b */
[----:B------:R-:W-:Y:S01]  /*d170*/  IMAD.SHL.U32 R29, R0, 0x2, RZ ;  /* 0x00000002001d7824 */ /* 0x000fe200078e00ff */
[----:B------:R-:W-:Y:S01]  /*d180*/  SHF.R.U32.HI R0, RZ, 0x10, R57 ;  /* 0x00000010ff007819 */ /* 0x000fe20000011639 */
[----:B------:R-:W-:Y:S01]  /*d190*/  HADD2.F32 R39, -RZ, R13.H0_H0 ;  /* 0x2000000dff277230 */ /* 0x000fe20000004100 */
[----:B------:R-:W-:Y:S01]  /*d1a0*/  SHF.R.U32.HI R23, RZ, 0x10, R63 ;  /* 0x00000010ff177819 */ /* 0x000fe2000001163f */
[----:B------:R-:W-:Y:S01]  /*d1b0*/  HADD2.F32 R13, -RZ, R22.H0_H0 ;  /* 0x20000016ff0d7230 */ /* 0x000fe20000004100 */
[----:B------:R-:W2:Y:S01]  /*d1c0*/  LDS.128 R8, [R29+0x100] ;  /* 0x000100001d087984 */ /* 0x000ea20000000c00 */
[----:B------:R-:W-:Y:S01]  /*d1d0*/  HADD2.F32 R24, -RZ, R0.H0_H0 ;  /* 0x20000000ff187230 */ /* 0x000fe20000004100 */
[----:B------:R-:W-:Y:S01]  /*d1e0*/  SHF.R.U64 R27, R56, 0x10, R57 ;  /* 0x00000010381b7819 */ /* 0x000fe20000001239 */
[----:B------:R-:W-:Y:S01]  /*d1f0*/  HADD2.F32 R0, -RZ, R79.H1_H1 ;  /* 0x3000004fff007230 */ /* 0x000fe20000004100 */
[----:B------:R-:W-:Y:S01]  /*d200*/  SHF.R.U64 R33, R58, 0x10, R59 ;  /* 0x000000103a217819 */ /* 0x000fe2000000123b */
[----:B------:R-:W-:Y:S01]  /*d210*/  HADD2.F32 R38, -RZ, R23.H0_H0 ;  /* 0x20000017ff267230 */ /* 0x000fe20000004100 */
[----:B------:R-:W-:-:S02]  /*d220*/  SHF.R.U64 R34, R60, 0x10, R61 ;  /* 0x000000103c227819 */ /* 0x000fc4000000123d */
[----:B------:R-:W-:-:S03]  /*d230*/  SHF.R.U64 R36, R62, 0x10, R63 ;  /* 0x000000103e247819 */ /* 0x000fc6000000123f */
[----:B------:R-:W-:Y:S02]  /*d240*/  HADD2.F32 R34, -RZ, R34.H0_H0 ;  /* 0x20000022ff227230 */ /* 0x000fe40000004100 */
[--C-:B-1----:R-:W-:Y:S02]  /*d250*/  HADD2.F32 R15, -RZ, R5.reuse.H0_H0 ;  /* 0x20000005ff0f7230 */ /* 0x102fe40000004100 */
[----:B------:R-:W-:Y:S02]  /*d260*/  HADD2.F32 R14, -RZ, R5.H1_H1 ;  /* 0x30000005ff0e7230 */ /* 0x000fe40000004100 */
[--C-:B------:R-:W-:Y:S02]  /*d270*/  HADD2.F32 R19, -RZ, R4.reuse.H0_H0 ;  /* 0x20000004ff137230 */ /* 0x100fe40000004100 */
[----:B------:R-:W-:Y:S02]  /*d280*/  HADD2.F32 R21, -RZ, R4.H1_H1 ;  /* 0x30000004ff157230 */ /* 0x000fe40000004100 */
[----:B------:R-:W-:-:S02]  /*d290*/  HADD2.F32 R17, -RZ, R7.H0_H0 ;  /* 0x20000007ff117230 */ /* 0x000fc40000004100 */
[----:B------:R-:W-:Y:S02]  /*d2a0*/  HADD2.F32 R16, -RZ, R7.H1_H1 ;  /* 0x30000007ff107230 */ /* 0x000fe40000004100 */
[--C-:B--2---:R-:W-:Y:S02]  /*d2b0*/  HADD2.F32 R5, -RZ, R9.reuse.H0_H0 ;  /* 0x20000009ff057230 */ /* 0x104fe40000004100 */
[----:B------:R-:W-:Y:S02]  /*d2c0*/  HADD2.F32 R4, -RZ, R9.H1_H1 ;  /* 0x30000009ff047230 */ /* 0x000fe40000004100 */
[--C-:B------:R-:W-:Y:S01]  /*d2d0*/  HADD2.F32 R3, -RZ, R11.reuse.H0_H0 ;  /* 0x2000000bff037230 */ /* 0x100fe20000004100 */
[----:B------:R-:W-:Y:S01]  /*d2e0*/  FMUL.FTZ R32, R5, R2 ;  /* 0x0000000205207220 */ /* 0x000fe20000410000 */
[----:B------:R-:W-:Y:S01]  /*d2f0*/  HADD2.F32 R7, -RZ, R11.H1_H1 ;  /* 0x3000000bff077230 */ /* 0x000fe20000004100 */
[----:B------:R-:W-:Y:S01]  /*d300*/  FMUL.FTZ R28, R4, R24 ;  /* 0x00000018041c7220 */ /* 0x000fe20000410000 */
[----:B------:R-:W-:-:S02]  /*d310*/  HADD2.F32 R9, -RZ, R8.H0_H0 ;  /* 0x20000008ff097230 */ /* 0x000fc40000004100 */
[----:B------:R-:W-:Y:S01]  /*d320*/  HADD2.F32 R12, -RZ, R8.H1_H1 ;  /* 0x30000008ff0c7230 */ /* 0x000fe20000004100 */
[----:B------:R-:W-:Y:S01]  /*d330*/  FMUL.FTZ R22, R7, R13 ;  /* 0x0000000d07167220 */ /* 0x000fe20000410000 */
[--C-:B------:R-:W-:Y:S02]  /*d340*/  HADD2.F32 R8, -RZ, R10.reuse.H0_H0 ;  /* 0x2000000aff087230 */ /* 0x100fe40000004100 */
[----:B------:R-:W-:Y:S02]  /*d350*/  HADD2.F32 R11, -RZ, R10.H1_H1 ;  /* 0x3000000aff0b7230 */ /* 0x000fe40000004100 */
[--C-:B------:R-:W-:Y:S02]  /*d360*/  HADD2.F32 R18, -RZ, R6.reuse.H0_H0 ;  /* 0x20000006ff127230 */ /* 0x100fe40000004100 */
[----:B------:R-:W-:Y:S01]  /*d370*/  HADD2.F32 R20, -RZ, R6.H1_H1 ;  /* 0x30000006ff147230 */ /* 0x000fe20000004100 */
[----:B------:R-:W-:Y:S01]  /*d380*/  FMUL.FTZ R6, R15, R2 ;  /* 0x000000020f067220 */ /* 0x000fe20000410000 */
[----:B------:R-:W-:Y:S01]  /*d390*/  HADD2.F32 R10, -RZ, R80.H0_H0 ;  /* 0x20000050ff0a7230 */ /* 0x000fe20000004100 */
[----:B------:R-:W-:-:S04]  /*d3a0*/  FMUL.FTZ R2, R17, R0 ;  /* 0x0000000011027220 */ /* 0x000fc80000410000 */
[----:B------:R-:W-:Y:S01]  /*d3b0*/  FFMA.FTZ R37, R5, R10, R6 ;  /* 0x0000000a05257223 */ /* 0x000fe20000010006 */
[----:B------:R-:W-:Y:S01]  /*d3c0*/  HADD2.F32 R6, -RZ, R80.H1_H1 ;  /* 0x30000050ff067230 */ /* 0x000fe20000004100 */
[----:B------:R-:W-:Y:S02]  /*d3d0*/  FMUL.FTZ R5, R14, R24 ;  /* 0x000000180e057220 */ /* 0x000fe40000410000 */
[C---:B------:R-:W-:Y:S01]  /*d3e0*/  FMUL.FTZ R24, R3.reuse, R0 ;  /* 0x0000000003187220 */ /* 0x040fe20000410000 */
[--C-:B------:R-:W-:Y:S01]  /*d3f0*/  HADD2.F32 R0, -RZ, R81.reuse.H0_H0 ;  /* 0x20000051ff007230 */ /* 0x100fe20000004100 */
[----:B------:R-:W-:Y:S01]  /*d400*/  FFMA.FTZ R31, R3, R6, R2 ;  /* 0x00000006031f7223 */ /* 0x000fe20000010002 */
[----:B------:R-:W-:Y:S01]  /*d410*/  HADD2.F32 R3, -RZ, R82.H0_H0 ;  /* 0x20000052ff037230 */ /* 0x000fe20000004100 */
[----:B------:R-:W-:Y:S01]  /*d420*/  FFMA.FTZ R35, R4, R39, R5 ;  /* 0x0000002704237223 */ /* 0x000fe20000010005 */
[----:B------:R-:W-:Y:S01]  /*d430*/  HADD2.F32 R2, -RZ, R81.H1_H1 ;  /* 0x30000051ff027230 */ /* 0x000fe20000004100 */
[----:B------:R-:W-:-:S02]  /*d440*/  FMUL.FTZ R5, R19, R0 ;  /* 0x0000000013057220 */ /* 0x000fc40000410000 */
[----:B------:R-:W-:Y:S02]  /*d450*/  FMUL.FTZ R4, R16, R13 ;  /* 0x0000000d10047220 */ /* 0x000fe40000410000 */
[C---:B------:R-:W-:Y:S01]  /*d460*/  FFMA.FTZ R25, R9.reuse, R3, R5 ;  /* 0x0000000309197223 */ /* 0x040fe20000010005 */
[----:B------:R-:W-:Y:S01]  /*d470*/  HADD2.F32 R5, -RZ, R27.H0_H0 ;  /* 0x2000001bff057230 */ /* 0x000fe20000004100 */
[----:B------:R-:W-:Y:S01]  /*d480*/  FMUL.FTZ R13, R9, R0 ;  /* 0x00000000090d7220 */ /* 0x000fe20000410000 */
[----:B------:R-:W-:Y:S01]  /*d490*/  HADD2.F32 R0, -RZ, R82.H1_H1 ;  /* 0x30000052ff007230 */ /* 0x000fe20000004100 */
[----:B------:R-:W-:Y:S01]  /*d4a0*/  FFMA.FTZ R26, R7, R38, R4 ;  /* 0x00000026071a7223 */ /* 0x000fe20000010004 */
[----:B------:R-:W-:Y:S01]  /*d4b0*/  HADD2.F32 R9, -RZ, R33.H0_H0 ;  /* 0x20000021ff097230 */ /* 0x000fe20000004100 */
[-C--:B------:R-:W-:Y:S01]  /*d4c0*/  FMUL.FTZ R4, R18, R2.reuse ;  /* 0x0000000212047220 */ /* 0x080fe20000410000 */
[----:B------:R-:W-:Y:S01]  /*d4d0*/  HADD2.F32 R33, -RZ, R36.H0_H0 ;  /* 0x20000024ff217230 */ /* 0x000fe20000004100 */
[----:B------:R-:W-:-:S02]  /*d4e0*/  FMUL.FTZ R7, R8, R2 ;  /* 0x0000000208077220 */ /* 0x000fc40000410000 */
[----:B------:R-:W-:Y:S02]  /*d4f0*/  FMUL.FTZ R2, R21, R5 ;  /* 0x0000000515027220 */ /* 0x000fe40000410000 */
[----:B------:R-:W-:Y:S02]  /*d500*/  FFMA.FTZ R27, R8, R0, R4 ;  /* 0x00000000081b7223 */ /* 0x000fe40000010004 */
[----:B------:R-:W-:Y:S02]  /*d510*/  FMUL.FTZ R4, R20, R9 ;  /* 0x0000000914047220 */ /* 0x000fe40000410000 */
[C---:B------:R-:W-:Y:S02]  /*d520*/  FMUL.FTZ R5, R12.reuse, R5 ;  /* 0x000000050c057220 */ /* 0x040fe40000410000 */
[----:B------:R-:W-:Y:S02]  /*d530*/  FFMA.FTZ R12, R12, R34, R2 ;  /* 0x000000220c0c7223 */ /* 0x000fe40000010002 */
[----:B------:R-:W-:-:S02]  /*d540*/  FMUL.FTZ R2, R11, R9 ;  /* 0x000000090b027220 */ /* 0x000fc40000410000 */
[----:B------:R-:W-:Y:S01]  /*d550*/  FFMA.FTZ R23, R11, R33, R4 ;  /* 0x000000210b177223 */ /* 0x000fe20000010004 */
[----:B------:R-:W-:Y:S01]  /*d560*/  F2FP.PACK_AB R4, R12, R25 ;  /* 0x000000190c04723e */ /* 0x000fe200000000ff */
[----:B------:R-:W-:Y:S02]  /*d570*/  FFMA.FTZ R8, R19, R3, -R13 ;  /* 0x0000000313087223 */ /* 0x000fe4000001080d */
        /* <DEDUP_REMOVED lines=14> */
[----:B------:R1:W-:Y:S04]  /*d660*/  STS.128 [R30], R8 ;  /* 0x000000081e007388 */ /* 0x0003e80000000c00 */
[----:B------:R1:W-:Y:S02]  /*d670*/  STS.128 [R29+0x100], R4 ;  /* 0x000100041d007388 */ /* 0x0003e40000000c00 */
.L_x_778:
[----:B------:R-:W-:Y:S05]  /*d680*/  BSYNC B2 ;  /* 0x0000000000027941 */ /* 0x000fea0003800000 */
.L_x_756:
[----:B-1--4-:R-:W2:Y:S01]  /*d690*/  LDL.LU R10, [R1+0x18] ;  /* 0x00001800010a7983 */ /* 0x012ea20000300800 */
[----:B------:R-:W-:Y:S01]  /*d6a0*/  LEA.HI R0, R186, R185, RZ, 0x4 ;  /* 0x000000b9ba007211 */ /* 0x000fe200078f20ff */
[----:B------:R-:W-:Y:S01]  /*d6b0*/  IMAD.WIDE.U32 R6, R136, c[0x0][0x208], RZ ;  /* 0x0000820088067a25 */ /* 0x000fe200078e00ff */
[----:B------:R-:W-:Y:S01]  /*d6c0*/  MOV R3, 0x40 ;  /* 0x0000004000037802 */ /* 0x000fe20000000f00 */
[----:B------:R-:W-:Y:S01]  /*d6d0*/  BAR.SYNC.DEFER_BLOCKING 0x0 ;  /* 0x0000000000007b1d */ /* 0x000fe20000010000 */
[----:B------:R-:W-:Y:S02]  /*d6e0*/  LOP3.LUT R0, R0, 0xfffffff0, RZ, 0xc0, !PT ;  /* 0xfffffff000007812 */ /* 0x000fe400078ec0ff */
[----:B------:R-:W-:-:S02]  /*d6f0*/  MOV R8, R228 ;  /* 0x000000e400087202 */ /* 0x000fc40000000f00 */
[----:B------:R-:W-:Y:S01]  /*d700*/  IADD3 R0, -R0, R185, RZ ;  /* 0x000000b900007210 */ /* 0x000fe20007ffe1ff */
[----:B------:R-:W-:Y:S01]  /*d710*/  ULDC.64 UR4, c[0x0][0x208] ;  /* 0x0000820000047ab9 */ /* 0x000fe20000000a00 */
[----:B------:R-:W-:Y:S01]  /*d720*/  MOV R9, R233 ;  /* 0x000000e900097202 */ /* 0x000fe20000000f00 */
[----:B------:R-:W-:Y:S01]  /*d730*/  USHF.L.U32 UR7, UR4, 0x6, URZ ;  /* 0x0000000604077899 */ /* 0x000fe2000800063f */
[----:B------:R-:W-:Y:S01]  /*d740*/  SHF.R.S32.HI R2, RZ, 0x1f, R0 ;  /* 0x0000001fff027819 */ /* 0x000fe20000011400 */
[----:B------:R-:W-:Y:S01]  /*d750*/  UMOV UR6, 0x6 ;  /* 0x0000000600067882 */ /* 0x000fe20000000000 */
[----:B------:R-:W-:Y:S01]  /*d760*/  IADD3 R206, R201, 0x20, RZ ;  /* 0x00000020c9ce7810 */ /* 0x000fe20007ffe0ff */
[----:B------:R-:W-:Y:S01]  /*d770*/  USHF.L.U64.HI UR5, UR4, UR6, UR5 ;  /* 0x0000000604057299 */ /* 0x000fe20008010205 */
[----:B------:R-:W-:Y:S01]  /*d780*/  LEA.HI R2, R2, R0, RZ, 0x3 ;  /* 0x0000000002027211 */ /* 0x000fe200078f18ff */
[----:B------:R-:W-:Y:S03]  /*d790*/  BSSY B0, `(.L_x_791) ;  /* 0x000015a000007945 */ /* 0x000fe60003800000 */
[----:B------:R-:W-:-:S04]  /*d7a0*/  LOP3.LUT R2, R2, 0xfffffff8, RZ, 0xc0, !PT ;  /* 0xfffffff802027812 */ /* 0x000fc800078ec0ff */
[----:B------:R-:W-:Y:S02]  /*d7b0*/  IADD3 R0, R0, -R2, RZ ;  /* 0x8000000200007210 */ /* 0x000fe40007ffe0ff */
[----:B------:R-:W-:Y:S01]  /*d7c0*/  MOV R2, 0x20 ;  /* 0x0000002000027802 */ /* 0x000fe20000000f00 */
[----:B------:R-:W-:Y:S01]  /*d7d0*/  LDSM.16.M88.4 R124, [R218] ;  /* 0x00000000da7c783b */ /* 0x000fe20000000200 */
[C---:B------:R-:W-:Y:S02]  /*d7e0*/  LOP3.LUT P0, RZ, R0.reuse, 0x2, RZ, 0xc0, !PT ;  /* 0x0000000200ff7812 */ /* 0x040fe4000780c0ff */
[----:B------:R-:W-:Y:S01]  /*d7f0*/  LOP3.LUT P1, RZ, R0, 0x4, RZ, 0xc0, !PT ;  /* 0x0000000400ff7812 */ /* 0x000fe2000782c0ff */
[----:B------:R-:W-:Y:S01]  /*d800*/  IMAD R0, R83, c[0x0][0x208], RZ ;  /* 0x0000820053007a24 */ /* 0x000fe200078e02ff */
[----:B------:R-:W-:Y:S01]  /*d810*/  SEL R2, R2, 0xffffffe0, !P0 ;  /* 0xffffffe002027807 */ /* 0x000fe20004000000 */
[----:B------:R-:W-:Y:S01]  /*d820*/  LDSM.16.M88.4 R180, [R218+0x4000] ;  /* 0x00400000dab4783b */ /* 0x000fe20000000200 */
[----:B------:R-:W-:Y:S01]  /*d830*/  SEL R3, R3, 0xffffffc0, !P1 ;  /* 0xffffffc003037807 */ /* 0x000fe20004800000 */
[----:B------:R-:W-:Y:S01]  /*d840*/  IMAD R4, R136, c[0x0][0x20c], R0 ;  /* 0x0000830088047a24 */ /* 0x000fe200078e0200 */
[----:B------:R-:W-:-:S02]  /*d850*/  IADD3 R0, R218, R2, RZ ;  /* 0x00000002da007210 */ /* 0x000fc40007ffe0ff */
[-C--:B------:R-:W-:Y:S02]  /*d860*/  IADD3 R2, R218, R3.reuse, RZ ;  /* 0x00000003da027210 */ /* 0x080fe40007ffe0ff */
[----:B------:R-:W-:Y:S01]  /*d870*/  IADD3 R3, R0, R3, RZ ;  /* 0x0000000300037210 */ /* 0x000fe20007ffe0ff */
[----:B------:R-:W-:Y:S01]  /*d880*/  LDSM.16.M88.4 R128, [R0] ;  /* 0x000000000080783b */ /* 0x000fe20000000200 */
[----:B------:R-:W-:Y:S02]  /*d890*/  IADD3 R4, R7, R4, RZ ;  /* 0x0000000407047210 */ /* 0x000fe40007ffe0ff */
[----:B------:R-:W-:Y:S01]  /*d8a0*/  R2P PR, R144, 0x6 ;  /* 0x0000000690007804 */ /* 0x000fe20000000000 */
[----:B------:R1:W-:Y:S01]  /*d8b0*/  LDSM.16.M88.4 R184, [R0+0x4000] ;  /* 0x0040000000b8783b */ /* 0x0003e20000000200 */
[----:B------:R-:W-:Y:S02]  /*d8c0*/  ISETP.GE.AND P4, PT, R72, c[0x0][0x1d4], PT ;  /* 0x0000750048007a0c */ /* 0x000fe40003f86270 */
[----:B------:R-:W-:Y:S01]  /*d8d0*/  ISETP.GE.AND P5, PT, R86, c[0x0][0x1d4], PT ;  /* 0x0000750056007a0c */ /* 0x000fe20003fa6270 */
[----:B------:R-:W-:Y:S04]  /*d8e0*/  LDSM.16.M88.4 R156, [R2] ;  /* 0x00000000029c783b */ /* 0x000fe80000000200 */
[----:B------:R-:W-:Y:S04]  /*d8f0*/  LDSM.16.M88.4 R188, [R2+0x4000] ;  /* 0x0040000002bc783b */ /* 0x000fe80000000200 */
[----:B------:R-:W-:Y:S01]  /*d900*/  LDSM.16.M88.4 R176, [R3] ;  /* 0x0000000003b0783b */ /* 0x000fe20000000200 */
[----:B------:R-:W-:-:S02]  /*d910*/  @P1 IADD3 R206, R201, -0x20, RZ ;  /* 0xffffffe0c9ce1810 */ /* 0x000fc40007ffe0ff */
[----:B------:R-:W-:Y:S01]  /*d920*/  ISETP.LT.OR P1, PT, R74, 0x1, P4 ;  /* 0x000000014a00780c */ /* 0x000fe20002721670 */
[----:B------:R3:W-:Y:S01]  /*d930*/  LDSM.16.M88.4 R196, [R3+0x4000] ;  /* 0x0040000003c4783b */ /* 0x0007e20000000200 */
[C---:B------:R-:W-:Y:S02]  /*d940*/  IADD3 R207, R206.reuse, 0x3000, RZ ;  /* 0x00003000cecf7810 */ /* 0x040fe40007ffe0ff */
[C---:B------:R-:W-:Y:S01]  /*d950*/  IADD3 R217, R206.reuse, 0x5800, RZ ;  /* 0x00005800ced97810 */ /* 0x040fe20007ffe0ff */
[----:B------:R-:W-:Y:S01]  /*d960*/  BAR.SYNC.DEFER_BLOCKING 0x0 ;  /* 0x0000000000007b1d */ /* 0x000fe20000010000 */
[----:B------:R-:W-:Y:S01]  /*d970*/  IADD3 R216, R206, 0x5000, RZ ;  /* 0x00005000ced87810 */ /* 0x000fe20007ffe0ff */
[----:B-1----:R-:W-:Y:S01]  /*d980*/  IMAD R0, R4, 0x60, RZ ;  /* 0x0000006004007824 */ /* 0x002fe200078e02ff */
[C---:B------:R-:W-:Y:S02]  /*d990*/  IADD3 R215, R206.reuse, 0x4800, RZ ;  /* 0x00004800ced77810 */ /* 0x040fe40007ffe0ff */
[----:B------:R-:W-:-:S02]  /*d9a0*/  IADD3 R214, R206, 0x4000, RZ ;  /* 0x00004000ced67810 */ /* 0x000fc40007ffe0ff */
[C---:B------:R-:W-:Y:S02]  /*d9b0*/  IADD3 R213, R206.reuse, 0x3800, RZ ;  /* 0x00003800ced57810 */ /* 0x040fe40007ffe0ff */
[C---:B------:R-:W-:Y:S02]  /*d9c0*/  IADD3 R212, R206.reuse, 0x2800, RZ ;  /* 0x00002800ced47810 */ /* 0x040fe40007ffe0ff */
[C---:B------:R-:W-:Y:S02]  /*d9d0*/  IADD3 R211, R206.reuse, 0x2000, RZ ;  /* 0x00002000ced37810 */ /* 0x040fe40007ffe0ff */
[C---:B------:R-:W-:Y:S02]  /*d9e0*/  IADD3 R210, R206.reuse, 0x1800, RZ ;  /* 0x00001800ced27810 */ /* 0x040fe40007ffe0ff */
[C---:B------:R-:W-:Y:S02]  /*d9f0*/  IADD3 R209, R206.reuse, 0x1000, RZ ;  /* 0x00001000ced17810 */ /* 0x040fe40007ffe0ff */
[----:B------:R-:W-:Y:S01]  /*da00*/  IADD3 R208, R206, 0x800, RZ ;  /* 0x00000800ced07810 */ /* 0x000fe20007ffe0ff */
[----:B---3--:R-:W-:Y:S01]  /*da10*/  IMAD.WIDE.U32 R2, R6, 0x60, R8 ;  /* 0x0000006006027825 */ /* 0x008fe200078e0008 */
[----:B------:R-:W-:-:S04]  /*da20*/  DEPBAR.LE SB0, 0x0 ;  /* 0x000080000000791a */ /* 0x000fc80000000000 */
[----:B------:R-:W-:Y:S01]  /*da30*/  BAR.SYNC.DEFER_BLOCKING 0x0 ;  /* 0x0000000000007b1d */ /* 0x000fe20000010000 */
[----:B------:R-:W-:Y:S02]  /*da40*/  LEA R4, P0, R2, c[0x0][0x1f8], 0x1 ;  /* 0x00007e0002047a11 */ /* 0x000fe400078008ff */
[----:B------:R-:W-:-:S04]  /*da50*/  IADD3 R0, R3, R0, RZ ;  /* 0x0000000003007210 */ /* 0x000fc80007ffe0ff */
[----:B------:R-:W-:Y:S02]  /*da60*/  LEA.HI.X R5, R2, c[0x0][0x1fc], R0, 0x1, P0 ;  /* 0x00007f0002057a11 */ /* 0x000fe400000f0c00 */
[----:B------:R-:W-:Y:S02]  /*da70*/  IADD3 R2, P3, R4, UR7, RZ ;  /* 0x0000000704027c10 */ /* 0x000fe4000ff7e0ff */
[----:B------:R-:W-:Y:S02]  /*da80*/  SEL R0, R85, 0xffffffc0, !P2 ;  /* 0xffffffc055007807 */ /* 0x000fe40005000000 */
[----:B------:R-:W-:Y:S02]  /*da90*/  IADD3 R6, P0, R2, UR7, RZ ;  /* 0x0000000702067c10 */ /* 0x000fe4000ff1e0ff */
[----:B------:R-:W-:Y:S02]  /*daa0*/  IADD3.X R3, R5, UR5, RZ, P3, !PT ;  /* 0x0000000505037c10 */ /* 0x000fe40009ffe4ff */
[----:B------:R-:W-:-:S02]  /*dab0*/  ISETP.LT.OR P3, PT, R74, 0x21, P4 ;  /* 0x000000214a00780c */ /* 0x000fc40002761670 */
[----:B------:R-:W-:Y:S02]  /*dac0*/  IADD3.X R7, R3, UR5, RZ, P0, !PT ;  /* 0x0000000503077c10 */ /* 0x000fe400087fe4ff */
[C---:B------:R-:W-:Y:S02]  /*dad0*/  ISETP.LT.OR P0, PT, R74.reuse, 0x1, P5 ;  /* 0x000000014a00780c */ /* 0x040fe40002f01670 */
[C---:B------:R-:W-:Y:S01]  /*dae0*/  ISETP.LT.OR P2, PT, R74.reuse, 0x21, P5 ;  /* 0x000000214a00780c */ /* 0x040fe20002f41670 */
[----:B------:R-:W1:Y:S01]  /*daf0*/  LDSM.16.M88.4 R16, [R201] ;  /* 0x00000000c910783b */ /* 0x000e620000000200 */
[-C--:B------:R-:W-:Y:S02]  /*db00*/  IADD3 R200, R201, R0.reuse, RZ ;  /* 0x00000000c9c87210 */ /* 0x080fe40007ffe0ff */
[----:B------:R-:W-:Y:S01]  /*db10*/  IADD3 R75, R207, R0, RZ ;  /* 0x00000000cf4b7210 */ /* 0x000fe20007ffe0ff */
[----:B------:R-:W-:Y:S04]  /*db20*/  LDSM.16.M88.4 R32, [R206] ;  /* 0x00000000ce20783b */ /* 0x000fe80000000200 */
[----:B------:R-:W-:Y:S04]  /*db30*/  LDSM.16.M88.4 R28, [R201+0x1800] ;  /* 0x00180000c91c783b */ /* 0x000fe80000000200 */
[----:B------:R-:W3:Y:S04]  /*db40*/  LDSM.16.M88.4 R12, [R201+0x800] ;  /* 0x00080000c90c783b */ /* 0x000ee80000000200 */
[----:B------:R-:W4:Y:S04]  /*db50*/  LDSM.16.M88.4 R20, [R201+0x1000] ;  /* 0x00100000c914783b */ /* 0x000f280000000200 */
[----:B------:R-:W-:Y:S04]  /*db60*/  LDSM.16.M88.4 R76, [R201+0x2000] ;  /* 0x00200000c94c783b */ /* 0x000fe80000000200 */
[----:B------:R-:W-:Y:S04]  /*db70*/  LDSM.16.M88.4 R92, [R201+0x2800] ;  /* 0x00280000c95c783b */ /* 0x000fe80000000200 */
[----:B------:R-:W4:Y:S04]  /*db80*/  LDSM.16.M88.4 R60, [R206+0x800] ;  /* 0x00080000ce3c783b */ /* 0x000f280000000200 */
[----:B------:R-:W4:Y:S04]  /*db90*/  LDSM.16.M88.4 R68, [R206+0x1000] ;  /* 0x00100000ce44783b */ /* 0x000f280000000200 */
[----:B------:R-:W2:Y:S04]  /*dba0*/  LDSM.16.M88.4 R64, [R206+0x1800] ;  /* 0x00180000ce40783b */ /* 0x000ea80000000200 */
[----:B------:R-:W-:Y:S01]  /*dbb0*/  LDSM.16.M88.4 R96, [R206+0x2000] ;  /* 0x00200000ce60783b */ /* 0x000fe20000000200 */
[----:B-1----:R-:W-:Y:S03]  /*dbc0*/  HMMA.16816.F32 R40, R124, R18, RZ ;  /* 0x000000127c28723c */ /* 0x002fe600000018ff */
[----:B------:R-:W-:Y:S04]  /*dbd0*/  LDSM.16.M88.4 R100, [R206+0x2800] ;  /* 0x00280000ce64783b */ /* 0x000fe80000000200 */
[----:B------:R-:W-:Y:S01]  /*dbe0*/  @!PT LDS RZ, [RZ] ;  /* 0x00000000fffff984 */ /* 0x000fe20000000800 */
[----:B------:R-:W-:Y:S01]  /*dbf0*/  @!PT LDS RZ, [RZ] ;  /* 0x00000000fffff984 */ /* 0x000fe20000000800 */
[----:B------:R-:W-:Y:S01]  /*dc00*/  @!PT LDS RZ, [RZ] ;  /* 0x00000000fffff984 */ /* 0x000fe20000000800 */
[----:B------:R1:W-:Y:S01]  /*dc10*/  LDGSTS.E.BYPASS.LTC128B.128 [R219+0x100], [R4.64], !P1 ;  /* 0x0010000004db7fae */ /* 0x0003e2000c901d48 */
[----:B------:R-:W-:-:S03]  /*dc20*/  ISETP.LT.OR P1, PT, R74, 0x41, P4 ;  /* 0x000000414a00780c */ /* 0x000fc60002721670 */
[----:B------:R1:W-:Y:S01]  /*dc30*/  LDGSTS.E.BYPASS.LTC128B.128 [R219+0x3100], [R4.64+0x80], !P0 ;  /* 0x0310008004db7fae */ /* 0x0003e2000c101d48 */
[----:B------:R-:W-:Y:S01]  /*dc40*/  ISETP.LT.OR P0, PT, R74, 0x41, P5 ;  /* 0x000000414a00780c */ /* 0x000fe20002f01670 */
[C---:B---3--:R-:W-:Y:S02]  /*dc50*/  HMMA.16816.F32 R36, R124.reuse, R14, RZ ;  /* 0x0000000e7c24723c */ /* 0x048fe400000018ff */
[----:B------:R3:W-:Y:S04]  /*dc60*/  LDGSTS.E.BYPASS.LTC128B.128 [R219+0x1100], [R2.64], !P3 ;  /* 0x0110000002db7fae */ /* 0x0007e8000d901d48 */
[----:B------:R3:W-:Y:S02]  /*dc70*/  LDGSTS.E.BYPASS.LTC128B.128 [R219+0x4100], [R2.64+0x80], !P2 ;  /* 0x0410008002db7fae */ /* 0x0007e4000d101d48 */
[C---:B------:R-:W-:Y:S02]  /*dc80*/  HMMA.16816.F32 R24, R124.reuse, R12, RZ ;  /* 0x0000000c7c18723c */ /* 0x040fe400000018ff */
[----:B------:R1:W-:Y:S04]  /*dc90*/  LDGSTS.E.BYPASS.LTC128B.128 [R219+0x2100], [R6.64], !P1 ;  /* 0x0210000006db7fae */ /* 0x0003e8000c901d48 */
[----:B------:R1:W-:Y:S01]  /*dca0*/  LDGSTS.E.BYPASS.LTC128B.128 [R219+0x5100], [R6.64+0x80], !P0 ;  /* 0x0510008006db7fae */ /* 0x0003e2000c101d48 */
[----:B------:R-:W-:Y:S01]  /*dcb0*/  ISETP.GT.AND P0, PT, R136, R226, PT ;  /* 0x000000e28800720c */ /* 0x000fe20003f04270 */
[----:B----4-:R-:W-:Y:S02]  /*dcc0*/  HMMA.16816.F32 R12, R124, R22, RZ ;  /* 0x000000167c0c723c */ /* 0x010fe400000018ff */
[----:B------:R-:W4:Y:S04]  /*dcd0*/  LDSM.16.M88.4 R48, [R200] ;  /* 0x00000000c830783b */ /* 0x000f280000000200 */
[----:B------:R-:W2:Y:S02]  /*dce0*/  LDSM.16.M88.4 R56, [R75+-0x3000] ;  /* 0xffd000004b38783b */ /* 0x000ea40000000200 */
[C---:B------:R-:W-:Y:S02]  /*dcf0*/  HMMA.16816.F32 R84, R128.reuse, R62, R36 ;  /* 0x0000003e8054723c */ /* 0x040fe40000001824 */
[----:B------:R-:W2:Y:S04]  /*dd00*/  LDSM.16.M88.4 R80, [R200+0x800] ;  /* 0x00080000c850783b */ /* 0x000ea80000000200 */
[----:B------:R-:W2:Y:S02]  /*dd10*/  LDSM.16.M88.4 R36, [R201+0x3000] ;  /* 0x00300000c924783b */ /* 0x000ea40000000200 */
[C---:B------:R-:W-:Y:S02]  /*dd20*/  HMMA.16816.F32 R24, R128.reuse, R60, R24 ;  /* 0x0000003c8018723c */ /* 0x040fe40000001818 */
[----:B------:R-:W2:Y:S04]  /*dd30*/  LDSM.16.M88.4 R60, [R75+-0x2800] ;  /* 0xffd800004b3c783b */ /* 0x000ea80000000200 */
[----:B------:R-:W-:Y:S02]  /*dd40*/  LDSM.16.M88.4 R112, [R201+0x3800] ;  /* 0x00380000c970783b */ /* 0x000fe40000000200 */
[----:B------:R-:W-:Y:S02]  /*dd50*/  HMMA.16816.F32 R120, R128, R70, R12 ;  /* 0x000000468078723c */ /* 0x000fe4000000180c */
[----:B------:R-:W-:Y:S04]  /*dd60*/  LDSM.16.M88.4 R116, [R200+0x3000] ;  /* 0x00300000c874783b */ /* 0x000fe80000000200 */
[----:B------:R-:W-:Y:S02]  /*dd70*/  LDSM.16.M88.4 R108, [R206+0x3800] ;  /* 0x00380000ce6c783b */ /* 0x000fe40000000200 */
[----:B-1----:R-:W-:Y:S02]  /*dd80*/  HMMA.16816.F32 R4, R124, R30, RZ ;  /* 0x0000001e7c04723c */ /* 0x002fe400000018ff */
[----:B------:R-:W0:Y:S01]  /*dd90*/  LDGDEPBAR ;  /* 0x00000000000079af */ /* 0x000e220000000000 */
[----:B--2---:R-:W-:-:S04]  /*dda0*/  LOP3.LUT R10, R10, 0xfffdffff, RZ, 0xc0, !PT ;  /* 0xfffdffff0a0a7812 */ /* 0x004fc800078ec0ff */
[----:B------:R-:W-:-:S05]  /*ddb0*/  @P5 LOP3.LUT R10, R10, 0x20000, RZ, 0xfc, !PT ;  /* 0x000200000a0a5812 */ /* 0x000fca00078efcff */
[----:B------:R1:W-:Y:S02]  /*ddc0*/  STL [R1+0x18], R10 ;  /* 0x0000180a01007387 */ /* 0x0003e40000100800 */
[C---:B-1----:R-:W-:Y:S08]  /*ddd0*/  HMMA.16816.F32 R8, R124.reuse, R16, RZ ;  /* 0x000000107c08723c */ /* 0x042ff000000018ff */
[----:B------:R-:W-:Y:S08]  /*dde0*/  HMMA.16816.F32 R16, R124, R20, RZ ;  /* 0x000000147c10723c */ /* 0x000ff000000018ff */
[C---:B------:R-:W-:Y:S01]  /*ddf0*/  HMMA.16816.F32 R20, R128.reuse, R34, R40 ;  /* 0x000000228014723c */ /* 0x040fe20000001828 */
[----:B------:R-:W-:Y:S07]  /*de00*/  LDSM.16.M88.4 R40, [R200+0x1800] ;  /* 0x00180000c828783b */ /* 0x000fee0000000200 */
[----:B------:R-:W-:Y:S01]  /*de10*/  HMMA.16816.F32 R44, R128, R32, R8 ;  /* 0x00000020802c723c */ /* 0x000fe20000001808 */
[----:B------:R-:W-:Y:S07]  /*de20*/  LDSM.16.M88.4 R32, [R200+0x2000] ;  /* 0x00200000c820783b */ /* 0x000fee0000000200 */
[----:B------:R-:W-:Y:S08]  /*de30*/  HMMA.16816.F32 R8, R124, R28, RZ ;  /* 0x0000001c7c08723c */ /* 0x000ff000000018ff */
[----:B------:R-:W-:Y:S01]  /*de40*/  HMMA.16816.F32 R88, R128, R68, R16 ;  /* 0x000000448058723c */ /* 0x000fe20000001810 */
[----:B------:R-:W-:Y:S07]  /*de50*/  LDSM.16.M88.4 R68, [R75+-0x2000] ;  /* 0xffe000004b44783b */ /* 0x000fee0000000200 */
[----:B------:R-:W-:Y:S08]  /*de60*/  HMMA.16816.F32 R28, R124, R76, RZ ;  /* 0x0000004c7c1c723c */ /* 0x000ff000000018ff */
[----:B-----5:R-:W-:Y:S08]  /*de70*/  HMMA.16816.F32 R132, R128, R64, R8 ;  /* 0x000000408084723c */ /* 0x020ff00000001808 */
[----:B----4-:R-:W-:Y:S08]  /*de80*/  HMMA.16816.F32 R8, R156, R48, R44 ;  /* 0x000000309c08723c */ /* 0x010ff0000000182c */
[----:B------:R-:W-:Y:S08]  /*de90*/  HMMA.16816.F32 R64, R128, R66, R4 ;  /* 0x000000428040723c */ /* 0x000ff00000001804 */
[----:B------:R-:W-:Y:S01]  /*dea0*/  HMMA.16816.F32 R4, R156, R50, R20 ;  /* 0x000000329c04723c */ /* 0x000fe20000001814 */
[----:B------:R-:W-:Y:S07]  /*deb0*/  LDSM.16.M88.4 R48, [R200+0x1000] ;  /* 0x00100000c830783b */ /* 0x000fee0000000200 */
[----:B------:R-:W-:Y:S08]  /*dec0*/  HMMA.16816.F32 R12, R176, R56, R8 ;  /* 0x00000038b00c723c */ /* 0x000ff00000001808 */
[C---:B------:R-:W-:Y:S01]  /*ded0*/  HMMA.16816.F32 R16, R124.reuse, R78, RZ ;  /* 0x0000004e7c10723c */ /* 0x040fe200000018ff */
[----:B------:R-:W1:Y:S07]  /*dee0*/  LDSM.16.M88.4 R76, [R206+0x3000] ;  /* 0x00300000ce4c783b */ /* 0x000e6e0000000200 */
[----:B------:R-:W-:Y:S08]  /*def0*/  HMMA.16816.F32 R8, R124, R92, RZ ;  /* 0x0000005c7c08723c */ /* 0x000ff000000018ff */
[----:B------:R-:W-:Y:S08]  /*df00*/  HMMA.16816.F32 R44, R156, R80, R24 ;  /* 0x000000509c2c723c */ /* 0x000ff00000001818 */
[----:B------:R-:W-:Y:S08]  /*df10*/  HMMA.16816.F32 R24, R176, R58, R4 ;  /* 0x0000003ab018723c */ /* 0x000ff00000001804 */
[----:B------:R-:W-:Y:S01]  /*df20*/  HMMA.16816.F32 R4, R124, R94, RZ ;  /* 0x0000005e7c04723c */ /* 0x000fe200000018ff */
[----:B------:R-:W2:Y:S07]  /*df30*/  LDSM.16.M88.4 R92, [R200+0x2800] ;  /* 0x00280000c85c783b */ /* 0x000eae0000000200 */
[----:B------:R-:W-:Y:S08]  /*df40*/  HMMA.16816.F32 R20, R180, R36, R12 ;  /* 0x00000024b414723c */ /* 0x000ff0000000180c */
[----:B------:R-:W-:Y:S08]  /*df50*/  HMMA.16816.F32 R12, R128, R100, R8 ;  /* 0x00000064800c723c */ /* 0x000ff00000001808 */
[----:B------:R-:W-:Y:S01]  /*df60*/  HMMA.16816.F32 R8, R156, R82, R84 ;  /* 0x000000529c08723c */ /* 0x000fe20000001854 */
[----:B------:R-:W4:Y:S04]  /*df70*/  LDSM.16.M88.4 R80, [R75+-0x1800] ;  /* 0xffe800004b50783b */ /* 0x000f280000000200 */
[----:B------:R-:W-:Y:S03]  /*df80*/  LDSM.16.M88.4 R84, [R75+-0x1000] ;  /* 0xfff000004b54783b */ /* 0x000fe60000000200 */
[C---:B------:R-:W-:Y:S08]  /*df90*/  HMMA.16816.F32 R104, R128.reuse, R96, R28 ;  /* 0x000000608068723c */ /* 0x040ff0000000181c */
[C---:B------:R-:W-:Y:S08]  /*dfa0*/  HMMA.16816.F32 R28, R128.reuse, R98, R16 ;  /* 0x00000062801c723c */ /* 0x040ff00000001810 */
[----:B------:R-:W-:Y:S01]  /*dfb0*/  HMMA.16816.F32 R96, R128, R102, R4 ;  /* 0x000000668060723c */ /* 0x000fe20000001804 */
[----:B------:R-:W-:Y:S07]  /*dfc0*/  LDSM.16.M88.4 R100, [R75+-0x800] ;  /* 0xfff800004b64783b */ /* 0x000fee0000000200 */
[----:B------:R-:W-:Y:S08]  /*dfd0*/  HMMA.16816.F32 R4, R176, R60, R44 ;  /* 0x0000003cb004723c */ /* 0x000ff0000000182c */
[----:B-1----:R-:W-:Y:S08]  /*dfe0*/  HMMA.16816.F32 R20, R184, R76, R20 ;  /* 0x0000004cb814723c */ /* 0x002ff00000001814 */
[----:B------:R-:W-:Y:S08]  /*dff0*/  HMMA.16816.F32 R16, R180, R38, R24 ;  /* 0x00000026b410723c */ /* 0x000ff00000001818 */
[----:B------:R-:W-:Y:S01]  /*e000*/  HMMA.16816.F32 R36, R156, R50, R120 ;  /* 0x000000329c24723c */ /* 0x000fe20000001878 */
[----:B------:R-:W1:Y:S07]  /*e010*/  LDSM.16.M88.4 R120, [R75] ;  /* 0x000000004b78783b */ /* 0x000e6e0000000200 */
        /* <DEDUP_REMOVED lines=13> */
[----:B------:R-:W1:Y:S07]  /*e0f0*/  LDSM.16.M88.4 R92, [R200+0x3800] ;  /* 0x00380000c85c783b */ /* 0x000e6e0000000200 */
[----:B------:R-:W-:Y:S08]  /*e100*/  HMMA.16816.F32 R20, R180, R114, R24 ;  /* 0x00000072b414723c */ /* 0x000ff00000001818 */
[----:B------:R-:W-:Y:S08]  /*e110*/  HMMA.16816.F32 R16, R176, R68, R88 ;  /* 0x00000044b010723c */ /* 0x000ff00000001858 */
[----:B------:R-:W-:Y:S08]  /*e120*/  HMMA.16816.F32 R12, R184, R108, R12 ;  /* 0x0000006cb80c723c */ /* 0x000ff0000000180c */
[C---:B----4-:R-:W-:Y:S08]  /*e130*/  HMMA.16816.F32 R48, R176.reuse, R80, R48 ;  /* 0x00000050b030723c */ /* 0x050ff00000001830 */
[----:B------:R-:W-:Y:S08]  /*e140*/  HMMA.16816.F32 R64, R176, R82, R64 ;  /* 0x00000052b040723c */ /* 0x000ff00000001840 */
[----:B-1----:R-:W-:Y:S08]  /*e150*/  HMMA.16816.F32 R24, R196, R120, R4 ;  /* 0x00000078c418723c */ /* 0x002ff00000001804 */
[----:B------:R-:W-:Y:S01]  /*e160*/  HMMA.16816.F32 R80, R176, R100, R40 ;  /* 0x00000064b050723c */ /* 0x000fe20000001828 */
[----:B------:R-:W1:Y:S07]  /*e170*/  LDSM.16.M88.4 R40, [R206+0x4000] ;  /* 0x00400000ce28783b */ /* 0x000e6e0000000200 */
[----:B------:R-:W-:Y:S08]  /*e180*/  HMMA.16816.F32 R4, R188, R118, R8 ;  /* 0x00000076bc04723c */ /* 0x000ff00000001808 */
[----:B------:R-:W-:Y:S01]  /*e190*/  HMMA.16816.F32 R36, R176, R70, R36 ;  /* 0x00000046b024723c */ /* 0x000fe20000001824 */
[----:B------:R-:W-:-:S04]  /*e1a0*/  FMUL.FTZ R0, R24, c[0x0][0x320] ;  /* 0x0000c80018007a20 */ /* 0x000fc80000410000 */
[----:B------:R4:W1:Y:S03]  /*e1b0*/  MUFU.TANH R98, R0 ;  /* 0x0000000000627308 */ /* 0x0008660000002400 */
[----:B------:R-:W-:Y:S01]  /*e1c0*/  HMMA.16816.F32 R68, R176, R84, R56 ;  /* 0x00000054b044723c */ /* 0x000fe20000001838 */
[----:B------:R-:W1:Y:S07]  /*e1d0*/  LDSM.16.M88.4 R56, [R75+0x800] ;  /* 0x000800004b38783b */ /* 0x000e6e0000000200 */
[----:B------:R-:W-:Y:S01]  /*e1e0*/  HMMA.16816.F32 R20, R184, R110, R20 ;  /* 0x0000006eb814723c */ /* 0x000fe20000001814 */
[----:B----4-:R-:W-:-:S07]  /*e1f0*/  FMUL.FTZ R0, R25, c[0x0][0x320] ;  /* 0x0000c80019007a20 */ /* 0x010fce0000410000 */
[----:B--2---:R-:W-:Y:S01]  /*e200*/  HMMA.16816.F32 R8, R180, R32, R16 ;  /* 0x00000020b408723c */ /* 0x004fe20000001810 */
[----:B------:R2:W4:Y:S07]  /*e210*/  MUFU.TANH R96, R0 ;  /* 0x0000000000607308 */ /* 0x00052e0000002400 */
[----:B------:R-:W-:Y:S08]  /*e220*/  HMMA.16816.F32 R16, R188, R92, R12 ;  /* 0x0000005cbc10723c */ /* 0x000ff0000000180c */
[----:B------:R-:W-:Y:S01]  /*e230*/  HMMA.16816.F32 R100, R176, R102, R28 ;  /* 0x00000066b064723c */ /* 0x000fe2000000181c */
[----:B------:R-:W3:Y:S01]  /*e240*/  LDSM.16.M88.4 R28, [R200+0x4000] ;  /* 0x00400000c81c783b */ /* 0x000ee20000000200 */
[----:B--2---:R-:W-:-:S04]  /*e250*/  FMUL.FTZ R0, R26, c[0x0][0x320] ;  /* 0x0000c8001a007a20 */ /* 0x004fc80000410000 */
[----:B------:R2:W1:Y:S02]  /*e260*/  MUFU.TANH R99, R0 ;  /* 0x0000000000637308 */ /* 0x0004640000002400 */
[----:B------:R-:W-:Y:S08]  /*e270*/  HMMA.16816.F32 R12, R196, R122, R4 ;  /* 0x0000007ac40c723c */ /* 0x000ff00000001804 */
[----:B------:R-:W-:Y:S01]  /*e280*/  HMMA.16816.F32 R32, R180, R34, R36 ;  /* 0x00000022b420723c */ /* 0x000fe20000001824 */
[----:B------:R-:W3:Y:S01]  /*e290*/  LDSM.16.M88.4 R36, [R206+0x4800] ;  /* 0x00480000ce24783b */ /* 0x000ee20000000200 */
[----:B--2---:R-:W-:-:S06]  /*e2a0*/  FMUL.FTZ R0, R27, c[0x0][0x320] ;  /* 0x0000c8001b007a20 */ /* 0x004fcc0000410000 */
[----:B------:R-:W-:Y:S01]  /*e2b0*/  HMMA.16816.F32 R4, R188, R94, R20 ;  /* 0x0000005ebc04723c */ /* 0x000fe20000001814 */
[----:B------:R2:W2:Y:S07]  /*e2c0*/  MUFU.TANH R97, R0 ;  /* 0x0000000000617308 */ /* 0x0004ae0000002400 */
[----:B-1----:R-:W-:Y:S08]  /*e2d0*/  HMMA.16816.F32 R8, R184, R40, R8 ;  /* 0x00000028b808723c */ /* 0x002ff00000001808 */
[----:B------:R-:W-:Y:S01]  /*e2e0*/  HMMA.16816.F32 R24, R196, R56, R16 ;  /* 0x00000038c418723c */ /* 0x000fe20000001810 */
[----:B--2---:R-:W-:-:S04]  /*e2f0*/  FMUL.FTZ R0, R12, c[0x0][0x320] ;  /* 0x0000c8000c007a20 */ /* 0x004fc80000410000 */
[----:B------:R1:W2:Y:S03]  /*e300*/  MUFU.TANH R92, R0 ;  /* 0x00000000005c7308 */ /* 0x0002a60000002400 */
[----:B------:R-:W-:Y:S01]  /*e310*/  HMMA.16816.F32 R84, R176, R86, R44 ;  /* 0x00000056b054723c */ /* 0x000fe2000000182c */
[----:B------:R-:W-:Y:S07]  /*e320*/  LDSM.16.M88.4 R44, [R75+0x1000] ;  /* 0x001000004b2c783b */ /* 0x000fee0000000200 */
[----:B------:R-:W-:Y:S01]  /*e330*/  HMMA.16816.F32 R60, R180, R76, R48 ;  /* 0x0000004cb43c723c */ /* 0x000fe20000001830 */
[----:B------:R-:W2:Y:S01]  /*e340*/  LDSM.16.M88.4 R48, [R201+0x5000] ;  /* 0x00500000c930783b */ /* 0x000ea20000000200 */
        /* <DEDUP_REMOVED lines=8> */
[C---:B---3--:R-:W-:Y:S08]  /*e3d0*/  HMMA.16816.F32 R16, R188.reuse, R28, R8 ;  /* 0x0000001cbc10723c */ /* 0x048ff00000001808 */
[----:B------:R-:W-:Y:S01]  /*e3e0*/  HMMA.16816.F32 R8, R188, R30, R20 ;  /* 0x0000001ebc08723c */ /* 0x000fe20000001814 */
[----:B------:R-:W-:Y:S01]  /*e3f0*/  LDSM.16.M88.4 R28, [R206+0x5000] ;  /* 0x00500000ce1c783b */ /* 0x000fe20000000200 */
[----:B-1----:R-:W-:-:S06]  /*e400*/  FMUL.FTZ R0, R15, c[0x0][0x320] ;  /* 0x0000c8000f007a20 */ /* 0x002fcc0000410000 */
[C---:B------:R-:W-:Y:S01]  /*e410*/  HMMA.16816.F32 R12, R184.reuse, R36, R60 ;  /* 0x00000024b80c723c */ /* 0x040fe2000000183c */
[----:B------:R-:W1:Y:S01]  /*e420*/  LDSM.16.M88.4 R60, [R201+0x5800] ;  /* 0x00580000c93c783b */ /* 0x000e620000000200 */
[----:B------:R3:W1:Y:S06]  /*e430*/  MUFU.TANH R93, R0 ;  /* 0x00000000005d7308 */ /* 0x00066c0000002400 */
[----:B------:R-:W-:Y:S01]  /*e440*/  HMMA.16816.F32 R20, R184, R38, R64 ;  /* 0x00000026b814723c */ /* 0x000fe20000001840 */
[----:B------:R-:W4:Y:S07]  /*e450*/  LDSM.16.M88.4 R36, [R75+0x1800] ;  /* 0x001800004b24783b */ /* 0x000f2e0000000200 */
[----:B--2---:R-:W-:Y:S01]  /*e460*/  HMMA.16816.F32 R68, R180, R48, R68 ;  /* 0x00000030b444723c */ /* 0x004fe20000001844 */
[----:B---3--:R-:W-:-:S04]  /*e470*/  FMUL.FTZ R0, R24, c[0x0][0x320] ;  /* 0x0000c80018007a20 */ /* 0x008fc80000410000 */
[----:B------:R2:W3:Y:S03]  /*e480*/  MUFU.TANH R88, R0 ;  /* 0x0000000000587308 */ /* 0x0004e60000002400 */
[----:B------:R-:W-:Y:S01]  /*e490*/  HMMA.16816.F32 R32, R180, R50, R84 ;  /* 0x00000032b420723c */ /* 0x000fe20000001854 */
[----:B------:R-:W-:Y:S01]  /*e4a0*/  LDSM.16.M88.4 R48, [R206+0x5800] ;  /* 0x00580000ce30783b */ /* 0x000fe20000000200 */
[----:B--2---:R-:W-:-:S06]  /*e4b0*/  FMUL.FTZ R0, R25, c[0x0][0x320] ;  /* 0x0000c80019007a20 */ /* 0x004fcc0000410000 */
[----:B-1----:R-:W-:Y:S01]  /*e4c0*/  HMMA.16816.F32 R56, R180, R60, R80 ;  /* 0x0000003cb438723c */ /* 0x002fe20000001850 */
[----:B------:R1:W2:Y:S02]  /*e4d0*/  MUFU.TANH R79, R0 ;  /* 0x00000000004f7308 */ /* 0x0002a40000002400 */
        /* <DEDUP_REMOVED lines=19> */
[----:B----4-:R-:W-:Y:S01]  /*e610*/  HMMA.16816.F32 R20, R196, R36, R16 ;  /* 0x00000024c414723c */ /* 0x010fe20000001810 */
[----:B--2---:R-:W-:-:S04]  /*e620*/  FMUL.FTZ R0, R24, c[0x0][0x320] ;  /* 0x0000c80018007a20 */ /* 0x004fc80000410000 */
[----:B------:R2:W4:Y:S11]  /*e630*/  MUFU.TANH R67, R0 ;  /* 0x0000000000437308 */ /* 0x0005360000002400 */
        /* <DEDUP_REMOVED lines=88> */
[----:B------:R-:W-:-:S04]  /*ebc0*/  USHF.L.U64.HI UR5, UR4, UR6, UR5 ;  /* 0x0000000604057299 */ /* 0x000fc80008010205 */
[----:B------:R-:W-:Y:S02]  /*ebd0*/  IMAD R4, R2, c[0x0][0x1e0], RZ ;  /* 0x0000780002047a24 */ /* 0x000fe400078e02ff */
[----:B------:R-:W-:-:S04]  /*ebe0*/  IMAD.WIDE.U32 R2, R0, c[0x0][0x1e0], RZ ;  /* 0x0000780000027a25 */ /* 0x000fc800078e00ff */
[----:B------:R-:W-:Y:S02]  /*ebf0*/  IMAD R0, R0, c[0x0][0x1e4], R4 ;  /* 0x0000790000007a24 */ /* 0x000fe400078e0204 */
[----:B------:R-:W-:-:S04]  /*ec00*/  IMAD.WIDE.U32 R6, R2, 0x60, R138 ;  /* 0x0000006002067825 */ /* 0x000fc800078e008a */
[----:B------:R-:W-:Y:S01]  /*ec10*/  IMAD.IADD R0, R3, 0x1, R0 ;  /* 0x0000000103007824 */ /* 0x000fe200078e0200 */
[----:B------:R-:W-:-:S03]  /*ec20*/  LEA R4, P0, R6, c[0x0][0x1c8], 0x1 ;  /* 0x0000720006047a11 */ /* 0x000fc600078008ff */
[----:B------:R-:W-:Y:S01]  /*ec30*/  IMAD R0, R0, 0x60, RZ ;  /* 0x0000006000007824 */ /* 0x000fe200078e02ff */
[----:B------:R-:W-:-:S03]  /*ec40*/  IADD3 R2, P2, R4, UR7, RZ ;  /* 0x0000000704027c10 */ /* 0x000fc6000ff5e0ff */
[----:B------:R-:W-:-:S05]  /*ec50*/  IMAD.IADD R0, R7, 0x1, R0 ;  /* 0x0000000107007824 */ /* 0x000fca00078e0200 */
        /* <DEDUP_REMOVED lines=13> */
.L_x_792:
[----:B--234-:R-:W-:Y:S05]  /*ed30*/  BSYNC B0 ;  /* 0x0000000000007941 */ /* 0x01cfea0003800000 */
.L_x_791:
[----:B-1----:R-:W2:Y:S04]  /*ed40*/  LDL R0, [R1+0x1c] ;  /* 0x00001c0001007983 */ /* 0x002ea80000100800 */
[----:B------:R-:W3:Y:S01]  /*ed50*/  LDL R8, [R1+0x4] ;  /* 0x0000040001087983 */ /* 0x000ee20000100800 */
[----:B------:R-:W-:Y:S01]  /*ed60*/  ISETP.NE.AND P0, PT, R142, 0x1, PT ;  /* 0x000000018e00780c */ /* 0x000fe20003f05270 */
[----:B------:R-:W-:-:S02]  /*ed70*/  ULDC UR4, c[0x0][0x324] ;  /* 0x0000c90000047ab9 */ /* 0x000fc40000000800 */
[----:B------:R-:W-:Y:S01]  /*ed80*/  ULOP3.LUT UR4, URZ, UR4, URZ, 0x33, !UPT ;  /* 0x000000043f047292 */ /* 0x000fe2000f8e333f */
[----:B------:R-:W0:Y:S01]  /*ed90*/  LDGDEPBAR ;  /* 0x00000000000079af */ /* 0x000e220000000000 */
[----:B--2---:R-:W-:-:S08]  /*eda0*/  IMAD.IADD R0, R0, 0x1, R147 ;  /* 0x0000000100007824 */ /* 0x004fd000078e0293 */
[----:B------:R-:W-:-:S04]  /*edb0*/  @P0 IMAD.HI.U32 R2, R0, c[0x0][0x2c8], RZ ;  /* 0x0000b20000020a27 */ /* 0x000fc800078e00ff */
[----:B------:R-:W-:Y:S01]  /*edc0*/  IMAD.MOV.U32 R4, RZ, RZ, R0 ;  /* 0x000000ffff047224 */ /* 0x000fe200078e0000 */
[----:B------:R-:W-:Y:S01]  /*edd0*/  @P0 SHF.R.U32.HI R4, RZ, c[0x0][0x2cc], R2 ;  /* 0x0000b300ff040a19 */ /* 0x000fe20000011602 */
[----:B------:R-:W-:Y:S01]  /*ede0*/  IMAD.IADD R0, R140, 0x1, R54 ;  /* 0x000000018c007824 */ /* 0x000fe200078e0236 */
[----:B------:R-:W-:-:S03]  /*edf0*/  ISETP.GE.AND P0, PT, R141, 0x1, PT ;  /* 0x000000018d00780c */ /* 0x000fc60003f06270 */
[----:B------:R-:W1:Y:S01]  /*ee00*/  SHFL.IDX PT, R3, R4, RZ, 0x1c1f ;  /* 0x001c1fff04037589 */ /* 0x000e6200000e0000 */
[C---:B---3--:R-:W-:Y:S02]  /*ee10*/  IADD3 R2, -R8.reuse, 0x1, R0 ;  /* 0x0000000108027810 */ /* 0x048fe40007ffe100 */
[----:B------:R-:W-:Y:S01]  /*ee20*/  IADD3 R7, -R8, R0, RZ ;  /* 0x0000000008077210 */ /* 0x000fe20007ffe1ff */
[----:B------:R-:W-:Y:S02]  /*ee30*/  IMAD.IADD R8, R54, 0x1, -R8 ;  /* 0x0000000136087824 */ /* 0x000fe400078e0a08 */
[----:B------:R-:W-:-:S05]  /*ee40*/  IMAD.IADD R2, R2, 0x1, -R137 ;  /* 0x0000000102027824 */ /* 0x000fca00078e0a89 */
[C---:B------:R-:W-:Y:S02]  /*ee50*/  IADD3 R5, R2.reuse, c[0x0][0x328], RZ ;  /* 0x0000ca0002057a10 */ /* 0x040fe40007ffe0ff */
[----:B------:R-:W-:-:S03]  /*ee60*/  IADD3 R6, R2, UR4, RZ ;  /* 0x0000000402067c10 */ /* 0x000fc6000fffe0ff */
[----:B-1----:R-:W-:Y:S01]  /*ee70*/  IMAD.IADD R2, R5, 0x1, R3 ;  /* 0x0000000105027824 */ /* 0x002fe200078e0203 */
[----:B------:R-:W-:-:S04]  /*ee80*/  IADD3 R0, R6, R3, RZ ;  /* 0x0000000306007210 */ /* 0x000fc80007ffe0ff */
[----:B------:R-:W-:Y:S01]  /*ee90*/  IMNMX R2, R7, R2, PT ;  /* 0x0000000207027217 */ /* 0x000fe20003800200 */
[----:B------:R-:W-:Y:S05]  /*eea0*/  @!P0 BRA `(.L_x_793) ;  /* 0x0000014000008947 */ /* 0x000fea0003800000 */
[----:B------:R-:W-:Y:S01]  /*eeb0*/  IADD3 R3, -R137, R140, R3 ;  /* 0x0000008c89037210 */ /* 0x000fe20007ffe103 */
[----:B------:R-:W-:Y:S03]  /*eec0*/  BSSY B0, `(.L_x_794) ;  /* 0x000000e000007945 */ /* 0x000fe60003800000 */
        /* <DEDUP_REMOVED lines=9> */
.L_x_795:
[----:B------:R-:W-:-:S04]  /*ef60*/  MOV R9, c[0x0][0x32c] ;  /* 0x0000cb0000097a02 */ /* 0x000fc80000000f00 */
[----:B------:R-:W-:-:S13]  /*ef70*/  ISETP.NE.AND P0, PT, R9, 0x1, PT ;  /* 0x000000010900780c */ /* 0x000fda0003f05270 */
[----:B------:R-:W-:-:S05]  /*ef80*/  @P0 IMAD.HI.U32 R9, R3, c[0x0][0x330], RZ ;  /* 0x0000cc0003090a27 */ /* 0x000fca00078e00ff */
[----:B------:R-:W-:Y:S02]  /*ef90*/  @P0 SHF.R.U32.HI R3, RZ, c[0x0][0x334], R9 ;  /* 0x0000cd00ff030a19 */ /* 0x000fe40000011609 */
.L_x_796:
[----:B------:R-:W-:Y:S05]  /*efa0*/  BSYNC B0 ;  /* 0x0000000000007941 */ /* 0x000fea0003800000 */
.L_x_794:
[----:B------:R-:W-:-:S05]  /*efb0*/  IMAD R3, R3, c[0x0][0x32c], R8 ;  /* 0x0000cb0003037a24 */ /* 0x000fca00078e0208 */
[----:B------:R-:W-:Y:S02]  /*efc0*/  IADD3 R9, R3, c[0x0][0x32c], RZ ;  /* 0x0000cb0003097a10 */ /* 0x000fe40007ffe0ff */
[----:B------:R-:W-:Y:S02]  /*efd0*/  IMNMX R0, R0, R3, !PT ;  /* 0x0000000300007217 */ /* 0x000fe40007800200 */
[----:B------:R-:W-:Y:S02]  /*efe0*/  IMNMX R2, R2, R9, PT ;  /* 0x0000000902027217 */ /* 0x000fe40003800200 */
.L_x_793:
[C---:B------:R-:W-:Y:S01]  /*eff0*/  ISETP.GE.AND P0, PT, R54.reuse, 0x9, PT ;  /* 0x000000093600780c */ /* 0x040fe20003f06270 */
[----:B------:R-:W1:Y:S01]  /*f000*/  SHFL.IDX PT, R3, R4, 0x1, 0x1c1f ;  /* 0x003c1f0004037f89 */ /* 0x000e6200000e0000 */
        /* <DEDUP_REMOVED lines=67> */
[----:B------:R-:W-:Y:S02]  /*f440*/  ISETP.GE.AND P5, PT, R54, 0x41, PT ;  /* 0x000000413600780c */ /* 0x000fe40003fa6270 */
[----:B------:R-:W-:-:S02]  /*f450*/  FSEL R161, R49, -INF , !P0 ;  /* 0xff80000031a17808 */ /* 0x000fc40004000000 */
[----:B------:R-:W-:Y:S02]  /*f460*/  ISETP.GT.AND P0, PT, R0, 0x39, !P6 ;  /* 0x000000390000780c */ /* 0x000fe40007704270 */
[----:B------:R-:W-:Y:S02]  /*f470*/  ISETP.GE.AND P4, PT, R54, 0x42, PT ;  /* 0x000000423600780c */ /* 0x000fe40003f86270 */
        /* <DEDUP_REMOVED lines=13> */
[----:B------:R-:W-:-:S04]  /*f550*/  ISETP.GT.AND P0, PT, R0, 0x48, !P3 ;  /* 0x000000480000780c */ /* 0x000fc80005f04270 */
[----:B------:R-:W-:-:S04]  /*f560*/  ISETP.LT.OR P0, PT, R2, 0x49, P0 ;  /* 0x000000490200780c */ /* 0x000fc80000701670 */
[----:B------:R-:W-:Y:S02]  /*f570*/  FSEL R169, R36, -INF , !P0 ;  /* 0xff80000024a97808 */ /* 0x000fe40004000000 */
[----:B------:R-:W-:-:S04]  /*f580*/  ISETP.GT.AND P0, PT, R0, 0x49, !P2 ;  /* 0x000000490000780c */ /* 0x000fc80005704270 */
[----:B------:R-:W-:-:S04]  /*f590*/  ISETP.LT.OR P0, PT, R2, 0x4a, P0 ;  /* 0x0000004a0200780c */ /* 0x000fc80000701670 */
        /* <DEDUP_REMOVED lines=16> */
[----:B------:R-:W-:-:S04]  /*f6a0*/  ISETP.GT.AND P0, PT, R0, RZ, !P1 ;  /* 0x000000ff0000720c */ /* 0x000fc80004f04270 */
[----:B------:R-:W-:-:S04]  /*f6b0*/  ISETP.LT.OR P0, PT, R2, 0x1, P0 ;  /* 0x000000010200780c */ /* 0x000fc80000701670 */
[----:B------:R-:W-:Y:S02]  /*f6c0*/  FSEL R27, R98, -INF , !P0 ;  /* 0xff800000621b7808 */ /* 0x000fe40004000000 */
[----:B------:R-:W-:-:S04]  /*f6d0*/  ISETP.GE.AND P0, PT, R54, 0x5a, PT ;  /* 0x0000005a3600780c */ /* 0x000fc80003f06270 */
[----:B------:R-:W-:Y:S02]  /*f6e0*/  P2R R9, PR, RZ, 0x1 ;  /* 0x00000001ff097803 */ /* 0x000fe40000000000 */
[----:B------:R-:W-:Y:S01]  /*f6f0*/  ISETP.GT.AND P0, PT, R0, 0x59, !P0 ;  /* 0x000000590000780c */ /* 0x000fe20004704270 */
[----:B-1----:R-:W-:-:S03]  /*f700*/  IMAD.IADD R0, R6, 0x1, R3 ;  /* 0x0000000106007824 */ /* 0x002fc600078e0203 */
[----:B------:R-:W-:Y:S01]  /*f710*/  ISETP.LT.OR P0, PT, R2, 0x5a, P0 ;  /* 0x0000005a0200780c */ /* 0x000fe20000701670 */
[----:B------:R-:W-:-:S03]  /*f720*/  IMAD.IADD R2, R5, 0x1, R3 ;  /* 0x0000000105027824 */ /* 0x000fc600078e0203 */
[----:B------:R-:W-:Y:S02]  /*f730*/  FSEL R220, R31, -INF , !P0 ;  /* 0xff8000001fdc7808 */ /* 0x000fe40004000000 */
[----:B------:R-:W-:Y:S02]  /*f740*/  ISETP.GE.AND P0, PT, R141, 0x1, PT ;  /* 0x000000018d00780c */ /* 0x000fe40003f06270 */
[----:B------:R-:W-:-:S11]  /*f750*/  IMNMX R2, R7, R2, PT ;  /* 0x0000000207027217 */ /* 0x000fd60003800200 */
        /* <DEDUP_REMOVED lines=12> */
.L_x_799:
[----:B------:R-:W-:-:S04]  /*f820*/  MOV R4, c[0x0][0x32c] ;  /* 0x0000cb0000047a02 */ /* 0x000fc80000000f00 */
[----:B------:R-:W-:-:S13]  /*f830*/  ISETP.NE.AND P0, PT, R4, 0x1, PT ;  /* 0x000000010400780c */ /* 0x000fda0003f05270 */
[----:B------:R-:W-:-:S05]  /*f840*/  @P0 IMAD.HI.U32 R4, R3, c[0x0][0x330], RZ ;  /* 0x0000cc0003040a27 */ /* 0x000fca00078e00ff */
[----:B------:R-:W-:Y:S02]  /*f850*/  @P0 SHF.R.U32.HI R3, RZ, c[0x0][0x334], R4 ;  /* 0x0000cd00ff030a19 */ /* 0x000fe40000011604 */
.L_x_800:
[----:B------:R-:W-:Y:S05]  /*f860*/  BSYNC B0 ;  /* 0x0000000000007941 */ /* 0x000fea0003800000 */
.L_x_798:
[----:B------:R-:W-:-:S05]  /*f870*/  IMAD R3, R3, c[0x0][0x32c], R8 ;  /* 0x0000cb0003037a24 */ /* 0x000fca00078e0208 */
[----:B------:R-:W-:Y:S02]  /*f880*/  IADD3 R4, R3, c[0x0][0x32c], RZ ;  /* 0x0000cb0003047a10 */ /* 0x000fe40007ffe0ff */
[----:B------:R-:W-:Y:S02]  /*f890*/  IMNMX R0, R0, R3, !PT ;  /* 0x0000000300007217 */ /* 0x000fe40007800200 */
[----:B------:R-:W-:Y:S02]  /*f8a0*/  IMNMX R2, R2, R4, PT ;  /* 0x0000000402027217 */ /* 0x000fe40003800200 */
.L_x_797:
        /* <DEDUP_REMOVED lines=43> */
[----:B------:R-:W-:Y:S01]  /*fb60*/  FMNMX.FTZ R3, R171, R3, !PT ;  /* 0x00000003ab037209 */ /* 0x000fe20007810000 */
[----:B------:R-:W-:Y:S01]  /*fb70*/  LDSM.16.MT88.4 R20, [R204] ;  /* 0x00000000cc14783b */ /* 0x000fe20000004200 */
        /* <DEDUP_REMOVED lines=9> */
[----:B------:R-:W-:-:S03]  /*fc10*/  ISETP.LT.OR P0, PT, R2, 0x21, P0 ;  /* 0x000000210200780c */ /* 0x000fc60000701670 */
[----:B------:R-:W1:Y:S01]  /*fc20*/  SHFL.BFLY PT, R5, R3, 0x2, 0x1f ;  /* 0x0c401f0003057f89 */ /* 0x000e6200000e0000 */
        /* <DEDUP_REMOVED lines=26> */
[----:B------:R-:W-:Y:S02]  /*fdd0*/  ISETP.GT.AND P0, PT, R0, 0x39, !P6 ;  /* 0x000000390000780c */ /* 0x000fe40007704270 */
[----:B------:R-:W-:Y:S02]  /*fde0*/  ISETP.NE.AND P6, PT, R9, RZ, PT ;  /* 0x000000ff0900720c */ /* 0x000fe40003fc5270 */
        /* <DEDUP_REMOVED lines=8> */
[----:B------:R-:W-:Y:S01]  /*fe70*/  ISETP.LT.OR P0, PT, R2, 0x42, P0 ;  /* 0x000000420200780c */ /* 0x000fe20000701670 */
[----:B------:R-:W-:Y:S03]  /*fe80*/  LDSM.16.MT88.4 R8, [R203] ;  /* 0x00000000cb08783b */ /* 0x000fe60000004200 */
[----:B------:R-:W-:-:S02]  /*fe90*/  FSEL R164, R43, -INF , !P0 ;  /* 0xff8000002ba47808 */ /* 0x000fc40004000000 */
[----:B------:R-:W-:Y:S02]  /*fea0*/  ISETP.GT.AND P0, PT, R0, 0x48, !P3 ;  /* 0x000000480000780c */ /* 0x000fe40005f04270 */
[----:B------:R-:W-:Y:S02]  /*feb0*/  ISETP.NE.AND P3, PT, R12, RZ, PT ;  /* 0x000000ff0c00720c */ /* 0x000fe40003f65270 */
[----:B------:R-:W-:Y:S01]  /*fec0*/  ISETP.LT.OR P0, PT, R2, 0x49, P0 ;  /* 0x000000490200780c */ /* 0x000fe20000701670 */
[----:B------:R-:W-:Y:S03]  /*fed0*/  LDSM.16.MT88.4 R12, [R205] ;  /* 0x00000000cd0c783b */ /* 0x000fe60000004200 */
[----:B------:R-:W-:Y:S02]  /*fee0*/  FSEL R166, R40, -INF , !P0 ;  /* 0xff80000028a67808 */ /* 0x000fe40004000000 */
[C---:B------:R-:W-:Y:S01]  /*fef0*/  ISETP.GT.AND P0, PT, R0.reuse, 0x49, !P2 ;  /* 0x000000490000780c */ /* 0x040fe20005704270 */
[----:B------:R-:W-:Y:S01]  /*ff00*/  LDSM.16.MT88.4 R40, [R203+0x3000] ;  /* 0x00300000cb28783b */ /* 0x000fe20000004200 */
[----:B------:R-:W-:-:S02]  /*ff10*/  ISETP.GT.AND P2, PT, R0, 0x51, !P4 ;  /* 0x000000510000780c */ /* 0x000fc40006744270 */
[C---:B------:R-:W-:Y:S02]  /*ff20*/  ISETP.LT.OR P0, PT, R2.reuse, 0x4a, P0 ;  /* 0x0000004a0200780c */ /* 0x040fe40000701670 */
[----:B------:R-:W-:Y:S02]  /*ff30*/  ISETP.LT.OR P2, PT, R2, 0x52, P2 ;  /* 0x000000520200780c */ /* 0x000fe40001741670 */
[----:B------:R-:W-:Y:S02]  /*ff40*/  FSEL R168, R39, -INF , !P0 ;  /* 0xff80000027a87808 */ /* 0x000fe40004000000 */
[C---:B------:R-:W-:Y:S02]  /*ff50*/  ISETP.GT.AND P0, PT, R0.reuse, RZ, !P1 ;  /* 0x000000ff0000720c */ /* 0x040fe40004f04270 */
[----:B------:R-:W-:Y:S02]  /*ff60*/  ISETP.GT.AND P1, PT, R0, 0x58, !P5 ;  /* 0x000000580000780c */ /* 0x000fe40006f24270 */
[----:B------:R-:W-:-:S02]  /*ff70*/  ISETP.LT.OR P0, PT, R2, 0x1, P0 ;  /* 0x000000010200780c */ /* 0x000fc40000701670 */
[----:B------:R-:W-:Y:S02]  /*ff80*/  ISETP.LT.OR P1, PT, R2, 0x59, P1 ;  /* 0x000000590200780c */ /* 0x000fe40000f21670 */
[----:B------:R-:W-:Y:S02]  /*ff90*/  FSEL R6, R99, -INF , !P0 ;  /* 0xff80000063067808 */ /* 0x000fe40004000000 */
[----:B------:R-:W-:Y:S02]  /*ffa0*/  ISETP.GT.AND P0, PT, R0, 0x50, !P3 ;  /* 0x000000500000780c */ /* 0x000fe40005f04270 */
[----:B------:R-:W-:Y:S02]  /*ffb0*/  FMNMX.FTZ R4, R6, R7, !PT ;  /* 0x0000000706047209 */ /* 0x000fe40007810000 */
[----:B------:R-:W-:Y:S02]  /*ffc0*/  ISETP.LT.OR P0, PT, R2, 0x51, P0 ;  /* 0x000000510200780c */ /* 0x000fe40000701670 */
[----:B------:R-:W-:-:S02]  /*ffd0*/  FMNMX.FTZ R4, R25, R4, !PT ;  /* 0x0000000419047209 */ /* 0x000fc40007810000 */
[----:B------:R-:W-:Y:S02]  /*ffe0*/  FSEL R172, R50, -INF , !P0 ;  /* 0xff80000032ac7808 */ /* 0x000fe40004000000 */
[----:B------:R-:W-:Y:S02]  /*fff0*/  FMNMX.FTZ R4, R24, R4, !PT ;  /* 0x0000000418047209 */ /* 0x000fe40007810000 */
[----:B------:R-:W-:Y:S02]  /*10000*/  ISETP.GT.AND P0, PT, R0, 0x59, !P6 ;  /* 0x000000590000780c */ /* 0x000fe40007704270 */
[----:B------:R-:W-:Y:S02]  /*10010*/  FMNMX.FTZ R4, R36, R4, !PT ;  /* 0x0000000424047209 */ /* 0x000fe40007810000 */
[----:B------:R-:W-:Y:S02]  /*10020*/  FSEL R173, R48, -INF , !P2 ;  /* 0xff80000030ad7808 */ /* 0x000fe40005000000 */
[----:B------:R-:W-:-:S02]  /*10030*/  FMNMX.FTZ R4, R31, R4, !PT ;  /* 0x000000041f047209 */ /* 0x000fc40007810000 */
[----:B------:R-:W-:Y:S02]  /*10040*/  ISETP.LT.OR P0, PT, R2, 0x5a, P0 ;  /* 0x0000005a0200780c */ /* 0x000fe40000701670 */
[----:B------:R-:W-:Y:S02]  /*10050*/  FMNMX.FTZ R4, R60, R4, !PT ;  /* 0x000000043c047209 */ /* 0x000fe40007810000 */
[----:B------:R-:W-:Y:S02]  /*10060*/  FSEL R175, R46, -INF , !P1 ;  /* 0xff8000002eaf7808 */ /* 0x000fe40004800000 */
        /* <DEDUP_REMOVED lines=27> */
[----:B------:R-:W-:-:S04]  /*10220*/  FFMA.FTZ R0, R27, c[0x0][0x2d0], -R2 ;  /* 0x0000b4001b007a23 */ /* 0x000fc80000010802 */
[----:B------:R2:W-:Y:S01]  /*10230*/  MUFU.EX2 R251, R0 ;  /* 0x0000000000fb7308 */ /* 0x0005e20000000800 */
[----:B-1----:R-:W-:Y:S01]  /*10240*/  FMNMX.FTZ R3, R3, R4, !PT ;  /* 0x0000000403037209 */ /* 0x002fe20007810000 */
[--C-:B------:R-:W-:Y:S02]  /*10250*/  FFMA.FTZ R4, R30, c[0x0][0x2d0], -R2.reuse ;  /* 0x0000b4001e047a23 */ /* 0x100fe40000010802 */
[----:B--2---:R-:W-:Y:S01]  /*10260*/  FFMA.FTZ R0, R28, c[0x0][0x2d0], -R2 ;  /* 0x0000b4001c007a23 */ /* 0x004fe20000010802 */
[----:B------:R-:W-:-:S03]  /*10270*/  FSETP.NEU.FTZ.AND P0, PT, R3, -INF , PT ;  /* 0xff8000000300780b */ /* 0x000fc60003f1d000 */
[----:B------:R-:W-:Y:S08]  /*10280*/  MUFU.EX2 R252, R4 ;  /* 0x0000000400fc7308 */ /* 0x000ff00000000800 */
[----:B------:R1:W-:Y:S02]  /*10290*/  MUFU.EX2 R250, R0 ;  /* 0x0000000000fa7308 */ /* 0x0003e40000000800 */
[----:B-1----:R-:W-:-:S06]  /*102a0*/  FFMA.FTZ R0, R29, c[0x0][0x2d0], -R2 ;  /* 0x0000b4001d007a23 */ /* 0x002fcc0000010802 */
[----:B------:R1:W2:Y:S02]  /*102b0*/  MUFU.EX2 R33, R0 ;  /* 0x0000000000217308 */ /* 0x0002a40000000800 */
[----:B-1----:R-:W-:-:S05]  /*102c0*/  FMUL.FTZ R0, R3, c[0x0][0x2d0] ;  /* 0x0000b40003007a20 */ /* 0x002fca0000410000 */
[----:B------:R-:W-:-:S05]  /*102d0*/  FSEL R0, R0, RZ, P0 ;  /* 0x000000ff00007208 */ /* 0x000fca0000000000 */
[----:B------:R-:W-:Y:S01]  /*102e0*/  FFMA.FTZ R4, R6, c[0x0][0x2d0], -R0 ;  /* 0x0000b40006047a23 */ /* 0x000fe20000010800 */
[----:B--2---:R-:W-:-:S03]  /*102f0*/  F2FP.PACK_AB R6, R252, R33 ;  /* 0x00000021fc06723e */ /* 0x004fc600000000ff */
[----:B------:R1:W-:Y:S02]  /*10300*/  MUFU.EX2 R192, R4 ;  /* 0x0000000400c07308 */ /* 0x0003e40000000800 */
[----:B-1----:R-:W-:-:S06]  /*10310*/  FFMA.FTZ R4, R7, c[0x0][0x2d0], -R0 ;  /* 0x0000b40007047a23 */ /* 0x002fcc0000010800 */
[----:B------:R1:W2:Y:S02]  /*10320*/  MUFU.EX2 R243, R4 ;  /* 0x0000000400f37308 */ /* 0x0002a40000000800 */
[----:B-1----:R-:W-:Y:S01]  /*10330*/  FFMA.FTZ R4, R25, c[0x0][0x2d0], -R0 ;  /* 0x0000b40019047a23 */ /* 0x002fe20000010800 */
[----:B--2---:R-:W-:-:S05]  /*10340*/  F2FP.PACK_AB R5, R243, R192 ;  /* 0x000000c0f305723e */ /* 0x004fca00000000ff */
[----:B------:R1:W-:Y:S02]  /*10350*/  MUFU.EX2 R249, R4 ;  /* 0x0000000400f97308 */ /* 0x0003e40000000800 */
[----:B-1----:R-:W-:Y:S02]  /*10360*/  FFMA.FTZ R4, R24, c[0x0][0x2d0], -R0 ;  /* 0x0000b40018047a23 */ /* 0x002fe40000010800 */
[----:B------:R-:W1:Y:S04]  /*10370*/  LDSM.16.MT88.4 R24, [R202+0x3000] ;  /* 0x00300000ca18783b */ /* 0x000e680000004200 */
[----:B------:R2:W3:Y:S02]  /*10380*/  MUFU.EX2 R248, R4 ;  /* 0x0000000400f87308 */ /* 0x0004e40000000800 */
[----:B--2---:R-:W-:-:S02]  /*10390*/  F2FP.PACK_AB R4, R250, R251 ;  /* 0x000000fbfa04723e */ /* 0x004fc400000000ff */
[----:B---3--:R-:W-:-:S07]  /*103a0*/  F2FP.PACK_AB R7, R248, R249 ;  /* 0x000000f9f807723e */ /* 0x008fce00000000ff */
[C---:B------:R-:W-:Y:S07]  /*103b0*/  HMMA.16816.F32 R64, R4.reuse, R8, RZ ;  /* 0x000000080440723c */ /* 0x040fee00000018ff */
[--C-:B------:R-:W-:Y:S01]  /*103c0*/  FFMA.FTZ R8, R32, c[0x0][0x2d0], -R2.reuse ;  /* 0x0000b40020087a23 */ /* 0x100fe20000010802 */
[C---:B------:R-:W-:Y:S01]  /*103d0*/  HMMA.16816.F32 R48, R4.reuse, R12, RZ ;  /* 0x0000000c0430723c */ /* 0x040fe200000018ff */
[----:B------:R-:W-:Y:S02]  /*103e0*/  IMAD.MOV.U32 R9, RZ, RZ, R33 ;  /* 0x000000ffff097224 */ /* 0x000fe400078e0021 */
[----:B------:R2:W-:Y:S05]  /*103f0*/  MUFU.EX2 R247, R8 ;  /* 0x0000000800f77308 */ /* 0x0005ea0000000800 */
[C---:B------:R-:W-:Y:S01]  /*10400*/  HMMA.16816.F32 R44, R4.reuse, R14, RZ ;  /* 0x0000000e042c723c */ /* 0x040fe200000018ff */
[----:B------:R-:W-:Y:S07]  /*10410*/  LDSM.16.MT88.4 R12, [R204+0x3000] ;  /* 0x00300000cc0c783b */ /* 0x000fee0000004200 */
[----:B------:R-:W-:Y:S01]  /*10420*/  HMMA.16816.F32 R84, R4, R16, RZ ;  /* 0x000000100454723c */ /* 0x000fe200000018ff */
[----:B--2---:R-:W-:-:S02]  /*10430*/  FFMA.FTZ R8, R35, c[0x0][0x2d0], -R2 ;  /* 0x0000b40023087a23 */ /* 0x004fc40000010802 */
[----:B------:R-:W2:Y:S02]  /*10440*/  LDSM.16.MT88.4 R32, [R205+0x3000] ;  /* 0x00300000cd20783b */ /* 0x000ea40000004200 */
[----:B------:R3:W4:Y:S03]  /*10450*/  MUFU.EX2 R245, R8 ;  /* 0x0000000800f57308 */ /* 0x0007260000000800 */
[C---:B------:R-:W-:Y:S01]  /*10460*/  HMMA.16816.F32 R80, R4.reuse, R18, RZ ;  /* 0x000000120450723c */ /* 0x040fe200000018ff */
[----:B------:R-:W5:Y:S07]  /*10470*/  LDSM.16.MT88.4 R16, [R205+0x800] ;  /* 0x00080000cd10783b */ /* 0x000f6e0000004200 */
[----:B------:R-:W-:Y:S01]  /*10480*/  HMMA.16816.F32 R56, R4, R10, RZ ;  /* 0x0000000a0438723c */ /* 0x000fe200000018ff */
[----:B---3--:R-:W-:-:S07]  /*10490*/  FFMA.FTZ R8, R37, c[0x0][0x2d0], -R2 ;  /* 0x0000b40025087a23 */ /* 0x008fce0000010802 */
[----:B------:R-:W-:Y:S01]  /*104a0*/  HMMA.16816.F32 R52, R4, R20, RZ ;  /* 0x000000140434723c */ /* 0x000fe200000018ff */
[----:B------:R-:W-:Y:S01]  /*104b0*/  IMAD.MOV.U32 R10, RZ, RZ, R137 ;  /* 0x000000ffff0a7224 */ /* 0x000fe200078e0089 */
[----:B------:R3:W-:Y:S01]  /*104c0*/  MUFU.EX2 R246, R8 ;  /* 0x0000000800f67308 */ /* 0x0007e20000000800 */
[----:B------:R-:W-:-:S05]  /*104d0*/  IMAD.MOV.U32 R11, RZ, RZ, R140 ;  /* 0x000000ffff0b7224 */ /* 0x000fca00078e008c */
[C---:B------:R-:W-:Y:S01]  /*104e0*/  HMMA.16816.F32 R76, R4.reuse, R22, RZ ;  /* 0x00000016044c723c */ /* 0x040fe200000018ff */
[----:B------:R-:W-:Y:S07]  /*104f0*/  LDSM.16.MT88.4 R20, [R204+0x800] ;  /* 0x00080000cc14783b */ /* 0x000fee0000004200 */
[----:B-1----:R-:W-:Y:S01]  /*10500*/  HMMA.16816.F32 R88, R4, R24, RZ ;  /* 0x000000180458723c */ /* 0x002fe200000018ff */
[----:B---3--:R-:W-:-:S04]  /*10510*/  FFMA.FTZ R8, R38, c[0x0][0x2d0], -R2 ;  /* 0x0000b40026087a23 */ /* 0x008fc80000010802 */
[----:B------:R1:W3:Y:S03]  /*10520*/  MUFU.EX2 R244, R8 ;  /* 0x0000000800f47308 */ /* 0x0002e60000000800 */
[C---:B------:R-:W-:Y:S01]  /*10530*/  HMMA.16816.F32 R92, R4.reuse, R26, RZ ;  /* 0x0000001a045c723c */ /* 0x040fe200000018ff */
[----:B------:R-:W-:Y:S07]  /*10540*/  LDSM.16.MT88.4 R24, [R202+0x3800] ;  /* 0x00380000ca18783b */ /* 0x000fee0000004200 */
[----:B------:R-:W-:Y:S01]  /*10550*/  HMMA.16816.F32 R100, R4, R40, RZ ;  /* 0x000000280464723c */ /* 0x000fe200000018ff */
[----:B-1----:R-:W-:-:S07]  /*10560*/  FFMA.FTZ R8, R36, c[0x0][0x2d0], -R0 ;  /* 0x0000b40024087a23 */ /* 0x002fce0000010800 */
[C---:B------:R-:W-:Y:S01]  /*10570*/  HMMA.16816.F32 R112, R4.reuse, R42, RZ ;  /* 0x0000002a0470723c */ /* 0x040fe200000018ff */
[----:B------:R-:W1:Y:S01]  /*10580*/  LDSM.16.MT88.4 R36, [R202+0x800] ;  /* 0x00080000ca24783b */ /* 0x000e620000004200 */
[----:B------:R3:W-:Y:S03]  /*10590*/  MUFU.EX2 R242, R8 ;  /* 0x0000000800f27308 */ /* 0x0007e60000000800 */
[----:B------:R-:W-:Y:S03]  /*105a0*/  LDSM.16.MT88.4 R40, [R203+0x3800] ;  /* 0x00380000cb28783b */ /* 0x000fe60000004200 */
[C---:B--2---:R-:W-:Y:S08]  /*105b0*/  HMMA.16816.F32 R96, R4.reuse, R32, RZ ;  /* 0x000000200460723c */ /* 0x044ff000000018ff */
[----:B------:R-:W-:Y:S01]  /*105c0*/  HMMA.16816.F32 R108, R4, R34, RZ ;  /* 0x00000022046c723c */ /* 0x000fe200000018ff */
[----:B------:R-:W-:Y:S01]  /*105d0*/  LDSM.16.MT88.4 R32, [R203+0x1000] ;  /* 0x00100000cb20783b */ /* 0x000fe20000004200 */
[----:B---3--:R-:W-:-:S03]  /*105e0*/  FFMA.FTZ R8, R31, c[0x0][0x2d0], -R0 ;  /* 0x0000b4001f087a23 */ /* 0x008fc60000010800 */
[----:B------:R-:W2:Y:S01]  /*105f0*/  LDSM.16.MT88.4 R28, [R203+0x800] ;  /* 0x00080000cb1c783b */ /* 0x000ea20000004200 */
[----:B------:R3:W1:Y:S02]  /*10600*/  MUFU.EX2 R240, R8 ;  /* 0x0000000800f07308 */ /* 0x0006640000000800 */
[C---:B------:R-:W-:Y:S08]  /*10610*/  HMMA.16816.F32 R136, R4.reuse, R12, RZ ;  /* 0x0000000c0488723c */ /* 0x040ff000000018ff */
[----:B------:R-:W-:Y:S01]  /*10620*/  HMMA.16816.F32 R104, R4, R14, RZ ;  /* 0x0000000e0468723c */ /* 0x000fe200000018ff */
[----:B------:R-:W-:Y:S01]  /*10630*/  LDSM.16.MT88.4 R12, [R204+0x3800] ;  /* 0x00380000cc0c783b */ /* 0x000fe20000004200 */
[----:B---3--:R-:W-:-:S05]  /*10640*/  FFMA.FTZ R8, R60, c[0x0][0x2d0], -R0 ;  /* 0x0000b4003c087a23 */ /* 0x008fca0000010800 */
[----:B----4-:R-:W-:Y:S02]  /*10650*/  F2FP.PACK_AB R4, R245, R247 ;  /* 0x000000f7f504723e */ /* 0x010fe400000000ff */
[----:B------:R-:W-:Y:S01]  /*10660*/  F2FP.PACK_AB R6, R244, R246 ;  /* 0x000000f6f406723e */ /* 0x000fe200000000ff */
[----:B------:R3:W-:Y:S01]  /*10670*/  MUFU.EX2 R241, R8 ;  /* 0x0000000800f17308 */ /* 0x0007e20000000800 */
[----:B-1----:R-:W-:Y:S01]  /*10680*/  F2FP.PACK_AB R5, R240, R242 ;  /* 0x000000f2f005723e */ /* 0x002fe200000000ff */
[----:B---3--:R-:W-:-:S06]  /*10690*/  FFMA.FTZ R8, R61, c[0x0][0x2d0], -R0 ;  /* 0x0000b4003d087a23 */ /* 0x008fcc0000010800 */
[----:B------:R1:W3:Y:S02]  /*106a0*/  MUFU.EX2 R239, R8 ;  /* 0x0000000800ef7308 */ /* 0x0002e40000000800 */
[----:B-1----:R-:W-:Y:S01]  /*106b0*/  FFMA.FTZ R8, R71, c[0x0][0x2d0], -R2 ;  /* 0x0000b40047087a23 */ /* 0x002fe20000010802 */
[----:B---3--:R-:W-:Y:S01]  /*106c0*/  F2FP.PACK_AB R7, R239, R241 ;  /* 0x000000f1ef07723e */ /* 0x008fe200000000ff */
[----:B------:R-:W-:-:S04]  /*106d0*/  IMAD.MOV.U32 R71, RZ, RZ, R147 ;  /* 0x000000ffff477224 */ /* 0x000fc800078e0093 */
[----:B------:R1:W-:Y:S02]  /*106e0*/  MUFU.EX2 R238, R8 ;  /* 0x0000000800ee7308 */ /* 0x0003e40000000800 */
[C---:B-----5:R-:W-:Y:S08]  /*106f0*/  HMMA.16816.F32 R60, R4.reuse, R16, R48 ;  /* 0x00000010043c723c */ /* 0x060ff00000001830 */
        /* <DEDUP_REMOVED lines=11> */
[----:B------:R-:W3:Y:S07]  /*107b0*/  LDSM.16.MT88.4 R20, [R202+0x4000] ;  /* 0x00400000ca14783b */ /* 0x000eee0000004200 */
[----:B------:R-:W-:Y:S01]  /*107c0*/  HMMA.16816.F32 R120, R4, R26, R92 ;  /* 0x0000001a0478723c */ /* 0x000fe2000000185c */
[----:B-1----:R-:W-:-:S04]  /*107d0*/  FFMA.FTZ R8, R117, c[0x0][0x2d0], -R2 ;  /* 0x0000b40075087a23 */ /* 0x002fc80000010802 */
[----:B------:R1:W1:Y:S03]  /*107e0*/  MUFU.EX2 R235, R8 ;  /* 0x0000000800eb7308 */ /* 0x0002660000000800 */
[C---:B------:R-:W-:Y:S01]  /*107f0*/  HMMA.16816.F32 R116, R4.reuse, R24, R88 ;  /* 0x000000180474723c */ /* 0x040fe20000001858 */
[----:B------:R-:W4:Y:S07]  /*10800*/  LDSM.16.MT88.4 R24, [R205+0x1000] ;  /* 0x00100000cd18783b */ /* 0x000f2e0000004200 */
[----:B--2---:R-:W-:Y:S01]  /*10810*/  HMMA.16816.F32 R84, R4, R28, R64 ;  /* 0x0000001c0454723c */ /* 0x004fe20000001840 */
[----:B-1----:R-:W-:-:S07]  /*10820*/  FFMA.FTZ R8, R70, c[0x0][0x2d0], -R0 ;  /* 0x0000b40046087a23 */ /* 0x002fce0000010800 */
[C---:B------:R-:W-:Y:S01]  /*10830*/  HMMA.16816.F32 R80, R4.reuse, R30, R56 ;  /* 0x0000001e0450723c */ /* 0x040fe20000001838 */
[----:B------:R-:W-:Y:S01]  /*10840*/  LDSM.16.MT88.4 R28, [R204+0x1000] ;  /* 0x00100000cc1c783b */ /* 0x000fe20000004200 */
[----:B------:R1:W-:Y:S06]  /*10850*/  MUFU.EX2 R232, R8 ;  /* 0x0000000800e87308 */ /* 0x0003ec0000000800 */
[C---:B------:R-:W-:Y:S08]  /*10860*/  HMMA.16816.F32 R144, R4.reuse, R40, R100 ;  /* 0x000000280490723c */ /* 0x040ff00000001864 */
[----:B---3--:R-:W-:Y:S01]  /*10870*/  HMMA.16816.F32 R96, R4, R16, R96 ;  /* 0x000000100460723c */ /* 0x008fe20000001860 */
[----:B-1----:R-:W-:-:S04]  /*10880*/  FFMA.FTZ R8, R69, c[0x0][0x2d0], -R0 ;  /* 0x0000b40045087a23 */ /* 0x002fc80000010800 */
[----:B------:R1:W2:Y:S03]  /*10890*/  MUFU.EX2 R227, R8 ;  /* 0x0000000800e37308 */ /* 0x0002a60000000800 */
[C---:B------:R-:W-:Y:S01]  /*108a0*/  HMMA.16816.F32 R76, R4.reuse, R18, R108 ;  /* 0x00000012044c723c */ /* 0x040fe2000000186c */
[----:B------:R-:W-:Y:S07]  /*108b0*/  LDSM.16.MT88.4 R16, [R205+0x4000] ;  /* 0x00400000cd10783b */ /* 0x000fee0000004200 */
[----:B------:R-:W-:Y:S01]  /*108c0*/  HMMA.16816.F32 R64, R4, R12, R136 ;  /* 0x0000000c0440723c */ /* 0x000fe20000001888 */
[----:B-1----:R-:W-:-:S07]  /*108d0*/  FFMA.FTZ R8, R132, c[0x0][0x2d0], -R0 ;  /* 0x0000b40084087a23 */ /* 0x002fce0000010800 */
[----:B------:R-:W-:Y:S01]  /*108e0*/  HMMA.16816.F32 R56, R4, R14, R104 ;  /* 0x0000000e0438723c */ /* 0x000fe20000001868 */
[----:B------:R-:W-:Y:S01]  /*108f0*/  LDSM.16.MT88.4 R12, [R204+0x4000] ;  /* 0x00400000cc0c783b */ /* 0x000fe20000004200 */
[----:B------:R1:W-:Y:S02]  /*10900*/  MUFU.EX2 R225, R8 ;  /* 0x0000000800e17308 */ /* 0x0003e40000000800 */
[----:B-1----:R-:W-:-:S04]  /*10910*/  FFMA.FTZ R8, R133, c[0x0][0x2d0], -R0 ;  /* 0x0000b40085087a23 */ /* 0x002fc80000010800 */
[----:B------:R-:W-:Y:S02]  /*10920*/  HMMA.16816.F32 R132, R4, R42, R112 ;  /* 0x0000002a0484723c */ /* 0x000fe40000001870 */
[----:B------:R-:W1:Y:S05]  /*10930*/  MUFU.EX2 R224, R8 ;  /* 0x0000000800e07308 */ /* 0x000e6a0000000800 */
[----:B----4-:R-:W-:Y:S02]  /*10940*/  F2FP.PACK_AB R4, R237, R238 ;  /* 0x000000eeed04723e */ /* 0x010fe400000000ff */
[----:B------:R-:W-:Y:S02]  /*10950*/  F2FP.PACK_AB R6, R235, R236 ;  /* 0x000000eceb06723e */ /* 0x000fe400000000ff */
[----:B--2---:R-:W-:-:S02]  /*10960*/  F2FP.PACK_AB R5, R227, R232 ;  /* 0x000000e8e305723e */ /* 0x004fc400000000ff */
[----:B-1----:R-:W-:Y:S01]  /*10970*/  F2FP.PACK_AB R7, R224, R225 ;  /* 0x000000e1e007723e */ /* 0x002fe200000000ff */
[----:B------:R-:W-:-:S04]  /*10980*/  FFMA.FTZ R8, R155, c[0x0][0x2d0], -R2 ;  /* 0x0000b4009b087a23 */ /* 0x000fc80000010802 */
[----:B------:R1:W-:Y:S02]  /*10990*/  MUFU.EX2 R222, R8 ;  /* 0x0000000800de7308 */ /* 0x0003e40000000800 */
[C---:B-----5:R-:W-:Y:S08]  /*109a0*/  HMMA.16816.F32 R92, R4.reuse, R36, R148 ;  /* 0x00000024045c723c */ /* 0x060ff00000001894 */
[----:B------:R-:W-:Y:S01]  /*109b0*/  HMMA.16816.F32 R104, R4, R38, R140 ;  /* 0x000000260468723c */ /* 0x000fe2000000188c */
[----:B------:R-:W2:Y:S01]  /*109c0*/  LDSM.16.MT88.4 R36, [R203+0x4000] ;  /* 0x00400000cb24783b */ /* 0x000ea20000004200 */
[----:B-1----:R-:W-:-:S06]  /*109d0*/  FFMA.FTZ R8, R162, c[0x0][0x2d0], -R2 ;  /* 0x0000b400a2087a23 */ /* 0x002fcc0000010802 */
[C---:B------:R-:W-:Y:S01]  /*109e0*/  HMMA.16816.F32 R112, R4.reuse, R20, R116 ;  /* 0x000000140470723c */ /* 0x040fe20000001874 */
[----:B------:R1:W3:Y:S07]  /*109f0*/  MUFU.EX2 R221, R8 ;  /* 0x0000000800dd7308 */ /* 0x0002ee0000000800 */
[C---:B------:R-:W-:Y:S01]  /*10a00*/  HMMA.16816.F32 R120, R4.reuse, R22, R120 ;  /* 0x000000160478723c */ /* 0x040fe20000001878 */
[----:B------:R-:W4:Y:S07]  /*10a10*/  LDSM.16.MT88.4 R20, [R205+0x1800] ;  /* 0x00180000cd14783b */ /* 0x000f2e0000004200 */
[----:B------:R-:W-:Y:S01]  /*10a20*/  HMMA.16816.F32 R88, R4, R24, R60 ;  /* 0x000000180458723c */ /* 0x000fe2000000183c */
[----:B-1----:R-:W-:-:S04]  /*10a30*/  FFMA.FTZ R8, R161, c[0x0][0x2d0], -R2 ;  /* 0x0000b400a1087a23 */ /* 0x002fc80000010802 */
[----:B------:R1:W-:Y:S03]  /*10a40*/  MUFU.EX2 R162, R8 ;  /* 0x0000000800a27308 */ /* 0x0003e60000000800 */
[C---:B------:R-:W-:Y:S01]  /*10a50*/  HMMA.16816.F32 R40, R4.reuse, R26, R44 ;  /* 0x0000001a0428723c */ /* 0x040fe2000000182c */
[----:B------:R-:W5:Y:S07]  /*10a60*/  LDSM.16.MT88.4 R24, [R204+0x1800] ;  /* 0x00180000cc18783b */ /* 0x000f6e0000004200 */
[----:B------:R-:W-:Y:S01]  /*10a70*/  HMMA.16816.F32 R108, R4, R32, R84 ;  /* 0x00000020046c723c */ /* 0x000fe20000001854 */
[----:B-1----:R-:W-:-:S07]  /*10a80*/  FFMA.FTZ R8, R163, c[0x0][0x2d0], -R2 ;  /* 0x0000b400a3087a23 */ /* 0x002fce0000010802 */
[C---:B--2---:R-:W-:Y:S01]  /*10a90*/  HMMA.16816.F32 R136, R4.reuse, R36, R144 ;  /* 0x000000240488723c */ /* 0x044fe20000001890 */
[----:B------:R-:W-:Y:S01]  /*10aa0*/  IMAD.MOV.U32 R163, RZ, RZ, R11 ;  /* 0x000000ffffa37224 */ /* 0x000fe200078e000b */
[----:B------:R1:W2:Y:S06]  /*10ab0*/  MUFU.EX2 R161, R8 ;  /* 0x0000000800a17308 */ /* 0x0002ac0000000800 */
[C---:B------:R-:W-:Y:S08]  /*10ac0*/  HMMA.16816.F32 R84, R4.reuse, R28, R52 ;  /* 0x0000001c0454723c */ /* 0x040ff00000001834 */
[----:B------:R-:W-:Y:S01]  /*10ad0*/  HMMA.16816.F32 R44, R4, R30, R48 ;  /* 0x0000001e042c723c */ /* 0x000fe20000001830 */
[----:B------:R-:W2:Y:S01]  /*10ae0*/  LDSM.16.MT88.4 R28, [R203+0x1800] ;  /* 0x00180000cb1c783b */ /* 0x000ea20000004200 */
[----:B-1----:R-:W-:-:S04]  /*10af0*/  FFMA.FTZ R8, R153, c[0x0][0x2d0], -R0 ;  /* 0x0000b40099087a23 */ /* 0x002fc80000010800 */
[----:B------:R1:W-:Y:S02]  /*10b00*/  MUFU.EX2 R155, R8 ;  /* 0x00000008009b7308 */ /* 0x0003e40000000800 */
[C---:B------:R-:W-:Y:S01]  /*10b10*/  HMMA.16816.F32 R140, R4.reuse, R38, R132 ;  /* 0x00000026048c723c */ /* 0x040fe20000001884 */
[----:B------:R-:W-:Y:S07]  /*10b20*/  LDSM.16.MT88.4 R36, [R203+0x4800] ;  /* 0x00480000cb24783b */ /* 0x000fee0000004200 */
[----:B------:R-:W-:Y:S01]  /*10b30*/  HMMA.16816.F32 R132, R4, R16, R96 ;  /* 0x000000100484723c */ /* 0x000fe20000001860 */
[----:B-1----:R-:W-:-:S07]  /*10b40*/  FFMA.FTZ R8, R152, c[0x0][0x2d0], -R0 ;  /* 0x0000b40098087a23 */ /* 0x002fce0000010800 */
[C---:B------:R-:W-:Y:S01]  /*10b50*/  HMMA.16816.F32 R100, R4.reuse, R34, R80 ;  /* 0x000000220464723c */ /* 0x040fe20000001850 */
[----:B------:R-:W-:Y:S01]  /*10b60*/  LDSM.16.MT88.4 R32, [R202+0x1800] ;  /* 0x00180000ca20783b */ /* 0x000fe20000004200 */
[----:B------:R1:W1:Y:S06]  /*10b70*/  MUFU.EX2 R153, R8 ;  /* 0x0000000800997308 */ /* 0x00026c0000000800 */
[C---:B------:R-:W-:Y:S01]  /*10b80*/  HMMA.16816.F32 R116, R4.reuse, R18, R76 ;  /* 0x000000120474723c */ /* 0x040fe2000000184c */
[----:B------:R-:W-:Y:S07]  /*10b90*/  LDSM.16.MT88.4 R16, [R203+0x2000] ;  /* 0x00200000cb10783b */ /* 0x000fee0000004200 */
[----:B------:R-:W-:Y:S01]  /*10ba0*/  HMMA.16816.F32 R96, R4, R12, R64 ;  /* 0x0000000c0460723c */ /* 0x000fe20000001840 */
[----:B-1----:R-:W-:-:S02]  /*10bb0*/  FFMA.FTZ R8, R154, c[0x0][0x2d0], -R0 ;  /* 0x0000b4009a087a23 */ /* 0x002fc40000010800 */
[----:B------:R-:W-:Y:S02]  /*10bc0*/  IMAD.MOV.U32 R154, RZ, RZ, R10 ;  /* 0x000000ffff9a7224 */ /* 0x000fe400078e000a */
[----:B------:R1:W-:Y:S03]  /*10bd0*/  MUFU.EX2 R145, R8 ;  /* 0x0000000800917308 */ /* 0x0003e60000000800 */
[----:B------:R-:W-:Y:S01]  /*10be0*/  HMMA.16816.F32 R60, R4, R14, R56 ;  /* 0x0000000e043c723c */ /* 0x000fe20000001838 */
[----:B------:R-:W-:Y:S06]  /*10bf0*/  LDSM.16.MT88.4 R12, [R202+0x4800] ;  /* 0x00480000ca0c783b */ /* 0x000fec0000004200 */
[----:B---3--:R-:W-:-:S02]  /*10c00*/  F2FP.PACK_AB R4, R221, R222 ;  /* 0x000000dedd04723e */ /* 0x008fc400000000ff */
[----:B--2---:R-:W-:Y:S02]  /*10c10*/  F2FP.PACK_AB R6, R161, R162 ;  /* 0x000000a2a106723e */ /* 0x004fe400000000ff */
[----:B------:R-:W-:Y:S01]  /*10c20*/  F2FP.PACK_AB R5, R153, R155 ;  /* 0x0000009b9905723e */ /* 0x000fe200000000ff */
[----:B-1----:R-:W-:Y:S02]  /*10c30*/  FFMA.FTZ R8, R160, c[0x0][0x2d0], -R0 ;  /* 0x0000b400a0087a23 */ /* 0x002fe40000010800 */
[----:B------:R-:W-:Y:S02]  /*10c40*/  IMAD.MOV.U32 R160, RZ, RZ, R71 ;  /* 0x000000ffffa07224 */ /* 0x000fe400078e0047 */
[----:B------:R1:W2:Y:S02]  /*10c50*/  MUFU.EX2 R144, R8 ;  /* 0x0000000800907308 */ /* 0x0002a40000000800 */
[----:B-1----:R-:W-:Y:S01]  /*10c60*/  FFMA.FTZ R8, R167, c[0x0][0x2d0], -R2 ;  /* 0x0000b400a7087a23 */ /* 0x002fe20000010802 */
[----:B--2---:R-:W-:Y:S01]  /*10c70*/  F2FP.PACK_AB R7, R144, R145 ;  /* 0x000000919007723e */ /* 0x004fe200000000ff */
[----:B------:R-:W-:-:S04]  /*10c80*/  IMAD.MOV.U32 R167, RZ, RZ, R9 ;  /* 0x000000ffffa77224 */ /* 0x000fc800078e0009 */
[----:B------:R1:W-:Y:S02]  /*10c90*/  MUFU.EX2 R152, R8 ;  /* 0x0000000800987308 */ /* 0x0003e40000000800 */
[C---:B----4-:R-:W-:Y:S08]  /*10ca0*/  HMMA.16816.F32 R52, R4.reuse, R20, R88 ;  /* 0x000000140434723c */ /* 0x050ff00000001858 */
[----:B------:R-:W-:Y:S01]  /*10cb0*/  HMMA.16816.F32 R40, R4, R22, R40 ;  /* 0x000000160428723c */ /* 0x000fe20000001828 */
[----:B------:R-:W2:Y:S01]  /*10cc0*/  LDSM.16.MT88.4 R20, [R204+0x4800] ;  /* 0x00480000cc14783b */ /* 0x000ea20000004200 */
[----:B-1----:R-:W-:-:S02]  /*10cd0*/  FFMA.FTZ R8, R170, c[0x0][0x2d0], -R2 ;  /* 0x0000b400aa087a23 */ /* 0x002fc40000010802 */
[----:B------:R-:W-:Y:S02]  /*10ce0*/  IMAD.MOV.U32 R170, RZ, RZ, R251 ;  /* 0x000000ffffaa7224 */ /* 0x000fe400078e00fb */
[----:B------:R1:W3:Y:S02]  /*10cf0*/  MUFU.EX2 R151, R8 ;  /* 0x0000000800977308 */ /* 0x0002e40000000800 */
[C---:B-----5:R-:W-:Y:S08]  /*10d00*/  HMMA.16816.F32 R48, R4.reuse, R24, R84 ;  /* 0x000000180430723c */ /* 0x060ff00000001854 */
[----:B------:R-:W-:Y:S01]  /*10d10*/  HMMA.16816.F32 R44, R4, R26, R44 ;  /* 0x0000001a042c723c */ /* 0x000fe2000000182c */
[----:B------:R-:W4:Y:S01]  /*10d20*/  LDSM.16.MT88.4 R24, [R205+0x4800] ;  /* 0x00480000cd18783b */ /* 0x000f220000004200 */
[----:B-1----:R-:W-:-:S06]  /*10d30*/  FFMA.FTZ R8, R169, c[0x0][0x2d0], -R2 ;  /* 0x0000b400a9087a23 */ /* 0x002fcc0000010802 */
[C---:B------:R-:W-:Y:S01]  /*10d40*/  HMMA.16816.F32 R64, R4.reuse, R28, R108 ;  /* 0x0000001c0440723c */ /* 0x040fe2000000186c */
[----:B------:R1:W-:Y:S07]  /*10d50*/  MUFU.EX2 R150, R8 ;  /* 0x0000000800967308 */ /* 0x0003ee0000000800 */
[C---:B------:R-:W-:Y:S01]  /*10d60*/  HMMA.16816.F32 R56, R4.reuse, R30, R100 ;  /* 0x0000001e0438723c */ /* 0x040fe20000001864 */
[----:B------:R-:W-:Y:S07]  /*10d70*/  LDSM.16.MT88.4 R28, [R202+0x2000] ;  /* 0x00200000ca1c783b */ /* 0x000fee0000004200 */
[----:B--2---:R-:W-:Y:S01]  /*10d80*/  HMMA.16816.F32 R100, R4, R20, R96 ;  /* 0x000000140464723c */ /* 0x004fe20000001860 */
[----:B------:R-:W-:Y:S01]  /*10d90*/  LDSM.16.MT88.4 R96, [R205+0x2800] ;  /* 0x00280000cd60783b */ /* 0x000fe20000004200 */
[----:B-1----:R-:W-:-:S04]  /*10da0*/  FFMA.FTZ R8, R171, c[0x0][0x2d0], -R2 ;  /* 0x0000b400ab087a23 */ /* 0x002fc80000010802 */
[----:B------:R1:W2:Y:S02]  /*10db0*/  MUFU.EX2 R149, R8 ;  /* 0x0000000800957308 */ /* 0x0002a40000000800 */
[C---:B------:R-:W-:Y:S01]  /*10dc0*/  HMMA.16816.F32 R60, R4.reuse, R22, R60 ;  /* 0x00000016043c723c */ /* 0x040fe2000000183c */
[----:B------:R-:W5:Y:S07]  /*10dd0*/  LDSM.16.MT88.4 R20, [R202+0x5000] ;  /* 0x00500000ca14783b */ /* 0x000f6e0000004200 */
[----:B------:R-:W-:Y:S01]  /*10de0*/  HMMA.16816.F32 R80, R4, R32, R92 ;  /* 0x000000200450723c */ /* 0x000fe2000000185c */
[----:B-1----:R-:W-:-:S07]  /*10df0*/  FFMA.FTZ R8, R165, c[0x0][0x2d0], -R0 ;  /* 0x0000b400a5087a23 */ /* 0x002fce0000010800 */
[C---:B------:R-:W-:Y:S01]  /*10e00*/  HMMA.16816.F32 R76, R4.reuse, R34, R104 ;  /* 0x00000022044c723c */ /* 0x040fe20000001868 */
[----:B------:R-:W-:Y:S01]  /*10e10*/  LDSM.16.MT88.4 R32, [R204+0x2000] ;  /* 0x00200000cc20783b */ /* 0x000fe20000004200 */
[----:B------:R1:W-:Y:S06]  /*10e20*/  MUFU.EX2 R74, R8 ;  /* 0x00000008004a7308 */ /* 0x0003ec0000000800 */
[C---:B------:R-:W-:Y:S08]  /*10e30*/  HMMA.16816.F32 R88, R4.reuse, R12, R112 ;  /* 0x0000000c0458723c */ /* 0x040ff00000001870 */
[----:B------:R-:W-:Y:S01]  /*10e40*/  HMMA.16816.F32 R92, R4, R14, R120 ;  /* 0x0000000e045c723c */ /* 0x000fe20000001878 */
[----:B------:R-:W2:Y:S01]  /*10e50*/  LDSM.16.MT88.4 R12, [R205+0x2000] ;  /* 0x00200000cd0c783b */ /* 0x000ea20000004200 */
[----:B-1----:R-:W-:-:S03]  /*10e60*/  FFMA.FTZ R8, R164, c[0x0][0x2d0], -R0 ;  /* 0x0000b400a4087a23 */ /* 0x002fc60000010800 */
[----:B------:R-:W-:Y:S01]  /*10e70*/  LDSM.16.MT88.4 R120, [R203+0x5800] ;  /* 0x00580000cb78783b */ /* 0x000fe20000004200 */
[----:B------:R1:W1:Y:S02]  /*10e80*/  MUFU.EX2 R71, R8 ;  /* 0x0000000800477308 */ /* 0x0002640000000800 */
[C---:B------:R-:W-:Y:S08]  /*10e90*/  HMMA.16816.F32 R104, R4.reuse, R36, R136 ;  /* 0x000000240468723c */ /* 0x040ff00000001888 */
[----:B------:R-:W-:Y:S01]  /*10ea0*/  HMMA.16816.F32 R140, R4, R38, R140 ;  /* 0x00000026048c723c */ /* 0x000fe2000000188c */
[----:B-1----:R-:W-:-:S07]  /*10eb0*/  FFMA.FTZ R8, R166, c[0x0][0x2d0], -R0 ;  /* 0x0000b400a6087a23 */ /* 0x002fce0000010800 */
[C---:B----4-:R-:W-:Y:S01]  /*10ec0*/  HMMA.16816.F32 R132, R4.reuse, R24, R132 ;  /* 0x000000180484723c */ /* 0x050fe20000001884 */
[----:B------:R1:W-:Y:S07]  /*10ed0*/  MUFU.EX2 R70, R8 ;  /* 0x0000000800467308 */ /* 0x0003ee0000000800 */
[----:B------:R-:W-:Y:S07]  /*10ee0*/  HMMA.16816.F32 R112, R4, R26, R116 ;  /* 0x0000001a0470723c */ /* 0x000fee0000001874 */
[----:B---3--:R-:W-:-:S02]  /*10ef0*/  F2FP.PACK_AB R4, R151, R152 ;  /* 0x000000989704723e */ /* 0x008fc400000000ff */
[----:B--2---:R-:W-:Y:S01]  /*10f00*/  F2FP.PACK_AB R6, R149, R150 ;  /* 0x000000969506723e */ /* 0x004fe200000000ff */
[----:B-1----:R-:W-:Y:S01]  /*10f10*/  FFMA.FTZ R8, R168, c[0x0][0x2d0], -R0 ;  /* 0x0000b400a8087a23 */ /* 0x002fe20000010800 */
[----:B------:R-:W-:-:S03]  /*10f20*/  F2FP.PACK_AB R5, R71, R74 ;  /* 0x0000004a4705723e */ /* 0x000fc600000000ff */
        /* <DEDUP_REMOVED lines=8> */
[C---:B-----5:R-:W-:Y:S01]  /*10fb0*/  HMMA.16816.F32 R108, R4.reuse, R20, R88 ;  /* 0x00000014046c723c */ /* 0x060fe20000001858 */
[----:B------:R-:W-:Y:S01]  /*10fc0*/  LDSM.16.MT88.4 R88, [R203+0x2800] ;  /* 0x00280000cb58783b */ /* 0x000fe20000004200 */
[----:B------:R1:W3:Y:S06]  /*10fd0*/  MUFU.EX2 R147, R8 ;  /* 0x0000000800937308 */ /* 0x0002ec0000000800 */
[C---:B------:R-:W-:Y:S08]  /*10fe0*/  HMMA.16816.F32 R52, R4.reuse, R12, R52 ;  /* 0x0000000c0434723c */ /* 0x040ff00000001834 */
[C---:B------:R-:W-:Y:S01]  /*10ff0*/  HMMA.16816.F32 R40, R4.reuse, R14, R40 ;  /* 0x0000000e0428723c */ /* 0x040fe20000001828 */
[----:B------:R-:W4:Y:S01]  /*11000*/  LDSM.16.MT88.4 R12, [R205+0x5000] ;  /* 0x00500000cd0c783b */ /* 0x000f220000004200 */
[--C-:B-1----:R-:W-:Y:S01]  /*11010*/  FFMA.FTZ R8, R194, c[0x0][0x2d0], -R2.reuse ;  /* 0x0000b400c2087a23 */ /* 0x102fe20000010802 */
[----:B---3--:R-:W-:Y:S01]  /*11020*/  F2FP.PACK_AB R64, R147, R148 ;  /* 0x000000949340723e */ /* 0x008fe200000000ff */
[----:B------:R-:W-:Y:S01]  /*11030*/  FFMA.FTZ R2, R220, c[0x0][0x2d0], -R2 ;  /* 0x0000b400dc027a23 */ /* 0x000fe20000010802 */
[----:B------:R-:W-:Y:S01]  /*11040*/  IADD3 R220, R223, -0x2, RZ ;  /* 0xfffffffedfdc7810 */ /* 0x000fe20007ffe0ff */
[----:B------:R1:W-:Y:S02]  /*11050*/  MUFU.EX2 R146, R8 ;  /* 0x0000000800927308 */ /* 0x0003e40000000800 */
[C---:B------:R-:W-:Y:S01]  /*11060*/  HMMA.16816.F32 R36, R4.reuse, R28, R80 ;  /* 0x0000001c0424723c */ /* 0x040fe20000001850 */
[----:B------:R-:W-:Y:S05]  /*11070*/  LDSM.16.MT88.4 R80, [R202+0x2800] ;  /* 0x00280000ca50783b */ /* 0x000fea0000004200 */
[----:B------:R3:W5:Y:S02]  /*11080*/  MUFU.EX2 R251, R2 ;  /* 0x0000000200fb7308 */ /* 0x0007640000000800 */
[C---:B------:R-:W-:Y:S01]  /*11090*/  HMMA.16816.F32 R48, R4.reuse, R32, R48 ;  /* 0x000000200430723c */ /* 0x040fe20000001830 */
[----:B-1----:R-:W1:Y:S07]  /*110a0*/  LDSM.16.MT88.4 R8, [R204+0x5000] ;  /* 0x00500000cc08783b */ /* 0x002e6e0000004200 */
[----:B--2---:R-:W-:Y:S01]  /*110b0*/  HMMA.16816.F32 R116, R4, R16, R104 ;  /* 0x000000100474723c */ /* 0x004fe20000001868 */
[----:B------:R-:W-:Y:S01]  /*110c0*/  LDSM.16.MT88.4 R104, [R204+0x2800] ;  /* 0x00280000cc68783b */ /* 0x000fe20000004200 */
[----:B---3--:R-:W-:Y:S01]  /*110d0*/  FFMA.FTZ R2, R172, c[0x0][0x2d0], -R0 ;  /* 0x0000b400ac027a23 */ /* 0x008fe20000010800 */
[----:B-----5:R-:W-:-:S05]  /*110e0*/  F2FP.PACK_AB R66, R251, R146 ;  /* 0x00000092fb42723e */ /* 0x020fca00000000ff */
[C---:B------:R-:W-:Y:S01]  /*110f0*/  HMMA.16816.F32 R44, R4.reuse, R34, R44 ;  /* 0x00000022042c723c */ /* 0x040fe2000000182c */
[----:B------:R2:W-:Y:S07]  /*11100*/  MUFU.EX2 R20, R2 ;  /* 0x0000000200147308 */ /* 0x0005ee0000000800 */
[C---:B------:R-:W-:Y:S08]  /*11110*/  HMMA.16816.F32 R28, R4.reuse, R30, R76 ;  /* 0x0000001e041c723c */ /* 0x040ff0000000184c */
[----:B----4-:R-:W-:Y:S01]  /*11120*/  HMMA.16816.F32 R132, R4, R12, R132 ;  /* 0x0000000c0484723c */ /* 0x010fe20000001884 */
[----:B--2---:R-:W-:-:S04]  /*11130*/  FFMA.FTZ R2, R173, c[0x0][0x2d0], -R0 ;  /* 0x0000b400ad027a23 */ /* 0x004fc80000010800 */
[----:B------:R2:W3:Y:S03]  /*11140*/  MUFU.EX2 R21, R2 ;  /* 0x0000000200157308 */ /* 0x0004e60000000800 */
[C---:B------:R-:W-:Y:S08]  /*11150*/  HMMA.16816.F32 R24, R4.reuse, R22, R92 ;  /* 0x000000160418723c */ /* 0x040ff0000000185c */
[----:B-1----:R-:W-:Y:S01]  /*11160*/  HMMA.16816.F32 R136, R4, R8, R100 ;  /* 0x000000080488723c */ /* 0x002fe20000001864 */
[--C-:B--2---:R-:W-:Y:S01]  /*11170*/  FFMA.FTZ R2, R175, c[0x0][0x2d0], -R0.reuse ;  /* 0x0000b400af027a23 */ /* 0x104fe20000010800 */
[----:B---3--:R-:W-:Y:S01]  /*11180*/  F2FP.PACK_AB R65, R21, R20 ;  /* 0x000000141541723e */ /* 0x008fe200000000ff */
[----:B------:R-:W-:-:S05]  /*11190*/  FFMA.FTZ R0, R174, c[0x0][0x2d0], -R0 ;  /* 0x0000b400ae007a23 */ /* 0x000fca0000010800 */
[C---:B------:R-:W-:Y:S01]  /*111a0*/  HMMA.16816.F32 R32, R4.reuse, R18, R140 ;  /* 0x000000120420723c */ /* 0x040fe2000000188c */
[----:B------:R1:W-:Y:S07]  /*111b0*/  MUFU.EX2 R17, R2 ;  /* 0x0000000200117308 */ /* 0x0003ee0000000800 */
[C---:B------:R-:W-:Y:S01]  /*111c0*/  HMMA.16816.F32 R12, R4.reuse, R14, R112 ;  /* 0x0000000e040c723c */ /* 0x040fe20000001870 */
[----:B------:R2:W3:Y:S01]  /*111d0*/  MUFU.EX2 R16, R0 ;  /* 0x0000000000107308 */ /* 0x0004e20000000800 */
[----:B------:R-:W-:Y:S06]  /*111e0*/  LDSM.16.MT88.4 R112, [R202+0x5800] ;  /* 0x00580000ca70783b */ /* 0x000fec0000004200 */
[----:B------:R-:W-:Y:S01]  /*111f0*/  HMMA.16816.F32 R8, R4, R10, R60 ;  /* 0x0000000a0408723c */ /* 0x000fe2000000183c */
[----:B-1----:R-:W-:Y:S01]  /*11200*/  FADD.FTZ R2, R170, R250 ;  /* 0x000000faaa027221 */ /* 0x002fe20000010000 */
[----:B------:R-:W1:Y:S03]  /*11210*/  LDSM.16.MT88.4 R4, [R204+0x5800] ;  /* 0x00580000cc04783b */ /* 0x000e660000004200 */
[----:B------:R-:W-:-:S02]  /*11220*/  FADD.FTZ R2, R167, R2 ;  /* 0x00000002a7027221 */ /* 0x000fc40000010000 */
[----:B------:R-:W-:Y:S02]  /*11230*/  IMAD.MOV.U32 R167, RZ, RZ, c[0x0][0x2c4] ;  /* 0x0000b100ffa77624 */ /* 0x000fe400078e00ff */
[----:B--2---:R-:W-:Y:S01]  /*11240*/  FADD.FTZ R0, R192, R243 ;  /* 0x000000f3c0007221 */ /* 0x004fe20000010000 */
[----:B---3--:R-:W-:Y:S01]  /*11250*/  F2FP.PACK_AB R67, R16, R17 ;  /* 0x000000111043723e */ /* 0x008fe200000000ff */
[----:B------:R-:W-:Y:S01]  /*11260*/  FADD.FTZ R2, R252, R2 ;  /* 0x00000002fc027221 */ /* 0x000fe20000010000 */
[----:B------:R-:W-:Y:S01]  /*11270*/  ISETP.NE.AND P6, PT, R167, 0x1, PT ;  /* 0x00000001a700780c */ /* 0x000fe20003fc5270 */
        /* <DEDUP_REMOVED lines=44> */
[----:B--2---:R-:W-:Y:S01]  /*11540*/  HMMA.16816.F32 R52, R64, R56, R132 ;  /* 0x000000384034723c */ /* 0x004fe20000001884 */
[----:B------:R-:W-:-:S04]  /*11550*/  @P6 IMAD.HI.U32 R5, R160, c[0x0][0x2c8], RZ ;  /* 0x0000b200a0056a27 */ /* 0x000fc800078e00ff */
[----:B------:R-:W-:Y:S02]  /*11560*/  FADD.FTZ R2, R20, R0 ;  /* 0x0000000014027221 */ /* 0x000fe40000010000 */
[----:B------:R-:W-:Y:S01]  /*11570*/  IMAD.MOV.U32 R0, RZ, RZ, R160 ;  /* 0x000000ffff007224 */ /* 0x000fe200078e00a0 */
[----:B------:R-:W-:Y:S01]  /*11580*/  HMMA.16816.F32 R80, R64, R82, R28 ;  /* 0x000000524050723c */ /* 0x000fe2000000181c */
[----:B------:R-:W-:-:S07]  /*11590*/  @P6 SHF.R.U32.HI R0, RZ, c[0x0][0x2cc], R5 ;  /* 0x0000b300ff006a19 */ /* 0x000fce0000011605 */
        /* <DEDUP_REMOVED lines=8> */
[----:B------:R-:W-:Y:S02]  /*11620*/  IMAD.IADD R2, R163, 0x1, -R154 ;  /* 0x00000001a3027824 */ /* 0x000fe400078e0a9a */
[----:B------:R-:W-:Y:S02]  /*11630*/  IMAD.MOV.U32 R163, RZ, RZ, c[0x0][0x32c] ;  /* 0x0000cb00ffa37624 */ /* 0x000fe400078e00ff */
[----:B------:R-:W-:Y:S02]  /*11640*/  FADD.FTZ R4, R17, R4 ;  /* 0x0000000411047221 */ /* 0x000fe40000010000 */
[----:B------:R-:W-:Y:S01]  /*11650*/  IMAD.IADD R0, R2, 0x1, R0 ;  /* 0x0000000102007824 */ /* 0x000fe200078e0200 */
[----:B------:R-:W-:Y:S01]  /*11660*/  ISETP.GE.AND P6, PT, R163, 0x1, PT ;  /* 0x00000001a300780c */ /* 0x000fe20003fc6270 */
[----:B------:R-:W-:-:S02]  /*11670*/  FADD.FTZ R5, R146, R6 ;  /* 0x0000000692057221 */ /* 0x000fc40000010000 */
[----:B------:R-:W-:Y:S01]  /*11680*/  FADD.FTZ R252, R16, R4 ;  /* 0x0000000410fc7221 */ /* 0x000fe20000010000 */
[----:B------:R-:W-:Y:S01]  /*11690*/  IADD3 R4, R0, c[0x0][0x328], RZ ;  /* 0x0000ca0000047a10 */ /* 0x000fe20007ffe0ff */
[----:B------:R-:W-:-:S08]  /*116a0*/  FADD.FTZ R251, R251, R5 ;  /* 0x00000005fbfb7221 */ /* 0x000fd00000010000 */
        /* <DEDUP_REMOVED lines=12> */
.L_x_803:
[----:B------:R-:W-:-:S13]  /*11770*/  ISETP.NE.AND P0, PT, R5, 0x1, PT ;  /* 0x000000010500780c */ /* 0x000fda0003f05270 */
[----:B------:R-:W-:-:S05]  /*11780*/  @P0 IMAD.HI.U32 R0, R2, c[0x0][0x330], RZ ;  /* 0x0000cc0002000a27 */ /* 0x000fca00078e00ff */
[----:B------:R-:W-:Y:S02]  /*11790*/  @P0 SHF.R.U32.HI R2, RZ, c[0x0][0x334], R0 ;  /* 0x0000cd00ff020a19 */ /* 0x000fe40000011600 */
.L_x_804:
[----:B------:R-:W-:Y:S05]  /*117a0*/  BSYNC B0 ;  /* 0x0000000000007941 */ /* 0x000fea0003800000 */
.L_x_802:
[----:B------:R-:W-:-:S05]  /*117b0*/  IMAD R2, R2, R5, c[0x0][0x32c] ;  /* 0x0000cb0002027624 */ /* 0x000fca00078e0205 */
[----:B------:R-:W-:-:S05]  /*117c0*/  IMNMX R4, R4, R2, PT ;  /* 0x0000000204047217 */ /* 0x000fca0003800200 */
.L_x_801:
[----:B------:R-:W-:-:S05]  /*117d0*/  IMAD.HI R0, R4, 0x2aaaaaab, RZ ;  /* 0x2aaaaaab04007827 */ /* 0x000fca00078e02ff */
        /* <DEDUP_REMOVED lines=8> */
.L_x_814:
[----:B------:R-:W2:Y:S01]  /*11860*/  LDL R0, [R1+0x18] ;  /* 0x0000180001007983 */ /* 0x000ea20000100800 */
[----:B------:R-:W-:Y:S04]  /*11870*/  DEPBAR.LE SB0, 0x0 ;  /* 0x000080000000791a */ /* 0x000fe80000000000 */
[----:B------:R-:W-:Y:S01]  /*11880*/  WARPSYNC 0xffffffff ;  /* 0xffffffff00007948 */ /* 0x000fe20003800000 */
[----:B------:R-:W-:Y:S01]  /*11890*/  BAR.SYNC.DEFER_BLOCKING 0x0 ;  /* 0x0000000000007b1d */ /* 0x000fe20000010000 */
[----:B------:R-:W-:Y:S01]  /*118a0*/  ISETP.GT.AND P0, PT, R226, R221, PT ;  /* 0x000000dde200720c */ /* 0x000fe20003f04270 */
[----:B------:R-:W-:Y:S05]  /*118b0*/  IMAD.MOV.U32 R220, RZ, RZ, c[0x0][0x2c4] ;  /* 0x0000b100ffdc7624 */ /* 0x000fea00078e00ff */
[----:B------:R-:W-:Y:S07]  /*118c0*/  ISETP.NE.AND P6, PT, R220, 0x1, PT ;  /* 0x00000001dc00780c */ /* 0x000fee0003fc5270 */
[----:B------:R-:W-:Y:S01]  /*118d0*/  @!P0 IMAD.WIDE.U32 R38, R221, c[0x0][0x208], RZ ;  /* 0x00008200dd268a25 */ /* 0x000fe200078e00ff */
[----:B------:R-:W-:Y:S02]  /*118e0*/  @!P0 MOV R2, c[0x0][0x208] ;  /* 0x0000820000028a02 */ /* 0x000fe40000000f00 */
[----:B------:R-:W-:Y:S01]  /*118f0*/  @!P0 MOV R3, 0x5 ;  /* 0x0000000500038802 */ /* 0x000fe20000000f00 */
[----:B------:R-:W-:Y:S01]  /*11900*/  @!P0 IMAD.MOV.U32 R37, RZ, RZ, R233 ;  /* 0x000000ffff258224 */ /* 0x000fe200078e00e9 */
[----:B------:R-:W-:Y:S02]  /*11910*/  @!P0 MOV R36, R228 ;  /* 0x000000e400248202 */ /* 0x000fe40000000f00 */
[C---:B------:R-:W-:Y:S02]  /*11920*/  @!P0 SHF.L.U64.HI R3, R2.reuse, R3, c[0x0][0x20c] ;  /* 0x0000830002038619 */ /* 0x040fe40000010203 */
[----:B------:R-:W-:Y:S01]  /*11930*/  @!P0 SHF.L.U32 R2, R2, 0x5, RZ ;  /* 0x0000000502028819 */ /* 0x000fe200000006ff */
[----:B------:R-:W1:Y:S01]  /*11940*/  LDSM.16.M88.4 R8, [R201] ;  /* 0x00000000c908783b */ /* 0x000e620000000200 */
[----:B------:R-:W-:Y:S01]  /*11950*/  @!P0 IMAD.WIDE.U32 R36, R38, 0x60, R36 ;  /* 0x0000006026248825 */ /* 0x000fe200078e0024 */
[----:B------:R-:W-:Y:S01]  /*11960*/  ULDC UR4, c[0x0][0x324] ;  /* 0x0000c90000047ab9 */ /* 0x000fe20000000800 */
[----:B------:R-:W-:Y:S01]  /*11970*/  @!P0 IADD3 R44, P1, R2, R2, RZ ;  /* 0x00000002022c8210 */ /* 0x000fe20007f3e0ff */
[----:B------:R-:W-:Y:S01]  /*11980*/  ULOP3.LUT UR4, URZ, UR4, URZ, 0x33, !UPT ;  /* 0x000000043f047292 */ /* 0x000fe2000f8e333f */
[----:B------:R-:W-:Y:S02]  /*11990*/  @!P0 IMAD.WIDE.U32 R28, R38, 0x60, R2 ;  /* 0x00000060261c8825 */ /* 0x000fe400078e0002 */
[----:B------:R-:W-:Y:S01]  /*119a0*/  @!P0 IADD3.X R45, R3, R3, RZ, P1, !PT ;  /* 0x00000003032d8210 */ /* 0x000fe20000ffe4ff */
[----:B------:R-:W3:Y:S02]  /*119b0*/  LDSM.16.M88.4 R16, [R201+0x800] ;  /* 0x00080000c910783b */ /* 0x000ee40000000200 */
[-C--:B------:R-:W-:Y:S02]  /*119c0*/  @!P0 IADD3 R47, P2, P1, R228, R28.reuse, R2 ;  /* 0x0000001ce42f8210 */ /* 0x080fe4000795e002 */
[----:B------:R-:W-:Y:S01]  /*119d0*/  @!P0 LEA R2, P4, R36, c[0x0][0x1f8], 0x1 ;  /* 0x00007e0024028a11 */ /* 0x000fe200078808ff */
[----:B------:R-:W-:Y:S01]  /*119e0*/  @!P0 IMAD.WIDE.U32 R44, R38, 0x60, R44 ;  /* 0x00000060262c8825 */ /* 0x000fe200078e002c */
[----:B------:R-:W-:Y:S02]  /*119f0*/  @!P0 IADD3 R46, P3, R228, R28, RZ ;  /* 0x0000001ce42e8210 */ /* 0x000fe40007f7e0ff */
[----:B------:R-:W4:Y:S08]  /*11a00*/  LDSM.16.M88.4 R24, [R201+0x1000] ;  /* 0x00100000c918783b */ /* 0x000f300000000200 */
[----:B------:R-:W5:Y:S04]  /*11a10*/  LDL R223, [R1+0x14] ;  /* 0x0000140001df7983 */ /* 0x000f680000100800 */
[----:B------:R-:W2:Y:S08]  /*11a20*/  LDSM.16.M88.4 R32, [R201+0x1800] ;  /* 0x00180000c920783b */ /* 0x000eb00000000200 */
[----:B------:R-:W5:Y:S01]  /*11a30*/  LDL R222, [R1+0x1c] ;  /* 0x00001c0001de7983 */ /* 0x000f620000100800 */
[C---:B-1----:R-:W-:Y:S03]  /*11a40*/  HMMA.16816.F32 R4, R124.reuse, R8, RZ ;  /* 0x000000087c04723c */ /* 0x042fe600000018ff */
[----:B------:R-:W1:Y:S05]  /*11a50*/  LDSM.16.M88.4 R40, [R201+0x2000] ;  /* 0x00200000c928783b */ /* 0x000e6a0000000200 */
[C---:B------:R-:W-:Y:S03]  /*11a60*/  HMMA.16816.F32 R8, R124.reuse, R10, RZ ;  /* 0x0000000a7c08723c */ /* 0x040fe600000018ff */
[----:B------:R-:W1:Y:S05]  /*11a70*/  LDSM.16.M88.4 R48, [R201+0x2800] ;  /* 0x00280000c930783b */ /* 0x000e6a0000000200 */
[C---:B---3--:R-:W-:Y:S03]  /*11a80*/  HMMA.16816.F32 R12, R124.reuse, R16, RZ ;  /* 0x000000107c0c723c */ /* 0x048fe600000018ff */
[----:B------:R-:W3:Y:S05]  /*11a90*/  LDSM.16.M88.4 R132, [R206] ;  /* 0x00000000ce84783b */ /* 0x000eea0000000200 */
[C---:B------:R-:W-:Y:S03]  /*11aa0*/  HMMA.16816.F32 R16, R124.reuse, R18, RZ ;  /* 0x000000127c10723c */ /* 0x040fe600000018ff */
[----:B------:R-:W1:Y:S05]  /*11ab0*/  LDSM.16.M88.4 R136, [R208] ;  /* 0x00000000d088783b */ /* 0x000e6a0000000200 */
[C---:B----4-:R-:W-:Y:S03]  /*11ac0*/  HMMA.16816.F32 R20, R124.reuse, R24, RZ ;  /* 0x000000187c14723c */ /* 0x050fe600000018ff */
[----:B------:R-:W4:Y:S05]  /*11ad0*/  LDSM.16.M88.4 R140, [R209] ;  /* 0x00000000d18c783b */ /* 0x000f2a0000000200 */
[C---:B------:R-:W-:Y:S03]  /*11ae0*/  HMMA.16816.F32 R24, R124.reuse, R26, RZ ;  /* 0x0000001a7c18723c */ /* 0x040fe600000018ff */
[----:B------:R-:W1:Y:S08]  /*11af0*/  LDSM.16.M88.4 R144, [R210] ;  /* 0x00000000d290783b */ /* 0x000e700000000200 */
[----:B------:R-:W1:Y:S08]  /*11b00*/  LDSM.16.M88.4 R148, [R211] ;  /* 0x00000000d394783b */ /* 0x000e700000000200 */
[----:B------:R-:W1:Y:S01]  /*11b10*/  LDSM.16.M88.4 R152, [R212] ;  /* 0x00000000d498783b */ /* 0x000e620000000200 */
[----:B--2---:R-:W-:Y:S02]  /*11b20*/  LOP3.LUT P5, RZ, R0, 0x20000, RZ, 0xc0, !PT ;  /* 0x0002000000ff7812 */ /* 0x004fe400078ac0ff */
[----:B------:R-:W-:Y:S05]  /*11b30*/  @!P0 SHF.R.S32.HI R0, RZ, 0x1f, R221 ;  /* 0x0000001fff008819 */ /* 0x000fea00000114dd */
[----:B------:R-:W-:Y:S04]  /*11b40*/  @!P0 IMAD R0, R0, c[0x0][0x208], RZ ;  /* 0x0000820000008a24 */ /* 0x000fe800078e02ff */
[----:B------:R-:W-:Y:S05]  /*11b50*/  @!P0 IMAD R0, R221, c[0x0][0x20c], R0 ;  /* 0x00008300dd008a24 */ /* 0x000fea00078e0200 */
[----:B------:R-:W-:Y:S05]  /*11b60*/  @!P0 IADD3 R0, R39, R0, RZ ;  /* 0x0000000027008210 */ /* 0x000fea0007ffe0ff */
[----:B------:R-:W-:Y:S05]  /*11b70*/  @!P0 IMAD R0, R0, 0x60, RZ ;  /* 0x0000006000008824 */ /* 0x000fea00078e02ff */
[----:B------:R-:W-:Y:S02]  /*11b80*/  @!P0 IADD3 R39, R0, R29, RZ ;  /* 0x0000001d00278210 */ /* 0x000fe40007ffe0ff */
[C---:B------:R-:W-:Y:S02]  /*11b90*/  HMMA.16816.F32 R28, R124.reuse, R32, RZ ;  /* 0x000000207c1c723c */ /* 0x040fe400000018ff */
[----:B------:R-:W-:Y:S02]  /*11ba0*/  @!P0 IADD3.X R68, R233, R39, R3, P2, P1 ;  /* 0x00000027e9448210 */ /* 0x000fe400017e2403 */
[----:B------:R-:W-:Y:S02]  /*11bb0*/  @!P0 LEA R160, P2, R46, c[0x0][0x1f8], 0x1 ;  /* 0x00007e002ea08a11 */ /* 0x000fe400078408ff */
[----:B------:R-:W-:Y:S02]  /*11bc0*/  @!P0 IADD3 R3, R37, R0, RZ ;  /* 0x0000000025038210 */ /* 0x000fe40007ffe0ff */
[C---:B------:R-:W-:Y:S01]  /*11bd0*/  HMMA.16816.F32 R32, R124.reuse, R34, RZ ;  /* 0x000000227c20723c */ /* 0x040fe200000018ff */
[----:B------:R-:W-:Y:S03]  /*11be0*/  @!P0 IADD3.X R39, R39, R233, RZ, P3, !PT ;  /* 0x000000e927278210 */ /* 0x000fe60001ffe4ff */
[----:B------:R-:W-:Y:S02]  /*11bf0*/  @!P0 LEA.HI.X R3, R36, c[0x0][0x1fc], R3, 0x1, P4 ;  /* 0x00007f0024038a11 */ /* 0x000fe400020f0c03 */
[----:B------:R-:W-:Y:S02]  /*11c00*/  @!P0 LEA.HI.X R161, R46, c[0x0][0x1fc], R39, 0x1, P2 ;  /* 0x00007f002ea18a11 */ /* 0x000fe400010f0c27 */
[C---:B-1----:R-:W-:Y:S01]  /*11c10*/  HMMA.16816.F32 R36, R124.reuse, R40, RZ ;  /* 0x000000287c24723c */ /* 0x042fe200000018ff */
[----:B------:R-:W-:Y:S03]  /*11c20*/  @!P0 IADD3 R44, P1, R228, R44, RZ ;  /* 0x0000002ce42c8210 */ /* 0x000fe60007f3e0ff */
[----:B------:R-:W-:Y:S02]  /*11c30*/  @!P0 LEA R164, P3, R47, c[0x0][0x1f8], 0x1 ;  /* 0x00007e002fa48a11 */ /* 0x000fe400078608ff */
[----:B------:R-:W-:Y:S02]  /*11c40*/  @!P0 LEA R162, P2, R44, c[0x0][0x1f8], 0x1 ;  /* 0x00007e002ca28a11 */ /* 0x000fe400078408ff */
[C---:B------:R-:W-:Y:S01]  /*11c50*/  HMMA.16816.F32 R40, R124.reuse, R42, RZ ;  /* 0x0000002a7c28723c */ /* 0x040fe200000018ff */
[----:B------:R-:W-:Y:S02]  /*11c60*/  @!P0 IADD3.X R0, R233, R0, R45, P1, !PT ;  /* 0x00000000e9008210 */ /* 0x000fe40000ffe42d */
[----:B------:R-:W-:Y:S02]  /*11c70*/  @!P0 ISETP.GE.AND P1, PT, R72, c[0x0][0x1d4], PT ;  /* 0x0000750048008a0c */ /* 0x000fe40003f26270 */
[----:B------:R-:W-:Y:S02]  /*11c80*/  @!P0 LEA.HI.X R165, R47, c[0x0][0x1fc], R68, 0x1, P3 ;  /* 0x00007f002fa58a11 */ /* 0x000fe400018f0c44 */
[----:B------:R-:W-:Y:S02]  /*11c90*/  @!P0 LEA.HI.X R163, R44, c[0x0][0x1fc], R0, 0x1, P2 ;  /* 0x00007f002ca38a11 */ /* 0x000fe400010f0c00 */
[C---:B------:R-:W-:Y:S07]  /*11ca0*/  HMMA.16816.F32 R44, R124.reuse, R48, RZ ;  /* 0x000000307c2c723c */ /* 0x040fee00000018ff */
[----:B------:R-:W-:Y:S01]  /*11cb0*/  @!PT LDS RZ, [RZ] ;  /* 0x00000000fffff984 */ /* 0x000fe20000000800 */
[----:B------:R-:W-:Y:S01]  /*11cc0*/  @!PT LDS RZ, [RZ] ;  /* 0x00000000fffff984 */ /* 0x000fe20000000800 */
[----:B------:R-:W-:Y:S01]  /*11cd0*/  @!PT LDS RZ, [RZ] ;  /* 0x00000000fffff984 */ /* 0x000fe20000000800 */
[----:B------:R1:W-:Y:S01]  /*11ce0*/  @!P0 LDGSTS.E.BYPASS.LTC128B.128 [R219+0x100], [R2.64], !P1 ;  /* 0x0010000002db8fae */ /* 0x0003e2000c901d48 */
[----:B------:R-:W-:Y:S07]  /*11cf0*/  HMMA.16816.F32 R48, R124, R50, RZ ;  /* 0x000000327c30723c */ /* 0x000fee00000018ff */
[----:B------:R1:W-:Y:S01]  /*11d00*/  @!P0 LDGSTS.E.BYPASS.LTC128B.128 [R219+0x3100], [R2.64+0x80], !P5 ;  /* 0x0310008002db8fae */ /* 0x0003e2000e901d48 */
[C---:B---3--:R-:W-:Y:S07]  /*11d10*/  HMMA.16816.F32 R4, R128.reuse, R132, R4 ;  /* 0x000000848004723c */ /* 0x048fee0000001804 */
[----:B------:R2:W-:Y:S01]  /*11d20*/  @!P0 LDGSTS.E.BYPASS.LTC128B.128 [R219+0x1100], [R160.64], !P1 ;  /* 0x01100000a0db8fae */ /* 0x0005e2000c901d48 */
[C---:B------:R-:W-:Y:S07]  /*11d30*/  HMMA.16816.F32 R8, R128.reuse, R134, R8 ;  /* 0x000000868008723c */ /* 0x040fee0000001808 */
[----:B------:R2:W-:Y:S01]  /*11d40*/  @!P0 LDGSTS.E.BYPASS.LTC128B.128 [R219+0x4100], [R160.64+0x80], !P5 ;  /* 0x04100080a0db8fae */ /* 0x0005e2000e901d48 */
[C---:B------:R-:W-:Y:S07]  /*11d50*/  HMMA.16816.F32 R12, R128.reuse, R136, R12 ;  /* 0x00000088800c723c */ /* 0x040fee000000180c */
[----:B------:R3:W-:Y:S01]  /*11d60*/  @!P0 LDGSTS.E.BYPASS.LTC128B.128 [R219+0x2100], [R164.64], !P1 ;  /* 0x02100000a4db8fae */ /* 0x0007e2000c901d48 */
[C---:B------:R-:W-:Y:S07]  /*11d70*/  HMMA.16816.F32 R16, R128.reuse, R138, R16 ;  /* 0x0000008a8010723c */ /* 0x040fee0000001810 */
[----:B------:R2:W-:Y:S01]  /*11d80*/  @!P0 LDGSTS.E.BYPASS.LTC128B.128 [R219+0x5100], [R162.64+0x80], !P5 ;  /* 0x05100080a2db8fae */ /* 0x0005e2000e901d48 */
[C---:B----4-:R-:W-:Y:S03]  /*11d90*/  HMMA.16816.F32 R20, R128.reuse, R140, R20 ;  /* 0x0000008c8014723c */ /* 0x050fe60000001814 */
[----:B------:R-:W-:Y:S04]  /*11da0*/  ISETP.GT.AND P0, PT, R221, R226, PT ;  /* 0x000000e2dd00720c */ /* 0x000fe80003f04270 */
[----:B------:R-:W-:Y:S01]  /*11db0*/  LDSM.16.M88.4 R132, [R200+0x1000] ;  /* 0x00100000c884783b */ /* 0x000fe20000000200 */
[C---:B------:R-:W-:Y:S07]  /*11dc0*/  HMMA.16816.F32 R24, R128.reuse, R142, R24 ;  /* 0x0000008e8018723c */ /* 0x040fee0000001818 */
[----:B------:R-:W0:Y:S01]  /*11dd0*/  LDGDEPBAR ;  /* 0x00000000000079af */ /* 0x000e220000000000 */
[C---:B------:R-:W-:Y:S01]  /*11de0*/  HMMA.16816.F32 R28, R128.reuse, R144, R28 ;  /* 0x00000090801c723c */ /* 0x040fe2000000181c */
[----:B-1----:R-:W-:Y:S06]  /*11df0*/  @P0 MOV R3, c[0x0][0x1e0] ;  /* 0x0000780000030a02 */ /* 0x002fec0000000f00 */
[----:B---3--:R-:W-:Y:S01]  /*11e00*/  LDSM.16.M88.4 R164, [R200+0x800] ;  /* 0x00080000c8a4783b */ /* 0x008fe20000000200 */
[C---:B------:R-:W-:Y:S07]  /*11e10*/  HMMA.16816.F32 R32, R128.reuse, R146, R32 ;  /* 0x000000928020723c */ /* 0x040fee0000001820 */
[----:B--2---:R-:W1:Y:S01]  /*11e20*/  LDSM.16.M88.4 R160, [R200] ;  /* 0x00000000c8a0783b */ /* 0x004e620000000200 */
[C---:B------:R-:W-:Y:S07]  /*11e30*/  HMMA.16816.F32 R36, R128.reuse, R148, R36 ;  /* 0x000000948024723c */ /* 0x040fee0000001824 */
[----:B------:R-:W2:Y:S01]  /*11e40*/  LDSM.16.M88.4 R136, [R200+0x1800] ;  /* 0x00180000c888783b */ /* 0x000ea20000000200 */
[C---:B------:R-:W-:Y:S07]  /*11e50*/  HMMA.16816.F32 R40, R128.reuse, R150, R40 ;  /* 0x000000968028723c */ /* 0x040fee0000001828 */
[----:B------:R-:W3:Y:S01]  /*11e60*/  LDSM.16.M88.4 R168, [R200+0x2000] ;  /* 0x00200000c8a8783b */ /* 0x000ee20000000200 */
[C---:B------:R-:W-:Y:S07]  /*11e70*/  HMMA.16816.F32 R44, R128.reuse, R152, R44 ;  /* 0x00000098802c723c */ /* 0x040fee000000182c */
[----:B------:R-:W4:Y:S01]  /*11e80*/  LDSM.16.M88.4 R172, [R200+0x2800] ;  /* 0x00280000c8ac783b */ /* 0x000f220000000200 */
[----:B------:R-:W-:Y:S07]  /*11e90*/  HMMA.16816.F32 R48, R128, R154, R48 ;  /* 0x0000009a8030723c */ /* 0x000fee0000001830 */
[----:B------:R-:W2:Y:S01]  /*11ea0*/  LDSM.16.M88.4 R140, [R75+-0x3000] ;  /* 0xffd000004b8c783b */ /* 0x000ea20000000200 */
[C---:B-1----:R-:W-:Y:S07]  /*11eb0*/  HMMA.16816.F32 R4, R156.reuse, R160, R4 ;  /* 0x000000a09c04723c */ /* 0x042fee0000001804 */
[----:B------:R-:W1:Y:S01]  /*11ec0*/  LDSM.16.M88.4 R144, [R75+-0x2800] ;  /* 0xffd800004b90783b */ /* 0x000e620000000200 */
[C---:B------:R-:W-:Y:S07]  /*11ed0*/  HMMA.16816.F32 R8, R156.reuse, R162, R8 ;  /* 0x000000a29c08723c */ /* 0x040fee0000001808 */
[----:B------:R-:W1:Y:S01]  /*11ee0*/  LDSM.16.M88.4 R148, [R75+-0x2000] ;  /* 0xffe000004b94783b */ /* 0x000e620000000200 */
[C---:B------:R-:W-:Y:S07]  /*11ef0*/  HMMA.16816.F32 R12, R156.reuse, R164, R12 ;  /* 0x000000a49c0c723c */ /* 0x040fee000000180c */
[----:B------:R-:W1:Y:S01]  /*11f00*/  LDSM.16.M88.4 R152, [R75+-0x1800] ;  /* 0xffe800004b98783b */ /* 0x000e620000000200 */
[C---:B------:R-:W-:Y:S07]  /*11f10*/  HMMA.16816.F32 R16, R156.reuse, R166, R16 ;  /* 0x000000a69c10723c */ /* 0x040fee0000001810 */
[----:B------:R-:W1:Y:S01]  /*11f20*/  LDSM.16.M88.4 R160, [R75+-0x1000] ;  /* 0xfff000004ba0783b */ /* 0x000e620000000200 */
[C---:B------:R-:W-:Y:S07]  /*11f30*/  HMMA.16816.F32 R20, R156.reuse, R132, R20 ;  /* 0x000000849c14723c */ /* 0x040fee0000001814 */
[----:B------:R-:W-:Y:S01]  /*11f40*/  LDSM.16.M88.4 R164, [R201+0x3800] ;  /* 0x00380000c9a4783b */ /* 0x000fe20000000200 */
[C---:B------:R-:W-:Y:S07]  /*11f50*/  HMMA.16816.F32 R24, R156.reuse, R134, R24 ;  /* 0x000000869c18723c */ /* 0x040fee0000001818 */
[----:B------:R-:W1:Y:S01]  /*11f60*/  LDSM.16.M88.4 R132, [R75+-0x800] ;  /* 0xfff800004b84783b */ /* 0x000e620000000200 */
        /* <DEDUP_REMOVED lines=8> */
[----:B------:R-:W-:Y:S01]  /*11ff0*/  HMMA.16816.F32 R48, R156, R174, R48 ;  /* 0x000000ae9c30723c */ /* 0x000fe20000001830 */
[----:B------:R-:W4:Y:S07]  /*12000*/  LDSM.16.M88.4 R172, [R201+0x4800] ;  /* 0x00480000c9ac783b */ /* 0x000f2e0000000200 */
[C---:B------:R-:W-:Y:S08]  /*12010*/  HMMA.16816.F32 R4, R176.reuse, R140, R4 ;  /* 0x0000008cb004723c */ /* 0x040ff00000001804 */
[C---:B------:R-:W-:Y:S01]  /*12020*/  HMMA.16816.F32 R8, R176.reuse, R142, R8 ;  /* 0x0000008eb008723c */ /* 0x040fe20000001808 */
[----:B------:R-:W2:Y:S07]  /*12030*/  LDSM.16.M88.4 R140, [R201+0x5000] ;  /* 0x00500000c98c783b */ /* 0x000eae0000000200 */
[C---:B-1----:R-:W-:Y:S08]  /*12040*/  HMMA.16816.F32 R12, R176.reuse, R144, R12 ;  /* 0x00000090b00c723c */ /* 0x042ff0000000180c */
[C---:B------:R-:W-:Y:S01]  /*12050*/  HMMA.16816.F32 R16, R176.reuse, R146, R16 ;  /* 0x00000092b010723c */ /* 0x040fe20000001810 */
[----:B------:R-:W1:Y:S07]  /*12060*/  LDSM.16.M88.4 R144, [R201+0x5800] ;  /* 0x00580000c990783b */ /* 0x000e6e0000000200 */
[C---:B------:R-:W-:Y:S08]  /*12070*/  HMMA.16816.F32 R20, R176.reuse, R148, R20 ;  /* 0x00000094b014723c */ /* 0x040ff00000001814 */
        /* <DEDUP_REMOVED lines=8> */
[C---:B------:R-:W-:Y:S08]  /*12100*/  HMMA.16816.F32 R44, R176.reuse, R132, R44 ;  /* 0x00000084b02c723c */ /* 0x040ff0000000182c */
[----:B------:R-:W-:Y:S01]  /*12110*/  HMMA.16816.F32 R48, R176, R134, R48 ;  /* 0x00000086b030723c */ /* 0x000fe20000001830 */
[----:B------:R-:W1:Y:S07]  /*12120*/  LDSM.16.M88.4 R132, [R214] ;  /* 0x00000000d684783b */ /* 0x000e6e0000000200 */
[C---:B--2---:R-:W-:Y:S08]  /*12130*/  HMMA.16816.F32 R4, R180.reuse, R136, R4 ;  /* 0x00000088b404723c */ /* 0x044ff00000001804 */
[C---:B------:R-:W-:Y:S01]  /*12140*/  HMMA.16816.F32 R8, R180.reuse, R138, R8 ;  /* 0x0000008ab408723c */ /* 0x040fe20000001808 */
[----:B------:R-:W2:Y:S07]  /*12150*/  LDSM.16.M88.4 R136, [R215] ;  /* 0x00000000d788783b */ /* 0x000eae0000000200 */
[C---:B------:R-:W-:Y:S08]  /*12160*/  HMMA.16816.F32 R12, R180.reuse, R164, R12 ;  /* 0x000000a4b40c723c */ /* 0x040ff0000000180c */
[C---:B------:R-:W-:Y:S01]  /*12170*/  HMMA.16816.F32 R16, R180.reuse, R166, R16 ;  /* 0x000000a6b410723c */ /* 0x040fe20000001810 */
[----:B------:R-:W1:Y:S07]  /*12180*/  LDSM.16.M88.4 R164, [R217] ;  /* 0x00000000d9a4783b */ /* 0x000e6e0000000200 */
[C---:B---3--:R-:W-:Y:S08]  /*12190*/  HMMA.16816.F32 R20, R180.reuse, R168, R20 ;  /* 0x000000a8b414723c */ /* 0x048ff00000001814 */
[C---:B------:R-:W-:Y:S01]  /*121a0*/  HMMA.16816.F32 R24, R180.reuse, R170, R24 ;  /* 0x000000aab418723c */ /* 0x040fe20000001818 */
[----:B------:R-:W3:Y:S07]  /*121b0*/  LDSM.16.M88.4 R168, [R200+0x3000] ;  /* 0x00300000c8a8783b */ /* 0x000eee0000000200 */
[C---:B----4-:R-:W-:Y:S08]  /*121c0*/  HMMA.16816.F32 R28, R180.reuse, R172, R28 ;  /* 0x000000acb41c723c */ /* 0x050ff0000000181c */
[C---:B------:R-:W-:Y:S01]  /*121d0*/  HMMA.16816.F32 R32, R180.reuse, R174, R32 ;  /* 0x000000aeb420723c */ /* 0x040fe20000001820 */
[----:B------:R-:W-:Y:S07]  /*121e0*/  LDSM.16.M88.4 R172, [R200+0x5000] ;  /* 0x00500000c8ac783b */ /* 0x000fee0000000200 */
[C---:B------:R-:W-:Y:S08]  /*121f0*/  HMMA.16816.F32 R36, R180.reuse, R140, R36 ;  /* 0x0000008cb424723c */ /* 0x040ff00000001824 */
[C---:B------:R-:W-:Y:S01]  /*12200*/  HMMA.16816.F32 R40, R180.reuse, R142, R40 ;  /* 0x0000008eb428723c */ /* 0x040fe20000001828 */
[----:B------:R-:W4:Y:S07]  /*12210*/  LDSM.16.M88.4 R140, [R200+0x3800] ;  /* 0x00380000c88c783b */ /* 0x000f2e0000000200 */
        /* <DEDUP_REMOVED lines=8> */
[----:B------:R-:W1:Y:S07]  /*122a0*/  LDSM.16.M88.4 R152, [R75] ;  /* 0x000000004b98783b */ /* 0x000e6e0000000200 */
[C---:B------:R-:W-:Y:S08]  /*122b0*/  HMMA.16816.F32 R20, R184.reuse, R132, R20 ;  /* 0x00000084b814723c */ /* 0x040ff00000001814 */
        /* <DEDUP_REMOVED lines=8> */
[C---:B---3--:R-:W-:Y:S08]  /*12340*/  HMMA.16816.F32 R4, R188.reuse, R168, R4 ;  /* 0x000000a8bc04723c */ /* 0x048ff00000001804 */
[C---:B------:R-:W-:Y:S08]  /*12350*/  HMMA.16816.F32 R8, R188.reuse, R170, R8 ;  /* 0x000000aabc08723c */ /* 0x040ff00000001808 */
[C---:B----4-:R-:W-:Y:S08]  /*12360*/  HMMA.16816.F32 R12, R188.reuse, R140, R12 ;  /* 0x0000008cbc0c723c */ /* 0x050ff0000000180c */
[C---:B------:R-:W-:Y:S08]  /*12370*/  HMMA.16816.F32 R16, R188.reuse, R142, R16 ;  /* 0x0000008ebc10723c */ /* 0x040ff00000001810 */
[C---:B-1----:R-:W-:Y:S08]  /*12380*/  HMMA.16816.F32 R20, R188.reuse, R144, R20 ;  /* 0x00000090bc14723c */ /* 0x042ff00000001814 */
        /* <DEDUP_REMOVED lines=9> */
[C---:B------:R-:W-:Y:S08]  /*12420*/  HMMA.16816.F32 R12, R196.reuse, R132, R12 ;  /* 0x00000084c40c723c */ /* 0x040ff0000000180c */
        /* <DEDUP_REMOVED lines=36> */
[----:B------:R-:W-:Y:S04]  /*12670*/  BAR.SYNC.DEFER_BLOCKING 0x0 ;  /* 0x0000000000007b1d */ /* 0x000fe80000010000 */
[----:B------:R-:W-:Y:S01]  /*12680*/  @P0 MOV R5, 0x5 ;  /* 0x0000000500050802 */ /* 0x000fe20000000f00 */
[C---:B------:R-:W-:Y:S08]  /*12690*/  HMMA.16816.F32 R40, R196.reuse, R6, R40 ;  /* 0x00000006c428723c */ /* 0x040ff00000001828 */
[----:B------:R-:W-:Y:S04]  /*126a0*/  FMUL.FTZ R2, R35, c[0x0][0x320] ;  /* 0x0000c80023027a20 */ /* 0x000fe80000410000 */
[----:B------:R3:W3:Y:S01]  /*126b0*/  MUFU.TANH R132, R2 ;  /* 0x0000000200847308 */ /* 0x0006e20000002400 */
[----:B--2---:R-:W-:Y:S09]  /*126c0*/  FMUL.FTZ R0, R14, c[0x0][0x320] ;  /* 0x0000c8000e007a20 */ /* 0x004ff20000410000 */
[----:B------:R2:W2:Y:S02]  /*126d0*/  MUFU.TANH R153, R0 ;  /* 0x0000000000997308 */ /* 0x0004a40000002400 */
[----:B------:R-:W-:Y:S01]  /*126e0*/  FMUL.FTZ R4, R40, c[0x0][0x320] ;  /* 0x0000c80028047a20 */ /* 0x000fe20000410000 */
[C---:B-1----:R-:W-:Y:S08]  /*126f0*/  HMMA.16816.F32 R44, R196.reuse, R8, R44 ;  /* 0x00000008c42c723c */ /* 0x042ff0000000182c */
[----:B------:R-:W-:Y:S04]  /*12700*/  HMMA.16816.F32 R48, R196, R10, R48 ;  /* 0x0000000ac430723c */ /* 0x000fe80000001830 */
[----:B---3--:R-:W-:Y:S02]  /*12710*/  FMUL.FTZ R2, R43, c[0x0][0x320] ;  /* 0x0000c8002b027a20 */ /* 0x008fe40000410000 */
[----:B--2---:R-:W-:Y:S10]  /*12720*/  FMUL.FTZ R0, R15, c[0x0][0x320] ;  /* 0x0000c8000f007a20 */ /* 0x004ff40000410000 */
[----:B------:R-:W-:Y:S01]  /*12730*/  FMUL.FTZ R6, R44, c[0x0][0x320] ;  /* 0x0000c8002c067a20 */ /* 0x000fe20000410000 */
[----:B------:R1:W2:Y:S01]  /*12740*/  MUFU.TANH R152, R0 ;  /* 0x0000000000987308 */ /* 0x0002a20000002400 */
[----:B------:R-:W3:Y:S01]  /*12750*/  LDL R44, [R1+0x4] ;  /* 0x00000400012c7983 */ /* 0x000ee20000100800 */
[----:B------:R-:W-:Y:S03]  /*12760*/  FMUL.FTZ R7, R45, c[0x0][0x320] ;  /* 0x0000c8002d077a20 */ /* 0x000fe60000410000 */
[----:B------:R-:W2:Y:S02]  /*12770*/  LDL R45, [R1+0x8] ;  /* 0x00000800012d7983 */ /* 0x000ea40000100800 */
[----:B------:R-:W-:Y:S02]  /*12780*/  FMUL.FTZ R13, R48, c[0x0][0x320] ;  /* 0x0000c800300d7a20 */ /* 0x000fe40000410000 */
[----:B-1----:R-:W-:Y:S02]  /*12790*/  FMUL.FTZ R0, R16, c[0x0][0x320] ;  /* 0x0000c80010007a20 */ /* 0x002fe40000410000 */
[----:B------:R-:W1:Y:S10]  /*127a0*/  MUFU.TANH R16, R13 ;  /* 0x0000000d00107308 */ /* 0x000e740000002400 */
        /* <DEDUP_REMOVED lines=26> */
[----:B------:R1:W1:Y:S10]  /*12950*/  MUFU.TANH R31, R7 ;  /* 0x00000007001f7308 */ /* 0x0002740000002400 */
[----:B------:R2:W2:Y:S01]  /*12960*/  MUFU.TANH R134, R0 ;  /* 0x0000000000867308 */ /* 0x0004a20000002400 */
[----:B-1----:R-:W-:Y:S01]  /*12970*/  @P0 MOV R7, R234 ;  /* 0x000000ea00070202 */ /* 0x002fe20000000f00 */
[----:B--2---:R-:W-:Y:S08]  /*12980*/  FMUL.FTZ R0, R32, c[0x0][0x320] ;  /* 0x0000c80020007a20 */ /* 0x004ff00000410000 */
[----:B------:R-:W1:Y:S10]  /*12990*/  MUFU.TANH R32, R6 ;  /* 0x0000000600207308 */ /* 0x000e740000002400 */
[----:B------:R2:W1:Y:S02]  /*129a0*/  MUFU.TANH R18, R0 ;  /* 0x0000000000127308 */ /* 0x0004640000002400 */
[----:B--2---:R-:W-:Y:S08]  /*129b0*/  FMUL.FTZ R0, R33, c[0x0][0x320] ;  /* 0x0000c80021007a20 */ /* 0x004ff00000410000 */
[----:B------:R2:W1:Y:S02]  /*129c0*/  MUFU.TANH R17, R0 ;  /* 0x0000000000117308 */ /* 0x0004640000002400 */
[----:B--2---:R-:W-:Y:S08]  /*129d0*/  FMUL.FTZ R0, R34, c[0x0][0x320] ;  /* 0x0000c80022007a20 */ /* 0x004ff00000410000 */
[----:B------:R-:W2:Y:S10]  /*129e0*/  MUFU.TANH R34, R4 ;  /* 0x0000000400227308 */ /* 0x000eb40000002400 */
[----:B------:R1:W1:Y:S02]  /*129f0*/  MUFU.TANH R133, R0 ;  /* 0x0000000000857308 */ /* 0x0002640000002400 */
[----:B-1----:R-:W-:Y:S08]  /*12a00*/  FMUL.FTZ R0, R36, c[0x0][0x320] ;  /* 0x0000c80024007a20 */ /* 0x002ff00000410000 */
[----:B------:R1:W1:Y:S02]  /*12a10*/  MUFU.TANH R68, R0 ;  /* 0x0000000000447308 */ /* 0x0002640000002400 */
[----:B-1----:R-:W-:Y:S08]  /*12a20*/  FMUL.FTZ R0, R37, c[0x0][0x320] ;  /* 0x0000c80025007a20 */ /* 0x002ff00000410000 */
[----:B------:R1:W1:Y:S02]  /*12a30*/  MUFU.TANH R36, R0 ;  /* 0x0000000000247308 */ /* 0x0002640000002400 */
[----:B-1----:R-:W-:Y:S08]  /*12a40*/  FMUL.FTZ R0, R38, c[0x0][0x320] ;  /* 0x0000c80026007a20 */ /* 0x002ff00000410000 */
        /* <DEDUP_REMOVED lines=9> */
[----:B------:R-:W-:Y:S05]  /*12ae0*/  @P0 SHF.R.S32.HI R2, RZ, 0x1f, R0 ;  /* 0x0000001fff020819 */ /* 0x000fea0000011400 */
[----:B------:R-:W-:Y:S01]  /*12af0*/  @P0 IMAD R4, R2, c[0x0][0x1e0], RZ ;  /* 0x0000780002040a24 */ /* 0x000fe200078e02ff */
[C---:B------:R-:W-:Y:S02]  /*12b00*/  @P0 SHF.L.U32 R2, R3.reuse, 0x5, RZ ;  /* 0x0000000503020819 */ /* 0x040fe400000006ff */
[----:B------:R-:W-:Y:S01]  /*12b10*/  @P0 SHF.L.U64.HI R3, R3, R5, c[0x0][0x1e4] ;  /* 0x0000790003030619 */ /* 0x000fe20000010205 */
[----:B------:R-:W-:Y:S01]  /*12b20*/  @P0 IMAD R6, R0, c[0x0][0x1e4], R4 ;  /* 0x0000790000060a24 */ /* 0x000fe200078e0204 */
[----:B------:R-:W-:Y:S01]  /*12b30*/  @P0 IADD3 R8, P1, R2, R2, RZ ;  /* 0x0000000202080210 */ /* 0x000fe20007f3e0ff */
[----:B------:R-:W-:Y:S04]  /*12b40*/  @P0 IMAD.WIDE.U32 R4, R0, c[0x0][0x1e0], RZ ;  /* 0x0000780000040a25 */ /* 0x000fe800078e00ff */
[----:B------:R-:W-:Y:S01]  /*12b50*/  @P0 IMAD.X R9, R3, 0x1, R3, P1 ;  /* 0x0000000103090824 */ /* 0x000fe200008e0603 */
[----:B------:R-:W-:Y:S01]  /*12b60*/  @P0 IADD3 R0, R5, R6, RZ ;  /* 0x0000000605000210 */ /* 0x000fe20007ffe0ff */
[----:B------:R-:W-:Y:S01]  /*12b70*/  FMUL.FTZ R5, R46, c[0x0][0x320] ;  /* 0x0000c8002e057a20 */ /* 0x000fe20000410000 */
[----:B------:R-:W-:Y:S01]  /*12b80*/  @P0 MOV R6, R230 ;  /* 0x000000e600060202 */ /* 0x000fe20000000f00 */
[----:B------:R-:W2:Y:S01]  /*12b90*/  LDL R46, [R1+0xc] ;  /* 0x00000c00012e7983 */ /* 0x000ea20000100800 */
[C---:B------:R-:W-:Y:S01]  /*12ba0*/  @P0 IMAD.WIDE.U32 R10, R4.reuse, 0x60, R8 ;  /* 0x00000060040a0825 */ /* 0x040fe200078e0008 */
[----:B------:R1:W1:Y:S03]  /*12bb0*/  MUFU.TANH R43, R5 ;  /* 0x00000005002b7308 */ /* 0x0002660000002400 */
[----:B------:R-:W-:Y:S04]  /*12bc0*/  @P0 IMAD.WIDE.U32 R6, R4, 0x60, R6 ;  /* 0x0000006004060825 */ /* 0x000fe800078e0006 */
[----:B------:R-:W-:Y:S01]  /*12bd0*/  @P0 IMAD R0, R0, 0x60, RZ ;  /* 0x0000006000000824 */ /* 0x000fe200078e02ff */
[----:B------:R-:W-:Y:S04]  /*12be0*/  @P0 LEA R8, P2, R6, c[0x0][0x1c8], 0x1 ;  /* 0x0000720006080a11 */ /* 0x000fe800078408ff */
[----:B------:R-:W-:Y:S02]  /*12bf0*/  @P0 IADD3 R9, R7, R0, RZ ;  /* 0x0000000007090210 */ /* 0x000fe40007ffe0ff */
[----:B------:R-:W-:Y:S01]  /*12c00*/  @P0 IADD3 R7, P1, R230, R10, RZ ;  /* 0x0000000ae6070210 */ /* 0x000fe20007f3e0ff */
[----:B------:R-:W-:Y:S01]  /*12c10*/  FMUL.FTZ R10, R47, c[0x0][0x320] ;  /* 0x0000c8002f0a7a20 */ /* 0x000fe20000410000 */
[----:B------:R-:W-:Y:S02]  /*12c20*/  @P0 LEA.HI.X R9, R6, c[0x0][0x1cc], R9, 0x1, P2 ;  /* 0x0000730006090a11 */ /* 0x000fe400010f0c09 */
[----:B------:R-:W-:Y:S01]  /*12c30*/  @P0 IADD3.X R12, R234, R0, R11, P1, !PT ;  /* 0x00000000ea0c0210 */ /* 0x000fe20000ffe40b */
[----:B------:R3:W2:Y:S01]  /*12c40*/  MUFU.TANH R42, R10 ;  /* 0x0000000a002a7308 */ /* 0x0006a20000002400 */
[----:B------:R-:W-:Y:S01]  /*12c50*/  MOV R47, c[0x0][0x32c] ;  /* 0x0000cb00002f7a02 */ /* 0x000fe20000000f00 */
[--C-:B-1----:R-:W-:Y:S05]  /*12c60*/  @P0 IMAD.WIDE.U32 R4, R4, 0x60, R2.reuse ;  /* 0x0000006004040825 */ /* 0x102fea00078e0002 */
[-C--:B------:R-:W-:Y:S02]  /*12c70*/  @P0 IADD3 R6, P1, R230, R4.reuse, RZ ;  /* 0x00000004e6060210 */ /* 0x080fe40007f3e0ff */
[----:B------:R-:W-:Y:S02]  /*12c80*/  @P0 IADD3 R0, R0, R5, RZ ;  /* 0x0000000500000210 */ /* 0x000fe40007ffe0ff */
[----:B------:R-:W-:Y:S02]  /*12c90*/  @P0 IADD3 R4, P3, P2, R230, R4, R2 ;  /* 0x00000004e6040210 */ /* 0x000fe40007a7e002 */
[----:B-----5:R-:W-:Y:S02]  /*12ca0*/  IADD3 R5, R222, R223, RZ ;  /* 0x000000dfde057210 */ /* 0x020fe40007ffe0ff */
[----:B------:R-:W-:Y:S02]  /*12cb0*/  @P0 IADD3.X R11, R234, R0, R3, P3, P2 ;  /* 0x00000000ea0b0210 */ /* 0x000fe40001fe4403 */
[----:B---3--:R-:W-:Y:S01]  /*12cc0*/  @P0 IADD3.X R10, R0, R234, RZ, P1, !PT ;  /* 0x000000ea000a0210 */ /* 0x008fe20000ffe4ff */
[----:B------:R-:W-:Y:S01]  /*12cd0*/  @P6 IMAD.HI.U32 R0, R5, c[0x0][0x2c8], RZ ;  /* 0x0000b20005006a27 */ /* 0x000fe200078e00ff */
[C---:B------:R-:W-:Y:S04]  /*12ce0*/  @P0 LEA R2, P1, R6.reuse, c[0x0][0x1c8], 0x1 ;  /* 0x0000720006020a11 */ /* 0x040fe800078208ff */
[----:B------:R-:W-:Y:S02]  /*12cf0*/  @P0 LEA.HI.X R3, R6, c[0x0][0x1cc], R10, 0x1, P1 ;  /* 0x0000730006030a11 */ /* 0x000fe400008f0c0a */
[----:B------:R-:W-:Y:S02]  /*12d00*/  @P0 ISETP.GE.AND P1, PT, R72, c[0x0][0x1d4], PT ;  /* 0x0000750048000a0c */ /* 0x000fe40003f26270 */
[C---:B------:R-:W-:Y:S02]  /*12d10*/  @P0 LEA R10, P3, R4.reuse, c[0x0][0x1c8], 0x1 ;  /* 0x00007200040a0a11 */ /* 0x040fe400078608ff */
[C---:B------:R-:W-:Y:S02]  /*12d20*/  @P0 LEA R6, P2, R7.reuse, c[0x0][0x1c8], 0x1 ;  /* 0x0000720007060a11 */ /* 0x040fe400078408ff */
[----:B------:R-:W-:Y:S02]  /*12d30*/  @P0 LEA.HI.X R11, R4, c[0x0][0x1cc], R11, 0x1, P3 ;  /* 0x00007300040b0a11 */ /* 0x000fe400018f0c0b */
[----:B------:R-:W-:Y:S02]  /*12d40*/  @P0 LEA.HI.X R7, R7, c[0x0][0x1cc], R12, 0x1, P2 ;  /* 0x0000730007070a11 */ /* 0x000fe400010f0c0c */
[----:B------:R-:W-:Y:S01]  /*12d50*/  @P6 SHF.R.U32.HI R5, RZ, c[0x0][0x2cc], R0 ;  /* 0x0000b300ff056a19 */ /* 0x000fe20000011600 */
[----:B------:R-:W-:Y:S02]  /*12d60*/  FMUL.FTZ R0, R49, c[0x0][0x320] ;  /* 0x0000c80031007a20 */ /* 0x000fe40000410000 */
[----:B------:R-:W-:Y:S01]  /*12d70*/  @!PT LDS RZ, [RZ] ;  /* 0x00000000fffff984 */ /* 0x000fe20000000800 */
[----:B------:R-:W-:Y:S01]  /*12d80*/  @!PT LDS RZ, [RZ] ;  /* 0x00000000fffff984 */ /* 0x000fe20000000800 */
[----:B------:R-:W-:Y:S01]  /*12d90*/  @!PT LDS RZ, [RZ] ;  /* 0x00000000fffff984 */ /* 0x000fe20000000800 */
[----:B------:R1:W-:Y:S02]  /*12da0*/  @P0 LDGSTS.E.BYPASS.LTC128B.128 [R219+0x8100], [R8.64], !P1 ;  /* 0x0810000008db0fae */ /* 0x0003e4000c901d48 */
[----:B------:R3:W1:Y:S06]  /*12db0*/  MUFU.TANH R30, R0 ;  /* 0x00000000001e7308 */ /* 0x00066c0000002400 */
[----:B------:R1:W-:Y:S08]  /*12dc0*/  @P0 LDGSTS.E.BYPASS.LTC128B.128 [R219+0xb100], [R8.64+0x80], !P5 ;  /* 0x0b10008008db0fae */ /* 0x0003f0000e901d48 */
[----:B------:R5:W-:Y:S08]  /*12dd0*/  @P0 LDGSTS.E.BYPASS.LTC128B.128 [R219+0x9100], [R2.64], !P1 ;  /* 0x0910000002db0fae */ /* 0x000bf0000c901d48 */
[----:B------:R5:W-:Y:S01]  /*12de0*/  @P0 LDGSTS.E.BYPASS.LTC128B.128 [R219+0xc100], [R2.64+0x80], !P5 ;  /* 0x0c10008002db0fae */ /* 0x000be2000e901d48 */
[----:B---3--:R-:W-:Y:S04]  /*12df0*/  FMUL.FTZ R0, R50, c[0x0][0x320] ;  /* 0x0000c80032007a20 */ /* 0x008fe80000410000 */
[----:B------:R3:W1:Y:S03]  /*12e00*/  MUFU.TANH R37, R0 ;  /* 0x0000000000257308 */ /* 0x0006660000002400 */
[----:B------:R1:W-:Y:S08]  /*12e10*/  @P0 LDGSTS.E.BYPASS.LTC128B.128 [R219+0xa100], [R10.64], !P1 ;  /* 0x0a1000000adb0fae */ /* 0x0003f0000c901d48 */
[----:B------:R1:W-:Y:S01]  /*12e20*/  @P0 LDGSTS.E.BYPASS.LTC128B.128 [R219+0xd100], [R6.64+0x80], !P5 ;  /* 0x0d10008006db0fae */ /* 0x0003e2000e901d48 */
[----:B------:R-:W-:Y:S07]  /*12e30*/  ISETP.GE.AND P5, PT, R47, 0x1, PT ;  /* 0x000000012f00780c */ /* 0x000fee0003fa6270 */
[----:B------:R-:W1:Y:S01]  /*12e40*/  SHFL.IDX PT, R4, R5, RZ, 0x1c1f ;  /* 0x001c1fff05047589 */ /* 0x000e6200000e0000 */
[----:B-----5:R-:W-:Y:S02]  /*12e50*/  FMUL.FTZ R2, R51, c[0x0][0x320] ;  /* 0x0000c80033027a20 */ /* 0x020fe40000410000 */
[----:B---3--:R-:W-:Y:S02]  /*12e60*/  IMAD R0, R221, -0x60, RZ ;  /* 0xffffffa0dd007824 */ /* 0x008fe400078e02ff */
[----:B------:R3:W1:Y:S03]  /*12e70*/  MUFU.TANH R35, R2 ;  /* 0x0000000200237308 */ /* 0x0006660000002400 */
[----:B------:R-:W0:Y:S01]  /*12e80*/  LDGDEPBAR ;  /* 0x00000000000079af */ /* 0x000e220000000000 */
[----:B---3--:R-:W-:Y:S04]  /*12e90*/  IADD3 R2, -R44, 0x1, R0 ;  /* 0x000000012c027810 */ /* 0x008fe80007ffe100 */
[----:B--2---:R-:W-:Y:S04]  /*12ea0*/  IADD3 R2, -R45, R2, R46 ;  /* 0x000000022d027210 */ /* 0x004fe80007ffe12e */
[C---:B-1----:R-:W-:Y:S02]  /*12eb0*/  IADD3 R7, R2.reuse, c[0x0][0x328], RZ ;  /* 0x0000ca0002077a10 */ /* 0x042fe40007ffe0ff */
[----:B------:R-:W-:Y:S02]  /*12ec0*/  IADD3 R6, R2, UR4, RZ ;  /* 0x0000000402067c10 */ /* 0x000fe4000fffe0ff */
[----:B------:R-:W-:Y:S02]  /*12ed0*/  IADD3 R3, R7, R4, RZ ;  /* 0x0000000407037210 */ /* 0x000fe40007ffe0ff */
        /* <DEDUP_REMOVED lines=15> */
.L_x_808:
[----:B------:R-:W-:Y:S04]  /*12fd0*/  MOV R8, c[0x0][0x32c] ;  /* 0x0000cb0000087a02 */ /* 0x000fe80000000f00 */
[----:B------:R-:W-:Y:S11]  /*12fe0*/  ISETP.NE.AND P0, PT, R8, 0x1, PT ;  /* 0x000000010800780c */ /* 0x000ff60003f05270 */
[----:B------:R-:W-:Y:S02]  /*12ff0*/  @!UPT UIADD3 URZ, URZ, URZ, URZ ;  /* 0x0000003f3f3ff290 */ /* 0x000fe4000fffe03f */
[----:B------:R-:W-:Y:S05]  /*13000*/  @P0 IMAD.HI.U32 R8, R4, c[0x0][0x330], RZ ;  /* 0x0000cc0004080a27 */ /* 0x000fea00078e00ff */
[----:B------:R-:W-:Y:S02]  /*13010*/  @P0 SHF.R.U32.HI R4, RZ, c[0x0][0x334], R8 ;  /* 0x0000cd00ff040a19 */ /* 0x000fe40000011608 */
.L_x_809:
[----:B------:R-:W-:Y:S05]  /*13020*/  BSYNC B0 ;  /* 0x0000000000007941 */ /* 0x000fea0003800000 */
.L_x_807:
[----:B------:R-:W-:Y:S04]  /*13030*/  IMAD.IADD R8, R0, 0x1, -R44 ;  /* 0x0000000100087824 */ /* 0x000fe800078e0a2c */
[----:B------:R-:W-:Y:S05]  /*13040*/  IMAD R4, R4, c[0x0][0x32c], R8 ;  /* 0x0000cb0004047a24 */ /* 0x000fea00078e0208 */
[----:B------:R-:W-:Y:S02]  /*13050*/  IADD3 R8, R4, c[0x0][0x32c], RZ ;  /* 0x0000cb0004087a10 */ /* 0x000fe40007ffe0ff */
[----:B------:R-:W-:Y:S02]  /*13060*/  IMNMX R2, R2, R4, !PT ;  /* 0x0000000402027217 */ /* 0x000fe40007800200 */
[----:B------:R-:W-:Y:S02]  /*13070*/  IMNMX R3, R3, R8, PT ;  /* 0x0000000803037217 */ /* 0x000fe40003800200 */
.L_x_806:
        /* <DEDUP_REMOVED lines=82> */
[C---:B------:R-:W-:Y:S02]  /*135a0*/  ISETP.GE.AND P6, PT, R0.reuse, 0x42, PT ;  /* 0x000000420000780c */ /* 0x040fe40003fc6270 */
        /* <DEDUP_REMOVED lines=18> */
[----:B------:R-:W-:Y:S04]  /*136d0*/  ISETP.GT.AND P0, PT, R2, 0x50, !P3 ;  /* 0x000000500200780c */ /* 0x000fe80005f04270 */
[C---:B------:R-:W-:Y:S04]  /*136e0*/  ISETP.LT.OR P0, PT, R3.reuse, 0x51, P0 ;  /* 0x000000510300780c */ /* 0x040fe80000701670 */
[----:B------:R-:W-:Y:S02]  /*136f0*/  FSEL R171, R32, -INF , !P0 ;  /* 0xff80000020ab7808 */ /* 0x000fe40004000000 */
[C---:B------:R-:W-:Y:S04]  /*13700*/  ISETP.GT.AND P0, PT, R2.reuse, 0x51, !P2 ;  /* 0x000000510200780c */ /* 0x040fe80005704270 */
[----:B------:R-:W-:Y:S04]  /*13710*/  ISETP.LT.OR P0, PT, R3, 0x52, P0 ;  /* 0x000000520300780c */ /* 0x000fe80000701670 */
[----:B------:R-:W-:Y:S02]  /*13720*/  FSEL R172, R31, -INF , !P0 ;  /* 0xff8000001fac7808 */ /* 0x000fe40004000000 */
[----:B------:R-:W-:Y:S04]  /*13730*/  ISETP.GT.AND P0, PT, R2, 0x58, !P1 ;  /* 0x000000580200780c */ /* 0x000fe80004f04270 */
[C---:B------:R-:W-:Y:S04]  /*13740*/  ISETP.LT.OR P0, PT, R3.reuse, 0x59, P0 ;  /* 0x000000590300780c */ /* 0x040fe80000701670 */
[----:B------:R-:W-:Y:S02]  /*13750*/  FSEL R173, R16, -INF , !P0 ;  /* 0xff80000010ad7808 */ /* 0x000fe40004000000 */
[----:B------:R-:W-:Y:S04]  /*13760*/  ISETP.GE.AND P0, PT, R0, 0x5a, PT ;  /* 0x0000005a0000780c */ /* 0x000fe80003f06270 */
[----:B------:R-:W-:Y:S02]  /*13770*/  P2R R16, PR, RZ, 0x1 ;  /* 0x00000001ff107803 */ /* 0x000fe40000000000 */
[----:B------:R-:W-:Y:S01]  /*13780*/  ISETP.GT.AND P0, PT, R2, 0x59, !P0 ;  /* 0x000000590200780c */ /* 0x000fe20004704270 */
[--C-:B-1----:R-:W-:Y:S03]  /*13790*/  IMAD.IADD R2, R6, 0x1, R4.reuse ;  /* 0x0000000106027824 */ /* 0x102fe600078e0204 */
[----:B------:R-:W-:Y:S01]  /*137a0*/  ISETP.LT.OR P0, PT, R3, 0x5a, P0 ;  /* 0x0000005a0300780c */ /* 0x000fe20000701670 */
[----:B------:R-:W-:Y:S03]  /*137b0*/  IMAD.IADD R3, R7, 0x1, R4 ;  /* 0x0000000107037824 */ /* 0x000fe600078e0204 */
[----:B------:R-:W-:Y:S02]  /*137c0*/  FSEL R174, R30, -INF , !P0 ;  /* 0xff8000001eae7808 */ /* 0x000fe40004000000 */
[----:B------:R-:W-:Y:S11]  /*137d0*/  ISETP.GE.AND P0, PT, R47, 0x1, PT ;  /* 0x000000012f00780c */ /* 0x000ff60003f06270 */
[----:B------:R-:W-:Y:S02]  /*137e0*/  @!UPT UIADD3 URZ, URZ, URZ, URZ ;  /* 0x0000003f3f3ff290 */ /* 0x000fe4000fffe03f */
        /* <DEDUP_REMOVED lines=14> */
.L_x_812:
[----:B------:R-:W-:Y:S04]  /*138d0*/  MOV R5, c[0x0][0x32c] ;  /* 0x0000cb0000057a02 */ /* 0x000fe80000000f00 */
[----:B------:R-:W-:Y:S11]  /*138e0*/  ISETP.NE.AND P0, PT, R5, 0x1, PT ;  /* 0x000000010500780c */ /* 0x000ff60003f05270 */
[----:B------:R-:W-:Y:S02]  /*138f0*/  @!UPT UIADD3 URZ, URZ, URZ, URZ ;  /* 0x0000003f3f3ff290 */ /* 0x000fe4000fffe03f */
[----:B------:R-:W-:Y:S05]  /*13900*/  @P0 IMAD.HI.U32 R5, R4, c[0x0][0x330], RZ ;  /* 0x0000cc0004050a27 */ /* 0x000fea00078e00ff */
[----:B------:R-:W-:Y:S02]  /*13910*/  @P0 SHF.R.U32.HI R4, RZ, c[0x0][0x334], R5 ;  /* 0x0000cd00ff040a19 */ /* 0x000fe40000011605 */
.L_x_813:
[----:B------:R-:W-:Y:S05]  /*13920*/  BSYNC B0 ;  /* 0x0000000000007941 */ /* 0x000fea0003800000 */
.L_x_811:
[----:B------:R-:W-:Y:S04]  /*13930*/  IMAD.IADD R0, R0, 0x1, -R44 ;  /* 0x0000000100007824 */ /* 0x000fe800078e0a2c */
[----:B------:R-:W-:Y:S05]  /*13940*/  IMAD R0, R4, c[0x0][0x32c], R0 ;  /* 0x0000cb0004007a24 */ /* 0x000fea00078e0200 */
[----:B------:R-:W-:Y:S02]  /*13950*/  IADD3 R4, R0, c[0x0][0x32c], RZ ;  /* 0x0000cb0000047a10 */ /* 0x000fe40007ffe0ff */
[----:B------:R-:W-:Y:S02]  /*13960*/  IMNMX R2, R2, R0, !PT ;  /* 0x0000000002027217 */ /* 0x000fe40007800200 */
[----:B------:R-:W-:Y:S02]  /*13970*/  IMNMX R3, R3, R4, PT ;  /* 0x0000000403037217 */ /* 0x000fe40003800200 */
.L_x_810:
        /* <DEDUP_REMOVED lines=84> */
[----:B------:R-:W-:Y:S01]  /*13ec0*/  ISETP.GT.AND P2, PT, R2, 0x51, !P2 ;  /* 0x000000510200780c */ /* 0x000fe20005744270 */
[----:B------:R-:W1:Y:S01]  /*13ed0*/  SHFL.BFLY PT, R13, R0, 0x2, 0x1f ;  /* 0x0c401f00000d7f89 */ /* 0x000e6200000e0000 */
[----:B------:R-:W-:Y:S02]  /*13ee0*/  FSEL R144, R144, -INF , !P0 ;  /* 0xff80000090907808 */ /* 0x000fe40004000000 */
[----:B------:R-:W-:Y:S02]  /*13ef0*/  ISETP.NE.AND P0, PT, R21, RZ, PT ;  /* 0x000000ff1500720c */ /* 0x000fe40003f05270 */
[----:B------:R-:W-:Y:S02]  /*13f00*/  FMNMX.FTZ R12, R144, R12, !PT ;  /* 0x0000000c900c7209 */ /* 0x000fe40007810000 */
[C---:B------:R-:W-:Y:S02]  /*13f10*/  ISETP.GT.AND P0, PT, R2.reuse, 0x30, !P0 ;  /* 0x000000300200780c */ /* 0x040fe40004704270 */
[----:B------:R-:W-:Y:S02]  /*13f20*/  ISETP.GT.AND P1, PT, R2, 0x58, !P1 ;  /* 0x000000580200780c */ /* 0x000fe40004f24270 */
[C---:B------:R-:W-:Y:S02]  /*13f30*/  ISETP.LT.OR P0, PT, R3.reuse, 0x31, P0 ;  /* 0x000000310300780c */ /* 0x040fe40000701670 */
[----:B------:R-:W-:Y:S02]  /*13f40*/  ISETP.LT.OR P2, PT, R3, 0x52, P2 ;  /* 0x000000520300780c */ /* 0x000fe40001741670 */
[----:B------:R-:W-:Y:S02]  /*13f50*/  FSEL R148, R135, -INF , !P0 ;  /* 0xff80000087947808 */ /* 0x000fe40004000000 */
[----:B------:R-:W-:Y:S02]  /*13f60*/  ISETP.NE.AND P0, PT, R20, RZ, PT ;  /* 0x000000ff1400720c */ /* 0x000fe40003f05270 */
[----:B------:R-:W-:Y:S01]  /*13f70*/  FMNMX.FTZ R12, R148, R12, !PT ;  /* 0x0000000c940c7209 */ /* 0x000fe20007810000 */
[----:B------:R-:W-:Y:S01]  /*13f80*/  LDSM.16.MT88.4 R20, [R203] ;  /* 0x00000000cb14783b */ /* 0x000fe20000004200 */
[----:B------:R-:W-:Y:S02]  /*13f90*/  ISETP.GT.AND P0, PT, R2, 0x31, !P0 ;  /* 0x000000310200780c */ /* 0x000fe40004704270 */
        /* <DEDUP_REMOVED lines=8> */
[----:B------:R-:W-:Y:S04]  /*14020*/  ISETP.LT.OR P0, PT, R3, 0x39, P0 ;  /* 0x000000390300780c */ /* 0x000fe80000701670 */
[----:B------:R-:W-:Y:S02]  /*14030*/  FSEL R150, R133, -INF , !P0 ;  /* 0xff80000085967808 */ /* 0x000fe40004000000 */
[----:B------:R-:W-:Y:S02]  /*14040*/  ISETP.NE.AND P0, PT, R18, RZ, PT ;  /* 0x000000ff1200720c */ /* 0x000fe40003f05270 */
[----:B------:R-:W-:Y:S02]  /*14050*/  FMNMX.FTZ R12, R150, R12, !PT ;  /* 0x0000000c960c7209 */ /* 0x000fe40007810000 */
[----:B------:R-:W-:Y:S04]  /*14060*/  ISETP.GT.AND P0, PT, R2, 0x39, !P0 ;  /* 0x000000390200780c */ /* 0x000fe80004704270 */
[----:B------:R-:W-:Y:S04]  /*14070*/  ISETP.LT.OR P0, PT, R3, 0x3a, P0 ;  /* 0x0000003a0300780c */ /* 0x000fe80000701670 */
[----:B------:R-:W-:Y:S02]  /*14080*/  FSEL R151, R132, -INF , !P0 ;  /* 0xff80000084977808 */ /* 0x000fe40004000000 */
[----:B------:R-:W-:Y:S02]  /*14090*/  ISETP.NE.AND P0, PT, R17, RZ, PT ;  /* 0x000000ff1100720c */ /* 0x000fe40003f05270 */
[----:B------:R-:W-:Y:S02]  /*140a0*/  FMNMX.FTZ R12, R151, R12, !PT ;  /* 0x0000000c970c7209 */ /* 0x000fe40007810000 */
[----:B------:R-:W-:Y:S04]  /*140b0*/  ISETP.GT.AND P0, PT, R2, 0x40, !P0 ;  /* 0x000000400200780c */ /* 0x000fe80004704270 */
[C---:B------:R-:W-:Y:S04]  /*140c0*/  ISETP.LT.OR P0, PT, R3.reuse, 0x41, P0 ;  /* 0x000000410300780c */ /* 0x040fe80000701670 */
[----:B------:R-:W-:Y:S02]  /*140d0*/  FSEL R152, R74, -INF , !P0 ;  /* 0xff8000004a987808 */ /* 0x000fe40004000000 */
[----:B------:R-:W-:Y:S02]  /*140e0*/  ISETP.GT.AND P0, PT, R2, 0x41, !P6 ;  /* 0x000000410200780c */ /* 0x000fe40007704270 */
[----:B------:R-:W-:Y:S02]  /*140f0*/  FMNMX.FTZ R12, R152, R12, !PT ;  /* 0x0000000c980c7209 */ /* 0x000fe40007810000 */
[----:B------:R-:W-:Y:S02]  /*14100*/  ISETP.LT.OR P0, PT, R3, 0x42, P0 ;  /* 0x000000420300780c */ /* 0x000fe40000701670 */
[----:B------:R-:W-:Y:S02]  /*14110*/  ISETP.NE.AND P6, PT, R16, RZ, PT ;  /* 0x000000ff1000720c */ /* 0x000fe40003fc5270 */
[----:B------:R-:W-:Y:S02]  /*14120*/  FSEL R153, R71, -INF , !P0 ;  /* 0xff80000047997808 */ /* 0x000fe40004000000 */
[C---:B------:R-:W-:Y:S02]  /*14130*/  ISETP.GT.AND P0, PT, R2.reuse, 0x48, !P5 ;  /* 0x000000480200780c */ /* 0x040fe40006f04270 */
[----:B------:R-:W-:Y:S02]  /*14140*/  FMNMX.FTZ R12, R153, R12, !PT ;  /* 0x0000000c990c7209 */ /* 0x000fe40007810000 */
[----:B------:R-:W-:Y:S04]  /*14150*/  ISETP.LT.OR P0, PT, R3, 0x49, P0 ;  /* 0x000000490300780c */ /* 0x000fe80000701670 */
[----:B------:R-:W-:Y:S02]  /*14160*/  FSEL R160, R39, -INF , !P0 ;  /* 0xff80000027a07808 */ /* 0x000fe40004000000 */
[----:B------:R-:W-:Y:S02]  /*14170*/  ISETP.GT.AND P0, PT, R2, 0x49, !P4 ;  /* 0x000000490200780c */ /* 0x000fe40006704270 */
[----:B------:R-:W-:Y:S02]  /*14180*/  FMNMX.FTZ R12, R160, R12, !PT ;  /* 0x0000000ca00c7209 */ /* 0x000fe40007810000 */
[----:B------:R-:W-:Y:S04]  /*14190*/  ISETP.LT.OR P0, PT, R3, 0x4a, P0 ;  /* 0x0000004a0300780c */ /* 0x000fe80000701670 */
[----:B------:R-:W-:Y:S02]  /*141a0*/  FSEL R161, R38, -INF , !P0 ;  /* 0xff80000026a17808 */ /* 0x000fe40004000000 */
[C---:B------:R-:W-:Y:S01]  /*141b0*/  ISETP.GT.AND P0, PT, R2.reuse, 0x50, !P3 ;  /* 0x000000500200780c */ /* 0x040fe20005f04270 */
[----:B------:R-:W-:Y:S01]  /*141c0*/  LDSM.16.MT88.4 R36, [R204] ;  /* 0x00000000cc24783b */ /* 0x000fe20000004200 */
[----:B------:R-:W-:Y:S02]  /*141d0*/  FMNMX.FTZ R12, R161, R12, !PT ;  /* 0x0000000ca10c7209 */ /* 0x000fe40007810000 */
[----:B------:R-:W-:Y:S04]  /*141e0*/  ISETP.LT.OR P0, PT, R3, 0x51, P0 ;  /* 0x000000510300780c */ /* 0x000fe80000701670 */
[----:B------:R-:W-:Y:S02]  /*141f0*/  FSEL R164, R43, -INF , !P0 ;  /* 0xff8000002ba47808 */ /* 0x000fe40004000000 */
[----:B------:R-:W-:Y:S02]  /*14200*/  ISETP.GT.AND P0, PT, R2, 0x59, !P6 ;  /* 0x000000590200780c */ /* 0x000fe40007704270 */
[----:B------:R-:W-:Y:S02]  /*14210*/  FMNMX.FTZ R2, R164, R12, !PT ;  /* 0x0000000ca4027209 */ /* 0x000fe40007810000 */
[----:B------:R-:W-:Y:S04]  /*14220*/  ISETP.LT.OR P0, PT, R3, 0x5a, P0 ;  /* 0x0000005a0300780c */ /* 0x000fe80000701670 */
[----:B------:R-:W-:Y:S02]  /*14230*/  FSEL R71, R35, -INF , !P0 ;  /* 0xff80000023477808 */ /* 0x000fe40004000000 */
[----:B-1----:R-:W-:Y:S02]  /*14240*/  FMNMX.FTZ R3, R0, R13, !PT ;  /* 0x0000000d00037209 */ /* 0x002fe40007810000 */
[----:B------:R-:W-:Y:S03]  /*14250*/  FMNMX.FTZ R0, R165, R2, !PT ;  /* 0x00000002a5007209 */ /* 0x000fe60007810000 */
[----:B------:R-:W1:Y:S01]  /*14260*/  SHFL.BFLY PT, R12, R3, 0x1, 0x1f ;  /* 0x0c201f00030c7f89 */ /* 0x000e6200000e0000 */
[----:B------:R-:W-:Y:S04]  /*14270*/  FMNMX.FTZ R0, R170, R0, !PT ;  /* 0x00000000aa007209 */ /* 0x000fe80007810000 */
[----:B------:R-:W-:Y:S05]  /*14280*/  FMNMX.FTZ R0, R71, R0, !PT ;  /* 0x0000000047007209 */ /* 0x000fea0007810000 */
[----:B------:R-:W2:Y:S01]  /*14290*/  SHFL.BFLY PT, R2, R0, 0x2, 0x1f ;  /* 0x0c401f0000027f89 */ /* 0x000ea200000e0000 */
[----:B-1----:R-:W-:Y:S07]  /*142a0*/  FMNMX.FTZ R68, R3, R12, !PT ;  /* 0x0000000c03447209 */ /* 0x002fee0007810000 */
[----:B------:R-:W-:Y:S01]  /*142b0*/  LDSM.16.MT88.4 R12, [R202] ;  /* 0x00000000ca0c783b */ /* 0x000fe20000004200 */
[C---:B------:R-:W-:Y:S01]  /*142c0*/  FSETP.NEU.FTZ.AND P0, PT, R68.reuse, -INF , PT ;  /* 0xff8000004400780b */ /* 0x040fe20003f1d000 */
[----:B------:R-:W-:Y:S05]  /*142d0*/  FMUL.FTZ R3, R68, c[0x0][0x2d0] ;  /* 0x0000b40044037a20 */ /* 0x000fea0000410000 */
[----:B------:R-:W-:Y:S02]  /*142e0*/  FSEL R74, R3, RZ, P0 ;  /* 0x000000ff034a7208 */ /* 0x000fe40000000000 */
[----:B--2---:R-:W-:Y:S03]  /*142f0*/  FMNMX.FTZ R2, R0, R2, !PT ;  /* 0x0000000200027209 */ /* 0x004fe60007810000 */
[--C-:B------:R-:W-:Y:S02]  /*14300*/  FFMA.FTZ R0, R8, c[0x0][0x2d0], -R74.reuse ;  /* 0x0000b40008007a23 */ /* 0x100fe4000001084a */
[----:B------:R-:W1:Y:S01]  /*14310*/  SHFL.BFLY PT, R3, R2, 0x1, 0x1f ;  /* 0x0c201f0002037f89 */ /* 0x000e6200000e0000 */
[--C-:B------:R-:W-:Y:S01]  /*14320*/  FFMA.FTZ R11, R11, c[0x0][0x2d0], -R74.reuse ;  /* 0x0000b4000b0b7a23 */ /* 0x100fe2000001084a */
[----:B------:R2:W-:Y:S10]  /*14330*/  MUFU.EX2 R242, R0 ;  /* 0x0000000000f27308 */ /* 0x0005f40000000800 */
[----:B------:R-:W-:Y:S01]  /*14340*/  MUFU.EX2 R243, R11 ;  /* 0x0000000b00f37308 */ /* 0x000fe20000000800 */
[----:B-1----:R-:W-:Y:S01]  /*14350*/  FMNMX.FTZ R3, R2, R3, !PT ;  /* 0x0000000302037209 */ /* 0x002fe20007810000 */
[--C-:B--2---:R-:W-:Y:S04]  /*14360*/  FFMA.FTZ R0, R10, c[0x0][0x2d0], -R74.reuse ;  /* 0x0000b4000a007a23 */ /* 0x104fe8000001084a */
[----:B------:R-:W-:Y:S04]  /*14370*/  FMUL.FTZ R8, R3, c[0x0][0x2d0] ;  /* 0x0000b40003087a20 */ /* 0x000fe80000410000 */
[----:B------:R1:W2:Y:S02]  /*14380*/  MUFU.EX2 R245, R0 ;  /* 0x0000000000f57308 */ /* 0x0002a40000000800 */
[----:B-1----:R-:W-:Y:S01]  /*14390*/  FFMA.FTZ R0, R9, c[0x0][0x2d0], -R74 ;  /* 0x0000b40009007a23 */ /* 0x002fe2000001084a */
[----:B--2---:R-:W-:Y:S07]  /*143a0*/  F2FP.PACK_AB R132, R245, R242 ;  /* 0x000000f2f584723e */ /* 0x004fee00000000ff */
        /* <DEDUP_REMOVED lines=18> */
[C---:B---3--:R-:W-:Y:S02]  /*144d0*/  FMUL.FTZ R4, R2.reuse, R76 ;  /* 0x0000004c02047220 */ /* 0x048fe40000410000 */
        /* <DEDUP_REMOVED lines=31> */
[C---:B------:R-:W-:Y:S03]  /*146d0*/  HMMA.16816.F32 R4, R132.reuse, R12, R4 ;  /* 0x0000000c8404723c */ /* 0x040fe60000001804 */
[----:B------:R-:W3:Y:S02]  /*146e0*/  LDSM.16.MT88.4 R80, [R205+0x3000] ;  /* 0x00300000cd50783b */ /* 0x000ee40000004200 */
        /* <DEDUP_REMOVED lines=10> */
[----:B------:R-:W4:Y:S01]  /*14790*/  LDSM.16.MT88.4 R84, [R204+0x3000] ;  /* 0x00300000cc54783b */ /* 0x000f220000004200 */
        /* <DEDUP_REMOVED lines=28> */
[C---:B------:R-:W-:Y:S02]  /*14960*/  FMUL.FTZ R62, R0.reuse, R62 ;  /* 0x0000003e003e7220 */ /* 0x040fe40000410000 */
        /* <DEDUP_REMOVED lines=14> */
[----:B------:R2:W2:Y:S01]  /*14a50*/  MUFU.EX2 R236, R40 ;  /* 0x0000002800ec7308 */ /* 0x0004a20000000800 */
[--C-:B-1----:R-:W-:Y:S02]  /*14a60*/  FFMA.FTZ R70, R143, c[0x0][0x2d0], -R74.reuse ;  /* 0x0000b4008f467a23 */ /* 0x102fe4000001084a */
[C---:B-----5:R-:W-:Y:S02]  /*14a70*/  FMUL.FTZ R36, R2.reuse, R108 ;  /* 0x0000006c02247220 */ /* 0x060fe40000410000 */
[----:B------:R-:W-:Y:S05]  /*14a80*/  LDSM.16.MT88.4 R108, [R204+0x2800] ;  /* 0x00280000cc6c783b */ /* 0x000fea0000004200 */
[C---:B------:R-:W-:Y:S03]  /*14a90*/  HMMA.16816.F32 R36, R132.reuse, R44, R36 ;  /* 0x0000002c8424723c */ /* 0x040fe60000001824 */
[----:B--2---:R-:W-:Y:S02]  /*14aa0*/  FMUL.FTZ R40, R2, R112 ;  /* 0x0000007002287220 */ /* 0x004fe40000410000 */
        /* <DEDUP_REMOVED lines=17> */
[----:B-----5:R-:W-:Y:S02]  /*14bc0*/  FMUL.FTZ R48, R2, R120 ;  /* 0x0000007802307220 */ /* 0x020fe40000410000 */
[----:B------:R-:W-:Y:S05]  /*14bd0*/  LDSM.16.MT88.4 R120, [R203+0x5800] ;  /* 0x00580000cb78783b */ /* 0x000fea0000004200 */
[C---:B------:R-:W-:Y:S07]  /*14be0*/  HMMA.16816.F32 R48, R132.reuse, R78, R48 ;  /* 0x0000004e8430723c */ /* 0x040fee0000001830 */
[----:B---3--:R-:W-:Y:S01]  /*14bf0*/  F2FP.PACK_AB R78, R232, R235 ;  /* 0x000000ebe84e723e */ /* 0x008fe200000000ff */
[C---:B------:R-:W-:Y:S04]  /*14c00*/  HMMA.16816.F32 R52, R132.reuse, R80, R52 ;  /* 0x000000508434723c */ /* 0x040fe80000001834 */
[--C-:B-1----:R-:W-:Y:S01]  /*14c10*/  FFMA.FTZ R70, R146, c[0x0][0x2d0], -R74.reuse ;  /* 0x0000b40092467a23 */ /* 0x102fe2000001084a */
[----:B------:R-:W-:Y:S03]  /*14c20*/  F2FP.PACK_AB R79, R223, R224 ;  /* 0x000000e0df4f723e */ /* 0x000fe600000000ff */
[C---:B------:R-:W-:Y:S01]  /*14c30*/  HMMA.16816.F32 R56, R132.reuse, R82, R56 ;  /* 0x000000528438723c */ /* 0x040fe20000001838 */
[----:B------:R1:W-:Y:S01]  /*14c40*/  MUFU.EX2 R118, R70 ;  /* 0x0000004600767308 */ /* 0x0003e20000000800 */
[----:B------:R-:W3:Y:S06]  /*14c50*/  LDSM.16.MT88.4 R80, [R203+0x800] ;  /* 0x00080000cb50783b */ /* 0x000eec0000004200 */
[C---:B----4-:R-:W-:Y:S08]  /*14c60*/  HMMA.16816.F32 R60, R132.reuse, R84, R60 ;  /* 0x00000054843c723c */ /* 0x050ff0000000183c */
        /* <DEDUP_REMOVED lines=204> */
[----:B------:R-:W-:Y:S01]  /*15930*/  FADD.FTZ R2, R194, R2 ;  /* 0x00000002c2027221 */ /* 0x000fe20000010000 */
[----:B------:R-:W-:Y:S01]  /*15940*/  IADD3 R220, R221, -0x1, RZ ;  /* 0xffffffffdddc7810 */ /* 0x000fe20007ffe0ff */
        /* <DEDUP_REMOVED lines=29> */
[----:B------:R-:W-:Y:S02]  /*15b20*/  IMAD.MOV.U32 R221, RZ, RZ, R220 ;  /* 0x000000ffffdd7224 */ /* 0x000fe400078e00dc */
[----:B------:R-:W-:Y:S02]  /*15b30*/  IMAD.MOV.U32 R69, RZ, RZ, R68 ;  /* 0x000000ffff457224 */ /* 0x000fe400078e0044 */
[----:B------:R-:W-:Y:S01]  /*15b40*/  IMAD.MOV.U32 R70, RZ, RZ, R3 ;  /* 0x000000ffff467224 */ /* 0x000fe200078e0003 */
[----:B------:R-:W-:-:S05]  /*15b50*/  @P0 BRA `(.L_x_814) ;  /* 0xffffbd0000000947 */ /* 0x000fca000383ffff */
.L_x_805:
[----:B------:R-:W2:Y:S04]  /*15b60*/  LDL R5, [R1+0x8] ;  /* 0x0000080001057983 */ /* 0x000ea80000100800 */
[----:B------:R-:W3:Y:S04]  /*15b70*/  LDL R0, [R1+0x14] ;  /* 0x0000140001007983 */ /* 0x000ee80000100800 */
[----:B------:R-:W4:Y:S01]  /*15b80*/  LDL R2, [R1+0xc] ;  /* 0x00000c0001027983 */ /* 0x000f220000100800 */
[----:B------:R-:W-:-:S05]  /*15b90*/  IMAD.MOV.U32 R4, RZ, RZ, c[0x0][0x2c4] ;  /* 0x0000b100ff047624 */ /* 0x000fca00078e00ff */
[----:B------:R-:W-:Y:S01]  /*15ba0*/  ISETP.NE.AND P1, PT, R4, 0x1, PT ;  /* 0x000000010400780c */ /* 0x000fe20003f25270 */
[----:B--2---:R-:W-:Y:S02]  /*15bb0*/  IMAD.MOV.U32 R6, RZ, RZ, R5 ;  /* 0x000000ffff067224 */ /* 0x004fe400078e0005 */
[----:B------:R-:W-:Y:S01]  /*15bc0*/  IMAD.MOV.U32 R5, RZ, RZ, c[0x0][0x32c] ;  /* 0x0000cb00ff057624 */ /* 0x000fe200078e00ff */
[----:B---3--:R-:W-:-:S04]  /*15bd0*/  IADD3 R0, R0, 0x7f, RZ ;  /* 0x0000007f00007810 */ /* 0x008fc80007ffe0ff */
[----:B------:R-:W-:-:S05]  /*15be0*/  ISETP.GE.AND P0, PT, R5, 0x1, PT ;  /* 0x000000010500780c */ /* 0x000fca0003f06270 */
        /* <DEDUP_REMOVED lines=16> */
.L_x_817:
[----:B------:R-:W-:-:S04]  /*15cf0*/  MOV R4, c[0x0][0x32c] ;  /* 0x0000cb0000047a02 */ /* 0x000fc80000000f00 */
[----:B------:R-:W-:-:S13]  /*15d00*/  ISETP.NE.AND P0, PT, R4, 0x1, PT ;  /* 0x000000010400780c */ /* 0x000fda0003f05270 */
[----:B------:R-:W-:-:S05]  /*15d10*/  @P0 IMAD.HI.U32 R4, R0, c[0x0][0x330], RZ ;  /* 0x0000cc0000040a27 */ /* 0x000fca00078e00ff */
[----:B------:R-:W-:Y:S02]  /*15d20*/  @P0 SHF.R.U32.HI R0, RZ, c[0x0][0x334], R4 ;  /* 0x0000cd00ff000a19 */ /* 0x000fe40000011604 */
.L_x_818:
[----:B------:R-:W-:Y:S05]  /*15d30*/  BSYNC B0 ;  /* 0x0000000000007941 */ /* 0x000fea0003800000 */
.L_x_816:
[----:B------:R-:W-:-:S05]  /*15d40*/  IMAD R0, R0, c[0x0][0x32c], RZ ;  /* 0x0000cb0000007a24 */ /* 0x000fca00078e02ff */
[----:B------:R-:W-:-:S04]  /*15d50*/  IMNMX R2, R2, R0, !PT ;  /* 0x0000000002027217 */ /* 0x000fc80007800200 */
.L_x_815:
        /* <DEDUP_REMOVED lines=11> */
.L_x_820:
[----:B------:R-:W2:Y:S01]  /*15e10*/  LDL R0, [R1+0x18] ;  /* 0x0000180001007983 */ /* 0x000ea20000100800 */
[----:B------:R-:W-:Y:S04]  /*15e20*/  DEPBAR.LE SB0, 0x0 ;  /* 0x000080000000791a */ /* 0x000fe80000000000 */
[----:B------:R-:W-:Y:S01]  /*15e30*/  WARPSYNC 0xffffffff ;  /* 0xffffffff00007948 */ /* 0x000fe20003800000 */
[----:B------:R-:W-:Y:S01]  /*15e40*/  BAR.SYNC.DEFER_BLOCKING 0x0 ;  /* 0x0000000000007b1d */ /* 0x000fe20000010000 */
[----:B------:R-:W-:Y:S02]  /*15e50*/  ISETP.GT.AND P0, PT, R226, R221, PT ;  /* 0x000000dde200720c */ /* 0x000fe40003f04270 */
[C---:B------:R-:W-:Y:S11]  /*15e60*/  IADD3 R220, R221.reuse, -0x1, RZ ;  /* 0xffffffffdddc7810 */ /* 0x040ff60007ffe0ff */
[----:B------:R-:W-:Y:S01]  /*15e70*/  @!P0 IMAD.WIDE.U32 R38, R221, c[0x0][0x208], RZ ;  /* 0x00008200dd268a25 */ /* 0x000fe200078e00ff */
[----:B------:R-:W-:Y:S02]  /*15e80*/  @!P0 MOV R2, c[0x0][0x208] ;  /* 0x0000820000028a02 */ /* 0x000fe40000000f00 */
[----:B------:R-:W-:Y:S02]  /*15e90*/  @!P0 MOV R3, 0x5 ;  /* 0x0000000500038802 */ /* 0x000fe40000000f00 */
[----:B------:R-:W-:Y:S02]  /*15ea0*/  @!P0 MOV R36, R228 ;  /* 0x000000e400248202 */ /* 0x000fe40000000f00 */
[C---:B------:R-:W-:Y:S02]  /*15eb0*/  @!P0 SHF.L.U64.HI R3, R2.reuse, R3, c[0x0][0x20c] ;  /* 0x0000830002038619 */ /* 0x040fe40000010203 */
[----:B------:R-:W-:Y:S01]  /*15ec0*/  @!P0 SHF.L.U32 R2, R2, 0x5, RZ ;  /* 0x0000000502028819 */ /* 0x000fe200000006ff */
[----:B------:R-:W3:Y:S01]  /*15ed0*/  LDSM.16.M88.4 R8, [R201] ;  /* 0x00000000c908783b */ /* 0x000ee20000000200 */
[----:B------:R-:W-:Y:S02]  /*15ee0*/  @!P0 MOV R37, R233 ;  /* 0x000000e900258202 */ /* 0x000fe40000000f00 */
[----:B------:R-:W-:Y:S01]  /*15ef0*/  @!P0 IADD3 R44, P1, R2, R2, RZ ;  /* 0x00000002022c8210 */ /* 0x000fe20007f3e0ff */
[----:B------:R-:W-:Y:S03]  /*15f00*/  @!P0 IMAD.WIDE.U32 R28, R38, 0x60, R2 ;  /* 0x00000060261c8825 */ /* 0x000fe600078e0002 */
[----:B------:R-:W-:Y:S01]  /*15f10*/  @!P0 IADD3.X R45, R3, R3, RZ, P1, !PT ;  /* 0x00000003032d8210 */ /* 0x000fe20000ffe4ff */
[----:B------:R-:W4:Y:S01]  /*15f20*/  LDSM.16.M88.4 R16, [R201+0x800] ;  /* 0x00080000c910783b */ /* 0x000f220000000200 */
[-C--:B------:R-:W-:Y:S01]  /*15f30*/  @!P0 IADD3 R47, P2, P1, R228, R28.reuse, R2 ;  /* 0x0000001ce42f8210 */ /* 0x080fe2000795e002 */
[----:B------:R-:W-:Y:S01]  /*15f40*/  @!P0 IMAD.WIDE.U32 R36, R38, 0x60, R36 ;  /* 0x0000006026248825 */ /* 0x000fe200078e0024 */
[----:B------:R-:W-:Y:S03]  /*15f50*/  @!P0 IADD3 R46, P3, R228, R28, RZ ;  /* 0x0000001ce42e8210 */ /* 0x000fe60007f7e0ff */
[----:B------:R-:W-:Y:S01]  /*15f60*/  @!P0 IMAD.WIDE.U32 R44, R38, 0x60, R44 ;  /* 0x00000060262c8825 */ /* 0x000fe200078e002c */
[----:B------:R-:W-:Y:S01]  /*15f70*/  @!P0 LEA R2, P4, R36, c[0x0][0x1f8], 0x1 ;  /* 0x00007e0024028a11 */ /* 0x000fe200078808ff */
[----:B------:R-:W5:Y:S08]  /*15f80*/  LDSM.16.M88.4 R24, [R201+0x1000] ;  /* 0x00100000c918783b */ /* 0x000f700000000200 */
[----:B------:R-:W1:Y:S08]  /*15f90*/  LDSM.16.M88.4 R32, [R201+0x1800] ;  /* 0x00180000c920783b */ /* 0x000e700000000200 */
[----:B------:R-:W1:Y:S02]  /*15fa0*/  LDSM.16.M88.4 R40, [R201+0x2000] ;  /* 0x00200000c928783b */ /* 0x000e640000000200 */
[C---:B-1-3--:R-:W-:Y:S06]  /*15fb0*/  HMMA.16816.F32 R4, R124.reuse, R8, RZ ;  /* 0x000000087c04723c */ /* 0x04afec00000018ff */
[----:B------:R-:W1:Y:S02]  /*15fc0*/  LDSM.16.M88.4 R48, [R201+0x2800] ;  /* 0x00280000c930783b */ /* 0x000e640000000200 */
[C---:B------:R-:W-:Y:S06]  /*15fd0*/  HMMA.16816.F32 R8, R124.reuse, R10, RZ ;  /* 0x0000000a7c08723c */ /* 0x040fec00000018ff */
[----:B------:R-:W3:Y:S02]  /*15fe0*/  LDSM.16.M88.4 R132, [R206] ;  /* 0x00000000ce84783b */ /* 0x000ee40000000200 */
[C---:B----4-:R-:W-:Y:S06]  /*15ff0*/  HMMA.16816.F32 R12, R124.reuse, R16, RZ ;  /* 0x000000107c0c723c */ /* 0x050fec00000018ff */
[----:B------:R-:W4:Y:S02]  /*16000*/  LDSM.16.M88.4 R136, [R208] ;  /* 0x00000000d088783b */ /* 0x000f240000000200 */
[C---:B------:R-:W-:Y:S06]  /*16010*/  HMMA.16816.F32 R16, R124.reuse, R18, RZ ;  /* 0x000000127c10723c */ /* 0x040fec00000018ff */
[----:B------:R-:W1:Y:S02]  /*16020*/  LDSM.16.M88.4 R140, [R209] ;  /* 0x00000000d18c783b */ /* 0x000e640000000200 */
[C---:B-----5:R-:W-:Y:S06]  /*16030*/  HMMA.16816.F32 R20, R124.reuse, R24, RZ ;  /* 0x000000187c14723c */ /* 0x060fec00000018ff */
[----:B------:R-:W5:Y:S02]  /*16040*/  LDSM.16.M88.4 R144, [R210] ;  /* 0x00000000d290783b */ /* 0x000f640000000200 */
[C---:B------:R-:W-:Y:S06]  /*16050*/  HMMA.16816.F32 R24, R124.reuse, R26, RZ ;  /* 0x0000001a7c18723c */ /* 0x040fec00000018ff */
        /* <DEDUP_REMOVED lines=17> */
[C---:B------:R-:W-:Y:S01]  /*16170*/  HMMA.16816.F32 R36, R124.reuse, R40, RZ ;  /* 0x000000287c24723c */ /* 0x040fe200000018ff */
        /* <DEDUP_REMOVED lines=8> */
[C---:B-1----:R-:W-:Y:S07]  /*16200*/  HMMA.16816.F32 R44, R124.reuse, R48, RZ ;  /* 0x000000307c2c723c */ /* 0x042fee00000018ff */
        /* <DEDUP_REMOVED lines=10> */
[C---:B----4-:R-:W-:Y:S07]  /*162b0*/  HMMA.16816.F32 R12, R128.reuse, R136, R12 ;  /* 0x00000088800c723c */ /* 0x050fee000000180c */
[----:B------:R3:W-:Y:S01]  /*162c0*/  @!P0 LDGSTS.E.BYPASS.LTC128B.128 [R219+0x2100], [R164.64], !P1 ;  /* 0x02100000a4db8fae */ /* 0x0007e2000c901d48 */
[C---:B------:R-:W-:Y:S07]  /*162d0*/  HMMA.16816.F32 R16, R128.reuse, R138, R16 ;  /* 0x0000008a8010723c */ /* 0x040fee0000001810 */
[----:B------:R2:W-:Y:S01]  /*162e0*/  @!P0 LDGSTS.E.BYPASS.LTC128B.128 [R219+0x5100], [R162.64+0x80], !P5 ;  /* 0x05100080a2db8fae */ /* 0x0005e2000e901d48 */
[C---:B------:R-:W-:Y:S03]  /*162f0*/  HMMA.16816.F32 R20, R128.reuse, R140, R20 ;  /* 0x0000008c8014723c */ /* 0x040fe60000001814 */
[----:B------:R-:W-:Y:S04]  /*16300*/  ISETP.GT.AND P0, PT, R221, R226, PT ;  /* 0x000000e2dd00720c */ /* 0x000fe80003f04270 */
[----:B------:R-:W-:Y:S01]  /*16310*/  LDSM.16.M88.4 R132, [R200+0x1000] ;  /* 0x00100000c884783b */ /* 0x000fe20000000200 */
[C---:B------:R-:W-:Y:S07]  /*16320*/  HMMA.16816.F32 R24, R128.reuse, R142, R24 ;  /* 0x0000008e8018723c */ /* 0x040fee0000001818 */
[----:B------:R-:W0:Y:S01]  /*16330*/  LDGDEPBAR ;  /* 0x00000000000079af */ /* 0x000e220000000000 */
[C---:B-----5:R-:W-:Y:S07]  /*16340*/  HMMA.16816.F32 R28, R128.reuse, R144, R28 ;  /* 0x00000090801c723c */ /* 0x060fee000000181c */
[----:B---3--:R-:W-:Y:S01]  /*16350*/  LDSM.16.M88.4 R164, [R200+0x800] ;  /* 0x00080000c8a4783b */ /* 0x008fe20000000200 */
[C---:B------:R-:W-:Y:S07]  /*16360*/  HMMA.16816.F32 R32, R128.reuse, R146, R32 ;  /* 0x000000928020723c */ /* 0x040fee0000001820 */
[----:B--2---:R-:W2:Y:S01]  /*16370*/  LDSM.16.M88.4 R160, [R200] ;  /* 0x00000000c8a0783b */ /* 0x004ea20000000200 */
[C---:B------:R-:W-:Y:S07]  /*16380*/  HMMA.16816.F32 R36, R128.reuse, R148, R36 ;  /* 0x000000948024723c */ /* 0x040fee0000001824 */
[----:B------:R-:W3:Y:S01]  /*16390*/  LDSM.16.M88.4 R136, [R200+0x1800] ;  /* 0x00180000c888783b */ /* 0x000ee20000000200 */
[C---:B------:R-:W-:Y:S07]  /*163a0*/  HMMA.16816.F32 R40, R128.reuse, R150, R40 ;  /* 0x000000968028723c */ /* 0x040fee0000001828 */
[----:B------:R-:W4:Y:S01]  /*163b0*/  LDSM.16.M88.4 R168, [R200+0x2000] ;  /* 0x00200000c8a8783b */ /* 0x000f220000000200 */
[C---:B------:R-:W-:Y:S07]  /*163c0*/  HMMA.16816.F32 R44, R128.reuse, R152, R44 ;  /* 0x00000098802c723c */ /* 0x040fee000000182c */
[----:B------:R-:W5:Y:S01]  /*163d0*/  LDSM.16.M88.4 R172, [R200+0x2800] ;  /* 0x00280000c8ac783b */ /* 0x000f620000000200 */
[----:B------:R-:W-:Y:S07]  /*163e0*/  HMMA.16816.F32 R48, R128, R154, R48 ;  /* 0x0000009a8030723c */ /* 0x000fee0000001830 */
[----:B------:R-:W1:Y:S01]  /*163f0*/  LDSM.16.M88.4 R140, [R75+-0x3000] ;  /* 0xffd000004b8c783b */ /* 0x000e620000000200 */
[C---:B--2---:R-:W-:Y:S07]  /*16400*/  HMMA.16816.F32 R4, R156.reuse, R160, R4 ;  /* 0x000000a09c04723c */ /* 0x044fee0000001804 */
[----:B------:R-:W2:Y:S01]  /*16410*/  LDSM.16.M88.4 R144, [R75+-0x2800] ;  /* 0xffd800004b90783b */ /* 0x000ea20000000200 */
        /* <DEDUP_REMOVED lines=10> */
[C---:B---3--:R-:W-:Y:S07]  /*164c0*/  HMMA.16816.F32 R28, R156.reuse, R136, R28 ;  /* 0x000000889c1c723c */ /* 0x048fee000000181c */
[----:B------:R-:W-:Y:S01]  /*164d0*/  LDSM.16.M88.4 R192, [R200+0x5800] ;  /* 0x00580000c8c0783b */ /* 0x000fe20000000200 */
[C---:B------:R-:W-:Y:S07]  /*164e0*/  HMMA.16816.F32 R32, R156.reuse, R138, R32 ;  /* 0x0000008a9c20723c */ /* 0x040fee0000001820 */
[----:B------:R-:W3:Y:S01]  /*164f0*/  LDSM.16.M88.4 R136, [R201+0x3000] ;  /* 0x00300000c988783b */ /* 0x000ee20000000200 */
[C---:B----4-:R-:W-:Y:S08]  /*16500*/  HMMA.16816.F32 R36, R156.reuse, R168, R36 ;  /* 0x000000a89c24723c */ /* 0x050ff00000001824 */
[C---:B------:R-:W-:Y:S01]  /*16510*/  HMMA.16816.F32 R40, R156.reuse, R170, R40 ;  /* 0x000000aa9c28723c */ /* 0x040fe20000001828 */
[----:B------:R-:W4:Y:S07]  /*16520*/  LDSM.16.M88.4 R168, [R201+0x4000] ;  /* 0x00400000c9a8783b */ /* 0x000f2e0000000200 */
[C---:B-----5:R-:W-:Y:S08]  /*16530*/  HMMA.16816.F32 R44, R156.reuse, R172, R44 ;  /* 0x000000ac9c2c723c */ /* 0x060ff0000000182c */
[----:B------:R-:W-:Y:S01]  /*16540*/  HMMA.16816.F32 R48, R156, R174, R48 ;  /* 0x000000ae9c30723c */ /* 0x000fe20000001830 */
        /* <DEDUP_REMOVED lines=19> */
[C---:B---3--:R-:W-:Y:S08]  /*16680*/  HMMA.16816.F32 R4, R180.reuse, R136, R4 ;  /* 0x00000088b404723c */ /* 0x048ff00000001804 */
[C---:B------:R-:W-:Y:S01]  /*16690*/  HMMA.16816.F32 R8, R180.reuse, R138, R8 ;  /* 0x0000008ab408723c */ /* 0x040fe20000001808 */
[----:B------:R-:W3:Y:S07]  /*166a0*/  LDSM.16.M88.4 R136, [R215] ;  /* 0x00000000d788783b */ /* 0x000eee0000000200 */
[C---:B------:R-:W-:Y:S08]  /*166b0*/  HMMA.16816.F32 R12, R180.reuse, R164, R12 ;  /* 0x000000a4b40c723c */ /* 0x040ff0000000180c */
[C---:B------:R-:W-:Y:S01]  /*166c0*/  HMMA.16816.F32 R16, R180.reuse, R166, R16 ;  /* 0x000000a6b410723c */ /* 0x040fe20000001810 */
[----:B------:R-:W2:Y:S07]  /*166d0*/  LDSM.16.M88.4 R164, [R217] ;  /* 0x00000000d9a4783b */ /* 0x000eae0000000200 */
[C---:B----4-:R-:W-:Y:S08]  /*166e0*/  HMMA.16816.F32 R20, R180.reuse, R168, R20 ;  /* 0x000000a8b414723c */ /* 0x050ff00000001814 */
[C---:B------:R-:W-:Y:S01]  /*166f0*/  HMMA.16816.F32 R24, R180.reuse, R170, R24 ;  /* 0x000000aab418723c */ /* 0x040fe20000001818 */
[----:B------:R-:W4:Y:S07]  /*16700*/  LDSM.16.M88.4 R168, [R200+0x3000] ;  /* 0x00300000c8a8783b */ /* 0x000f2e0000000200 */
        /* <DEDUP_REMOVED lines=11> */
[----:B------:R-:W5:Y:S07]  /*167c0*/  LDSM.16.M88.4 R148, [R200+0x4800] ;  /* 0x00480000c894783b */ /* 0x000f6e0000000200 */
[C---:B------:R-:W-:Y:S08]  /*167d0*/  HMMA.16816.F32 R12, R184.reuse, R152, R12 ;  /* 0x00000098b80c723c */ /* 0x040ff0000000180c */
[C---:B------:R-:W-:Y:S01]  /*167e0*/  HMMA.16816.F32 R16, R184.reuse, R154, R16 ;  /* 0x0000009ab810723c */ /* 0x040fe20000001810 */
[----:B------:R-:W1:Y:S07]  /*167f0*/  LDSM.16.M88.4 R152, [R75] ;  /* 0x000000004b98783b */ /* 0x000e6e0000000200 */
[C---:B------:R-:W-:Y:S08]  /*16800*/  HMMA.16816.F32 R20, R184.reuse, R132, R20 ;  /* 0x00000084b814723c */ /* 0x040ff00000001814 */
[C---:B------:R-:W-:Y:S01]  /*16810*/  HMMA.16816.F32 R24, R184.reuse, R134, R24 ;  /* 0x00000086b818723c */ /* 0x040fe20000001818 */
[----:B------:R-:W1:Y:S07]  /*16820*/  LDSM.16.M88.4 R132, [R75+0x800] ;  /* 0x000800004b84783b */ /* 0x000e6e0000000200 */
[C---:B---3--:R-:W-:Y:S08]  /*16830*/  HMMA.16816.F32 R28, R184.reuse, R136, R28 ;  /* 0x00000088b81c723c */ /* 0x048ff0000000181c */
        /* <DEDUP_REMOVED lines=8> */
[C---:B------:R-:W-:Y:S08]  /*168c0*/  HMMA.16816.F32 R16, R188.reuse, R142, R16 ;  /* 0x0000008ebc10723c */ /* 0x040ff00000001810 */
[C---:B--2---:R-:W-:Y:S08]  /*168d0*/  HMMA.16816.F32 R20, R188.reuse, R144, R20 ;  /* 0x00000090bc14723c */ /* 0x044ff00000001814 */
[C---:B------:R-:W-:Y:S08]  /*168e0*/  HMMA.16816.F32 R24, R188.reuse, R146, R24 ;  /* 0x00000092bc18723c */ /* 0x040ff00000001818 */
[C---:B-----5:R-:W-:Y:S08]  /*168f0*/  HMMA.16816.F32 R28, R188.reuse, R148, R28 ;  /* 0x00000094bc1c723c */ /* 0x060ff0000000181c */
        /* <DEDUP_REMOVED lines=21> */
[----:B------:R3:W4:Y:S02]  /*16a50*/  MUFU.TANH R142, R0 ;  /* 0x00000000008e7308 */ /* 0x0007240000002400 */
[----:B---3--:R-:W-:Y:S08]  /*16a60*/  FMUL.FTZ R0, R8, c[0x0][0x320] ;  /* 0x0000c80008007a20 */ /* 0x008ff00000410000 */
[----:B------:R3:W-:Y:S01]  /*16a70*/  MUFU.TANH R138, R0 ;  /* 0x00000000008a7308 */ /* 0x0007e20000002400 */
[C---:B-1----:R-:W-:Y:S08]  /*16a80*/  HMMA.16816.F32 R20, R196.reuse, R4, R20 ;  /* 0x00000004c414723c */ /* 0x042ff00000001814 */
[C---:B------:R-:W-:Y:S01]  /*16a90*/  HMMA.16816.F32 R24, R196.reuse, R6, R24 ;  /* 0x00000006c418723c */ /* 0x040fe20000001818 */
[----:B------:R-:W-:Y:S03]  /*16aa0*/  LDSM.16.M88.4 R4, [R75+0x2000] ;  /* 0x002000004b04783b */ /* 0x000fe60000000200 */
[----:B---3--:R-:W-:Y:S04]  /*16ab0*/  FMUL.FTZ R0, R9, c[0x0][0x320] ;  /* 0x0000c80009007a20 */ /* 0x008fe80000410000 */
[----:B------:R1:W-:Y:S11]  /*16ac0*/  MUFU.TANH R133, R0 ;  /* 0x0000000000857308 */ /* 0x0003f60000002400 */
[----:B------:R-:W-:Y:S05]  /*16ad0*/  @!UPT UIADD3 URZ, URZ, URZ, URZ ;  /* 0x0000003f3f3ff290 */ /* 0x000fea000fffe03f */
[----:B------:R-:W-:Y:S04]  /*16ae0*/  FMUL.FTZ R3, R27, c[0x0][0x320] ;  /* 0x0000c8001b037a20 */ /* 0x000fe80000410000 */
[----:B------:R-:W-:Y:S01]  /*16af0*/  MUFU.TANH R167, R3 ;  /* 0x0000000300a77308 */ /* 0x000fe20000002400 */
[----:B-1----:R-:W-:Y:S02]  /*16b00*/  FMUL.FTZ R0, R10, c[0x0][0x320] ;  /* 0x0000c8000a007a20 */ /* 0x002fe40000410000 */
[----:B------:R-:W1:Y:S07]  /*16b10*/  LDSM.16.M88.4 R8, [R75+0x1800] ;  /* 0x001800004b08783b */ /* 0x000e6e0000000200 */
[----:B------:R3:W5:Y:S02]  /*16b20*/  MUFU.TANH R139, R0 ;  /* 0x00000000008b7308 */ /* 0x0007640000002400 */
[----:B---3--:R-:W-:Y:S08]  /*16b30*/  FMUL.FTZ R0, R12, c[0x0][0x320] ;  /* 0x0000c8000c007a20 */ /* 0x008ff00000410000 */
[----:B------:R3:W-:Y:S01]  /*16b40*/  MUFU.TANH R134, R0 ;  /* 0x0000000000867308 */ /* 0x0007e20000002400 */
[C---:B-1----:R-:W-:Y:S08]  /*16b50*/  HMMA.16816.F32 R28, R196.reuse, R8, R28 ;  /* 0x00000008c41c723c */ /* 0x042ff0000000181c */
[C---:B------:R-:W-:Y:S01]  /*16b60*/  HMMA.16816.F32 R32, R196.reuse, R10, R32 ;  /* 0x0000000ac420723c */ /* 0x040fe20000001820 */
[----:B------:R-:W1:Y:S01]  /*16b70*/  LDSM.16.M88.4 R8, [R75+0x2800] ;  /* 0x002800004b08783b */ /* 0x000e620000000200 */
[----:B------:R-:W-:Y:S04]  /*16b80*/  DEPBAR.LE SB0, 0x0 ;  /* 0x000080000000791a */ /* 0x000fe80000000000 */
[----:B---3--:R-:W-:Y:S02]  /*16b90*/  FMUL.FTZ R0, R13, c[0x0][0x320] ;  /* 0x0000c8000d007a20 */ /* 0x008fe40000410000 */
[C---:B------:R-:W-:Y:S02]  /*16ba0*/  HMMA.16816.F32 R36, R196.reuse, R4, R36 ;  /* 0x00000004c424723c */ /* 0x040fe40000001824 */
[----:B------:R3:W-:Y:S01]  /*16bb0*/  MUFU.TANH R135, R0 ;  /* 0x0000000000877308 */ /* 0x0007e20000002400 */
[----:B------:R-:W-:Y:S05]  /*16bc0*/  BAR.SYNC.DEFER_BLOCKING 0x0 ;  /* 0x0000000000007b1d */ /* 0x000fea0000010000 */
[C---:B------:R-:W-:Y:S07]  /*16bd0*/  HMMA.16816.F32 R40, R196.reuse, R6, R40 ;  /* 0x00000006c428723c */ /* 0x040fee0000001828 */
[----:B------:R-:W-:Y:S01]  /*16be0*/  @P0 MOV R7, 0x5 ;  /* 0x0000000500070802 */ /* 0x000fe20000000f00 */
[----:B------:R-:W-:Y:S01]  /*16bf0*/  FMUL.FTZ R2, R32, c[0x0][0x320] ;  /* 0x0000c80020027a20 */ /* 0x000fe20000410000 */
[----:B------:R-:W-:Y:S03]  /*16c00*/  @P0 SHF.R.S32.HI R6, RZ, 0x1f, R220 ;  /* 0x0000001fff060819 */ /* 0x000fe600000114dc */
[----:B------:R2:W-:Y:S02]  /*16c10*/  MUFU.TANH R224, R2 ;  /* 0x0000000200e07308 */ /* 0x0005e40000002400 */
[----:B------:R-:W-:Y:S02]  /*16c20*/  @P0 IMAD R6, R6, c[0x0][0x1e0], RZ ;  /* 0x0000780006060a24 */ /* 0x000fe400078e02ff */
[----:B---3--:R-:W-:Y:S02]  /*16c30*/  FMUL.FTZ R0, R14, c[0x0][0x320] ;  /* 0x0000c8000e007a20 */ /* 0x008fe40000410000 */
[C---:B------:R-:W-:Y:S04]  /*16c40*/  @P0 IMAD R6, R220.reuse, c[0x0][0x1e4], R6 ;  /* 0x00007900dc060a24 */ /* 0x040fe800078e0206 */
[----:B------:R3:W3:Y:S01]  /*16c50*/  MUFU.TANH R145, R0 ;  /* 0x0000000000917308 */ /* 0x0006e20000002400 */
[C---:B-1----:R-:W-:Y:S07]  /*16c60*/  HMMA.16816.F32 R44, R196.reuse, R8, R44 ;  /* 0x00000008c42c723c */ /* 0x042fee000000182c */
[----:B------:R-:W-:Y:S01]  /*16c70*/  @P0 MOV R8, R230 ;  /* 0x000000e600080202 */ /* 0x000fe20000000f00 */
[----:B------:R-:W-:Y:S04]  /*16c80*/  HMMA.16816.F32 R48, R196, R10, R48 ;  /* 0x0000000ac430723c */ /* 0x000fe80000001830 */
[----:B--2---:R-:W-:Y:S01]  /*16c90*/  FMUL.FTZ R2, R43, c[0x0][0x320] ;  /* 0x0000c8002b027a20 */ /* 0x004fe20000410000 */
[----:B------:R-:W-:Y:S02]  /*16ca0*/  @P0 MOV R9, R234 ;  /* 0x000000ea00090202 */ /* 0x000fe40000000f00 */
[----:B------:R-:W-:Y:S01]  /*16cb0*/  @P0 IMAD.WIDE.U32 R10, R220, c[0x0][0x1e0], RZ ;  /* 0x00007800dc0a0a25 */ /* 0x000fe200078e00ff */
[----:B------:R1:W-:Y:S04]  /*16cc0*/  MUFU.TANH R244, R2 ;  /* 0x0000000200f47308 */ /* 0x0003e80000002400 */
[----:B------:R-:W-:Y:S01]  /*16cd0*/  @P0 IADD3 R11, R11, R6, RZ ;  /* 0x000000060b0b0210 */ /* 0x000fe20007ffe0ff */
[----:B---3--:R-:W-:Y:S02]  /*16ce0*/  FMUL.FTZ R0, R15, c[0x0][0x320] ;  /* 0x0000c8000f007a20 */ /* 0x008fe40000410000 */
[----:B------:R-:W-:Y:S03]  /*16cf0*/  @P0 IMAD.WIDE.U32 R8, R10, 0x60, R8 ;  /* 0x000000600a080825 */ /* 0x000fe600078e0008 */
[----:B------:R2:W3:Y:S01]  /*16d00*/  MUFU.TANH R147, R0 ;  /* 0x0000000000937308 */ /* 0x0004e20000002400 */
[----:B------:R-:W-:Y:S02]  /*16d10*/  FMUL.FTZ R3, R44, c[0x0][0x320] ;  /* 0x0000c8002c037a20 */ /* 0x000fe40000410000 */
[----:B------:R-:W-:Y:S05]  /*16d20*/  @P0 IMAD R12, R11, 0x60, RZ ;  /* 0x000000600b0c0824 */ /* 0x000fea00078e02ff */
[----:B------:R-:W-:Y:S02]  /*16d30*/  @P0 IADD3 R11, R9, R12, RZ ;  /* 0x0000000c090b0210 */ /* 0x000fe40007ffe0ff */
[----:B------:R3:W-:Y:S01]  /*16d40*/  MUFU.TANH R248, R3 ;  /* 0x0000000300f87308 */ /* 0x0007e20000002400 */
[----:B-1----:R-:W-:Y:S04]  /*16d50*/  FMNMX.FTZ R2, R141, R70, !PT ;  /* 0x000000468d027209 */ /* 0x002fe80007810000 */
[----:B----4-:R-:W-:Y:S04]  /*16d60*/  FMNMX.FTZ R2, R142, R2, !PT ;  /* 0x000000028e027209 */ /* 0x010fe80007810000 */
[----:B-----5:R-:W-:Y:S01]  /*16d70*/  FMNMX.FTZ R2, R139, R2, !PT ;  /* 0x000000028b027209 */ /* 0x020fe20007810000 */
[----:B--2---:R-:W-:Y:S03]  /*16d80*/  FMUL.FTZ R0, R16, c[0x0][0x320] ;  /* 0x0000c80010007a20 */ /* 0x004fe60000410000 */
[----:B------:R-:W-:Y:S01]  /*16d90*/  FMNMX.FTZ R2, R140, R2, !PT ;  /* 0x000000028c027209 */ /* 0x000fe20007810000 */
[----:B------:R1:W-:Y:S03]  /*16da0*/  MUFU.TANH R143, R0 ;  /* 0x00000000008f7308 */ /* 0x0003e60000002400 */
[----:B------:R-:W-:Y:S01]  /*16db0*/  FMNMX.FTZ R2, R145, R2, !PT ;  /* 0x0000000291027209 */ /* 0x000fe20007810000 */
[----:B---3--:R-:W-:Y:S03]  /*16dc0*/  FMUL.FTZ R3, R45, c[0x0][0x320] ;  /* 0x0000c8002d037a20 */ /* 0x008fe60000410000 */
[----:B------:R-:W-:Y:S03]  /*16dd0*/  FMNMX.FTZ R2, R147, R2, !PT ;  /* 0x0000000293027209 */ /* 0x000fe60007810000 */
[----:B------:R2:W-:Y:S01]  /*16de0*/  MUFU.TANH R247, R3 ;  /* 0x0000000300f77308 */ /* 0x0005e20000002400 */
[----:B-1----:R-:W-:Y:S09]  /*16df0*/  FMUL.FTZ R0, R17, c[0x0][0x320] ;  /* 0x0000c80011007a20 */ /* 0x002ff20000410000 */
[----:B------:R1:W-:Y:S01]  /*16e00*/  MUFU.TANH R144, R0 ;  /* 0x0000000000907308 */ /* 0x0003e20000002400 */
[----:B--2---:R-:W-:Y:S09]  /*16e10*/  FMUL.FTZ R3, R46, c[0x0][0x320] ;  /* 0x0000c8002e037a20 */ /* 0x004ff20000410000 */
[----:B------:R2:W-:Y:S01]  /*16e20*/  MUFU.TANH R249, R3 ;  /* 0x0000000300f97308 */ /* 0x0005e20000002400 */
[----:B-1----:R-:W-:Y:S09]  /*16e30*/  FMUL.FTZ R0, R18, c[0x0][0x320] ;  /* 0x0000c80012007a20 */ /* 0x002ff20000410000 */
[----:B------:R1:W3:Y:S01]  /*16e40*/  MUFU.TANH R146, R0 ;  /* 0x0000000000927308 */ /* 0x0002e20000002400 */
[----:B--2---:R-:W-:Y:S09]  /*16e50*/  FMUL.FTZ R3, R47, c[0x0][0x320] ;  /* 0x0000c8002f037a20 */ /* 0x004ff20000410000 */
[----:B------:R2:W-:Y:S01]  /*16e60*/  MUFU.TANH R250, R3 ;  /* 0x0000000300fa7308 */ /* 0x0005e20000002400 */
[----:B-1----:R-:W-:Y:S01]  /*16e70*/  FMUL.FTZ R0, R20, c[0x0][0x320] ;  /* 0x0000c80014007a20 */ /* 0x002fe20000410000 */
[----:B---3--:R-:W-:Y:S08]  /*16e80*/  FMNMX.FTZ R2, R146, R2, !PT ;  /* 0x0000000292027209 */ /* 0x008ff00007810000 */
[----:B------:R1:W-:Y:S01]  /*16e90*/  MUFU.TANH R149, R0 ;  /* 0x0000000000957308 */ /* 0x0003e20000002400 */
[----:B------:R-:W-:Y:S01]  /*16ea0*/  FMNMX.FTZ R2, R148, R2, !PT ;  /* 0x0000000294027209 */ /* 0x000fe20007810000 */
[----:B--2---:R-:W-:Y:S08]  /*16eb0*/  FMUL.FTZ R3, R48, c[0x0][0x320] ;  /* 0x0000c80030037a20 */ /* 0x004ff00000410000 */
        /* <DEDUP_REMOVED lines=8> */
[----:B------:R-:W-:Y:S01]  /*16f40*/  MUFU.TANH R71, R3 ;  /* 0x0000000300477308 */ /* 0x000fe20000002400 */
[----:B-1----:R-:W-:Y:S01]  /*16f50*/  FMUL.FTZ R0, R23, c[0x0][0x320] ;  /* 0x0000c80017007a20 */ /* 0x002fe20000410000 */
[----:B---3--:R-:W-:Y:S08]  /*16f60*/  FMNMX.FTZ R2, R165, R2, !PT ;  /* 0x00000002a5027209 */ /* 0x008ff00007810000 */
[----:B------:R1:W2:Y:S02]  /*16f70*/  MUFU.TANH R166, R0 ;  /* 0x0000000000a67308 */ /* 0x0002a40000002400 */
[----:B-1----:R-:W-:Y:S01]  /*16f80*/  FMUL.FTZ R0, R24, c[0x0][0x320] ;  /* 0x0000c80018007a20 */ /* 0x002fe20000410000 */
[----:B--2---:R-:W-:Y:S07]  /*16f90*/  FMNMX.FTZ R2, R166, R2, !PT ;  /* 0x00000002a6027209 */ /* 0x004fee0007810000 */
[----:B------:R1:W-:Y:S02]  /*16fa0*/  MUFU.TANH R155, R0 ;  /* 0x00000000009b7308 */ /* 0x0003e40000002400 */
[----:B-1----:R-:W-:Y:S08]  /*16fb0*/  FMUL.FTZ R0, R25, c[0x0][0x320] ;  /* 0x0000c80019007a20 */ /* 0x002ff00000410000 */
[----:B------:R1:W-:Y:S02]  /*16fc0*/  MUFU.TANH R154, R0 ;  /* 0x00000000009a7308 */ /* 0x0003e40000002400 */
[----:B-1----:R-:W-:Y:S08]  /*16fd0*/  FMUL.FTZ R0, R26, c[0x0][0x320] ;  /* 0x0000c8001a007a20 */ /* 0x002ff00000410000 */
[----:B------:R1:W2:Y:S02]  /*16fe0*/  MUFU.TANH R160, R0 ;  /* 0x0000000000a07308 */ /* 0x0002a40000002400 */
[----:B-1----:R-:W-:Y:S01]  /*16ff0*/  FMUL.FTZ R0, R28, c[0x0][0x320] ;  /* 0x0000c8001c007a20 */ /* 0x002fe20000410000 */
[----:B--2---:R-:W-:Y:S07]  /*17000*/  FMNMX.FTZ R2, R160, R2, !PT ;  /* 0x00000002a0027209 */ /* 0x004fee0007810000 */
[----:B------:R1:W-:Y:S01]  /*17010*/  MUFU.TANH R168, R0 ;  /* 0x0000000000a87308 */ /* 0x0003e20000002400 */
[----:B------:R-:W-:Y:S01]  /*17020*/  FMNMX.FTZ R2, R167, R2, !PT ;  /* 0x00000002a7027209 */ /* 0x000fe20007810000 */
[----:B-1----:R-:W-:Y:S08]  /*17030*/  FMUL.FTZ R0, R29, c[0x0][0x320] ;  /* 0x0000c8001d007a20 */ /* 0x002ff00000410000 */
[----:B------:R1:W-:Y:S02]  /*17040*/  MUFU.TANH R223, R0 ;  /* 0x0000000000df7308 */ /* 0x0003e40000002400 */
[----:B-1----:R-:W-:Y:S08]  /*17050*/  FMUL.FTZ R0, R30, c[0x0][0x320] ;  /* 0x0000c8001e007a20 */ /* 0x002ff00000410000 */
[----:B------:R1:W2:Y:S02]  /*17060*/  MUFU.TANH R227, R0 ;  /* 0x0000000000e37308 */ /* 0x0002a40000002400 */
[----:B-1----:R-:W-:Y:S01]  /*17070*/  FMUL.FTZ R0, R31, c[0x0][0x320] ;  /* 0x0000c8001f007a20 */ /* 0x002fe20000410000 */
[----:B--2---:R-:W-:Y:S07]  /*17080*/  FMNMX.FTZ R2, R227, R2, !PT ;  /* 0x00000002e3027209 */ /* 0x004fee0007810000 */
[----:B------:R1:W2:Y:S02]  /*17090*/  MUFU.TANH R235, R0 ;  /* 0x0000000000eb7308 */ /* 0x0002a40000002400 */
[----:B-1----:R-:W-:Y:S01]  /*170a0*/  FMUL.FTZ R0, R33, c[0x0][0x320] ;  /* 0x0000c80021007a20 */ /* 0x002fe20000410000 */
[----:B--2---:R-:W-:Y:S07]  /*170b0*/  FMNMX.FTZ R2, R235, R2, !PT ;  /* 0x00000002eb027209 */ /* 0x004fee0007810000 */
        /* <DEDUP_REMOVED lines=18> */
[----:B------:R1:W2:Y:S02]  /*171e0*/  MUFU.TANH R238, R0 ;  /* 0x0000000000ee7308 */ /* 0x0002a40000002400 */
[----:B-1----:R-:W-:Y:S08]  /*171f0*/  FMUL.FTZ R0, R41, c[0x0][0x320] ;  /* 0x0000c80029007a20 */ /* 0x002ff00000410000 */
[----:B------:R1:W3:Y:S02]  /*17200*/  MUFU.TANH R240, R0 ;  /* 0x0000000000f07308 */ /* 0x0002e40000002400 */
[----:B-1----:R-:W-:Y:S08]  /*17210*/  FMUL.FTZ R0, R42, c[0x0][0x320] ;  /* 0x0000c8002a007a20 */ /* 0x002ff00000410000 */
[----:B------:R1:W4:Y:S02]  /*17220*/  MUFU.TANH R241, R0 ;  /* 0x0000000000f17308 */ /* 0x0003240000002400 */
[----:B-1----:R-:W-:Y:S04]  /*17230*/  FMNMX.FTZ R0, R136, R69, !PT ;  /* 0x0000004588007209 */ /* 0x002fe80007810000 */
[----:B------:R-:W-:Y:S04]  /*17240*/  FMNMX.FTZ R0, R137, R0, !PT ;  /* 0x0000000089007209 */ /* 0x000fe80007810000 */
        /* <DEDUP_REMOVED lines=15> */
[----:B------:R-:W-:Y:S01]  /*17340*/  FMNMX.FTZ R2, R239, R0, !PT ;  /* 0x00000000ef027209 */ /* 0x000fe20007810000 */
[----:B------:R-:W-:Y:S03]  /*17350*/  FMUL.FTZ R0, R51, c[0x0][0x320] ;  /* 0x0000c80033007a20 */ /* 0x000fe60000410000 */
[----:B--2---:R-:W-:Y:S01]  /*17360*/  FMNMX.FTZ R2, R238, R2, !PT ;  /* 0x00000002ee027209 */ /* 0x004fe20007810000 */
[----:B------:R3:W1:Y:S03]  /*17370*/  MUFU.TANH R74, R0 ;  /* 0x00000000004a7308 */ /* 0x0006660000002400 */
[----:B---3--:R-:W-:Y:S02]  /*17380*/  FMNMX.FTZ R0, R240, R2, !PT ;  /* 0x00000002f0007209 */ /* 0x008fe40007810000 */
[----:B----4-:R-:W-:Y:S02]  /*17390*/  FMNMX.FTZ R2, R241, R3, !PT ;  /* 0x00000003f1027209 */ /* 0x010fe40007810000 */
[----:B------:R-:W-:Y:S02]  /*173a0*/  FMNMX.FTZ R0, R248, R0, !PT ;  /* 0x00000000f8007209 */ /* 0x000fe40007810000 */
[----:B------:R-:W-:Y:S02]  /*173b0*/  FMNMX.FTZ R2, R244, R2, !PT ;  /* 0x00000002f4027209 */ /* 0x000fe40007810000 */
[----:B------:R-:W-:Y:S02]  /*173c0*/  FMNMX.FTZ R0, R247, R0, !PT ;  /* 0x00000000f7007209 */ /* 0x000fe40007810000 */
[----:B------:R-:W-:Y:S02]  /*173d0*/  FMNMX.FTZ R2, R249, R2, !PT ;  /* 0x00000002f9027209 */ /* 0x000fe40007810000 */
[----:B------:R-:W-:Y:S02]  /*173e0*/  FMNMX.FTZ R3, R246, R0, !PT ;  /* 0x00000000f6037209 */ /* 0x000fe40007810000 */
[----:B------:R-:W-:Y:S02]  /*173f0*/  FMNMX.FTZ R0, R250, R2, !PT ;  /* 0x00000002fa007209 */ /* 0x000fe40007810000 */
[----:B------:R-:W-:Y:S02]  /*17400*/  FMNMX.FTZ R3, R245, R3, !PT ;  /* 0x00000003f5037209 */ /* 0x000fe40007810000 */
[----:B------:R-:W-:Y:S03]  /*17410*/  FMNMX.FTZ R0, R71, R0, !PT ;  /* 0x0000000047007209 */ /* 0x000fe60007810000 */
[----:B------:R-:W2:Y:S01]  /*17420*/  SHFL.BFLY PT, R4, R3, 0x2, 0x1f ;  /* 0x0c401f0003047f89 */ /* 0x000ea200000e0000 */
[----:B-1----:R-:W-:Y:S07]  /*17430*/  FMNMX.FTZ R0, R74, R0, !PT ;  /* 0x000000004a007209 */ /* 0x002fee0007810000 */
[----:B------:R-:W1:Y:S01]  /*17440*/  SHFL.BFLY PT, R2, R0, 0x2, 0x1f ;  /* 0x0c401f0000027f89 */ /* 0x000e6200000e0000 */
[----:B--2---:R-:W-:Y:S07]  /*17450*/  FMNMX.FTZ R4, R3, R4, !PT ;  /* 0x0000000403047209 */ /* 0x004fee0007810000 */
[----:B------:R-:W2:Y:S01]  /*17460*/  SHFL.BFLY PT, R5, R4, 0x1, 0x1f ;  /* 0x0c201f0004057f89 */ /* 0x000ea200000e0000 */
[----:B-1----:R-:W-:Y:S07]  /*17470*/  FMNMX.FTZ R0, R0, R2, !PT ;  /* 0x0000000200007209 */ /* 0x002fee0007810000 */
[----:B------:R-:W1:Y:S01]  /*17480*/  SHFL.BFLY PT, R3, R0, 0x1, 0x1f ;  /* 0x0c201f0000037f89 */ /* 0x000e6200000e0000 */
[----:B--2---:R-:W-:Y:S02]  /*17490*/  FMNMX.FTZ R68, R4, R5, !PT ;  /* 0x0000000504447209 */ /* 0x004fe40007810000 */
[----:B------:R-:W-:Y:S03]  /*174a0*/  @P0 MOV R5, c[0x0][0x1e0] ;  /* 0x0000780000050a02 */ /* 0x000fe60000000f00 */
[C---:B------:R-:W-:Y:S02]  /*174b0*/  FMUL.FTZ R132, R68.reuse, c[0x0][0x2d0] ;  /* 0x0000b40044847a20 */ /* 0x040fe40000410000 */
[----:B------:R-:W-:Y:S01]  /*174c0*/  FADD.FTZ R2, -R68, R69 ;  /* 0x0000004544027221 */ /* 0x000fe20000010100 */
[----:B-1----:R-:W-:Y:S01]  /*174d0*/  FMNMX.FTZ R3, R0, R3, !PT ;  /* 0x0000000300037209 */ /* 0x002fe20007810000 */
[--C-:B------:R-:W-:Y:S02]  /*174e0*/  FFMA.FTZ R4, R136, c[0x0][0x2d0], -R132.reuse ;  /* 0x0000b40088047a23 */ /* 0x100fe40000010884 */
[--C-:B------:R-:W-:Y:S02]  /*174f0*/  FFMA.FTZ R16, R138, c[0x0][0x2d0], -R132.reuse ;  /* 0x0000b4008a107a23 */ /* 0x100fe40000010884 */
[----:B------:R1:W-:Y:S01]  /*17500*/  MUFU.EX2 R222, R4 ;  /* 0x0000000400de7308 */ /* 0x0003e20000000800 */
[----:B------:R-:W-:Y:S02]  /*17510*/  FMUL.FTZ R69, R3, c[0x0][0x2d0] ;  /* 0x0000b40003457a20 */ /* 0x000fe40000410000 */
[----:B------:R-:W-:Y:S02]  /*17520*/  FMUL.FTZ R0, R2, c[0x0][0x2d0] ;  /* 0x0000b40002007a20 */ /* 0x000fe40000410000 */
[--C-:B------:R-:W-:Y:S02]  /*17530*/  FFMA.FTZ R32, R134, c[0x0][0x2d0], -R132.reuse ;  /* 0x0000b40086207a23 */ /* 0x100fe40000010884 */
[--C-:B------:R-:W-:Y:S02]  /*17540*/  FFMA.FTZ R40, R143, c[0x0][0x2d0], -R132.reuse ;  /* 0x0000b4008f287a23 */ /* 0x100fe40000010884 */
[--C-:B------:R-:W-:Y:S01]  /*17550*/  FFMA.FTZ R48, R145, c[0x0][0x2d0], -R69.reuse ;  /* 0x0000b40091307a23 */ /* 0x100fe20000010845 */
[----:B------:R-:W-:Y:S01]  /*17560*/  MUFU.EX2 R194, R16 ;  /* 0x0000001000c27308 */ /* 0x000fe20000000800 */
[----:B------:R-:W-:Y:S09]  /*17570*/  FFMA.FTZ R71, R71, c[0x0][0x2d0], -R69 ;  /* 0x0000b40047477a23 */ /* 0x000ff20000010845 */
[----:B------:R2:W3:Y:S01]  /*17580*/  MUFU.EX2 R2, R0 ;  /* 0x0000000000027308 */ /* 0x0004e20000000800 */
[C---:B-1----:R-:W-:Y:S02]  /*17590*/  @P0 SHF.L.U32 R4, R5.reuse, 0x5, RZ ;  /* 0x0000000505040819 */ /* 0x042fe400000006ff */
[----:B------:R-:W-:Y:S01]  /*175a0*/  @P0 SHF.L.U64.HI R5, R5, R7, c[0x0][0x1e4] ;  /* 0x0000790005050619 */ /* 0x000fe20000010207 */
[----:B------:R-:W-:Y:S01]  /*175b0*/  FFMA.FTZ R7, R137, c[0x0][0x2d0], -R132 ;  /* 0x0000b40089077a23 */ /* 0x000fe20000010884 */
[----:B------:R-:W-:Y:S05]  /*175c0*/  @P0 IADD3 R14, P1, R4, R4, RZ ;  /* 0x00000004040e0210 */ /* 0x000fea0007f3e0ff */
[----:B------:R1:W-:Y:S01]  /*175d0*/  MUFU.EX2 R192, R32 ;  /* 0x0000002000c07308 */ /* 0x0003e20000000800 */
[----:B------:R-:W-:Y:S05]  /*175e0*/  @P0 IADD3.X R15, R5, R5, RZ, P1, !PT ;  /* 0x00000005050f0210 */ /* 0x000fea0000ffe4ff */
[----:B------:R-:W-:Y:S04]  /*175f0*/  @P0 IMAD.WIDE.U32 R14, R10, 0x60, R14 ;  /* 0x000000600a0e0825 */ /* 0x000fe800078e000e */
[----:B------:R4:W-:Y:S01]  /*17600*/  MUFU.EX2 R195, R7 ;  /* 0x0000000700c37308 */ /* 0x0009e20000000800 */
[----:B--2---:R-:W-:Y:S02]  /*17610*/  FADD.FTZ R0, -R3, R70 ;  /* 0x0000004603007221 */ /* 0x004fe40000010100 */
[----:B---3--:R-:W-:Y:S02]  /*17620*/  FMUL.FTZ R17, R2, R89 ;  /* 0x0000005902117220 */ /* 0x008fe40000410000 */
[----:B------:R-:W-:Y:S02]  /*17630*/  FMUL.FTZ R0, R0, c[0x0][0x2d0] ;  /* 0x0000b40000007a20 */ /* 0x000fe40000410000 */
[C---:B------:R-:W-:Y:S03]  /*17640*/  FMUL.FTZ R24, R2.reuse, R96 ;  /* 0x0000006002187220 */ /* 0x040fe60000410000 */
[----:B------:R2:W-:Y:S01]  /*17650*/  MUFU.EX2 R174, R40 ;  /* 0x0000002800ae7308 */ /* 0x0005e20000000800 */
[C---:B------:R-:W-:Y:S02]  /*17660*/  FMUL.FTZ R25, R2.reuse, R97 ;  /* 0x0000006102197220 */ /* 0x040fe40000410000 */
[----:B------:R-:W-:Y:S02]  /*17670*/  FFMA.FTZ R70, R147, c[0x0][0x2d0], -R69 ;  /* 0x0000b40093467a23 */ /* 0x000fe40000010845 */
[C---:B-1----:R-:W-:Y:S02]  /*17680*/  FMUL.FTZ R32, R2.reuse, R104 ;  /* 0x0000006802207220 */ /* 0x042fe40000410000 */
[C---:B------:R-:W-:Y:S02]  /*17690*/  FMUL.FTZ R33, R2.reuse, R105 ;  /* 0x0000006902217220 */ /* 0x040fe40000410000 */
[C---:B------:R-:W-:Y:S01]  /*176a0*/  FMUL.FTZ R41, R2.reuse, R113 ;  /* 0x0000007102297220 */ /* 0x040fe20000410000 */
[----:B------:R-:W1:Y:S01]  /*176b0*/  MUFU.EX2 R0, R0 ;  /* 0x0000000000007308 */ /* 0x000e620000000800 */
[----:B------:R-:W-:Y:S02]  /*176c0*/  FMUL.FTZ R49, R2, R121 ;  /* 0x0000007902317220 */ /* 0x000fe40000410000 */
[----:B----4-:R-:W-:Y:S01]  /*176d0*/  @P0 IMAD.WIDE.U32 R6, R10, 0x60, R4 ;  /* 0x000000600a060825 */ /* 0x010fe200078e0004 */
[----:B------:R-:W-:Y:S03]  /*176e0*/  @P0 LEA R10, P3, R8, c[0x0][0x1c8], 0x1 ;  /* 0x00007200080a0a11 */ /* 0x000fe600078608ff */
[----:B------:R-:W-:Y:S01]  /*176f0*/  FMUL.FTZ R52, R2, R52 ;  /* 0x0000003402347220 */ /* 0x000fe20000410000 */
[----:B------:R-:W-:Y:S01]  /*17700*/  @P0 IADD3 R13, P2, P1, R230, R6, R4 ;  /* 0x00000006e60d0210 */ /* 0x000fe2000795e004 */
[----:B------:R-:W-:Y:S01]  /*17710*/  FMUL.FTZ R53, R2, R53 ;  /* 0x0000003502357220 */ /* 0x000fe20000410000 */
[----:B------:R-:W-:Y:S01]  /*17720*/  @P0 IADD3 R9, R12, R7, RZ ;  /* 0x000000070c090210 */ /* 0x000fe20007ffe0ff */
[----:B------:R3:W-:Y:S01]  /*17730*/  MUFU.EX2 R151, R70 ;  /* 0x0000004600977308 */ /* 0x0007e20000000800 */
[----:B------:R-:W-:Y:S01]  /*17740*/  @P0 LEA.HI.X R11, R8, c[0x0][0x1cc], R11, 0x1, P3 ;  /* 0x00007300080b0a11 */ /* 0x000fe200018f0c0b */
[----:B------:R-:W-:Y:S01]  /*17750*/  FFMA.FTZ R8, R133, c[0x0][0x2d0], -R132 ;  /* 0x0000b40085087a23 */ /* 0x000fe20000010884 */
[----:B------:R-:W-:Y:S01]  /*17760*/  @P0 IADD3.X R16, R234, R9, R5, P2, P1 ;  /* 0x00000009ea100210 */ /* 0x000fe200017e2405 */
[----:B--2---:R-:W-:Y:S01]  /*17770*/  FMUL.FTZ R40, R2, R112 ;  /* 0x0000007002287220 */ /* 0x004fe20000410000 */
[----:B------:R-:W-:Y:S01]  /*17780*/  @P0 IADD3 R7, P1, R230, R14, RZ ;  /* 0x0000000ee6070210 */ /* 0x000fe20007f3e0ff */
[----:B------:R-:W-:Y:S01]  /*17790*/  FMUL.FTZ R56, R2, R56 ;  /* 0x0000003802387220 */ /* 0x000fe20000410000 */
[----:B------:R-:W-:Y:S01]  /*177a0*/  @P0 IADD3 R6, P3, R230, R6, RZ ;  /* 0x00000006e6060210 */ /* 0x000fe20007f7e0ff */
[----:B------:R-:W-:Y:S01]  /*177b0*/  FMUL.FTZ R57, R2, R57 ;  /* 0x0000003902397220 */ /* 0x000fe20000410000 */
[----:B------:R-:W-:Y:S01]  /*177c0*/  @P0 IADD3.X R14, R234, R12, R15, P1, !PT ;  /* 0x0000000cea0e0210 */ /* 0x000fe20000ffe40f */
[----:B------:R-:W-:Y:S01]  /*177d0*/  FFMA.FTZ R12, R141, c[0x0][0x2d0], -R69 ;  /* 0x0000b4008d0c7a23 */ /* 0x000fe20000010845 */
[----:B------:R-:W-:Y:S01]  /*177e0*/  @P0 ISETP.GE.AND P1, PT, R72, c[0x0][0x1d4], PT ;  /* 0x0000750048000a0c */ /* 0x000fe20003f26270 */
[----:B------:R2:W-:Y:S01]  /*177f0*/  MUFU.EX2 R193, R8 ;  /* 0x0000000800c17308 */ /* 0x0005e20000000800 */
[----:B------:R-:W-:Y:S01]  /*17800*/  @P0 LEA R4, P2, R6, c[0x0][0x1c8], 0x1 ;  /* 0x0000720006040a11 */ /* 0x000fe200078408ff */
[C---:B-1----:R-:W-:Y:S01]  /*17810*/  FMUL.FTZ R18, R0.reuse, R90 ;  /* 0x0000005a00127220 */ /* 0x042fe20000410000 */
[----:B------:R-:W-:Y:S01]  /*17820*/  @P0 IADD3.X R5, R9, R234, RZ, P3, !PT ;  /* 0x000000ea09050210 */ /* 0x000fe20001ffe4ff */
[C---:B------:R-:W-:Y:S02]  /*17830*/  FMUL.FTZ R19, R0.reuse, R91 ;  /* 0x0000005b00137220 */ /* 0x040fe40000410000 */
[----:B------:R-:W-:Y:S01]  /*17840*/  FMUL.FTZ R26, R0, R98 ;  /* 0x00000062001a7220 */ /* 0x000fe20000410000 */
[----:B------:R-:W-:Y:S01]  /*17850*/  @P0 LEA.HI.X R5, R6, c[0x0][0x1cc], R5, 0x1, P2 ;  /* 0x0000730006050a11 */ /* 0x000fe200010f0c05 */
[C---:B------:R-:W-:Y:S01]  /*17860*/  FMUL.FTZ R27, R0.reuse, R99 ;  /* 0x00000063001b7220 */ /* 0x040fe20000410000 */
[C---:B------:R-:W-:Y:S01]  /*17870*/  @P0 LEA R6, P2, R7.reuse, c[0x0][0x1c8], 0x1 ;  /* 0x0000720007060a11 */ /* 0x040fe200078408ff */
[----:B------:R1:W-:Y:S01]  /*17880*/  MUFU.EX2 R163, R12 ;  /* 0x0000000c00a37308 */ /* 0x0003e20000000800 */
[C---:B------:R-:W-:Y:S01]  /*17890*/  FMUL.FTZ R34, R0.reuse, R106 ;  /* 0x0000006a00227220 */ /* 0x040fe20000410000 */
[----:B------:R4:W-:Y:S01]  /*178a0*/  @P0 LDGSTS.E.BYPASS.LTC128B.128 [R219+0x8100], [R10.64], !P1 ;  /* 0x081000000adb0fae */ /* 0x0009e2000c901d48 */
[----:B------:R-:W-:Y:S01]  /*178b0*/  @P0 LEA.HI.X R7, R7, c[0x0][0x1cc], R14, 0x1, P2 ;  /* 0x0000730007070a11 */ /* 0x000fe200010f0c0e */
[----:B------:R-:W-:Y:S02]  /*178c0*/  FMUL.FTZ R35, R0, R107 ;  /* 0x0000006b00237220 */ /* 0x000fe40000410000 */
[--C-:B---3--:R-:W-:Y:S02]  /*178d0*/  FFMA.FTZ R70, R146, c[0x0][0x2d0], -R69.reuse ;  /* 0x0000b40092467a23 */ /* 0x108fe40000010845 */
[C---:B------:R-:W-:Y:S02]  /*178e0*/  FMUL.FTZ R42, R0.reuse, R114 ;  /* 0x00000072002a7220 */ /* 0x040fe40000410000 */
[----:B------:R4:W-:Y:S01]  /*178f0*/  @P0 LDGSTS.E.BYPASS.LTC128B.128 [R219+0xb100], [R10.64+0x80], !P5 ;  /* 0x0b1000800adb0fae */ /* 0x0009e2000e901d48 */
[----:B------:R3:W-:Y:S01]  /*17900*/  MUFU.EX2 R150, R70 ;  /* 0x0000004600967308 */ /* 0x0007e20000000800 */
[C---:B------:R-:W-:Y:S01]  /*17910*/  FMUL.FTZ R43, R0.reuse, R115 ;  /* 0x00000073002b7220 */ /* 0x040fe20000410000 */
[C---:B--2---:R-:W-:Y:S01]  /*17920*/  @P0 LEA R8, P3, R13.reuse, c[0x0][0x1c8], 0x1 ;  /* 0x000072000d080a11 */ /* 0x044fe200078608ff */
[C---:B------:R-:W-:Y:S02]  /*17930*/  FMUL.FTZ R50, R0.reuse, R122 ;  /* 0x0000007a00327220 */ /* 0x040fe40000410000 */
[----:B------:R-:W-:Y:S02]  /*17940*/  FMUL.FTZ R51, R0, R123 ;  /* 0x0000007b00337220 */ /* 0x000fe40000410000 */
[----:B------:R2:W-:Y:S01]  /*17950*/  @P0 LDGSTS.E.BYPASS.LTC128B.128 [R219+0x9100], [R4.64], !P1 ;  /* 0x0910000004db0fae */ /* 0x0005e2000c901d48 */
[----:B------:R-:W-:Y:S01]  /*17960*/  @P0 LEA.HI.X R9, R13, c[0x0][0x1cc], R16, 0x1, P3 ;  /* 0x000073000d090a11 */ /* 0x000fe200018f0c10 */
[----:B------:R-:W-:Y:S01]  /*17970*/  FMUL.FTZ R16, R2, R88 ;  /* 0x0000005802107220 */ /* 0x000fe20000410000 */
[----:B------:R5:W-:Y:S01]  /*17980*/  MUFU.EX2 R152, R48 ;  /* 0x0000003000987308 */ /* 0x000be20000000800 */
[----:B------:R-:W-:Y:S02]  /*17990*/  FMUL.FTZ R54, R0, R54 ;  /* 0x0000003600367220 */ /* 0x000fe40000410000 */
[--C-:B-1----:R-:W-:Y:S02]  /*179a0*/  FFMA.FTZ R12, R142, c[0x0][0x2d0], -R69.reuse ;  /* 0x0000b4008e0c7a23 */ /* 0x102fe40000010845 */
[----:B------:R2:W-:Y:S01]  /*179b0*/  @P0 LDGSTS.E.BYPASS.LTC128B.128 [R219+0xc100], [R4.64+0x80], !P5 ;  /* 0x0c10008004db0fae */ /* 0x0005e2000e901d48 */
[C---:B------:R-:W-:Y:S02]  /*179c0*/  FMUL.FTZ R55, R0.reuse, R55 ;  /* 0x0000003700377220 */ /* 0x040fe40000410000 */
[C---:B------:R-:W-:Y:S02]  /*179d0*/  FMUL.FTZ R58, R0.reuse, R58 ;  /* 0x0000003a003a7220 */ /* 0x040fe40000410000 */
[----:B------:R-:W1:Y:S01]  /*179e0*/  MUFU.EX2 R164, R12 ;  /* 0x0000000c00a47308 */ /* 0x000e620000000800 */
[----:B------:R-:W-:Y:S02]  /*179f0*/  FMUL.FTZ R59, R0, R59 ;  /* 0x0000003b003b7220 */ /* 0x000fe40000410000 */
[----:B------:R1:W-:Y:S01]  /*17a00*/  @P0 LDGSTS.E.BYPASS.LTC128B.128 [R219+0xa100], [R8.64], !P1 ;  /* 0x0a10000008db0fae */ /* 0x0003e2000c901d48 */
[--C-:B---3--:R-:W-:Y:S02]  /*17a10*/  FFMA.FTZ R70, R148, c[0x0][0x2d0], -R69.reuse ;  /* 0x0000b40094467a23 */ /* 0x108fe40000010845 */
[C---:B----4-:R-:W-:Y:S02]  /*17a20*/  FMUL.FTZ R10, R0.reuse, R82 ;  /* 0x00000052000a7220 */ /* 0x050fe40000410000 */
[----:B------:R-:W-:Y:S02]  /*17a30*/  FMUL.FTZ R11, R0, R83 ;  /* 0x00000053000b7220 */ /* 0x000fe40000410000 */
[C---:B------:R-:W-:Y:S01]  /*17a40*/  FMUL.FTZ R60, R2.reuse, R60 ;  /* 0x0000003c023c7220 */ /* 0x040fe20000410000 */
[----:B------:R3:W-:Y:S01]  /*17a50*/  @P0 LDGSTS.E.BYPASS.LTC128B.128 [R219+0xd100], [R6.64+0x80], !P5 ;  /* 0x0d10008006db0fae */ /* 0x0007e2000e901d48 */
[C---:B------:R-:W-:Y:S01]  /*17a60*/  FMUL.FTZ R61, R2.reuse, R61 ;  /* 0x0000003d023d7220 */ /* 0x040fe20000410000 */
[----:B------:R-:W-:Y:S01]  /*17a70*/  MUFU.EX2 R71, R71 ;  /* 0x0000004700477308 */ /* 0x000fe20000000800 */
[----:B-----5:R-:W-:Y:S02]  /*17a80*/  FMUL.FTZ R48, R2, R120 ;  /* 0x0000007802307220 */ /* 0x020fe40000410000 */
[C---:B------:R-:W-:Y:S02]  /*17a90*/  FMUL.FTZ R62, R0.reuse, R62 ;  /* 0x0000003e003e7220 */ /* 0x040fe40000410000 */
[----:B------:R-:W-:Y:S01]  /*17aa0*/  FMUL.FTZ R63, R0, R63 ;  /* 0x0000003f003f7220 */ /* 0x000fe20000410000 */
[----:B------:R-:W-:Y:S01]  /*17ab0*/  LDSM.16.MT88.4 R20, [R203] ;  /* 0x00000000cb14783b */ /* 0x000fe20000004200 */
[C---:B------:R-:W-:Y:S02]  /*17ac0*/  FMUL.FTZ R64, R2.reuse, R64 ;  /* 0x0000004002407220 */ /* 0x040fe40000410000 */
[--C-:B--2---:R-:W-:Y:S02]  /*17ad0*/  FFMA.FTZ R4, R139, c[0x0][0x2d0], -R69.reuse ;  /* 0x0000b4008b047a23 */ /* 0x104fe40000010845 */
[----:B------:R-:W-:Y:S01]  /*17ae0*/  FMUL.FTZ R5, R2, R77 ;  /* 0x0000004d02057220 */ /* 0x000fe20000410000 */
[----:B-1----:R-:W-:Y:S01]  /*17af0*/  F2FP.PACK_AB R77, R164, R163 ;  /* 0x000000a3a44d723e */ /* 0x002fe200000000ff */
[----:B------:R1:W-:Y:S01]  /*17b00*/  MUFU.EX2 R161, R4 ;  /* 0x0000000400a17308 */ /* 0x0003e20000000800 */
[----:B------:R-:W2:Y:S01]  /*17b10*/  LDSM.16.MT88.4 R12, [R202] ;  /* 0x00000000ca0c783b */ /* 0x000ea20000004200 */
[C---:B------:R-:W-:Y:S02]  /*17b20*/  FMUL.FTZ R65, R2.reuse, R65 ;  /* 0x0000004102417220 */ /* 0x040fe40000410000 */
[C---:B------:R-:W-:Y:S02]  /*17b30*/  FMUL.FTZ R8, R2.reuse, R80 ;  /* 0x0000005002087220 */ /* 0x040fe40000410000 */
[----:B------:R-:W-:Y:S02]  /*17b40*/  FMUL.FTZ R9, R2, R81 ;  /* 0x0000005102097220 */ /* 0x000fe40000410000 */
[C---:B------:R-:W-:Y:S01]  /*17b50*/  FMUL.FTZ R66, R0.reuse, R66 ;  /* 0x0000004200427220 */ /* 0x040fe20000410000 */
[----:B------:R-:W4:Y:S01]  /*17b60*/  LDSM.16.MT88.4 R28, [R205] ;  /* 0x00000000cd1c783b */ /* 0x000f220000004200 */
[C---:B------:R-:W-:Y:S02]  /*17b70*/  FMUL.FTZ R67, R0.reuse, R67 ;  /* 0x0000004300437220 */ /* 0x040fe40000410000 */
[C---:B---3--:R-:W-:Y:S01]  /*17b80*/  FMUL.FTZ R6, R0.reuse, R78 ;  /* 0x0000004e00067220 */ /* 0x048fe20000410000 */
[----:B------:R-:W-:Y:S01]  /*17b90*/  F2FP.PACK_AB R78, R193, R194 ;  /* 0x000000c2c14e723e */ /* 0x000fe200000000ff */
[----:B------:R-:W-:Y:S03]  /*17ba0*/  FMUL.FTZ R7, R0, R79 ;  /* 0x0000004f00077220 */ /* 0x000fe60000410000 */
[----:B------:R-:W3:Y:S01]  /*17bb0*/  LDSM.16.MT88.4 R36, [R204] ;  /* 0x00000000cc24783b */ /* 0x000ee20000004200 */
[----:B-1----:R-:W-:Y:S07]  /*17bc0*/  FFMA.FTZ R4, R140, c[0x0][0x2d0], -R69 ;  /* 0x0000b4008c047a23 */ /* 0x002fee0000010845 */
[----:B------:R-:W1:Y:S01]  /*17bd0*/  LDSM.16.MT88.4 R44, [R202+0x3000] ;  /* 0x00300000ca2c783b */ /* 0x000e620000004200 */
[----:B------:R-:W5:Y:S07]  /*17be0*/  MUFU.EX2 R162, R4 ;  /* 0x0000000400a27308 */ /* 0x000f6e0000000800 */
[----:B------:R-:W1:Y:S08]  /*17bf0*/  LDSM.16.MT88.4 R80, [R203+0x3000] ;  /* 0x00300000cb50783b */ /* 0x000e700000004200 */
[----:B------:R-:W-:Y:S08]  /*17c00*/  LDSM.16.MT88.4 R88, [R204+0x3000] ;  /* 0x00300000cc58783b */ /* 0x000ff00000004200 */
[----:B------:R-:W-:Y:S01]  /*17c10*/  LDSM.16.MT88.4 R96, [R204+0x800] ;  /* 0x00080000cc60783b */ /* 0x000fe20000004200 */
[----:B-----5:R-:W-:Y:S01]  /*17c20*/  F2FP.PACK_AB R79, R162, R161 ;  /* 0x000000a1a24f723e */ /* 0x020fe200000000ff */
[C---:B------:R-:W-:Y:S01]  /*17c30*/  FMUL.FTZ R4, R2.reuse, R76 ;  /* 0x0000004c02047220 */ /* 0x040fe20000410000 */
[----:B------:R-:W-:Y:S05]  /*17c40*/  F2FP.PACK_AB R76, R195, R222 ;  /* 0x000000dec34c723e */ /* 0x000fea00000000ff */
[----:B------:R-:W-:Y:S02]  /*17c50*/  LDSM.16.MT88.4 R104, [R204+0x4000] ;  /* 0x00400000cc68783b */ /* 0x000fe40000004200 */
[C---:B--2---:R-:W-:Y:S06]  /*17c60*/  HMMA.16816.F32 R4, R76.reuse, R12, R4 ;  /* 0x0000000c4c04723c */ /* 0x044fec0000001804 */
[----:B------:R-:W-:Y:S01]  /*17c70*/  LDSM.16.MT88.4 R112, [R202+0x5800] ;  /* 0x00580000ca70783b */ /* 0x000fe20000004200 */
[C---:B------:R-:W-:Y:S01]  /*17c80*/  FMUL.FTZ R12, R2.reuse, R84 ;  /* 0x00000054020c7220 */ /* 0x040fe20000410000 */
[C---:B------:R-:W-:Y:S04]  /*17c90*/  HMMA.16816.F32 R8, R76.reuse, R14, R8 ;  /* 0x0000000e4c08723c */ /* 0x040fe80000001808 */
[----:B------:R-:W-:Y:S02]  /*17ca0*/  FMUL.FTZ R13, R2, R85 ;  /* 0x00000055020d7220 */ /* 0x000fe40000410000 */
[----:B------:R-:W-:Y:S01]  /*17cb0*/  LDSM.16.MT88.4 R120, [R203+0x5800] ;  /* 0x00580000cb78783b */ /* 0x000fe20000004200 */
[C---:B------:R-:W-:Y:S02]  /*17cc0*/  FMUL.FTZ R14, R0.reuse, R86 ;  /* 0x00000056000e7220 */ /* 0x040fe40000410000 */
[----:B------:R-:W-:Y:S05]  /*17cd0*/  FMUL.FTZ R15, R0, R87 ;  /* 0x00000057000f7220 */ /* 0x000fea0000410000 */
[----:B------:R-:W2:Y:S02]  /*17ce0*/  LDSM.16.MT88.4 R84, [R205+0x3000] ;  /* 0x00300000cd54783b */ /* 0x000ea40000004200 */
[C---:B------:R-:W-:Y:S06]  /*17cf0*/  HMMA.16816.F32 R12, R76.reuse, R20, R12 ;  /* 0x000000144c0c723c */ /* 0x040fec000000180c */
[----:B------:R-:W0:Y:S01]  /*17d00*/  LDGDEPBAR ;  /* 0x00000000000079af */ /* 0x000e220000000000 */
[C---:B------:R-:W-:Y:S01]  /*17d10*/  FMUL.FTZ R20, R2.reuse, R92 ;  /* 0x0000005c02147220 */ /* 0x040fe20000410000 */
[C---:B------:R-:W-:Y:S04]  /*17d20*/  HMMA.16816.F32 R16, R76.reuse, R22, R16 ;  /* 0x000000164c10723c */ /* 0x040fe80000001810 */
[----:B------:R-:W-:Y:S03]  /*17d30*/  FMUL.FTZ R21, R2, R93 ;  /* 0x0000005d02157220 */ /* 0x000fe60000410000 */
[C---:B------:R-:W-:Y:S02]  /*17d40*/  FMUL.FTZ R22, R0.reuse, R94 ;  /* 0x0000005e00167220 */ /* 0x040fe40000410000 */
[----:B------:R-:W-:Y:S02]  /*17d50*/  FMUL.FTZ R23, R0, R95 ;  /* 0x0000005f00177220 */ /* 0x000fe40000410000 */
[----:B------:R-:W-:Y:S05]  /*17d60*/  LDSM.16.MT88.4 R92, [R205+0x800] ;  /* 0x00080000cd5c783b */ /* 0x000fea0000004200 */
[C---:B----4-:R-:W-:Y:S07]  /*17d70*/  HMMA.16816.F32 R20, R76.reuse, R28, R20 ;  /* 0x0000001c4c14723c */ /* 0x050fee0000001814 */
[C---:B------:R-:W-:Y:S01]  /*17d80*/  FMUL.FTZ R28, R2.reuse, R100 ;  /* 0x00000064021c7220 */ /* 0x040fe20000410000 */
[C---:B------:R-:W-:Y:S04]  /*17d90*/  HMMA.16816.F32 R24, R76.reuse, R30, R24 ;  /* 0x0000001e4c18723c */ /* 0x040fe80000001818 */
[----:B------:R-:W-:Y:S03]  /*17da0*/  FMUL.FTZ R29, R2, R101 ;  /* 0x00000065021d7220 */ /* 0x000fe60000410000 */
[C---:B------:R-:W-:Y:S02]  /*17db0*/  FMUL.FTZ R30, R0.reuse, R102 ;  /* 0x00000066001e7220 */ /* 0x040fe40000410000 */
[----:B------:R-:W-:Y:S02]  /*17dc0*/  FMUL.FTZ R31, R0, R103 ;  /* 0x00000067001f7220 */ /* 0x000fe40000410000 */
[----:B------:R-:W-:Y:S05]  /*17dd0*/  LDSM.16.MT88.4 R100, [R205+0x4000] ;  /* 0x00400000cd64783b */ /* 0x000fea0000004200 */
[C---:B---3--:R-:W-:Y:S07]  /*17de0*/  HMMA.16816.F32 R28, R76.reuse, R36, R28 ;  /* 0x000000244c1c723c */ /* 0x048fee000000181c */
[--C-:B------:R-:W-:Y:S01]  /*17df0*/  FFMA.FTZ R36, R135, c[0x0][0x2d0], -R132.reuse ;  /* 0x0000b40087247a23 */ /* 0x100fe20000010884 */
[C---:B------:R-:W-:Y:S03]  /*17e00*/  HMMA.16816.F32 R32, R76.reuse, R38, R32 ;  /* 0x000000264c20723c */ /* 0x040fe60000001820 */
[----:B------:R3:W-:Y:S01]  /*17e10*/  MUFU.EX2 R175, R36 ;  /* 0x0000002400af7308 */ /* 0x0007e20000000800 */
[----:B------:R-:W-:Y:S03]  /*17e20*/  FMUL.FTZ R37, R2, R109 ;  /* 0x0000006d02257220 */ /* 0x000fe60000410000 */
[C---:B------:R-:W-:Y:S02]  /*17e30*/  FMUL.FTZ R38, R0.reuse, R110 ;  /* 0x0000006e00267220 */ /* 0x040fe40000410000 */
[----:B------:R-:W-:Y:S03]  /*17e40*/  FMUL.FTZ R39, R0, R111 ;  /* 0x0000006f00277220 */ /* 0x000fe60000410000 */
[C---:B---3--:R-:W-:Y:S02]  /*17e50*/  FMUL.FTZ R36, R2.reuse, R108 ;  /* 0x0000006c02247220 */ /* 0x048fe40000410000 */
[----:B------:R-:W-:Y:S05]  /*17e60*/  LDSM.16.MT88.4 R108, [R203+0x1800] ;  /* 0x00180000cb6c783b */ /* 0x000fea0000004200 */
[C---:B-1----:R-:W-:Y:S07]  /*17e70*/  HMMA.16816.F32 R36, R76.reuse, R44, R36 ;  /* 0x0000002c4c24723c */ /* 0x042fee0000001824 */
[----:B------:R-:W-:Y:S01]  /*17e80*/  FMUL.FTZ R45, R2, R117 ;  /* 0x00000075022d7220 */ /* 0x000fe20000410000 */
[C---:B------:R-:W-:Y:S04]  /*17e90*/  HMMA.16816.F32 R40, R76.reuse, R46, R40 ;  /* 0x0000002e4c28723c */ /* 0x040fe80000001828 */
[----:B------:R-:W-:Y:S03]  /*17ea0*/  FFMA.FTZ R44, R144, c[0x0][0x2d0], -R132 ;  /* 0x0000b400902c7a23 */ /* 0x000fe60000010884 */
[C---:B------:R-:W-:Y:S01]  /*17eb0*/  FMUL.FTZ R47, R0.reuse, R119 ;  /* 0x00000077002f7220 */ /* 0x040fe20000410000 */
[----:B------:R1:W-:Y:S01]  /*17ec0*/  MUFU.EX2 R173, R44 ;  /* 0x0000002c00ad7308 */ /* 0x0003e20000000800 */
[C---:B------:R-:W-:Y:S03]  /*17ed0*/  FMUL.FTZ R46, R0.reuse, R118 ;  /* 0x00000076002e7220 */ /* 0x040fe60000410000 */
[----:B------:R-:W-:Y:S04]  /*17ee0*/  FFMA.FTZ R0, R0, R252, R163 ;  /* 0x000000fc00007223 */ /* 0x000fe800000100a3 */
[----:B------:R-:W-:Y:S02]  /*17ef0*/  FADD.FTZ R0, R164, R0 ;  /* 0x00000000a4007221 */ /* 0x000fe40000010000 */
[----:B------:R3:W4:Y:S02]  /*17f00*/  MUFU.EX2 R119, R70 ;  /* 0x0000004600777308 */ /* 0x0007240000000800 */
[----:B------:R-:W-:Y:S04]  /*17f10*/  FADD.FTZ R0, R161, R0 ;  /* 0x00000000a1007221 */ /* 0x000fe80000010000 */
[----:B------:R-:W-:Y:S04]  /*17f20*/  FADD.FTZ R0, R162, R0 ;  /* 0x00000000a2007221 */ /* 0x000fe80000010000 */
[----:B------:R-:W-:Y:S02]  /*17f30*/  FADD.FTZ R0, R152, R0 ;  /* 0x0000000098007221 */ /* 0x000fe40000010000 */
[C---:B-1----:R-:W-:Y:S02]  /*17f40*/  FMUL.FTZ R44, R2.reuse, R116 ;  /* 0x00000074022c7220 */ /* 0x042fe40000410000 */
[----:B------:R-:W-:Y:S02]  /*17f50*/  FFMA.FTZ R2, R2, R251, R222 ;  /* 0x000000fb02027223 */ /* 0x000fe400000100de */
[----:B------:R-:W-:Y:S02]  /*17f60*/  FADD.FTZ R0, R151, R0 ;  /* 0x0000000097007221 */ /* 0x000fe40000010000 */
[----:B------:R-:W-:Y:S01]  /*17f70*/  FADD.FTZ R2, R195, R2 ;  /* 0x00000002c3027221 */ /* 0x000fe20000010000 */
[C---:B------:R-:W-:Y:S03]  /*17f80*/  HMMA.16816.F32 R44, R76.reuse, R80, R44 ;  /* 0x000000504c2c723c */ /* 0x040fe6000000182c */
[----:B---3--:R-:W-:Y:S02]  /*17f90*/  FFMA.FTZ R70, R149, c[0x0][0x2d0], -R132 ;  /* 0x0000b40095467a23 */ /* 0x008fe40000010884 */
[----:B------:R-:W-:Y:S02]  /*17fa0*/  FADD.FTZ R2, R194, R2 ;  /* 0x00000002c2027221 */ /* 0x000fe40000010000 */
[----:B------:R1:W3:Y:S01]  /*17fb0*/  MUFU.EX2 R171, R70 ;  /* 0x0000004600ab7308 */ /* 0x0002e20000000800 */
[C---:B------:R-:W-:Y:S01]  /*17fc0*/  HMMA.16816.F32 R48, R76.reuse, R82, R48 ;  /* 0x000000524c30723c */ /* 0x040fe20000001830 */
[----:B------:R-:W5:Y:S03]  /*17fd0*/  LDSM.16.MT88.4 R80, [R202+0x800] ;  /* 0x00080000ca50783b */ /* 0x000f660000004200 */
[----:B------:R-:W-:Y:S02]  /*17fe0*/  FADD.FTZ R2, R193, R2 ;  /* 0x00000002c1027221 */ /* 0x000fe40000010000 */
[----:B------:R-:W-:Y:S02]  /*17ff0*/  FADD.FTZ R0, R150, R0 ;  /* 0x0000000096007221 */ /* 0x000fe40000010000 */
[C---:B--2---:R-:W-:Y:S04]  /*18000*/  HMMA.16816.F32 R52, R76.reuse, R84, R52 ;  /* 0x000000544c34723c */ /* 0x044fe80000001834 */
[----:B------:R-:W-:Y:S02]  /*18010*/  FADD.FTZ R2, R192, R2 ;  /* 0x00000002c0027221 */ /* 0x000fe40000010000 */
[----:B----4-:R-:W-:Y:S02]  /*18020*/  FADD.FTZ R0, R119, R0 ;  /* 0x0000000077007221 */ /* 0x010fe40000010000 */
[C---:B------:R-:W-:Y:S01]  /*18030*/  HMMA.16816.F32 R56, R76.reuse, R86, R56 ;  /* 0x000000564c38723c */ /* 0x040fe20000001838 */
[----:B------:R-:W2:Y:S03]  /*18040*/  LDSM.16.MT88.4 R84, [R203+0x800] ;  /* 0x00080000cb54783b */ /* 0x000ea60000004200 */
[----:B------:R-:W-:Y:S02]  /*18050*/  FADD.FTZ R2, R175, R2 ;  /* 0x00000002af027221 */ /* 0x000fe40000010000 */
[----:B-1----:R-:W-:Y:S02]  /*18060*/  FFMA.FTZ R70, R153, c[0x0][0x2d0], -R132 ;  /* 0x0000b40099467a23 */ /* 0x002fe40000010884 */
[C---:B------:R-:W-:Y:S02]  /*18070*/  HMMA.16816.F32 R60, R76.reuse, R88, R60 ;  /* 0x000000584c3c723c */ /* 0x040fe4000000183c */
[----:B------:R1:W4:Y:S02]  /*18080*/  MUFU.EX2 R172, R70 ;  /* 0x0000004600ac7308 */ /* 0x0003240000000800 */
[----:B------:R-:W-:Y:S04]  /*18090*/  FADD.FTZ R2, R174, R2 ;  /* 0x00000002ae027221 */ /* 0x000fe80000010000 */
[----:B------:R-:W-:Y:S01]  /*180a0*/  HMMA.16816.F32 R64, R76, R90, R64 ;  /* 0x0000005a4c40723c */ /* 0x000fe20000001840 */
[----:B------:R-:W2:Y:S03]  /*180b0*/  LDSM.16.MT88.4 R88, [R202+0x3800] ;  /* 0x00380000ca58783b */ /* 0x000ea60000004200 */
[----:B------:R-:W-:Y:S03]  /*180c0*/  FADD.FTZ R2, R173, R2 ;  /* 0x00000002ad027221 */ /* 0x000fe60000010000 */
[----:B------:R-:W-:Y:S01]  /*180d0*/  F2FP.PACK_AB R76, R175, R192 ;  /* 0x000000c0af4c723e */ /* 0x000fe200000000ff */
[----:B---3--:R-:W-:Y:S01]  /*180e0*/  FADD.FTZ R2, R171, R2 ;  /* 0x00000002ab027221 */ /* 0x008fe20000010000 */
[----:B------:R-:W-:Y:S03]  /*180f0*/  F2FP.PACK_AB R78, R173, R174 ;  /* 0x000000aead4e723e */ /* 0x000fe600000000ff */
[----:B------:R-:W-:Y:S02]  /*18100*/  F2FP.PACK_AB R77, R151, R152 ;  /* 0x00000098974d723e */ /* 0x000fe400000000ff */
[----:B------:R-:W-:Y:S01]  /*18110*/  F2FP.PACK_AB R79, R119, R150 ;  /* 0x00000096774f723e */ /* 0x000fe200000000ff */
[----:B-1----:R-:W-:Y:S06]  /*18120*/  FFMA.FTZ R70, R155, c[0x0][0x2d0], -R132 ;  /* 0x0000b4009b467a23 */ /* 0x002fec0000010884 */
[C---:B-----5:R-:W-:Y:S01]  /*18130*/  HMMA.16816.F32 R4, R76.reuse, R80, R4 ;  /* 0x000000504c04723c */ /* 0x060fe20000001804 */
[----:B------:R1:W3:Y:S02]  /*18140*/  MUFU.EX2 R170, R70 ;  /* 0x0000004600aa7308 */ /* 0x0002e40000000800 */
[----:B----4-:R-:W-:Y:S05]  /*18150*/  FADD.FTZ R2, R172, R2 ;  /* 0x00000002ac027221 */ /* 0x010fea0000010000 */
[C---:B------:R-:W-:Y:S01]  /*18160*/  HMMA.16816.F32 R8, R76.reuse, R82, R8 ;  /* 0x000000524c08723c */ /* 0x040fe20000001808 */
[----:B------:R-:W4:Y:S07]  /*18170*/  LDSM.16.MT88.4 R80, [R203+0x3800] ;  /* 0x00380000cb50783b */ /* 0x000f2e0000004200 */
[C---:B--2---:R-:W-:Y:S08]  /*18180*/  HMMA.16816.F32 R12, R76.reuse, R84, R12 ;  /* 0x000000544c0c723c */ /* 0x044ff0000000180c */
[C---:B------:R-:W-:Y:S01]  /*18190*/  HMMA.16816.F32 R16, R76.reuse, R86, R16 ;  /* 0x000000564c10723c */ /* 0x040fe20000001810 */
[----:B------:R-:W2:Y:S03]  /*181a0*/  LDSM.16.MT88.4 R84, [R205+0x3800] ;  /* 0x00380000cd54783b */ /* 0x000ea60000004200 */
[----:B-1----:R-:W-:Y:S02]  /*181b0*/  FFMA.FTZ R70, R154, c[0x0][0x2d0], -R132 ;  /* 0x0000b4009a467a23 */ /* 0x002fe40000010884 */
[----:B---3--:R-:W-:Y:S02]  /*181c0*/  FADD.FTZ R2, R170, R2 ;  /* 0x00000002aa027221 */ /* 0x008fe40000010000 */
[C---:B------:R-:W-:Y:S01]  /*181d0*/  HMMA.16816.F32 R20, R76.reuse, R92, R20 ;  /* 0x0000005c4c14723c */ /* 0x040fe20000001814 */
[----:B------:R1:W3:Y:S07]  /*181e0*/  MUFU.EX2 R169, R70 ;  /* 0x0000004600a97308 */ /* 0x0002ee0000000800 */
[C---:B------:R-:W-:Y:S01]  /*181f0*/  HMMA.16816.F32 R24, R76.reuse, R94, R24 ;  /* 0x0000005e4c18723c */ /* 0x040fe20000001818 */
[----:B------:R-:W5:Y:S07]  /*18200*/  LDSM.16.MT88.4 R92, [R204+0x3800] ;  /* 0x00380000cc5c783b */ /* 0x000f6e0000004200 */
[C---:B------:R-:W-:Y:S08]  /*18210*/  HMMA.16816.F32 R28, R76.reuse, R96, R28 ;  /* 0x000000604c1c723c */ /* 0x040ff0000000181c */
[C---:B------:R-:W-:Y:S01]  /*18220*/  HMMA.16816.F32 R32, R76.reuse, R98, R32 ;  /* 0x000000624c20723c */ /* 0x040fe20000001820 */
[----:B------:R-:W-:Y:S03]  /*18230*/  LDSM.16.MT88.4 R96, [R203+0x4000] ;  /* 0x00400000cb60783b */ /* 0x000fe60000004200 */
[--C-:B-1----:R-:W-:Y:S02]  /*18240*/  FFMA.FTZ R70, R165, c[0x0][0x2d0], -R69.reuse ;  /* 0x0000b400a5467a23 */ /* 0x102fe40000010845 */
[----:B---3--:R-:W-:Y:S02]  /*18250*/  FADD.FTZ R2, R169, R2 ;  /* 0x00000002a9027221 */ /* 0x008fe40000010000 */
[C---:B------:R-:W-:Y:S01]  /*18260*/  HMMA.16816.F32 R36, R76.reuse, R88, R36 ;  /* 0x000000584c24723c */ /* 0x040fe20000001824 */
[----:B------:R1:W3:Y:S07]  /*18270*/  MUFU.EX2 R117, R70 ;  /* 0x0000004600757308 */ /* 0x0002ee0000000800 */
[C---:B------:R-:W-:Y:S01]  /*18280*/  HMMA.16816.F32 R40, R76.reuse, R90, R40 ;  /* 0x0000005a4c28723c */ /* 0x040fe20000001828 */
[----:B------:R-:W-:Y:S07]  /*18290*/  LDSM.16.MT88.4 R88, [R205+0x1000] ;  /* 0x00100000cd58783b */ /* 0x000fee0000004200 */
[C---:B----4-:R-:W-:Y:S08]  /*182a0*/  HMMA.16816.F32 R44, R76.reuse, R80, R44 ;  /* 0x000000504c2c723c */ /* 0x050ff0000000182c */
        /* <DEDUP_REMOVED lines=9> */
[----:B------:R-:W-:Y:S01]  /*18340*/  HMMA.16816.F32 R64, R76, R94, R64 ;  /* 0x0000005e4c40723c */ /* 0x000fe20000001840 */
[----:B------:R-:W5:Y:S03]  /*18350*/  LDSM.16.MT88.4 R92, [R204+0x1000] ;  /* 0x00100000cc5c783b */ /* 0x000f660000004200 */
[--C-:B-1----:R-:W-:Y:S02]  /*18360*/  FFMA.FTZ R70, R160, c[0x0][0x2d0], -R69.reuse ;  /* 0x0000b400a0467a23 */ /* 0x102fe40000010845 */
[----:B--2---:R-:W-:Y:S01]  /*18370*/  FADD.FTZ R0, R118, R0 ;  /* 0x0000000076007221 */ /* 0x004fe20000010000 */
[----:B------:R-:W-:Y:S01]  /*18380*/  F2FP.PACK_AB R76, R172, R171 ;  /* 0x000000abac4c723e */ /* 0x000fe200000000ff */
[----:B------:R1:W2:Y:S01]  /*18390*/  MUFU.EX2 R116, R70 ;  /* 0x0000004600747308 */ /* 0x0002a20000000800 */
[----:B------:R-:W-:Y:S03]  /*183a0*/  F2FP.PACK_AB R78, R169, R170 ;  /* 0x000000aaa94e723e */ /* 0x000fe600000000ff */
[----:B------:R-:W-:Y:S01]  /*183b0*/  F2FP.PACK_AB R77, R118, R117 ;  /* 0x00000075764d723e */ /* 0x000fe200000000ff */
[--C-:B-1----:R-:W-:Y:S02]  /*183c0*/  FFMA.FTZ R70, R167, c[0x0][0x2d0], -R69.reuse ;  /* 0x0000b400a7467a23 */ /* 0x102fe40000010845 */
[----:B--2---:R-:W-:Y:S03]  /*183d0*/  FADD.FTZ R0, R116, R0 ;  /* 0x0000000074007221 */ /* 0x004fe60000010000 */
[----:B------:R1:W2:Y:S02]  /*183e0*/  MUFU.EX2 R149, R70 ;  /* 0x0000004600957308 */ /* 0x0002a40000000800 */
[----:B-1----:R-:W-:Y:S01]  /*183f0*/  FFMA.FTZ R70, R168, c[0x0][0x2d0], -R132 ;  /* 0x0000b400a8467a23 */ /* 0x002fe20000010884 */
[C---:B--2---:R-:W-:Y:S01]  /*18400*/  F2FP.PACK_AB R79, R149.reuse, R116 ;  /* 0x00000074954f723e */ /* 0x044fe200000000ff */
[----:B------:R-:W-:Y:S06]  /*18410*/  FADD.FTZ R0, R149, R0 ;  /* 0x0000000095007221 */ /* 0x000fec0000010000 */
[----:B------:R1:W2:Y:S01]  /*18420*/  MUFU.EX2 R168, R70 ;  /* 0x0000004600a87308 */ /* 0x0002a20000000800 */
[C---:B----4-:R-:W-:Y:S08]  /*18430*/  HMMA.16816.F32 R4, R76.reuse, R80, R4 ;  /* 0x000000504c04723c */ /* 0x050ff00000001804 */
[C---:B------:R-:W-:Y:S01]  /*18440*/  HMMA.16816.F32 R8, R76.reuse, R82, R8 ;  /* 0x000000524c08723c */ /* 0x040fe20000001808 */
[----:B------:R-:W4:Y:S07]  /*18450*/  LDSM.16.MT88.4 R80, [R202+0x4000] ;  /* 0x00400000ca50783b */ /* 0x000f2e0000004200 */
[C---:B---3--:R-:W-:Y:S04]  /*18460*/  HMMA.16816.F32 R12, R76.reuse, R84, R12 ;  /* 0x000000544c0c723c */ /* 0x048fe8000000180c */
[----:B-1----:R-:W-:Y:S02]  /*18470*/  FFMA.FTZ R70, R223, c[0x0][0x2d0], -R132 ;  /* 0x0000b400df467a23 */ /* 0x002fe40000010884 */
[----:B------:R-:W3:Y:S01]  /*18480*/  LDL R223, [R1+0x10] ;  /* 0x0000100001df7983 */ /* 0x000ee20000100800 */
[----:B--2---:R-:W-:Y:S01]  /*18490*/  FADD.FTZ R2, R168, R2 ;  /* 0x00000002a8027221 */ /* 0x004fe20000010000 */
[C---:B------:R-:W-:Y:S01]  /*184a0*/  HMMA.16816.F32 R16, R76.reuse, R86, R16 ;  /* 0x000000564c10723c */ /* 0x040fe20000001810 */
[----:B------:R1:W2:Y:S01]  /*184b0*/  MUFU.EX2 R166, R70 ;  /* 0x0000004600a67308 */ /* 0x0002a20000000800 */
[----:B------:R-:W4:Y:S06]  /*184c0*/  LDSM.16.MT88.4 R84, [R202+0x1800] ;  /* 0x00180000ca54783b */ /* 0x000f2c0000004200 */
[C---:B------:R-:W-:Y:S08]  /*184d0*/  HMMA.16816.F32 R20, R76.reuse, R88, R20 ;  /* 0x000000584c14723c */ /* 0x040ff00000001814 */
[C---:B------:R-:W-:Y:S01]  /*184e0*/  HMMA.16816.F32 R24, R76.reuse, R90, R24 ;  /* 0x0000005a4c18723c */ /* 0x040fe20000001818 */
[----:B------:R-:W4:Y:S07]  /*184f0*/  LDSM.16.MT88.4 R88, [R205+0x1800] ;  /* 0x00180000cd58783b */ /* 0x000f2e0000004200 */
[C---:B-----5:R-:W-:Y:S04]  /*18500*/  HMMA.16816.F32 R28, R76.reuse, R92, R28 ;  /* 0x0000005c4c1c723c */ /* 0x060fe8000000181c */
[----:B-1----:R-:W-:Y:S02]  /*18510*/  FFMA.FTZ R70, R224, c[0x0][0x2d0], -R132 ;  /* 0x0000b400e0467a23 */ /* 0x002fe40000010884 */
[C---:B--2---:R-:W-:Y:S02]  /*18520*/  FADD.FTZ R2, R166.reuse, R2 ;  /* 0x00000002a6027221 */ /* 0x044fe40000010000 */
[C---:B------:R-:W-:Y:S01]  /*18530*/  HMMA.16816.F32 R32, R76.reuse, R94, R32 ;  /* 0x0000005e4c20723c */ /* 0x040fe20000001820 */
[----:B------:R1:W2:Y:S01]  /*18540*/  MUFU.EX2 R167, R70 ;  /* 0x0000004600a77308 */ /* 0x0002a20000000800 */
[----:B------:R-:W-:Y:S06]  /*18550*/  LDSM.16.MT88.4 R92, [R203+0x4800] ;  /* 0x00480000cb5c783b */ /* 0x000fec0000004200 */
[C---:B----4-:R-:W-:Y:S08]  /*18560*/  HMMA.16816.F32 R36, R76.reuse, R80, R36 ;  /* 0x000000504c24723c */ /* 0x050ff00000001824 */
[C---:B------:R-:W-:Y:S01]  /*18570*/  HMMA.16816.F32 R40, R76.reuse, R82, R40 ;  /* 0x000000524c28723c */ /* 0x040fe20000001828 */
[----:B------:R-:W4:Y:S07]  /*18580*/  LDSM.16.MT88.4 R80, [R204+0x1800] ;  /* 0x00180000cc50783b */ /* 0x000f2e0000004200 */
        /* <DEDUP_REMOVED lines=9> */
[C---:B------:R-:W-:Y:S04]  /*18620*/  HMMA.16816.F32 R60, R76.reuse, R104, R60 ;  /* 0x000000684c3c723c */ /* 0x040fe8000000183c */
[--C-:B-1----:R-:W-:Y:S02]  /*18630*/  FFMA.FTZ R70, R227, c[0x0][0x2d0], -R69.reuse ;  /* 0x0000b400e3467a23 */ /* 0x102fe40000010845 */
[C---:B--2---:R-:W-:Y:S02]  /*18640*/  FADD.FTZ R2, R165.reuse, R2 ;  /* 0x00000002a5027221 */ /* 0x044fe40000010000 */
        /* <DEDUP_REMOVED lines=12> */
[--C-:B-1----:R-:W-:Y:S02]  /*18710*/  FFMA.FTZ R70, R236, c[0x0][0x2d0], -R69.reuse ;  /* 0x0000b400ec467a23 */ /* 0x102fe40000010845 */
[----:B--2---:R-:W-:Y:S06]  /*18720*/  FADD.FTZ R0, R142, R0 ;  /* 0x000000008e007221 */ /* 0x004fec0000010000 */
[----:B------:R1:W2:Y:S02]  /*18730*/  MUFU.EX2 R141, R70 ;  /* 0x00000046008d7308 */ /* 0x0002a40000000800 */
[----:B-1----:R-:W-:Y:S01]  /*18740*/  FFMA.FTZ R70, R237, c[0x0][0x2d0], -R132 ;  /* 0x0000b400ed467a23 */ /* 0x002fe20000010884 */
[C---:B--2---:R-:W-:Y:S01]  /*18750*/  F2FP.PACK_AB R79, R141.reuse, R142 ;  /* 0x0000008e8d4f723e */ /* 0x044fe200000000ff */
[----:B------:R-:W-:Y:S06]  /*18760*/  FADD.FTZ R0, R141, R0 ;  /* 0x000000008d007221 */ /* 0x000fec0000010000 */
[----:B------:R1:W2:Y:S01]  /*18770*/  MUFU.EX2 R160, R70 ;  /* 0x0000004600a07308 */ /* 0x0002a20000000800 */
[C---:B------:R-:W-:Y:S08]  /*18780*/  HMMA.16816.F32 R4, R76.reuse, R84, R4 ;  /* 0x000000544c04723c */ /* 0x040ff00000001804 */
[C---:B------:R-:W-:Y:S01]  /*18790*/  HMMA.16816.F32 R8, R76.reuse, R86, R8 ;  /* 0x000000564c08723c */ /* 0x040fe20000001808 */
[----:B------:R-:W5:Y:S07]  /*187a0*/  LDSM.16.MT88.4 R84, [R202+0x4800] ;  /* 0x00480000ca54783b */ /* 0x000f6e0000004200 */
        /* <DEDUP_REMOVED lines=8> */
[----:B------:R-:W3:Y:S07]  /*18830*/  LDSM.16.MT88.4 R88, [R205+0x4800] ;  /* 0x00480000cd58783b */ /* 0x000eee0000004200 */
[C---:B----4-:R-:W-:Y:S04]  /*18840*/  HMMA.16816.F32 R28, R76.reuse, R80, R28 ;  /* 0x000000504c1c723c */ /* 0x050fe8000000181c */
[----:B-1----:R-:W-:Y:S02]  /*18850*/  FFMA.FTZ R70, R238, c[0x0][0x2d0], -R132 ;  /* 0x0000b400ee467a23 */ /* 0x002fe40000010884 */
[----:B--2---:R-:W-:Y:S02]  /*18860*/  FADD.FTZ R2, R155, R2 ;  /* 0x000000029b027221 */ /* 0x004fe40000010000 */
[C---:B------:R-:W-:Y:S01]  /*18870*/  HMMA.16816.F32 R32, R76.reuse, R82, R32 ;  /* 0x000000524c20723c */ /* 0x040fe20000001820 */
[----:B------:R1:W2:Y:S01]  /*18880*/  MUFU.EX2 R154, R70 ;  /* 0x00000046009a7308 */ /* 0x0002a20000000800 */
[----:B------:R-:W4:Y:S06]  /*18890*/  LDSM.16.MT88.4 R80, [R204+0x4800] ;  /* 0x00480000cc50783b */ /* 0x000f2c0000004200 */
[C---:B-----5:R-:W-:Y:S08]  /*188a0*/  HMMA.16816.F32 R36, R76.reuse, R84, R36 ;  /* 0x000000544c24723c */ /* 0x060ff00000001824 */
[C---:B------:R-:W-:Y:S01]  /*188b0*/  HMMA.16816.F32 R40, R76.reuse, R86, R40 ;  /* 0x000000564c28723c */ /* 0x040fe20000001828 */
[----:B------:R-:W5:Y:S07]  /*188c0*/  LDSM.16.MT88.4 R84, [R202+0x2000] ;  /* 0x00200000ca54783b */ /* 0x000f6e0000004200 */
[C---:B------:R-:W-:Y:S04]  /*188d0*/  HMMA.16816.F32 R44, R76.reuse, R92, R44 ;  /* 0x0000005c4c2c723c */ /* 0x040fe8000000182c */
[----:B-1----:R-:W-:Y:S01]  /*188e0*/  FFMA.FTZ R70, R240, c[0x0][0x2d0], -R132 ;  /* 0x0000b400f0467a23 */ /* 0x002fe20000010884 */
[----:B---3--:R-:W-:Y:S01]  /*188f0*/  ISETP.GT.AND P0, PT, R221, R223, PT ;  /* 0x000000dfdd00720c */ /* 0x008fe20003f04270 */
[----:B--2---:R-:W-:Y:S01]  /*18900*/  FADD.FTZ R2, R154, R2 ;  /* 0x000000029a027221 */ /* 0x004fe20000010000 */
[----:B------:R-:W-:Y:S01]  /*18910*/  MOV R221, R220 ;  /* 0x000000dc00dd7202 */ /* 0x000fe20000000f00 */
[C---:B------:R-:W-:Y:S01]  /*18920*/  HMMA.16816.F32 R48, R76.reuse, R94, R48 ;  /* 0x0000005e4c30723c */ /* 0x040fe20000001830 */
[----:B------:R1:W2:Y:S01]  /*18930*/  MUFU.EX2 R153, R70 ;  /* 0x0000004600997308 */ /* 0x0002a20000000800 */
[----:B------:R-:W3:Y:S06]  /*18940*/  LDSM.16.MT88.4 R92, [R203+0x2000] ;  /* 0x00200000cb5c783b */ /* 0x000eec0000004200 */
[C---:B------:R-:W-:Y:S08]  /*18950*/  HMMA.16816.F32 R52, R76.reuse, R88, R52 ;  /* 0x000000584c34723c */ /* 0x040ff00000001834 */
[C---:B------:R-:W-:Y:S01]  /*18960*/  HMMA.16816.F32 R56, R76.reuse, R90, R56 ;  /* 0x0000005a4c38723c */ /* 0x040fe20000001838 */
[----:B------:R-:W3:Y:S07]  /*18970*/  LDSM.16.MT88.4 R88, [R205+0x2000] ;  /* 0x00200000cd58783b */ /* 0x000eee0000004200 */
[C---:B----4-:R-:W-:Y:S04]  /*18980*/  HMMA.16816.F32 R60, R76.reuse, R80, R60 ;  /* 0x000000504c3c723c */ /* 0x050fe8000000183c */
[--C-:B-1----:R-:W-:Y:S02]  /*18990*/  FFMA.FTZ R70, R242, c[0x0][0x2d0], -R69.reuse ;  /* 0x0000b400f2467a23 */ /* 0x102fe40000010845 */
[----:B--2---:R-:W-:Y:S02]  /*189a0*/  FADD.FTZ R2, R153, R2 ;  /* 0x0000000299027221 */ /* 0x004fe40000010000 */
[----:B------:R-:W-:Y:S01]  /*189b0*/  HMMA.16816.F32 R64, R76, R82, R64 ;  /* 0x000000524c40723c */ /* 0x000fe20000001840 */
[----:B------:R1:W2:Y:S01]  /*189c0*/  MUFU.EX2 R140, R70 ;  /* 0x00000046008c7308 */ /* 0x0002a20000000800 */
[----:B------:R-:W4:Y:S05]  /*189d0*/  LDSM.16.MT88.4 R80, [R204+0x2000] ;  /* 0x00200000cc50783b */ /* 0x000f2a0000004200 */
        /* <DEDUP_REMOVED lines=15> */
[----:B------:R1:W-:Y:S01]  /*18ad0*/  MUFU.EX2 R148, R70 ;  /* 0x0000004600947308 */ /* 0x0003e20000000800 */
[C---:B-----5:R-:W-:Y:S08]  /*18ae0*/  HMMA.16816.F32 R4, R76.reuse, R84, R4 ;  /* 0x000000544c04723c */ /* 0x060ff00000001804 */
        /* <DEDUP_REMOVED lines=16> */
[C---:B------:R-:W-:Y:S08]  /*18bf0*/  HMMA.16816.F32 R40, R76.reuse, R86, R40 ;  /* 0x000000564c28723c */ /* 0x040ff00000001828 */
[C---:B-----5:R-:W-:Y:S04]  /*18c00*/  HMMA.16816.F32 R44, R76.reuse, R92, R44 ;  /* 0x0000005c4c2c723c */ /* 0x060fe8000000182c */
[----:B-1----:R-:W-:Y:S01]  /*18c10*/  FFMA.FTZ R70, R245, c[0x0][0x2d0], -R132 ;  /* 0x0000b400f5467a23 */ /* 0x002fe20000010884 */
[----:B---3--:R-:W-:Y:S03]  /*18c20*/  F2FP.PACK_AB R132, R147, R148 ;  /* 0x000000949384723e */ /* 0x008fe600000000ff */
[C---:B------:R-:W-:Y:S01]  /*18c30*/  HMMA.16816.F32 R48, R76.reuse, R94, R48 ;  /* 0x0000005e4c30723c */ /* 0x040fe20000001830 */
[----:B------:R1:W2:Y:S07]  /*18c40*/  MUFU.EX2 R145, R70 ;  /* 0x0000004600917308 */ /* 0x0002ae0000000800 */
[C---:B------:R-:W-:Y:S08]  /*18c50*/  HMMA.16816.F32 R52, R76.reuse, R88, R52 ;  /* 0x000000584c34723c */ /* 0x040ff00000001834 */
[C---:B------:R-:W-:Y:S08]  /*18c60*/  HMMA.16816.F32 R56, R76.reuse, R90, R56 ;  /* 0x0000005a4c38723c */ /* 0x040ff00000001838 */
[C---:B------:R-:W-:Y:S04]  /*18c70*/  HMMA.16816.F32 R60, R76.reuse, R96, R60 ;  /* 0x000000604c3c723c */ /* 0x040fe8000000183c */
[--C-:B-1----:R-:W-:Y:S01]  /*18c80*/  FFMA.FTZ R70, R249, c[0x0][0x2d0], -R69.reuse ;  /* 0x0000b400f9467a23 */ /* 0x102fe20000010845 */
[----:B--2---:R-:W-:Y:S03]  /*18c90*/  F2FP.PACK_AB R134, R145, R146 ;  /* 0x000000929186723e */ /* 0x004fe600000000ff */
[----:B------:R-:W-:Y:S01]  /*18ca0*/  HMMA.16816.F32 R64, R76, R98, R64 ;  /* 0x000000624c40723c */ /* 0x000fe20000001840 */
[----:B------:R1:W-:Y:S03]  /*18cb0*/  MUFU.EX2 R136, R70 ;  /* 0x0000004600887308 */ /* 0x0003e60000000800 */
[--C-:B-1----:R-:W-:Y:S02]  /*18cc0*/  FFMA.FTZ R70, R250, c[0x0][0x2d0], -R69.reuse ;  /* 0x0000b400fa467a23 */ /* 0x102fe40000010845 */
[----:B------:R-:W-:Y:S05]  /*18cd0*/  FFMA.FTZ R69, R74, c[0x0][0x2d0], -R69 ;  /* 0x0000b4004a457a23 */ /* 0x000fea0000010845 */
[----:B------:R-:W1:Y:S10]  /*18ce0*/  MUFU.EX2 R70, R70 ;  /* 0x0000004600467308 */ /* 0x000e740000000800 */
[----:B------:R-:W2:Y:S01]  /*18cf0*/  MUFU.EX2 R69, R69 ;  /* 0x0000004500457308 */ /* 0x000ea20000000800 */
[----:B-1----:R-:W-:Y:S02]  /*18d00*/  F2FP.PACK_AB R133, R70, R136 ;  /* 0x000000884685723e */ /* 0x002fe400000000ff */
[----:B--2---:R-:W-:Y:S07]  /*18d10*/  F2FP.PACK_AB R135, R69, R71 ;  /* 0x000000474587723e */ /* 0x004fee00000000ff */
[C---:B----4-:R-:W-:Y:S01]  /*18d20*/  HMMA.16816.F32 R76, R132.reuse, R80, R4 ;  /* 0x00000050844c723c */ /* 0x050fe20000001804 */
[----:B------:R-:W1:Y:S07]  /*18d30*/  LDSM.16.MT88.4 R4, [R205+0x5800] ;  /* 0x00580000cd04783b */ /* 0x000e6e0000004200 */
[C---:B------:R-:W-:Y:S01]  /*18d40*/  HMMA.16816.F32 R80, R132.reuse, R82, R8 ;  /* 0x000000528450723c */ /* 0x040fe20000001808 */
[----:B------:R-:W2:Y:S07]  /*18d50*/  LDSM.16.MT88.4 R8, [R204+0x5800] ;  /* 0x00580000cc08783b */ /* 0x000eae0000004200 */
        /* <DEDUP_REMOVED lines=17> */
[----:B------:R-:W-:Y:S01]  /*18e70*/  MOV R70, R3 ;  /* 0x0000000300467202 */ /* 0x000fe20000000f00 */
[----:B------:R-:W-:Y:S02]  /*18e80*/  FADD.FTZ R2, R146, R0 ;  /* 0x0000000092027221 */ /* 0x000fe40000010000 */
[----:B------:R-:W-:Y:S04]  /*18e90*/  HMMA.16816.F32 R64, R132, R10, R64 ;  /* 0x0000000a8440723c */ /* 0x000fe80000001840 */
[----:B------:R-:W-:Y:S02]  /*18ea0*/  FADD.FTZ R0, R71, R4 ;  /* 0x0000000447007221 */ /* 0x000fe40000010000 */
[----:B------:R-:W-:Y:S02]  /*18eb0*/  FADD.FTZ R251, R145, R2 ;  /* 0x0000000291fb7221 */ /* 0x000fe40000010000 */
[----:B------:R-:W-:Y:S01]  /*18ec0*/  FADD.FTZ R252, R69, R0 ;  /* 0x0000000045fc7221 */ /* 0x000fe20000010000 */
[----:B------:R-:W-:Y:S01]  /*18ed0*/  MOV R69, R68 ;  /* 0x0000004400457202 */ /* 0x000fe20000000f00 */
[----:B------:R-:W-:-:S05]  /*18ee0*/  @P0 BRA `(.L_x_820) ;  /* 0xffffcf2000000947 */ /* 0x000fca000383ffff */
.L_x_819:
[----:B------:R-:W-:-:S13]  /*18ef0*/  ISETP.GE.AND P0, PT, R220, R226, PT ;  /* 0x000000e2dc00720c */ /* 0x000fda0003f06270 */
[----:B------:R-:W-:Y:S05]  /*18f00*/  @!P0 BRA `(.L_x_821) ;  /* 0x0000432000008947 */ /* 0x000fea0003800000 */
[----:B------:R-:W-:Y:S02]  /*18f10*/  MOV R70, R3 ;  /* 0x0000000300467202 */ /* 0x000fe40000000f00 */
[----:B------:R-:W-:Y:S02]  /*18f20*/  MOV R69, R68 ;  /* 0x0000004400457202 */ /* 0x000fe40000000f00 */
.L_x_830:
[----:B------:R-:W2:Y:S01]  /*18f30*/  LDL R0, [R1+0x18] ;  /* 0x0000180001007983 */ /* 0x000ea20000100800 */
[----:B------:R-:W-:Y:S04]  /*18f40*/  DEPBAR.LE SB0, 0x0 ;  /* 0x000080000000791a */ /* 0x000fe80000000000 */
[----:B------:R-:W3:Y:S01]  /*18f50*/  LDL R68, [R1] ;  /* 0x0000000001447983 */ /* 0x000ee20000100800 */
[----:B------:R-:W-:Y:S01]  /*18f60*/  WARPSYNC 0xffffffff ;  /* 0xffffffff00007948 */ /* 0x000fe20003800000 */
[----:B------:R-:W-:Y:S01]  /*18f70*/  MOV R3, c[0x0][0x208] ;  /* 0x0000820000037a02 */ /* 0x000fe20000000f00 */
[----:B------:R-:W-:Y:S01]  /*18f80*/  IMAD.WIDE.U32 R36, R220, c[0x0][0x208], RZ ;  /* 0x00008200dc247a25 */ /* 0x000fe200078e00ff */
[----:B------:R-:W-:Y:S01]  /*18f90*/  BAR.SYNC.DEFER_BLOCKING 0x0 ;  /* 0x0000000000007b1d */ /* 0x000fe20000010000 */
[----:B------:R-:W-:Y:S02]  /*18fa0*/  MOV R221, 0x5 ;  /* 0x0000000500dd7802 */ /* 0x000fe40000000f00 */
[C---:B------:R-:W-:Y:S01]  /*18fb0*/  SHF.L.U32 R2, R3.reuse, 0x5, RZ ;  /* 0x0000000503027819 */ /* 0x040fe200000006ff */
[----:B------:R-:W-:Y:S01]  /*18fc0*/  IMAD.MOV.U32 R222, RZ, RZ, c[0x0][0x2c4] ;  /* 0x0000b100ffde7624 */ /* 0x000fe200078e00ff */
[----:B------:R-:W-:Y:S02]  /*18fd0*/  SHF.L.U64.HI R3, R3, R221, c[0x0][0x20c] ;  /* 0x0000830003037619 */ /* 0x000fe400000102dd */
[----:B------:R-:W-:Y:S02]  /*18fe0*/  IADD3 R30, P0, R2, R2, RZ ;  /* 0x00000002021e7210 */ /* 0x000fe40007f1e0ff */
[----:B------:R-:W-:Y:S01]  /*18ff0*/  MOV R28, R228 ;  /* 0x000000e4001c7202 */ /* 0x000fe20000000f00 */
[----:B------:R-:W-:Y:S01]  /*19000*/  IMAD.WIDE.U32 R46, R36, 0x60, R2 ;  /* 0x00000060242e7825 */ /* 0x000fe200078e0002 */
[----:B------:R-:W-:Y:S02]  /*19010*/  IADD3.X R31, R3, R3, RZ, P0, !PT ;  /* 0x00000003031f7210 */ /* 0x000fe400007fe4ff */
[----:B------:R-:W-:Y:S02]  /*19020*/  MOV R29, R233 ;  /* 0x000000e9001d7202 */ /* 0x000fe40000000f00 */
[----:B------:R-:W-:Y:S01]  /*19030*/  ISETP.GE.AND P4, PT, R72, c[0x0][0x1d4], PT ;  /* 0x0000750048007a0c */ /* 0x000fe20003f86270 */
[----:B------:R-:W-:Y:S01]  /*19040*/  IMAD.WIDE.U32 R136, R36, 0x60, R30 ;  /* 0x0000006024887825 */ /* 0x000fe200078e001e */
[----:B------:R-:W-:Y:S03]  /*19050*/  ISETP.NE.AND P6, PT, R222, 0x1, PT ;  /* 0x00000001de00780c */ /* 0x000fe60003fc5270 */
[----:B------:R-:W-:Y:S01]  /*19060*/  IMAD.WIDE.U32 R28, R36, 0x60, R28 ;  /* 0x00000060241c7825 */ /* 0x000fe200078e001c */
[C---:B------:R-:W-:Y:S02]  /*19070*/  IADD3 R38, P0, R228.reuse, R136, RZ ;  /* 0x00000088e4267210 */ /* 0x040fe40007f1e0ff */
[----:B------:R-:W-:Y:S01]  /*19080*/  IADD3 R36, P3, R228, R46, RZ ;  /* 0x0000002ee4247210 */ /* 0x000fe20007f7e0ff */
[----:B------:R-:W4:Y:S01]  /*19090*/  LDSM.16.M88.4 R8, [R201] ;  /* 0x00000000c908783b */ /* 0x000f220000000200 */
[----:B------:R-:W-:Y:S01]  /*190a0*/  LEA R44, P1, R28, c[0x0][0x1f8], 0x1 ;  /* 0x00007e001c2c7a11 */ /* 0x000fe200078208ff */
[----:B------:R-:W-:Y:S02]  /*190b0*/  ULDC UR4, c[0x0][0x324] ;  /* 0x0000c90000047ab9 */ /* 0x000fe40000000800 */
[----:B------:R-:W-:Y:S04]  /*190c0*/  ULOP3.LUT UR4, URZ, UR4, URZ, 0x33, !UPT ;  /* 0x000000043f047292 */ /* 0x000fe8000f8e333f */
[----:B------:R-:W5:Y:S08]  /*190d0*/  LDSM.16.M88.4 R16, [R201+0x800] ;  /* 0x00080000c910783b */ /* 0x000f700000000200 */
[----:B------:R-:W1:Y:S08]  /*190e0*/  LDSM.16.M88.4 R24, [R201+0x1000] ;  /* 0x00100000c918783b */ /* 0x000e700000000200 */
[----:B------:R-:W3:Y:S04]  /*190f0*/  LDL R224, [R1+0x14] ;  /* 0x0000140001e07983 */ /* 0x000ee80000100800 */
[----:B------:R-:W1:Y:S08]  /*19100*/  LDSM.16.M88.4 R32, [R201+0x1800] ;  /* 0x00180000c920783b */ /* 0x000e700000000200 */
[----:B------:R-:W3:Y:S01]  /*19110*/  LDL R223, [R1+0x1c] ;  /* 0x00001c0001df7983 */ /* 0x000ee20000100800 */
[C---:B-1--4-:R-:W-:Y:S03]  /*19120*/  HMMA.16816.F32 R4, R124.reuse, R8, RZ ;  /* 0x000000087c04723c */ /* 0x052fe600000018ff */
[----:B------:R-:W1:Y:S05]  /*19130*/  LDSM.16.M88.4 R40, [R201+0x2000] ;  /* 0x00200000c928783b */ /* 0x000e6a0000000200 */
[C---:B------:R-:W-:Y:S03]  /*19140*/  HMMA.16816.F32 R8, R124.reuse, R10, RZ ;  /* 0x0000000a7c08723c */ /* 0x040fe600000018ff */
[----:B------:R-:W4:Y:S05]  /*19150*/  LDSM.16.M88.4 R48, [R201+0x2800] ;  /* 0x00280000c930783b */ /* 0x000f2a0000000200 */
[C---:B-----5:R-:W-:Y:S03]  /*19160*/  HMMA.16816.F32 R12, R124.reuse, R16, RZ ;  /* 0x000000107c0c723c */ /* 0x060fe600000018ff */
[----:B------:R-:W5:Y:S05]  /*19170*/  LDSM.16.M88.4 R132, [R206] ;  /* 0x00000000ce84783b */ /* 0x000f6a0000000200 */
[C---:B------:R-:W-:Y:S03]  /*19180*/  HMMA.16816.F32 R16, R124.reuse, R18, RZ ;  /* 0x000000127c10723c */ /* 0x040fe600000018ff */
[----:B------:R-:W-:Y:S05]  /*19190*/  LDSM.16.M88.4 R140, [R209] ;  /* 0x00000000d18c783b */ /* 0x000fea0000000200 */
[C---:B------:R-:W-:Y:S03]  /*191a0*/  HMMA.16816.F32 R20, R124.reuse, R24, RZ ;  /* 0x000000187c14723c */ /* 0x040fe600000018ff */
[----:B------:R-:W-:Y:S05]  /*191b0*/  LDSM.16.M88.4 R144, [R210] ;  /* 0x00000000d290783b */ /* 0x000fea0000000200 */
[C---:B------:R-:W-:Y:S03]  /*191c0*/  HMMA.16816.F32 R24, R124.reuse, R26, RZ ;  /* 0x0000001a7c18723c */ /* 0x040fe600000018ff */
[----:B------:R-:W-:Y:S08]  /*191d0*/  LDSM.16.M88.4 R148, [R211] ;  /* 0x00000000d394783b */ /* 0x000ff00000000200 */
[----:B------:R-:W-:Y:S01]  /*191e0*/  LDSM.16.M88.4 R152, [R212] ;  /* 0x00000000d498783b */ /* 0x000fe20000000200 */
[----:B--2---:R-:W-:Y:S02]  /*191f0*/  LOP3.LUT P5, RZ, R0, 0x20000, RZ, 0xc0, !PT ;  /* 0x0002000000ff7812 */ /* 0x004fe400078ac0ff */
[----:B------:R-:W-:Y:S05]  /*19200*/  SHF.R.S32.HI R0, RZ, 0x1f, R220 ;  /* 0x0000001fff007819 */ /* 0x000fea00000114dc */
[----:B------:R-:W-:Y:S04]  /*19210*/  IMAD R0, R0, c[0x0][0x208], RZ ;  /* 0x0000820000007a24 */ /* 0x000fe800078e02ff */
[----:B------:R-:W-:Y:S05]  /*19220*/  IMAD R0, R220, c[0x0][0x20c], R0 ;  /* 0x00008300dc007a24 */ /* 0x000fea00078e0200 */
[----:B------:R-:W-:Y:S05]  /*19230*/  IADD3 R0, R37, R0, RZ ;  /* 0x0000000025007210 */ /* 0x000fea0007ffe0ff */
[----:B------:R-:W-:Y:S05]  /*19240*/  IMAD R39, R0, 0x60, RZ ;  /* 0x0000006000277824 */ /* 0x000fea00078e02ff */
[----:B------:R-:W-:Y:S04]  /*19250*/  IADD3 R0, R29, R39, RZ ;  /* 0x000000271d007210 */ /* 0x000fe80007ffe0ff */
[----:B------:R-:W-:Y:S02]  /*19260*/  LEA.HI.X R45, R28, c[0x0][0x1fc], R0, 0x1, P1 ;  /* 0x00007f001c2d7a11 */ /* 0x000fe400008f0c00 */
[C---:B------:R-:W-:Y:S01]  /*19270*/  HMMA.16816.F32 R28, R124.reuse, R32, RZ ;  /* 0x000000207c1c723c */ /* 0x040fe200000018ff */
[----:B------:R-:W-:Y:S02]  /*19280*/  IADD3 R0, R39, R47, RZ ;  /* 0x0000002f27007210 */ /* 0x000fe40007ffe0ff */
[C---:B------:R-:W-:Y:S02]  /*19290*/  IADD3.X R47, R233.reuse, R39, R137, P0, !PT ;  /* 0x00000027e92f7210 */ /* 0x040fe400007fe489 */
[----:B------:R-:W2:Y:S01]  /*192a0*/  LDSM.16.M88.4 R136, [R208] ;  /* 0x00000000d088783b */ /* 0x000ea20000000200 */
[----:B------:R-:W-:Y:S02]  /*192b0*/  IADD3 R37, P2, P1, R228, R46, R2 ;  /* 0x0000002ee4257210 */ /* 0x000fe4000795e002 */
[C---:B------:R-:W-:Y:S01]  /*192c0*/  HMMA.16816.F32 R32, R124.reuse, R34, RZ ;  /* 0x000000227c20723c */ /* 0x040fe200000018ff */
[----:B------:R-:W-:Y:S03]  /*192d0*/  LEA R46, P0, R38, c[0x0][0x1f8], 0x1 ;  /* 0x00007e00262e7a11 */ /* 0x000fe600078008ff */
[----:B------:R-:W-:Y:S01]  /*192e0*/  IADD3.X R39, R233, R0, R3, P2, P1 ;  /* 0x00000000e9277210 */ /* 0x000fe200017e2403 */
[----:B------:R-:W-:Y:S01]  /*192f0*/  @!PT LDS RZ, [RZ] ;  /* 0x00000000fffff984 */ /* 0x000fe20000000800 */
[----:B------:R-:W-:Y:S01]  /*19300*/  @!PT LDS RZ, [RZ] ;  /* 0x00000000fffff984 */ /* 0x000fe20000000800 */
[----:B------:R-:W-:Y:S01]  /*19310*/  @!PT LDS RZ, [RZ] ;  /* 0x00000000fffff984 */ /* 0x000fe20000000800 */
[----:B---3--:R4:W-:Y:S01]  /*19320*/  LDGSTS.E.BYPASS.LTC128B.128 [R68+0x100], [R44.64], !P4 ;  /* 0x001000002c447fae */ /* 0x0089e2000e101d48 */
[----:B------:R-:W-:Y:S02]  /*19330*/  LEA R2, P2, R36, c[0x0][0x1f8], 0x1 ;  /* 0x00007e0024027a11 */ /* 0x000fe400078408ff */
[----:B------:R-:W-:Y:S04]  /*19340*/  IADD3.X R0, R0, R233, RZ, P3, !PT ;  /* 0x000000e900007210 */ /* 0x000fe80001ffe4ff */
[----:B------:R-:W-:Y:S01]  /*19350*/  LEA.HI.X R3, R36, c[0x0][0x1fc], R0, 0x1, P2 ;  /* 0x00007f0024037a11 */ /* 0x000fe200010f0c00 */
[----:B------:R4:W-:Y:S01]  /*19360*/  LDGSTS.E.BYPASS.LTC128B.128 [R68+0x3100], [R44.64+0x80], !P5 ;  /* 0x031000802c447fae */ /* 0x0009e2000e901d48 */
[C---:B------:R-:W-:Y:S02]  /*19370*/  LEA R160, P1, R37.reuse, c[0x0][0x1f8], 0x1 ;  /* 0x00007e0025a07a11 */ /* 0x040fe400078208ff */
[----:B------:R-:W-:Y:S02]  /*19380*/  LEA.HI.X R47, R38, c[0x0][0x1fc], R47, 0x1, P0 ;  /* 0x00007f00262f7a11 */ /* 0x000fe400000f0c2f */
[----:B------:R-:W-:Y:S02]  /*19390*/  LEA.HI.X R161, R37, c[0x0][0x1fc], R39, 0x1, P1 ;  /* 0x00007f0025a17a11 */ /* 0x000fe400008f0c27 */
[C---:B-1----:R-:W-:Y:S01]  /*193a0*/  HMMA.16816.F32 R36, R124.reuse, R40, RZ ;  /* 0x000000287c24723c */ /* 0x042fe200000018ff */
[----:B------:R1:W-:Y:S01]  /*193b0*/  LDGSTS.E.BYPASS.LTC128B.128 [R68+0x1100], [R2.64], !P4 ;  /* 0x0110000002447fae */ /* 0x0003e2000e101d48 */
[----:B------:R-:W-:Y:S06]  /*193c0*/  ISETP.GT.AND P0, PT, R220, R226, PT ;  /* 0x000000e2dc00720c */ /* 0x000fec0003f04270 */
[C---:B------:R-:W-:Y:S01]  /*193d0*/  HMMA.16816.F32 R40, R124.reuse, R42, RZ ;  /* 0x0000002a7c28723c */ /* 0x040fe200000018ff */
[----:B------:R1:W-:Y:S08]  /*193e0*/  LDGSTS.E.BYPASS.LTC128B.128 [R68+0x4100], [R2.64+0x80], !P5 ;  /* 0x0410008002447fae */ /* 0x0003f0000e901d48 */
[----:B------:R3:W-:Y:S08]  /*193f0*/  LDGSTS.E.BYPASS.LTC128B.128 [R68+0x2100], [R160.64], !P4 ;  /* 0x02100000a0447fae */ /* 0x0007f0000e101d48 */
[----:B------:R4:W-:Y:S08]  /*19400*/  LDGSTS.E.BYPASS.LTC128B.128 [R68+0x5100], [R46.64+0x80], !P5 ;  /* 0x051000802e447fae */ /* 0x0009f0000e901d48 */
[----:B------:R-:W-:Y:S08]  /*19410*/  LDSM.16.M88.4 R164, [R200+0x800] ;  /* 0x00080000c8a4783b */ /* 0x000ff00000000200 */
[----:B------:R-:W0:Y:S08]  /*19420*/  LDGDEPBAR ;  /* 0x00000000000079af */ /* 0x000e300000000000 */
[----:B---3--:R-:W3:Y:S01]  /*19430*/  LDSM.16.M88.4 R160, [R200] ;  /* 0x00000000c8a0783b */ /* 0x008ee20000000200 */
[C---:B----4-:R-:W-:Y:S07]  /*19440*/  HMMA.16816.F32 R44, R124.reuse, R48, RZ ;  /* 0x000000307c2c723c */ /* 0x050fee00000018ff */
[----:B------:R-:W-:Y:S01]  /*19450*/  LDSM.16.M88.4 R168, [R200+0x2000] ;  /* 0x00200000c8a8783b */ /* 0x000fe20000000200 */
[----:B------:R-:W-:Y:S07]  /*19460*/  HMMA.16816.F32 R48, R124, R50, RZ ;  /* 0x000000327c30723c */ /* 0x000fee00000018ff */
[----:B------:R-:W-:Y:S01]  /*19470*/  LDSM.16.M88.4 R172, [R200+0x2800] ;  /* 0x00280000c8ac783b */ /* 0x000fe20000000200 */
[C---:B-----5:R-:W-:Y:S07]  /*19480*/  HMMA.16816.F32 R4, R128.reuse, R132, R4 ;  /* 0x000000848004723c */ /* 0x060fee0000001804 */
[----:B------:R-:W-:Y:S01]  /*19490*/  LDSM.16.M88.4 R192, [R200+0x5800] ;  /* 0x00580000c8c0783b */ /* 0x000fe20000000200 */
[C---:B------:R-:W-:Y:S07]  /*194a0*/  HMMA.16816.F32 R8, R128.reuse, R134, R8 ;  /* 0x000000868008723c */ /* 0x040fee0000001808 */
[----:B------:R-:W4:Y:S01]  /*194b0*/  LDSM.16.M88.4 R132, [R200+0x1000] ;  /* 0x00100000c884783b */ /* 0x000f220000000200 */
[C---:B--2---:R-:W-:Y:S08]  /*194c0*/  HMMA.16816.F32 R12, R128.reuse, R136, R12 ;  /* 0x00000088800c723c */ /* 0x044ff0000000180c */
[C---:B------:R-:W-:Y:S01]  /*194d0*/  HMMA.16816.F32 R16, R128.reuse, R138, R16 ;  /* 0x0000008a8010723c */ /* 0x040fe20000001810 */
[----:B------:R-:W2:Y:S07]  /*194e0*/  LDSM.16.M88.4 R136, [R200+0x1800] ;  /* 0x00180000c888783b */ /* 0x000eae0000000200 */
[C---:B------:R-:W-:Y:S08]  /*194f0*/  HMMA.16816.F32 R20, R128.reuse, R140, R20 ;  /* 0x0000008c8014723c */ /* 0x040ff00000001814 */
[C---:B------:R-:W-:Y:S01]  /*19500*/  HMMA.16816.F32 R24, R128.reuse, R142, R24 ;  /* 0x0000008e8018723c */ /* 0x040fe20000001818 */
[----:B------:R-:W5:Y:S07]  /*19510*/  LDSM.16.M88.4 R140, [R75+-0x3000] ;  /* 0xffd000004b8c783b */ /* 0x000f6e0000000200 */
[C---:B------:R-:W-:Y:S08]  /*19520*/  HMMA.16816.F32 R28, R128.reuse, R144, R28 ;  /* 0x00000090801c723c */ /* 0x040ff0000000181c */
[C---:B------:R-:W-:Y:S01]  /*19530*/  HMMA.16816.F32 R32, R128.reuse, R146, R32 ;  /* 0x000000928020723c */ /* 0x040fe20000001820 */
[----:B------:R-:W1:Y:S07]  /*19540*/  LDSM.16.M88.4 R144, [R75+-0x2800] ;  /* 0xffd800004b90783b */ /* 0x000e6e0000000200 */
[C---:B------:R-:W-:Y:S08]  /*19550*/  HMMA.16816.F32 R36, R128.reuse, R148, R36 ;  /* 0x000000948024723c */ /* 0x040ff00000001824 */
[C---:B------:R-:W-:Y:S01]  /*19560*/  HMMA.16816.F32 R40, R128.reuse, R150, R40 ;  /* 0x000000968028723c */ /* 0x040fe20000001828 */
[----:B------:R-:W1:Y:S07]  /*19570*/  LDSM.16.M88.4 R148, [R75+-0x2000] ;  /* 0xffe000004b94783b */ /* 0x000e6e0000000200 */
[C---:B------:R-:W-:Y:S08]  /*19580*/  HMMA.16816.F32 R44, R128.reuse, R152, R44 ;  /* 0x00000098802c723c */ /* 0x040ff0000000182c */
[----:B------:R-:W-:Y:S01]  /*19590*/  HMMA.16816.F32 R48, R128, R154, R48 ;  /* 0x0000009a8030723c */ /* 0x000fe20000001830 */
[----:B------:R-:W1:Y:S07]  /*195a0*/  LDSM.16.M88.4 R152, [R75+-0x1800] ;  /* 0xffe800004b98783b */ /* 0x000e6e0000000200 */
[C---:B---3--:R-:W-:Y:S08]  /*195b0*/  HMMA.16816.F32 R4, R156.reuse, R160, R4 ;  /* 0x000000a09c04723c */ /* 0x048ff00000001804 */
[C---:B------:R-:W-:Y:S01]  /*195c0*/  HMMA.16816.F32 R8, R156.reuse, R162, R8 ;  /* 0x000000a29c08723c */ /* 0x040fe20000001808 */
[----:B------:R-:W3:Y:S07]  /*195d0*/  LDSM.16.M88.4 R160, [R75+-0x1000] ;  /* 0xfff000004ba0783b */ /* 0x000eee0000000200 */
[C---:B------:R-:W-:Y:S08]  /*195e0*/  HMMA.16816.F32 R12, R156.reuse, R164, R12 ;  /* 0x000000a49c0c723c */ /* 0x040ff0000000180c */
[C---:B------:R-:W-:Y:S01]  /*195f0*/  HMMA.16816.F32 R16, R156.reuse, R166, R16 ;  /* 0x000000a69c10723c */ /* 0x040fe20000001810 */
[----:B------:R-:W-:Y:S07]  /*19600*/  LDSM.16.M88.4 R164, [R201+0x3800] ;  /* 0x00380000c9a4783b */ /* 0x000fee0000000200 */
[C---:B----4-:R-:W-:Y:S08]  /*19610*/  HMMA.16816.F32 R20, R156.reuse, R132, R20 ;  /* 0x000000849c14723c */ /* 0x050ff00000001814 */
[C---:B------:R-:W-:Y:S01]  /*19620*/  HMMA.16816.F32 R24, R156.reuse, R134, R24 ;  /* 0x000000869c18723c */ /* 0x040fe20000001818 */
[----:B------:R-:W4:Y:S07]  /*19630*/  LDSM.16.M88.4 R132, [R75+-0x800] ;  /* 0xfff800004b84783b */ /* 0x000f2e0000000200 */
[C---:B--2---:R-:W-:Y:S08]  /*19640*/  HMMA.16816.F32 R28, R156.reuse, R136, R28 ;  /* 0x000000889c1c723c */ /* 0x044ff0000000181c */
[C---:B------:R-:W-:Y:S01]  /*19650*/  HMMA.16816.F32 R32, R156.reuse, R138, R32 ;  /* 0x0000008a9c20723c */ /* 0x040fe20000001820 */
[----:B------:R-:W2:Y:S07]  /*19660*/  LDSM.16.M88.4 R136, [R201+0x3000] ;  /* 0x00300000c988783b */ /* 0x000eae0000000200 */
[C---:B------:R-:W-:Y:S08]  /*19670*/  HMMA.16816.F32 R36, R156.reuse, R168, R36 ;  /* 0x000000a89c24723c */ /* 0x040ff00000001824 */
[C---:B------:R-:W-:Y:S01]  /*19680*/  HMMA.16816.F32 R40, R156.reuse, R170, R40 ;  /* 0x000000aa9c28723c */ /* 0x040fe20000001828 */
[----:B------:R-:W2:Y:S07]  /*19690*/  LDSM.16.M88.4 R168, [R201+0x4000] ;  /* 0x00400000c9a8783b */ /* 0x000eae0000000200 */
[C---:B------:R-:W-:Y:S08]  /*196a0*/  HMMA.16816.F32 R44, R156.reuse, R172, R44 ;  /* 0x000000ac9c2c723c */ /* 0x040ff0000000182c */
[----:B------:R-:W-:Y:S01]  /*196b0*/  HMMA.16816.F32 R48, R156, R174, R48 ;  /* 0x000000ae9c30723c */ /* 0x000fe20000001830 */
[----:B------:R-:W2:Y:S07]  /*196c0*/  LDSM.16.M88.4 R172, [R201+0x4800] ;  /* 0x00480000c9ac783b */ /* 0x000eae0000000200 */
[C---:B-----5:R-:W-:Y:S08]  /*196d0*/  HMMA.16816.F32 R4, R176.reuse, R140, R4 ;  /* 0x0000008cb004723c */ /* 0x060ff00000001804 */
[C---:B------:R-:W-:Y:S01]  /*196e0*/  HMMA.16816.F32 R8, R176.reuse, R142, R8 ;  /* 0x0000008eb008723c */ /* 0x040fe20000001808 */
[----:B------:R-:W5:Y:S07]  /*196f0*/  LDSM.16.M88.4 R140, [R201+0x5000] ;  /* 0x00500000c98c783b */ /* 0x000f6e0000000200 */
        /* <DEDUP_REMOVED lines=9> */
[C---:B---3--:R-:W-:Y:S08]  /*19790*/  HMMA.16816.F32 R36, R176.reuse, R160, R36 ;  /* 0x000000a0b024723c */ /* 0x048ff00000001824 */
[C---:B------:R-:W-:Y:S01]  /*197a0*/  HMMA.16816.F32 R40, R176.reuse, R162, R40 ;  /* 0x000000a2b028723c */ /* 0x040fe20000001828 */
[----:B------:R-:W-:Y:S07]  /*197b0*/  LDSM.16.M88.4 R160, [R216] ;  /* 0x00000000d8a0783b */ /* 0x000fee0000000200 */
[C---:B----4-:R-:W-:Y:S08]  /*197c0*/  HMMA.16816.F32 R44, R176.reuse, R132, R44 ;  /* 0x00000084b02c723c */ /* 0x050ff0000000182c */
[----:B------:R-:W-:Y:S01]  /*197d0*/  HMMA.16816.F32 R48, R176, R134, R48 ;  /* 0x00000086b030723c */ /* 0x000fe20000001830 */
        /* <DEDUP_REMOVED lines=9> */
[----:B------:R-:W2:Y:S07]  /*19870*/  LDSM.16.M88.4 R168, [R200+0x3000] ;  /* 0x00300000c8a8783b */ /* 0x000eae0000000200 */
[C---:B------:R-:W-:Y:S08]  /*19880*/  HMMA.16816.F32 R28, R180.reuse, R172, R28 ;  /* 0x000000acb41c723c */ /* 0x040ff0000000181c */
[C---:B------:R-:W-:Y:S01]  /*19890*/  HMMA.16816.F32 R32, R180.reuse, R174, R32 ;  /* 0x000000aeb420723c */ /* 0x040fe20000001820 */
[----:B------:R-:W-:Y:S07]  /*198a0*/  LDSM.16.M88.4 R172, [R200+0x5000] ;  /* 0x00500000c8ac783b */ /* 0x000fee0000000200 */
[C---:B-----5:R-:W-:Y:S08]  /*198b0*/  HMMA.16816.F32 R36, R180.reuse, R140, R36 ;  /* 0x0000008cb424723c */ /* 0x060ff00000001824 */
[C---:B------:R-:W-:Y:S01]  /*198c0*/  HMMA.16816.F32 R40, R180.reuse, R142, R40 ;  /* 0x0000008eb428723c */ /* 0x040fe20000001828 */
[----:B------:R-:W5:Y:S07]  /*198d0*/  LDSM.16.M88.4 R140, [R200+0x3800] ;  /* 0x00380000c88c783b */ /* 0x000f6e0000000200 */
        /* <DEDUP_REMOVED lines=9> */
[C---:B---3--:R-:W-:Y:S08]  /*19970*/  HMMA.16816.F32 R20, R184.reuse, R132, R20 ;  /* 0x00000084b814723c */ /* 0x048ff00000001814 */
[C---:B------:R-:W-:Y:S01]  /*19980*/  HMMA.16816.F32 R24, R184.reuse, R134, R24 ;  /* 0x00000086b818723c */ /* 0x040fe20000001818 */
[----:B------:R-:W3:Y:S07]  /*19990*/  LDSM.16.M88.4 R132, [R75+0x800] ;  /* 0x000800004b84783b */ /* 0x000eee0000000200 */
[C---:B--2---:R-:W-:Y:S08]  /*199a0*/  HMMA.16816.F32 R28, R184.reuse, R136, R28 ;  /* 0x00000088b81c723c */ /* 0x044ff0000000181c */
[C---:B------:R-:W-:Y:S08]  /*199b0*/  HMMA.16816.F32 R32, R184.reuse, R138, R32 ;  /* 0x0000008ab820723c */ /* 0x040ff00000001820 */
[C---:B------:R-:W-:Y:S08]  /*199c0*/  HMMA.16816.F32 R36, R184.reuse, R160, R36 ;  /* 0x000000a0b824723c */ /* 0x040ff00000001824 */
[C---:B------:R-:W-:Y:S08]  /*199d0*/  HMMA.16816.F32 R40, R184.reuse, R162, R40 ;  /* 0x000000a2b828723c */ /* 0x040ff00000001828 */
[C---:B----4-:R-:W-:Y:S08]  /*199e0*/  HMMA.16816.F32 R44, R184.reuse, R164, R44 ;  /* 0x000000a4b82c723c */ /* 0x050ff0000000182c */
[----:B------:R-:W-:Y:S08]  /*199f0*/  HMMA.16816.F32 R48, R184, R166, R48 ;  /* 0x000000a6b830723c */ /* 0x000ff00000001830 */
[C---:B------:R-:W-:Y:S08]  /*19a00*/  HMMA.16816.F32 R4, R188.reuse, R168, R4 ;  /* 0x000000a8bc04723c */ /* 0x040ff00000001804 */
[C---:B------:R-:W-:Y:S08]  /*19a10*/  HMMA.16816.F32 R8, R188.reuse, R170, R8 ;  /* 0x000000aabc08723c */ /* 0x040ff00000001808 */
[C---:B-----5:R-:W-:Y:S08]  /*19a20*/  HMMA.16816.F32 R12, R188.reuse, R140, R12 ;  /* 0x0000008cbc0c723c */ /* 0x060ff0000000180c */
        /* <DEDUP_REMOVED lines=31> */
[----:B-----5:R-:W-:Y:S04]  /*19c20*/  FMUL.FTZ R0, R9, c[0x0][0x320] ;  /* 0x0000c80009007a20 */ /* 0x020fe80000410000 */
[----:B------:R1:W1:Y:S11]  /*19c30*/  MUFU.TANH R144, R0 ;  /* 0x0000000000907308 */ /* 0x0002760000002400 */
[----:B------:R-:W-:Y:S05]  /*19c40*/  @!UPT UIADD3 URZ, URZ, URZ, URZ ;  /* 0x0000003f3f3ff290 */ /* 0x000fea000fffe03f */
[----:B------:R-:W-:Y:S04]  /*19c50*/  FMUL.FTZ R2, R27, c[0x0][0x320] ;  /* 0x0000c8001b027a20 */ /* 0x000fe80000410000 */
[----:B------:R-:W2:Y:S01]  /*19c60*/  MUFU.TANH R142, R2 ;  /* 0x00000002008e7308 */ /* 0x000ea20000002400 */
[----:B-1----:R-:W-:Y:S02]  /*19c70*/  FMUL.FTZ R0, R10, c[0x0][0x320] ;  /* 0x0000c8000a007a20 */ /* 0x002fe40000410000 */
[----:B------:R-:W1:Y:S07]  /*19c80*/  LDSM.16.M88.4 R8, [R75+0x1800] ;  /* 0x001800004b08783b */ /* 0x000e6e0000000200 */
[----:B------:R5:W1:Y:S02]  /*19c90*/  MUFU.TANH R161, R0 ;  /* 0x0000000000a17308 */ /* 0x000a640000002400 */
[----:B-----5:R-:W-:Y:S08]  /*19ca0*/  FMUL.FTZ R0, R12, c[0x0][0x320] ;  /* 0x0000c8000c007a20 */ /* 0x020ff00000410000 */
[----:B------:R5:W2:Y:S01]  /*19cb0*/  MUFU.TANH R141, R0 ;  /* 0x00000000008d7308 */ /* 0x000aa20000002400 */
[C---:B-1----:R-:W-:Y:S08]  /*19cc0*/  HMMA.16816.F32 R28, R196.reuse, R8, R28 ;  /* 0x00000008c41c723c */ /* 0x042ff0000000181c */
[C---:B------:R-:W-:Y:S01]  /*19cd0*/  HMMA.16816.F32 R32, R196.reuse, R10, R32 ;  /* 0x0000000ac420723c */ /* 0x040fe20000001820 */
[----:B------:R-:W1:Y:S01]  /*19ce0*/  LDSM.16.M88.4 R8, [R75+0x2800] ;  /* 0x002800004b08783b */ /* 0x000e620000000200 */
[----:B------:R-:W-:Y:S04]  /*19cf0*/  DEPBAR.LE SB0, 0x0 ;  /* 0x000080000000791a */ /* 0x000fe80000000000 */
[----:B-----5:R-:W-:Y:S02]  /*19d00*/  FMUL.FTZ R0, R13, c[0x0][0x320] ;  /* 0x0000c8000d007a20 */ /* 0x020fe40000410000 */
[C---:B------:R-:W-:Y:S02]  /*19d10*/  HMMA.16816.F32 R36, R196.reuse, R4, R36 ;  /* 0x00000004c424723c */ /* 0x040fe40000001824 */
[----:B------:R5:W1:Y:S01]  /*19d20*/  MUFU.TANH R140, R0 ;  /* 0x00000000008c7308 */ /* 0x000a620000002400 */
[----:B------:R-:W-:Y:S04]  /*19d30*/  BAR.SYNC.DEFER_BLOCKING 0x0 ;  /* 0x0000000000007b1d */ /* 0x000fe80000010000 */
[----:B------:R-:W-:Y:S01]  /*19d40*/  @P0 MOV R5, c[0x0][0x1e0] ;  /* 0x0000780000050a02 */ /* 0x000fe20000000f00 */
[C---:B------:R-:W-:Y:S07]  /*19d50*/  HMMA.16816.F32 R40, R196.reuse, R6, R40 ;  /* 0x00000006c428723c */ /* 0x040fee0000001828 */
[----:B------:R-:W-:Y:S01]  /*19d60*/  @P0 MOV R7, R234 ;  /* 0x000000ea00070202 */ /* 0x000fe20000000f00 */
[----:B------:R-:W-:Y:S04]  /*19d70*/  FMUL.FTZ R2, R35, c[0x0][0x320] ;  /* 0x0000c80023027a20 */ /* 0x000fe80000410000 */
[----:B------:R-:W2:Y:S01]  /*19d80*/  MUFU.TANH R132, R2 ;  /* 0x0000000200847308 */ /* 0x000ea20000002400 */
[----:B-----5:R-:W-:Y:S09]  /*19d90*/  FMUL.FTZ R0, R14, c[0x0][0x320] ;  /* 0x0000c8000e007a20 */ /* 0x020ff20000410000 */
[----:B------:R5:W2:Y:S01]  /*19da0*/  MUFU.TANH R153, R0 ;  /* 0x0000000000997308 */ /* 0x000aa20000002400 */
[C---:B-1----:R-:W-:Y:S08]  /*19db0*/  HMMA.16816.F32 R44, R196.reuse, R8, R44 ;  /* 0x00000008c42c723c */ /* 0x042ff0000000182c */
[----:B------:R-:W-:Y:S04]  /*19dc0*/  HMMA.16816.F32 R48, R196, R10, R48 ;  /* 0x0000000ac430723c */ /* 0x000fe80000001830 */
[----:B-----5:R-:W-:Y:S11]  /*19dd0*/  FMUL.FTZ R0, R15, c[0x0][0x320] ;  /* 0x0000c8000f007a20 */ /* 0x020ff60000410000 */
[----:B------:R-:W-:Y:S01]  /*19de0*/  @!UPT UIADD3 URZ, URZ, URZ, URZ ;  /* 0x0000003f3f3ff290 */ /* 0x000fe2000fffe03f */
[----:B------:R-:W-:Y:S01]  /*19df0*/  FMUL.FTZ R3, R44, c[0x0][0x320] ;  /* 0x0000c8002c037a20 */ /* 0x000fe20000410000 */
[----:B------:R1:W1:Y:S01]  /*19e00*/  MUFU.TANH R152, R0 ;  /* 0x0000000000987308 */ /* 0x0002620000002400 */
[----:B------:R-:W5:Y:S01]  /*19e10*/  LDL R44, [R1+0x4] ;  /* 0x00000400012c7983 */ /* 0x000f620000100800 */
[----:B------:R-:W-:Y:S03]  /*19e20*/  FMUL.FTZ R6, R45, c[0x0][0x320] ;  /* 0x0000c8002d067a20 */ /* 0x000fe60000410000 */
[----:B------:R-:W2:Y:S01]  /*19e30*/  LDL R45, [R1+0x8] ;  /* 0x00000800012d7983 */ /* 0x000ea20000100800 */
[----:B-1----:R-:W-:Y:S04]  /*19e40*/  FMUL.FTZ R0, R16, c[0x0][0x320] ;  /* 0x0000c80010007a20 */ /* 0x002fe80000410000 */
        /* <DEDUP_REMOVED lines=30> */
[----:B------:R1:W2:Y:S10]  /*1a030*/  MUFU.TANH R32, R3 ;  /* 0x0000000300207308 */ /* 0x0002b40000002400 */
[----:B------:R2:W2:Y:S01]  /*1a040*/  MUFU.TANH R18, R0 ;  /* 0x0000000000127308 */ /* 0x0004a20000002400 */
[----:B-1----:R-:W-:Y:S01]  /*1a050*/  @P0 SHF.L.U64.HI R3, R5, R221, c[0x0][0x1e4] ;  /* 0x0000790005030619 */ /* 0x002fe200000102dd */
[----:B--2---:R-:W-:Y:S08]  /*1a060*/  FMUL.FTZ R0, R33, c[0x0][0x320] ;  /* 0x0000c80021007a20 */ /* 0x004ff00000410000 */
[----:B------:R1:W2:Y:S02]  /*1a070*/  MUFU.TANH R17, R0 ;  /* 0x0000000000117308 */ /* 0x0002a40000002400 */
        /* <DEDUP_REMOVED lines=20> */
[----:B------:R-:W-:Y:S02]  /*1a1c0*/  @P0 IMAD R4, R2, c[0x0][0x1e0], RZ ;  /* 0x0000780002040a24 */ /* 0x000fe400078e02ff */
[----:B------:R-:W-:Y:S02]  /*1a1d0*/  @P0 IMAD.SHL.U32 R2, R5, 0x20, RZ ;  /* 0x0000002005020824 */ /* 0x000fe400078e00ff */
[C---:B------:R-:W-:Y:S02]  /*1a1e0*/  @P0 IMAD R8, R0.reuse, c[0x0][0x1e4], R4 ;  /* 0x0000790000080a24 */ /* 0x040fe400078e0204 */
[----:B------:R-:W-:Y:S01]  /*1a1f0*/  @P0 IMAD.WIDE.U32 R4, R0, c[0x0][0x1e0], RZ ;  /* 0x0000780000040a25 */ /* 0x000fe200078e00ff */
[----:B------:R-:W-:Y:S04]  /*1a200*/  @P0 IADD3 R10, P1, R2, R2, RZ ;  /* 0x00000002020a0210 */ /* 0x000fe80007f3e0ff */
[----:B------:R-:W-:Y:S01]  /*1a210*/  @P0 IADD3 R0, R5, R8, RZ ;  /* 0x0000000805000210 */ /* 0x000fe20007ffe0ff */
[----:B------:R-:W-:Y:S01]  /*1a220*/  FMUL.FTZ R5, R46, c[0x0][0x320] ;  /* 0x0000c8002e057a20 */ /* 0x000fe20000410000 */
[----:B------:R-:W-:Y:S01]  /*1a230*/  @P0 IADD3.X R11, R3, R3, RZ, P1, !PT ;  /* 0x00000003030b0210 */ /* 0x000fe20000ffe4ff */
[----:B------:R-:W2:Y:S01]  /*1a240*/  LDL R46, [R1+0xc] ;  /* 0x00000c00012e7983 */ /* 0x000ea20000100800 */
[C---:B------:R-:W-:Y:S01]  /*1a250*/  @P0 IMAD.WIDE.U32 R8, R4.reuse, 0x60, R2 ;  /* 0x0000006004080825 */ /* 0x040fe200078e0002 */
[----:B------:R-:W1:Y:S03]  /*1a260*/  MUFU.TANH R43, R5 ;  /* 0x00000005002b7308 */ /* 0x000e660000002400 */
[----:B------:R-:W-:Y:S01]  /*1a270*/  @P0 IMAD.WIDE.U32 R6, R4, 0x60, R6 ;  /* 0x0000006004060825 */ /* 0x000fe200078e0006 */
[----:B------:R-:W-:Y:S03]  /*1a280*/  @P0 IADD3 R13, P2, P1, R230, R8, R2 ;  /* 0x00000008e60d0210 */ /* 0x000fe6000795e002 */
[----:B------:R-:W-:Y:S01]  /*1a290*/  FMUL.FTZ R2, R47, c[0x0][0x320] ;  /* 0x0000c8002f027a20 */ /* 0x000fe20000410000 */
[----:B------:R-:W-:Y:S01]  /*1a2a0*/  MOV R47, c[0x0][0x32c] ;  /* 0x0000cb00002f7a02 */ /* 0x000fe20000000f00 */
[----:B------:R-:W-:Y:S02]  /*1a2b0*/  @P0 IMAD R0, R0, 0x60, RZ ;  /* 0x0000006000000824 */ /* 0x000fe400078e02ff */
[----:B------:R1:W1:Y:S01]  /*1a2c0*/  MUFU.TANH R42, R2 ;  /* 0x00000002002a7308 */ /* 0x0002620000002400 */
[----:B------:R-:W-:Y:S01]  /*1a2d0*/  @P0 IMAD.WIDE.U32 R10, R4, 0x60, R10 ;  /* 0x00000060040a0825 */ /* 0x000fe200078e000a */
[----:B------:R-:W-:Y:S02]  /*1a2e0*/  @P0 LEA R4, P3, R6, c[0x0][0x1c8], 0x1 ;  /* 0x0000720006040a11 */ /* 0x000fe400078608ff */
[----:B------:R-:W-:Y:S04]  /*1a2f0*/  @P0 IADD3 R12, R0, R9, RZ ;  /* 0x00000009000c0210 */ /* 0x000fe80007ffe0ff */
[----:B------:R-:W-:Y:S02]  /*1a300*/  @P0 IADD3.X R15, R234, R12, R3, P2, P1 ;  /* 0x0000000cea0f0210 */ /* 0x000fe400017e2403 */
[C---:B------:R-:W-:Y:S02]  /*1a310*/  @P0 IADD3 R9, P1, R230.reuse, R10, RZ ;  /* 0x0000000ae6090210 */ /* 0x040fe40007f3e0ff */
[----:B------:R-:W-:Y:S02]  /*1a320*/  @P0 IADD3 R3, P2, R230, R8, RZ ;  /* 0x00000008e6030210 */ /* 0x000fe40007f5e0ff */
[-C--:B------:R-:W-:Y:S02]  /*1a330*/  @P0 IADD3.X R14, R234, R0.reuse, R11, P1, !PT ;  /* 0x00000000ea0e0210 */ /* 0x080fe40000ffe40b */
[----:B-1----:R-:W-:Y:S02]  /*1a340*/  @P0 IADD3 R2, R7, R0, RZ ;  /* 0x0000000007020210 */ /* 0x002fe40007ffe0ff */
[----:B------:R-:W-:Y:S02]  /*1a350*/  @P0 IADD3.X R7, R12, R234, RZ, P2, !PT ;  /* 0x000000ea0c070210 */ /* 0x000fe400017fe4ff */
[----:B------:R-:W-:Y:S01]  /*1a360*/  @P0 LEA.HI.X R5, R6, c[0x0][0x1cc], R2, 0x1, P3 ;  /* 0x0000730006050a11 */ /* 0x000fe200018f0c02 */
[----:B------:R-:W-:Y:S01]  /*1a370*/  FMUL.FTZ R6, R48, c[0x0][0x320] ;  /* 0x0000c80030067a20 */ /* 0x000fe20000410000 */
[----:B------:R-:W-:Y:S02]  /*1a380*/  @P0 LEA R2, P1, R3, c[0x0][0x1c8], 0x1 ;  /* 0x0000720003020a11 */ /* 0x000fe400078208ff */
[----:B------:R-:W-:Y:S01]  /*1a390*/  @P0 LEA R10, P2, R13, c[0x0][0x1c8], 0x1 ;  /* 0x000072000d0a0a11 */ /* 0x000fe200078408ff */
[----:B------:R-:W-:Y:S01]  /*1a3a0*/  @!PT LDS RZ, [RZ] ;  /* 0x00000000fffff984 */ /* 0x000fe20000000800 */
[----:B------:R-:W-:Y:S01]  /*1a3b0*/  @!PT LDS RZ, [RZ] ;  /* 0x00000000fffff984 */ /* 0x000fe20000000800 */
[----:B------:R-:W-:Y:S01]  /*1a3c0*/  @!PT LDS RZ, [RZ] ;  /* 0x00000000fffff984 */ /* 0x000fe20000000800 */
[----:B------:R1:W-:Y:S01]  /*1a3d0*/  @P0 LDGSTS.E.BYPASS.LTC128B.128 [R219+0x8100], [R4.64], !P4 ;  /* 0x0810000004db0fae */ /* 0x0003e2000e101d48 */
[----:B------:R3:W1:Y:S01]  /*1a3e0*/  MUFU.TANH R16, R6 ;  /* 0x0000000600107308 */ /* 0x0006620000002400 */
[----:B------:R-:W-:Y:S02]  /*1a3f0*/  @P0 LEA.HI.X R3, R3, c[0x0][0x1cc], R7, 0x1, P1 ;  /* 0x0000730003030a11 */ /* 0x000fe400008f0c07 */
[----:B------:R-:W-:Y:S02]  /*1a400*/  @P0 LEA R8, P1, R9, c[0x0][0x1c8], 0x1 ;  /* 0x0000720009080a11 */ /* 0x000fe400078208ff */
[----:B------:R-:W-:Y:S02]  /*1a410*/  IADD3 R0, R223, R224, RZ ;  /* 0x000000e0df007210 */ /* 0x000fe40007ffe0ff */
[----:B------:R1:W-:Y:S01]  /*1a420*/  @P0 LDGSTS.E.BYPASS.LTC128B.128 [R219+0xb100], [R4.64+0x80], !P5 ;  /* 0x0b10008004db0fae */ /* 0x0003e2000e901d48 */
[----:B------:R-:W-:Y:S02]  /*1a430*/  @P0 LEA.HI.X R9, R9, c[0x0][0x1cc], R14, 0x1, P1 ;  /* 0x0000730009090a11 */ /* 0x000fe400008f0c0e */
[----:B------:R-:W-:Y:S05]  /*1a440*/  @P6 IMAD.HI.U32 R11, R0, c[0x0][0x2c8], RZ ;  /* 0x0000b200000b6a27 */ /* 0x000fea00078e00ff */
[----:B------:R1:W-:Y:S08]  /*1a450*/  @P0 LDGSTS.E.BYPASS.LTC128B.128 [R219+0x9100], [R2.64], !P4 ;  /* 0x0910000002db0fae */ /* 0x0003f0000e101d48 */
[----:B------:R4:W-:Y:S01]  /*1a460*/  @P0 LDGSTS.E.BYPASS.LTC128B.128 [R219+0xc100], [R2.64+0x80], !P5 ;  /* 0x0c10008002db0fae */ /* 0x0009e2000e901d48 */
[----:B---3--:R-:W-:Y:S01]  /*1a470*/  MOV R6, R0 ;  /* 0x0000000000067202 */ /* 0x008fe20000000f00 */
[----:B------:R-:W-:Y:S01]  /*1a480*/  FMUL.FTZ R0, R49, c[0x0][0x320] ;  /* 0x0000c80031007a20 */ /* 0x000fe20000410000 */
[----:B------:R-:W-:Y:S02]  /*1a490*/  @P6 SHF.R.U32.HI R6, RZ, c[0x0][0x2cc], R11 ;  /* 0x0000b300ff066a19 */ /* 0x000fe4000001160b */
[----:B------:R-:W-:Y:S01]  /*1a4a0*/  @P0 LEA.HI.X R11, R13, c[0x0][0x1cc], R15, 0x1, P2 ;  /* 0x000073000d0b0a11 */ /* 0x000fe200010f0c0f */
[----:B------:R3:W2:Y:S04]  /*1a4b0*/  MUFU.TANH R30, R0 ;  /* 0x00000000001e7308 */ /* 0x0006a80000002400 */
[----:B------:R2:W-:Y:S08]  /*1a4c0*/  @P0 LDGSTS.E.BYPASS.LTC128B.128 [R219+0xa100], [R10.64], !P4 ;  /* 0x0a1000000adb0fae */ /* 0x0005f0000e101d48 */
[----:B------:R2:W-:Y:S01]  /*1a4d0*/  @P0 LDGSTS.E.BYPASS.LTC128B.128 [R219+0xd100], [R8.64+0x80], !P5 ;  /* 0x0d10008008db0fae */ /* 0x0005e2000e901d48 */
[----:B------:R-:W-:Y:S07]  /*1a4e0*/  ISETP.GE.AND P5, PT, R47, 0x1, PT ;  /* 0x000000012f00780c */ /* 0x000fee0003fa6270 */
[----:B-1----:R-:W1:Y:S01]  /*1a4f0*/  SHFL.IDX PT, R4, R6, RZ, 0x1c1f ;  /* 0x001c1fff06047589 */ /* 0x002e6200000e0000 */
[----:B----4-:R-:W-:Y:S02]  /*1a500*/  FMUL.FTZ R2, R51, c[0x0][0x320] ;  /* 0x0000c80033027a20 */ /* 0x010fe40000410000 */
[----:B---3--:R-:W-:Y:S02]  /*1a510*/  FMUL.FTZ R0, R50, c[0x0][0x320] ;  /* 0x0000c80032007a20 */ /* 0x008fe40000410000 */
[----:B------:R-:W3:Y:S03]  /*1a520*/  MUFU.TANH R35, R2 ;  /* 0x0000000200237308 */ /* 0x000ee60000002400 */
[----:B------:R-:W0:Y:S07]  /*1a530*/  LDGDEPBAR ;  /* 0x00000000000079af */ /* 0x000e2e0000000000 */
[----:B------:R4:W1:Y:S02]  /*1a540*/  MUFU.TANH R38, R0 ;  /* 0x0000000000267308 */ /* 0x0008640000002400 */
[----:B----4-:R-:W-:Y:S05]  /*1a550*/  IMAD R0, R220, -0x60, RZ ;  /* 0xffffffa0dc007824 */ /* 0x010fea00078e02ff */
[----:B-----5:R-:W-:Y:S04]  /*1a560*/  IADD3 R2, -R44, 0x1, R0 ;  /* 0x000000012c027810 */ /* 0x020fe80007ffe100 */
[----:B--2---:R-:W-:Y:S04]  /*1a570*/  IADD3 R2, -R45, R2, R46 ;  /* 0x000000022d027210 */ /* 0x004fe80007ffe12e */
[C---:B------:R-:W-:Y:S02]  /*1a580*/  IADD3 R7, R2.reuse, c[0x0][0x328], RZ ;  /* 0x0000ca0002077a10 */ /* 0x040fe40007ffe0ff */
[----:B------:R-:W-:Y:S02]  /*1a590*/  IADD3 R5, R2, UR4, RZ ;  /* 0x0000000402057c10 */ /* 0x000fe4000fffe0ff */
[----:B-1----:R-:W-:Y:S02]  /*1a5a0*/  IADD3 R3, R7, R4, RZ ;  /* 0x0000000407037210 */ /* 0x002fe40007ffe0ff */
[----:B------:R-:W-:Y:S01]  /*1a5b0*/  IADD3 R2, R4, R5, RZ ;  /* 0x0000000504027210 */ /* 0x000fe20007ffe0ff */
[----:B------:R-:W-:-:S05]  /*1a5c0*/  @!P5 BRA `(.L_x_822) ;  /* 0x000001800000d947 */ /* 0x000fca0003800000 */
[----:B---3--:R-:W-:Y:S01]  /*1a5d0*/  IADD3 R4, -R45, R46, R4 ;  /* 0x0000002e2d047210 */ /* 0x008fe20007ffe104 */
        /* <DEDUP_REMOVED lines=12> */
.L_x_824:
[----:B------:R-:W-:Y:S04]  /*1a6a0*/  MOV R8, c[0x0][0x32c] ;  /* 0x0000cb0000087a02 */ /* 0x000fe80000000f00 */
[----:B------:R-:W-:Y:S11]  /*1a6b0*/  ISETP.NE.AND P0, PT, R8, 0x1, PT ;  /* 0x000000010800780c */ /* 0x000ff60003f05270 */
[----:B------:R-:W-:Y:S02]  /*1a6c0*/  @!UPT UIADD3 URZ, URZ, URZ, URZ ;  /* 0x0000003f3f3ff290 */ /* 0x000fe4000fffe03f */
[----:B------:R-:W-:Y:S05]  /*1a6d0*/  @P0 IMAD.HI.U32 R8, R4, c[0x0][0x330], RZ ;  /* 0x0000cc0004080a27 */ /* 0x000fea00078e00ff */
[----:B------:R-:W-:Y:S02]  /*1a6e0*/  @P0 SHF.R.U32.HI R4, RZ, c[0x0][0x334], R8 ;  /* 0x0000cd00ff040a19 */ /* 0x000fe40000011608 */
.L_x_825:
[----:B------:R-:W-:Y:S05]  /*1a6f0*/  BSYNC B0 ;  /* 0x0000000000007941 */ /* 0x000fea0003800000 */
.L_x_823:
[----:B------:R-:W-:Y:S04]  /*1a700*/  IMAD.IADD R8, R0, 0x1, -R44 ;  /* 0x0000000100087824 */ /* 0x000fe800078e0a2c */
[----:B------:R-:W-:Y:S05]  /*1a710*/  IMAD R4, R4, c[0x0][0x32c], R8 ;  /* 0x0000cb0004047a24 */ /* 0x000fea00078e0208 */
[----:B------:R-:W-:Y:S02]  /*1a720*/  IADD3 R8, R4, c[0x0][0x32c], RZ ;  /* 0x0000cb0004087a10 */ /* 0x000fe40007ffe0ff */
[----:B------:R-:W-:Y:S02]  /*1a730*/  IMNMX R2, R2, R4, !PT ;  /* 0x0000000402027217 */ /* 0x000fe40007800200 */
[----:B------:R-:W-:Y:S02]  /*1a740*/  IMNMX R3, R3, R8, PT ;  /* 0x0000000803037217 */ /* 0x000fe40003800200 */
.L_x_822:
[C---:B---3--:R-:W-:Y:S01]  /*1a750*/  ISETP.GE.AND P0, PT, R0.reuse, 0x2, PT ;  /* 0x000000020000780c */ /* 0x048fe20003f06270 */
        /* <DEDUP_REMOVED lines=107> */
[----:B------:R-:W-:Y:S04]  /*1ae10*/  ISETP.LT.OR P0, PT, R3, 0x59, P0 ;  /* 0x000000590300780c */ /* 0x000fe80000701670 */
        /* <DEDUP_REMOVED lines=24> */
.L_x_828:
[----:B------:R-:W-:Y:S04]  /*1afa0*/  MOV R5, c[0x0][0x32c] ;  /* 0x0000cb0000057a02 */ /* 0x000fe80000000f00 */
[----:B------:R-:W-:Y:S11]  /*1afb0*/  ISETP.NE.AND P0, PT, R5, 0x1, PT ;  /* 0x000000010500780c */ /* 0x000ff60003f05270 */
[----:B------:R-:W-:Y:S02]  /*1afc0*/  @!UPT UIADD3 URZ, URZ, URZ, URZ ;  /* 0x0000003f3f3ff290 */ /* 0x000fe4000fffe03f */
[----:B------:R-:W-:Y:S05]  /*1afd0*/  @P0 IMAD.HI.U32 R5, R4, c[0x0][0x330], RZ ;  /* 0x0000cc0004050a27 */ /* 0x000fea00078e00ff */
[----:B------:R-:W-:Y:S02]  /*1afe0*/  @P0 SHF.R.U32.HI R4, RZ, c[0x0][0x334], R5 ;  /* 0x0000cd00ff040a19 */ /* 0x000fe40000011605 */
.L_x_829:
[----:B------:R-:W-:Y:S05]  /*1aff0*/  BSYNC B0 ;  /* 0x0000000000007941 */ /* 0x000fea0003800000 */
.L_x_827:
[----:B------:R-:W-:Y:S04]  /*1b000*/  IMAD.IADD R0, R0, 0x1, -R44 ;  /* 0x0000000100007824 */ /* 0x000fe800078e0a2c */
[----:B------:R-:W-:Y:S05]  /*1b010*/  IMAD R0, R4, c[0x0][0x32c], R0 ;  /* 0x0000cb0004007a24 */ /* 0x000fea00078e0200 */
[----:B------:R-:W-:Y:S02]  /*1b020*/  IADD3 R4, R0, c[0x0][0x32c], RZ ;  /* 0x0000cb0000047a10 */ /* 0x000fe40007ffe0ff */
[----:B------:R-:W-:Y:S02]  /*1b030*/  IMNMX R2, R2, R0, !PT ;  /* 0x0000000002027217 */ /* 0x000fe40007800200 */
[----:B------:R-:W-:Y:S02]  /*1b040*/  IMNMX R3, R3, R4, PT ;  /* 0x0000000403037217 */ /* 0x000fe40003800200 */
.L_x_826:
        /* <DEDUP_REMOVED lines=534> */
[----:B------:R-:W-:Y:S01]  /*1d1b0*/  FADD.FTZ R2, R70, R0 ;  /* 0x0000000046027221 */ /* 0x000fe20000010000 */
[----:B------:R-:W-:Y:S01]  /*1d1c0*/  IADD3 R0, R220, -0x1, RZ ;  /* 0xffffffffdc007810 */ /* 0x000fe20007ffe0ff */
[----:B------:R-:W-:Y:S02]  /*1d1d0*/  FADD.FTZ R251, R141, R4 ;  /* 0x000000048dfb7221 */ /* 0x000fe40000010000 */
[----:B------:R-:W-:Y:S02]  /*1d1e0*/  FADD.FTZ R252, R69, R2 ;  /* 0x0000000245fc7221 */ /* 0x000fe40000010000 */
[----:B------:R-:W-:Y:S02]  /*1d1f0*/  IMAD.MOV.U32 R220, RZ, RZ, R0 ;  /* 0x000000ffffdc7224 */ /* 0x000fe400078e0000 */
[----:B------:R-:W-:Y:S02]  /*1d200*/  IMAD.MOV.U32 R69, RZ, RZ, R68 ;  /* 0x000000ffff457224 */ /* 0x000fe400078e0044 */
[----:B------:R-:W-:Y:S01]  /*1d210*/  IMAD.MOV.U32 R70, RZ, RZ, R3 ;  /* 0x000000ffff467224 */ /* 0x000fe200078e0003 */
[----:B------:R-:W-:-:S05]  /*1d220*/  @P0 BRA `(.L_x_830) ;  /* 0xffffbd0000000947 */ /* 0x000fca000383ffff */
.L_x_821:
[----:B------:R-:W-:Y:S02]  /*1d230*/  MOV R9, 0x1f ;  /* 0x0000001f00097802 */ /* 0x000fe40000000f00 */
[----:B------:R-:W-:Y:S01]  /*1d240*/  MOV R8, 0xffffffff ;  /* 0xffffffff00087802 */ /* 0x000fe20000000f00 */
[----:B------:R-:W-:Y:S05]  /*1d250*/  BRA.DIV ~URZ, `(.L_x_831) ;  /* 0x000047327f007947 */ /* 0x000fea000b800000 */
[----:B------:R2:W3:Y:S02]  /*1d260*/  SHFL.BFLY PT, R0, R251, 0x2, 0x1f ;  /* 0x0c401f00fb007f89 */ /* 0x0004e400000e0000 */
.L_x_898:
[----:B---3--:R-:W-:Y:S01]  /*1d270*/  FADD.FTZ R0, R0, R251 ;  /* 0x000000fb00007221 */ /* 0x008fe20000010000 */
[----:B------:R-:W-:Y:S05]  /*1d280*/  BRA.DIV ~URZ, `(.L_x_832) ;  /* 0x000047627f007947 */ /* 0x000fea000b800000 */
[----:B------:R-:W3:Y:S04]  /*1d290*/  SHFL.BFLY PT, R2, R252, 0x2, 0x1f ;  /* 0x0c401f00fc027f89 */ /* 0x000ee800000e0000 */
[----:B------:R-:W4:Y:S01]  /*1d2a0*/  SHFL.BFLY PT, R5, R0, 0x1, 0x1f ;  /* 0x0c201f0000057f89 */ /* 0x000f2200000e0000 */
[----:B-1-3--:R-:W-:-:S02]  /*1d2b0*/  FADD.FTZ R4, R2, R252 ;  /* 0x000000fc02047221 */ /* 0x00afc40000010000 */
[----:B----4-:R-:W-:-:S03]  /*1d2c0*/  FADD.FTZ R0, R0, R5 ;  /* 0x0000000500007221 */ /* 0x010fc60000010000 */
[----:B------:R1:W3:Y:S04]  /*1d2d0*/  SHFL.BFLY PT, R6, R4, 0x1, 0x1f ;  /* 0x0c201f0004067f89 */ /* 0x0002e800000e0000 */
.L_x_899:
[----:B------:R-:W-:Y:S01]  /*1d2e0*/  FSETP.NE.FTZ.AND P1, PT, R0, RZ, PT ;  /* 0x000000ff0000720b */ /* 0x000fe20003f35000 */
[----:B-1-3--:R-:W-:Y:S01]  /*1d2f0*/  FADD.FTZ R4, R6, R4 ;  /* 0x0000000406047221 */ /* 0x00afe20000010000 */
[----:B------:R-:W-:Y:S02]  /*1d300*/  MOV R2, RZ ;  /* 0x000000ff00027202 */ /* 0x000fe40000000f00 */
[----:B------:R-:W-:Y:S02]  /*1d310*/  MOV R24, 0xff800000 ;  /* 0xff80000000187802 */ /* 0x000fe40000000f00 */
[----:B------:R-:W-:Y:S02]  /*1d320*/  FSETP.NE.FTZ.AND P0, PT, R4, RZ, PT ;  /* 0x000000ff0400720b */ /* 0x000fe40003f15000 */
[----:B------:R-:W-:-:S05]  /*1d330*/  MOV R22, 0xff800000 ;  /* 0xff80000000167802 */ /* 0x000fca0000000f00 */
[----:B------:R-:W1:Y:S01]  /*1d340*/  @P1 MUFU.LG2 R5, R0 ;  /* 0x0000000000051308 */ /* 0x000e620000000c00 */
[----:B------:R-:W-:-:S07]  /*1d350*/  @P1 MOV R7, 0x3f317218 ;  /* 0x3f31721800071802 */ /* 0x000fce0000000f00 */
[----:B------:R-:W3:Y:S01]  /*1d360*/  @P1 MUFU.RCP R2, R0 ;  /* 0x0000000000021308 */ /* 0x000ee20000001000 */
[----:B-1----:R-:W-:Y:S02]  /*1d370*/  @P1 FMUL.FTZ R6, R5, 0.69314718246459960938 ;  /* 0x3f31721805061820 */ /* 0x002fe40000410000 */
[----:B------:R-:W-:-:S04]  /*1d380*/  @P1 FMUL.FTZ R5, R7, c[0x0][0x2d0] ;  /* 0x0000b40007051a20 */ /* 0x000fc80000410000 */
[----:B------:R-:W-:Y:S01]  /*1d390*/  @P1 FFMA.FTZ R24, R5, R68, R6 ;  /* 0x0000004405181223 */ /* 0x000fe20000010006 */
[----:B------:R-:W-:Y:S01]  /*1d3a0*/  MOV R5, 0x1 ;  /* 0x0000000100057802 */ /* 0x000fe20000000f00 */
[C---:B---3--:R-:W-:Y:S01]  /*1d3b0*/  FMUL.FTZ R68, R2.reuse, R80 ;  /* 0x0000005002447220 */ /* 0x048fe20000410000 */
[----:B------:R-:W-:Y:S01]  /*1d3c0*/  MOV R0, RZ ;  /* 0x000000ff00007202 */ /* 0x000fe20000000f00 */
[C---:B------:R-:W-:Y:S02]  /*1d3d0*/  FMUL.FTZ R69, R2.reuse, R81 ;  /* 0x0000005102457220 */ /* 0x040fe40000410000 */
        /* <DEDUP_REMOVED lines=32> */
[C---:B-1----:R-:W-:Y:S02]  /*1d5e0*/  FMUL.FTZ R120, R0.reuse, R78 ;  /* 0x0000004e00787220 */ /* 0x042fe40000410000 */
[C---:B------:R-:W-:Y:S02]  /*1d5f0*/  FMUL.FTZ R121, R0.reuse, R79 ;  /* 0x0000004f00797220 */ /* 0x040fe40000410000 */
[----:B------:R-:W-:-:S02]  /*1d600*/  FMUL.FTZ R64, R0, R82 ;  /* 0x0000005200407220 */ /* 0x000fc40000410000 */
[C---:B------:R-:W-:Y:S02]  /*1d610*/  FMUL.FTZ R65, R0.reuse, R83 ;  /* 0x0000005300417220 */ /* 0x040fe40000410000 */
[C---:B------:R-:W-:Y:S02]  /*1d620*/  FMUL.FTZ R128, R0.reuse, R90 ;  /* 0x0000005a00807220 */ /* 0x040fe40000410000 */
[C---:B------:R-:W-:Y:S02]  /*1d630*/  FMUL.FTZ R129, R0.reuse, R91 ;  /* 0x0000005b00817220 */ /* 0x040fe40000410000 */
[C---:B------:R-:W-:Y:S02]  /*1d640*/  FMUL.FTZ R126, R0.reuse, R94 ;  /* 0x0000005e007e7220 */ /* 0x040fe40000410000 */
[----:B------:R-:W-:Y:S01]  /*1d650*/  FMUL.FTZ R127, R0, R95 ;  /* 0x0000005f007f7220 */ /* 0x000fe20000410000 */
[----:B---3--:R-:W-:Y:S01]  /*1d660*/  @P0 MOV R4, 0x3f317218 ;  /* 0x3f31721800040802 */ /* 0x008fe20000000f00 */
[----:B----4-:R-:W-:-:S02]  /*1d670*/  @P0 FMUL.FTZ R2, R2, 0.69314718246459960938 ;  /* 0x3f31721802020820 */ /* 0x010fc40000410000 */
[----:B------:R-:W-:Y:S02]  /*1d680*/  FMUL.FTZ R90, R0, R102 ;  /* 0x00000066005a7220 */ /* 0x000fe40000410000 */
[----:B------:R-:W-:Y:S02]  /*1d690*/  @P0 FMUL.FTZ R4, R4, c[0x0][0x2d0] ;  /* 0x0000b40004040a20 */ /* 0x000fe40000410000 */
[C---:B------:R-:W-:Y:S02]  /*1d6a0*/  FMUL.FTZ R91, R0.reuse, R103 ;  /* 0x00000067005b7220 */ /* 0x040fe40000410000 */
[C---:B------:R-:W-:Y:S02]  /*1d6b0*/  FMUL.FTZ R78, R0.reuse, R106 ;  /* 0x0000006a004e7220 */ /* 0x040fe40000410000 */
[C---:B------:R-:W-:Y:S02]  /*1d6c0*/  FMUL.FTZ R79, R0.reuse, R107 ;  /* 0x0000006b004f7220 */ /* 0x040fe40000410000 */
[----:B------:R-:W-:-:S02]  /*1d6d0*/  FMUL.FTZ R82, R0, R54 ;  /* 0x0000003600527220 */ /* 0x000fc40000410000 */
[----:B------:R-:W-:Y:S02]  /*1d6e0*/  FMUL.FTZ R83, R0, R55 ;  /* 0x0000003700537220 */ /* 0x000fe40000410000 */
[--C-:B------:R-:W-:Y:S01]  /*1d6f0*/  @P0 FFMA.FTZ R22, R4, R3, R2.reuse ;  /* 0x0000000304160223 */ /* 0x100fe20000010002 */
[----:B------:R-:W-:Y:S01]  /*1d700*/  PRMT R2, R5, 0x7610, R2 ;  /* 0x0000761005027816 */ /* 0x000fe20000000002 */
        /* <DEDUP_REMOVED lines=17> */
[----:B------:R-:W-:Y:S02]  /*1d820*/  FMUL.FTZ R47, R0, R67 ;  /* 0x00000043002f7220 */ /* 0x000fe40000410000 */
.L_x_754:
[----:B------:R1:W5:Y:S01]  /*1d830*/  LDL R6, [R1+0x20] ;  /* 0x0000200001067983 */ /* 0x0003620000100800 */
[----:B------:R-:W-:Y:S03]  /*1d840*/  BSSY B0, `(.L_x_833) ;  /* 0x0000012000007945 */ /* 0x000fe60003800000 */
[----:B------:R-:W3:Y:S02]  /*1d850*/  S2R R63, SR_TID.X ;  /* 0x00000000003f7919 */ /* 0x000ee40000002100 */
[----:B---3--:R-:W-:-:S13]  /*1d860*/  LOP3.LUT P0, RZ, R63, 0xff, RZ, 0xc0, !PT ;  /* 0x000000ff3fff7812 */ /* 0x008fda000780c0ff */
[----:B------:R-:W-:Y:S05]  /*1d870*/  @P0 BRA `(.L_x_834) ;  /* 0x000000e000000947 */ /* 0x000fea0003800000 */
[----:B-1----:R-:W1:Y:S01]  /*1d880*/  S2R R4, SR_LANEID ;  /* 0x0000000000047919 */ /* 0x002e620000000000 */
[----:B------:R-:W-:Y:S01]  /*1d890*/  VOTEU.ANY UR4, UPT, PT ;  /* 0x0000000000047886 */ /* 0x000fe200038e0100 */
[----:B------:R-:W-:Y:S01]  /*1d8a0*/  IMAD.MOV.U32 R5, RZ, RZ, c[0x0][0x564] ;  /* 0x00015900ff057624 */ /* 0x000fe200078e00ff */
[----:B------:R-:W1:Y:S08]  /*1d8b0*/  FLO.U32 R3, UR4 ;  /* 0x0000000400037d00 */ /* 0x000e7000080e0000 */
[----:B------:R-:W3:Y:S01]  /*1d8c0*/  POPC R0, UR4 ;  /* 0x0000000400007d09 */ /* 0x000ee20008000000 */
[----:B-1----:R-:W-:Y:S01]  /*1d8d0*/  ISETP.EQ.U32.AND P0, PT, R3, R4, PT ;  /* 0x000000040300720c */ /* 0x002fe20003f02070 */
[----:B------:R-:W-:-:S12]  /*1d8e0*/  IMAD.MOV.U32 R4, RZ, RZ, c[0x0][0x560] ;  /* 0x00015800ff047624 */ /* 0x000fd800078e00ff */
[----:B---3--:R1:W3:Y:S04]  /*1d8f0*/  @P0 ATOMG.E.ADD.STRONG.GPU PT, R0, [R4.64], R0 ;  /* 0x00000000040009a8 */ /* 0x0082e800081ee1c8 */
[----:B-1----:R-:W1:Y:S04]  /*1d900*/  S2R R4, SR_LTMASK ;  /* 0x0000000000047919 */ /* 0x002e680000003900 */
[----:B---3--:R1:W3:Y:S02]  /*1d910*/  SHFL.IDX PT, R3, R0, R3, 0x1f ;  /* 0x00001f0300037589 */ /* 0x0082e400000e0000 */
[----:B-1----:R-:W-:-:S06]  /*1d920*/  LOP3.LUT R0, R4, UR4, RZ, 0xc0, !PT ;  /* 0x0000000404007c12 */ /* 0x002fcc000f8ec0ff */
[----:B------:R-:W3:Y:S02]  /*1d930*/  POPC R0, R0 ;  /* 0x0000000000007309 */ /* 0x000ee40000000000 */
[----:B---3-5:R-:W-:-:S05]  /*1d940*/  IADD3 R6, R3, c[0x0][0xc], R0 ;  /* 0x0000030003067a10 */ /* 0x028fca0007ffe000 */
[----:B------:R1:W-:Y:S02]  /*1d950*/  STL [R1+0x20], R6 ;  /* 0x0000200601007387 */ /* 0x0003e40000100800 */
.L_x_834:
[----:B-1----:R-:W-:Y:S05]  /*1d960*/  BSYNC B0 ;  /* 0x0000000000007941 */ /* 0x002fea0003800000 */
.L_x_833:
[----:B------:R-:W-:Y:S01]  /*1d970*/  PRMT R0, R2, 0x9910, RZ ;  /* 0x0000991002007816 */ /* 0x000fe200000000ff */
[----:B------:R-:W-:Y:S01]  /*1d980*/  BSSY B1, `(.L_x_835) ;  /* 0x00002b4000017945 */ /* 0x000fe20003800000 */
[----:B------:R-:W-:Y:S01]  /*1d990*/  SHF.R.S32.HI R4, RZ, 0x1f, R63 ;  /* 0x0000001fff047819 */ /* 0x000fe2000001143f */
[----:B-----5:R-:W-:Y:S01]  /*1d9a0*/  IMAD.MOV.U32 R62, RZ, RZ, R6 ;  /* 0x000000ffff3e7224 */ /* 0x020fe200078e0006 */
[----:B------:R-:W-:Y:S02]  /*1d9b0*/  ISETP.NE.AND P0, PT, R0, RZ, PT ;  /* 0x000000ff0000720c */ /* 0x000fe40003f05270 */
[----:B------:R-:W-:Y:S02]  /*1d9c0*/  LEA.HI R2, R4, R63, RZ, 0x3 ;  /* 0x0000003f04027211 */ /* 0x000fe400078f18ff */
[----:B------:R-:W-:Y:S02]  /*1d9d0*/  IADD3 R14, R72, 0x40, RZ ;  /* 0x00000040480e7810 */ /* 0x000fe40007ffe0ff */
[----:B------:R-:W-:-:S02]  /*1d9e0*/  LOP3.LUT R0, R2, 0xfffffff8, RZ, 0xc0, !PT ;  /* 0xfffffff802007812 */ /* 0x000fc400078ec0ff */
[----:B------:R-:W-:Y:S02]  /*1d9f0*/  SHF.R.S32.HI R48, RZ, 0x1f, R72 ;  /* 0x0000001fff307819 */ /* 0x000fe40000011448 */
[----:B------:R-:W-:Y:S01]  /*1da00*/  SHF.R.S32.HI R49, RZ, 0x1f, R14 ;  /* 0x0000001fff317819 */ /* 0x000fe2000001140e */
[----:B------:R-:W-:Y:S01]  /*1da10*/  IMAD.IADD R23, R63, 0x1, -R0 ;  /* 0x000000013f177824 */ /* 0x000fe200078e0a00 */
[----:B------:R-:W-:Y:S01]  /*1da20*/  SHF.R.S32.HI R50, RZ, 0x3, R2 ;  /* 0x00000003ff327819 */ /* 0x000fe20000011402 */
[----:B------:R-:W-:Y:S05]  /*1da30*/  @!P0 BRA `(.L_x_836) ;  /* 0x00001f6000008947 */ /* 0x000fea0003800000 */
[----:B------:R-:W3:Y:S04]  /*1da40*/  LDL R13, [R1+0x38] ;  /* 0x00003800010d7983 */ /* 0x000ee80000100800 */
[----:B------:R-:W4:Y:S04]  /*1da50*/  LDL R10, [R1+0x40] ;  /* 0x00004000010a7983 */ /* 0x000f280000100800 */
[----:B--2---:R-:W2:Y:S04]  /*1da60*/  LDL R12, [R1+0x3c] ;  /* 0x00003c00010c7983 */ /* 0x004ea80000100800 */
[----:B------:R-:W2:Y:S04]  /*1da70*/  LDL R9, [R1+0x50] ;  /* 0x0000500001097983 */ /* 0x000ea80000100800 */
[----:B------:R-:W2:Y:S04]  /*1da80*/  LDL R8, [R1+0x48] ;  /* 0x0000480001087983 */ /* 0x000ea80000100800 */
[----:B------:R-:W2:Y:S04]  /*1da90*/  LDL R7, [R1+0x4c] ;  /* 0x00004c0001077983 */ /* 0x000ea80000100800 */
[----:B------:R-:W2:Y:S04]  /*1daa0*/  LDL R11, [R1+0x44] ;  /* 0x00004400010b7983 */ /* 0x000ea80000100800 */
[----:B------:R-:W2:Y:S01]  /*1dab0*/  LDL R6, [R1+0x2c] ;  /* 0x00002c0001067983 */ /* 0x000ea20000100800 */
[CC--:B------:R-:W-:Y:S01]  /*1dac0*/  LEA.HI R3, R4.reuse, R63.reuse, RZ, 0x2 ;  /* 0x0000003f04037211 */ /* 0x0c0fe200078f10ff */
[----:B------:R-:W-:Y:S01]  /*1dad0*/  WARPSYNC 0xffffffff ;  /* 0xffffffff00007948 */ /* 0x000fe20003800000 */
[----:B------:R-:W-:-:S02]  /*1dae0*/  LEA.HI R26, R4, R63, RZ, 0x5 ;  /* 0x0000003f041a7211 */ /* 0x000fc400078f28ff */
[--C-:B------:R-:W-:Y:S02]  /*1daf0*/  SHF.R.S32.HI R2, RZ, 0x2, R3.reuse ;  /* 0x00000002ff027819 */ /* 0x100fe40000011403 */
[----:B------:R-:W-:Y:S02]  /*1db00*/  SHF.R.S32.HI R0, RZ, 0x1f, R3 ;  /* 0x0000001fff007819 */ /* 0x000fe40000011403 */
[----:B------:R-:W-:Y:S02]  /*1db10*/  SHF.R.S32.HI R25, RZ, 0x5, R26 ;  /* 0x00000005ff197819 */ /* 0x000fe4000001141a */
[----:B------:R-:W-:Y:S02]  /*1db20*/  LEA.HI R0, R0, R2, RZ, 0x3 ;  /* 0x0000000200007211 */ /* 0x000fe400078f18ff */
[----:B------:R-:W-:Y:S02]  /*1db30*/  F2FP.PACK_AB R4, R99, R98 ;  /* 0x000000626304723e */ /* 0x000fe400000000ff */
        /* <DEDUP_REMOVED lines=19> */
[----:B------:R-:W-:-:S02]  /*1dc70*/  ISETP.NE.U32.AND P0, PT, RZ, c[0x0][0x508], PT ;  /* 0x00014200ff007a0c */ /* 0x000fc40003f05070 */
[----:B------:R-:W-:Y:S02]  /*1dc80*/  ISETP.NE.U32.AND P2, PT, RZ, c[0x0][0x500], PT ;  /* 0x00014000ff007a0c */ /* 0x000fe40003f45070 */
[----:B------:R-:W-:Y:S02]  /*1dc90*/  ISETP.NE.AND.EX P1, PT, RZ, c[0x0][0x50c], PT, P0 ;  /* 0x00014300ff007a0c */ /* 0x000fe40003f25300 */
[----:B------:R-:W-:Y:S01]  /*1dca0*/  ISETP.NE.AND.EX P2, PT, RZ, c[0x0][0x504], PT, P2 ;  /* 0x00014100ff007a0c */ /* 0x000fe20003f45320 */
[----:B------:R-:W-:Y:S01]  /*1dcb0*/  IMAD.MOV.U32 R15, RZ, RZ, c[0x0][0x388] ;  /* 0x0000e200ff0f7624 */ /* 0x000fe200078e00ff */
[----:B---3--:R1:W-:Y:S04]  /*1dcc0*/  STS [R13], R3 ;  /* 0x000000030d007388 */ /* 0x0083e80000000800 */
[----:B------:R3:W-:Y:S04]  /*1dcd0*/  STS [R13+0x400], R0 ;  /* 0x000400000d007388 */ /* 0x0007e80000000800 */
[----:B----4-:R4:W-:Y:S01]  /*1dce0*/  STS [R10+0x80], R2 ;  /* 0x000080020a007388 */ /* 0x0109e20000000800 */
[----:B-1----:R-:W-:-:S02]  /*1dcf0*/  F2FP.PACK_AB R3, R61, R60 ;  /* 0x0000003c3d03723e */ /* 0x002fc400000000ff */
[----:B---3--:R-:W-:-:S03]  /*1dd00*/  F2FP.PACK_AB R0, R75, R74 ;  /* 0x0000004a4b00723e */ /* 0x008fc600000000ff */
[----:B------:R1:W-:Y:S01]  /*1dd10*/  STS [R10+0x480], R3 ;  /* 0x000480030a007388 */ /* 0x0003e20000000800 */
[----:B----4-:R-:W-:-:S03]  /*1dd20*/  F2FP.PACK_AB R2, R129, R128 ;  /* 0x000000808102723e */ /* 0x010fc600000000ff */
[----:B--2---:R2:W-:Y:S04]  /*1dd30*/  STS [R12], R0 ;  /* 0x000000000c007388 */ /* 0x0045e80000000800 */
[----:B------:R3:W-:Y:S01]  /*1dd40*/  STS [R12+0x400], R2 ;  /* 0x000400020c007388 */ /* 0x0007e20000000800 */
[----:B-1----:R-:W-:Y:S02]  /*1dd50*/  F2FP.PACK_AB R3, R77, R76 ;  /* 0x0000004c4d03723e */ /* 0x002fe400000000ff */
[----:B--2---:R-:W-:-:S03]  /*1dd60*/  F2FP.PACK_AB R0, R127, R126 ;  /* 0x0000007e7f00723e */ /* 0x004fc600000000ff */
[----:B------:R1:W-:Y:S01]  /*1dd70*/  STS [R9+0x80], R3 ;  /* 0x0000800309007388 */ /* 0x0003e20000000800 */
[----:B---3--:R-:W-:-:S03]  /*1dd80*/  F2FP.PACK_AB R2, R81, R80 ;  /* 0x000000505102723e */ /* 0x008fc600000000ff */
[----:B------:R2:W-:Y:S04]  /*1dd90*/  STS [R9+0x480], R0 ;  /* 0x0004800009007388 */ /* 0x0005e80000000800 */
[----:B------:R3:W-:Y:S04]  /*1dda0*/  STS [R8], R2 ;  /* 0x0000000208007388 */ /* 0x0007e80000000800 */
[----:B------:R4:W-:Y:S01]  /*1ddb0*/  STS [R8+0x400], R4 ;  /* 0x0004000408007388 */ /* 0x0009e20000000800 */
[----:B-1----:R-:W-:Y:S02]  /*1ddc0*/  F2FP.PACK_AB R3, R91, R90 ;  /* 0x0000005a5b03723e */ /* 0x002fe400000000ff */
[----:B--2---:R-:W-:-:S02]  /*1ddd0*/  F2FP.PACK_AB R0, R89, R88 ;  /* 0x000000585900723e */ /* 0x004fc400000000ff */
[----:B---3--:R-:W-:-:S03]  /*1dde0*/  F2FP.PACK_AB R2, R79, R78 ;  /* 0x0000004e4f02723e */ /* 0x008fc600000000ff */
[----:B------:R1:W-:Y:S01]  /*1ddf0*/  STS [R7+0x80], R0 ;  /* 0x0000800007007388 */ /* 0x0003e20000000800 */
[----:B----4-:R-:W-:-:S03]  /*1de00*/  F2FP.PACK_AB R4, R93, R92 ;  /* 0x0000005c5d04723e */ /* 0x010fc600000000ff */
[----:B------:R2:W-:Y:S04]  /*1de10*/  STS [R7+0x480], R3 ;  /* 0x0004800307007388 */ /* 0x0005e80000000800 */
[----:B------:R3:W-:Y:S04]  /*1de20*/  STS [R11], R4 ;  /* 0x000000040b007388 */ /* 0x0007e80000000800 */
[----:B------:R4:W-:Y:S01]  /*1de30*/  STS [R11+0x400], R2 ;  /* 0x000400020b007388 */ /* 0x0009e20000000800 */
[----:B-1----:R-:W-:Y:S02]  /*1de40*/  F2FP.PACK_AB R0, R109, R108 ;  /* 0x0000006c6d00723e */ /* 0x002fe400000000ff */
[----:B--2---:R-:W-:-:S03]  /*1de50*/  F2FP.PACK_AB R3, R97, R96 ;  /* 0x000000606103723e */ /* 0x004fc600000000ff */
[----:B------:R1:W-:Y:S01]  /*1de60*/  STS [R5+0x4080], R0 ;  /* 0x0040800005007388 */ /* 0x0003e20000000800 */
[----:B---3--:R-:W-:Y:S02]  /*1de70*/  F2FP.PACK_AB R4, R53, R52 ;  /* 0x000000343504723e */ /* 0x008fe400000000ff */
[----:B----4-:R-:W-:-:S03]  /*1de80*/  F2FP.PACK_AB R2, R107, R106 ;  /* 0x0000006a6b02723e */ /* 0x010fc600000000ff */
[----:B------:R2:W-:Y:S04]  /*1de90*/  STS [R5+0x4480], R4 ;  /* 0x0044800405007388 */ /* 0x0005e80000000800 */
[----:B------:R3:W-:Y:S04]  /*1dea0*/  STS [R13+0x4000], R3 ;  /* 0x004000030d007388 */ /* 0x0007e80000000800 */
[----:B------:R4:W-:Y:S01]  /*1deb0*/  STS [R13+0x4400], R2 ;  /* 0x004400020d007388 */ /* 0x0009e20000000800 */
[----:B-1----:R-:W-:-:S05]  /*1dec0*/  F2FP.PACK_AB R0, R101, R100 ;  /* 0x000000646500723e */ /* 0x002fca00000000ff */
[----:B------:R1:W-:Y:S01]  /*1ded0*/  STS [R10+0x4080], R0 ;  /* 0x004080000a007388 */ /* 0x0003e20000000800 */
[----:B--2---:R-:W-:Y:S02]  /*1dee0*/  F2FP.PACK_AB R4, R103, R102 ;  /* 0x000000666704723e */ /* 0x004fe400000000ff */
[----:B------:R-:W-:Y:S02]  /*1def0*/  F2FP.PACK_AB R5, R105, R104 ;  /* 0x000000686905723e */ /* 0x000fe400000000ff */
[----:B---3--:R-:W-:Y:S01]  /*1df00*/  F2FP.PACK_AB R3, R95, R94 ;  /* 0x0000005e5f03723e */ /* 0x008fe200000000ff */
[----:B------:R2:W-:Y:S01]  /*1df10*/  STS [R10+0x4480], R4 ;  /* 0x004480040a007388 */ /* 0x0005e20000000800 */
[----:B----4-:R-:W-:-:S03]  /*1df20*/  F2FP.PACK_AB R2, R117, R116 ;  /* 0x000000747502723e */ /* 0x010fc600000000ff */
[----:B------:R-:W-:Y:S04]  /*1df30*/  STS [R12+0x4000], R5 ;  /* 0x004000050c007388 */ /* 0x000fe80000000800 */
[----:B------:R3:W-:Y:S04]  /*1df40*/  STS [R12+0x4400], R3 ;  /* 0x004400030c007388 */ /* 0x0007e80000000800 */
[----:B------:R4:W-:Y:S01]  /*1df50*/  STS [R9+0x4080], R2 ;  /* 0x0040800209007388 */ /* 0x0009e20000000800 */
[----:B-1----:R-:W-:-:S05]  /*1df60*/  F2FP.PACK_AB R0, R83, R82 ;  /* 0x000000525300723e */ /* 0x002fca00000000ff */
[----:B------:R1:W-:Y:S01]  /*1df70*/  STS [R9+0x4480], R0 ;  /* 0x0044800009007388 */ /* 0x0003e20000000800 */
[----:B--2---:R-:W-:-:S03]  /*1df80*/  F2FP.PACK_AB R4, R113, R112 ;  /* 0x000000707104723e */ /* 0x004fc600000000ff */
[----:B------:R-:W2:Y:S04]  /*1df90*/  LDL.LU R10, [R1+0x28] ;  /* 0x00002800010a7983 */ /* 0x000ea80000300800 */
[----:B------:R1:W-:Y:S01]  /*1dfa0*/  STS [R8+0x4000], R4 ;  /* 0x0040000408007388 */ /* 0x0003e20000000800 */
[----:B---3--:R-:W-:Y:S02]  /*1dfb0*/  F2FP.PACK_AB R3, R59, R58 ;  /* 0x0000003a3b03723e */ /* 0x008fe400000000ff */
[----:B----4-:R-:W-:-:S03]  /*1dfc0*/  F2FP.PACK_AB R2, R57, R56 ;  /* 0x000000383902723e */ /* 0x010fc600000000ff */
[----:B------:R-:W-:Y:S04]  /*1dfd0*/  STS [R8+0x4400], R3 ;  /* 0x0044000308007388 */ /* 0x000fe80000000800 */
[----:B------:R3:W-:Y:S01]  /*1dfe0*/  STS [R7+0x4080], R2 ;  /* 0x0040800207007388 */ /* 0x0007e20000000800 */
[----:B-1----:R-:W-:-:S05]  /*1dff0*/  F2FP.PACK_AB R0, R55, R54 ;  /* 0x000000363700723e */ /* 0x002fca00000000ff */
[----:B------:R1:W-:Y:S01]  /*1e000*/  STS [R7+0x4480], R0 ;  /* 0x0044800007007388 */ /* 0x0003e20000000800 */
[----:B------:R-:W-:-:S05]  /*1e010*/  F2FP.PACK_AB R4, R45, R44 ;  /* 0x0000002c2d04723e */ /* 0x000fca00000000ff */
[----:B------:R4:W-:Y:S01]  /*1e020*/  STS [R11+0x4000], R4 ;  /* 0x004000040b007388 */ /* 0x0009e20000000800 */
[----:B---3--:R-:W-:-:S04]  /*1e030*/  IMAD.MOV.U32 R2, RZ, RZ, 0x4 ;  /* 0x00000004ff027424 */ /* 0x008fc800078e00ff */
[----:B------:R-:W-:-:S04]  /*1e040*/  @P1 IMAD.WIDE R8, R6, R2, c[0x0][0x508] ;  /* 0x0001420006081625 */ /* 0x000fc800078e0202 */
[----:B------:R-:W-:Y:S01]  /*1e050*/  IMAD.WIDE R2, R6, R2, c[0x0][0x500] ;  /* 0x0001400006027625 */ /* 0x000fe200078e0202 */
[----:B-1----:R-:W-:-:S03]  /*1e060*/  F2FP.PACK_AB R0, R47, R46 ;  /* 0x0000002e2f00723e */ /* 0x002fc600000000ff */
[----:B------:R-:W-:Y:S02]  /*1e070*/  IMAD.MOV.U32 R7, RZ, RZ, RZ ;  /* 0x000000ffff077224 */ /* 0x000fe400078e00ff */
[----:B------:R1:W-:Y:S04]  /*1e080*/  STS [R11+0x4400], R0 ;  /* 0x004400000b007388 */ /* 0x0003e80000000800 */
[----:B------:R-:W-:Y:S06]  /*1e090*/  BAR.SYNC.DEFER_BLOCKING 0x1, 0x100 ;  /* 0x0044000000007b1d */ /* 0x000fec0000010000 */
[----:B------:R1:W5:Y:S04]  /*1e0a0*/  @P1 LDG.E R15, [R8.64] ;  /* 0x00000008080f1981 */ /* 0x000368000c1e1900 */
[----:B------:R1:W5:Y:S01]  /*1e0b0*/  @P2 LDG.E R7, [R2.64] ;  /* 0x0000000802072981 */ /* 0x000362000c1e1900 */
[----:B--2---:R-:W-:-:S04]  /*1e0c0*/  ISETP.NE.AND P0, PT, R10, RZ, PT ;  /* 0x000000ff0a00720c */ /* 0x004fc80003f05270 */
[----:B----4-:R-:W-:Y:S01]  /*1e0d0*/  SEL R4, R10, c[0x0][0x3d4], P0 ;  /* 0x0000f5000a047a07 */ /* 0x010fe20000000000 */
[----:B------:R-:W-:Y:S05]  /*1e0e0*/  @P1 BRA `(.L_x_837) ;  /* 0x0000004000001947 */ /* 0x000fea0003800000 */
[----:B-1----:R-:W-:Y:S05]  /*1e0f0*/  @!P2 BRA `(.L_x_837) ;  /* 0x000000300000a947 */ /* 0x002fea0003800000 */
[----:B------:R1:W2:Y:S04]  /*1e100*/  LDG.E R0, [R2.64] ;  /* 0x0000000802007981 */ /* 0x0002a8000c1e1900 */
[----:B-1----:R-:W2:Y:S02]  /*1e110*/  LDG.E R2, [R2.64+0x4] ;  /* 0x0000040802027981 */ /* 0x002ea4000c1e1900 */
[----:B--2--5:R-:W-:Y:S02]  /*1e120*/  IADD3 R15, -R0, R2, RZ ;  /* 0x00000002000f7210 */ /* 0x024fe40007ffe1ff */
.L_x_837:
[----:B-1----:R-:W2:Y:S04]  /*1e130*/  LDL R2, [R1+0x1c] ;  /* 0x00001c0001027983 */ /* 0x002ea80000100800 */
[----:B------:R-:W2:Y:S04]  /*1e140*/  LDL R66, [R1+0x14] ;  /* 0x0000140001427983 */ /* 0x000ea80000100800 */
[----:B------:R-:W3:Y:S04]  /*1e150*/  LDL R27, [R1+0x30] ;  /* 0x00003000011b7983 */ /* 0x000ee80000100800 */
[----:B------:R-:W4:Y:S01]  /*1e160*/  LDL R11, [R1+0x34] ;  /* 0x00003400010b7983 */ /* 0x000f220000100800 */
[----:B------:R-:W-:Y:S01]  /*1e170*/  IMAD.MOV.U32 R9, RZ, RZ, 0x368 ;  /* 0x00000368ff097424 */ /* 0x000fe200078e00ff */
[----:B------:R-:W-:-:S04]  /*1e180*/  ISETP.GT.AND P2, PT, R4, 0x1, PT ;  /* 0x000000010400780c */ /* 0x000fc80003f44270 */
[----:B------:R-:W-:-:S04]  /*1e190*/  SEL R9, R9, 0x328, P2 ;  /* 0x0000032809097807 */ /* 0x000fc80001000000 */
[----:B------:R-:W1:Y:S08]  /*1e1a0*/  LDC.64 R4, c[0x0][R9+0x170] ;  /* 0x00005c0009047b82 */ /* 0x000e700000000a00 */
[----:B------:R-:W3:Y:S08]  /*1e1b0*/  LDC.64 R16, c[0x0][R9+0x168] ;  /* 0x00005a0009107b82 */ /* 0x000ef00000000a00 */
[----:B------:R1:W1:Y:S01]  /*1e1c0*/  LDC.64 R18, c[0x0][R9+0x178] ;  /* 0x00005e0009127b82 */ /* 0x0002620000000a00 */
[----:B------:R-:W-:-:S07]  /*1e1d0*/  ISETP.NE.U32.AND P0, PT, RZ, c[0x0][0x500], PT ;  /* 0x00014000ff007a0c */ /* 0x000fce0003f05070 */
[----:B------:R1:W1:Y:S01]  /*1e1e0*/  LDC.64 R20, c[0x0][R9+0x160] ;  /* 0x0000580009147b82 */ /* 0x0002620000000a00 */
[----:B------:R-:W-:Y:S01]  /*1e1f0*/  IMAD.MOV.U32 R0, RZ, RZ, c[0x0][0x4e8] ;  /* 0x00013a00ff007624 */ /* 0x000fe200078e00ff */
[----:B------:R-:W-:-:S04]  /*1e200*/  ISETP.NE.AND.EX P0, PT, RZ, c[0x0][0x504], PT, P0 ;  /* 0x00014100ff007a0c */ /* 0x000fc80003f05300 */
[----:B------:R-:W-:Y:S02]  /*1e210*/  ISETP.NE.AND P3, PT, R0, 0x1, PT ;  /* 0x000000010000780c */ /* 0x000fe40003f65270 */
[----:B------:R-:W-:Y:S02]  /*1e220*/  SHF.R.S32.HI R0, RZ, 0x1f, R6 ;  /* 0x0000001fff007819 */ /* 0x000fe40000011406 */
[----:B------:R-:W-:Y:S01]  /*1e230*/  SEL R8, R6, RZ, !P0 ;  /* 0x000000ff06087207 */ /* 0x000fe20004000000 */
[----:B--2---:R-:W-:Y:S01]  /*1e240*/  IMAD.IADD R12, R2, 0x1, R66 ;  /* 0x00000001020c7824 */ /* 0x004fe200078e0242 */
[----:B------:R-:W-:-:S03]  /*1e250*/  SEL R2, R0, RZ, !P0 ;  /* 0x000000ff00027207 */ /* 0x000fc60004000000 */
[----:B-1----:R-:W-:-:S04]  /*1e260*/  IMAD R0, R5, R8, RZ ;  /* 0x0000000805007224 */ /* 0x002fc800078e02ff */
[----:B------:R-:W-:Y:S02]  /*1e270*/  IMAD R10, R4, R2, R0 ;  /* 0x00000002040a7224 */ /* 0x000fe400078e0200 */
[----:B------:R-:W-:-:S04]  /*1e280*/  @P3 IMAD.HI.U32 R0, R12, c[0x0][0x4ec], RZ ;  /* 0x00013b000c003a27 */ /* 0x000fc800078e00ff */
[----:B------:R-:W-:-:S04]  /*1e290*/  IMAD.WIDE.U32 R2, R4, R8, RZ ;  /* 0x0000000804027225 */ /* 0x000fc800078e00ff */
[----:B------:R-:W-:Y:S01]  /*1e2a0*/  IMAD.MOV.U32 R6, RZ, RZ, R12 ;  /* 0x000000ffff067224 */ /* 0x000fe200078e000c */
[----:B------:R-:W-:Y:S01]  /*1e2b0*/  @P3 SHF.R.U32.HI R6, RZ, c[0x0][0x4f0], R0 ;  /* 0x00013c00ff063a19 */ /* 0x000fe20000011600 */
[----:B---3--:R-:W-:Y:S01]  /*1e2c0*/  IMAD.WIDE.U32 R4, R16, R27, RZ ;  /* 0x0000001b10047225 */ /* 0x008fe200078e00ff */
[----:B----4-:R-:W-:-:S03]  /*1e2d0*/  SEL R0, R11, RZ, P2 ;  /* 0x000000ff0b007207 */ /* 0x010fc60001000000 */
[----:B------:R-:W-:Y:S01]  /*1e2e0*/  IMAD R9, R17, R27, RZ ;  /* 0x0000001b11097224 */ /* 0x000fe200078e02ff */
[--C-:B-----5:R-:W-:Y:S01]  /*1e2f0*/  IADD3 R13, P1, P0, R2, R4, R7.reuse ;  /* 0x00000004020d7210 */ /* 0x120fe2000783e007 */
[----:B------:R-:W-:Y:S01]  /*1e300*/  IMAD.IADD R10, R3, 0x1, R10 ;  /* 0x00000001030a7824 */ /* 0x000fe200078e020a */
[----:B------:R-:W-:Y:S01]  /*1e310*/  SHF.R.S32.HI R11, RZ, 0x1f, R7 ;  /* 0x0000001fff0b7819 */ /* 0x000fe20000011407 */
[----:B------:R-:W-:Y:S02]  /*1e320*/  IMAD.IADD R4, R5, 0x1, R9 ;  /* 0x0000000105047824 */ /* 0x000fe400078e0209 */
[-C--:B------:R-:W-:Y:S02]  /*1e330*/  IMAD R9, R19, R0.reuse, RZ ;  /* 0x0000000013097224 */ /* 0x080fe400078e02ff */
        /* <DEDUP_REMOVED lines=9> */
[----:B------:R-:W-:Y:S02]  /*1e3d0*/  SHF.R.S32.HI R5, RZ, 0x1f, R0 ;  /* 0x0000001fff057819 */ /* 0x000fe40000011400 */
[----:B------:R-:W-:Y:S01]  /*1e3e0*/  LOP3.LUT R6, R26, 0xffffffe0, RZ, 0xc0, !PT ;  /* 0xffffffe01a067812 */ /* 0x000fe200078ec0ff */
[----:B------:R-:W-:-:S04]  /*1e3f0*/  IMAD.WIDE.U32 R2, R20, R0, R2 ;  /* 0x0000000014027225 */ /* 0x000fc800078e0002 */
[----:B------:R-:W-:Y:S02]  /*1e400*/  IMAD.MOV.U32 R0, RZ, RZ, c[0x0][0x4a8] ;  /* 0x00012a00ff007624 */ /* 0x000fe400078e00ff */
[----:B------:R-:W-:Y:S01]  /*1e410*/  IMAD R5, R20, R5, R4 ;  /* 0x0000000514057224 */ /* 0x000fe200078e0204 */
[----:B------:R-:W-:Y:S01]  /*1e420*/  SHF.R.S32.HI R4, RZ, 0x1f, R26 ;  /* 0x0000001fff047819 */ /* 0x000fe2000001141a */
[----:B------:R-:W-:Y:S01]  /*1e430*/  IMAD.IADD R6, R63, 0x1, -R6 ;  /* 0x000000013f067824 */ /* 0x000fe200078e0a06 */
[----:B------:R-:W-:Y:S01]  /*1e440*/  SEL R0, R0, c[0x0][0x450], P2 ;  /* 0x0001140000007a07 */ /* 0x000fe20001000000 */
[----:B------:R-:W-:Y:S01]  /*1e450*/  IMAD.MOV.U32 R9, RZ, RZ, c[0x0][0x4ac] ;  /* 0x00012b00ff097624 */ /* 0x000fe200078e00ff */
[----:B------:R-:W-:Y:S01]  /*1e460*/  LEA.HI R4, R4, R25, RZ, 0x3 ;  /* 0x0000001904047211 */ /* 0x000fe200078f18ff */
[----:B------:R-:W-:Y:S01]  /*1e470*/  IMAD.IADD R3, R3, 0x1, R5 ;  /* 0x0000000103037824 */ /* 0x000fe200078e0205 */
[----:B------:R-:W-:Y:S02]  /*1e480*/  SHF.R.S32.HI R10, RZ, 0x1f, R6 ;  /* 0x0000001fff0a7819 */ /* 0x000fe40000011406 */
[----:B------:R-:W-:-:S02]  /*1e490*/  SEL R9, R9, c[0x0][0x454], P2 ;  /* 0x0001150009097a07 */ /* 0x000fc40001000000 */
[----:B------:R-:W-:Y:S02]  /*1e4a0*/  LEA R0, P0, R2, R0, 0x2 ;  /* 0x0000000002007211 */ /* 0x000fe400078010ff */
[----:B------:R-:W-:Y:S02]  /*1e4b0*/  LOP3.LUT R5, R4, 0xffffff8, RZ, 0xc0, !PT ;  /* 0x0ffffff804057812 */ /* 0x000fe400078ec0ff */
[----:B------:R-:W-:Y:S02]  /*1e4c0*/  LEA.HI R4, R10, R6, RZ, 0x2 ;  /* 0x000000060a047211 */ /* 0x000fe400078f10ff */
[----:B------:R-:W-:Y:S01]  /*1e4d0*/  LEA.HI.X R3, R2, R9, R3, 0x2, P0 ;  /* 0x0000000902037211 */ /* 0x000fe200000f1403 */
[----:B------:R-:W-:Y:S01]  /*1e4e0*/  IMAD.IADD R10, R25, 0x1, -R5 ;  /* 0x00000001190a7824 */ /* 0x000fe200078e0a05 */
[----:B------:R-:W-:Y:S01]  /*1e4f0*/  SHF.R.S32.HI R9, RZ, 0x2, R4 ;  /* 0x00000002ff097819 */ /* 0x000fe20000011404 */
[----:B------:R-:W-:Y:S04]  /*1e500*/  SHFL.IDX PT, R2, R0, 0x1, 0x1c1f ;  /* 0x003c1f0000027f89 */ /* 0x000fe800000e0000 */
[----:B------:R1:W-:Y:S04]  /*1e510*/  SHFL.IDX PT, R4, R0, RZ, 0x1c1f ;  /* 0x001c1fff00047589 */ /* 0x0003e800000e0000 */
[----:B------:R-:W2:Y:S01]  /*1e520*/  SHFL.IDX PT, R5, R3, RZ, 0x1c1f ;  /* 0x001c1fff03057589 */ /* 0x000ea200000e0000 */
[----:B------:R-:W-:-:S03]  /*1e530*/  LOP3.LUT P0, RZ, R6, 0x3, RZ, 0xc0, !PT ;  /* 0x0000000306ff7812 */ /* 0x000fc6000780c0ff */
[----:B------:R-:W3:Y:S01]  /*1e540*/  SHFL.IDX PT, R3, R3, 0x1, 0x1c1f ;  /* 0x003c1f0003037f89 */ /* 0x000ee200000e0000 */
[----:B-1----:R-:W-:Y:S02]  /*1e550*/  IMAD R0, R10, 0x10, R9 ;  /* 0x000000100a007824 */ /* 0x002fe400078e0209 */
[----:B------:R-:W-:Y:S02]  /*1e560*/  IMAD R10, R15, c[0x0][0x4e8], RZ ;  /* 0x00013a000f0a7a24 */ /* 0x000fe400078e02ff */
[----:B------:R-:W-:-:S05]  /*1e570*/  IMAD.IADD R0, R0, 0x1, R66 ;  /* 0x0000000100007824 */ /* 0x000fca00078e0242 */
[C---:B------:R-:W-:Y:S02]  /*1e580*/  IADD3 R6, R0.reuse, 0x8, RZ ;  /* 0x0000000800067810 */ /* 0x040fe40007ffe0ff */
[-C--:B------:R-:W-:Y:S02]  /*1e590*/  ISETP.GE.OR P1, PT, R0, R10.reuse, P0 ;  /* 0x0000000a0000720c */ /* 0x080fe40000726670 */
[----:B------:R-:W-:-:S11]  /*1e5a0*/  ISETP.GE.OR P0, PT, R6, R10, P0 ;  /* 0x0000000a0600720c */ /* 0x000fd60000706670 */
[----:B--2---:R1:W-:Y:S01]  /*1e5b0*/  @!P1 ST.E [R4.64], R24 ;  /* 0x0000001804009985 */ /* 0x0043e2000c101908 */
        /* <DEDUP_REMOVED lines=10> */
[----:B------:R-:W-:Y:S01]  /*1e660*/  IADD3 R4, R66, R4, RZ ;  /* 0x0000000442047210 */ /* 0x000fe20007ffe0ff */
[----:B------:R-:W-:-:S02]  /*1e670*/  IMAD R7, R7, c[0x0][0x3a4], R0 ;  /* 0x0000e90007077a24 */ /* 0x000fc400078e0200 */
[----:B------:R1:W3:Y:S01]  /*1e680*/  LDS.128 R28, [R219+0x1080] ;  /* 0x00108000db1c7984 */ /* 0x0002e20000000c00 */
[----:B------:R-:W-:Y:S01]  /*1e690*/  IMAD R5, R5, c[0x0][0x3f0], RZ ;  /* 0x0000fc0005057a24 */ /* 0x000fe200078e02ff */
[----:B------:R-:W-:Y:S01]  /*1e6a0*/  MOV R0, R4 ;  /* 0x0000000400007202 */ /* 0x000fe20000000f00 */
[----:B------:R-:W-:Y:S01]  /*1e6b0*/  @P3 IMAD.HI.U32 R6, R4, c[0x0][0x4ec], RZ ;  /* 0x00013b0004063a27 */ /* 0x000fe200078e00ff */
[----:B------:R-:W-:Y:S01]  /*1e6c0*/  IADD3 R3, R3, R7, RZ ;  /* 0x0000000703037210 */ /* 0x000fe20007ffe0ff */
[----:B------:R1:W4:Y:S02]  /*1e6d0*/  LDS.128 R36, [R219+0x2080] ;  /* 0x00208000db247984 */ /* 0x0003240000000c00 */
[----:B------:R-:W-:Y:S01]  /*1e6e0*/  IMAD R7, R8, c[0x0][0x3f4], R5 ;  /* 0x0000fd0008077a24 */ /* 0x000fe200078e0205 */
[----:B------:R-:W-:Y:S01]  /*1e6f0*/  @P3 SHF.R.U32.HI R0, RZ, c[0x0][0x4f0], R6 ;  /* 0x00013c00ff003a19 */ /* 0x000fe20000011606 */
[C---:B------:R-:W-:Y:S01]  /*1e700*/  IMAD.WIDE.U32 R2, R27.reuse, c[0x0][0x3e8], R2 ;  /* 0x0000fa001b027a25 */ /* 0x040fe200078e0002 */
[----:B------:R1:W1:Y:S02]  /*1e710*/  LDS.128 R44, [R219+0x3080] ;  /* 0x00308000db2c7984 */ /* 0x0002640000000c00 */
[----:B------:R-:W-:Y:S01]  /*1e720*/  SHF.R.S32.HI R6, RZ, 0x1f, R0 ;  /* 0x0000001fff067819 */ /* 0x000fe20000011400 */
[----:B------:R-:W-:Y:S01]  /*1e730*/  IMAD R3, R27, c[0x0][0x3ec], R3 ;  /* 0x0000fb001b037a24 */ /* 0x000fe200078e0203 */
[----:B------:R1:W1:Y:S01]  /*1e740*/  LDS.128 R16, [R219+0x4080] ;  /* 0x00408000db107984 */ /* 0x0002620000000c00 */
[----:B------:R-:W-:-:S02]  /*1e750*/  IADD3 R5, -R0, RZ, RZ ;  /* 0x000000ff00057210 */ /* 0x000fc40007ffe1ff */
[----:B------:R-:W-:Y:S01]  /*1e760*/  IMAD.WIDE.U32 R2, R8, c[0x0][0x3f0], R2 ;  /* 0x0000fc0008027a25 */ /* 0x000fe200078e0002 */
[----:B------:R1:W1:Y:S03]  /*1e770*/  LDS.128 R24, [R219+0x5080] ;  /* 0x00508000db187984 */ /* 0x0002660000000c00 */
[----:B------:R-:W-:Y:S01]  /*1e780*/  IMAD R6, R6, c[0x0][0x3e0], RZ ;  /* 0x0000f80006067a24 */ /* 0x000fe200078e02ff */
[----:B------:R1:W1:Y:S01]  /*1e790*/  LDS.128 R32, [R219+0x6080] ;  /* 0x00608000db207984 */ /* 0x0002620000000c00 */
[----:B------:R-:W-:Y:S01]  /*1e7a0*/  IADD3 R3, R3, R7, RZ ;  /* 0x0000000703037210 */ /* 0x000fe20007ffe0ff */
[----:B------:R-:W-:Y:S01]  /*1e7b0*/  IMAD R4, R5, c[0x0][0x4e8], R4 ;  /* 0x00013a0005047a24 */ /* 0x000fe200078e0204 */
[----:B------:R-:W-:Y:S01]  /*1e7c0*/  IADD3 R7, R50, R66, RZ ;  /* 0x0000004232077210 */ /* 0x000fe20007ffe0ff */
[----:B------:R1:W1:Y:S01]  /*1e7d0*/  LDS.128 R40, [R219+0x7080] ;  /* 0x00708000db287984 */ /* 0x0002620000000c00 */
[----:B------:R-:W-:-:S02]  /*1e7e0*/  IMAD R5, R0, c[0x0][0x3e4], R6 ;  /* 0x0000f90000057a24 */ /* 0x000fc400078e0206 */
        /* <DEDUP_REMOVED lines=11> */
.L_x_900:
[----:B------:R-:W-:Y:S05]  /*1e8a0*/  BRA.DIV ~URZ, `(.L_x_840) ;  /* 0x000032b27f007947 */ /* 0x000fea000b800000 */
[----:B------:R4:W2:Y:S02]  /*1e8b0*/  SHFL.IDX PT, R2, R8, RZ, 0x181f ;  /* 0x00181fff08027589 */ /* 0x0008a400000e0000 */
.L_x_901:
[----:B------:R-:W-:Y:S01]  /*1e8c0*/  ISETP.GE.AND P0, PT, R7, R10, PT ;  /* 0x0000000a0700720c */ /* 0x000fe20003f06270 */
[----:B------:R-:W-:-:S12]  /*1e8d0*/  BSSY B0, `(.L_x_841) ;  /* 0x000000a000007945 */ /* 0x000fd80003800000 */
[----:B------:R-:W-:Y:S05]  /*1e8e0*/  @P0 BRA `(.L_x_842) ;  /* 0x0000008000000947 */ /* 0x000fea0003800000 */
[----:B------:R-:W-:Y:S02]  /*1e8f0*/  ISETP.GE.AND P1, PT, R72, c[0x0][0x3c8], PT ;  /* 0x0000f20048007a0c */ /* 0x000fe40003f26270 */
[----:B------:R-:W-:-:S11]  /*1e900*/  ISETP.GE.AND P0, PT, R14, c[0x0][0x3c8], PT ;  /* 0x0000f2000e007a0c */ /* 0x000fd60003f06270 */
[-C--:B--2---:R-:W-:Y:S02]  /*1e910*/  @!P1 LEA R4, P3, R72, R2.reuse, 0x1 ;  /* 0x0000000248049211 */ /* 0x084fe400078608ff */
[----:B------:R-:W-:Y:S02]  /*1e920*/  @!P0 LEA R2, P2, R14, R2, 0x1 ;  /* 0x000000020e028211 */ /* 0x000fe400078408ff */
[-C--:B---3--:R-:W-:Y:S02]  /*1e930*/  @!P1 LEA.HI.X R5, R72, R9.reuse, R48, 0x1, P3 ;  /* 0x0000000948059211 */ /* 0x088fe400018f0c30 */
[----:B------:R-:W-:-:S03]  /*1e940*/  @!P0 LEA.HI.X R3, R14, R9, R49, 0x1, P2 ;  /* 0x000000090e038211 */ /* 0x000fc600010f0c31 */
[----:B------:R2:W-:Y:S04]  /*1e950*/  @!P1 ST.E.128 [R4.64], R20 ;  /* 0x0000001404009985 */ /* 0x0005e8000c101d08 */
[----:B-1----:R2:W-:Y:S02]  /*1e960*/  @!P0 ST.E.128 [R2.64], R16 ;  /* 0x0000001002008985 */ /* 0x0025e4000c101d08 */
.L_x_842:
[----:B------:R-:W-:Y:S05]  /*1e970*/  BSYNC B0 ;  /* 0x0000000000007941 */ /* 0x000fea0003800000 */
.L_x_841:
[----:B------:R-:W-:Y:S05]  /*1e980*/  BRA.DIV ~URZ, `(.L_x_843) ;  /* 0x000032427f007947 */ /* 0x000fea000b800000 */
[----:B---3--:R3:W4:Y:S04]  /*1e990*/  SHFL.IDX PT, R9, R6, 0x1, 0x181f ;  /* 0x00381f0006097f89 */ /* 0x00872800000e0000 */
[----:B--2---:R3:W2:Y:S02]  /*1e9a0*/  SHFL.IDX PT, R2, R8, 0x1, 0x181f ;  /* 0x00381f0008027f89 */ /* 0x0046a400000e0000 */
.L_x_902:
[----:B------:R-:W-:Y:S01]  /*1e9b0*/  IADD3 R0, R7, 0x20, RZ ;  /* 0x0000002007007810 */ /* 0x000fe20007ffe0ff */
[----:B------:R-:W-:Y:S03]  /*1e9c0*/  BSSY B0, `(.L_x_844) ;  /* 0x000000b000007945 */ /* 0x000fe60003800000 */
[----:B------:R-:W-:-:S13]  /*1e9d0*/  ISETP.GE.AND P0, PT, R0, R10, PT ;  /* 0x0000000a0000720c */ /* 0x000fda0003f06270 */
[----:B------:R-:W-:Y:S05]  /*1e9e0*/  @P0 BRA `(.L_x_845) ;  /* 0x0000008000000947 */ /* 0x000fea0003800000 */
[----:B------:R-:W-:Y:S02]  /*1e9f0*/  ISETP.GE.AND P1, PT, R72, c[0x0][0x3c8], PT ;  /* 0x0000f20048007a0c */ /* 0x000fe40003f26270 */
[----:B------:R-:W-:-:S11]  /*1ea00*/  ISETP.GE.AND P0, PT, R14, c[0x0][0x3c8], PT ;  /* 0x0000f2000e007a0c */ /* 0x000fd60003f06270 */
[-C--:B--2---:R-:W-:Y:S02]  /*1ea10*/  @!P1 LEA R4, P3, R72, R2.reuse, 0x1 ;  /* 0x0000000248049211 */ /* 0x084fe400078608ff */
[----:B------:R-:W-:Y:S02]  /*1ea20*/  @!P0 LEA R2, P2, R14, R2, 0x1 ;  /* 0x000000020e028211 */ /* 0x000fe400078408ff */
[-C--:B----4-:R-:W-:Y:S02]  /*1ea30*/  @!P1 LEA.HI.X R5, R72, R9.reuse, R48, 0x1, P3 ;  /* 0x0000000948059211 */ /* 0x090fe400018f0c30 */
[----:B------:R-:W-:-:S03]  /*1ea40*/  @!P0 LEA.HI.X R3, R14, R9, R49, 0x1, P2 ;  /* 0x000000090e038211 */ /* 0x000fc600010f0c31 */
[----:B------:R2:W-:Y:S04]  /*1ea50*/  @!P1 ST.E.128 [R4.64], R28 ;  /* 0x0000001c04009985 */ /* 0x0005e8000c101d08 */
[----:B-1----:R2:W-:Y:S02]  /*1ea60*/  @!P0 ST.E.128 [R2.64], R24 ;  /* 0x0000001802008985 */ /* 0x0025e4000c101d08 */
.L_x_845:
[----:B------:R-:W-:Y:S05]  /*1ea70*/  BSYNC B0 ;  /* 0x0000000000007941 */ /* 0x000fea0003800000 */
.L_x_844:
[----:B------:R-:W-:Y:S05]  /*1ea80*/  BRA.DIV ~URZ, `(.L_x_846) ;  /* 0x000032127f007947 */ /* 0x000fea000b800000 */
[----:B----4-:R4:W3:Y:S02]  /*1ea90*/  SHFL.IDX PT, R9, R6, 0x2, 0x181f ;  /* 0x00581f0006097f89 */ /* 0x0108e400000e0000 */
.L_x_903:
[----:B------:R-:W-:Y:S05]  /*1eaa0*/  BRA.DIV ~URZ, `(.L_x_847) ;  /* 0x000032627f007947 */ /* 0x000fea000b800000 */
[----:B--2---:R2:W4:Y:S02]  /*1eab0*/  SHFL.IDX PT, R2, R8, 0x2, 0x181f ;  /* 0x00581f0008027f89 */ /* 0x00452400000e0000 */
.L_x_904:
[----:B------:R-:W-:Y:S01]  /*1eac0*/  IADD3 R0, R7, 0x40, RZ ;  /* 0x0000004007007810 */ /* 0x000fe20007ffe0ff */
[----:B------:R-:W-:Y:S03]  /*1ead0*/  BSSY B0, `(.L_x_848) ;  /* 0x000000b000007945 */ /* 0x000fe60003800000 */
[----:B------:R-:W-:-:S13]  /*1eae0*/  ISETP.GE.AND P0, PT, R0, R10, PT ;  /* 0x0000000a0000720c */ /* 0x000fda0003f06270 */
[----:B------:R-:W-:Y:S05]  /*1eaf0*/  @P0 BRA `(.L_x_849) ;  /* 0x0000008000000947 */ /* 0x000fea0003800000 */
[----:B------:R-:W-:Y:S02]  /*1eb00*/  ISETP.GE.AND P1, PT, R72, c[0x0][0x3c8], PT ;  /* 0x0000f20048007a0c */ /* 0x000fe40003f26270 */
[----:B------:R-:W-:-:S11]  /*1eb10*/  ISETP.GE.AND P0, PT, R14, c[0x0][0x3c8], PT ;  /* 0x0000f2000e007a0c */ /* 0x000fd60003f06270 */
[-C--:B----4-:R-:W-:Y:S02]  /*1eb20*/  @!P1 LEA R4, P3, R72, R2.reuse, 0x1 ;  /* 0x0000000248049211 */ /* 0x090fe400078608ff */
[----:B------:R-:W-:Y:S02]  /*1eb30*/  @!P0 LEA R2, P2, R14, R2, 0x1 ;  /* 0x000000020e028211 */ /* 0x000fe400078408ff */
[-C--:B---3--:R-:W-:Y:S02]  /*1eb40*/  @!P1 LEA.HI.X R5, R72, R9.reuse, R48, 0x1, P3 ;  /* 0x0000000948059211 */ /* 0x088fe400018f0c30 */
[----:B------:R-:W-:-:S03]  /*1eb50*/  @!P0 LEA.HI.X R3, R14, R9, R49, 0x1, P2 ;  /* 0x000000090e038211 */ /* 0x000fc600010f0c31 */
[----:B------:R3:W-:Y:S04]  /*1eb60*/  @!P1 ST.E.128 [R4.64], R36 ;  /* 0x0000002404009985 */ /* 0x0007e8000c101d08 */
[----:B-1----:R3:W-:Y:S02]  /*1eb70*/  @!P0 ST.E.128 [R2.64], R32 ;  /* 0x0000002002008985 */ /* 0x0027e4000c101d08 */
.L_x_849:
[----:B------:R-:W-:Y:S05]  /*1eb80*/  BSYNC B0 ;  /* 0x0000000000007941 */ /* 0x000fea0003800000 */
.L_x_848:
[----:B------:R-:W-:Y:S05]  /*1eb90*/  BRA.DIV ~URZ, `(.L_x_850) ;  /* 0x000031e27f007947 */ /* 0x000fea000b800000 */
[----:B---34-:R-:W3:Y:S04]  /*1eba0*/  SHFL.IDX PT, R6, R6, 0x3, 0x181f ;  /* 0x00781f0006067f89 */ /* 0x018ee800000e0000 */
[----:B------:R4:W2:Y:S02]  /*1ebb0*/  SHFL.IDX PT, R0, R8, 0x3, 0x181f ;  /* 0x00781f0008007f89 */ /* 0x0008a400000e0000 */
.L_x_905:
[----:B------:R-:W-:-:S04]  /*1ebc0*/  IADD3 R2, R7, 0x60, RZ ;  /* 0x0000006007027810 */ /* 0x000fc80007ffe0ff */
[----:B------:R-:W-:-:S13]  /*1ebd0*/  ISETP.GE.AND P0, PT, R2, R10, PT ;  /* 0x0000000a0200720c */ /* 0x000fda0003f06270 */
[----:B------:R-:W-:Y:S05]  /*1ebe0*/  @P0 BRA `(.L_x_851) ;  /* 0x000018d000000947 */ /* 0x000fea0003800000 */
[----:B------:R-:W-:-:S13]  /*1ebf0*/  ISETP.GE.AND P0, PT, R72, c[0x0][0x3c8], PT ;  /* 0x0000f20048007a0c */ /* 0x000fda0003f06270 */
[----:B--2---:R-:W-:-:S04]  /*1ec00*/  @!P0 LEA R2, P1, R72, R0, 0x1 ;  /* 0x0000000048028211 */ /* 0x004fc800078208ff */
[----:B---3--:R-:W-:-:S05]  /*1ec10*/  @!P0 LEA.HI.X R3, R72, R6, R48, 0x1, P1 ;  /* 0x0000000648038211 */ /* 0x008fca00008f0c30 */
[----:B-1----:R1:W-:Y:S01]  /*1ec20*/  @!P0 ST.E.128 [R2.64], R44 ;  /* 0x0000002c02008985 */ /* 0x0023e2000c101d08 */
[----:B------:R-:W-:-:S13]  /*1ec30*/  ISETP.GE.AND P0, PT, R14, c[0x0][0x3c8], PT ;  /* 0x0000f2000e007a0c */ /* 0x000fda0003f06270 */
[----:B------:R-:W-:Y:S05]  /*1ec40*/  @P0 BRA `(.L_x_851) ;  /* 0x0000187000000947 */ /* 0x000fea0003800000 */
[----:B-1----:R-:W-:-:S04]  /*1ec50*/  LEA R2, P0, R14, R0, 0x1 ;  /* 0x000000000e027211 */ /* 0x002fc800078008ff */
[----:B------:R-:W-:-:S05]  /*1ec60*/  LEA.HI.X R3, R14, R6, R49, 0x1, P0 ;  /* 0x000000060e037211 */ /* 0x000fca00000f0c31 */
[----:B------:R1:W-:Y:S01]  /*1ec70*/  ST.E.128 [R2.64], R40 ;  /* 0x0000002802007985 */ /* 0x0003e2000c101d08 */
[----:B------:R-:W-:Y:S05]  /*1ec80*/  BRA `(.L_x_851) ;  /* 0x0000183000007947 */ /* 0x000fea0003800000 */
.L_x_838:
[----:B-1----:R-:W2:Y:S04]  /*1ec90*/  LDL.LU R4, [R1+0x30] ;  /* 0x0000300001047983 */ /* 0x002ea80000300800 */
[----:B------:R-:W3:Y:S01]  /*1eca0*/  LDL.LU R6, [R1+0x34] ;  /* 0x0000340001067983 */ /* 0x000ee20000300800 */
[----:B------:R-:W-:Y:S02]  /*1ecb0*/  IMAD R0, R11, c[0x0][0x408], RZ ;  /* 0x000102000b007a24 */ /* 0x000fe400078e02ff */
[----:B------:R-:W-:-:S04]  /*1ecc0*/  IMAD.WIDE.U32 R2, R7, c[0x0][0x408], RZ ;  /* 0x0001020007027a25 */ /* 0x000fc800078e00ff */
[----:B------:R-:W-:Y:S01]  /*1ecd0*/  IMAD R7, R7, c[0x0][0x40c], R0 ;  /* 0x0001030007077a24 */ /* 0x000fe200078e0200 */
[----:B------:R-:W-:Y:S01]  /*1ece0*/  SHF.R.S32.HI R0, RZ, 0x1f, R8 ;  /* 0x0000001fff007819 */ /* 0x000fe20000011408 */
[----:B------:R-:W-:-:S03]  /*1ecf0*/  @P3 IMAD.HI.U32 R5, R12, c[0x0][0x4ec], RZ ;  /* 0x00013b000c053a27 */ /* 0x000fc600078e00ff */
[----:B------:R-:W-:Y:S01]  /*1ed00*/  IADD3 R3, R3, R7, RZ ;  /* 0x0000000703037210 */ /* 0x000fe20007ffe0ff */
[----:B------:R-:W-:-:S04]  /*1ed10*/  IMAD R0, R0, c[0x0][0x440], RZ ;  /* 0x0001100000007a24 */ /* 0x000fc800078e02ff */
        /* <DEDUP_REMOVED lines=25> */
.L_x_906:
[----:B------:R-:W-:Y:S05]  /*1eeb0*/  BRA.DIV ~URZ, `(.L_x_853) ;  /* 0x00002ff27f007947 */ /* 0x000fea000b800000 */
[----:B------:R3:W4:Y:S02]  /*1eec0*/  SHFL.IDX PT, R0, R28, RZ, 0x1c1f ;  /* 0x001c1fff1c007589 */ /* 0x00072400000e0000 */
.L_x_907:
        /* <DEDUP_REMOVED lines=47> */
[-C--:B--2---:R-:W-:Y:S02]  /*1f1c0*/  @!P3 LEA R6, P5, R13, R0.reuse, 0x2 ;  /* 0x000000000d06b211 */ /* 0x084fe400078a10ff */
[----:B----4-:R-:W-:Y:S02]  /*1f1d0*/  @!P4 LEA R2, P0, R15, R0, 0x2 ;  /* 0x000000000f02c211 */ /* 0x010fe400078010ff */
        /* <DEDUP_REMOVED lines=49> */
.L_x_855:
[----:B------:R-:W-:Y:S05]  /*1f4f0*/  BSYNC B0 ;  /* 0x0000000000007941 */ /* 0x000fea0003800000 */
.L_x_854:
[----:B------:R-:W-:Y:S05]  /*1f500*/  BRA.DIV ~URZ, `(.L_x_856) ;  /* 0x00002a027f007947 */ /* 0x000fea000b800000 */
[----:B--2---:R2:W1:Y:S04]  /*1f510*/  SHFL.IDX PT, R4, R14, 0x1, 0x1c1f ;  /* 0x003c1f000e047f89 */ /* 0x00446800000e0000 */
[----:B----4-:R2:W4:Y:S02]  /*1f520*/  SHFL.IDX PT, R0, R28, 0x1, 0x1c1f ;  /* 0x003c1f001c007f89 */ /* 0x01052400000e0000 */
.L_x_908:
[----:B------:R-:W-:-:S13]  /*1f530*/  ISETP.NE.AND P0, PT, R51, RZ, PT ;  /* 0x000000ff3300720c */ /* 0x000fda0003f05270 */
        /* <DEDUP_REMOVED lines=11> */
[----:B------:R-:W-:-:S02]  /*1f5f0*/  ISETP.GE.AND P3, PT, R18, c[0x0][0x3c8], PT ;  /* 0x0000f20012007a0c */ /* 0x000fc40003f66270 */
[----:B-----5:R-:W-:-:S13]  /*1f600*/  ISETP.GE.AND P2, PT, R5, c[0x0][0x3c8], PT ;  /* 0x0000f20005007a0c */ /* 0x020fda0003f46270 */
[----:B------:R-:W-:Y:S02]  /*1f610*/  @!P2 IMAD.MOV.U32 R8, RZ, RZ, R0 ;  /* 0x000000ffff08a224 */ /* 0x000fe400078e0000 */
[----:B------:R-:W-:-:S04]  /*1f620*/  @!P2 IMAD.MOV.U32 R9, RZ, RZ, R4 ;  /* 0x000000ffff09a224 */ /* 0x000fc800078e0004 */
[----:B------:R-:W-:-:S05]  /*1f630*/  @!P2 IMAD.WIDE R8, R5, 0x4, R8 ;  /* 0x000000040508a825 */ /* 0x000fca00078e0208 */
[----:B------:R1:W-:Y:S01]  /*1f640*/  @!P2 ST.E.64 [R8.64], R120 ;  /* 0x000000780800a985 */ /* 0x0003e2000c101b08 */
[----:B------:R-:W-:-:S03]  /*1f650*/  ISETP.GE.AND P2, PT, R19, c[0x0][0x3c8], PT ;  /* 0x0000f20013007a0c */ /* 0x000fc60003f46270 */
[----:B------:R4:W-:Y:S01]  /*1f660*/  @!P1 ST.E.64 [R6.64], R64 ;  /* 0x0000004006009985 */ /* 0x0009e2000c101b08 */
[----:B------:R-:W-:-:S03]  /*1f670*/  @!P6 LEA R12, P1, R16, R0, 0x2 ;  /* 0x00000000100ce211 */ /* 0x000fc600078210ff */
[----:B------:R5:W-:Y:S01]  /*1f680*/  @!P0 ST.E.64 [R2.64], R60 ;  /* 0x0000003c02008985 */ /* 0x000be2000c101b08 */
[C---:B--2---:R-:W-:Y:S02]  /*1f690*/  @!P5 LEA R14, P0, R15.reuse, R0, 0x2 ;  /* 0x000000000f0ed211 */ /* 0x044fe400078010ff */
[-C--:B------:R-:W-:Y:S02]  /*1f6a0*/  @!P6 LEA.HI.X R13, R16, R4.reuse, R33, 0x2, P1 ;  /* 0x00000004100de211 */ /* 0x080fe400008f1421 */
[----:B------:R-:W-:Y:S02]  /*1f6b0*/  @!P5 LEA.HI.X R15, R15, R4, R31, 0x2, P0 ;  /* 0x000000040f0fd211 */ /* 0x000fe400000f141f */
        /* <DEDUP_REMOVED lines=46> */
.L_x_836:
[----:B------:R-:W3:Y:S04]  /*1f9a0*/  LDL.LU R0, [R1+0x28] ;  /* 0x0000280001007983 */ /* 0x000ee80000300800 */
[----:B------:R-:W4:Y:S01]  /*1f9b0*/  LDL R6, [R1+0x2c] ;  /* 0x00002c0001067983 */ /* 0x000f220000100800 */
[----:B------:R-:W-:Y:S01]  /*1f9c0*/  ISETP.NE.U32.AND P0, PT, RZ, c[0x0][0x508], PT ;  /* 0x00014200ff007a0c */ /* 0x000fe20003f05070 */
[----:B------:R-:W-:Y:S01]  /*1f9d0*/  IMAD.MOV.U32 R4, RZ, RZ, 0x4 ;  /* 0x00000004ff047424 */ /* 0x000fe200078e00ff */
        /* <DEDUP_REMOVED lines=14> */
[----:B-1-3--:R-:W4:Y:S02]  /*1fac0*/  LDG.E R2, [R2.64+0x4] ;  /* 0x0000040802027981 */ /* 0x00af24000c1e1900 */
[----:B----45:R-:W-:Y:S02]  /*1fad0*/  IADD3 R20, -R0, R2, RZ ;  /* 0x0000000200147210 */ /* 0x030fe40007ffe1ff */
.L_x_857:
[----:B------:R-:W-:Y:S01]  /*1fae0*/  ISETP.GT.AND P0, PT, R63, 0x7f, PT ;  /* 0x0000007f3f00780c */ /* 0x000fe20003f04270 */
[----:B------:R-:W-:Y:S01]  /*1faf0*/  BSSY B0, `(.L_x_858) ;  /* 0x0000038000007945 */ /* 0x000fe20003800000 */
[----:B------:R-:W-:Y:S02]  /*1fb00*/  SHF.R.S32.HI R0, RZ, 0x1f, R6 ;  /* 0x0000001fff007819 */ /* 0x000fe40000011406 */
[----:B-----5:R-:W-:-:S02]  /*1fb10*/  SHF.R.S32.HI R18, RZ, 0x1f, R7 ;  /* 0x0000001fff127819 */ /* 0x020fc40000011407 */
[----:B------:R-:W-:Y:S02]  /*1fb20*/  SEL R16, R6, RZ, !P2 ;  /* 0x000000ff06107207 */ /* 0x000fe40005000000 */
[----:B------:R-:W-:-:S05]  /*1fb30*/  SEL R21, R0, RZ, !P2 ;  /* 0x000000ff00157207 */ /* 0x000fca0005000000 */
[----:B------:R-:W-:Y:S05]  /*1fb40*/  @P0 BRA `(.L_x_859) ;  /* 0x0000032000000947 */ /* 0x000fea0003800000 */
[----:B-1----:R-:W3:Y:S01]  /*1fb50*/  LDL R2, [R1+0x14] ;  /* 0x0000140001027983 */ /* 0x002ee20000100800 */
[----:B------:R-:W-:Y:S01]  /*1fb60*/  IMAD R0, R20, c[0x0][0x4e8], RZ ;  /* 0x00013a0014007a24 */ /* 0x000fe200078e02ff */
[----:B---3--:R-:W-:-:S04]  /*1fb70*/  IADD3 R15, R2, R63, RZ ;  /* 0x0000003f020f7210 */ /* 0x008fc80007ffe0ff */
[----:B------:R-:W-:-:S13]  /*1fb80*/  ISETP.GE.AND P0, PT, R15, R0, PT ;  /* 0x000000000f00720c */ /* 0x000fda0003f06270 */
[----:B------:R-:W-:Y:S05]  /*1fb90*/  @P0 BRA `(.L_x_859) ;  /* 0x000002d000000947 */ /* 0x000fea0003800000 */
[----:B------:R-:W3:Y:S04]  /*1fba0*/  LDL R2, [R1+0x30] ;  /* 0x0000300001027983 */ /* 0x000ee80000100800 */
[----:B------:R-:W4:Y:S01]  /*1fbb0*/  LDL.LU R22, [R1+0x34] ;  /* 0x0000340001167983 */ /* 0x000f220000300800 */
[----:B------:R-:W-:Y:S01]  /*1fbc0*/  IMAD.MOV.U32 R0, RZ, RZ, 0x368 ;  /* 0x00000368ff007424 */ /* 0x000fe200078e00ff */
[----:B------:R-:W-:Y:S02]  /*1fbd0*/  ISETP.GT.AND P2, PT, R19, 0x1, PT ;  /* 0x000000011300780c */ /* 0x000fe40003f44270 */
[----:B------:R-:W-:Y:S02]  /*1fbe0*/  MOV R6, R15 ;  /* 0x0000000f00067202 */ /* 0x000fe40000000f00 */
[----:B------:R-:W-:-:S04]  /*1fbf0*/  SEL R0, R0, 0x328, P2 ;  /* 0x0000032800007807 */ /* 0x000fc80001000000 */
[----:B------:R1:W5:Y:S08]  /*1fc00*/  LDC.64 R8, c[0x0][R0+0x170] ;  /* 0x00005c0000087b82 */ /* 0x0003700000000a00 */
[----:B------:R1:W3:Y:S08]  /*1fc10*/  LDC.64 R4, c[0x0][R0+0x168] ;  /* 0x00005a0000047b82 */ /* 0x0002f00000000a00 */
[----:B------:R1:W2:Y:S08]  /*1fc20*/  LDC.64 R12, c[0x0][R0+0x178] ;  /* 0x00005e00000c7b82 */ /* 0x0002b00000000a00 */
[----:B------:R1:W2:Y:S02]  /*1fc30*/  LDC.64 R10, c[0x0][R0+0x160] ;  /* 0x00005800000a7b82 */ /* 0x0002a40000000a00 */
[----:B-1----:R-:W-:-:S05]  /*1fc40*/  IMAD.MOV.U32 R0, RZ, RZ, c[0x0][0x4e8] ;  /* 0x00013a00ff007624 */ /* 0x002fca00078e00ff */
[----:B------:R-:W-:Y:S01]  /*1fc50*/  ISETP.NE.AND P0, PT, R0, 0x1, PT ;  /* 0x000000010000780c */ /* 0x000fe20003f05270 */
[----:B-----5:R-:W-:-:S12]  /*1fc60*/  IMAD R0, R9, R16, RZ ;  /* 0x0000001009007224 */ /* 0x020fd800078e02ff */
[----:B------:R-:W-:-:S05]  /*1fc70*/  @P0 IMAD.HI.U32 R17, R15, c[0x0][0x4ec], RZ ;  /* 0x00013b000f110a27 */ /* 0x000fca00078e00ff */
[----:B------:R-:W-:Y:S01]  /*1fc80*/  @P0 SHF.R.U32.HI R6, RZ, c[0x0][0x4f0], R17 ;  /* 0x00013c00ff060a19 */ /* 0x000fe20000011611 */
[-C--:B---3--:R-:W-:Y:S02]  /*1fc90*/  IMAD R9, R5, R2.reuse, RZ ;  /* 0x0000000205097224 */ /* 0x088fe400078e02ff */
[----:B------:R-:W-:-:S04]  /*1fca0*/  IMAD.WIDE.U32 R4, R4, R2, RZ ;  /* 0x0000000204047225 */ /* 0x000fc800078e00ff */
[----:B------:R-:W-:-:S04]  /*1fcb0*/  IMAD.WIDE.U32 R2, R8, R16, RZ ;  /* 0x0000001008027225 */ /* 0x000fc800078e00ff */
[----:B------:R-:W-:Y:S01]  /*1fcc0*/  IMAD R8, R8, R21, R0 ;  /* 0x0000001508087224 */ /* 0x000fe200078e0200 */
[----:B----4-:R-:W-:Y:S01]  /*1fcd0*/  SEL R0, R22, RZ, P2 ;  /* 0x000000ff16007207 */ /* 0x010fe20001000000 */
[----:B------:R-:W-:Y:S01]  /*1fce0*/  IMAD.IADD R9, R5, 0x1, R9 ;  /* 0x0000000105097824 */ /* 0x000fe200078e0209 */
[----:B------:R-:W-:Y:S01]  /*1fcf0*/  IADD3 R17, P1, P0, R2, R4, R7 ;  /* 0x0000000402117210 */ /* 0x000fe2000783e007 */
[----:B------:R-:W-:Y:S01]  /*1fd00*/  IMAD.MOV R4, RZ, RZ, -R6 ;  /* 0x000000ffff047224 */ /* 0x000fe200078e0a06 */
[----:B------:R-:W-:Y:S01]  /*1fd10*/  IADD3 R5, R3, R8, RZ ;  /* 0x0000000803057210 */ /* 0x000fe20007ffe0ff */
[----:B--2---:R-:W-:-:S03]  /*1fd20*/  IMAD.WIDE.U32 R2, R12, R0, RZ ;  /* 0x000000000c027225 */ /* 0x004fc600078e00ff */
        /* <DEDUP_REMOVED lines=20> */
.L_x_859:
[----:B------:R-:W-:Y:S05]  /*1fe70*/  BSYNC B0 ;  /* 0x0000000000007941 */ /* 0x000fea0003800000 */
.L_x_858:
[----:B------:R-:W-:-:S13]  /*1fe80*/  ISETP.GT.AND P0, PT, R19, 0x1, PT ;  /* 0x000000011300780c */ /* 0x000fda0003f04270 */
[----:B------:R-:W-:Y:S05]  /*1fe90*/  @P0 BRA `(.L_x_851) ;  /* 0x0000062000000947 */ /* 0x000fea0003800000 */
[----:B------:R-:W3:Y:S04]  /*1fea0*/  LDL.LU R9, [R1+0x30] ;  /* 0x0000300001097983 */ /* 0x000ee80000300800 */
[----:B------:R-:W4:Y:S01]  /*1feb0*/  LDL.LU R8, [R1+0x14] ;  /* 0x0000140001087983 */ /* 0x000f220000300800 */
[----:B-1----:R-:W-:Y:S01]  /*1fec0*/  MOV R2, c[0x0][0x4e8] ;  /* 0x00013a0000027a02 */ /* 0x002fe20000000f00 */
[----:B------:R-:W-:Y:S01]  /*1fed0*/  IMAD R0, R18, c[0x0][0x3a0], RZ ;  /* 0x0000e80012007a24 */ /* 0x000fe200078e02ff */
[----:B------:R-:W-:Y:S01]  /*1fee0*/  LEA R4, R23, R50, 0x5 ;  /* 0x0000003217047211 */ /* 0x000fe200078e28ff */
[----:B------:R-:W-:Y:S01]  /*1fef0*/  IMAD R5, R21, c[0x0][0x3f0], RZ ;  /* 0x0000fc0015057a24 */ /* 0x000fe200078e02ff */
[----:B------:R-:W-:Y:S01]  /*1ff00*/  ISETP.NE.AND P0, PT, R2, 0x1, PT ;  /* 0x000000010200780c */ /* 0x000fe20003f05270 */
[----:B------:R-:W-:-:S02]  /*1ff10*/  IMAD R0, R7, c[0x0][0x3a4], R0 ;  /* 0x0000e90007007a24 */ /* 0x000fc400078e0200 */
[----:B------:R-:W-:-:S04]  /*1ff20*/  IMAD.WIDE.U32 R2, R7, c[0x0][0x3a0], RZ ;  /* 0x0000e80007027a25 */ /* 0x000fc800078e00ff */
[----:B------:R-:W-:Y:S01]  /*1ff30*/  IMAD R7, R16, c[0x0][0x3f4], R5 ;  /* 0x0000fd0010077a24 */ /* 0x000fe200078e0205 */
[----:B------:R-:W-:-:S05]  /*1ff40*/  IADD3 R3, R3, R0, RZ ;  /* 0x0000000003037210 */ /* 0x000fca0007ffe0ff */
[----:B---3--:R-:W-:Y:S01]  /*1ff50*/  IMAD.WIDE.U32 R2, R9, c[0x0][0x3e8], R2 ;  /* 0x0000fa0009027a25 */ /* 0x008fe200078e0002 */
[----:B----4-:R-:W-:-:S03]  /*1ff60*/  IADD3 R4, R8, R4, RZ ;  /* 0x0000000408047210 */ /* 0x010fc60007ffe0ff */
[----:B------:R-:W-:Y:S01]  /*1ff70*/  IMAD R3, R9, c[0x0][0x3ec], R3 ;  /* 0x0000fb0009037a24 */ /* 0x000fe200078e0203 */
[----:B------:R-:W-:Y:S02]  /*1ff80*/  IADD3 R8, R50, R8, RZ ;  /* 0x0000000832087210 */ /* 0x000fe40007ffe0ff */
[----:B------:R-:W-:Y:S01]  /*1ff90*/  MOV R0, R4 ;  /* 0x0000000400007202 */ /* 0x000fe20000000f00 */
[----:B------:R-:W-:-:S04]  /*1ffa0*/  @P0 IMAD.HI.U32 R6, R4, c[0x0][0x4ec], RZ ;  /* 0x00013b0004060a27 */ /* 0x000fc800078e00ff */
[----:B------:R-:W-:Y:S01]  /*1ffb0*/  IMAD.WIDE.U32 R2, R16, c[0x0][0x3f0], R2 ;  /* 0x0000fc0010027a25 */ /* 0x000fe200078e0002 */
[----:B------:R-:W-:-:S04]  /*1ffc0*/  @P0 SHF.R.U32.HI R0, RZ, c[0x0][0x4f0], R6 ;  /* 0x00013c00ff000a19 */ /* 0x000fc80000011606 */
        /* <DEDUP_REMOVED lines=17> */
.L_x_909:
[----:B------:R-:W-:Y:S05]  /*200e0*/  BRA.DIV ~URZ, `(.L_x_861) ;  /* 0x00001f527f007947 */ /* 0x000fea000b800000 */
[----:B------:R4:W1:Y:S02]  /*200f0*/  SHFL.IDX PT, R2, R9, RZ, 0x181f ;  /* 0x00181fff09027589 */ /* 0x00086400000e0000 */
.L_x_910:
[----:B------:R-:W-:Y:S01]  /*20100*/  IMAD R7, R20, c[0x0][0x4e8], RZ ;  /* 0x00013a0014077a24 */ /* 0x000fe200078e02ff */
[----:B------:R-:W-:Y:S04]  /*20110*/  BSSY B0, `(.L_x_862) ;  /* 0x000000b000007945 */ /* 0x000fe80003800000 */
[----:B------:R-:W-:-:S13]  /*20120*/  ISETP.GE.AND P0, PT, R8, R7, PT ;  /* 0x000000070800720c */ /* 0x000fda0003f06270 */
[----:B------:R-:W-:Y:S05]  /*20130*/  @P0 BRA `(.L_x_863) ;  /* 0x0000008000000947 */ /* 0x000fea0003800000 */
[----:B------:R-:W-:Y:S02]  /*20140*/  ISETP.GE.AND P1, PT, R72, c[0x0][0x3c8], PT ;  /* 0x0000f20048007a0c */ /* 0x000fe40003f26270 */
[----:B------:R-:W-:-:S11]  /*20150*/  ISETP.GE.AND P0, PT, R14, c[0x0][0x3c8], PT ;  /* 0x0000f2000e007a0c */ /* 0x000fd60003f06270 */
[-C--:B-1----:R-:W-:Y:S02]  /*20160*/  @!P1 LEA R4, P3, R72, R2.reuse, 0x1 ;  /* 0x0000000248049211 */ /* 0x082fe400078608ff */
[----:B------:R-:W-:Y:S02]  /*20170*/  @!P0 LEA R2, P2, R14, R2, 0x1 ;  /* 0x000000020e028211 */ /* 0x000fe400078408ff */
[-C--:B---3--:R-:W-:Y:S02]  /*20180*/  @!P1 LEA.HI.X R5, R72, R10.reuse, R48, 0x1, P3 ;  /* 0x0000000a48059211 */ /* 0x088fe400018f0c30 */
[----:B------:R-:W-:-:S03]  /*20190*/  @!P0 LEA.HI.X R3, R14, R10, R49, 0x1, P2 ;  /* 0x0000000a0e038211 */ /* 0x000fc600010f0c31 */
[----:B------:R1:W-:Y:S04]  /*201a0*/  @!P1 ST.E.128 [R4.64], RZ ;  /* 0x000000ff04009985 */ /* 0x0003e8000c101d08 */
[----:B------:R1:W-:Y:S02]  /*201b0*/  @!P0 ST.E.128 [R2.64], RZ ;  /* 0x000000ff02008985 */ /* 0x0003e4000c101d08 */
.L_x_863:
[----:B------:R-:W-:Y:S05]  /*201c0*/  BSYNC B0 ;  /* 0x0000000000007941 */ /* 0x000fea0003800000 */
.L_x_862:
[----:B------:R-:W-:Y:S05]  /*201d0*/  BRA.DIV ~URZ, `(.L_x_864) ;  /* 0x00001ed27f007947 */ /* 0x000fea000b800000 */
[----:B---3--:R3:W2:Y:S04]  /*201e0*/  SHFL.IDX PT, R10, R6, 0x1, 0x181f ;  /* 0x00381f00060a7f89 */ /* 0x0086a800000e0000 */
[----:B-1----:R3:W1:Y:S02]  /*201f0*/  SHFL.IDX PT, R2, R9, 0x1, 0x181f ;  /* 0x00381f0009027f89 */ /* 0x00266400000e0000 */
.L_x_911:
[----:B------:R-:W-:Y:S01]  /*20200*/  IADD3 R0, R8, 0x20, RZ ;  /* 0x0000002008007810 */ /* 0x000fe20007ffe0ff */
[----:B------:R-:W-:Y:S03]  /*20210*/  BSSY B0, `(.L_x_865) ;  /* 0x000000b000007945 */ /* 0x000fe60003800000 */
[----:B------:R-:W-:-:S13]  /*20220*/  ISETP.GE.AND P0, PT, R0, R7, PT ;  /* 0x000000070000720c */ /* 0x000fda0003f06270 */
[----:B------:R-:W-:Y:S05]  /*20230*/  @P0 BRA `(.L_x_866) ;  /* 0x0000008000000947 */ /* 0x000fea0003800000 */
[----:B------:R-:W-:Y:S02]  /*20240*/  ISETP.GE.AND P1, PT, R72, c[0x0][0x3c8], PT ;  /* 0x0000f20048007a0c */ /* 0x000fe40003f26270 */
[----:B------:R-:W-:-:S11]  /*20250*/  ISETP.GE.AND P0, PT, R14, c[0x0][0x3c8], PT ;  /* 0x0000f2000e007a0c */ /* 0x000fd60003f06270 */
[-C--:B-1----:R-:W-:Y:S02]  /*20260*/  @!P1 LEA R4, P3, R72, R2.reuse, 0x1 ;  /* 0x0000000248049211 */ /* 0x082fe400078608ff */
[----:B------:R-:W-:Y:S02]  /*20270*/  @!P0 LEA R2, P2, R14, R2, 0x1 ;  /* 0x000000020e028211 */ /* 0x000fe400078408ff */
[-C--:B--2---:R-:W-:Y:S02]  /*20280*/  @!P1 LEA.HI.X R5, R72, R10.reuse, R48, 0x1, P3 ;  /* 0x0000000a48059211 */ /* 0x084fe400018f0c30 */
[----:B------:R-:W-:-:S03]  /*20290*/  @!P0 LEA.HI.X R3, R14, R10, R49, 0x1, P2 ;  /* 0x0000000a0e038211 */ /* 0x000fc600010f0c31 */
[----:B------:R1:W-:Y:S04]  /*202a0*/  @!P1 ST.E.128 [R4.64], RZ ;  /* 0x000000ff04009985 */ /* 0x0003e8000c101d08 */
[----:B------:R1:W-:Y:S02]  /*202b0*/  @!P0 ST.E.128 [R2.64], RZ ;  /* 0x000000ff02008985 */ /* 0x0003e4000c101d08 */
.L_x_866:
[----:B------:R-:W-:Y:S05]  /*202c0*/  BSYNC B0 ;  /* 0x0000000000007941 */ /* 0x000fea0003800000 */
.L_x_865:
[----:B------:R-:W-:Y:S05]  /*202d0*/  BRA.DIV ~URZ, `(.L_x_867) ;  /* 0x00001ea27f007947 */ /* 0x000fea000b800000 */
[----:B--2---:R2:W3:Y:S02]  /*202e0*/  SHFL.IDX PT, R10, R6, 0x2, 0x181f ;  /* 0x00581f00060a7f89 */ /* 0x0044e400000e0000 */
.L_x_912:
[----:B------:R-:W-:Y:S05]  /*202f0*/  BRA.DIV ~URZ, `(.L_x_868) ;  /* 0x00001ef27f007947 */ /* 0x000fea000b800000 */
[----:B-1----:R1:W2:Y:S02]  /*20300*/  SHFL.IDX PT, R2, R9, 0x2, 0x181f ;  /* 0x00581f0009027f89 */ /* 0x0022a400000e0000 */
.L_x_913:
        /* <DEDUP_REMOVED lines=8> */
[-C--:B---3--:R-:W-:Y:S02]  /*20390*/  @!P1 LEA.HI.X R5, R72, R10.reuse, R48, 0x1, P3 ;  /* 0x0000000a48059211 */ /* 0x088fe400018f0c30 */
[----:B------:R-:W-:-:S03]  /*203a0*/  @!P0 LEA.HI.X R3, R14, R10, R49, 0x1, P2 ;  /* 0x0000000a0e038211 */ /* 0x000fc600010f0c31 */
[----:B------:R2:W-:Y:S04]  /*203b0*/  @!P1 ST.E.128 [R4.64], RZ ;  /* 0x000000ff04009985 */ /* 0x0005e8000c101d08 */
[----:B------:R2:W-:Y:S02]  /*203c0*/  @!P0 ST.E.128 [R2.64], RZ ;  /* 0x000000ff02008985 */ /* 0x0005e4000c101d08 */
.L_x_870:
[----:B------:R-:W-:Y:S05]  /*203d0*/  BSYNC B0 ;  /* 0x0000000000007941 */ /* 0x000fea0003800000 */
.L_x_869:
[----:B------:R-:W-:Y:S05]  /*203e0*/  BRA.DIV ~URZ, `(.L_x_871) ;  /* 0x00001e727f007947 */ /* 0x000fea000b800000 */
[----:B--23--:R-:W2:Y:S04]  /*203f0*/  SHFL.IDX PT, R6, R6, 0x3, 0x181f ;  /* 0x00781f0006067f89 */ /* 0x00cea800000e0000 */
[----:B------:R3:W1:Y:S02]  /*20400*/  SHFL.IDX PT, R2, R9, 0x3, 0x181f ;  /* 0x00781f0009027f89 */ /* 0x00066400000e0000 */
.L_x_914:
[----:B------:R-:W-:-:S04]  /*20410*/  IADD3 R0, R8, 0x60, RZ ;  /* 0x0000006008007810 */ /* 0x000fc80007ffe0ff */
        /* <DEDUP_REMOVED lines=10> */
.L_x_851:
[----:B------:R-:W-:Y:S05]  /*204c0*/  BSYNC B1 ;  /* 0x0000000000017941 */ /* 0x000fea0003800000 */
.L_x_835:
[----:B-12-4-:R-:W2:Y:S02]  /*204d0*/  LDL R0, [R1+0x54] ;  /* 0x0000540001007983 */ /* 0x016ea40000100800 */
[----:B--2---:R-:W-:-:S13]  /*204e0*/  ISETP.NE.AND P0, PT, R0, RZ, PT ;  /* 0x000000ff0000720c */ /* 0x004fda0003f05270 */
[----:B------:R-:W-:Y:S01]  /*204f0*/  @P0 WARPSYNC 0xffffffff ;  /* 0xffffffff00000948 */ /* 0x000fe20003800000 */
[----:B------:R-:W-:Y:S06]  /*20500*/  @P0 BAR.SYNC.DEFER_BLOCKING 0x5, 0x100 ;  /* 0x0144000000000b1d */ /* 0x000fec0000010000 */
[----:B---3--:R-:W1:Y:S04]  /*20510*/  @P0 LDS.128 R4, [0xe100] ;  /* 0x00e10000ff040984 */ /* 0x008e680000000c00 */
[----:B-1----:R1:W-:Y:S04]  /*20520*/  @P0 STL.64 [R1+0x20], R4 ;  /* 0x0000200401000387 */ /* 0x0023e80000100a00 */
[----:B------:R1:W-:Y:S04]  /*20530*/  @P0 STL.64 [R1+0x28], R6 ;  /* 0x0000280601000387 */ /* 0x0003e80000100a00 */
[----:B------:R-:W-:Y:S06]  /*20540*/  @P0 BAR.ARV 0x4, 0x100 ;  /* 0x0104000000000b1d */ /* 0x000fec0000002000 */
[----:B------:R-:W-:Y:S05]  /*20550*/  @P0 BRA `(.L_x_872) ;  /* 0x0000104000000947 */ /* 0x000fea0003800000 */
[----:B------:R-:W-:Y:S01]  /*20560*/  LOP3.LUT R14, R63, 0x1f, RZ, 0xc0, !PT ;  /* 0x0000001f3f0e7812 */ /* 0x000fe200078ec0ff */
[----:B-1----:R-:W-:-:S03]  /*20570*/  IMAD.MOV.U32 R7, RZ, RZ, RZ ;  /* 0x000000ffff077224 */ /* 0x002fc600078e00ff */
[----:B------:R-:W-:Y:S01]  /*20580*/  ISETP.NE.AND P6, PT, R14, 0x1f, PT ;  /* 0x0000001f0e00780c */ /* 0x000fe20003fc5270 */
[----:B------:R-:W-:Y:S10]  /*20590*/  BRA.DIV ~URZ, `(.L_x_873) ;  /* 0x00001d927f007947 */ /* 0x000ff4000b800000 */
[----:B------:R1:W2:Y:S02]  /*205a0*/  SHFL.IDX PT, R9, R62, RZ, 0x1f ;  /* 0x00001fff3e097589 */ /* 0x0002a400000e0000 */
.L_x_915:
[----:B------:R-:W-:Y:S05]  /*205b0*/  BRA.DIV ~URZ, `(.L_x_874) ;  /* 0x00001de27f007947 */ /* 0x000fea000b800000 */
[----:B------:R3:W4:Y:S02]  /*205c0*/  SHFL.IDX PT, R8, R62, 0x1, 0x1f ;  /* 0x00201f003e087f89 */ /* 0x00072400000e0000 */
.L_x_916:
        /* <DEDUP_REMOVED lines=19> */
.L_x_917:
        /* <DEDUP_REMOVED lines=16> */
.L_x_918:
[----:B---3--:R-:W-:Y:S01]  /*20800*/  IMAD R0, R0, c[0x0][0x538], RZ ;  /* 0x00014e0000007a24 */ /* 0x008fe200078e02ff */
[----:B------:R-:W-:Y:S04]  /*20810*/  BSSY B1, `(.L_x_877) ;  /* 0x00000cf000017945 */ /* 0x000fe80003800000 */
[----:B----4-:R-:W-:-:S04]  /*20820*/  IADD3 R8, R0, R8, RZ ;  /* 0x0000000800087210 */ /* 0x010fc80007ffe0ff */
[----:B--2---:R-:W-:-:S13]  /*20830*/  ISETP.GT.AND P0, PT, R8, R9, PT ;  /* 0x000000090800720c */ /* 0x004fda0003f04270 */
[----:B------:R-:W-:Y:S05]  /*20840*/  @P0 BRA `(.L_x_878) ;  /* 0x0000025000000947 */ /* 0x000fea0003800000 */
.L_x_882:
        /* <DEDUP_REMOVED lines=17> */
.L_x_919:
        /* <DEDUP_REMOVED lines=16> */
.L_x_920:
[----:B--2---:R-:W-:-:S05]  /*20a60*/  IMAD R0, R0, c[0x0][0x538], RZ ;  /* 0x00014e0000007a24 */ /* 0x004fca00078e02ff */
[----:B------:R-:W-:-:S04]  /*20a70*/  IADD3 R8, R0, R8, RZ ;  /* 0x0000000800087210 */ /* 0x000fc80007ffe0ff */
[----:B------:R-:W-:-:S13]  /*20a80*/  ISETP.GT.AND P0, PT, R8, R9, PT ;  /* 0x000000090800720c */ /* 0x000fda0003f04270 */
[----:B-1----:R-:W-:Y:S05]  /*20a90*/  @!P0 BRA `(.L_x_882) ;  /* 0xfffffdb000008947 */ /* 0x002fea000383ffff */
.L_x_878:
[----:B------:R-:W-:-:S05]  /*20aa0*/  IADD3 R11, -R0, R8, RZ ;  /* 0x00000008000b7210 */ /* 0x000fca0007ffe1ff */
[----:B------:R-:W-:-:S05]  /*20ab0*/  IMAD R0, R4, c[0x0][0x538], R11 ;  /* 0x00014e0004007a24 */ /* 0x000fca00078e020b */
[----:B------:R-:W-:Y:S01]  /*20ac0*/  ISETP.GT.AND P0, PT, R0, R9, PT ;  /* 0x000000090000720c */ /* 0x000fe20003f04270 */
[----:B------:R-:W-:-:S12]  /*20ad0*/  BRA.DIV ~URZ, `(.L_x_883) ;  /* 0x00001d027f007947 */ /* 0x000fd8000b800000 */
[----:B------:R-:W-:-:S03]  /*20ae0*/  VOTE.ANY R10, PT, !P0 ;  /* 0x00000000000a7806 */ /* 0x000fc600040e0100 */
.L_x_921:
[----:B------:R-:W2:Y:S01]  /*20af0*/  LDL.LU R0, [R1+0x2c] ;  /* 0x00002c0001007983 */ /* 0x000ea20000300800 */
[----:B------:R-:W2:Y:S02]  /*20b00*/  POPC R8, R10 ;  /* 0x0000000a00087309 */ /* 0x000ea40000000000 */
[----:B--2---:R-:W-:-:S05]  /*20b10*/  IADD3 R0, R8, R0, RZ ;  /* 0x0000000008007210 */ /* 0x004fca0007ffe0ff */
[----:B------:R2:W-:Y:S01]  /*20b20*/  STL [R1+0x2c], R0 ;  /* 0x00002c0001007387 */ /* 0x0005e20000100800 */
[----:B------:R-:W-:Y:S05]  /*20b30*/  BRA.DIV ~URZ, `(.L_x_884) ;  /* 0x00001cf27f007947 */ /* 0x000fea000b800000 */
[----:B------:R3:W4:Y:S04]  /*20b40*/  SHFL.IDX PT, R12, R6, R8, 0x1f ;  /* 0x00001f08060c7589 */ /* 0x00072800000e0000 */
[----:B------:R3:W1:Y:S02]  /*20b50*/  SHFL.IDX PT, R7, R7, R8, 0x1f ;  /* 0x00001f0807077589 */ /* 0x00066400000e0000 */
.L_x_922:
[----:B------:R-:W-:Y:S01]  /*20b60*/  ISETP.NE.AND P0, PT, R10, RZ, PT ;  /* 0x000000ff0a00720c */ /* 0x000fe20003f05270 */
[----:B------:R-:W-:-:S12]  /*20b70*/  BSSY B0, `(.L_x_885) ;  /* 0x0000005000007945 */ /* 0x000fd80003800000 */
[----:B------:R-:W-:Y:S05]  /*20b80*/  @!P0 BRA `(.L_x_886) ;  /* 0x0000003000008947 */ /* 0x000fea0003800000 */
[----:B------:R-:W-:Y:S01]  /*20b90*/  IADD3 R3, R8, -0x1, RZ ;  /* 0xffffffff08037810 */ /* 0x000fe20007ffe0ff */
[----:B------:R-:W-:Y:S05]  /*20ba0*/  BRA.DIV ~URZ, `(.L_x_887) ;  /* 0x00001d527f007947 */ /* 0x000fea000b800000 */
[----:B------:R2:W3:Y:S02]  /*20bb0*/  SHFL.IDX PT, R13, R4, R3, 0x1f ;  /* 0x00001f03040d7589 */ /* 0x0004e400000e0000 */
.L_x_886:
[----:B------:R-:W-:Y:S05]  /*20bc0*/  BSYNC B0 ;  /* 0x0000000000007941 */ /* 0x000fea0003800000 */
.L_x_885:
[----:B--23--:R-:W-:Y:S01]  /*20bd0*/  IMAD R0, R13, c[0x0][0x538], R11 ;  /* 0x00014e000d007a24 */ /* 0x00cfe200078e020b */
[----:B-1----:R-:W-:Y:S01]  /*20be0*/  ISETP.NE.AND P0, PT, R7, 0x1, PT ;  /* 0x000000010700780c */ /* 0x002fe20003f05270 */
[----:B------:R-:W-:Y:S03]  /*20bf0*/  BSSY B0, `(.L_x_888) ;  /* 0x0000087000007945 */ /* 0x000fe60003800000 */
[----:B------:R1:W-:Y:S01]  /*20c00*/  STL [R1+0x20], R0 ;  /* 0x0000200001007387 */ /* 0x0003e20000100800 */
[----:B------:R-:W-:-:S08]  /*20c10*/  IADD3 R9, -R0, R9, RZ ;  /* 0x0000000900097210 */ /* 0x000fd00007ffe1ff */
[----:B------:R-:W-:Y:S05]  /*20c20*/  @!P0 BRA `(.L_x_889) ;  /* 0x000003f000008947 */ /* 0x000fea0003800000 */
[-C--:B-1--4-:R-:W-:Y:S02]  /*20c30*/  IABS R0, R12.reuse ;  /* 0x0000000c00007213 */ /* 0x092fe40000000000 */
        /* <DEDUP_REMOVED lines=15> */
[----:B------:R-:W-:-:S04]  /*20d30*/  IMAD.MOV R0, RZ, RZ, -R8 ;  /* 0x000000ffff007224 */ /* 0x000fc800078e0a08 */
[----:B------:R-:W-:Y:S02]  /*20d40*/  IMAD.MOV.U32 R3, RZ, RZ, R0 ;  /* 0x000000ffff037224 */ /* 0x000fe400078e0000 */
        /* <DEDUP_REMOVED lines=13> */
[----:B-1----:R-:W-:-:S04]  /*20e20*/  IADD3 R2, RZ, -R3, RZ ;  /* 0x80000003ff027210 */ /* 0x002fc80007ffe0ff */
[----:B------:R-:W-:Y:S01]  /*20e30*/  @!P1 IMAD.MOV R0, RZ, RZ, -R0 ;  /* 0x000000ffff009224 */ /* 0x000fe200078e0a00 */
[----:B------:R-:W-:Y:S01]  /*20e40*/  @!P0 LOP3.LUT R0, RZ, R12, RZ, 0x33, !PT ;  /* 0x0000000cff008212 */ /* 0x000fe200078e33ff */
[----:B------:R-:W-:Y:S01]  /*20e50*/  IMAD.MOV.U32 R4, RZ, RZ, R2 ;  /* 0x000000ffff047224 */ /* 0x000fe200078e0002 */
[----:B------:R-:W-:Y:S02]  /*20e60*/  IABS R2, R7 ;  /* 0x0000000700027213 */ /* 0x000fe40000000000 */
[----:B------:R-:W-:Y:S01]  /*20e70*/  IABS R8, R0 ;  /* 0x0000000000087213 */ /* 0x000fe20000000000 */
[----:B------:R-:W-:Y:S02]  /*20e80*/  IMAD R4, R4, R5, RZ ;  /* 0x0000000504047224 */ /* 0x000fe400078e02ff */
[----:B------:R-:W-:Y:S01]  /*20e90*/  IMAD.MOV R6, RZ, RZ, -R2 ;  /* 0x000000ffff067224 */ /* 0x000fe200078e0a02 */
[----:B------:R-:W-:-:S05]  /*20ea0*/  MOV R2, RZ ;  /* 0x000000ff00027202 */ /* 0x000fca0000000f00 */
        /* <DEDUP_REMOVED lines=16> */
[----:B------:R-:W-:Y:S01]  /*20fb0*/  IMAD.MOV R3, RZ, RZ, -R2 ;  /* 0x000000ffff037224 */ /* 0x000fe200078e0a02 */
[----:B------:R-:W-:-:S03]  /*20fc0*/  LEA R2, R7, R2, 0x18 ;  /* 0x0000000207027211 */ /* 0x000fc600078ec0ff */
[----:B------:R-:W-:Y:S02]  /*20fd0*/  IMAD R3, R7, R3, R0 ;  /* 0x0000000307037224 */ /* 0x000fe400078e0200 */
[----:B------:R-:W-:Y:S02]  /*20fe0*/  IMAD R0, R12, R4, R9 ;  /* 0x000000040c007224 */ /* 0x000fe400078e0209 */
[----:B------:R-:W-:-:S05]  /*20ff0*/  IMAD R2, R3, 0x10000, R2 ;  /* 0x0001000003027824 */ /* 0x000fca00078e0202 */
[----:B------:R1:W-:Y:S01]  /*21000*/  STL [R1+0x28], R2 ;  /* 0x0000280201007387 */ /* 0x0003e20000100800 */
[----:B------:R-:W-:Y:S05]  /*21010*/  BRA `(.L_x_890) ;  /* 0x0000044000007947 */ /* 0x000fea0003800000 */
.L_x_889:
[----:B------:R-:W2:Y:S01]  /*21020*/  LDL R3, [R1+0x2c] ;  /* 0x00002c0001037983 */ /* 0x000ea20000100800 */
[----:B------:R-:W-:-:S04]  /*21030*/  IMAD.MOV.U32 R2, RZ, RZ, 0x4 ;  /* 0x00000004ff027424 */ /* 0x000fc800078e00ff */
[----:B--2---:R-:W-:-:S05]  /*21040*/  IMAD.WIDE R2, R3, R2, c[0x0][0x590] ;  /* 0x0001640003027625 */ /* 0x004fca00078e0202 */
[----:B------:R-:W2:Y:S02]  /*21050*/  LDG.E R4, [R2.64] ;  /* 0x0000000802047981 */ /* 0x000ea4000c1e1900 */
[----:B--2-4-:R-:W-:-:S05]  /*21060*/  IMAD R11, R4, R12, RZ ;  /* 0x0000000c040b7224 */ /* 0x014fca00078e02ff */
        /* <DEDUP_REMOVED lines=35> */
[----:B------:R-:W-:Y:S01]  /*212a0*/  MOV R7, R0 ;  /* 0x0000000000077202 */ /* 0x000fe20000000f00 */
[----:B------:R-:W-:Y:S02]  /*212b0*/  IMAD.MOV.U32 R5, RZ, RZ, R2 ;  /* 0x000000ffff057224 */ /* 0x000fe400078e0002 */
[----:B------:R-:W-:-:S02]  /*212c0*/  IMAD.MOV R0, RZ, RZ, -R9 ;  /* 0x000000ffff007224 */ /* 0x000fc400078e0a09 */
[----:B------:R-:W1:Y:S08]  /*212d0*/  I2F.RP R2, R5 ;  /* 0x0000000500027306 */ /* 0x000e700000209400 */
        /* <DEDUP_REMOVED lines=8> */
[----:B------:R-:W-:Y:S01]  /*21360*/  IMAD.HI.U32 R0, R3, R7, RZ ;  /* 0x0000000703007227 */ /* 0x000fe200078e00ff */
[----:B------:R-:W-:-:S03]  /*21370*/  IADD3 R3, R10, 0x1000000, R6 ;  /* 0x010000000a037810 */ /* 0x000fc60007ffe006 */
        /* <DEDUP_REMOVED lines=8> */
[----:B------:R-:W-:-:S06]  /*21400*/  IMAD.MOV R2, RZ, RZ, -R4 ;  /* 0x000000ffff027224 */ /* 0x000fcc00078e0a04 */
[----:B------:R-:W-:-:S06]  /*21410*/  @P2 IADD3 R0, R0, 0x1, RZ ;  /* 0x0000000100002810 */ /* 0x000fcc0007ffe0ff */
[----:B------:R-:W-:Y:S01]  /*21420*/  @!P1 IMAD.MOV R0, RZ, RZ, -R0 ;  /* 0x000000ffff009224 */ /* 0x000fe200078e0a00 */
[----:B------:R-:W-:-:S05]  /*21430*/  @!P0 LOP3.LUT R0, RZ, R4, RZ, 0x33, !PT ;  /* 0x00000004ff008212 */ /* 0x000fca00078e33ff */
[----:B------:R-:W-:-:S05]  /*21440*/  IMAD R2, R0, R2, R3 ;  /* 0x0000000200027224 */ /* 0x000fca00078e0203 */
[----:B------:R1:W-:Y:S02]  /*21450*/  STL [R1+0x28], R2 ;  /* 0x0000280201007387 */ /* 0x0003e40000100800 */
.L_x_890:
[----:B------:R-:W-:Y:S05]  /*21460*/  BSYNC B0 ;  /* 0x0000000000007941 */ /* 0x000fea0003800000 */
.L_x_888:
[----:B------:R-:W-:-:S04]  /*21470*/  LOP3.LUT R0, RZ, R0, RZ, 0x33, !PT ;  /* 0x00000000ff007212 */ /* 0x000fc800078e33ff */
[----:B------:R-:W-:-:S05]  /*21480*/  IADD3 R0, R0, R12, RZ ;  /* 0x0000000c00007210 */ /* 0x000fca0007ffe0ff */
[----:B------:R2:W-:Y:S01]  /*21490*/  STL [R1+0x24], R0 ;  /* 0x0000240001007387 */ /* 0x0005e20000100800 */
[----:B------:R-:W-:Y:S05]  /*214a0*/  BRA `(.L_x_891) ;  /* 0x0000005000007947 */ /* 0x000fea0003800000 */
.L_x_879:
[----:B------:R-:W-:Y:S01]  /*214b0*/  MOV R0, c[0x0][0x53c] ;  /* 0x00014f0000007a02 */ /* 0x000fe20000000f00 */
[----:B------:R2:W-:Y:S04]  /*214c0*/  STL [R1+0x20], R9 ;  /* 0x0000200901007387 */ /* 0x0005e80000100800 */
[----:B------:R2:W-:Y:S04]  /*214d0*/  STL [R1+0x24], RZ ;  /* 0x000024ff01007387 */ /* 0x0005e80000100800 */
[----:B------:R2:W-:Y:S04]  /*214e0*/  STL [R1+0x28], RZ ;  /* 0x000028ff01007387 */ /* 0x0005e80000100800 */
[----:B------:R2:W-:Y:S02]  /*214f0*/  STL [R1+0x2c], R0 ;  /* 0x00002c0001007387 */ /* 0x0005e40000100800 */
.L_x_891:
[----:B------:R-:W-:Y:S05]  /*21500*/  BSYNC B1 ;  /* 0x0000000000017941 */ /* 0x000fea0003800000 */
.L_x_877:
        /* <DEDUP_REMOVED lines=9> */
.L_x_872:
[----:B--2---:R-:W2:Y:S02]  /*215a0*/  LDL R0, [R1+0x2c] ;  /* 0x00002c0001007983 */ /* 0x004ea40000100800 */
[----:B--2---:R-:W-:-:S13]  /*215b0*/  ISETP.GE.AND P0, PT, R0, c[0x0][0x53c], PT ;  /* 0x00014f0000007a0c */ /* 0x004fda0003f06270 */
[----:B-1----:R-:W-:Y:S01]  /*215c0*/  @P0 CALL.REL.NOINC `(.L_x_892) ;  /* 0x0000001000000944 */ /* 0x002fe20003c00000 */
[----:B------:R-:W-:Y:S05]  /*215d0*/  BRA `(.L_x_893) ;  /* 0xfffe020000007947 */ /* 0x000fea000383ffff */
.L_x_892:
[----:B------:R-:W-:Y:S05]  /*215e0*/  EXIT ;  /* 0x000000000000794d */ /* 0x000fea0003800000 */
.L_x_683:
[----:B------:R-:W-:Y:S01]  /*215f0*/  IMAD.MOV.U32 R0, RZ, RZ, R5 ;  /* 0x000000ffff007224 */ /* 0x000fe200078e0005 */
[----:B------:R-:W-:Y:S02]  /*21600*/  MOV R2, 0x1 ;  /* 0x0000000100027802 */ /* 0x000fe40000000f00 */
[----:B------:R-:W-:Y:S02]  /*21610*/  MOV R3, 0x21630 ;  /* 0x0002163000037802 */ /* 0x000fe40000000f00 */
[----:B------:R-:W-:Y:S05]  /*21620*/  CALL.REL.NOINC `($__internal_16_$__cuda_sm70_shflsync_up_p) ;  /* 0x000013c000007944 */ /* 0x000fea0003c00000 */
[----:B------:R-:W-:Y:S01]  /*21630*/  MOV R0, R4 ;  /* 0x0000000400007202 */ /* 0x000fe20000000f00 */
[----:B------:R-:W-:Y:S05]  /*21640*/  BRA `(.L_x_894) ;  /* 0xfffdee1000007947 */ /* 0x000fea000383ffff */
.L_x_684:
[----:B------:R-:W-:Y:S01]  /*21650*/  IMAD.MOV.U32 R0, RZ, RZ, R5 ;  /* 0x000000ffff007224 */ /* 0x000fe200078e0005 */
[----:B------:R-:W-:Y:S02]  /*21660*/  MOV R2, 0x2 ;  /* 0x0000000200027802 */ /* 0x000fe40000000f00 */
[----:B------:R-:W-:Y:S02]  /*21670*/  MOV R3, 0x21690 ;  /* 0x0002169000037802 */ /* 0x000fe40000000f00 */
[----:B------:R-:W-:Y:S05]  /*21680*/  CALL.REL.NOINC `($__internal_16_$__cuda_sm70_shflsync_up_p) ;  /* 0x0000136000007944 */ /* 0x000fea0003c00000 */
[----:B------:R-:W-:Y:S01]  /*21690*/  SEL R0, R4, RZ, P4 ;  /* 0x000000ff04007207 */ /* 0x000fe20002000000 */
[----:B------:R-:W-:Y:S01]  /*216a0*/  IMAD.MOV.U32 R2, RZ, RZ, 0x4 ;  /* 0x00000004ff027424 */ /* 0x000fe200078e00ff */
[----:B------:R-:W-:-:S03]  /*216b0*/  MOV R3, 0x216e0 ;  /* 0x000216e000037802 */ /* 0x000fc60000000f00 */
[----:B------:R-:W-:Y:S02]  /*216c0*/  IMAD.IADD R0, R5, 0x1, R0 ;  /* 0x0000000105007824 */ /* 0x000fe400078e0200 */
        /* <DEDUP_REMOVED lines=14> */
[----:B------:R-:W-:Y:S01]  /*217b0*/  IMAD.IADD R4, R0, 0x1, R4 ;  /* 0x0000000100047824 */ /* 0x000fe200078e0204 */
[----:B------:R-:W-:-:S03]  /*217c0*/  MOV R0, 0x1f ;  /* 0x0000001f00007802 */ /* 0x000fc60000000f00 */
[----:B------:R-:W-:Y:S02]  /*217d0*/  IMAD.MOV.U32 R5, RZ, RZ, R4 ;  /* 0x000000ffff057224 */ /* 0x000fe400078e0004 */
[----:B------:R-:W-:Y:S05]  /*217e0*/  CALL.REL.NOINC `($__internal_15_$__cuda_sm70_shflsync_idx_p) ;  /* 0x000011b000007944 */ /* 0x000fea0003c00000 */
[----:B------:R-:W-:Y:S05]  /*217f0*/  BRA `(.L_x_895) ;  /* 0xfffded6000007947 */ /* 0x000fea000383ffff */
.L_x_686:
[----:B------:R-:W-:Y:S02]  /*21800*/  SEL R0, RZ, 0x1, P0 ;  /* 0x00000001ff007807 */ /* 0x000fe40000000000 */
[----:B------:R-:W-:Y:S02]  /*21810*/  MOV R2, 0x21830 ;  /* 0x0002183000027802 */ /* 0x000fe40000000f00 */
[----:B------:R-:W-:Y:S05]  /*21820*/  CALL.REL.NOINC `($__internal_17_$__cuda_sm70_votesync_ballot) ;  /* 0x0000123000007944 */ /* 0x000fea0003c00000 */
[----:B------:R-:W-:Y:S01]  /*21830*/  MOV R10, R0 ;  /* 0x00000000000a7202 */ /* 0x000fe20000000f00 */
[----:B------:R-:W-:Y:S05]  /*21840*/  BRA `(.L_x_896) ;  /* 0xfffdeda000007947 */ /* 0x000fea000383ffff */
.L_x_687:
[----:B------:R-:W-:Y:S01]  /*21850*/  IMAD.MOV.U32 R5, RZ, RZ, R9 ;  /* 0x000000ffff057224 */ /* 0x000fe200078e0009 */
[----:B------:R-:W-:Y:S01]  /*21860*/  MOV R3, R6 ;  /* 0x0000000600037202 */ /* 0x000fe20000000f00 */
[----:B-1----:R-:W-:Y:S01]  /*21870*/  IMAD.MOV.U32 R0, RZ, RZ, 0x1f ;  /* 0x0000001fff007424 */ /* 0x002fe200078e00ff */
[----:B------:R-:W-:Y:S02]  /*21880*/  MOV R2, 0x218a0 ;  /* 0x000218a000027802 */ /* 0x000fe40000000f00 */
[----:B------:R-:W-:Y:S05]  /*21890*/  CALL.REL.NOINC `($__internal_15_$__cuda_sm70_shflsync_idx_p) ;  /* 0x0000110000007944 */ /* 0x000fea0003c00000 */
[----:B------:R-:W-:Y:S01]  /*218a0*/  IMAD.MOV.U32 R12, RZ, RZ, R0 ;  /* 0x000000ffff0c7224 */ /* 0x000fe200078e0000 */
[----:B------:R-:W-:Y:S01]  /*218b0*/  MOV R5, R8 ;  /* 0x0000000800057202 */ /* 0x000fe20000000f00 */
[----:B------:R-:W-:Y:S01]  /*218c0*/  IMAD.MOV.U32 R7, RZ, RZ, RZ ;  /* 0x000000ffff077224 */ /* 0x000fe200078e00ff */
[----:B------:R-:W-:Y:S01]  /*218d0*/  MOV R3, R6 ;  /* 0x0000000600037202 */ /* 0x000fe20000000f00 */
[----:B------:R-:W-:Y:S01]  /*218e0*/  IMAD.MOV.U32 R0, RZ, RZ, 0x1f ;  /* 0x0000001fff007424 */ /* 0x000fe200078e00ff */
[----:B------:R-:W-:-:S02]  /*218f0*/  MOV R2, 0x21910 ;  /* 0x0002191000027802 */ /* 0x000fc40000000f00 */
[----:B------:R-:W-:Y:S05]  /*21900*/  CALL.REL.NOINC `($__internal_15_$__cuda_sm70_shflsync_idx_p) ;  /* 0x0000109000007944 */ /* 0x000fea0003c00000 */
[----:B------:R-:W-:Y:S01]  /*21910*/  MOV R9, R0 ;  /* 0x0000000000097202 */ /* 0x000fe20000000f00 */
[----:B------:R-:W-:Y:S05]  /*21920*/  BRA `(.L_x_897) ;  /* 0xfffded3000007947 */ /* 0x000fea000383ffff */
.L_x_690:
[----:B------:R-:W-:Y:S01]  /*21930*/  IMAD.MOV.U32 R5, RZ, RZ, R4 ;  /* 0x000000ffff057224 */ /* 0x000fe200078e0004 */
[----:B-1----:R-:W-:-:S02]  /*21940*/  MOV R0, 0x1f ;  /* 0x0000001f00007802 */ /* 0x002fc40000000f00 */
[----:B------:R-:W-:Y:S02]  /*21950*/  MOV R2, 0x21970 ;  /* 0x0002197000027802 */ /* 0x000fe40000000f00 */
[----:B--234-:R-:W-:Y:S05]  /*21960*/  CALL.REL.NOINC `($__internal_15_$__cuda_sm70_shflsync_idx_p) ;  /* 0x0000103000007944 */ /* 0x01cfea0003c00000 */
[----:B------:R-:W-:Y:S01]  /*21970*/  MOV R7, R0 ;  /* 0x0000000000077202 */ /* 0x000fe20000000f00 */
[----:B------:R-:W-:Y:S05]  /*21980*/  BRA `(.L_x_689) ;  /* 0xfffded3000007947 */ /* 0x000fea000383ffff */
.L_x_831:
[----:B------:R-:W-:Y:S01]  /*21990*/  IMAD.MOV.U32 R2, RZ, RZ, R251 ;  /* 0x000000ffff027224 */ /* 0x000fe200078e00fb */
[----:B------:R-:W-:Y:S02]  /*219a0*/  MOV R5, 0x2 ;  /* 0x0000000200057802 */ /* 0x000fe40000000f00 */
[----:B------:R-:W-:Y:S02]  /*219b0*/  MOV R6, 0x219d0 ;  /* 0x000219d000067802 */ /* 0x000fe40000000f00 */
[----:B-1----:R-:W-:Y:S05]  /*219c0*/  CALL.REL.NOINC `($__internal_14_$__cuda_sm70_shflsync_bfly_p) ;  /* 0x00000f9000007944 */ /* 0x002fea0003c00000 */
[----:B--2---:R-:W-:Y:S01]  /*219d0*/  MOV R0, R2 ;  /* 0x0000000200007202 */ /* 0x004fe20000000f00 */
[----:B-1----:R-:W-:Y:S05]  /*219e0*/  BRA `(.L_x_898) ;  /* 0xffffb88000007947 */ /* 0x002fea000383ffff */
.L_x_832:
[----:B------:R-:W-:Y:S01]  /*219f0*/  IMAD.MOV.U32 R2, RZ, RZ, R0 ;  /* 0x000000ffff027224 */ /* 0x000fe200078e0000 */
[----:B------:R-:W-:Y:S02]  /*21a00*/  MOV R5, 0x1 ;  /* 0x0000000100057802 */ /* 0x000fe40000000f00 */
[----:B------:R-:W-:Y:S02]  /*21a10*/  MOV R6, 0x21a30 ;  /* 0x00021a3000067802 */ /* 0x000fe40000000f00 */
[----:B-12---:R-:W-:Y:S05]  /*21a20*/  CALL.REL.NOINC `($__internal_14_$__cuda_sm70_shflsync_bfly_p) ;  /* 0x00000f3000007944 */ /* 0x006fea0003c00000 */
[----:B--2---:R-:W-:Y:S01]  /*21a30*/  FADD.FTZ R0, R0, R2 ;  /* 0x0000000200007221 */ /* 0x004fe20000010000 */
[----:B------:R-:W-:Y:S02]  /*21a40*/  MOV R2, R252 ;  /* 0x000000fc00027202 */ /* 0x000fe40000000f00 */
[----:B-1----:R-:W-:-:S02]  /*21a50*/  MOV R5, 0x2 ;  /* 0x0000000200057802 */ /* 0x002fc40000000f00 */
[----:B------:R-:W-:Y:S02]  /*21a60*/  MOV R6, 0x21a80 ;  /* 0x00021a8000067802 */ /* 0x000fe40000000f00 */
[----:B------:R-:W-:Y:S05]  /*21a70*/  CALL.REL.NOINC `($__internal_14_$__cuda_sm70_shflsync_bfly_p) ;  /* 0x00000ee000007944 */ /* 0x000fea0003c00000 */
[----:B--2---:R-:W-:Y:S01]  /*21a80*/  FADD.FTZ R4, R252, R2 ;  /* 0x00000002fc047221 */ /* 0x004fe20000010000 */
[----:B-1----:R-:W-:Y:S02]  /*21a90*/  MOV R5, 0x1 ;  /* 0x0000000100057802 */ /* 0x002fe40000000f00 */
[----:B------:R-:W-:Y:S02]  /*21aa0*/  MOV R6, 0x21ad0 ;  /* 0x00021ad000067802 */ /* 0x000fe40000000f00 */
[----:B------:R-:W-:Y:S02]  /*21ab0*/  MOV R2, R4 ;  /* 0x0000000400027202 */ /* 0x000fe40000000f00 */
[----:B------:R-:W-:Y:S05]  /*21ac0*/  CALL.REL.NOINC `($__internal_14_$__cuda_sm70_shflsync_bfly_p) ;  /* 0x00000e9000007944 */ /* 0x000fea0003c00000 */
[----:B--2---:R-:W-:Y:S01]  /*21ad0*/  MOV R6, R2 ;  /* 0x0000000200067202 */ /* 0x004fe20000000f00 */
[----:B-1----:R-:W-:Y:S05]  /*21ae0*/  BRA `(.L_x_899) ;  /* 0xffffb7f000007947 */ /* 0x002fea000383ffff */
.L_x_839:
[----:B--234-:R-:W-:Y:S01]  /*21af0*/  IMAD.MOV.U32 R5, RZ, RZ, R6 ;  /* 0x000000ffff057224 */ /* 0x01cfe200078e0006 */
[----:B------:R-:W-:Y:S01]  /*21b00*/  MOV R3, RZ ;  /* 0x000000ff00037202 */ /* 0x000fe20000000f00 */
[----:B------:R-:W-:Y:S01]  /*21b10*/  IMAD.MOV.U32 R0, RZ, RZ, 0x181f ;  /* 0x0000181fff007424 */ /* 0x000fe200078e00ff */
[----:B------:R-:W-:Y:S02]  /*21b20*/  MOV R2, 0x21b40 ;  /* 0x00021b4000027802 */ /* 0x000fe40000000f00 */
[----:B-1----:R-:W-:Y:S05]  /*21b30*/  CALL.REL.NOINC `($__internal_15_$__cuda_sm70_shflsync_idx_p) ;  /* 0x00000e6000007944 */ /* 0x002fea0003c00000 */
[----:B------:R-:W-:Y:S01]  /*21b40*/  MOV R9, R0 ;  /* 0x0000000000097202 */ /* 0x000fe20000000f00 */
[----:B------:R-:W-:Y:S05]  /*21b50*/  BRA `(.L_x_900) ;  /* 0xffffcd4000007947 */ /* 0x000fea000383ffff */
.L_x_840:
[----:B------:R-:W-:Y:S01]  /*21b60*/  IMAD.MOV.U32 R5, RZ, RZ, R8 ;  /* 0x000000ffff057224 */ /* 0x000fe200078e0008 */
[----:B------:R-:W-:Y:S01]  /*21b70*/  MOV R3, RZ ;  /* 0x000000ff00037202 */ /* 0x000fe20000000f00 */
[----:B------:R-:W-:Y:S01]  /*21b80*/  IMAD.MOV.U32 R0, RZ, RZ, 0x181f ;  /* 0x0000181fff007424 */ /* 0x000fe200078e00ff */
[----:B------:R-:W-:-:S02]  /*21b90*/  MOV R2, 0x21bb0 ;  /* 0x00021bb000027802 */ /* 0x000fc40000000f00 */
[----:B-123--:R-:W-:Y:S05]  /*21ba0*/  CALL.REL.NOINC `($__internal_15_$__cuda_sm70_shflsync_idx_p) ;  /* 0x00000df000007944 */ /* 0x00efea0003c00000 */
[----:B------:R-:W-:Y:S01]  /*21bb0*/  MOV R2, R0 ;  /* 0x0000000000027202 */ /* 0x000fe20000000f00 */
[----:B------:R-:W-:Y:S05]  /*21bc0*/  BRA `(.L_x_901) ;  /* 0xffffccf000007947 */ /* 0x000fea000383ffff */
.L_x_843:
[----:B--2---:R-:W-:Y:S01]  /*21bd0*/  IMAD.MOV.U32 R5, RZ, RZ, R6 ;  /* 0x000000ffff057224 */ /* 0x004fe200078e0006 */
[----:B------:R-:W-:Y:S01]  /*21be0*/  MOV R3, 0x1 ;  /* 0x0000000100037802 */ /* 0x000fe20000000f00 */
[----:B------:R-:W-:Y:S01]  /*21bf0*/  IMAD.MOV.U32 R0, RZ, RZ, 0x181f ;  /* 0x0000181fff007424 */ /* 0x000fe200078e00ff */
[----:B------:R-:W-:-:S02]  /*21c00*/  MOV R2, 0x21c20 ;  /* 0x00021c2000027802 */ /* 0x000fc40000000f00 */
[----:B-1-34-:R-:W-:Y:S05]  /*21c10*/  CALL.REL.NOINC `($__internal_15_$__cuda_sm70_shflsync_idx_p) ;  /* 0x00000d8000007944 */ /* 0x01afea0003c00000 */
[----:B------:R-:W-:Y:S01]  /*21c20*/  IMAD.MOV.U32 R9, RZ, RZ, R0 ;  /* 0x000000ffff097224 */ /* 0x000fe200078e0000 */
[----:B------:R-:W-:Y:S01]  /*21c30*/  MOV R3, 0x1 ;  /* 0x0000000100037802 */ /* 0x000fe20000000f00 */
[----:B------:R-:W-:Y:S01]  /*21c40*/  IMAD.MOV.U32 R5, RZ, RZ, R8 ;  /* 0x000000ffff057224 */ /* 0x000fe200078e0008 */
[----:B------:R-:W-:-:S02]  /*21c50*/  MOV R0, 0x181f ;  /* 0x0000181f00007802 */ /* 0x000fc40000000f00 */
[----:B------:R-:W-:Y:S02]  /*21c60*/  MOV R2, 0x21c80 ;  /* 0x00021c8000027802 */ /* 0x000fe40000000f00 */
[----:B------:R-:W-:Y:S05]  /*21c70*/  CALL.REL.NOINC `($__internal_15_$__cuda_sm70_shflsync_idx_p) ;  /* 0x00000d2000007944 */ /* 0x000fea0003c00000 */
[----:B------:R-:W-:Y:S01]  /*21c80*/  MOV R2, R0 ;  /* 0x0000000000027202 */ /* 0x000fe20000000f00 */
[----:B------:R-:W-:Y:S05]  /*21c90*/  BRA `(.L_x_902) ;  /* 0xffffcd1000007947 */ /* 0x000fea000383ffff */
.L_x_846:
[----:B--2---:R-:W-:Y:S01]  /*21ca0*/  IMAD.MOV.U32 R5, RZ, RZ, R6 ;  /* 0x000000ffff057224 */ /* 0x004fe200078e0006 */
[----:B------:R-:W-:Y:S01]  /*21cb0*/  MOV R3, 0x2 ;  /* 0x0000000200037802 */ /* 0x000fe20000000f00 */
[----:B------:R-:W-:Y:S01]  /*21cc0*/  IMAD.MOV.U32 R0, RZ, RZ, 0x181f ;  /* 0x0000181fff007424 */ /* 0x000fe200078e00ff */
[----:B------:R-:W-:Y:S02]  /*21cd0*/  MOV R2, 0x21cf0 ;  /* 0x00021cf000027802 */ /* 0x000fe40000000f00 */
[----:B-1-34-:R-:W-:Y:S05]  /*21ce0*/  CALL.REL.NOINC `($__internal_15_$__cuda_sm70_shflsync_idx_p) ;  /* 0x00000cb000007944 */ /* 0x01afea0003c00000 */
[----:B------:R-:W-:Y:S01]  /*21cf0*/  MOV R9, R0 ;  /* 0x0000000000097202 */ /* 0x000fe20000000f00 */
[----:B------:R-:W-:Y:S05]  /*21d00*/  BRA `(.L_x_903) ;  /* 0xffffcd9000007947 */ /* 0x000fea000383ffff */
.L_x_847:
[----:B--2---:R-:W-:Y:S01]  /*21d10*/  IMAD.MOV.U32 R5, RZ, RZ, R8 ;  /* 0x000000ffff057224 */ /* 0x004fe200078e0008 */
[----:B------:R-:W-:Y:S01]  /*21d20*/  MOV R3, 0x2 ;  /* 0x0000000200037802 */ /* 0x000fe20000000f00 */
[----:B------:R-:W-:Y:S01]  /*21d30*/  IMAD.MOV.U32 R0, RZ, RZ, 0x181f ;  /* 0x0000181fff007424 */ /* 0x000fe200078e00ff */
[----:B------:R-:W-:Y:S02]  /*21d40*/  MOV R2, 0x21d60 ;  /* 0x00021d6000027802 */ /* 0x000fe40000000f00 */
[----:B-1-34-:R-:W-:Y:S05]  /*21d50*/  CALL.REL.NOINC `($__internal_15_$__cuda_sm70_shflsync_idx_p) ;  /* 0x00000c4000007944 */ /* 0x01afea0003c00000 */
[----:B------:R-:W-:Y:S01]  /*21d60*/  MOV R2, R0 ;  /* 0x0000000000027202 */ /* 0x000fe20000000f00 */
[----:B------:R-:W-:Y:S05]  /*21d70*/  BRA `(.L_x_904) ;  /* 0xffffcd4000007947 */ /* 0x000fea000383ffff */
.L_x_850:
[----:B---3--:R-:W-:Y:S01]  /*21d80*/  IMAD.MOV.U32 R5, RZ, RZ, R6 ;  /* 0x000000ffff057224 */ /* 0x008fe200078e0006 */
[----:B------:R-:W-:Y:S01]  /*21d90*/  MOV R3, 0x3 ;  /* 0x0000000300037802 */ /* 0x000fe20000000f00 */
[----:B------:R-:W-:Y:S01]  /*21da0*/  IMAD.MOV.U32 R0, RZ, RZ, 0x181f ;  /* 0x0000181fff007424 */ /* 0x000fe200078e00ff */
[----:B----4-:R-:W-:-:S02]  /*21db0*/  MOV R2, 0x21dd0 ;  /* 0x00021dd000027802 */ /* 0x010fc40000000f00 */
[----:B-12---:R-:W-:Y:S05]  /*21dc0*/  CALL.REL.NOINC `($__internal_15_$__cuda_sm70_shflsync_idx_p) ;  /* 0x00000bd000007944 */ /* 0x006fea0003c00000 */
[----:B------:R-:W-:Y:S01]  /*21dd0*/  IMAD.MOV.U32 R6, RZ, RZ, R0 ;  /* 0x000000ffff067224 */ /* 0x000fe200078e0000 */
[----:B------:R-:W-:Y:S01]  /*21de0*/  MOV R3, 0x3 ;  /* 0x0000000300037802 */ /* 0x000fe20000000f00 */
[----:B------:R-:W-:Y:S01]  /*21df0*/  IMAD.MOV.U32 R5, RZ, RZ, R8 ;  /* 0x000000ffff057224 */ /* 0x000fe200078e0008 */
[----:B------:R-:W-:-:S02]  /*21e00*/  MOV R0, 0x181f ;  /* 0x0000181f00007802 */ /* 0x000fc40000000f00 */
[----:B------:R-:W-:Y:S02]  /*21e10*/  MOV R2, 0x21e30 ;  /* 0x00021e3000027802 */ /* 0x000fe40000000f00 */
[----:B------:R-:W-:Y:S05]  /*21e20*/  CALL.REL.NOINC `($__internal_15_$__cuda_sm70_shflsync_idx_p) ;  /* 0x00000b7000007944 */ /* 0x000fea0003c00000 */
[----:B------:R-:W-:Y:S05]  /*21e30*/  BRA `(.L_x_905) ;  /* 0xffffcd8000007947 */ /* 0x000fea000383ffff */
.L_x_852:
[----:B------:R-:W-:Y:S01]  /*21e40*/  IMAD.MOV.U32 R5, RZ, RZ, R14 ;  /* 0x000000ffff057224 */ /* 0x000fe200078e000e */
[----:B------:R-:W-:Y:S01]  /*21e50*/  MOV R3, RZ ;  /* 0x000000ff00037202 */ /* 0x000fe20000000f00 */
[----:B------:R-:W-:Y:S01]  /*21e60*/  IMAD.MOV.U32 R0, RZ, RZ, 0x1c1f ;  /* 0x00001c1fff007424 */ /* 0x000fe200078e00ff */
[----:B------:R-:W-:Y:S02]  /*21e70*/  MOV R2, 0x21e90 ;  /* 0x00021e9000027802 */ /* 0x000fe40000000f00 */
[----:B------:R-:W-:Y:S05]  /*21e80*/  CALL.REL.NOINC `($__internal_15_$__cuda_sm70_shflsync_idx_p) ;  /* 0x00000b1000007944 */ /* 0x000fea0003c00000 */
[----:B------:R-:W-:Y:S01]  /*21e90*/  MOV R4, R0 ;  /* 0x0000000000047202 */ /* 0x000fe20000000f00 */
[----:B------:R-:W-:Y:S05]  /*21ea0*/  BRA `(.L_x_906) ;  /* 0xffffd00000007947 */ /* 0x000fea000383ffff */
.L_x_853:
[----:B------:R-:W-:Y:S01]  /*21eb0*/  IMAD.MOV.U32 R5, RZ, RZ, R28 ;  /* 0x000000ffff057224 */ /* 0x000fe200078e001c */
[----:B------:R-:W-:Y:S01]  /*21ec0*/  MOV R3, RZ ;  /* 0x000000ff00037202 */ /* 0x000fe20000000f00 */
[----:B------:R-:W-:Y:S01]  /*21ed0*/  IMAD.MOV.U32 R0, RZ, RZ, 0x1c1f ;  /* 0x00001c1fff007424 */ /* 0x000fe200078e00ff */
[----:B------:R-:W-:Y:S02]  /*21ee0*/  MOV R2, 0x21f00 ;  /* 0x00021f0000027802 */ /* 0x000fe40000000f00 */
[----:B-12---:R-:W-:Y:S05]  /*21ef0*/  CALL.REL.NOINC `($__internal_15_$__cuda_sm70_shflsync_idx_p) ;  /* 0x00000aa000007944 */ /* 0x006fea0003c00000 */
[----:B------:R-:W-:Y:S05]  /*21f00*/  BRA `(.L_x_907) ;  /* 0xffffcfc000007947 */ /* 0x000fea000383ffff */
.L_x_856:
[----:B------:R-:W-:Y:S01]  /*21f10*/  IMAD.MOV.U32 R5, RZ, RZ, R14 ;  /* 0x000000ffff057224 */ /* 0x000fe200078e000e */
[----:B----4-:R-:W-:Y:S01]  /*21f20*/  MOV R3, 0x1 ;  /* 0x0000000100037802 */ /* 0x010fe20000000f00 */
[----:B------:R-:W-:Y:S01]  /*21f30*/  IMAD.MOV.U32 R0, RZ, RZ, 0x1c1f ;  /* 0x00001c1fff007424 */ /* 0x000fe200078e00ff */
[----:B------:R-:W-:-:S02]  /*21f40*/  MOV R2, 0x21f60 ;  /* 0x00021f6000027802 */ /* 0x000fc40000000f00 */
[----:B-123--:R-:W-:Y:S05]  /*21f50*/  CALL.REL.NOINC `($__internal_15_$__cuda_sm70_shflsync_idx_p) ;  /* 0x00000a4000007944 */ /* 0x00efea0003c00000 */
[----:B------:R-:W-:Y:S01]  /*21f60*/  IMAD.MOV.U32 R4, RZ, RZ, R0 ;  /* 0x000000ffff047224 */ /* 0x000fe200078e0000 */
[----:B------:R-:W-:Y:S01]  /*21f70*/  MOV R3, 0x1 ;  /* 0x0000000100037802 */ /* 0x000fe20000000f00 */
[----:B------:R-:W-:Y:S01]  /*21f80*/  IMAD.MOV.U32 R5, RZ, RZ, R28 ;  /* 0x000000ffff057224 */ /* 0x000fe200078e001c */
[----:B------:R-:W-:-:S02]  /*21f90*/  MOV R0, 0x1c1f ;  /* 0x00001c1f00007802 */ /* 0x000fc40000000f00 */
[----:B------:R-:W-:Y:S02]  /*21fa0*/  MOV R2, 0x21fc0 ;  /* 0x00021fc000027802 */ /* 0x000fe40000000f00 */
[----:B------:R-:W-:Y:S05]  /*21fb0*/  CALL.REL.NOINC `($__internal_15_$__cuda_sm70_shflsync_idx_p) ;  /* 0x000009e000007944 */ /* 0x000fea0003c00000 */
[----:B------:R-:W-:Y:S05]  /*21fc0*/  BRA `(.L_x_908) ;  /* 0xffffd56000007947 */ /* 0x000fea000383ffff */
.L_x_860:
[----:B------:R-:W-:Y:S01]  /*21fd0*/  IMAD.MOV.U32 R5, RZ, RZ, R6 ;  /* 0x000000ffff057224 */ /* 0x000fe200078e0006 */
[----:B------:R-:W-:Y:S01]  /*21fe0*/  MOV R3, RZ ;  /* 0x000000ff00037202 */ /* 0x000fe20000000f00 */
[----:B------:R-:W-:Y:S01]  /*21ff0*/  IMAD.MOV.U32 R0, RZ, RZ, 0x181f ;  /* 0x0000181fff007424 */ /* 0x000fe200078e00ff */
[----:B------:R-:W-:Y:S02]  /*22000*/  MOV R2, 0x22020 ;  /* 0x0002202000027802 */ /* 0x000fe40000000f00 */
[----:B--2---:R-:W-:Y:S05]  /*22010*/  CALL.REL.NOINC `($__internal_15_$__cuda_sm70_shflsync_idx_p) ;  /* 0x0000098000007944 */ /* 0x004fea0003c00000 */
[----:B------:R-:W-:Y:S01]  /*22020*/  MOV R10, R0 ;  /* 0x00000000000a7202 */ /* 0x000fe20000000f00 */
[----:B------:R-:W-:Y:S05]  /*22030*/  BRA `(.L_x_909) ;  /* 0xffffe0a000007947 */ /* 0x000fea000383ffff */
.L_x_861:
[----:B------:R-:W-:Y:S01]  /*22040*/  IMAD.MOV.U32 R5, RZ, RZ, R9 ;  /* 0x000000ffff057224 */ /* 0x000fe200078e0009 */
[----:B------:R-:W-:Y:S01]  /*22050*/  MOV R3, RZ ;  /* 0x000000ff00037202 */ /* 0x000fe20000000f00 */
[----:B------:R-:W-:Y:S01]  /*22060*/  IMAD.MOV.U32 R0, RZ, RZ, 0x181f ;  /* 0x0000181fff007424 */ /* 0x000fe200078e00ff */
[----:B------:R-:W-:Y:S02]  /*22070*/  MOV R2, 0x22090 ;  /* 0x0002209000027802 */ /* 0x000fe40000000f00 */
[----:B-123--:R-:W-:Y:S05]  /*22080*/  CALL.REL.NOINC `($__internal_15_$__cuda_sm70_shflsync_idx_p) ;  /* 0x0000091000007944 */ /* 0x00efea0003c00000 */
[----:B------:R-:W-:Y:S01]  /*22090*/  MOV R2, R0 ;  /* 0x0000000000027202 */ /* 0x000fe20000000f00 */
[----:B------:R-:W-:Y:S05]  /*220a0*/  BRA `(.L_x_910) ;  /* 0xffffe05000007947 */ /* 0x000fea000383ffff */
.L_x_864:
[----:B-1----:R-:W-:Y:S01]  /*220b0*/  IMAD.MOV.U32 R5, RZ, RZ, R6 ;  /* 0x000000ffff057224 */ /* 0x002fe200078e0006 */
[----:B------:R-:W-:Y:S01]  /*220c0*/  MOV R3, 0x1 ;  /* 0x0000000100037802 */ /* 0x000fe20000000f00 */
[----:B------:R-:W-:Y:S01]  /*220d0*/  IMAD.MOV.U32 R0, RZ, RZ, 0x181f ;  /* 0x0000181fff007424 */ /* 0x000fe200078e00ff */
[----:B------:R-:W-:-:S02]  /*220e0*/  MOV R2, 0x22100 ;  /* 0x0002210000027802 */ /* 0x000fc40000000f00 */
[----:B--234-:R-:W-:Y:S05]  /*220f0*/  CALL.REL.NOINC `($__internal_15_$__cuda_sm70_shflsync_idx_p) ;  /* 0x000008a000007944 */ /* 0x01cfea0003c00000 */
        /* <DEDUP_REMOVED lines=8> */
.L_x_867:
[----:B-1----:R-:W-:Y:S01]  /*22180*/  IMAD.MOV.U32 R5, RZ, RZ, R6 ;  /* 0x000000ffff057224 */ /* 0x002fe200078e0006 */
[----:B------:R-:W-:Y:S01]  /*22190*/  MOV R3, 0x2 ;  /* 0x0000000200037802 */ /* 0x000fe20000000f00 */
[----:B------:R-:W-:Y:S01]  /*221a0*/  IMAD.MOV.U32 R0, RZ, RZ, 0x181f ;  /* 0x0000181fff007424 */ /* 0x000fe200078e00ff */
[----:B------:R-:W-:Y:S02]  /*221b0*/  MOV R2, 0x221d0 ;  /* 0x000221d000027802 */ /* 0x000fe40000000f00 */
[----:B--234-:R-:W-:Y:S05]  /*221c0*/  CALL.REL.NOINC `($__internal_15_$__cuda_sm70_shflsync_idx_p) ;  /* 0x000007d000007944 */ /* 0x01cfea0003c00000 */
[----:B------:R-:W-:Y:S01]  /*221d0*/  MOV R10, R0 ;  /* 0x00000000000a7202 */ /* 0x000fe20000000f00 */
[----:B------:R-:W-:Y:S05]  /*221e0*/  BRA `(.L_x_912) ;  /* 0xffffe10000007947 */ /* 0x000fea000383ffff */
.L_x_868:
[----:B-1----:R-:W-:Y:S01]  /*221f0*/  IMAD.MOV.U32 R5, RZ, RZ, R9 ;  /* 0x000000ffff057224 */ /* 0x002fe200078e0009 */
[----:B------:R-:W-:Y:S01]  /*22200*/  MOV R3, 0x2 ;  /* 0x0000000200037802 */ /* 0x000fe20000000f00 */
[----:B------:R-:W-:Y:S01]  /*22210*/  IMAD.MOV.U32 R0, RZ, RZ, 0x181f ;  /* 0x0000181fff007424 */ /* 0x000fe200078e00ff */
[----:B------:R-:W-:Y:S02]  /*22220*/  MOV R2, 0x22240 ;  /* 0x0002224000027802 */ /* 0x000fe40000000f00 */
[----:B--234-:R-:W-:Y:S05]  /*22230*/  CALL.REL.NOINC `($__internal_15_$__cuda_sm70_shflsync_idx_p) ;  /* 0x0000076000007944 */ /* 0x01cfea0003c00000 */
[----:B------:R-:W-:Y:S01]  /*22240*/  MOV R2, R0 ;  /* 0x0000000000027202 */ /* 0x000fe20000000f00 */
[----:B------:R-:W-:Y:S05]  /*22250*/  BRA `(.L_x_913) ;  /* 0xffffe0b000007947 */ /* 0x000fea000383ffff */
.L_x_871:
        /* <DEDUP_REMOVED lines=13> */
.L_x_873:
[----:B------:R-:W-:Y:S01]  /*22330*/  IMAD.MOV.U32 R5, RZ, RZ, R62 ;  /* 0x000000ffff057224 */ /* 0x000fe200078e003e */
[----:B------:R-:W-:Y:S01]  /*22340*/  MOV R3, RZ ;  /* 0x000000ff00037202 */ /* 0x000fe20000000f00 */
[----:B------:R-:W-:Y:S01]  /*22350*/  IMAD.MOV.U32 R0, RZ, RZ, 0x1f ;  /* 0x0000001fff007424 */ /* 0x000fe200078e00ff */
[----:B------:R-:W-:Y:S02]  /*22360*/  MOV R2, 0x22380 ;  /* 0x0002238000027802 */ /* 0x000fe40000000f00 */
[----:B------:R-:W-:Y:S05]  /*22370*/  CALL.REL.NOINC `($__internal_15_$__cuda_sm70_shflsync_idx_p) ;  /* 0x0000062000007944 */ /* 0x000fea0003c00000 */
[----:B------:R-:W-:Y:S01]  /*22380*/  MOV R9, R0 ;  /* 0x0000000000097202 */ /* 0x000fe20000000f00 */
[----:B------:R-:W-:Y:S05]  /*22390*/  BRA `(.L_x_915) ;  /* 0xffffe21000007947 */ /* 0x000fea000383ffff */
.L_x_874:
[----:B------:R-:W-:Y:S01]  /*223a0*/  IMAD.MOV.U32 R5, RZ, RZ, R62 ;  /* 0x000000ffff057224 */ /* 0x000fe200078e003e */
[----:B------:R-:W-:Y:S01]  /*223b0*/  MOV R3, 0x1 ;  /* 0x0000000100037802 */ /* 0x000fe20000000f00 */
[----:B------:R-:W-:Y:S01]  /*223c0*/  IMAD.MOV.U32 R0, RZ, RZ, 0x1f ;  /* 0x0000001fff007424 */ /* 0x000fe200078e00ff */
[----:B------:R-:W-:Y:S02]  /*223d0*/  MOV R2, 0x223f0 ;  /* 0x000223f000027802 */ /* 0x000fe40000000f00 */
[----:B-12---:R-:W-:Y:S05]  /*223e0*/  CALL.REL.NOINC `($__internal_15_$__cuda_sm70_shflsync_idx_p) ;  /* 0x000005b000007944 */ /* 0x006fea0003c00000 */
[----:B------:R-:W-:Y:S01]  /*223f0*/  MOV R8, R0 ;  /* 0x0000000000087202 */ /* 0x000fe20000000f00 */
[----:B------:R-:W-:Y:S05]  /*22400*/  BRA `(.L_x_916) ;  /* 0xffffe1c000007947 */ /* 0x000fea000383ffff */
.L_x_875:
[----:B------:R-:W-:Y:S02]  /*22410*/  MOV R2, 0x1 ;  /* 0x0000000100027802 */ /* 0x000fe40000000f00 */
[----:B------:R-:W-:-:S02]  /*22420*/  MOV R3, 0x22440 ;  /* 0x0002244000037802 */ /* 0x000fc40000000f00 */
[----:B-1234-:R-:W-:Y:S05]  /*22430*/  CALL.REL.NOINC `($__internal_16_$__cuda_sm70_shflsync_up_p) ;  /* 0x000005b000007944 */ /* 0x01efea0003c00000 */
[----:B------:R-:W-:Y:S05]  /*22440*/  BRA `(.L_x_917) ;  /* 0xffffe2b000007947 */ /* 0x000fea000383ffff */
.L_x_876:
[----:B------:R-:W-:Y:S02]  /*22450*/  MOV R2, 0x2 ;  /* 0x0000000200027802 */ /* 0x000fe40000000f00 */
[----:B------:R-:W-:-:S02]  /*22460*/  MOV R3, 0x22480 ;  /* 0x0002248000037802 */ /* 0x000fc40000000f00 */
[----:B--2-4-:R-:W-:Y:S05]  /*22470*/  CALL.REL.NOINC `($__internal_16_$__cuda_sm70_shflsync_up_p) ;  /* 0x0000057000007944 */ /* 0x014fea0003c00000 */
[----:B------:R-:W-:Y:S01]  /*22480*/  SEL R3, R4, RZ, P1 ;  /* 0x000000ff04037207 */ /* 0x000fe20000800000 */
[----:B------:R-:W-:-:S04]  /*22490*/  IMAD.MOV.U32 R2, RZ, RZ, 0x4 ;  /* 0x00000004ff027424 */ /* 0x000fc800078e00ff */
[----:B------:R-:W-:Y:S01]  /*224a0*/  IMAD.IADD R0, R0, 0x1, R3 ;  /* 0x0000000100007824 */ /* 0x000fe200078e0203 */
        /* <DEDUP_REMOVED lines=20> */
.L_x_880:
[----:B------:R-:W-:Y:S02]  /*225f0*/  MOV R2, 0x1 ;  /* 0x0000000100027802 */ /* 0x000fe40000000f00 */
[----:B------:R-:W-:Y:S02]  /*22600*/  MOV R3, 0x22620 ;  /* 0x0002262000037802 */ /* 0x000fe40000000f00 */
[----:B------:R-:W-:Y:S05]  /*22610*/  CALL.REL.NOINC `($__internal_16_$__cuda_sm70_shflsync_up_p) ;  /* 0x000003d000007944 */ /* 0x000fea0003c00000 */
[----:B------:R-:W-:Y:S01]  /*22620*/  MOV R2, R4 ;  /* 0x0000000400027202 */ /* 0x000fe20000000f00 */
[----:B------:R-:W-:Y:S05]  /*22630*/  BRA `(.L_x_919) ;  /* 0xffffe32000007947 */ /* 0x000fea000383ffff */
.L_x_881:
        /* <DEDUP_REMOVED lines=26> */
.L_x_883:
[----:B------:R-:W-:Y:S02]  /*227e0*/  SEL R0, RZ, 0x1, P0 ;  /* 0x00000001ff007807 */ /* 0x000fe40000000000 */
[----:B------:R-:W-:Y:S02]  /*227f0*/  MOV R2, 0x22810 ;  /* 0x0002281000027802 */ /* 0x000fe40000000f00 */
[----:B-1----:R-:W-:Y:S05]  /*22800*/  CALL.REL.NOINC `($__internal_17_$__cuda_sm70_votesync_ballot) ;  /* 0x0000025000007944 */ /* 0x002fea0003c00000 */
[----:B------:R-:W-:Y:S01]  /*22810*/  MOV R10, R0 ;  /* 0x00000000000a7202 */ /* 0x000fe20000000f00 */
[----:B------:R-:W-:Y:S05]  /*22820*/  BRA `(.L_x_921) ;  /* 0xffffe2c000007947 */ /* 0x000fea000383ffff */
.L_x_884:
[----:B------:R-:W-:Y:S01]  /*22830*/  IMAD.MOV.U32 R5, RZ, RZ, R6 ;  /* 0x000000ffff057224 */ /* 0x000fe200078e0006 */
[----:B------:R-:W-:Y:S01]  /*22840*/  MOV R3, R8 ;  /* 0x0000000800037202 */ /* 0x000fe20000000f00 */
[----:B--2---:R-:W-:Y:S01]  /*22850*/  IMAD.MOV.U32 R0, RZ, RZ, 0x1f ;  /* 0x0000001fff007424 */ /* 0x004fe200078e00ff */
[----:B------:R-:W-:Y:S02]  /*22860*/  MOV R2, 0x22880 ;  /* 0x0002288000027802 */ /* 0x000fe40000000f00 */
[----:B-1----:R-:W-:Y:S05]  /*22870*/  CALL.REL.NOINC `($__internal_15_$__cuda_sm70_shflsync_idx_p) ;  /* 0x0000012000007944 */ /* 0x002fea0003c00000 */
[----:B------:R-:W-:Y:S01]  /*22880*/  IMAD.MOV.U32 R12, RZ, RZ, R0 ;  /* 0x000000ffff0c7224 */ /* 0x000fe200078e0000 */
[----:B------:R-:W-:Y:S01]  /*22890*/  MOV R3, R8 ;  /* 0x0000000800037202 */ /* 0x000fe20000000f00 */
[----:B------:R-:W-:Y:S01]  /*228a0*/  IMAD.MOV.U32 R5, RZ, RZ, R7 ;  /* 0x000000ffff057224 */ /* 0x000fe200078e0007 */
[----:B------:R-:W-:Y:S02]  /*228b0*/  MOV R0, 0x1f ;  /* 0x0000001f00007802 */ /* 0x000fe40000000f00 */
[----:B------:R-:W-:-:S02]  /*228c0*/  MOV R2, 0x228e0 ;  /* 0x000228e000027802 */ /* 0x000fc40000000f00 */
[----:B------:R-:W-:Y:S05]  /*228d0*/  CALL.REL.NOINC `($__internal_15_$__cuda_sm70_shflsync_idx_p) ;  /* 0x000000c000007944 */ /* 0x000fea0003c00000 */
[----:B------:R-:W-:Y:S01]  /*228e0*/  MOV R7, R0 ;  /* 0x0000000000077202 */ /* 0x000fe20000000f00 */
[----:B------:R-:W-:Y:S05]  /*228f0*/  BRA `(.L_x_922) ;  /* 0xffffe26000007947 */ /* 0x000fea000383ffff */
.L_x_887:
[----:B------:R-:W-:Y:S01]  /*22900*/  IMAD.MOV.U32 R5, RZ, RZ, R4 ;  /* 0x000000ffff057224 */ /* 0x000fe200078e0004 */
[----:B--2---:R-:W-:-:S02]  /*22910*/  MOV R0, 0x1f ;  /* 0x0000001f00007802 */ /* 0x004fc40000000f00 */
[----:B------:R-:W-:Y:S02]  /*22920*/  MOV R2, 0x22940 ;  /* 0x0002294000027802 */ /* 0x000fe40000000f00 */
[----:B-1-34-:R-:W-:Y:S05]  /*22930*/  CALL.REL.NOINC `($__internal_15_$__cuda_sm70_shflsync_idx_p) ;  /* 0x0000006000007944 */ /* 0x01afea0003c00000 */
[----:B------:R-:W-:Y:S01]  /*22940*/  MOV R13, R0 ;  /* 0x00000000000d7202 */ /* 0x000fe20000000f00 */
[----:B------:R-:W-:Y:S05]  /*22950*/  BRA `(.L_x_886) ;  /* 0xffffe26000007947 */ /* 0x000fea000383ffff */
        .weak           $__internal_14_$__cuda_sm70_shflsync_bfly_p
        .type           $__internal_14_$__cuda_sm70_shflsync_bfly_p,@function
        .size           $__internal_14_$__cuda_sm70_shflsync_bfly_p,($__internal_15_$__cuda_sm70_shflsync_idx_p - $__internal_14_$__cuda_sm70_shflsync_bfly_p)
$__internal_14_$__cuda_sm70_shflsync_bfly_p:
[----:B------:R-:W-:Y:S01]  /*22960*/  MOV R7, 0x0 ;  /* 0x0000000000077802 */ /* 0x000fe20000000f00 */
[----:B------:R-:W-:Y:S04]  /*22970*/  WARPSYNC R8 ;  /* 0x0000000800007348 */ /* 0x000fe80003800000 */
[----:B------:R1:W2:Y:S01]  /*22980*/  SHFL.BFLY PT, R2, R2, R5, R9 ;  /* 0x0c00000502027389 */ /* 0x0002a200000e0009 */
[----:B------:R-:W-:Y:S05]  /*22990*/  RET.REL.NODEC R6 `(_ZN7cutlass13device_kernelIN5flash19enable_sm80_to_sm89INS1_16FlashAttnFwdSm80INS1_25CollectiveMainloopFwdSm80ILi8ELi1ELb1EN4cute5tupleIJNS5_1CILi128EEENS7_ILi96EEES8_EEELi128ENS_6half_tEfNS_4arch4Sm80ELb0ELb1ELb1ELb1ELb0ELb1ELb1ELb1EEENS1_21CollectiveEpilogueFwdINS6_IJS8_S8_S9_EEENS6_IJNS7_ILi1EEESH_SH_EEESB_SD_Li256ELb1ELb1ELb1ELb0EEENS1_36VarlenDynamicPersistentTileSchedulerILi128ELi96ELi256ELi256ELb1ELb1ELb0ELb1ELb0ELb1EEEEEEEEEvNT_6ParamsE) ;  /* 0xfffdd66006007950 */ /* 0x000fea0003c3ffff */
        .weak           $__internal_15_$__cuda_sm70_shflsync_idx_p
        .type           $__internal_15_$__cuda_sm70_shflsync_idx_p,@function
        .size           $__internal_15_$__cuda_sm70_shflsync_idx_p,($__internal_16_$__cuda_sm70_shflsync_up_p - $__internal_15_$__cuda_sm70_shflsync_idx_p)
$__internal_15_$__cuda_sm70_shflsync_idx_p:
[----:B------:R-:W-:-:S04]  /*229a0*/  MOV R50, 0xffffffff ;  /* 0xffffffff00327802 */ /* 0x000fc80000000f00 */
[----:B------:R-:W-:Y:S04]  /*229b0*/  WARPSYNC R50 ;  /* 0x0000003200007348 */ /* 0x000fe80003800000 */
[----:B------:R1:W2:Y:S02]  /*229c0*/  SHFL.IDX PT, R0, R5, R3, R0 ;  /* 0x0000000305007389 */ /* 0x0002a400000e0000 */
[----:B-1----:R-:W-:-:S04]  /*229d0*/  MOV R3, 0x0 ;  /* 0x0000000000037802 */ /* 0x002fc80000000f00 */
[----:B--2---:R-:W-:Y:S05]  /*229e0*/  RET.REL.NODEC R2 `(_ZN7cutlass13device_kernelIN5flash19enable_sm80_to_sm89INS1_16FlashAttnFwdSm80INS1_25CollectiveMainloopFwdSm80ILi8ELi1ELb1EN4cute5tupleIJNS5_1CILi128EEENS7_ILi96EEES8_EEELi128ENS_6half_tEfNS_4arch4Sm80ELb0ELb1ELb1ELb1ELb0ELb1ELb1ELb1EEENS1_21CollectiveEpilogueFwdINS6_IJS8_S8_S9_EEENS6_IJNS7_ILi1EEESH_SH_EEESB_SD_Li256ELb1ELb1ELb1ELb0EEENS1_36VarlenDynamicPersistentTileSchedulerILi128ELi96ELi256ELi256ELb1ELb1ELb0ELb1ELb0ELb1EEEEEEEEEvNT_6ParamsE) ;  /* 0xfffdd61002007950 */ /* 0x004fea0003c3ffff */
        .weak           $__internal_16_$__cuda_sm70_shflsync_up_p
        .type           $__internal_16_$__cuda_sm70_shflsync_up_p,@function
        .size           $__internal_16_$__cuda_sm70_shflsync_up_p,($__internal_17_$__cuda_sm70_votesync_ballot - $__internal_16_$__cuda_sm70_shflsync_up_p)
$__internal_16_$__cuda_sm70_shflsync_up_p:
[----:B------:R-:W-:Y:S02]  /*229f0*/  IMAD.MOV.U32 R4, RZ, RZ, RZ ;  /* 0x000000ffff047224 */ /* 0x000fe400078e00ff */
[----:B------:R-:W-:-:S04]  /*22a00*/  IMAD.MOV.U32 R10, RZ, RZ, -0x1 ;  /* 0xffffffffff0a7424 */ /* 0x000fc800078e00ff */
[----:B------:R-:W-:Y:S04]  /*22a10*/  WARPSYNC R10 ;  /* 0x0000000a00007348 */ /* 0x000fe80003800000 */
[----:B------:R1:W2:Y:S02]  /*22a20*/  SHFL.UP PT, R4, R0, R2, R4 ;  /* 0x0400000200047389 */ /* 0x0002a400000e0004 */
[----:B-1----:R-:W-:Y:S02]  /*22a30*/  MOV R2, R3 ;  /* 0x0000000300027202 */ /* 0x002fe40000000f00 */
[----:B------:R-:W-:-:S04]  /*22a40*/  MOV R3, 0x0 ;  /* 0x0000000000037802 */ /* 0x000fc80000000f00 */
[----:B--2---:R-:W-:Y:S05]  /*22a50*/  RET.REL.NODEC R2 `(_ZN7cutlass13device_kernelIN5flash19enable_sm80_to_sm89INS1_16FlashAttnFwdSm80INS1_25CollectiveMainloopFwdSm80ILi8ELi1ELb1EN4cute5tupleIJNS5_1CILi128EEENS7_ILi96EEES8_EEELi128ENS_6half_tEfNS_4arch4Sm80ELb0ELb1ELb1ELb1ELb0ELb1ELb1ELb1EEENS1_21CollectiveEpilogueFwdINS6_IJS8_S8_S9_EEENS6_IJNS7_ILi1EEESH_SH_EEESB_SD_Li256ELb1ELb1ELb1ELb0EEENS1_36VarlenDynamicPersistentTileSchedulerILi128ELi96ELi256ELi256ELb1ELb1ELb0ELb1ELb0ELb1EEEEEEEEEvNT_6ParamsE) ;  /* 0xfffdd5a002007950 */ /* 0x004fea0003c3ffff */
        .weak           $__internal_17_$__cuda_sm70_votesync_ballot
        .type           $__internal_17_$__cuda_sm70_votesync_ballot,@function
        .size           $__internal_17_$__cuda_sm70_votesync_ballot,(.L_x_2694 - $__internal_17_$__cuda_sm70_votesync_ballot)
$__internal_17_$__cuda_sm70_votesync_ballot:
[----:B------:R-:W-:Y:S01]  /*22a60*/  ISETP.NE.U32.AND P0, PT, R0, 0x1, PT ;  /* 0x000000010000780c */ /* 0x000fe20003f05070 */
[----:B------:R-:W-:-:S04]  /*22a70*/  IMAD.MOV.U32 R3, RZ, RZ, -0x1 ;  /* 0xffffffffff037424 */ /* 0x000fc800078e00ff */
[----:B------:R-:W-:Y:S08]  /*22a80*/  WARPSYNC R3 ;  /* 0x0000000300007348 */ /* 0x000ff00003800000 */
[----:B------:R-:W-:-:S04]  /*22a90*/  VOTE.ANY R0, PT, !P0 ;  /* 0x0000000000007806 */ /* 0x000fc800040e0100 */
[----:B------:R-:W-:Y:S01]  /*22aa0*/  LOP3.LUT R0, R0, R3, RZ, 0xc0, !PT ;  /* 0x0000000300007212 */ /* 0x000fe200078ec0ff */
[----:B------:R-:W-:-:S04]  /*22ab0*/  IMAD.MOV.U32 R3, RZ, RZ, 0x0 ;  /* 0x00000000ff037424 */ /* 0x000fc800078e00ff */
[----:B------:R-:W-:Y:S05]  /*22ac0*/  RET.REL.NODEC R2 `(_ZN7cutlass13device_kernelIN5flash19enable_sm80_to_sm89INS1_16FlashAttnFwdSm80INS1_25CollectiveMainloopFwdSm80ILi8ELi1ELb1EN4cute5tupleIJNS5_1CILi128EEENS7_ILi96EEES8_EEELi128ENS_6half_tEfNS_4arch4Sm80ELb0ELb1ELb1ELb1ELb0ELb1ELb1ELb1EEENS1_21CollectiveEpilogueFwdINS6_IJS8_S8_S9_EEENS6_IJNS7_ILi1EEESH_SH_EEESB_SD_Li256ELb1ELb1ELb1ELb0EEENS1_36VarlenDynamicPersistentTileSchedulerILi128ELi96ELi256ELi256ELb1ELb1ELb0ELb1ELb0ELb1EEEEEEEEEvNT_6ParamsE) ;  /* 0xfffdd53002007950 */ /* 0x000fea0003c3ffff */
.L_x_923:
        /* <DEDUP_REMOVED lines=11> */
.L_x_2694:


//--------------------- .text._ZN7cutlass13device_kernelIN5flash19enable_sm80_to_sm89INS1_16FlashAttnFwdSm80INS1_25CollectiveMainloopFwdSm80ILi4ELi1ELb0EN4cute5tupleIJNS5_1CILi128EEENS7_ILi64EEES8_EEELi128ENS_6half_tEfNS_4arch4Sm80ELb1ELb0ELb1ELb0ELb0ELb0ELb1ELb1EEENS1_21CollectiveEpilogueFwdINS6_IJS8_S8_S9_EEENS6_IJNS7_ILi1EEESH_SH_EEESB_SD_Li128ELb0ELb1ELb1ELb0EEENS1_30DynamicPersistentTileSchedulerILi128ELi128ELb1ELb1ELb0EEEEEEEEEvNT_6ParamsE --------------------------
	.section	.text._ZN7cutlass13device_kernelIN5flash19enable_sm80_to_sm89INS1_16FlashAttnFwdSm80INS1_25CollectiveMainloopFwdSm80ILi4ELi1ELb0EN4cute5tupleIJNS5_1CILi128EEENS7_ILi64EEES8_EEELi128ENS_6half_tEfNS_4arch4Sm80ELb1ELb0ELb1ELb0ELb0ELb0ELb1ELb1EEENS1_21CollectiveEpilogueFwdINS6_IJS8_S8_S9_EEENS6_IJNS7_ILi1EEESH_SH_EEESB_SD_Li128ELb0ELb1ELb1ELb0EEENS1_30DynamicPersistentTileSchedulerILi128ELi128ELb1ELb1ELb0EEEEEEEEEvNT_6ParamsE,"ax",@progbits
	.sectioninfo	@"SHI_REGISTERS=255"
	.align	128
.text._ZN7cutlass13device_kernelIN5flash19enable_sm80_to_sm89INS1_16FlashAttnFwdSm80INS1_25CollectiveMainloopFwdSm80ILi4ELi1ELb0EN4cute5tupleIJNS5_1CILi128EEENS7_ILi64EEES8_EEELi128ENS_6half_tEfNS_4arch4Sm80ELb1ELb0ELb1ELb0ELb0ELb0ELb1ELb1EEENS1_21CollectiveEpilogueFwdINS6_IJS8_S8_S9_EEENS6_IJNS7_ILi1EEESH_SH_EEESB_SD_Li128ELb0ELb1ELb1ELb0EEENS1_30DynamicPersistentTileSchedulerILi128ELi128ELb1ELb1ELb0EEEEEEEEEvNT_6ParamsE:
        .type           _ZN7cutlass13device_kernelIN5flash19enable_sm80_to_sm89INS1_16FlashAttnFwdSm80INS1_25CollectiveMainloopFwdSm80ILi4ELi1ELb0EN4cute5tupleIJNS5_1CILi128EEENS7_ILi64EEES8_EEELi128ENS_6half_tEfNS_4arch4Sm80ELb1ELb0ELb1ELb0ELb0ELb0ELb1ELb1EEENS1_21CollectiveEpilogueFwdINS6_IJS8_S8_S9_EEENS6_IJNS7_ILi1EEESH_SH_EEESB_SD_Li128ELb0ELb1ELb1ELb0EEENS1_30DynamicPersistentTileSchedulerILi128ELi128ELb1ELb1ELb0EEEEEEEEEvNT_6ParamsE,@function
        .size           _ZN7cutlass13device_kernelIN5flash19enable_sm80_to_sm89INS1_16FlashAttnFwdSm80INS1_25CollectiveMainloopFwdSm80ILi4ELi1ELb0EN4cute5tupleIJNS5_1CILi128EEENS7_ILi64EEES8_EEELi128ENS_6half_tEfNS_4arch4Sm80ELb1ELb0ELb1ELb0ELb0ELb0ELb1ELb1EEENS1_21CollectiveEpilogueFwdINS6_IJS8_S8_S9_EEENS6_IJNS7_ILi1EEESH_SH_EEESB_SD_Li128ELb0ELb1ELb1ELb0EEENS1_30DynamicPersistentTileSchedulerILi128ELi128ELb1ELb1ELb0EEEEEEEEEvNT_6ParamsE,(.L_x_2699 - _ZN7cutlass13device_kernelIN5flash19enable_sm80_to_sm89INS1_16FlashAttnFwdSm80INS1_25CollectiveMainloopFwdSm80ILi4ELi1ELb0EN4cute5tupleIJNS5_1CILi128EEENS7_ILi64EEES8_EEELi128ENS_6half_tEfNS_4arch4Sm80ELb1ELb0ELb1ELb0ELb0ELb0ELb1ELb1EEENS1_21CollectiveEpilogueFwdINS6_IJS8_S8_S9_EEENS6_IJNS7_ILi1EEESH_SH_EEESB_SD_Li128ELb0ELb1ELb1ELb0EEENS1_30DynamicPersistentTileSchedulerILi128ELi128ELb1ELb1ELb0EEEEEEEEEvNT_6ParamsE)
        .other          _ZN7cutlass13device_kernelIN5flash19enable_sm80_to_sm89INS1_16FlashAttnFwdSm80INS1_25CollectiveMainloopFwdSm80ILi4ELi1ELb0EN4cute5tupleIJNS5_1CILi128EEENS7_ILi64EEES8_EEELi128ENS_6half_tEfNS_4arch4Sm80ELb1ELb0ELb1ELb0ELb0ELb0ELb1ELb1EEENS1_21CollectiveEpilogueFwdINS6_IJS8_S8_S9_EEENS6_IJNS7_ILi1EEESH_SH_EEESB_SD_Li128ELb0ELb1ELb1ELb0EEENS1_30DynamicPersistentTileSchedulerILi128ELi128ELb1ELb1ELb0EEEEEEEEEvNT_6ParamsE,@"STO_CUDA_ENTRY STV_DEFAULT"
_ZN7cutlass13device_kernelIN5flash19enable_sm80_to_sm89INS1_16FlashAttnFwdSm80INS1_25CollectiveMainloopFwdSm80ILi4ELi1ELb0EN4cute5tupleIJNS5_1CILi128EEENS7_ILi64EEES8_EEELi128ENS_6half_tEfNS_4arch4Sm80ELb1ELb0ELb1ELb0ELb0ELb0ELb1ELb1EEENS1_21CollectiveEpilogueFwdINS6_IJS8_S8_S9_EEENS6_IJNS7_ILi1EEESH_SH_EEESB_SD_Li128ELb0ELb1ELb1ELb0EEENS1_30DynamicPersistentTileSchedulerILi128ELi128ELb1ELb1ELb0EEEEEEEEEvNT_6ParamsE:
[----:B------:R-:W-:-:S03]  /*0000*/  MOV R1, c[0x0][0x28] ;  /* 0x00000a0000017a02 */ /* 0x000fc60000000f00 */
[----:B------:R-:W1:Y:S01]  /*0010*/  S2R R17, SR_TID.X ;  /* 0x0000000000117919 */ /* 0x000e620000002100 */
[----:B------:R-:W-:-:S03]  /*0020*/  IADD3 R1, R1, -0x98, RZ ;  /* 0xffffff6801017810 */ /* 0x000fc60007ffe0ff */
[----:B------:R-:W2:Y:S01]  /*0030*/  S2R R16, SR_CTAID.X ;  /* 0x0000000000107919 */ /* 0x000ea20000002500 */
[----:B-1----:R-:W-:-:S05]  /*0040*/  SHF.R.U32.HI R0, RZ, 0x5, R17 ;  /* 0x00000005ff007819 */ /* 0x002fca0000011611 */
[----:B------:R-:W1:Y:S04]  /*0050*/  SHFL.IDX PT, R2, R0, RZ, 0x1f ;  /* 0x00001fff00027589 */ /* 0x000e6800000e0000 */
[----:B------:R-:W3:Y:S01]  /*0060*/  SHFL.IDX PT, R0, R0, RZ, 0x1f ;  /* 0x00001fff00007589 */ /* 0x000ee200000e0000 */
[----:B-1----:R-:W-:Y:S01]  /*0070*/  ISETP.GE.AND P0, PT, R2, 0x1, PT ;  /* 0x000000010200780c */ /* 0x002fe20003f06270 */
[----:B---3--:R1:W3:-:S12]  /*0080*/  R2UR UR6, R0 ;  /* 0x00000000000673c2 */ /* 0x0082d800000e0000 */
[----:B------:R-:W-:Y:S06]  /*0090*/  @P0 BAR.ARV 0x4, 0x80 ;  /* 0x0102000000000b1d */ /* 0x000fec0000002000 */
[----:B--2---:R-:W-:-:S13]  /*00a0*/  ISETP.GE.AND P0, PT, R16, c[0x0][0x538], PT ;  /* 0x00014e0010007a0c */ /* 0x004fda0003f06270 */
[----:B------:R-:W-:Y:S05]  /*00b0*/  @P0 EXIT ;  /* 0x000000000000094d */ /* 0x000fea0003800000 */
[----:B-1-3--:R-:W-:Y:S01]  /*00c0*/  SHF.R.S32.HI R15, RZ, 0x1f, R17 ;  /* 0x0000001fff0f7819 */ /* 0x00afe20000011411 */
[----:B------:R-:W-:Y:S01]  /*00d0*/  IMAD.MOV.U32 R228, RZ, RZ, 0x40 ;  /* 0x00000040ffe47424 */ /* 0x000fe200078e00ff */
[----:B------:R-:W-:Y:S02]  /*00e0*/  ULDC.64 UR8, c[0x0][0x118] ;  /* 0x0000460000087ab9 */ /* 0x000fe40000000a00 */
[CC--:B------:R-:W-:Y:S02]  /*00f0*/  LEA.HI R12, R15.reuse, R17.reuse, RZ, 0x3 ;  /* 0x000000110f0c7211 */ /* 0x0c0fe400078f18ff */
[CC--:B------:R-:W-:Y:S02]  /*0100*/  LEA.HI R4, R15.reuse, R17.reuse, RZ, 0x4 ;  /* 0x000000110f047211 */ /* 0x0c0fe400078f20ff */
[----:B------:R-:W-:Y:S02]  /*0110*/  LEA.HI R0, R15, R17, RZ, 0x2 ;  /* 0x000000110f007211 */ /* 0x000fe400078f10ff */
[----:B------:R-:W-:-:S02]  /*0120*/  SHF.R.S32.HI R20, RZ, 0x3, R12 ;  /* 0x00000003ff147819 */ /* 0x000fc4000001140c */
[----:B------:R-:W-:Y:S02]  /*0130*/  LOP3.LUT R2, R4, 0xfffffff0, RZ, 0xc0, !PT ;  /* 0xfffffff004027812 */ /* 0x000fe400078ec0ff */
[----:B------:R-:W-:Y:S01]  /*0140*/  LOP3.LUT R3, R12, 0xfffffff8, RZ, 0xc0, !PT ;  /* 0xfffffff80c037812 */ /* 0x000fe200078ec0ff */
[----:B------:R-:W-:Y:S01]  /*0150*/  IMAD.SHL.U32 R6, R20, 0x40, RZ ;  /* 0x0000004014067824 */ /* 0x000fe200078e00ff */
[----:B------:R-:W-:Y:S01]  /*0160*/  LOP3.LUT R0, R0, 0xfffffffc, RZ, 0xc0, !PT ;  /* 0xfffffffc00007812 */ /* 0x000fe200078ec0ff */
[C---:B------:R-:W-:Y:S01]  /*0170*/  IMAD.IADD R2, R17.reuse, 0x1, -R2 ;  /* 0x0000000111027824 */ /* 0x040fe200078e0a02 */
[----:B------:R-:W-:Y:S01]  /*0180*/  SHF.R.S32.HI R5, RZ, 0x4, R4 ;  /* 0x00000004ff057819 */ /* 0x000fe20000011404 */
[C---:B------:R-:W-:Y:S02]  /*0190*/  IMAD.IADD R9, R17.reuse, 0x1, -R3 ;  /* 0x0000000111097824 */ /* 0x040fe400078e0a03 */
[----:B------:R-:W-:Y:S01]  /*01a0*/  IMAD.IADD R3, R17, 0x1, -R0 ;  /* 0x0000000111037824 */ /* 0x000fe200078e0a00 */
[----:B------:R-:W-:Y:S01]  /*01b0*/  LEA.HI R4, R4, R5, RZ, 0x1 ;  /* 0x0000000504047211 */ /* 0x000fe200078f08ff */
[----:B------:R-:W-:Y:S01]  /*01c0*/  IMAD.SHL.U32 R18, R9, 0x8, RZ ;  /* 0x0000000809127824 */ /* 0x000fe200078e00ff */
[----:B------:R-:W-:-:S02]  /*01d0*/  LOP3.LUT R0, R6, 0x1c0, RZ, 0xc0, !PT ;  /* 0x000001c006007812 */ /* 0x000fc400078ec0ff */
[----:B------:R-:W-:Y:S02]  /*01e0*/  LOP3.LUT R6, R4, 0xfffffffe, RZ, 0xc0, !PT ;  /* 0xfffffffe04067812 */ /* 0x000fe400078ec0ff */
[----:B------:R-:W-:Y:S01]  /*01f0*/  SHF.R.S32.HI R4, RZ, 0x1f, R2 ;  /* 0x0000001fff047819 */ /* 0x000fe20000011402 */
[----:B------:R-:W-:Y:S01]  /*0200*/  STL [R1+0x48], R18 ;  /* 0x0000481201007387 */ /* 0x000fe20000100800 */
[----:B------:R-:W-:Y:S01]  /*0210*/  LEA.HI R8, R3, R3, RZ, 0x1 ;  /* 0x0000000303087211 */ /* 0x000fe200078f08ff */
[----:B------:R-:W-:Y:S01]  /*0220*/  IMAD.IADD R13, R5, 0x1, -R6 ;  /* 0x00000001050d7824 */ /* 0x000fe200078e0a06 */
[----:B------:R-:W-:Y:S02]  /*0230*/  LOP3.LUT R7, R0, 0x38, R18, 0xf8, !PT ;  /* 0x0000003800077812 */ /* 0x000fe400078ef812 */
[----:B------:R-:W-:Y:S02]  /*0240*/  LEA.HI R11, R4, R2, RZ, 0x3 ;  /* 0x00000002040b7211 */ /* 0x000fe400078f18ff */
[----:B------:R-:W-:-:S02]  /*0250*/  SHF.R.U32.HI R0, RZ, 0x3, R0 ;  /* 0x00000003ff007819 */ /* 0x000fc40000011600 */
[----:B------:R-:W-:Y:S02]  /*0260*/  LOP3.LUT R4, R8, 0x1ffffffe, RZ, 0xc0, !PT ;  /* 0x1ffffffe08047812 */ /* 0x000fe400078ec0ff */
[----:B------:R-:W-:Y:S02]  /*0270*/  LOP3.LUT R10, R7, R0, RZ, 0x3c, !PT ;  /* 0x00000000070a7212 */ /* 0x000fe400078e3cff */
[----:B------:R-:W-:Y:S01]  /*0280*/  LOP3.LUT R0, R11, 0xfffffff8, RZ, 0xc0, !PT ;  /* 0xfffffff80b007812 */ /* 0x000fe200078ec0ff */
[----:B------:R-:W-:Y:S01]  /*0290*/  IMAD.IADD R14, R3, 0x1, -R4 ;  /* 0x00000001030e7824 */ /* 0x000fe200078e0a04 */
[-C--:B------:R-:W-:Y:S01]  /*02a0*/  LEA.HI R5, R15, R17.reuse, RZ, 0x5 ;  /* 0x000000110f057211 */ /* 0x080fe200078f28ff */
[----:B------:R-:W-:Y:S01]  /*02b0*/  IMAD.SHL.U32 R3, R9, 0x40, RZ ;  /* 0x0000004009037824 */ /* 0x000fe200078e00ff */
[----:B------:R-:W-:Y:S01]  /*02c0*/  LEA.HI R4, R15, R17, RZ, 0x6 ;  /* 0x000000110f047211 */ /* 0x000fe200078f30ff */
[----:B------:R-:W-:Y:S01]  /*02d0*/  IMAD.IADD R7, R2, 0x1, -R0 ;  /* 0x0000000102077824 */ /* 0x000fe200078e0a00 */
[----:B------:R-:W-:-:S02]  /*02e0*/  SHF.R.S32.HI R231, RZ, 0x5, R5 ;  /* 0x00000005ffe77819 */ /* 0x000fc40000011405 */
[----:B------:R-:W-:Y:S01]  /*02f0*/  LOP3.LUT R0, R3, 0x1c0, RZ, 0xc0, !PT ;  /* 0x000001c003007812 */ /* 0x000fe200078ec0ff */
[----:B------:R-:W-:Y:S01]  /*0300*/  IMAD.SHL.U32 R4, R4, 0x8, RZ ;  /* 0x0000000804047824 */ /* 0x000fe200078e00ff */
[----:B------:R-:W-:Y:S02]  /*0310*/  SHF.R.S32.HI R2, RZ, 0x1f, R5 ;  /* 0x0000001fff027819 */ /* 0x000fe40000011405 */
[----:B------:R-:W-:Y:S02]  /*0320*/  LOP3.LUT R6, R0, 0x8, R12, 0xf8, !PT ;  /* 0x0000000800067812 */ /* 0x000fe400078ef80c */
[----:B------:R-:W-:Y:S02]  /*0330*/  SHF.R.U32.HI R3, RZ, 0x3, R0 ;  /* 0x00000003ff037819 */ /* 0x000fe40000011600 */
[----:B------:R-:W-:Y:S01]  /*0340*/  LEA.HI R0, R2, R231, RZ, 0x2 ;  /* 0x000000e702007211 */ /* 0x000fe200078f10ff */
[----:B------:R-:W-:Y:S01]  /*0350*/  IMAD.SHL.U32 R2, R13, 0x8, RZ ;  /* 0x000000080d027824 */ /* 0x000fe200078e00ff */
[----:B------:R-:W-:-:S02]  /*0360*/  LOP3.LUT R5, R5, 0xffffffe0, RZ, 0xc0, !PT ;  /* 0xffffffe005057812 */ /* 0x000fc400078ec0ff */
[----:B------:R-:W-:Y:S01]  /*0370*/  LOP3.LUT R12, R6, R3, RZ, 0x3c, !PT ;  /* 0x00000003060c7212 */ /* 0x000fe200078e3cff */
[----:B------:R-:W-:Y:S01]  /*0380*/  IMAD.SHL.U32 R3, R7, 0x40, RZ ;  /* 0x0000004007037824 */ /* 0x000fe200078e00ff */
[----:B------:R-:W-:Y:S01]  /*0390*/  LOP3.LUT R0, R0, 0xffffffc, RZ, 0xc0, !PT ;  /* 0x0ffffffc00007812 */ /* 0x000fe200078ec0ff */
[----:B------:R-:W-:Y:S01]  /*03a0*/  IMAD.IADD R17, R17, 0x1, -R5 ;  /* 0x0000000111117824 */ /* 0x000fe200078e0a05 */
[----:B------:R-:W-:Y:S01]  /*03b0*/  LOP3.LUT R10, R10, 0x7ffffe00, R4, 0xf8, !PT ;  /* 0x7ffffe000a0a7812 */ /* 0x000fe200078ef804 */
[----:B------:R-:W-:Y:S01]  /*03c0*/  IMAD.SHL.U32 R4, R8, 0x20, RZ ;  /* 0x0000002008047824 */ /* 0x000fe200078e00ff */
[----:B------:R-:W-:Y:S01]  /*03d0*/  LOP3.LUT P3, RZ, R7, 0x2, RZ, 0xc0, !PT ;  /* 0x0000000207ff7812 */ /* 0x000fe2000786c0ff */
[----:B------:R-:W-:Y:S01]  /*03e0*/  IMAD.IADD R8, R231, 0x1, -R0 ;  /* 0x00000001e7087824 */ /* 0x000fe200078e0a00 */
[----:B------:R-:W-:Y:S01]  /*03f0*/  LOP3.LUT R0, R3, 0x1c0, RZ, 0xc0, !PT ;  /* 0x000001c003007812 */ /* 0x000fe200078ec0ff */
[----:B------:R-:W-:Y:S01]  /*0400*/  IMAD.SHL.U32 R3, R11, 0x40, RZ ;  /* 0x000000400b037824 */ /* 0x000fe200078e00ff */
[----:B------:R-:W-:Y:S01]  /*0410*/  SHF.R.S32.HI R6, RZ, 0x1f, R17 ;  /* 0x0000001fff067819 */ /* 0x000fe20000011411 */
[----:B------:R-:W-:Y:S01]  /*0420*/  IMAD.SHL.U32 R244, R10, 0x2, RZ ;  /* 0x000000020af47824 */ /* 0x000fe200078e00ff */
[----:B------:R-:W-:-:S02]  /*0430*/  LOP3.LUT R2, R0, 0x8, R2, 0xf8, !PT ;  /* 0x0000000800027812 */ /* 0x000fc400078ef802 */
[----:B------:R-:W-:Y:S02]  /*0440*/  SHF.R.U32.HI R0, RZ, 0x3, R0 ;  /* 0x00000003ff007819 */ /* 0x000fe40000011600 */
[----:B------:R-:W-:Y:S02]  /*0450*/  LOP3.LUT R3, R3, 0xfffffe00, RZ, 0xc0, !PT ;  /* 0xfffffe0003037812 */ /* 0x000fe400078ec0ff */
[----:B------:R-:W-:Y:S02]  /*0460*/  LEA.HI R6, R6, R17, RZ, 0x2 ;  /* 0x0000001106067211 */ /* 0x000fe400078f10ff */
[----:B------:R-:W-:Y:S01]  /*0470*/  LOP3.LUT R225, R2, R0, RZ, 0x3c, !PT ;  /* 0x0000000002e17212 */ /* 0x000fe200078e3cff */
[----:B------:R-:W-:Y:S01]  /*0480*/  IMAD R231, R231, 0x400, R3 ;  /* 0x00000400e7e77824 */ /* 0x000fe200078e0203 */
[----:B------:R-:W-:Y:S01]  /*0490*/  SHF.R.S32.HI R5, RZ, 0x2, R6 ;  /* 0x00000002ff057819 */ /* 0x000fe20000011406 */
[----:B------:R-:W-:Y:S01]  /*04a0*/  IMAD R0, R13, 0x200, R12 ;  /* 0x000002000d007824 */ /* 0x000fe200078e020c */
[----:B------:R-:W-:Y:S01]  /*04b0*/  IADD3 R2, R18, 0x40, RZ ;  /* 0x0000004012027810 */ /* 0x000fe20007ffe0ff */
[----:B------:R-:W-:Y:S01]  /*04c0*/  IMAD.IADD R231, R231, 0x1, R225 ;  /* 0x00000001e7e77824 */ /* 0x000fe200078e02e1 */
[----:B------:R-:W-:Y:S01]  /*04d0*/  LOP3.LUT R4, R4, 0xffffffc0, RZ, 0xc0, !PT ;  /* 0xffffffc004047812 */ /* 0x000fe200078ec0ff */
[----:B------:R-:W-:Y:S01]  /*04e0*/  IMAD R15, R8, 0x10, R5 ;  /* 0x00000010080f7824 */ /* 0x000fe200078e0205 */
[----:B------:R-:W-:Y:S01]  /*04f0*/  LOP3.LUT R225, R225, R3, RZ, 0xfc, !PT ;  /* 0x00000003e1e17212 */ /* 0x000fe200078efcff */
[----:B------:R-:W-:Y:S01]  /*0500*/  IMAD.MOV.U32 R5, RZ, RZ, 0x20 ;  /* 0x00000020ff057424 */ /* 0x000fe200078e00ff */
[----:B------:R-:W-:Y:S01]  /*0510*/  LOP3.LUT P0, RZ, R7, 0x4, RZ, 0xc0, !PT ;  /* 0x0000000407ff7812 */ /* 0x000fe2000780c0ff */
[----:B------:R-:W-:Y:S01]  /*0520*/  IMAD R7, R9, 0x10, R20 ;  /* 0x0000001009077824 */ /* 0x000fe200078e0214 */
[----:B------:R-:W-:Y:S01]  /*0530*/  LOP3.LUT R3, R6, 0x7ffffffc, RZ, 0xc0, !PT ;  /* 0x7ffffffc06037812 */ /* 0x000fe200078ec0ff */
[----:B------:R-:W-:Y:S01]  /*0540*/  IMAD R4, R14, 0x8, R4 ;  /* 0x000000080e047824 */ /* 0x000fe200078e0204 */
[----:B------:R-:W-:Y:S01]  /*0550*/  SHF.R.S32.HI R2, RZ, 0x1f, R2 ;  /* 0x0000001fff027819 */ /* 0x000fe20000011402 */
[----:B------:R-:W-:Y:S01]  /*0560*/  STL [R1+0x68], R15 ;  /* 0x0000680f01007387 */ /* 0x000fe20000100800 */
[----:B------:R-:W-:Y:S01]  /*0570*/  LEA R224, R0, 0x4100, 0x1 ;  /* 0x0000410000e07811 */ /* 0x000fe200078e08ff */
[----:B------:R-:W-:Y:S01]  /*0580*/  IMAD.IADD R0, R17, 0x1, -R3 ;  /* 0x0000000111007824 */ /* 0x000fe200078e0a03 */
[----:B------:R-:W-:Y:S01]  /*0590*/  R2P PR, R9, 0x6 ;  /* 0x0000000609007804 */ /* 0x000fe20000000000 */
[----:B------:R-:W-:Y:S01]  /*05a0*/  STL [R1+0x5c], R16 ;  /* 0x00005c1001007387 */ /* 0x000fe20000100800 */
[----:B------:R-:W-:Y:S01]  /*05b0*/  LEA R231, R231, 0x8100, 0x1 ;  /* 0x00008100e7e77811 */ /* 0x000fe200078e08ff */
[----:B------:R-:W-:Y:S01]  /*05c0*/  IMAD.SHL.U32 R0, R0, 0x2, RZ ;  /* 0x0000000200007824 */ /* 0x000fe200078e00ff */
[----:B------:R-:W-:Y:S01]  /*05d0*/  LEA R225, R225, 0x100, 0x1 ;  /* 0x00000100e1e17811 */ /* 0x000fe200078e08ff */
[----:B------:R-:W-:Y:S01]  /*05e0*/  STL [R1+0x6c], R7 ;  /* 0x00006c0701007387 */ /* 0x000fe20000100800 */
[----:B------:R-:W-:-:S02]  /*05f0*/  SEL R227, R228, 0xffffffc0, !P2 ;  /* 0xffffffc0e4e37807 */ /* 0x000fc40005000000 */
[----:B------:R-:W-:Y:S01]  /*0600*/  SEL R228, R228, 0xffffffc0, !P0 ;  /* 0xffffffc0e4e47807 */ /* 0x000fe20004000000 */
[----:B------:R1:W-:Y:S01]  /*0610*/  STL [R1+0x60], R2 ;  /* 0x0000600201007387 */ /* 0x0003e20000100800 */
[C---:B------:R-:W-:Y:S01]  /*0620*/  IADD3 R235, R224.reuse, 0x20, RZ ;  /* 0x00000020e0eb7810 */ /* 0x040fe20007ffe0ff */
[C---:B------:R-:W-:Y:S02]  /*0630*/  IMAD.IADD R230, R224.reuse, 0x1, R227 ;  /* 0x00000001e0e67824 */ /* 0x040fe400078e02e3 */
[----:B------:R-:W-:Y:S01]  /*0640*/  @P1 IADD3 R235, R224, -0x20, RZ ;  /* 0xffffffe0e0eb1810 */ /* 0x000fe20007ffe0ff */
[----:B------:R-:W-:Y:S02]  /*0650*/  IMAD.IADD R232, R231, 0x1, R228 ;  /* 0x00000001e7e87824 */ /* 0x000fe400078e02e4 */
[----:B------:R-:W-:Y:S01]  /*0660*/  IMAD.IADD R229, R228, 0x1, R225 ;  /* 0x00000001e4e57824 */ /* 0x000fe200078e02e1 */
[----:B------:R-:W-:Y:S01]  /*0670*/  IADD3 R243, R235, 0x800, RZ ;  /* 0x00000800ebf37810 */ /* 0x000fe20007ffe0ff */
[----:B------:R-:W-:Y:S01]  /*0680*/  IMAD.IADD R227, R227, 0x1, R235 ;  /* 0x00000001e3e37824 */ /* 0x000fe200078e02eb */
[----:B------:R-:W-:-:S02]  /*0690*/  IADD3 R242, R235, 0x1000, RZ ;  /* 0x00001000ebf27810 */ /* 0x000fc40007ffe0ff */
[C---:B------:R-:W-:Y:S02]  /*06a0*/  IADD3 R241, R235.reuse, 0x1800, RZ ;  /* 0x00001800ebf17810 */ /* 0x040fe40007ffe0ff */
[C---:B------:R-:W-:Y:S02]  /*06b0*/  IADD3 R240, R235.reuse, 0x2000, RZ ;  /* 0x00002000ebf07810 */ /* 0x040fe40007ffe0ff */
[C---:B------:R-:W-:Y:S02]  /*06c0*/  IADD3 R239, R235.reuse, 0x2800, RZ ;  /* 0x00002800ebef7810 */ /* 0x040fe40007ffe0ff */
[C---:B------:R-:W-:Y:S02]  /*06d0*/  IADD3 R238, R235.reuse, 0x3000, RZ ;  /* 0x00003000ebee7810 */ /* 0x040fe40007ffe0ff */
[----:B------:R-:W-:Y:S01]  /*06e0*/  IADD3 R237, R235, 0x3800, RZ ;  /* 0x00003800ebed7810 */ /* 0x000fe20007ffe0ff */
[----:B-1----:R-:W-:-:S05]  /*06f0*/  IMAD.IADD R2, R15, 0x1, R4 ;  /* 0x000000010f027824 */ /* 0x002fca00078e0204 */
[----:B------:R-:W-:Y:S04]  /*0700*/  STL [R1+0x64], R2 ;  /* 0x0000640201007387 */ /* 0x000fe80000100800 */
[----:B------:R1:W-:Y:S02]  /*0710*/  STL [R1+0x40], R0 ;  /* 0x0000400001007387 */ /* 0x0003e40000100800 */
[----:B-1----:R-:W-:-:S05]  /*0720*/  SEL R0, R5, 0xffffffe0, !P3 ;  /* 0xffffffe005007807 */ /* 0x002fca0005800000 */
[----:B------:R-:W-:Y:S02]  /*0730*/  IMAD.IADD R233, R231, 0x1, R0 ;  /* 0x00000001e7e97824 */ /* 0x000fe400078e0200 */
[C---:B------:R-:W-:Y:S02]  /*0740*/  IMAD.IADD R226, R0.reuse, 0x1, R225 ;  /* 0x0000000100e27824 */ /* 0x040fe400078e02e1 */
[----:B------:R-:W-:Y:S02]  /*0750*/  IMAD.IADD R234, R233, 0x1, R228 ;  /* 0x00000001e9ea7824 */ /* 0x000fe400078e02e4 */
[----:B------:R-:W-:Y:S02]  /*0760*/  IMAD.IADD R236, R0, 0x1, R232 ;  /* 0x0000000100ec7824 */ /* 0x000fe400078e02e8 */
[----:B------:R-:W-:Y:S02]  /*0770*/  IMAD.IADD R228, R228, 0x1, R226 ;  /* 0x00000001e4e47824 */ /* 0x000fe400078e02e2 */
.L_x_979:
        /* <DEDUP_REMOVED lines=19> */
.L_x_925:
[----:B------:R-:W-:-:S04]  /*08b0*/  MOV R0, c[0x0][0x554] ;  /* 0x0001550000007a02 */ /* 0x000fc80000000f00 */
[----:B------:R-:W-:Y:S02]  /*08c0*/  ISETP.NE.AND P0, PT, R0, 0x1, PT ;  /* 0x000000010000780c */ /* 0x000fe40003f05270 */
[----:B------:R-:W-:-:S11]  /*08d0*/  MOV R0, R2 ;  /* 0x0000000200007202 */ /* 0x000fd60000000f00 */
[----:B------:R-:W-:-:S05]  /*08e0*/  @P0 IMAD.HI.U32 R4, R2, c[0x0][0x558], RZ ;  /* 0x0001560002040a27 */ /* 0x000fca00078e00ff */
[----:B------:R-:W-:-:S05]  /*08f0*/  @P0 SHF.R.U32.HI R0, RZ, c[0x0][0x55c], R4 ;  /* 0x00015700ff000a19 */ /* 0x000fca0000011604 */
[----:B------:R-:W-:Y:S02]  /*0900*/  IMAD R4, R0, c[0x0][0x554], RZ ;  /* 0x0001550000047a24 */ /* 0x000fe400078e02ff */
.L_x_926:
[----:B------:R-:W-:Y:S05]  /*0910*/  BSYNC B0 ;  /* 0x0000000000007941 */ /* 0x000fea0003800000 */
.L_x_924:
[----:B------:R-:W-:Y:S01]  /*0920*/  IMAD.MOV.U32 R5, RZ, RZ, c[0x0][0x53c] ;  /* 0x00014f00ff057624 */ /* 0x000fe200078e00ff */
[----:B------:R-:W-:Y:S01]  /*0930*/  ULDC UR5, c[0x0][0x1d0] ;  /* 0x0000740000057ab9 */ /* 0x000fe20000000800 */
[----:B------:R-:W-:Y:S01]  /*0940*/  IMAD.MOV.U32 R11, RZ, RZ, R0 ;  /* 0x000000ffff0b7224 */ /* 0x000fe200078e0000 */
[----:B------:R-:W-:Y:S01]  /*0950*/  UIADD3 UR5, UR5, 0x3f, URZ ;  /* 0x0000003f05057890 */ /* 0x000fe2000fffe03f */
[----:B------:R-:W-:Y:S01]  /*0960*/  IMAD.MOV.U32 R7, RZ, RZ, c[0x0][0x548] ;  /* 0x00015200ff077624 */ /* 0x000fe200078e00ff */
[----:B------:R-:W-:Y:S01]  /*0970*/  ISETP.NE.AND P0, PT, R5, 0x1, PT ;  /* 0x000000010500780c */ /* 0x000fe20003f05270 */
[----:B------:R-:W-:Y:S01]  /*0980*/  IMAD.IADD R4, R2, 0x1, -R4 ;  /* 0x0000000102047824 */ /* 0x000fe200078e0a04 */
[----:B------:R-:W-:Y:S01]  /*0990*/  LOP3.LUT R5, RZ, R0, RZ, 0x33, !PT ;  /* 0x00000000ff057212 */ /* 0x000fe200078e33ff */
[----:B------:R-:W-:Y:S01]  /*09a0*/  USHF.R.S32.HI UR4, URZ, 0x1f, UR5 ;  /* 0x0000001f3f047899 */ /* 0x000fe20008011405 */
[----:B------:R-:W-:Y:S01]  /*09b0*/  BSSY B0, `(.L_x_927) ;  /* 0x0000041000007945 */ /* 0x000fe20003800000 */
[----:B------:R-:W-:-:S02]  /*09c0*/  IMAD R3, R3, c[0x0][0x554], R4 ;  /* 0x0001550003037a24 */ /* 0x000fc400078e0204 */
[----:B------:R-:W-:Y:S01]  /*09d0*/  ULEA.HI UR4, UR4, UR5, URZ, 0x6 ;  /* 0x0000000504047291 */ /* 0x000fe2000f8f303f */
[----:B------:R-:W-:Y:S02]  /*09e0*/  IMAD.MOV.U32 R2, RZ, RZ, RZ ;  /* 0x000000ffff027224 */ /* 0x000fe400078e00ff */
[----:B------:R-:W-:Y:S01]  /*09f0*/  IMAD.MOV.U32 R25, RZ, RZ, R3 ;  /* 0x000000ffff197224 */ /* 0x000fe200078e0003 */
[----:B------:R-:W-:Y:S02]  /*0a00*/  USHF.R.S32.HI UR4, URZ, 0x6, UR4 ;  /* 0x000000063f047899 */ /* 0x000fe40008011404 */
[----:B------:R-:W-:Y:S01]  /*0a10*/  @P0 IMAD.HI.U32 R6, R0, c[0x0][0x540], RZ ;  /* 0x0001500000060a27 */ /* 0x000fe200078e00ff */
[----:B------:R-:W-:-:S03]  /*0a20*/  IADD3 R0, R5, c[0x0][0x53c], RZ ;  /* 0x00014f0005007a10 */ /* 0x000fc60007ffe0ff */
[----:B------:R-:W-:Y:S01]  /*0a30*/  IMAD.MOV.U32 R5, RZ, RZ, c[0x0][0x2c4] ;  /* 0x0000b100ff057624 */ /* 0x000fe200078e00ff */
[----:B------:R-:W-:Y:S01]  /*0a40*/  @P0 SHF.R.U32.HI R11, RZ, c[0x0][0x544], R6 ;  /* 0x00015100ff0b0a19 */ /* 0x000fe20000011606 */
[----:B------:R-:W-:Y:S01]  /*0a50*/  IMAD.MOV.U32 R6, RZ, RZ, 0x40 ;  /* 0x00000040ff067424 */ /* 0x000fe200078e00ff */
[----:B------:R-:W-:Y:S02]  /*0a60*/  ISETP.NE.AND P0, PT, R7, 0x1, PT ;  /* 0x000000010700780c */ /* 0x000fe40003f05270 */
[----:B------:R-:W-:Y:S01]  /*0a70*/  ISETP.NE.AND P3, PT, R5, 0x1, PT ;  /* 0x000000010500780c */ /* 0x000fe20003f65270 */
        /* <DEDUP_REMOVED lines=52> */
.L_x_928:
[----:B------:R-:W-:Y:S05]  /*0dc0*/  BSYNC B0 ;  /* 0x0000000000007941 */ /* 0x000fea0003800000 */
.L_x_927:
[----:B------:R-:W-:Y:S01]  /*0dd0*/  LOP3.LUT R0, R11, 0xffff, RZ, 0xc0, !PT ;  /* 0x0000ffff0b007812 */ /* 0x000fe200078ec0ff */
[----:B------:R-:W-:Y:S01]  /*0de0*/  CS2R R18, SRZ ;  /* 0x0000000000127805 */ /* 0x000fe2000001ff00 */
[----:B------:R-:W-:Y:S01]  /*0df0*/  CS2R R20, SRZ ;  /* 0x0000000000147805 */ /* 0x000fe2000001ff00 */
[----:B------:R-:W-:Y:S01]  /*0e00*/  CS2R R126, SRZ ;  /* 0x00000000007e7805 */ /* 0x000fe2000001ff00 */
        /* <DEDUP_REMOVED lines=15> */
[----:B------:R2:W-:Y:S01]  /*0f00*/  STL [R1+0x8], R24 ;  /* 0x0000081801007387 */ /* 0x0005e20000100800 */
        /* <DEDUP_REMOVED lines=55> */
[----:B--2---:R-:W2:Y:S04]  /*1280*/  LDL R4, [R1+0x6c] ;  /* 0x00006c0001047983 */ /* 0x004ea80000100800 */
[----:B------:R-:W3:Y:S04]  /*1290*/  LDL.64 R8, [R1+0x48] ;  /* 0x0000480001087983 */ /* 0x000ee80000100a00 */
[----:B------:R4:W3:Y:S01]  /*12a0*/  LDL.64 R26, [R1+0x48] ;  /* 0x00004800011a7983 */ /* 0x0008e20000100a00 */
[----:B------:R-:W-:-:S04]  /*12b0*/  ISETP.NE.U32.AND P0, PT, RZ, c[0x0][0x340], PT ;  /* 0x0000d000ff007a0c */ /* 0x000fc80003f05070 */
[----:B------:R-:W-:-:S13]  /*12c0*/  ISETP.NE.AND.EX P0, PT, RZ, c[0x0][0x344], PT, P0 ;  /* 0x0000d100ff007a0c */ /* 0x000fda0003f05300 */
[----:B------:R-:W-:-:S05]  /*12d0*/  @P0 MOV R2, 0x4 ;  /* 0x0000000400020802 */ /* 0x000fca0000000f00 */
[----:B------:R-:W-:-:S05]  /*12e0*/  @P0 IMAD.WIDE R2, R25, R2, c[0x0][0x340] ;  /* 0x0000d00019020625 */ /* 0x000fca00078e0202 */
[----:B------:R5:W4:Y:S01]  /*12f0*/  @P0 LDG.E R18, [R2.64] ;  /* 0x0000000802120981 */ /* 0x000b22000c1e1900 */
[----:B------:R-:W-:Y:S02]  /*1300*/  SHF.R.S32.HI R13, RZ, 0x1f, R28 ;  /* 0x0000001fff0d7819 */ /* 0x000fe4000001141c */
[----:B------:R-:W-:Y:S01]  /*1310*/  SHF.R.S32.HI R17, RZ, 0x1f, R25 ;  /* 0x0000001fff117819 */ /* 0x000fe20000011419 */
[----:B------:R-:W1:Y:S01]  /*1320*/  S2R R7, SR_TID.X ;  /* 0x0000000000077919 */ /* 0x000e620000002100 */
[----:B------:R-:W-:-:S03]  /*1330*/  IADD3 R96, R24, -0x1, RZ ;  /* 0xffffffff18607810 */ /* 0x000fc60007ffe0ff */
[----:B------:R-:W-:-:S04]  /*1340*/  IMAD R10, R17, c[0x0][0x1c0], RZ ;  /* 0x00007000110a7a24 */ /* 0x000fc800078e02ff */
[----:B------:R-:W-:Y:S02]  /*1350*/  IMAD R10, R25, c[0x0][0x1c4], R10 ;  /* 0x00007100190a7a24 */ /* 0x000fe400078e020a */
[----:B-----5:R-:W-:Y:S01]  /*1360*/  IMAD R3, R13, c[0x0][0x1b8], RZ ;  /* 0x00006e000d037a24 */ /* 0x020fe200078e02ff */
[----:B-1----:R-:W-:-:S03]  /*1370*/  SHF.R.S32.HI R22, RZ, 0x1f, R7 ;  /* 0x0000001fff167819 */ /* 0x002fc60000011407 */
[----:B------:R-:W-:Y:S01]  /*1380*/  IMAD R3, R28, c[0x0][0x1bc], R3 ;  /* 0x00006f001c037a24 */ /* 0x000fe200078e0203 */
[----:B------:R-:W-:-:S04]  /*1390*/  LEA.HI R22, R22, R7, RZ, 0x3 ;  /* 0x0000000716167211 */ /* 0x000fc800078f18ff */
[----:B------:R-:W-:Y:S02]  /*13a0*/  SHF.R.S32.HI R22, RZ, 0x3, R22 ;  /* 0x00000003ff167819 */ /* 0x000fe40000011416 */
[----:B--2---:R-:W-:Y:S01]  /*13b0*/  IADD3 R0, R4, R23, RZ ;  /* 0x0000001704007210 */ /* 0x004fe20007ffe0ff */
[----:B------:R-:W-:-:S04]  /*13c0*/  IMAD.WIDE.U32 R4, R28, c[0x0][0x1b8], RZ ;  /* 0x00006e001c047a25 */ /* 0x000fc800078e00ff */
[----:B------:R-:W-:Y:S01]  /*13d0*/  @P3 IMAD.HI.U32 R6, R0, c[0x0][0x2c8], RZ ;  /* 0x0000b20000063a27 */ /* 0x000fe200078e00ff */
[----:B------:R-:W-:Y:S02]  /*13e0*/  IADD3 R5, R5, R3, RZ ;  /* 0x0000000305057210 */ /* 0x000fe40007ffe0ff */
[----:B------:R-:W-:Y:S01]  /*13f0*/  SHF.R.S32.HI R3, RZ, 0x1f, R22 ;  /* 0x0000001fff037819 */ /* 0x000fe20000011416 */
[----:B------:R-:W-:Y:S01]  /*1400*/  IMAD.MOV.U32 R2, RZ, RZ, R0 ;  /* 0x000000ffff027224 */ /* 0x000fe200078e0000 */
[----:B---3--:R-:W-:Y:S01]  /*1410*/  MOV R26, R8 ;  /* 0x00000008001a7202 */ /* 0x008fe20000000f00 */
[----:B------:R-:W-:Y:S01]  /*1420*/  IMAD.WIDE.U32 R4, R25, c[0x0][0x1c0], R4 ;  /* 0x0000700019047a25 */ /* 0x000fe200078e0004 */
[----:B------:R-:W-:Y:S02]  /*1430*/  @P3 SHF.R.U32.HI R2, RZ, c[0x0][0x2cc], R6 ;  /* 0x0000b300ff023a19 */ /* 0x000fe40000011606 */
[----:B------:R-:W-:Y:S01]  /*1440*/  SHF.R.S32.HI R27, RZ, 0x1f, R26 ;  /* 0x0000001fff1b7819 */ /* 0x000fe2000001141a */
[C---:B------:R-:W-:Y:S01]  /*1450*/  IMAD R6, R3.reuse, c[0x0][0x1e0], RZ ;  /* 0x0000780003067a24 */ /* 0x040fe200078e02ff */
[----:B------:R-:W-:Y:S01]  /*1460*/  IADD3 R12, -R2, RZ, RZ ;  /* 0x000000ff020c7210 */ /* 0x000fe20007ffe1ff */
[----:B------:R-:W-:Y:S01]  /*1470*/  IMAD R3, R3, c[0x0][0x208], RZ ;  /* 0x0000820003037a24 */ /* 0x000fe200078e02ff */
[----:B------:R-:W-:Y:S01]  /*1480*/  ISETP.GE.AND P6, PT, R26, c[0x0][0x1d4], PT ;  /* 0x000075001a007a0c */ /* 0x000fe20003fc6270 */
[C---:B------:R-:W-:Y:S01]  /*1490*/  IMAD R11, R22.reuse, c[0x0][0x1e4], R6 ;  /* 0x00007900160b7a24 */ /* 0x040fe200078e0206 */
[----:B------:R1:W-:Y:S01]  /*14a0*/  STL [R1+0x4c], R27 ;  /* 0x00004c1b01007387 */ /* 0x0003e20000100800 */
[C---:B------:R-:W-:Y:S01]  /*14b0*/  IMAD R3, R22.reuse, c[0x0][0x20c], R3 ;  /* 0x0000830016037a24 */ /* 0x040fe200078e0203 */
[----:B------:R-:W-:Y:S01]  /*14c0*/  SEL R16, RZ, 0x1, P6 ;  /* 0x00000001ff107807 */ /* 0x000fe20003000000 */
[----:B------:R-:W-:Y:S01]  /*14d0*/  IMAD.WIDE.U32 R6, R22, c[0x0][0x208], R26 ;  /* 0x0000820016067a25 */ /* 0x000fe200078e001a */
[----:B------:R-:W-:-:S03]  /*14e0*/  ISETP.GE.AND P4, PT, R26, c[0x0][0x198], PT ;  /* 0x000066001a007a0c */ /* 0x000fc60003f86270 */
[----:B------:R-:W-:Y:S01]  /*14f0*/  IMAD.WIDE.U32 R8, R22, c[0x0][0x1e0], R26 ;  /* 0x0000780016087a25 */ /* 0x000fe200078e001a */
[----:B------:R-:W-:Y:S02]  /*1500*/  IADD3 R7, R7, R3, RZ ;  /* 0x0000000307077210 */ /* 0x000fe40007ffe0ff */
[----:B------:R-:W-:Y:S01]  /*1510*/  SHF.R.S32.HI R3, RZ, 0x1f, R2 ;  /* 0x0000001fff037819 */ /* 0x000fe20000011402 */
[----:B------:R-:W-:Y:S02]  /*1520*/  IMAD.IADD R9, R9, 0x1, R11 ;  /* 0x0000000109097824 */ /* 0x000fe400078e020b */
[----:B------:R-:W-:Y:S02]  /*1530*/  IMAD.IADD R5, R5, 0x1, R10 ;  /* 0x0000000105057824 */ /* 0x000fe400078e020a */
[----:B------:R-:W-:Y:S01]  /*1540*/  IMAD R12, R12, c[0x0][0x2c4], R0 ;  /* 0x0000b1000c0c7a24 */ /* 0x000fe200078e0200 */
[----:B------:R-:W-:Y:S01]  /*1550*/  IADD3 R0, R26, 0x40, RZ ;  /* 0x000000401a007810 */ /* 0x000fe20007ffe0ff */
[----:B------:R-:W-:-:S02]  /*1560*/  IMAD R10, R13, c[0x0][0x1e8], RZ ;  /* 0x00007a000d0a7a24 */ /* 0x000fc400078e02ff */
[----:B------:R-:W-:Y:S01]  /*1570*/  IMAD R11, R13, c[0x0][0x210], RZ ;  /* 0x000084000d0b7a24 */ /* 0x000fe200078e02ff */
[C---:B------:R-:W-:Y:S01]  /*1580*/  ISETP.GE.AND P5, PT, R0.reuse, c[0x0][0x1d4], PT ;  /* 0x0000750000007a0c */ /* 0x040fe20003fa6270 */
[----:B------:R-:W-:Y:S01]  /*1590*/  IMAD R3, R3, c[0x0][0x1b0], RZ ;  /* 0x00006c0003037a24 */ /* 0x000fe200078e02ff */
[----:B------:R-:W-:Y:S01]  /*15a0*/  ISETP.GE.AND P2, PT, R0, c[0x0][0x198], PT ;  /* 0x0000660000007a0c */ /* 0x000fe20003f46270 */
[C---:B------:R-:W-:Y:S01]  /*15b0*/  IMAD R14, R28.reuse, c[0x0][0x1ec], R10 ;  /* 0x00007b001c0e7a24 */ /* 0x040fe200078e020a */
[----:B------:R-:W-:Y:S01]  /*15c0*/  SEL R13, RZ, 0xffffffff, P5 ;  /* 0xffffffffff0d7807 */ /* 0x000fe20002800000 */
[C---:B------:R-:W-:Y:S02]  /*15d0*/  IMAD R15, R28.reuse, c[0x0][0x214], R11 ;  /* 0x000085001c0f7a24 */ /* 0x040fe400078e020b */
[----:B------:R-:W-:Y:S01]  /*15e0*/  IMAD.WIDE.U32 R10, R28, c[0x0][0x1e8], R8 ;  /* 0x00007a001c0a7a25 */ /* 0x000fe200078e0008 */
[----:B------:R-:W-:-:S03]  /*15f0*/  SHF.L.U32 R13, R13, 0x1, RZ ;  /* 0x000000010d0d7819 */ /* 0x000fc600000006ff */
[C---:B------:R-:W-:Y:S02]  /*1600*/  IMAD R3, R2.reuse, c[0x0][0x1b4], R3 ;  /* 0x00006d0002037a24 */ /* 0x040fe400078e0203 */
[----:B------:R-:W-:Y:S01]  /*1610*/  IMAD.WIDE.U32 R4, R2, c[0x0][0x1b0], R4 ;  /* 0x00006c0002047a25 */ /* 0x000fe200078e0004 */
[----:B------:R-:W-:-:S03]  /*1620*/  SHF.R.S32.HI R2, RZ, 0x1f, R12 ;  /* 0x0000001fff027819 */ /* 0x000fc6000001140c */
[----:B------:R-:W-:Y:S01]  /*1630*/  IMAD.WIDE.U32 R8, R28, c[0x0][0x210], R6 ;  /* 0x000084001c087a25 */ /* 0x000fe200078e0006 */
[----:B------:R-:W-:Y:S02]  /*1640*/  MOV R6, R10 ;  /* 0x0000000a00067202 */ /* 0x000fe40000000f00 */
[----:B------:R-:W-:Y:S01]  /*1650*/  IADD3 R5, R5, R3, RZ ;  /* 0x0000000305057210 */ /* 0x000fe20007ffe0ff */
[----:B------:R-:W-:Y:S01]  /*1660*/  IMAD R10, R2, c[0x0][0x1a8], RZ ;  /* 0x00006a00020a7a24 */ /* 0x000fe200078e02ff */
[----:B------:R-:W-:Y:S01]  /*1670*/  IADD3 R7, R11, R14, RZ ;  /* 0x0000000e0b077210 */ /* 0x000fe20007ffe0ff */
[--C-:B----4-:R-:W-:Y:S01]  /*1680*/  @P0 IMAD.MOV.U32 R2, RZ, RZ, R18.reuse ;  /* 0x000000ffff020224 */ /* 0x110fe200078e0012 */
[----:B------:R-:W-:Y:S01]  /*1690*/  @P0 SHF.R.S32.HI R3, RZ, 0x1f, R18 ;  /* 0x0000001fff030819 */ /* 0x000fe20000011412 */
[C---:B------:R-:W-:Y:S01]  /*16a0*/  IMAD R10, R12.reuse, c[0x0][0x1ac], R10 ;  /* 0x00006b000c0a7a24 */ /* 0x040fe200078e020a */
[----:B------:R-:W-:Y:S01]  /*16b0*/  @!P0 MOV R2, R25 ;  /* 0x0000001900028202 */ /* 0x000fe20000000f00 */
[----:B------:R-:W-:Y:S01]  /*16c0*/  IMAD.WIDE.U32 R4, R12, c[0x0][0x1a8], R4 ;  /* 0x00006a000c047a25 */ /* 0x000fe200078e0004 */
[----:B------:R-:W-:-:S02]  /*16d0*/  @!P0 MOV R3, R17 ;  /* 0x0000001100038202 */ /* 0x000fc40000000f00 */
[----:B------:R-:W-:Y:S01]  /*16e0*/  LOP3.LUT R11, R13, 0x2, R16, 0xe2, !PT ;  /* 0x000000020d0b7812 */ /* 0x000fe200078ee210 */
[----:B------:R-:W-:Y:S01]  /*16f0*/  IMAD.WIDE.U32 R12, R2, c[0x0][0x1f0], R6 ;  /* 0x00007c00020c7a25 */ /* 0x000fe200078e0006 */
[----:B------:R-:W-:-:S03]  /*1700*/  LEA R6, P0, R4, c[0x0][0x160], 0x1 ;  /* 0x0000580004067a11 */ /* 0x000fc600078008ff */
[----:B------:R-:W-:Y:S01]  /*1710*/  IMAD.IADD R9, R9, 0x1, R15 ;  /* 0x0000000109097824 */ /* 0x000fe200078e020f */
[----:B------:R1:W-:Y:S01]  /*1720*/  STL.64 [R1+0x28], R12 ;  /* 0x0000280c01007387 */ /* 0x0003e20000100a00 */
[C---:B------:R-:W-:Y:S02]  /*1730*/  IMAD R7, R3.reuse, c[0x0][0x1f0], RZ ;  /* 0x00007c0003077a24 */ /* 0x040fe400078e02ff */
[----:B------:R-:W-:Y:S02]  /*1740*/  IMAD R3, R3, c[0x0][0x218], RZ ;  /* 0x0000860003037a24 */ /* 0x000fe400078e02ff */
[----:B------:R-:W-:-:S04]  /*1750*/  IMAD.WIDE.U32 R8, R2, c[0x0][0x218], R8 ;  /* 0x0000860002087a25 */ /* 0x000fc800078e0008 */
[C---:B------:R-:W-:Y:S01]  /*1760*/  IMAD R7, R2.reuse, c[0x0][0x1f4], R7 ;  /* 0x00007d0002077a24 */ /* 0x040fe200078e0207 */
[----:B------:R1:W-:Y:S01]  /*1770*/  STL.64 [R1+0x30], R8 ;  /* 0x0000300801007387 */ /* 0x0003e20000100a00 */
[----:B------:R-:W-:Y:S02]  /*1780*/  IMAD R2, R2, c[0x0][0x21c], R3 ;  /* 0x0000870002027a24 */ /* 0x000fe400078e0203 */
[----:B------:R-:W-:Y:S01]  /*1790*/  IMAD.IADD R5, R5, 0x1, R10 ;  /* 0x0000000105057824 */ /* 0x000fe200078e020a */
[----:B------:R-:W-:Y:S02]  /*17a0*/  IADD3 R3, R13, R7, RZ ;  /* 0x000000070d037210 */ /* 0x000fe40007ffe0ff */
[----:B------:R-:W-:Y:S02]  /*17b0*/  IADD3 R2, R9, R2, RZ ;  /* 0x0000000209027210 */ /* 0x000fe40007ffe0ff */
[----:B------:R-:W-:Y:S02]  /*17c0*/  LEA.HI.X R5, R4, c[0x0][0x164], R5, 0x1, P0 ;  /* 0x0000590004057a11 */ /* 0x000fe400000f0c05 */
[----:B------:R-:W-:Y:S01]  /*17d0*/  IADD3 R4, R22, R23, RZ ;  /* 0x0000001716047210 */ /* 0x000fe20007ffe0ff */
[----:B------:R1:W-:Y:S04]  /*17e0*/  STL [R1+0x38], R2 ;  /* 0x0000380201007387 */ /* 0x0003e80000100800 */
[----:B------:R1:W-:Y:S01]  /*17f0*/  STL [R1+0x20], R3 ;  /* 0x0000200301007387 */ /* 0x0003e20000100800 */
[----:B------:R-:W-:Y:S05]  /*1800*/  BRA.DIV ~URZ, `(.L_x_930) ;  /* 0x00011dc27f007947 */ /* 0x000fea000b800000 */
[----:B------:R2:W3:Y:S02]  /*1810*/  SHFL.IDX PT, R7, R5, RZ, 0x181f ;  /* 0x00181fff05077589 */ /* 0x0004e400000e0000 */
.L_x_980:
[----:B------:R-:W-:Y:S05]  /*1820*/  BRA.DIV ~URZ, `(.L_x_931) ;  /* 0x00011e127f007947 */ /* 0x000fea000b800000 */
[----:B-1----:R1:W4:Y:S02]  /*1830*/  SHFL.IDX PT, R3, R6, RZ, 0x181f ;  /* 0x00181fff06037589 */ /* 0x00232400000e0000 */
.L_x_981:
[----:B------:R-:W-:Y:S01]  /*1840*/  MOV R10, c[0x0][0x2c4] ;  /* 0x0000b100000a7a02 */ /* 0x000fe20000000f00 */
[----:B------:R-:W-:Y:S04]  /*1850*/  BSSY B0, `(.L_x_932) ;  /* 0x0000010000007945 */ /* 0x000fe80003800000 */
[----:B------:R-:W-:-:S05]  /*1860*/  IMAD R10, R10, c[0x0][0x168], RZ ;  /* 0x00005a000a0a7a24 */ /* 0x000fca00078e02ff */
[----:B------:R-:W-:-:S13]  /*1870*/  ISETP.GE.AND P0, PT, R4, R10, PT ;  /* 0x0000000a0400720c */ /* 0x000fda0003f06270 */
[----:B------:R-:W-:Y:S05]  /*1880*/  @P0 BRA `(.L_x_933) ;  /* 0x000000c000000947 */ /* 0x000fea0003800000 */
[----:B------:R-:W5:Y:S04]  /*1890*/  LDL.64 R14, [R1+0x48] ;  /* 0x00004800010e7983 */ /* 0x000f680000100a00 */
[----:B--2---:R-:W2:Y:S01]  /*18a0*/  LDL R12, [R1+0x60] ;  /* 0x00006000010c7983 */ /* 0x004ea20000100800 */
[----:B---3--:R-:W-:Y:S01]  /*18b0*/  MOV R9, R7 ;  /* 0x0000000700097202 */ /* 0x008fe20000000f00 */
[----:B----4-:R-:W-:Y:S01]  /*18c0*/  IMAD.MOV.U32 R8, RZ, RZ, R3 ;  /* 0x000000ffff087224 */ /* 0x010fe200078e0003 */
[----:B------:R-:W-:-:S03]  /*18d0*/  LEA R2, P0, R0, R3, 0x1 ;  /* 0x0000000300027211 */ /* 0x000fc600078008ff */
[----:B-----5:R-:W-:Y:S01]  /*18e0*/  IMAD.WIDE R8, R14, 0x2, R8 ;  /* 0x000000020e087825 */ /* 0x020fe200078e0208 */
[----:B--2---:R-:W-:-:S04]  /*18f0*/  LEA.HI.X R3, R0, R7, R12, 0x1, P0 ;  /* 0x0000000700037211 */ /* 0x004fc800000f0c0c */
[----:B------:R-:W-:Y:S01]  /*1900*/  @!PT LDS RZ, [RZ] ;  /* 0x00000000fffff984 */ /* 0x000fe20000000800 */
[----:B------:R-:W-:Y:S01]  /*1910*/  @!PT LDS RZ, [RZ] ;  /* 0x00000000fffff984 */ /* 0x000fe20000000800 */
[----:B------:R-:W-:Y:S01]  /*1920*/  @!PT LDS RZ, [RZ] ;  /* 0x00000000fffff984 */ /* 0x000fe20000000800 */
[----:B------:R2:W-:Y:S04]  /*1930*/  LDGSTS.E.BYPASS.LTC128B.128 [R244+0x8100], [R8.64], !P4 ;  /* 0x0810000008f47fae */ /* 0x0005e8000e101d48 */
[----:B------:R2:W-:Y:S02]  /*1940*/  LDGSTS.E.BYPASS.LTC128B.128 [R244+0xc100], [R2.64], !P2 ;  /* 0x0c10000002f47fae */ /* 0x0005e4000d101d48 */
.L_x_933:
[----:B------:R-:W-:Y:S05]  /*1950*/  BSYNC B0 ;  /* 0x0000000000007941 */ /* 0x000fea0003800000 */
.L_x_932:
[----:B------:R-:W-:Y:S05]  /*1960*/  BRA.DIV ~URZ, `(.L_x_934) ;  /* 0x00011d427f007947 */ /* 0x000fea000b800000 */
[----:B---3--:R3:W1:Y:S04]  /*1970*/  SHFL.IDX PT, R7, R5, 0x1, 0x181f ;  /* 0x00381f0005077f89 */ /* 0x00866800000e0000 */
[----:B--2-4-:R3:W2:Y:S02]  /*1980*/  SHFL.IDX PT, R3, R6, 0x1, 0x181f ;  /* 0x00381f0006037f89 */ /* 0x0146a400000e0000 */
.L_x_982:
[----:B------:R-:W-:Y:S01]  /*1990*/  IADD3 R2, R4, 0x10, RZ ;  /* 0x0000001004027810 */ /* 0x000fe20007ffe0ff */
[----:B------:R-:W-:Y:S03]  /*19a0*/  BSSY B0, `(.L_x_935) ;  /* 0x000000f000007945 */ /* 0x000fe60003800000 */
[----:B------:R-:W-:-:S13]  /*19b0*/  ISETP.GE.AND P0, PT, R2, R10, PT ;  /* 0x0000000a0200720c */ /* 0x000fda0003f06270 */
[----:B------:R-:W-:Y:S05]  /*19c0*/  @P0 BRA `(.L_x_936) ;  /* 0x000000c000000947 */ /* 0x000fea0003800000 */
[----:B------:R-:W4:Y:S04]  /*19d0*/  LDL.64 R14, [R1+0x48] ;  /* 0x00004800010e7983 */ /* 0x000f280000100a00 */
[----:B------:R-:W5:Y:S01]  /*19e0*/  LDL R12, [R1+0x60] ;  /* 0x00006000010c7983 */ /* 0x000f620000100800 */
[----:B-1----:R-:W-:Y:S01]  /*19f0*/  MOV R9, R7 ;  /* 0x0000000700097202 */ /* 0x002fe20000000f00 */
[----:B--2---:R-:W-:Y:S01]  /*1a00*/  IMAD.MOV.U32 R8, RZ, RZ, R3 ;  /* 0x000000ffff087224 */ /* 0x004fe200078e0003 */
[----:B------:R-:W-:-:S03]  /*1a10*/  LEA R2, P0, R0, R3, 0x1 ;  /* 0x0000000300027211 */ /* 0x000fc600078008ff */
[----:B----4-:R-:W-:Y:S01]  /*1a20*/  IMAD.WIDE R8, R14, 0x2, R8 ;  /* 0x000000020e087825 */ /* 0x010fe200078e0208 */
[----:B-----5:R-:W-:-:S04]  /*1a30*/  LEA.HI.X R3, R0, R7, R12, 0x1, P0 ;  /* 0x0000000700037211 */ /* 0x020fc800000f0c0c */
[----:B------:R-:W-:Y:S01]  /*1a40*/  @!PT LDS RZ, [RZ] ;  /* 0x00000000fffff984 */ /* 0x000fe20000000800 */
[----:B------:R-:W-:Y:S01]  /*1a50*/  @!PT LDS RZ, [RZ] ;  /* 0x00000000fffff984 */ /* 0x000fe20000000800 */
[----:B------:R-:W-:Y:S01]  /*1a60*/  @!PT LDS RZ, [RZ] ;  /* 0x00000000fffff984 */ /* 0x000fe20000000800 */
[----:B------:R1:W-:Y:S04]  /*1a70*/  LDGSTS.E.BYPASS.LTC128B.128 [R244+0x8900], [R8.64], !P4 ;  /* 0x0890000008f47fae */ /* 0x0003e8000e101d48 */
[----:B------:R1:W-:Y:S02]  /*1a80*/  LDGSTS.E.BYPASS.LTC128B.128 [R244+0xc900], [R2.64], !P2 ;  /* 0x0c90000002f47fae */ /* 0x0003e4000d101d48 */
.L_x_936:
[----:B------:R-:W-:Y:S05]  /*1a90*/  BSYNC B0 ;  /* 0x0000000000007941 */ /* 0x000fea0003800000 */
.L_x_935:
[----:B------:R-:W-:Y:S05]  /*1aa0*/  BRA.DIV ~URZ, `(.L_x_937) ;  /* 0x00011cd27f007947 */ /* 0x000fea000b800000 */
[----:B-1----:R1:W4:Y:S02]  /*1ab0*/  SHFL.IDX PT, R7, R5, 0x2, 0x181f ;  /* 0x00581f0005077f89 */ /* 0x00232400000e0000 */
.L_x_983:
[----:B------:R-:W-:Y:S05]  /*1ac0*/  BRA.DIV ~URZ, `(.L_x_938) ;  /* 0x00011d227f007947 */ /* 0x000fea000b800000 */
[----:B--2---:R2:W1:Y:S02]  /*1ad0*/  SHFL.IDX PT, R3, R6, 0x2, 0x181f ;  /* 0x00581f0006037f89 */ /* 0x00446400000e0000 */
.L_x_984:
[----:B------:R-:W-:Y:S01]  /*1ae0*/  IADD3 R2, R4, 0x20, RZ ;  /* 0x0000002004027810 */ /* 0x000fe20007ffe0ff */
[----:B------:R-:W-:Y:S03]  /*1af0*/  BSSY B0, `(.L_x_939) ;  /* 0x000000f000007945 */ /* 0x000fe60003800000 */
[----:B------:R-:W-:-:S13]  /*1b00*/  ISETP.GE.AND P0, PT, R2, R10, PT ;  /* 0x0000000a0200720c */ /* 0x000fda0003f06270 */
[----:B------:R-:W-:Y:S05]  /*1b10*/  @P0 BRA `(.L_x_940) ;  /* 0x000000c000000947 */ /* 0x000fea0003800000 */
[----:B------:R-:W5:Y:S04]  /*1b20*/  LDL.64 R14, [R1+0x48] ;  /* 0x00004800010e7983 */ /* 0x000f680000100a00 */
[----:B--2---:R-:W2:Y:S01]  /*1b30*/  LDL R12, [R1+0x60] ;  /* 0x00006000010c7983 */ /* 0x004ea20000100800 */
[----:B----4-:R-:W-:Y:S01]  /*1b40*/  MOV R9, R7 ;  /* 0x0000000700097202 */ /* 0x010fe20000000f00 */
[----:B-1----:R-:W-:Y:S01]  /*1b50*/  IMAD.MOV.U32 R8, RZ, RZ, R3 ;  /* 0x000000ffff087224 */ /* 0x002fe200078e0003 */
        /* <DEDUP_REMOVED lines=8> */
.L_x_940:
[----:B------:R-:W-:Y:S05]  /*1be0*/  BSYNC B0 ;  /* 0x0000000000007941 */ /* 0x000fea0003800000 */
.L_x_939:
[----:B------:R-:W-:Y:S05]  /*1bf0*/  BRA.DIV ~URZ, `(.L_x_941) ;  /* 0x00011c627f007947 */ /* 0x000fea000b800000 */
[----:B----4-:R4:W2:Y:S04]  /*1c00*/  SHFL.IDX PT, R7, R5, 0x3, 0x181f ;  /* 0x00781f0005077f89 */ /* 0x0108a800000e0000 */
[----:B-1----:R4:W1:Y:S02]  /*1c10*/  SHFL.IDX PT, R3, R6, 0x3, 0x181f ;  /* 0x00781f0006037f89 */ /* 0x00286400000e0000 */
.L_x_985:
[----:B------:R-:W-:Y:S01]  /*1c20*/  IADD3 R2, R4, 0x30, RZ ;  /* 0x0000003004027810 */ /* 0x000fe20007ffe0ff */
[----:B------:R-:W-:Y:S03]  /*1c30*/  BSSY B0, `(.L_x_942) ;  /* 0x000000f000007945 */ /* 0x000fe60003800000 */
[----:B------:R-:W-:-:S13]  /*1c40*/  ISETP.GE.AND P0, PT, R2, R10, PT ;  /* 0x0000000a0200720c */ /* 0x000fda0003f06270 */
[----:B------:R-:W-:Y:S05]  /*1c50*/  @P0 BRA `(.L_x_943) ;  /* 0x000000c000000947 */ /* 0x000fea0003800000 */
[----:B------:R-:W5:Y:S04]  /*1c60*/  LDL.64 R14, [R1+0x48] ;  /* 0x00004800010e7983 */ /* 0x000f680000100a00 */
[----:B---3--:R-:W3:Y:S01]  /*1c70*/  LDL R12, [R1+0x60] ;  /* 0x00006000010c7983 */ /* 0x008ee20000100800 */
[----:B--2---:R-:W-:Y:S01]  /*1c80*/  MOV R9, R7 ;  /* 0x0000000700097202 */ /* 0x004fe20000000f00 */
[----:B-1----:R-:W-:Y:S01]  /*1c90*/  IMAD.MOV.U32 R8, RZ, RZ, R3 ;  /* 0x000000ffff087224 */ /* 0x002fe200078e0003 */
[----:B------:R-:W-:-:S03]  /*1ca0*/  LEA R2, P0, R0, R3, 0x1 ;  /* 0x0000000300027211 */ /* 0x000fc600078008ff */
[----:B-----5:R-:W-:Y:S01]  /*1cb0*/  IMAD.WIDE R8, R14, 0x2, R8 ;  /* 0x000000020e087825 */ /* 0x020fe200078e0208 */
[----:B---3--:R-:W-:-:S04]  /*1cc0*/  LEA.HI.X R3, R0, R7, R12, 0x1, P0 ;  /* 0x0000000700037211 */ /* 0x008fc800000f0c0c */
[----:B------:R-:W-:Y:S01]  /*1cd0*/  @!PT LDS RZ, [RZ] ;  /* 0x00000000fffff984 */ /* 0x000fe20000000800 */
[----:B------:R-:W-:Y:S01]  /*1ce0*/  @!PT LDS RZ, [RZ] ;  /* 0x00000000fffff984 */ /* 0x000fe20000000800 */
[----:B------:R-:W-:Y:S01]  /*1cf0*/  @!PT LDS RZ, [RZ] ;  /* 0x00000000fffff984 */ /* 0x000fe20000000800 */
[----:B------:R1:W-:Y:S04]  /*1d00*/  LDGSTS.E.BYPASS.LTC128B.128 [R244+0x9900], [R8.64], !P4 ;  /* 0x0990000008f47fae */ /* 0x0003e8000e101d48 */
[----:B------:R1:W-:Y:S02]  /*1d10*/  LDGSTS.E.BYPASS.LTC128B.128 [R244+0xd900], [R2.64], !P2 ;  /* 0x0d90000002f47fae */ /* 0x0003e4000d101d48 */
.L_x_943:
[----:B------:R-:W-:Y:S05]  /*1d20*/  BSYNC B0 ;  /* 0x0000000000007941 */ /* 0x000fea0003800000 */
.L_x_942:
[----:B------:R-:W-:Y:S05]  /*1d30*/  BRA.DIV ~URZ, `(.L_x_944) ;  /* 0x00011bf27f007947 */ /* 0x000fea000b800000 */
[----:B--2---:R2:W3:Y:S02]  /*1d40*/  SHFL.IDX PT, R7, R5, 0x4, 0x181f ;  /* 0x00981f0005077f89 */ /* 0x0044e400000e0000 */
.L_x_986:
[----:B------:R-:W-:Y:S05]  /*1d50*/  BRA.DIV ~URZ, `(.L_x_945) ;  /* 0x00011c427f007947 */ /* 0x000fea000b800000 */
[----:B-1----:R1:W2:Y:S02]  /*1d60*/  SHFL.IDX PT, R3, R6, 0x4, 0x181f ;  /* 0x00981f0006037f89 */ /* 0x0022a400000e0000 */
.L_x_987:
[----:B------:R-:W-:Y:S01]  /*1d70*/  IADD3 R2, R4, 0x40, RZ ;  /* 0x0000004004027810 */ /* 0x000fe20007ffe0ff */
[----:B------:R-:W-:Y:S03]  /*1d80*/  BSSY B0, `(.L_x_946) ;  /* 0x000000f000007945 */ /* 0x000fe60003800000 */
[----:B------:R-:W-:-:S13]  /*1d90*/  ISETP.GE.AND P0, PT, R2, R10, PT ;  /* 0x0000000a0200720c */ /* 0x000fda0003f06270 */
[----:B------:R-:W-:Y:S05]  /*1da0*/  @P0 BRA `(.L_x_947) ;  /* 0x000000c000000947 */ /* 0x000fea0003800000 */
[----:B------:R-:W5:Y:S04]  /*1db0*/  LDL.64 R14, [R1+0x48] ;  /* 0x00004800010e7983 */ /* 0x000f680000100a00 */
[----:B----4-:R-:W4:Y:S01]  /*1dc0*/  LDL R12, [R1+0x60] ;  /* 0x00006000010c7983 */ /* 0x010f220000100800 */
[----:B---3--:R-:W-:Y:S01]  /*1dd0*/  MOV R9, R7 ;  /* 0x0000000700097202 */ /* 0x008fe20000000f00 */
[----:B--2---:R-:W-:Y:S01]  /*1de0*/  IMAD.MOV.U32 R8, RZ, RZ, R3 ;  /* 0x000000ffff087224 */ /* 0x004fe200078e0003 */
[----:B------:R-:W-:-:S03]  /*1df0*/  LEA R2, P0, R0, R3, 0x1 ;  /* 0x0000000300027211 */ /* 0x000fc600078008ff */
[----:B-----5:R-:W-:Y:S01]  /*1e00*/  IMAD.WIDE R8, R14, 0x2, R8 ;  /* 0x000000020e087825 */ /* 0x020fe200078e0208 */
[----:B----4-:R-:W-:-:S04]  /*1e10*/  LEA.HI.X R3, R0, R7, R12, 0x1, P0 ;  /* 0x0000000700037211 */ /* 0x010fc800000f0c0c */
[----:B------:R-:W-:Y:S01]  /*1e20*/  @!PT LDS RZ, [RZ] ;  /* 0x00000000fffff984 */ /* 0x000fe20000000800 */
[----:B------:R-:W-:Y:S01]  /*1e30*/  @!PT LDS RZ, [RZ] ;  /* 0x00000000fffff984 */ /* 0x000fe20000000800 */
[----:B------:R-:W-:Y:S01]  /*1e40*/  @!PT LDS RZ, [RZ] ;  /* 0x00000000fffff984 */ /* 0x000fe20000000800 */
[----:B------:R2:W-:Y:S04]  /*1e50*/  LDGSTS.E.BYPASS.LTC128B.128 [R244+0xa100], [R8.64], !P4 ;  /* 0x0a10000008f47fae */ /* 0x0005e8000e101d48 */
[----:B------:R2:W-:Y:S02]  /*1e60*/  LDGSTS.E.BYPASS.LTC128B.128 [R244+0xe100], [R2.64], !P2 ;  /* 0x0e10000002f47fae */ /* 0x0005e4000d101d48 */
.L_x_947:
[----:B------:R-:W-:Y:S05]  /*1e70*/  BSYNC B0 ;  /* 0x0000000000007941 */ /* 0x000fea0003800000 */
.L_x_946:
[----:B------:R-:W-:Y:S05]  /*1e80*/  BRA.DIV ~URZ, `(.L_x_948) ;  /* 0x00011b827f007947 */ /* 0x000fea000b800000 */
[----:B---3--:R3:W1:Y:S04]  /*1e90*/  SHFL.IDX PT, R7, R5, 0x5, 0x181f ;  /* 0x00b81f0005077f89 */ /* 0x00866800000e0000 */
[----:B--2---:R3:W2:Y:S02]  /*1ea0*/  SHFL.IDX PT, R3, R6, 0x5, 0x181f ;  /* 0x00b81f0006037f89 */ /* 0x0046a400000e0000 */
.L_x_988:
[----:B------:R-:W-:Y:S01]  /*1eb0*/  IADD3 R2, R4, 0x50, RZ ;  /* 0x0000005004027810 */ /* 0x000fe20007ffe0ff */
[----:B------:R-:W-:Y:S03]  /*1ec0*/  BSSY B0, `(.L_x_949) ;  /* 0x000000f000007945 */ /* 0x000fe60003800000 */
[----:B------:R-:W-:-:S13]  /*1ed0*/  ISETP.GE.AND P0, PT, R2, R10, PT ;  /* 0x0000000a0200720c */ /* 0x000fda0003f06270 */
[----:B------:R-:W-:Y:S05]  /*1ee0*/  @P0 BRA `(.L_x_950) ;  /* 0x000000c000000947 */ /* 0x000fea0003800000 */
[----:B------:R-:W5:Y:S04]  /*1ef0*/  LDL.64 R14, [R1+0x48] ;  /* 0x00004800010e7983 */ /* 0x000f680000100a00 */
[----:B---3--:R-:W3:Y:S01]  /*1f00*/  LDL R12, [R1+0x60] ;  /* 0x00006000010c7983 */ /* 0x008ee20000100800 */
[----:B-1----:R-:W-:Y:S01]  /*1f10*/  MOV R9, R7 ;  /* 0x0000000700097202 */ /* 0x002fe20000000f00 */
[----:B--2---:R-:W-:Y:S01]  /*1f20*/  IMAD.MOV.U32 R8, RZ, RZ, R3 ;  /* 0x000000ffff087224 */ /* 0x004fe200078e0003 */
        /* <DEDUP_REMOVED lines=8> */
.L_x_950:
[----:B------:R-:W-:Y:S05]  /*1fb0*/  BSYNC B0 ;  /* 0x0000000000007941 */ /* 0x000fea0003800000 */
.L_x_949:
[----:B------:R-:W-:Y:S05]  /*1fc0*/  BRA.DIV ~URZ, `(.L_x_951) ;  /* 0x00011b127f007947 */ /* 0x000fea000b800000 */
[----:B-1----:R1:W3:Y:S02]  /*1fd0*/  SHFL.IDX PT, R7, R5, 0x6, 0x181f ;  /* 0x00d81f0005077f89 */ /* 0x0022e400000e0000 */
.L_x_989:
[----:B------:R-:W-:Y:S05]  /*1fe0*/  BRA.DIV ~URZ, `(.L_x_952) ;  /* 0x00011b627f007947 */ /* 0x000fea000b800000 */
[----:B--2---:R2:W1:Y:S02]  /*1ff0*/  SHFL.IDX PT, R3, R6, 0x6, 0x181f ;  /* 0x00d81f0006037f89 */ /* 0x00446400000e0000 */
.L_x_990:
[----:B------:R-:W-:Y:S01]  /*2000*/  IADD3 R2, R4, 0x60, RZ ;  /* 0x0000006004027810 */ /* 0x000fe20007ffe0ff */
[----:B------:R-:W-:Y:S03]  /*2010*/  BSSY B0, `(.L_x_953) ;  /* 0x000000f000007945 */ /* 0x000fe60003800000 */
[----:B------:R-:W-:-:S13]  /*2020*/  ISETP.GE.AND P0, PT, R2, R10, PT ;  /* 0x0000000a0200720c */ /* 0x000fda0003f06270 */
[----:B------:R-:W-:Y:S05]  /*2030*/  @P0 BRA `(.L_x_954) ;  /* 0x000000c000000947 */ /* 0x000fea0003800000 */
[----:B------:R-:W5:Y:S04]  /*2040*/  LDL.64 R14, [R1+0x48] ;  /* 0x00004800010e7983 */ /* 0x000f680000100a00 */
[----:B--2---:R-:W2:Y:S01]  /*2050*/  LDL R12, [R1+0x60] ;  /* 0x00006000010c7983 */ /* 0x004ea20000100800 */
[----:B---3--:R-:W-:Y:S01]  /*2060*/  MOV R9, R7 ;  /* 0x0000000700097202 */ /* 0x008fe20000000f00 */
        /* <DEDUP_REMOVED lines=9> */
.L_x_954:
[----:B------:R-:W-:Y:S05]  /*2100*/  BSYNC B0 ;  /* 0x0000000000007941 */ /* 0x000fea0003800000 */
.L_x_953:
[----:B------:R-:W-:Y:S05]  /*2110*/  BRA.DIV ~URZ, `(.L_x_955) ;  /* 0x00011aa27f007947 */ /* 0x000fea000b800000 */
[----:B-1-34-:R-:W1:Y:S04]  /*2120*/  SHFL.IDX PT, R5, R5, 0x7, 0x181f ;  /* 0x00f81f0005057f89 */ /* 0x01ae6800000e0000 */
[----:B--2---:R-:W2:Y:S02]  /*2130*/  SHFL.IDX PT, R6, R6, 0x7, 0x181f ;  /* 0x00f81f0006067f89 */ /* 0x004ea400000e0000 */
.L_x_991:
[----:B------:R-:W3:Y:S04]  /*2140*/  LDL.64 R154, [R1+0x48] ;  /* 0x00004800019a7983 */ /* 0x000ee80000100a00 */
[----:B------:R-:W4:Y:S01]  /*2150*/  LDL R8, [R1+0x60] ;  /* 0x0000600001087983 */ /* 0x000f220000100800 */
[----:B------:R-:W-:-:S04]  /*2160*/  IADD3 R4, R4, 0x70, RZ ;  /* 0x0000007004047810 */ /* 0x000fc80007ffe0ff */
[----:B------:R-:W-:Y:S01]  /*2170*/  ISETP.GE.AND P1, PT, R4, R10, PT ;  /* 0x0000000a0400720c */ /* 0x000fe20003f26270 */
[----:B-1----:R-:W-:-:S12]  /*2180*/  IMAD.MOV.U32 R7, RZ, RZ, R5 ;  /* 0x000000ffff077224 */ /* 0x002fd800078e0005 */
[----:B--2---:R-:W-:Y:S01]  /*2190*/  @!P1 LEA R2, P0, R0, R6, 0x1 ;  /* 0x0000000600029211 */ /* 0x004fe200078008ff */
[----:B---3--:R-:W-:-:S03]  /*21a0*/  @!P1 IMAD.WIDE R6, R154, 0x2, R6 ;  /* 0x000000029a069825 */ /* 0x008fc600078e0206 */
[----:B----4-:R-:W-:Y:S02]  /*21b0*/  @!P1 LEA.HI.X R3, R0, R5, R8, 0x1, P0 ;  /* 0x0000000500039211 */ /* 0x010fe400000f0c08 */
[----:B------:R-:W-:Y:S01]  /*21c0*/  @!PT LDS RZ, [RZ] ;  /* 0x00000000fffff984 */ /* 0x000fe20000000800 */
[----:B------:R-:W-:Y:S01]  /*21d0*/  @!PT LDS RZ, [RZ] ;  /* 0x00000000fffff984 */ /* 0x000fe20000000800 */
[----:B------:R-:W-:Y:S01]  /*21e0*/  @!PT LDS RZ, [RZ] ;  /* 0x00000000fffff984 */ /* 0x000fe20000000800 */
[----:B------:R1:W-:Y:S04]  /*21f0*/  @!P1 LDGSTS.E.BYPASS.LTC128B.128 [R244+0xb900], [R6.64], !P4 ;  /* 0x0b90000006f49fae */ /* 0x0003e8000e101d48 */
[----:B------:R1:W-:Y:S04]  /*2200*/  @!P1 LDGSTS.E.BYPASS.LTC128B.128 [R244+0xf900], [R2.64], !P2 ;  /* 0x0f90000002f49fae */ /* 0x0003e8000d101d48 */
[----:B------:R-:W0:Y:S01]  /*2210*/  LDGDEPBAR ;  /* 0x00000000000079af */ /* 0x000e220000000000 */
[----:B------:R-:W-:Y:S02]  /*2220*/  WARPSYNC 0xffffffff ;  /* 0xffffffff00007948 */ /* 0x000fe40003800000 */
[----:B------:R-:W2:Y:S04]  /*2230*/  LDL.64 R156, [R1+0x28] ;  /* 0x00002800019c7983 */ /* 0x000ea80000100a00 */
[----:B------:R-:W3:Y:S04]  /*2240*/  LDL R153, [R1+0x20] ;  /* 0x0000200001997983 */ /* 0x000ee80000100800 */
[----:B------:R-:W4:Y:S04]  /*2250*/  LDL.64 R18, [R1+0x30] ;  /* 0x0000300001127983 */ /* 0x000f280000100a00 */
[----:B------:R-:W4:Y:S04]  /*2260*/  LDL R17, [R1+0x38] ;  /* 0x0000380001117983 */ /* 0x000f280000100800 */
[----:B------:R-:W1:Y:S01]  /*2270*/  S2R R8, SR_TID.X ;  /* 0x0000000000087919 */ /* 0x000e620000002100 */
[----:B------:R-:W-:Y:S01]  /*2280*/  SHF.R.S32.HI R10, RZ, 0x1f, R96 ;  /* 0x0000001fff0a7819 */ /* 0x000fe20000011460 */
[----:B------:R-:W-:Y:S01]  /*2290*/  IMAD.WIDE.U32 R4, R96, c[0x0][0x1e0], RZ ;  /* 0x0000780060047a25 */ /* 0x000fe200078e00ff */
[----:B------:R-:W-:Y:S01]  /*22a0*/  MOV R148, c[0x0][0x1e0] ;  /* 0x0000780000947a02 */ /* 0x000fe20000000f00 */
[----:B------:R-:W4:Y:S01]  /*22b0*/  LDL R209, [R1+0x18] ;  /* 0x0000180001d17983 */ /* 0x000f220000100800 */
[----:B------:R-:W-:-:S02]  /*22c0*/  MOV R151, c[0x0][0x1e4] ;  /* 0x0000790000977a02 */ /* 0x000fc40000000f00 */
[----:B------:R-:W-:Y:S01]  /*22d0*/  MOV R23, c[0x0][0x208] ;  /* 0x0000820000177a02 */ /* 0x000fe20000000f00 */
[----:B------:R2:W5:Y:S01]  /*22e0*/  LDL R208, [R1+0x8] ;  /* 0x0000080001d07983 */ /* 0x0005620000100800 */
[----:B-1----:R-:W-:-:S04]  /*22f0*/  SHF.R.S32.HI R16, RZ, 0x1f, R8 ;  /* 0x0000001fff107819 */ /* 0x002fc80000011408 */
[----:B------:R-:W-:-:S04]  /*2300*/  LEA.HI R16, R16, R8, RZ, 0x3 ;  /* 0x0000000810107211 */ /* 0x000fc800078f18ff */
[----:B------:R-:W-:-:S04]  /*2310*/  SHF.R.S32.HI R16, RZ, 0x3, R16 ;  /* 0x00000003ff107819 */ /* 0x000fc80000011410 */
[----:B------:R-:W-:-:S05]  /*2320*/  IADD3 R0, -R16, c[0x0][0x1d0], RZ ;  /* 0x0000740010007a10 */ /* 0x000fca0007ffe1ff */
[----:B------:R-:W-:Y:S02]  /*2330*/  IMAD R0, R96, -0x40, R0 ;  /* 0xffffffc060007824 */ /* 0x000fe400078e0200 */
[----:B------:R-:W-:-:S03]  /*2340*/  IMAD R2, R10, c[0x0][0x1e0], RZ ;  /* 0x000078000a027a24 */ /* 0x000fc600078e02ff */
[----:B------:R-:W-:Y:S01]  /*2350*/  ISETP.GE.AND P1, PT, R0, 0x1, PT ;  /* 0x000000010000780c */ /* 0x000fe20003f26270 */
[----:B------:R-:W-:Y:S01]  /*2360*/  IMAD R3, R96, c[0x0][0x1e4], R2 ;  /* 0x0000790060037a24 */ /* 0x000fe200078e0202 */
[----:B------:R-:W-:-:S04]  /*2370*/  ISETP.GE.AND P4, PT, R0, 0x11, PT ;  /* 0x000000110000780c */ /* 0x000fc80003f86270 */
[----:B------:R-:W-:Y:S01]  /*2380*/  IADD3 R3, R5, R3, RZ ;  /* 0x0000000305037210 */ /* 0x000fe20007ffe0ff */
[----:B------:R-:W-:Y:S06]  /*2390*/  BAR.SYNC.DEFER_BLOCKING 0x0 ;  /* 0x0000000000007b1d */ /* 0x000fec0000010000 */
[----:B------:R-:W-:Y:S02]  /*23a0*/  @P1 ISETP.GE.AND P6, PT, R154, c[0x0][0x1d4], PT ;  /* 0x000075009a001a0c */ /* 0x000fe40003fc6270 */
[----:B------:R-:W-:Y:S01]  /*23b0*/  ISETP.GE.AND P2, PT, R0, 0x21, PT ;  /* 0x000000210000780c */ /* 0x000fe20003f46270 */
[----:B------:R-:W-:Y:S01]  /*23c0*/  IMAD.WIDE.U32 R12, R148, 0x20, RZ ;  /* 0x00000020940c7825 */ /* 0x000fe200078e00ff */
[----:B------:R-:W-:-:S02]  /*23d0*/  MOV R22, 0x5 ;  /* 0x0000000500167802 */ /* 0x000fc40000000f00 */
[----:B------:R-:W-:Y:S02]  /*23e0*/  MOV R152, 0xffffffc0 ;  /* 0xffffffc000987802 */ /* 0x000fe40000000f00 */
[C---:B------:R-:W-:Y:S02]  /*23f0*/  SHF.L.U64.HI R22, R23.reuse, R22, c[0x0][0x20c] ;  /* 0x0000830017167619 */ /* 0x040fe40000010216 */
[----:B------:R-:W-:Y:S01]  /*2400*/  SHF.L.U32 R23, R23, 0x5, RZ ;  /* 0x0000000517177819 */ /* 0x000fe200000006ff */
[----:B------:R-:W-:Y:S01]  /*2410*/  IMAD R145, R96, R152, c[0x0][0x1d0] ;  /* 0x0000740060917624 */ /* 0x000fe200078e0298 */
[----:B--2---:R-:W-:-:S04]  /*2420*/  LEA R2, P0, R4, R156, 0x6 ;  /* 0x0000009c04027211 */ /* 0x004fc800078030ff */
[----:B---3--:R-:W-:Y:S02]  /*2430*/  LEA.HI.X R3, R4, R153, R3, 0x6, P0 ;  /* 0x0000009904037211 */ /* 0x008fe400000f3403 */
[----:B------:R-:W-:-:S04]  /*2440*/  @P1 LEA R4, P0, R2, c[0x0][0x1c8], 0x1 ;  /* 0x0000720002041a11 */ /* 0x000fc800078008ff */
[----:B------:R-:W-:Y:S02]  /*2450*/  @P1 LEA.HI.X R5, R2, c[0x0][0x1cc], R3, 0x1, P0 ;  /* 0x0000730002051a11 */ /* 0x000fe400000f0c03 */
[----:B------:R-:W-:-:S03]  /*2460*/  @P4 LEA R6, P0, R148, R2, 0x4 ;  /* 0x0000000294064211 */ /* 0x000fc600078020ff */
[----:B------:R-:W-:Y:S01]  /*2470*/  @!PT LDS RZ, [RZ] ;  /* 0x00000000fffff984 */ /* 0x000fe20000000800 */
[----:B------:R-:W-:Y:S01]  /*2480*/  @!PT LDS RZ, [RZ] ;  /* 0x00000000fffff984 */ /* 0x000fe20000000800 */
[----:B------:R-:W-:Y:S01]  /*2490*/  @!PT LDS RZ, [RZ] ;  /* 0x00000000fffff984 */ /* 0x000fe20000000800 */
[----:B------:R1:W-:Y:S01]  /*24a0*/  @P1 LDGSTS.E.BYPASS.LTC128B.128 [R244+0x4100], [R4.64], !P6 ;  /* 0x0410000004f41fae */ /* 0x0003e2000f101d48 */
[----:B------:R-:W-:Y:S02]  /*24b0*/  @P4 ISETP.GE.AND P6, PT, R154, c[0x0][0x1d4], PT ;  /* 0x000075009a004a0c */ /* 0x000fe40003fc6270 */
[----:B------:R-:W-:Y:S01]  /*24c0*/  @P4 LEA.HI.X R7, R148, R3, R151, 0x4, P0 ;  /* 0x0000000394074211 */ /* 0x000fe200000f2497 */
[----:B------:R1:W-:Y:S01]  /*24d0*/  @P1 LDGSTS.E.BYPASS.LTC128B.128 [R244+0x6100], [R4.64+0x80], !P5 ;  /* 0x0610008004f41fae */ /* 0x0003e2000e901d48 */
[----:B------:R-:W-:-:S04]  /*24e0*/  @P4 LEA R8, P0, R6, c[0x0][0x1c8], 0x1 ;  /* 0x0000720006084a11 */ /* 0x000fc800078008ff */
[----:B------:R-:W-:Y:S02]  /*24f0*/  @P4 LEA.HI.X R9, R6, c[0x0][0x1cc], R7, 0x1, P0 ;  /* 0x0000730006094a11 */ /* 0x000fe400000f0c07 */
[----:B------:R-:W-:Y:S02]  /*2500*/  ISETP.GE.AND P1, PT, R0, 0x31, PT ;  /* 0x000000310000780c */ /* 0x000fe40003f26270 */
[----:B------:R-:W-:Y:S01]  /*2510*/  @P2 IADD3 R0, P0, R2, R12, RZ ;  /* 0x0000000c02002210 */ /* 0x000fe20007f1e0ff */
[----:B------:R2:W-:Y:S01]  /*2520*/  @P4 LDGSTS.E.BYPASS.LTC128B.128 [R244+0x4900], [R8.64], !P6 ;  /* 0x0490000008f44fae */ /* 0x0005e2000f101d48 */
[----:B------:R-:W-:-:S03]  /*2530*/  @P2 ISETP.GE.AND P6, PT, R154, c[0x0][0x1d4], PT ;  /* 0x000075009a002a0c */ /* 0x000fc60003fc6270 */
[----:B------:R2:W-:Y:S01]  /*2540*/  @P4 LDGSTS.E.BYPASS.LTC128B.128 [R244+0x6900], [R8.64+0x80], !P5 ;  /* 0x0690008008f44fae */ /* 0x0005e2000e901d48 */
[----:B-1----:R-:W-:-:S04]  /*2550*/  SHF.L.U32 R4, R151, 0x5, RZ ;  /* 0x0000000597047819 */ /* 0x002fc800000006ff */
[----:B------:R-:W-:Y:S02]  /*2560*/  @P2 IADD3.X R4, R3, R13, R4, P0, !PT ;  /* 0x0000000d03042210 */ /* 0x000fe400007fe404 */
[----:B------:R-:W-:-:S04]  /*2570*/  @P2 LEA R6, P0, R0, c[0x0][0x1c8], 0x1 ;  /* 0x0000720000062a11 */ /* 0x000fc800078008ff */
[----:B------:R-:W-:Y:S01]  /*2580*/  @P2 LEA.HI.X R7, R0, c[0x0][0x1cc], R4, 0x1, P0 ;  /* 0x0000730000072a11 */ /* 0x000fe200000f0c04 */
[----:B------:R-:W-:Y:S02]  /*2590*/  @P1 IMAD R0, R151, 0x30, RZ ;  /* 0x0000003097001824 */ /* 0x000fe400078e02ff */
[----:B------:R-:W-:Y:S02]  /*25a0*/  @P1 IMAD.WIDE.U32 R2, R148, 0x30, R2 ;  /* 0x0000003094021825 */ /* 0x000fe400078e0002 */
[----:B------:R1:W-:Y:S01]  /*25b0*/  @P2 LDGSTS.E.BYPASS.LTC128B.128 [R244+0x5100], [R6.64], !P6 ;  /* 0x0510000006f42fae */ /* 0x0003e2000f101d48 */
[----:B------:R-:W-:Y:S02]  /*25c0*/  @P1 ISETP.GE.AND P6, PT, R154, c[0x0][0x1d4], PT ;  /* 0x000075009a001a0c */ /* 0x000fe40003fc6270 */
[----:B------:R-:W-:Y:S01]  /*25d0*/  @P1 IADD3 R0, R3, R0, RZ ;  /* 0x0000000003001210 */ /* 0x000fe20007ffe0ff */
[----:B------:R1:W-:Y:S01]  /*25e0*/  @P2 LDGSTS.E.BYPASS.LTC128B.128 [R244+0x7100], [R6.64+0x80], !P5 ;  /* 0x0710008006f42fae */ /* 0x0003e2000e901d48 */
[----:B------:R-:W-:-:S04]  /*25f0*/  @P1 LEA R4, P0, R2, c[0x0][0x1c8], 0x1 ;  /* 0x0000720002041a11 */ /* 0x000fc800078008ff */
[----:B------:R-:W-:-:S05]  /*2600*/  @P1 LEA.HI.X R5, R2, c[0x0][0x1cc], R0, 0x1, P0 ;  /* 0x0000730002051a11 */ /* 0x000fca00000f0c00 */
[----:B------:R1:W-:Y:S04]  /*2610*/  @P1 LDGSTS.E.BYPASS.LTC128B.128 [R244+0x5900], [R4.64], !P6 ;  /* 0x0590000004f41fae */ /* 0x0003e8000f101d48 */
[----:B------:R1:W-:Y:S04]  /*2620*/  @P1 LDGSTS.E.BYPASS.LTC128B.128 [R244+0x7900], [R4.64+0x80], !P5 ;  /* 0x0790008004f41fae */ /* 0x0003e8000e901d48 */
[----:B------:R-:W0:Y:S01]  /*2630*/  LDGDEPBAR ;  /* 0x00000000000079af */ /* 0x000e220000000000 */
[----:B------:R-:W-:-:S04]  /*2640*/  DEPBAR.LE SB0, 0x1 ;  /* 0x000080400000791a */ /* 0x000fc80000000000 */
[----:B------:R-:W-:-:S04]  /*2650*/  DEPBAR.LE SB0, 0x0 ;  /* 0x000080000000791a */ /* 0x000fc80000000000 */
[----:B------:R-:W-:Y:S01]  /*2660*/  BAR.SYNC.DEFER_BLOCKING 0x0 ;  /* 0x0000000000007b1d */ /* 0x000fe20000010000 */
[----:B------:R-:W-:Y:S02]  /*2670*/  IMAD R0, R10, c[0x0][0x208], RZ ;  /* 0x000082000a007a24 */ /* 0x000fe400078e02ff */
[----:B------:R-:W-:-:S04]  /*2680*/  IMAD.WIDE.U32 R2, R96, c[0x0][0x208], RZ ;  /* 0x0000820060027a25 */ /* 0x000fc800078e00ff */
[----:B--2---:R-:W-:Y:S01]  /*2690*/  IMAD R8, R96, c[0x0][0x20c], R0 ;  /* 0x0000830060087a24 */ /* 0x004fe200078e0200 */
[----:B----4-:R-:W-:Y:S01]  /*26a0*/  LEA R0, P0, R2, R18, 0x6 ;  /* 0x0000001202007211 */ /* 0x010fe200078030ff */
[----:B-1----:R-:W-:Y:S04]  /*26b0*/  LDSM.16.M88.4 R4, [R231+0x2000] ;  /* 0x00200000e704783b */ /* 0x002fe80000000200 */
[----:B------:R-:W1:Y:S04]  /*26c0*/  LDSM.16.M88.4 R24, [R224] ;  /* 0x00000000e018783b */ /* 0x000e680000000200 */
[----:B------:R-:W2:Y:S04]  /*26d0*/  LDSM.16.M88.4 R28, [R224+0x800] ;  /* 0x00080000e01c783b */ /* 0x000ea80000000200 */
[----:B------:R-:W3:Y:S04]  /*26e0*/  LDSM.16.M88.4 R32, [R224+0x1000] ;  /* 0x00100000e020783b */ /* 0x000ee80000000200 */
[----:B------:R-:W4:Y:S01]  /*26f0*/  LDSM.16.M88.4 R36, [R224+0x1800] ;  /* 0x00180000e024783b */ /* 0x000f220000000200 */
[----:B------:R-:W-:-:S03]  /*2700*/  IADD3 R3, R3, R8, RZ ;  /* 0x0000000803037210 */ /* 0x000fc60007ffe0ff */
[----:B------:R-:W3:Y:S01]  /*2710*/  LDSM.16.M88.4 R12, [R231] ;  /* 0x00000000e70c783b */ /* 0x000ee20000000200 */
[----:B------:R-:W-:Y:S02]  /*2720*/  LEA.HI.X R3, R2, R17, R3, 0x6, P0 ;  /* 0x0000001102037211 */ /* 0x000fe400000f3403 */
[C---:B------:R-:W-:Y:S01]  /*2730*/  LEA R2, P0, R0.reuse, c[0x0][0x1f8], 0x1 ;  /* 0x00007e0000027a11 */ /* 0x040fe200078008ff */
[----:B------:R-:W-:Y:S01]  /*2740*/  LDSM.16.M88.4 R56, [R235] ;  /* 0x00000000eb38783b */ /* 0x000fe20000000200 */
[----:B------:R-:W-:Y:S02]  /*2750*/  LOP3.LUT R8, R11, 0x1, RZ, 0xc0, !PT ;  /* 0x000000010b087812 */ /* 0x000fe400078ec0ff */
[----:B------:R-:W-:Y:S01]  /*2760*/  LEA.HI.X R3, R0, c[0x0][0x1fc], R3, 0x1, P0 ;  /* 0x00007f0000037a11 */ /* 0x000fe200000f0c03 */
[----:B------:R-:W-:Y:S01]  /*2770*/  LDSM.16.M88.4 R52, [R243] ;  /* 0x00000000f334783b */ /* 0x000fe20000000200 */
[C---:B------:R-:W-:Y:S02]  /*2780*/  IADD3 R18, P4, R23.reuse, R2, RZ ;  /* 0x0000000217127210 */ /* 0x040fe40007f9e0ff */
[----:B------:R-:W-:Y:S01]  /*2790*/  IADD3 R20, P1, P0, R23, 0x80, R2 ;  /* 0x0000008017147810 */ /* 0x000fe2000783e002 */
[----:B------:R-:W-:Y:S01]  /*27a0*/  LDSM.16.M88.4 R48, [R242] ;  /* 0x00000000f230783b */ /* 0x000fe20000000200 */
[----:B------:R-:W-:-:S02]  /*27b0*/  ISETP.NE.U32.AND P2, PT, R8, 0x1, PT ;  /* 0x000000010800780c */ /* 0x000fc40003f45070 */
[----:B------:R-:W-:Y:S01]  /*27c0*/  IADD3 R0, -R16, R145, RZ ;  /* 0x0000009110007210 */ /* 0x000fe20007ffe1ff */
[----:B------:R-:W-:Y:S01]  /*27d0*/  LDSM.16.M88.4 R44, [R241] ;  /* 0x00000000f12c783b */ /* 0x000fe20000000200 */
[----:B------:R-:W-:Y:S02]  /*27e0*/  IADD3.X R19, R22, R3, RZ, P4, !PT ;  /* 0x0000000316137210 */ /* 0x000fe400027fe4ff */
[----:B------:R-:W-:Y:S02]  /*27f0*/  IADD3 R16, P4, R18, R23, RZ ;  /* 0x0000001712107210 */ /* 0x000fe40007f9e0ff */
[----:B------:R-:W-:Y:S02]  /*2800*/  IADD3.X R21, R22, RZ, R3, P1, P0 ;  /* 0x000000ff16157210 */ /* 0x000fe40000fe0403 */
[----:B------:R-:W-:Y:S02]  /*2810*/  LOP3.LUT P1, RZ, R11, 0x2, RZ, 0xc0, !PT ;  /* 0x000000020bff7812 */ /* 0x000fe4000782c0ff */
[C---:B------:R-:W-:Y:S01]  /*2820*/  ISETP.LT.OR P0, PT, R0.reuse, 0x1, P2 ;  /* 0x000000010000780c */ /* 0x040fe20001701670 */
[----:B-1----:R-:W-:Y:S01]  /*2830*/  HMMA.16816.F32 R60, R4, R24, RZ ;  /* 0x00000018043c723c */ /* 0x002fe200000018ff */
[----:B------:R-:W-:Y:S01]  /*2840*/  IADD3.X R17, R19, R22, RZ, P4, !PT ;  /* 0x0000001613117210 */ /* 0x000fe200027fe4ff */
[----:B------:R-:W-:Y:S01]  /*2850*/  LDSM.16.M88.4 R8, [R233] ;  /* 0x00000000e908783b */ /* 0x000fe20000000200 */
[----:B------:R-:W-:-:S05]  /*2860*/  ISETP.LT.OR P4, PT, R0, 0x1, !P1 ;  /* 0x000000010000780c */ /* 0x000fca0004f81670 */
[C---:B--2---:R-:W-:Y:S08]  /*2870*/  HMMA.16816.F32 R76, R4.reuse, R28, RZ ;  /* 0x0000001c044c723c */ /* 0x044ff000000018ff */
[C---:B---3--:R-:W-:Y:S08]  /*2880*/  HMMA.16816.F32 R72, R4.reuse, R32, RZ ;  /* 0x000000200448723c */ /* 0x048ff000000018ff */
[C---:B----4-:R-:W-:Y:S08]  /*2890*/  HMMA.16816.F32 R80, R4.reuse, R36, RZ ;  /* 0x000000240450723c */ /* 0x050ff000000018ff */
[C---:B------:R-:W-:Y:S08]  /*28a0*/  HMMA.16816.F32 R116, R4.reuse, R26, RZ ;  /* 0x0000001a0474723c */ /* 0x040ff000000018ff */
[C---:B------:R-:W-:Y:S08]  /*28b0*/  HMMA.16816.F32 R120, R4.reuse, R30, RZ ;  /* 0x0000001e0478723c */ /* 0x040ff000000018ff */
[C---:B------:R-:W-:Y:S08]  /*28c0*/  HMMA.16816.F32 R112, R4.reuse, R34, RZ ;  /* 0x000000220470723c */ /* 0x040ff000000018ff */
[----:B------:R-:W-:Y:S01]  /*28d0*/  HMMA.16816.F32 R108, R4, R38, RZ ;  /* 0x00000026046c723c */ /* 0x000fe200000018ff */
[----:B------:R-:W1:Y:S04]  /*28e0*/  LDSM.16.M88.4 R4, [R233+0x2000] ;  /* 0x00200000e904783b */ /* 0x000e680000000200 */
[----:B------:R-:W-:Y:S01]  /*28f0*/  @!PT LDS RZ, [RZ] ;  /* 0x00000000fffff984 */ /* 0x000fe20000000800 */
[----:B------:R-:W-:Y:S01]  /*2900*/  @!PT LDS RZ, [RZ] ;  /* 0x00000000fffff984 */ /* 0x000fe20000000800 */
[----:B------:R-:W-:Y:S01]  /*2910*/  @!PT LDS RZ, [RZ] ;  /* 0x00000000fffff984 */ /* 0x000fe20000000800 */
[----:B------:R2:W-:Y:S01]  /*2920*/  LDGSTS.E.BYPASS.LTC128B.128 [R244+0x100], [R2.64], !P0 ;  /* 0x0010000002f47fae */ /* 0x0005e2000c101d48 */
[----:B------:R-:W-:-:S03]  /*2930*/  ISETP.LT.OR P0, PT, R0, 0x11, P2 ;  /* 0x000000110000780c */ /* 0x000fc60001701670 */
[----:B------:R2:W-:Y:S01]  /*2940*/  LDGSTS.E.BYPASS.LTC128B.128 [R244+0x2100], [R2.64+0x80], !P4 ;  /* 0x0210008002f47fae */ /* 0x0005e2000e101d48 */
[----:B------:R-:W-:-:S09]  /*2950*/  ISETP.LT.OR P4, PT, R0, 0x11, !P1 ;  /* 0x000000110000780c */ /* 0x000fd20004f81670 */
[----:B------:R3:W-:Y:S04]  /*2960*/  LDGSTS.E.BYPASS.LTC128B.128 [R244+0x900], [R18.64], !P0 ;  /* 0x0090000012f47fae */ /* 0x0007e8000c101d48 */
[----:B------:R4:W-:Y:S01]  /*2970*/  LDGSTS.E.BYPASS.LTC128B.128 [R244+0x2900], [R20.64], !P4 ;  /* 0x0290000014f47fae */ /* 0x0009e2000e101d48 */
[C---:B------:R-:W-:Y:S02]  /*2980*/  ISETP.LT.OR P4, PT, R0.reuse, 0x21, P2 ;  /* 0x000000210000780c */ /* 0x040fe40001781670 */
[----:B------:R-:W-:Y:S02]  /*2990*/  ISETP.LT.OR P2, PT, R0, 0x31, P2 ;  /* 0x000000310000780c */ /* 0x000fe40001741670 */
[----:B--2---:R-:W-:Y:S01]  /*29a0*/  IADD3 R2, P0, R16, R23, RZ ;  /* 0x0000001710027210 */ /* 0x004fe20007f1e0ff */
[----:B------:R-:W-:Y:S08]  /*29b0*/  HMMA.16816.F32 R68, R12, R24, RZ ;  /* 0x000000180c44723c */ /* 0x000ff000000018ff */
[----:B------:R3:W-:Y:S01]  /*29c0*/  LDGSTS.E.BYPASS.LTC128B.128 [R244+0x1100], [R16.64], !P4 ;  /* 0x0110000010f47fae */ /* 0x0007e2000e101d48 */
[----:B------:R-:W-:-:S02]  /*29d0*/  IADD3.X R3, R17, R22, RZ, P0, !PT ;  /* 0x0000001611037210 */ /* 0x000fc400007fe4ff */
[C---:B------:R-:W-:Y:S02]  /*29e0*/  ISETP.LT.OR P0, PT, R0.reuse, 0x21, !P1 ;  /* 0x000000210000780c */ /* 0x040fe40004f01670 */
[----:B------:R-:W-:Y:S01]  /*29f0*/  ISETP.LT.OR P1, PT, R0, 0x31, !P1 ;  /* 0x000000310000780c */ /* 0x000fe20004f21670 */
[C---:B------:R-:W-:Y:S08]  /*2a00*/  HMMA.16816.F32 R100, R12.reuse, R28, RZ ;  /* 0x0000001c0c64723c */ /* 0x040ff000000018ff */
[C---:B------:R-:W-:Y:S02]  /*2a10*/  HMMA.16816.F32 R92, R12.reuse, R30, RZ ;  /* 0x0000001e0c5c723c */ /* 0x040fe400000018ff */
[----:B------:R3:W-:Y:S04]  /*2a20*/  LDGSTS.E.BYPASS.LTC128B.128 [R244+0x3100], [R16.64+0x80], !P0 ;  /* 0x0310008010f47fae */ /* 0x0007e8000c101d48 */
[----:B------:R2:W-:Y:S02]  /*2a30*/  LDGSTS.E.BYPASS.LTC128B.128 [R244+0x1900], [R2.64], !P2 ;  /* 0x0190000002f47fae */ /* 0x0005e4000d101d48 */
[C---:B------:R-:W-:Y:S02]  /*2a40*/  HMMA.16816.F32 R64, R12.reuse, R36, RZ ;  /* 0x000000240c40723c */ /* 0x040fe400000018ff */
[----:B------:R2:W-:Y:S04]  /*2a50*/  LDGSTS.E.BYPASS.LTC128B.128 [R244+0x3900], [R2.64+0x80], !P1 ;  /* 0x0390008002f47fae */ /* 0x0005e8000c901d48 */
[----:B------:R-:W-:Y:S02]  /*2a60*/  LDSM.16.M88.4 R40, [R230] ;  /* 0x00000000e628783b */ /* 0x000fe40000000200 */
[C---:B------:R-:W-:Y:S02]  /*2a70*/  HMMA.16816.F32 R104, R12.reuse, R26, RZ ;  /* 0x0000001a0c68723c */ /* 0x040fe400000018ff */
[----:B------:R-:W-:Y:S04]  /*2a80*/  LDSM.16.M88.4 R28, [R230+0x800] ;  /* 0x00080000e61c783b */ /* 0x000fe80000000200 */
[----:B------:R-:W-:Y:S02]  /*2a90*/  LDSM.16.M88.4 R24, [R230+0x1000] ;  /* 0x00100000e618783b */ /* 0x000fe40000000200 */
[C---:B------:R-:W-:Y:S02]  /*2aa0*/  HMMA.16816.F32 R88, R12.reuse, R32, RZ ;  /* 0x000000200c58723c */ /* 0x040fe400000018ff */
[----:B----4-:R-:W-:Y:S04]  /*2ab0*/  LDSM.16.M88.4 R20, [R230+0x1800] ;  /* 0x00180000e614783b */ /* 0x010fe80000000200 */
[----:B---3--:R-:W-:Y:S02]  /*2ac0*/  LDSM.16.M88.4 R16, [R232+0x2000] ;  /* 0x00200000e810783b */ /* 0x008fe40000000200 */
[C---:B------:R-:W-:Y:S02]  /*2ad0*/  HMMA.16816.F32 R84, R12.reuse, R34, RZ ;  /* 0x000000220c54723c */ /* 0x040fe400000018ff */
[----:B------:R-:W0:Y:S06]  /*2ae0*/  LDGDEPBAR ;  /* 0x00000000000079af */ /* 0x000e2c0000000000 */
[----:B------:R-:W-:Y:S01]  /*2af0*/  HMMA.16816.F32 R36, R12, R38, RZ ;  /* 0x000000260c24723c */ /* 0x000fe200000018ff */
[----:B------:R-:W3:Y:S07]  /*2b00*/  LDSM.16.M88.4 R12, [R232] ;  /* 0x00000000e80c783b */ /* 0x000eee0000000200 */
[-C--:B-1----:R-:W-:Y:S08]  /*2b10*/  HMMA.16816.F32 R32, R4, R56.reuse, R60 ;  /* 0x000000380420723c */ /* 0x082ff0000000183c */
[----:B------:R-:W-:Y:S08]  /*2b20*/  HMMA.16816.F32 R60, R8, R56, R68 ;  /* 0x00000038083c723c */ /* 0x000ff00000001844 */
[C---:B------:R-:W-:Y:S08]  /*2b30*/  HMMA.16816.F32 R68, R4.reuse, R44, R80 ;  /* 0x0000002c0444723c */ /* 0x040ff00000001850 */
[C---:B------:R-:W-:Y:S08]  /*2b40*/  HMMA.16816.F32 R80, R4.reuse, R58, R116 ;  /* 0x0000003a0450723c */ /* 0x040ff00000001874 */
[C---:B------:R-:W-:Y:S08]  /*2b50*/  HMMA.16816.F32 R76, R4.reuse, R52, R76 ;  /* 0x00000034044c723c */ /* 0x040ff0000000184c */
[C---:B------:R-:W-:Y:S08]  /*2b60*/  HMMA.16816.F32 R128, R4.reuse, R54, R120 ;  /* 0x000000360480723c */ /* 0x040ff00000001878 */
[C---:B------:R-:W-:Y:S08]  /*2b70*/  HMMA.16816.F32 R136, R4.reuse, R50, R112 ;  /* 0x000000320488723c */ /* 0x040ff00000001870 */
[----:B------:R-:W-:Y:S08]  /*2b80*/  HMMA.16816.F32 R124, R4, R46, R108 ;  /* 0x0000002e047c723c */ /* 0x000ff0000000186c */
[C---:B------:R-:W-:Y:S08]  /*2b90*/  HMMA.16816.F32 R132, R8.reuse, R52, R100 ;  /* 0x000000340884723c */ /* 0x040ff00000001864 */
[C---:B------:R-:W-:Y:S01]  /*2ba0*/  HMMA.16816.F32 R116, R8.reuse, R54, R92 ;  /* 0x000000360874723c */ /* 0x040fe2000000185c */
[----:B------:R-:W-:Y:S07]  /*2bb0*/  LDSM.16.M88.4 R92, [R227+0x1800] ;  /* 0x00180000e35c783b */ /* 0x000fee0000000200 */
[C---:B------:R-:W-:Y:S08]  /*2bc0*/  HMMA.16816.F32 R140, R8.reuse, R48, R88 ;  /* 0x00000030088c723c */ /* 0x040ff00000001858 */
[C---:B------:R-:W-:Y:S08]  /*2bd0*/  HMMA.16816.F32 R120, R8.reuse, R44, R64 ;  /* 0x0000002c0878723c */ /* 0x040ff00000001840 */
[C---:B------:R-:W-:Y:S08]  /*2be0*/  HMMA.16816.F32 R112, R8.reuse, R58, R104 ;  /* 0x0000003a0870723c */ /* 0x040ff00000001868 */
[C---:B------:R-:W-:Y:S08]  /*2bf0*/  HMMA.16816.F32 R108, R8.reuse, R50, R84 ;  /* 0x00000032086c723c */ /* 0x040ff00000001854 */
[----:B------:R-:W-:Y:S01]  /*2c00*/  HMMA.16816.F32 R52, R8, R46, R36 ;  /* 0x0000002e0834723c */ /* 0x000fe20000001824 */
[----:B------:R-:W-:Y:S04]  /*2c10*/  LDSM.16.M88.4 R8, [R227] ;  /* 0x00000000e308783b */ /* 0x000fe80000000200 */
[----:B------:R-:W1:Y:S03]  /*2c20*/  LDSM.16.M88.4 R36, [R234] ;  /* 0x00000000ea24783b */ /* 0x000e660000000200 */
[----:B------:R-:W-:Y:S01]  /*2c30*/  HMMA.16816.F32 R72, R4, R48, R72 ;  /* 0x000000300448723c */ /* 0x000fe20000001848 */
[----:B------:R-:W4:Y:S04]  /*2c40*/  LDSM.16.M88.4 R4, [R234+0x2000] ;  /* 0x00200000ea04783b */ /* 0x000f280000000200 */
[----:B------:R-:W-:Y:S03]  /*2c50*/  LDSM.16.M88.4 R48, [R227+0x800] ;  /* 0x00080000e330783b */ /* 0x000fe60000000200 */
[-C--:B---3--:R-:W-:Y:S01]  /*2c60*/  HMMA.16816.F32 R44, R12, R40.reuse, R60 ;  /* 0x000000280c2c723c */ /* 0x088fe2000000183c */
[----:B------:R-:W-:Y:S07]  /*2c70*/  LDSM.16.M88.4 R60, [R224+0x2000] ;  /* 0x00200000e03c783b */ /* 0x000fee0000000200 */
[C---:B------:R-:W-:Y:S01]  /*2c80*/  HMMA.16816.F32 R100, R16.reuse, R40, R32 ;  /* 0x000000281064723c */ /* 0x040fe20000001820 */
[----:B------:R-:W-:Y:S07]  /*2c90*/  LDSM.16.M88.4 R32, [R231+0x4000] ;  /* 0x00400000e720783b */ /* 0x000fee0000000200 */
[C---:B------:R-:W-:Y:S01]  /*2ca0*/  HMMA.16816.F32 R104, R16.reuse, R28, R76 ;  /* 0x0000001c1068723c */ /* 0x040fe2000000184c */
[----:B------:R-:W3:Y:S07]  /*2cb0*/  LDSM.16.M88.4 R76, [R227+0x1000] ;  /* 0x00100000e34c783b */ /* 0x000eee0000000200 */
[C---:B------:R-:W-:Y:S08]  /*2cc0*/  HMMA.16816.F32 R88, R16.reuse, R24, R72 ;  /* 0x000000181058723c */ /* 0x040ff00000001848 */
[C---:B------:R-:W-:Y:S08]  /*2cd0*/  HMMA.16816.F32 R84, R16.reuse, R20, R68 ;  /* 0x000000141054723c */ /* 0x040ff00000001844 */
[C---:B------:R-:W-:Y:S08]  /*2ce0*/  HMMA.16816.F32 R72, R16.reuse, R42, R80 ;  /* 0x0000002a1048723c */ /* 0x040ff00000001850 */
[C---:B------:R-:W-:Y:S08]  /*2cf0*/  HMMA.16816.F32 R68, R16.reuse, R30, R128 ;  /* 0x0000001e1044723c */ /* 0x040ff00000001880 */
[C---:B------:R-:W-:Y:S08]  /*2d00*/  HMMA.16816.F32 R64, R16.reuse, R26, R136 ;  /* 0x0000001a1040723c */ /* 0x040ff00000001888 */
[----:B------:R-:W-:Y:S08]  /*2d10*/  HMMA.16816.F32 R56, R16, R22, R124 ;  /* 0x000000161038723c */ /* 0x000ff0000000187c */
[C---:B------:R-:W-:Y:S01]  /*2d20*/  HMMA.16816.F32 R16, R12.reuse, R42, R112 ;  /* 0x0000002a0c10723c */ /* 0x040fe20000001870 */
[----:B------:R-:W-:Y:S07]  /*2d30*/  LDSM.16.M88.4 R40, [R240] ;  /* 0x00000000f028783b */ /* 0x000fee0000000200 */
[C---:B------:R-:W-:Y:S08]  /*2d40*/  HMMA.16816.F32 R80, R12.reuse, R28, R132 ;  /* 0x0000001c0c50723c */ /* 0x040ff00000001884 */
        /* <DEDUP_REMOVED lines=8> */
[-C--:B-1----:R-:W-:Y:S01]  /*2dd0*/  HMMA.16816.F32 R12, R36, R8.reuse, R44 ;  /* 0x00000008240c723c */ /* 0x082fe2000000182c */
[----:B------:R-:W-:Y:S07]  /*2de0*/  LDSM.16.M88.4 R44, [R230+0x2000] ;  /* 0x00200000e62c783b */ /* 0x000fee0000000200 */
[C---:B----4-:R-:W-:Y:S08]  /*2df0*/  HMMA.16816.F32 R52, R4.reuse, R8, R100 ;  /* 0x000000080434723c */ /* 0x050ff00000001864 */
[----:B---3--:R-:W-:Y:S08]  /*2e00*/  HMMA.16816.F32 R124, R4, R78, R64 ;  /* 0x0000004e047c723c */ /* 0x008ff00000001840 */
[----:B------:R-:W-:Y:S08]  /*2e10*/  HMMA.16816.F32 R12, R32, R60, R12 ;  /* 0x0000003c200c723c */ /* 0x000ff0000000180c */
[----:B------:R-:W-:Y:S01]  /*2e20*/  HMMA.16816.F32 R64, R36, R10, R16 ;  /* 0x0000000a2440723c */ /* 0x000fe20000001810 */
[----:B------:R-:W1:Y:S07]  /*2e30*/  LDSM.16.M88.4 R16, [R232+0x4000] ;  /* 0x00400000e810783b */ /* 0x000e6e0000000200 */
[----:B--2---:R-:W-:Y:S08]  /*2e40*/  HMMA.16816.F32 R52, R28, R60, R52 ;  /* 0x0000003c1c34723c */ /* 0x004ff00000001834 */
[C---:B------:R-:W-:Y:S01]  /*2e50*/  HMMA.16816.F32 R72, R4.reuse, R10, R72 ;  /* 0x0000000a0448723c */ /* 0x040fe20000001848 */
[----:B------:R-:W-:Y:S07]  /*2e60*/  LDSM.16.M88.4 R8, [R234+0x4000] ;  /* 0x00400000ea08783b */ /* 0x000fee0000000200 */
[----:B------:R-:W-:Y:S08]  /*2e70*/  HMMA.16816.F32 R136, R4, R94, R56 ;  /* 0x0000005e0488723c */ /* 0x000ff00000001838 */
[----:B------:R-:W-:Y:S01]  /*2e80*/  HMMA.16816.F32 R56, R24, R40, R12 ;  /* 0x000000281838723c */ /* 0x000fe2000000180c */
[----:B------:R-:W2:Y:S07]  /*2e90*/  LDSM.16.M88.4 R12, [R232+0x6000] ;  /* 0x00600000e80c783b */ /* 0x000eae0000000200 */
[C---:B------:R-:W-:Y:S08]  /*2ea0*/  HMMA.16816.F32 R128, R4.reuse, R92, R84 ;  /* 0x0000005c0480723c */ /* 0x040ff00000001854 */
[C---:B------:R-:W-:Y:S08]  /*2eb0*/  HMMA.16816.F32 R104, R4.reuse, R48, R104 ;  /* 0x000000300468723c */ /* 0x040ff00000001868 */
[----:B------:R-:W-:Y:S08]  /*2ec0*/  HMMA.16816.F32 R100, R4, R50, R68 ;  /* 0x000000320464723c */ /* 0x000ff00000001844 */
[C---:B------:R-:W-:Y:S08]  /*2ed0*/  HMMA.16816.F32 R84, R36.reuse, R48, R80 ;  /* 0x000000302454723c */ /* 0x040ff00000001850 */
[----:B------:R-:W-:Y:S01]  /*2ee0*/  HMMA.16816.F32 R116, R36, R50, R116 ;  /* 0x000000322474723c */ /* 0x000fe20000001874 */
[----:B------:R-:W3:Y:S07]  /*2ef0*/  LDSM.16.M88.4 R48, [R227+0x2000] ;  /* 0x00200000e330783b */ /* 0x000eee0000000200 */
[----:B------:R-:W-:Y:S08]  /*2f00*/  HMMA.16816.F32 R52, R20, R40, R52 ;  /* 0x000000281434723c */ /* 0x000ff00000001834 */
[-C--:B------:R-:W-:Y:S08]  /*2f10*/  HMMA.16816.F32 R64, R32, R62.reuse, R64 ;  /* 0x0000003e2040723c */ /* 0x080ff00000001840 */
[----:B------:R-:W-:Y:S01]  /*2f20*/  HMMA.16816.F32 R72, R28, R62, R72 ;  /* 0x0000003e1c48723c */ /* 0x000fe20000001848 */
[----:B------:R-:W-:Y:S07]  /*2f30*/  LDSM.16.M88.4 R60, [R239] ;  /* 0x00000000ef3c783b */ /* 0x000fee0000000200 */
[----:B-1----:R-:W-:Y:S01]  /*2f40*/  HMMA.16816.F32 R68, R16, R44, R56 ;  /* 0x0000002c1044723c */ /* 0x002fe20000001838 */
[----:B------:R-:W1:Y:S07]  /*2f50*/  LDSM.16.M88.4 R56, [R224+0x2800] ;  /* 0x00280000e038783b */ /* 0x000e6e0000000200 */
[----:B------:R-:W-:Y:S01]  /*2f60*/  HMMA.16816.F32 R88, R4, R76, R88 ;  /* 0x0000004c0458723c */ /* 0x000fe20000001858 */
[----:B------:R-:W4:Y:S07]  /*2f70*/  LDSM.16.M88.4 R4, [R236+0x6000] ;  /* 0x00600000ec04783b */ /* 0x000f2e0000000200 */
[----:B--2---:R-:W-:Y:S08]  /*2f80*/  HMMA.16816.F32 R52, R12, R44, R52 ;  /* 0x0000002c0c34723c */ /* 0x004ff00000001834 */
[-C--:B------:R-:W-:Y:S08]  /*2f90*/  HMMA.16816.F32 R64, R24, R42.reuse, R64 ;  /* 0x0000002a1840723c */ /* 0x080ff00000001840 */
[----:B------:R-:W-:Y:S01]  /*2fa0*/  HMMA.16816.F32 R72, R20, R42, R72 ;  /* 0x0000002a1448723c */ /* 0x000fe20000001848 */
[----:B------:R-:W2:Y:S07]  /*2fb0*/  LDSM.16.M88.4 R40, [R230+0x2800] ;  /* 0x00280000e628783b */ /* 0x000eae0000000200 */
[C---:B------:R-:W-:Y:S08]  /*2fc0*/  HMMA.16816.F32 R140, R36.reuse, R76, R140 ;  /* 0x0000004c248c723c */ /* 0x040ff0000000188c */
[----:B------:R-:W-:Y:S08]  /*2fd0*/  HMMA.16816.F32 R108, R36, R78, R108 ;  /* 0x0000004e246c723c */ /* 0x000ff0000000186c */
[----:B---3--:R-:W-:Y:S08]  /*2fe0*/  HMMA.16816.F32 R76, R8, R48, R68 ;  /* 0x00000030084c723c */ /* 0x008ff00000001844 */
[----:B-1----:R-:W-:Y:S08]  /*2ff0*/  HMMA.16816.F32 R68, R32, R56, R84 ;  /* 0x000000382044723c */ /* 0x002ff00000001854 */
[----:B----4-:R-:W-:Y:S08]  /*3000*/  HMMA.16816.F32 R80, R4, R48, R52 ;  /* 0x000000300450723c */ /* 0x010ff00000001834 */
[----:B------:R-:W-:Y:S08]  /*3010*/  HMMA.16816.F32 R52, R16, R46, R64 ;  /* 0x0000002e1034723c */ /* 0x000ff00000001840 */
[C---:B------:R-:W-:Y:S08]  /*3020*/  HMMA.16816.F32 R120, R36.reuse, R92, R120 ;  /* 0x0000005c2478723c */ /* 0x040ff00000001878 */
[----:B------:R-:W-:Y:S08]  /*3030*/  HMMA.16816.F32 R112, R36, R94, R112 ;  /* 0x0000005e2470723c */ /* 0x000ff00000001870 */
[----:B------:R-:W-:Y:S08]  /*3040*/  HMMA.16816.F32 R64, R12, R46, R72 ;  /* 0x0000002e0c40723c */ /* 0x000ff00000001848 */
[----:B------:R-:W-:Y:S01]  /*3050*/  HMMA.16816.F32 R36, R28, R56, R104 ;  /* 0x000000381c24723c */ /* 0x000fe20000001868 */
[----:B------:R-:W-:-:S04]  /*3060*/  FMUL.FTZ R0, R76, c[0x0][0x320] ;  /* 0x0000c8004c007a20 */ /* 0x000fc80000410000 */
[----:B------:R1:W3:Y:S03]  /*3070*/  MUFU.TANH R144, R0 ;  /* 0x0000000000907308 */ /* 0x0002e60000002400 */
[----:B------:R-:W-:Y:S01]  /*3080*/  HMMA.16816.F32 R68, R24, R60, R68 ;  /* 0x0000003c1844723c */ /* 0x000fe20000001844 */
[----:B-1----:R-:W-:-:S04]  /*3090*/  FMUL.FTZ R0, R77, c[0x0][0x320] ;  /* 0x0000c8004d007a20 */ /* 0x002fc80000410000 */
[----:B------:R1:W4:Y:S03]  /*30a0*/  MUFU.TANH R132, R0 ;  /* 0x0000000000847308 */ /* 0x0003260000002400 */
[----:B------:R-:W-:Y:S08]  /*30b0*/  HMMA.16816.F32 R84, R4, R50, R64 ;  /* 0x000000320454723c */ /* 0x000ff00000001840 */
[----:B------:R-:W-:Y:S01]  /*30c0*/  HMMA.16816.F32 R44, R20, R60, R36 ;  /* 0x0000003c142c723c */ /* 0x000fe20000001824 */
[----:B------:R-:W2:Y:S01]  /*30d0*/  LDSM.16.M88.4 R36, [R227+0x2800] ;  /* 0x00280000e324783b */ /* 0x000ea20000000200 */
[----:B-1----:R-:W-:-:S06]  /*30e0*/  FMUL.FTZ R0, R78, c[0x0][0x320] ;  /* 0x0000c8004e007a20 */ /* 0x002fcc0000410000 */
[-C--:B------:R-:W-:Y:S01]  /*30f0*/  HMMA.16816.F32 R64, R32, R58.reuse, R116 ;  /* 0x0000003a2040723c */ /* 0x080fe20000001874 */
[----:B------:R1:W1:Y:S07]  /*3100*/  MUFU.TANH R134, R0 ;  /* 0x0000000000867308 */ /* 0x00026e0000002400 */
[----:B------:R-:W-:Y:S01]  /*3110*/  HMMA.16816.F32 R72, R28, R58, R100 ;  /* 0x0000003a1c48723c */ /* 0x000fe20000001864 */
[----:B-1----:R-:W-:-:S07]  /*3120*/  FMUL.FTZ R0, R79, c[0x0][0x320] ;  /* 0x0000c8004f007a20 */ /* 0x002fce0000410000 */
[----:B------:R-:W-:Y:S01]  /*3130*/  HMMA.16816.F32 R76, R8, R50, R52 ;  /* 0x00000032084c723c */ /* 0x000fe20000001834 */
[----:B------:R-:W1:Y:S01]  /*3140*/  LDSM.16.M88.4 R52, [R224+0x3000] ;  /* 0x00300000e034783b */ /* 0x000e620000000200 */
[----:B------:R2:W1:Y:S02]  /*3150*/  MUFU.TANH R133, R0 ;  /* 0x0000000000857308 */ /* 0x0004640000002400 */
[----:B--2---:R-:W-:-:S06]  /*3160*/  FMUL.FTZ R0, R80, c[0x0][0x320] ;  /* 0x0000c80050007a20 */ /* 0x004fcc0000410000 */
[----:B------:R2:W1:Y:S01]  /*3170*/  MUFU.TANH R147, R0 ;  /* 0x0000000000937308 */ /* 0x0004620000002400 */
[----:B------:R-:W-:Y:S01]  /*3180*/  HMMA.16816.F32 R68, R16, R40, R68 ;  /* 0x000000281044723c */ /* 0x000fe20000001844 */
[----:B--2---:R-:W-:-:S06]  /*3190*/  FMUL.FTZ R0, R81, c[0x0][0x320] ;  /* 0x0000c80051007a20 */ /* 0x004fcc0000410000 */
[----:B------:R2:W1:Y:S01]  /*31a0*/  MUFU.TANH R146, R0 ;  /* 0x0000000000927308 */ /* 0x0004620000002400 */
[----:B------:R-:W-:Y:S01]  /*31b0*/  HMMA.16816.F32 R56, R24, R62, R64 ;  /* 0x0000003e1838723c */ /* 0x000fe20000001840 */
[----:B--2---:R-:W-:-:S06]  /*31c0*/  FMUL.FTZ R0, R82, c[0x0][0x320] ;  /* 0x0000c80052007a20 */ /* 0x004fcc0000410000 */
[----:B------:R2:W1:Y:S01]  /*31d0*/  MUFU.TANH R150, R0 ;  /* 0x0000000000967308 */ /* 0x0004620000002400 */
[----:B------:R-:W-:Y:S01]  /*31e0*/  HMMA.16816.F32 R48, R12, R40, R44 ;  /* 0x000000280c30723c */ /* 0x000fe2000000182c */
[----:B------:R-:W1:Y:S01]  /*31f0*/  LDSM.16.M88.4 R44, [R238] ;  /* 0x00000000ee2c783b */ /* 0x000e620000000200 */
[----:B--2---:R-:W-:-:S05]  /*3200*/  FMUL.FTZ R0, R83, c[0x0][0x320] ;  /* 0x0000c80053007a20 */ /* 0x004fca0000410000 */
[----:B------:R2:W1:Y:S01]  /*3210*/  MUFU.TANH R149, R0 ;  /* 0x0000000000957308 */ /* 0x0004620000002400 */
[----:B------:R-:W-:Y:S01]  /*3220*/  HMMA.16816.F32 R64, R20, R62, R72 ;  /* 0x0000003e1440723c */ /* 0x000fe20000001848 */
[----:B--2---:R-:W-:-:S06]  /*3230*/  FMUL.FTZ R0, R76, c[0x0][0x320] ;  /* 0x0000c8004c007a20 */ /* 0x004fcc0000410000 */
[----:B------:R2:W1:Y:S02]  /*3240*/  MUFU.TANH R106, R0 ;  /* 0x00000000006a7308 */ /* 0x0004640000002400 */
[----:B--2---:R-:W-:-:S06]  /*3250*/  FMUL.FTZ R0, R77, c[0x0][0x320] ;  /* 0x0000c8004d007a20 */ /* 0x004fcc0000410000 */
[----:B------:R2:W1:Y:S01]  /*3260*/  MUFU.TANH R103, R0 ;  /* 0x0000000000677308 */ /* 0x0004620000002400 */
[----:B------:R-:W-:Y:S01]  /*3270*/  HMMA.16816.F32 R60, R16, R42, R56 ;  /* 0x0000002a103c723c */ /* 0x000fe20000001838 */
[----:B------:R-:W1:Y:S01]  /*3280*/  LDSM.16.M88.4 R56, [R230+0x3000] ;  /* 0x00300000e638783b */ /* 0x000e620000000200 */
[----:B--2---:R-:W-:-:S05]  /*3290*/  FMUL.FTZ R0, R78, c[0x0][0x320] ;  /* 0x0000c8004e007a20 */ /* 0x004fca0000410000 */
[----:B------:R2:W1:Y:S01]  /*32a0*/  MUFU.TANH R105, R0 ;  /* 0x0000000000697308 */ /* 0x0004620000002400 */
[----:B------:R-:W-:Y:S01]  /*32b0*/  HMMA.16816.F32 R80, R4, R36, R48 ;  /* 0x000000240450723c */ /* 0x000fe20000001830 */
[----:B--2---:R-:W-:-:S07]  /*32c0*/  FMUL.FTZ R0, R79, c[0x0][0x320] ;  /* 0x0000c8004f007a20 */ /* 0x004fce0000410000 */
[----:B------:R-:W-:Y:S01]  /*32d0*/  HMMA.16816.F32 R76, R8, R36, R68 ;  /* 0x00000024084c723c */ /* 0x000fe20000001844 */
[----:B------:R2:W2:Y:S07]  /*32e0*/  MUFU.TANH R104, R0 ;  /* 0x0000000000687308 */ /* 0x0004ae0000002400 */
[----:B-1----:R-:W-:Y:S01]  /*32f0*/  HMMA.16816.F32 R68, R32, R52, R140 ;  /* 0x000000342044723c */ /* 0x002fe2000000188c */
[----:B--2---:R-:W-:-:S04]  /*3300*/  FMUL.FTZ R0, R84, c[0x0][0x320] ;  /* 0x0000c80054007a20 */ /* 0x004fc80000410000 */
[----:B------:R1:W2:Y:S03]  /*3310*/  MUFU.TANH R118, R0 ;  /* 0x0000000000767308 */ /* 0x0002a60000002400 */
[----:B------:R-:W-:Y:S08]  /*3320*/  HMMA.16816.F32 R48, R28, R52, R88 ;  /* 0x000000341c30723c */ /* 0x000ff00000001858 */
[----:B------:R-:W-:Y:S01]  /*3330*/  HMMA.16816.F32 R64, R12, R42, R64 ;  /* 0x0000002a0c40723c */ /* 0x000fe20000001840 */
[----:B-1----:R-:W-:-:S04]  /*3340*/  FMUL.FTZ R0, R85, c[0x0][0x320] ;  /* 0x0000c80055007a20 */ /* 0x002fc80000410000 */
[----:B------:R1:W1:Y:S03]  /*3350*/  MUFU.TANH R117, R0 ;  /* 0x0000000000757308 */ /* 0x0002660000002400 */
        /* <DEDUP_REMOVED lines=10> */
[----:B------:R-:W2:Y:S01]  /*3400*/  LDSM.16.M88.4 R48, [R227+0x3000] ;  /* 0x00300000e330783b */ /* 0x000ea20000000200 */
[----:B-1----:R-:W-:-:S04]  /*3410*/  FMUL.FTZ R0, R77, c[0x0][0x320] ;  /* 0x0000c8004d007a20 */ /* 0x002fc80000410000 */
[----:B------:R1:W1:Y:S02]  /*3420*/  MUFU.TANH R93, R0 ;  /* 0x00000000005d7308 */ /* 0x0002640000002400 */
[----:B------:R-:W-:Y:S01]  /*3430*/  HMMA.16816.F32 R84, R4, R38, R64 ;  /* 0x000000260454723c */ /* 0x000fe20000001840 */
[----:B------:R-:W2:Y:S01]  /*3440*/  LDSM.16.M88.4 R36, [R224+0x3800] ;  /* 0x00380000e024783b */ /* 0x000ea20000000200 */
[----:B-1----:R-:W-:-:S04]  /*3450*/  FMUL.FTZ R0, R78, c[0x0][0x320] ;  /* 0x0000c8004e007a20 */ /* 0x002fc80000410000 */
[----:B------:R1:W1:Y:S02]  /*3460*/  MUFU.TANH R98, R0 ;  /* 0x0000000000627308 */ /* 0x0002640000002400 */
[----:B------:R-:W-:Y:S01]  /*3470*/  HMMA.16816.F32 R64, R16, R56, R68 ;  /* 0x000000381040723c */ /* 0x000fe20000001844 */
[----:B-1----:R-:W-:-:S05]  /*3480*/  FMUL.FTZ R0, R79, c[0x0][0x320] ;  /* 0x0000c8004f007a20 */ /* 0x002fca0000410000 */
[----:B------:R1:W1:Y:S02]  /*3490*/  MUFU.TANH R95, R0 ;  /* 0x00000000005f7308 */ /* 0x0002640000002400 */
[----:B------:R-:W-:Y:S01]  /*34a0*/  HMMA.16816.F32 R68, R28, R54, R124 ;  /* 0x000000361c44723c */ /* 0x000fe2000000187c */
[----:B------:R-:W2:Y:S01]  /*34b0*/  LDSM.16.M88.4 R52, [R237] ;  /* 0x00000000ed34783b */ /* 0x000ea20000000200 */
[----:B-1----:R-:W-:-:S04]  /*34c0*/  FMUL.FTZ R0, R80, c[0x0][0x320] ;  /* 0x0000c80050007a20 */ /* 0x002fc80000410000 */
[----:B------:R1:W1:Y:S02]  /*34d0*/  MUFU.TANH R102, R0 ;  /* 0x0000000000667308 */ /* 0x0002640000002400 */
[----:B------:R-:W-:Y:S01]  /*34e0*/  HMMA.16816.F32 R60, R24, R46, R60 ;  /* 0x0000002e183c723c */ /* 0x000fe2000000183c */
[----:B-1----:R-:W-:-:S05]  /*34f0*/  FMUL.FTZ R0, R81, c[0x0][0x320] ;  /* 0x0000c80051007a20 */ /* 0x002fca0000410000 */
[----:B------:R1:W1:Y:S02]  /*3500*/  MUFU.TANH R101, R0 ;  /* 0x0000000000657308 */ /* 0x0002640000002400 */
[----:B------:R-:W-:Y:S01]  /*3510*/  HMMA.16816.F32 R40, R12, R56, R40 ;  /* 0x000000380c28723c */ /* 0x000fe20000001828 */
[----:B-1----:R-:W-:-:S05]  /*3520*/  FMUL.FTZ R0, R82, c[0x0][0x320] ;  /* 0x0000c80052007a20 */ /* 0x002fca0000410000 */
        /* <DEDUP_REMOVED lines=8> */
[----:B------:R1:W1:Y:S01]  /*35b0*/  MUFU.TANH R88, R0 ;  /* 0x0000000000587308 */ /* 0x0002620000002400 */
[----:B------:R-:W-:Y:S08]  /*35c0*/  HMMA.16816.F32 R64, R32, R36, R120 ;  /* 0x000000242040723c */ /* 0x000ff00000001878 */
[----:B------:R-:W-:Y:S01]  /*35d0*/  HMMA.16816.F32 R44, R16, R58, R60 ;  /* 0x0000003a102c723c */ /* 0x000fe2000000183c */
[----:B-1----:R-:W-:-:S07]  /*35e0*/  FMUL.FTZ R0, R74, c[0x0][0x320] ;  /* 0x0000c8004a007a20 */ /* 0x002fce0000410000 */
[----:B------:R-:W-:Y:S01]  /*35f0*/  HMMA.16816.F32 R60, R32, R38, R112 ;  /* 0x00000026203c723c */ /* 0x000fe20000001870 */
[----:B------:R-:W-:Y:S01]  /*3600*/  LDSM.16.M88.4 R32, [R227+0x3800] ;  /* 0x00380000e320783b */ /* 0x000fe20000000200 */
[----:B------:R1:W1:Y:S06]  /*3610*/  MUFU.TANH R91, R0 ;  /* 0x00000000005b7308 */ /* 0x00026c0000002400 */
[----:B------:R-:W-:Y:S01]  /*3620*/  HMMA.16816.F32 R80, R4, R48, R40 ;  /* 0x000000300450723c */ /* 0x000fe20000001828 */
[----:B------:R-:W2:Y:S01]  /*3630*/  LDSM.16.M88.4 R40, [R230+0x3800] ;  /* 0x00380000e628783b */ /* 0x000ea20000000200 */
[----:B------:R-:W-:Y:S01]  /*3640*/  ISETP.GT.AND P0, PT, R96, R209, PT ;  /* 0x000000d16000720c */ /* 0x000fe20003f04270 */
[----:B------:R-:W-:-:S04]  /*3650*/  DEPBAR.LE SB0, 0x0 ;  /* 0x000080000000791a */ /* 0x000fc80000000000 */
[----:B-1----:R-:W-:Y:S02]  /*3660*/  FMUL.FTZ R0, R75, c[0x0][0x320] ;  /* 0x0000c8004b007a20 */ /* 0x002fe40000410000 */
[C---:B------:R-:W-:Y:S08]  /*3670*/  HMMA.16816.F32 R72, R28.reuse, R36, R128 ;  /* 0x000000241c48723c */ /* 0x040ff00000001880 */
[----:B------:R-:W-:Y:S01]  /*3680*/  HMMA.16816.F32 R28, R28, R38, R136 ;  /* 0x000000261c1c723c */ /* 0x000fe20000001888 */
[----:B------:R1:W1:Y:S02]  /*3690*/  MUFU.TANH R90, R0 ;  /* 0x00000000005a7308 */ /* 0x0002640000002400 */
[----:B-1----:R-:W-:-:S06]  /*36a0*/  FMUL.FTZ R0, R84, c[0x0][0x320] ;  /* 0x0000c80054007a20 */ /* 0x002fcc0000410000 */
[----:B------:R1:W1:Y:S01]  /*36b0*/  MUFU.TANH R94, R0 ;  /* 0x00000000005e7308 */ /* 0x0002620000002400 */
[----:B------:R-:W-:Y:S08]  /*36c0*/  HMMA.16816.F32 R68, R12, R58, R68 ;  /* 0x0000003a0c44723c */ /* 0x000ff00000001844 */
[----:B------:R-:W-:Y:S01]  /*36d0*/  HMMA.16816.F32 R56, R24, R52, R64 ;  /* 0x000000341838723c */ /* 0x000fe20000001840 */
[----:B-1----:R-:W-:-:S04]  /*36e0*/  FMUL.FTZ R0, R85, c[0x0][0x320] ;  /* 0x0000c80055007a20 */ /* 0x002fc80000410000 */
[----:B------:R1:W1:Y:S03]  /*36f0*/  MUFU.TANH R92, R0 ;  /* 0x00000000005c7308 */ /* 0x0002660000002400 */
[----:B------:R-:W-:Y:S08]  /*3700*/  HMMA.16816.F32 R64, R20, R52, R72 ;  /* 0x000000341440723c */ /* 0x000ff00000001848 */
[----:B------:R-:W-:Y:S01]  /*3710*/  HMMA.16816.F32 R24, R24, R54, R60 ;  /* 0x000000361818723c */ /* 0x000fe2000000183c */
[----:B-1----:R-:W-:-:S07]  /*3720*/  FMUL.FTZ R0, R86, c[0x0][0x320] ;  /* 0x0000c80056007a20 */ /* 0x002fce0000410000 */
[----:B------:R-:W-:Y:S01]  /*3730*/  HMMA.16816.F32 R52, R20, R54, R28 ;  /* 0x000000361434723c */ /* 0x000fe2000000181c */
[----:B------:R1:W1:Y:S02]  /*3740*/  MUFU.TANH R100, R0 ;  /* 0x0000000000647308 */ /* 0x0002640000002400 */
[----:B-1----:R-:W-:-:S06]  /*3750*/  FMUL.FTZ R0, R87, c[0x0][0x320] ;  /* 0x0000c80057007a20 */ /* 0x002fcc0000410000 */
        /* <DEDUP_REMOVED lines=9> */
[----:B-1----:R-:W-:Y:S02]  /*37f0*/  FMUL.FTZ R0, R79, c[0x0][0x320] ;  /* 0x0000c8004f007a20 */ /* 0x002fe40000410000 */
[----:B------:R-:W-:Y:S08]  /*3800*/  HMMA.16816.F32 R76, R8, R50, R44 ;  /* 0x00000032084c723c */ /* 0x000ff0000000182c */
[C---:B------:R-:W-:Y:S08]  /*3810*/  HMMA.16816.F32 R44, R16.reuse, R40, R56 ;  /* 0x00000028102c723c */ /* 0x040ff00000001838 */
[----:B------:R-:W-:Y:S01]  /*3820*/  HMMA.16816.F32 R16, R16, R42, R24 ;  /* 0x0000002a1010723c */ /* 0x000fe20000001818 */
[----:B------:R1:W1:Y:S07]  /*3830*/  MUFU.TANH R85, R0 ;  /* 0x0000000000557308 */ /* 0x00026e0000002400 */
[----:B------:R-:W-:Y:S01]  /*3840*/  HMMA.16816.F32 R68, R4, R50, R68 ;  /* 0x000000320444723c */ /* 0x000fe20000001844 */
[----:B-1----:R-:W-:-:S07]  /*3850*/  FMUL.FTZ R0, R80, c[0x0][0x320] ;  /* 0x0000c80050007a20 */ /* 0x002fce0000410000 */
[-C--:B------:R-:W-:Y:S01]  /*3860*/  HMMA.16816.F32 R44, R8, R32.reuse, R44 ;  /* 0x00000020082c723c */ /* 0x080fe2000000182c */
[----:B------:R1:W1:Y:S07]  /*3870*/  MUFU.TANH R87, R0 ;  /* 0x0000000000577308 */ /* 0x00026e0000002400 */
[----:B------:R-:W-:Y:S08]  /*3880*/  HMMA.16816.F32 R20, R4, R32, R36 ;  /* 0x000000200414723c */ /* 0x000ff00000001824 */
[----:B------:R-:W-:Y:S01]  /*3890*/  HMMA.16816.F32 R8, R8, R34, R16 ;  /* 0x000000220808723c */ /* 0x000fe20000001810 */
[----:B-1----:R-:W-:-:S07]  /*38a0*/  FMUL.FTZ R0, R81, c[0x0][0x320] ;  /* 0x0000c80051007a20 */ /* 0x002fce0000410000 */
[----:B------:R-:W-:Y:S01]  /*38b0*/  HMMA.16816.F32 R4, R4, R34, R12 ;  /* 0x000000220404723c */ /* 0x000fe2000000180c */
[----:B------:R1:W1:Y:S02]  /*38c0*/  MUFU.TANH R80, R0 ;  /* 0x0000000000507308 */ /* 0x0002640000002400 */
[----:B-1----:R-:W-:-:S06]  /*38d0*/  FMUL.FTZ R0, R82, c[0x0][0x320] ;  /* 0x0000c80052007a20 */ /* 0x002fcc0000410000 */
[----:B------:R1:W1:Y:S01]  /*38e0*/  MUFU.TANH R72, R0 ;  /* 0x0000000000487308 */ /* 0x0002620000002400 */
[----:B------:R-:W-:Y:S02]  /*38f0*/  FMUL.FTZ R77, R77, c[0x0][0x320] ;  /* 0x0000c8004d4d7a20 */ /* 0x000fe40000410000 */
[----:B------:R-:W-:Y:S02]  /*3900*/  FMUL.FTZ R78, R78, c[0x0][0x320] ;  /* 0x0000c8004e4e7a20 */ /* 0x000fe40000410000 */
[----:B-1----:R-:W-:-:S04]  /*3910*/  FMUL.FTZ R0, R83, c[0x0][0x320] ;  /* 0x0000c80053007a20 */ /* 0x002fc80000410000 */
[----:B------:R1:W1:Y:S01]  /*3920*/  MUFU.TANH R50, R0 ;  /* 0x0000000000327308 */ /* 0x0002620000002400 */
[----:B------:R-:W-:Y:S02]  /*3930*/  FMUL.FTZ R79, R79, c[0x0][0x320] ;  /* 0x0000c8004f4f7a20 */ /* 0x000fe40000410000 */
[----:B------:R-:W-:Y:S02]  /*3940*/  FMUL.FTZ R68, R68, c[0x0][0x320] ;  /* 0x0000c80044447a20 */ /* 0x000fe40000410000 */
        /* <DEDUP_REMOVED lines=8> */
[----:B------:R-:W-:Y:S02]  /*39d0*/  FMUL.FTZ R21, R21, c[0x0][0x320] ;  /* 0x0000c80015157a20 */ /* 0x000fe40000410000 */
[----:B------:R-:W-:-:S02]  /*39e0*/  FMUL.FTZ R22, R22, c[0x0][0x320] ;  /* 0x0000c80016167a20 */ /* 0x000fc40000410000 */
[----:B-1----:R-:W-:Y:S02]  /*39f0*/  FMUL.FTZ R0, R71, c[0x0][0x320] ;  /* 0x0000c80047007a20 */ /* 0x002fe40000410000 */
[----:B------:R-:W-:Y:S02]  /*3a00*/  FMUL.FTZ R23, R23, c[0x0][0x320] ;  /* 0x0000c80017177a20 */ /* 0x000fe40000410000 */
[----:B------:R1:W1:Y:S01]  /*3a10*/  MUFU.TANH R41, R0 ;  /* 0x0000000000297308 */ /* 0x0002620000002400 */
        /* <DEDUP_REMOVED lines=8> */
[----:B-1----:R-:W-:Y:S01]  /*3aa0*/  FMUL.FTZ R0, R47, c[0x0][0x320] ;  /* 0x0000c8002f007a20 */ /* 0x002fe20000410000 */
[----:B------:R1:W1:Y:S08]  /*3ab0*/  MUFU.TANH R37, R20 ;  /* 0x0000001400257308 */ /* 0x0002700000002400 */
        /* <DEDUP_REMOVED lines=24> */
[----:B-12345:R-:W-:Y:S01]  /*3c40*/  IADD3 R0, R208, -0x2, RZ ;  /* 0xfffffffed0007810 */ /* 0x03efe20007ffe0ff */
[----:B------:R-:W-:Y:S01]  /*3c50*/  IMAD.SHL.U32 R8, R148, 0x20, RZ ;  /* 0x0000002094087824 */ /* 0x000fe200078e00ff */
[----:B------:R-:W-:-:S02]  /*3c60*/  ISETP.GE.AND P6, PT, R154, c[0x0][0x1d4], PT ;  /* 0x000075009a007a0c */ /* 0x000fc40003fc6270 */
[----:B------:R-:W-:Y:S01]  /*3c70*/  SHF.R.S32.HI R2, RZ, 0x1f, R0 ;  /* 0x0000001fff027819 */ /* 0x000fe20000011400 */
[----:B------:R-:W-:Y:S01]  /*3c80*/  IMAD.WIDE.U32 R4, R0, c[0x0][0x1e0], RZ ;  /* 0x0000780000047a25 */ /* 0x000fe200078e00ff */
[----:B------:R-:W-:-:S03]  /*3c90*/  SHF.L.U64.HI R9, R148, 0x5, R151 ;  /* 0x0000000594097819 */ /* 0x000fc60000010297 */
        /* <DEDUP_REMOVED lines=8> */
[-C--:B------:R-:W-:Y:S02]  /*3d20*/  IADD3 R4, P1, R6, R8.reuse, RZ ;  /* 0x0000000806047210 */ /* 0x080fe40007f3e0ff */
[----:B------:R-:W-:Y:S01]  /*3d30*/  IADD3 R10, P4, P2, R8, 0x80, R2 ;  /* 0x00000080080a7810 */ /* 0x000fe20007a9e002 */
[C-C-:B------:R-:W-:Y:S01]  /*3d40*/  IMAD.X R7, R9.reuse, 0x1, R3.reuse, P0 ;  /* 0x0000000109077824 */ /* 0x140fe200000e0603 */
[----:B------:R-:W-:Y:S01]  /*3d50*/  IADD3 R8, P0, R4, R8, RZ ;  /* 0x0000000804087210 */ /* 0x000fe20007f1e0ff */
[----:B------:R-:W-:Y:S01]  /*3d60*/  @!PT LDS RZ, [RZ] ;  /* 0x00000000fffff984 */ /* 0x000fe20000000800 */
[----:B------:R-:W-:Y:S01]  /*3d70*/  @!PT LDS RZ, [RZ] ;  /* 0x00000000fffff984 */ /* 0x000fe20000000800 */
[----:B------:R-:W-:Y:S01]  /*3d80*/  @!PT LDS RZ, [RZ] ;  /* 0x00000000fffff984 */ /* 0x000fe20000000800 */
[----:B------:R1:W-:Y:S01]  /*3d90*/  LDGSTS.E.BYPASS.LTC128B.128 [R244+0x4100], [R2.64], !P6 ;  /* 0x0410000002f47fae */ /* 0x0003e2000f101d48 */
[----:B------:R-:W-:Y:S01]  /*3da0*/  IADD3.X R11, R9, RZ, R3, P4, P2 ;  /* 0x000000ff090b7210 */ /* 0x000fe200027e4403 */
        /* <DEDUP_REMOVED lines=9> */
.L_x_957:
[----:B--234-:R-:W-:Y:S05]  /*3e40*/  BSYNC B0 ;  /* 0x0000000000007941 */ /* 0x01cfea0003800000 */
.L_x_956:
[----:B-1----:R-:W2:Y:S04]  /*3e50*/  LDL R0, [R1+0x64] ;  /* 0x0000640001007983 */ /* 0x002ea80000100800 */
[----:B------:R-:W2:Y:S04]  /*3e60*/  LDL R180, [R1+0x58] ;  /* 0x0000580001b47983 */ /* 0x000ea80000100800 */
[----:B------:R-:W3:Y:S04]  /*3e70*/  LDL R5, [R1+0x40] ;  /* 0x0000400001057983 */ /* 0x000ee80000100800 */
[----:B------:R-:W-:Y:S04]  /*3e80*/  STL [R1+0x88], R234 ;  /* 0x000088ea01007387 */ /* 0x000fe80000100800 */
[----:B------:R-:W-:Y:S04]  /*3e90*/  STL [R1+0x84], R233 ;  /* 0x000084e901007387 */ /* 0x000fe80000100800 */
[----:B------:R-:W-:Y:S04]  /*3ea0*/  STL [R1+0x80], R232 ;  /* 0x000080e801007387 */ /* 0x000fe80000100800 */
[----:B------:R-:W-:Y:S04]  /*3eb0*/  STL [R1+0x7c], R231 ;  /* 0x00007ce701007387 */ /* 0x000fe80000100800 */
[----:B------:R-:W-:Y:S04]  /*3ec0*/  STL [R1+0x78], R230 ;  /* 0x000078e601007387 */ /* 0x000fe80000100800 */
[----:B------:R-:W-:Y:S04]  /*3ed0*/  STL [R1+0x74], R227 ;  /* 0x000074e301007387 */ /* 0x000fe80000100800 */
[----:B------:R-:W-:Y:S01]  /*3ee0*/  STL [R1+0x70], R224 ;  /* 0x000070e001007387 */ /* 0x000fe20000100800 */
[----:B------:R-:W-:-:S03]  /*3ef0*/  IMAD R4, R96, R152, 0x1 ;  /* 0x0000000160047424 */ /* 0x000fc600078e0298 */
[----:B------:R-:W-:Y:S04]  /*3f00*/  LDSM.16.MT88.4 R60, [R225+0x2000] ;  /* 0x00200000e13c783b */ /* 0x000fe80000004200 */
[----:B------:R-:W-:Y:S04]  /*3f10*/  LDSM.16.MT88.4 R56, [R228] ;  /* 0x00000000e438783b */ /* 0x000fe80000004200 */
[----:B------:R-:W0:Y:S01]  /*3f20*/  LDGDEPBAR ;  /* 0x00000000000079af */ /* 0x000e220000000000 */
[----:B--2---:R-:W-:-:S04]  /*3f30*/  IMAD.IADD R2, R0, 0x1, R180 ;  /* 0x0000000100027824 */ /* 0x004fc800078e02b4 */
[----:B------:R-:W-:-:S04]  /*3f40*/  @P3 IMAD.HI.U32 R0, R2, c[0x0][0x2c8], RZ ;  /* 0x0000b20002003a27 */ /* 0x000fc800078e00ff */
[----:B------:R-:W-:Y:S01]  /*3f50*/  IMAD.MOV.U32 R3, RZ, RZ, R2 ;  /* 0x000000ffff037224 */ /* 0x000fe200078e0002 */
[----:B------:R-:W-:Y:S01]  /*3f60*/  @P3 SHF.R.U32.HI R3, RZ, c[0x0][0x2cc], R0 ;  /* 0x0000b300ff033a19 */ /* 0x000fe20000011600 */
[----:B------:R-:W-:Y:S04]  /*3f70*/  STL [R1+0x1c], R2 ;  /* 0x00001c0201007387 */ /* 0x000fe80000100800 */
[----:B------:R-:W1:Y:S01]  /*3f80*/  SHFL.IDX PT, R2, R3, RZ, 0x1c1f ;  /* 0x001c1fff03027589 */ /* 0x000e6200000e0000 */
[----:B---3--:R-:W-:-:S03]  /*3f90*/  IADD3 R4, -R5, c[0x0][0x1d0], R4 ;  /* 0x0000740005047a10 */ /* 0x008fc60007ffe104 */
[----:B------:R-:W2:Y:S01]  /*3fa0*/  SHFL.IDX PT, R0, R3, 0x1, 0x1c1f ;  /* 0x003c1f0003007f89 */ /* 0x000ea200000e0000 */
[----:B------:R-:W-:Y:S01]  /*3fb0*/  IADD3 R4, R4, -c[0x0][0x168], RZ ;  /* 0x80005a0004047a10 */ /* 0x000fe20007ffe0ff */
[----:B------:R-:W-:-:S04]  /*3fc0*/  IMAD.IADD R5, R145, 0x1, -R5 ;  /* 0x0000000191057824 */ /* 0x000fc800078e0a05 */
[----:B-1----:R-:W-:-:S05]  /*3fd0*/  IMAD.IADD R2, R4, 0x1, R2 ;  /* 0x0000000104027824 */ /* 0x002fca00078e0202 */
[----:B------:R-:W-:-:S04]  /*3fe0*/  IMNMX R2, R5, R2, PT ;  /* 0x0000000205027217 */ /* 0x000fc80003800200 */
[C---:B------:R-:W-:Y:S02]  /*3ff0*/  ISETP.GT.AND P2, PT, R2.reuse, RZ, PT ;  /* 0x000000ff0200720c */ /* 0x040fe40003f44270 */
[C---:B------:R-:W-:Y:S02]  /*4000*/  ISETP.GT.AND P1, PT, R2.reuse, 0x1, PT ;  /* 0x000000010200780c */ /* 0x040fe40003f24270 */
[----:B------:R-:W-:Y:S02]  /*4010*/  ISETP.GT.AND P0, PT, R2, 0x8, PT ;  /* 0x000000080200780c */ /* 0x000fe40003f04270 */
[----:B------:R-:W-:Y:S02]  /*4020*/  FSEL R7, R144, -INF , P2 ;  /* 0xff80000090077808 */ /* 0x000fe40001000000 */
[----:B------:R-:W-:Y:S02]  /*4030*/  FSEL R8, R132, -INF , P1 ;  /* 0xff80000084087808 */ /* 0x000fe40000800000 */
[----:B------:R-:W-:-:S02]  /*4040*/  ISETP.GT.AND P2, PT, R2, 0x10, PT ;  /* 0x000000100200780c */ /* 0x000fc40003f44270 */
[----:B------:R-:W-:Y:S02]  /*4050*/  ISETP.GT.AND P1, PT, R2, 0x11, PT ;  /* 0x000000110200780c */ /* 0x000fe40003f24270 */
[----:B------:R-:W-:Y:S02]  /*4060*/  FSEL R9, R106, -INF , P0 ;  /* 0xff8000006a097808 */ /* 0x000fe40000000000 */
[----:B------:R-:W-:Y:S02]  /*4070*/  ISETP.GT.AND P0, PT, R2, 0x18, PT ;  /* 0x000000180200780c */ /* 0x000fe40003f04270 */
[----:B------:R-:W-:Y:S02]  /*4080*/  FSEL R19, R97, -INF , P2 ;  /* 0xff80000061137808 */ /* 0x000fe40001000000 */
[----:B------:R-:W-:Y:S01]  /*4090*/  FSEL R21, R93, -INF , P1 ;  /* 0xff8000005d157808 */ /* 0x000fe20000800000 */
[----:B--2---:R-:W-:Y:S01]  /*40a0*/  IMAD.IADD R0, R4, 0x1, R0 ;  /* 0x0000000104007824 */ /* 0x004fe200078e0200 */
[----:B------:R-:W-:-:S02]  /*40b0*/  ISETP.GT.AND P2, PT, R2, 0x20, PT ;  /* 0x000000200200780c */ /* 0x000fc40003f44270 */
[C---:B------:R-:W-:Y:S02]  /*40c0*/  ISETP.GT.AND P1, PT, R2.reuse, 0x21, PT ;  /* 0x000000210200780c */ /* 0x040fe40003f24270 */
[----:B------:R-:W-:Y:S02]  /*40d0*/  FSEL R22, R89, -INF , P0 ;  /* 0xff80000059167808 */ /* 0x000fe40000000000 */
[----:B------:R-:W-:Y:S02]  /*40e0*/  ISETP.GT.AND P0, PT, R2, 0x28, PT ;  /* 0x000000280200780c */ /* 0x000fe40003f04270 */
[----:B------:R-:W-:Y:S02]  /*40f0*/  FSEL R164, R84, -INF , P2 ;  /* 0xff80000054a47808 */ /* 0x000fe40001000000 */
[----:B------:R-:W-:Y:S02]  /*4100*/  FSEL R165, R49, -INF , P1 ;  /* 0xff80000031a57808 */ /* 0x000fe40000800000 */
[----:B------:R-:W-:-:S02]  /*4110*/  ISETP.GT.AND P2, PT, R2, 0x30, PT ;  /* 0x000000300200780c */ /* 0x000fc40003f44270 */
[----:B------:R-:W-:Y:S02]  /*4120*/  ISETP.GT.AND P1, PT, R2, 0x31, PT ;  /* 0x000000310200780c */ /* 0x000fe40003f24270 */
[----:B------:R-:W-:Y:S02]  /*4130*/  IMNMX R0, R5, R0, PT ;  /* 0x0000000005007217 */ /* 0x000fe40003800200 */
[----:B------:R-:W-:Y:S02]  /*4140*/  FSEL R166, R48, -INF , P0 ;  /* 0xff80000030a67808 */ /* 0x000fe40000000000 */
[----:B------:R-:W-:Y:S02]  /*4150*/  ISETP.GT.AND P0, PT, R2, 0x38, PT ;  /* 0x000000380200780c */ /* 0x000fe40003f04270 */
[----:B------:R-:W-:Y:S02]  /*4160*/  FSEL R168, R44, -INF , P2 ;  /* 0xff8000002ca87808 */ /* 0x000fe40001000000 */
[----:B------:R-:W-:-:S02]  /*4170*/  FSEL R170, R45, -INF , P1 ;  /* 0xff8000002daa7808 */ /* 0x000fc40000800000 */
[C---:B------:R-:W-:Y:S02]  /*4180*/  ISETP.GT.AND P2, PT, R0.reuse, RZ, PT ;  /* 0x000000ff0000720c */ /* 0x040fe40003f44270 */
[----:B------:R-:W-:Y:S02]  /*4190*/  ISETP.GT.AND P1, PT, R0, 0x1, PT ;  /* 0x000000010000780c */ /* 0x000fe40003f24270 */
[----:B------:R-:W-:Y:S02]  /*41a0*/  ISETP.GT.AND P4, PT, R2, 0x9, PT ;  /* 0x000000090200780c */ /* 0x000fe40003f84270 */
[----:B------:R-:W-:Y:S02]  /*41b0*/  FMNMX.FTZ R137, R7, R8, !PT ;  /* 0x0000000807897209 */ /* 0x000fe40007810000 */
[----:B------:R-:W-:Y:S02]  /*41c0*/  FSEL R169, R12, -INF , P0 ;  /* 0xff8000000ca97808 */ /* 0x000fe40000000000 */
[----:B------:R-:W-:-:S02]  /*41d0*/  ISETP.GT.AND P0, PT, R0, 0x8, PT ;  /* 0x000000080000780c */ /* 0x000fc40003f04270 */
[----:B------:R-:W-:Y:S02]  /*41e0*/  FSEL R25, R134, -INF , P2 ;  /* 0xff80000086197808 */ /* 0x000fe40001000000 */
[----:B------:R-:W-:Y:S02]  /*41f0*/  FSEL R26, R133, -INF , P1 ;  /* 0xff800000851a7808 */ /* 0x000fe40000800000 */
[----:B------:R-:W-:Y:S02]  /*4200*/  FSEL R13, R103, -INF , P4 ;  /* 0xff800000670d7808 */ /* 0x000fe40002000000 */
        /* <DEDUP_REMOVED lines=12> */
[----:B------:R-:W-:Y:S02]  /*42d0*/  ISETP.GT.AND P4, PT, R2, 0x19, PT ;  /* 0x000000190200780c */ /* 0x000fe40003f84270 */
        /* <DEDUP_REMOVED lines=30> */
[----:B------:R-:W-:Y:S01]  /*44c0*/  FMNMX.FTZ R136, R157, R136, !PT ;  /* 0x000000889d887209 */ /* 0x000fe20007810000 */
[----:B------:R-:W-:Y:S01]  /*44d0*/  LDSM.16.MT88.4 R76, [R229+0x2000] ;  /* 0x00200000e54c783b */ /* 0x000fe20000004200 */
[----:B------:R-:W-:-:S02]  /*44e0*/  FMNMX.FTZ R137, R168, R137, !PT ;  /* 0x00000089a8897209 */ /* 0x000fc40007810000 */
[----:B------:R-:W-:Y:S02]  /*44f0*/  ISETP.GT.AND P1, PT, R0, 0x31, PT ;  /* 0x000000310000780c */ /* 0x000fe40003f24270 */
[----:B------:R-:W-:Y:S02]  /*4500*/  FSEL R163, R46, -INF , P0 ;  /* 0xff8000002ea37808 */ /* 0x000fe40000000000 */
[----:B------:R-:W-:Y:S01]  /*4510*/  FMNMX.FTZ R136, R156, R136, !PT ;  /* 0x000000889c887209 */ /* 0x000fe20007810000 */
[----:B------:R-:W-:Y:S01]  /*4520*/  LDSM.16.MT88.4 R44, [R225+0x800] ;  /* 0x00080000e12c783b */ /* 0x000fe20000004200 */
        /* <DEDUP_REMOVED lines=8> */
[----:B------:R-:W-:Y:S01]  /*45b0*/  FSEL R161, R15, -INF , P0 ;  /* 0xff8000000fa17808 */ /* 0x000fe20000000000 */
[----:B------:R-:W1:Y:S01]  /*45c0*/  SHFL.IDX PT, R0, R3, 0x2, 0x1c1f ;  /* 0x005c1f0003007f89 */ /* 0x000e6200000e0000 */
[----:B------:R-:W-:-:S02]  /*45d0*/  FMNMX.FTZ R136, R162, R136, !PT ;  /* 0x00000088a2887209 */ /* 0x000fc40007810000 */
[----:B------:R-:W-:Y:S02]  /*45e0*/  FMNMX.FTZ R137, R155, R137, !PT ;  /* 0x000000899b897209 */ /* 0x000fe40007810000 */
[----:B------:R-:W-:Y:S02]  /*45f0*/  FSEL R160, R14, -INF , P1 ;  /* 0xff8000000ea07808 */ /* 0x000fe40000800000 */
[----:B------:R-:W-:Y:S01]  /*4600*/  FMNMX.FTZ R136, R161, R136, !PT ;  /* 0x00000088a1887209 */ /* 0x000fe20007810000 */
[----:B------:R-:W2:Y:S03]  /*4610*/  SHFL.IDX PT, R2, R3, 0x3, 0x1c1f ;  /* 0x007c1f0003027f89 */ /* 0x000ea600000e0000 */
[----:B------:R-:W-:Y:S01]  /*4620*/  FMNMX.FTZ R136, R160, R136, !PT ;  /* 0x00000088a0887209 */ /* 0x000fe20007810000 */
[----:B------:R-:W3:Y:S04]  /*4630*/  SHFL.BFLY PT, R3, R137, 0x2, 0x1f ;  /* 0x0c401f0089037f89 */ /* 0x000ee800000e0000 */
[----:B------:R-:W4:Y:S01]  /*4640*/  SHFL.BFLY PT, R6, R136, 0x2, 0x1f ;  /* 0x0c401f0088067f89 */ /* 0x000f2200000e0000 */
[----:B-1----:R-:W-:-:S05]  /*4650*/  IMAD.IADD R0, R4, 0x1, R0 ;  /* 0x0000000104007824 */ /* 0x002fca00078e0200 */
[----:B------:R-:W-:Y:S01]  /*4660*/  IMNMX R0, R5, R0, PT ;  /* 0x0000000005007217 */ /* 0x000fe20003800200 */
[----:B--2---:R-:W-:-:S03]  /*4670*/  IMAD.IADD R2, R4, 0x1, R2 ;  /* 0x0000000104027824 */ /* 0x004fc600078e0202 */
[C---:B------:R-:W-:Y:S02]  /*4680*/  ISETP.GT.AND P2, PT, R0.reuse, RZ, PT ;  /* 0x000000ff0000720c */ /* 0x040fe40003f44270 */
[----:B---3--:R-:W-:Y:S02]  /*4690*/  FMNMX.FTZ R137, R137, R3, !PT ;  /* 0x0000000389897209 */ /* 0x008fe40007810000 */
[C---:B------:R-:W-:Y:S02]  /*46a0*/  ISETP.GT.AND P1, PT, R0.reuse, 0x1, PT ;  /* 0x000000010000780c */ /* 0x040fe40003f24270 */
[C---:B------:R-:W-:Y:S02]  /*46b0*/  ISETP.GT.AND P4, PT, R0.reuse, 0x8, PT ;  /* 0x000000080000780c */ /* 0x040fe40003f84270 */
[----:B------:R-:W-:Y:S01]  /*46c0*/  ISETP.GT.AND P0, PT, R0, 0x9, PT ;  /* 0x000000090000780c */ /* 0x000fe20003f04270 */
[----:B------:R-:W1:Y:S01]  /*46d0*/  SHFL.BFLY PT, R3, R137, 0x1, 0x1f ;  /* 0x0c201f0089037f89 */ /* 0x000e6200000e0000 */
[----:B------:R-:W-:-:S02]  /*46e0*/  IMNMX R2, R5, R2, PT ;  /* 0x0000000205027217 */ /* 0x000fc40003800200 */
[----:B----4-:R-:W-:Y:S02]  /*46f0*/  FMNMX.FTZ R136, R136, R6, !PT ;  /* 0x0000000688887209 */ /* 0x010fe40007810000 */
[----:B------:R-:W-:Y:S02]  /*4700*/  FSEL R5, R147, -INF , P2 ;  /* 0xff80000093057808 */ /* 0x000fe40001000000 */
[----:B------:R-:W-:Y:S02]  /*4710*/  FSEL R6, R146, -INF , P1 ;  /* 0xff80000092067808 */ /* 0x000fe40000800000 */
[----:B------:R-:W-:Y:S02]  /*4720*/  FSEL R10, R118, -INF , P4 ;  /* 0xff800000760a7808 */ /* 0x000fe40002000000 */
[----:B------:R-:W-:Y:S02]  /*4730*/  FSEL R11, R117, -INF , P0 ;  /* 0xff800000750b7808 */ /* 0x000fe40000000000 */
[----:B------:R-:W-:-:S02]  /*4740*/  ISETP.GT.AND P2, PT, R0, 0x10, PT ;  /* 0x000000100000780c */ /* 0x000fc40003f44270 */
[C---:B------:R-:W-:Y:S02]  /*4750*/  ISETP.GT.AND P1, PT, R0.reuse, 0x11, PT ;  /* 0x000000110000780c */ /* 0x040fe40003f24270 */
[C---:B------:R-:W-:Y:S02]  /*4760*/  ISETP.GT.AND P4, PT, R0.reuse, 0x18, PT ;  /* 0x000000180000780c */ /* 0x040fe40003f84270 */
[----:B------:R-:W-:Y:S02]  /*4770*/  ISETP.GT.AND P0, PT, R0, 0x19, PT ;  /* 0x000000190000780c */ /* 0x000fe40003f04270 */
[----:B------:R-:W-:Y:S02]  /*4780*/  FSEL R16, R102, -INF , P2 ;  /* 0xff80000066107808 */ /* 0x000fe40001000000 */
[----:B------:R-:W-:Y:S02]  /*4790*/  FSEL R17, R101, -INF , P1 ;  /* 0xff80000065117808 */ /* 0x000fe40000800000 */
[----:B------:R-:W-:-:S02]  /*47a0*/  FSEL R23, R94, -INF , P4 ;  /* 0xff8000005e177808 */ /* 0x000fc40002000000 */
[----:B------:R-:W-:Y:S02]  /*47b0*/  FSEL R29, R92, -INF , P0 ;  /* 0xff8000005c1d7808 */ /* 0x000fe40000000000 */
[C---:B------:R-:W-:Y:S02]  /*47c0*/  ISETP.GT.AND P2, PT, R0.reuse, 0x20, PT ;  /* 0x000000200000780c */ /* 0x040fe40003f44270 */
[C---:B------:R-:W-:Y:S02]  /*47d0*/  ISETP.GT.AND P1, PT, R0.reuse, 0x21, PT ;  /* 0x000000210000780c */ /* 0x040fe40003f24270 */
[C---:B------:R-:W-:Y:S02]  /*47e0*/  ISETP.GT.AND P4, PT, R0.reuse, 0x28, PT ;  /* 0x000000280000780c */ /* 0x040fe40003f84270 */
[----:B------:R-:W-:Y:S02]  /*47f0*/  ISETP.GT.AND P0, PT, R0, 0x29, PT ;  /* 0x000000290000780c */ /* 0x000fe40003f04270 */
[----:B------:R-:W-:-:S02]  /*4800*/  FSEL R145, R87, -INF , P2 ;  /* 0xff80000057917808 */ /* 0x000fc40001000000 */
[----:B------:R-:W-:Y:S02]  /*4810*/  FSEL R148, R80, -INF , P1 ;  /* 0xff80000050947808 */ /* 0x000fe40000800000 */
[----:B------:R-:W-:Y:S02]  /*4820*/  FSEL R147, R68, -INF , P4 ;  /* 0xff80000044937808 */ /* 0x000fe40002000000 */
[----:B-1----:R-:W-:Y:S01]  /*4830*/  FMNMX.FTZ R137, R137, R3, !PT ;  /* 0x0000000389897209 */ /* 0x002fe20007810000 */
[----:B------:R-:W1:Y:S01]  /*4840*/  SHFL.BFLY PT, R4, R136, 0x1, 0x1f ;  /* 0x0c201f0088047f89 */ /* 0x000e6200000e0000 */
[----:B------:R-:W-:Y:S02]  /*4850*/  FSEL R146, R69, -INF , P0 ;  /* 0xff80000045927808 */ /* 0x000fe40000000000 */
[C---:B------:R-:W-:Y:S01]  /*4860*/  ISETP.GT.AND P2, PT, R0.reuse, 0x30, PT ;  /* 0x000000300000780c */ /* 0x040fe20003f44270 */
[----:B------:R-:W-:Y:S01]  /*4870*/  LDSM.16.MT88.4 R80, [R226+0x2000] ;  /* 0x00200000e250783b */ /* 0x000fe20000004200 */
[----:B------:R-:W-:-:S02]  /*4880*/  ISETP.GT.AND P1, PT, R0, 0x31, PT ;  /* 0x000000310000780c */ /* 0x000fc40003f24270 */
[C---:B------:R-:W-:Y:S02]  /*4890*/  ISETP.GT.AND P4, PT, R0.reuse, 0x38, PT ;  /* 0x000000380000780c */ /* 0x040fe40003f84270 */
[----:B------:R-:W-:Y:S02]  /*48a0*/  ISETP.GT.AND P0, PT, R0, 0x39, PT ;  /* 0x000000390000780c */ /* 0x000fe40003f04270 */
[----:B------:R-:W-:-:S04]  /*48b0*/  FMNMX.FTZ R0, R5, R6, !PT ;  /* 0x0000000605007209 */ /* 0x000fc80007810000 */
[----:B------:R-:W-:Y:S02]  /*48c0*/  FMNMX.FTZ R0, R10, R0, !PT ;  /* 0x000000000a007209 */ /* 0x000fe40007810000 */
[----:B------:R-:W-:Y:S02]  /*48d0*/  FSEL R153, R36, -INF , P1 ;  /* 0xff80000024997808 */ /* 0x000fe40000800000 */
[----:B------:R-:W-:Y:S02]  /*48e0*/  FMNMX.FTZ R0, R11, R0, !PT ;  /* 0x000000000b007209 */ /* 0x000fe40007810000 */
[----:B------:R-:W-:Y:S02]  /*48f0*/  ISETP.GT.AND P1, PT, R2, 0x1, PT ;  /* 0x000000010200780c */ /* 0x000fe40003f24270 */
[----:B------:R-:W-:Y:S02]  /*4900*/  FMNMX.FTZ R0, R16, R0, !PT ;  /* 0x0000000010007209 */ /* 0x000fe40007810000 */
[----:B------:R-:W-:Y:S01]  /*4910*/  FSEL R152, R20, -INF , P4 ;  /* 0xff80000014987808 */ /* 0x000fe20002000000 */
[----:B------:R-:W-:Y:S01]  /*4920*/  FMUL.FTZ R20, R137, c[0x0][0x2d0] ;  /* 0x0000b40089147a20 */ /* 0x000fe20000410000 */
[----:B------:R-:W-:-:S02]  /*4930*/  FSEL R15, R149, -INF , P1 ;  /* 0xff800000950f7808 */ /* 0x000fc40000800000 */
[----:B------:R-:W-:Y:S02]  /*4940*/  FMNMX.FTZ R0, R17, R0, !PT ;  /* 0x0000000011007209 */ /* 0x000fe40007810000 */
[----:B------:R-:W-:Y:S02]  /*4950*/  FSETP.NEU.FTZ.AND P1, PT, R137, -INF , PT ;  /* 0xff8000008900780b */ /* 0x000fe40003f3d000 */
[----:B------:R-:W-:Y:S02]  /*4960*/  ISETP.GT.AND P4, PT, R2, 0x8, PT ;  /* 0x000000080200780c */ /* 0x000fe40003f84270 */
[----:B------:R-:W-:Y:S02]  /*4970*/  FMNMX.FTZ R0, R23, R0, !PT ;  /* 0x0000000017007209 */ /* 0x000fe40007810000 */
[----:B------:R-:W-:Y:S02]  /*4980*/  FSEL R20, R20, RZ, P1 ;  /* 0x000000ff14147208 */ /* 0x000fe40000800000 */
[----:B------:R-:W-:-:S02]  /*4990*/  FSEL R154, R37, -INF , P2 ;  /* 0xff800000259a7808 */ /* 0x000fc40001000000 */
[----:B------:R-:W-:Y:S02]  /*49a0*/  ISETP.GT.AND P2, PT, R2, RZ, PT ;  /* 0x000000ff0200720c */ /* 0x000fe40003f44270 */
[----:B------:R-:W-:Y:S02]  /*49b0*/  FSEL R14, R135, -INF , P4 ;  /* 0xff800000870e7808 */ /* 0x000fe40002000000 */
[----:B------:R-:W-:Y:S01]  /*49c0*/  FMNMX.FTZ R135, R29, R0, !PT ;  /* 0x000000001d877209 */ /* 0x000fe20007810000 */
[----:B------:R-:W-:Y:S01]  /*49d0*/  FFMA.FTZ R0, R7, c[0x0][0x2d0], -R20 ;  /* 0x0000b40007007a23 */ /* 0x000fe20000010814 */
[----:B------:R-:W-:Y:S02]  /*49e0*/  FSEL R12, R150, -INF , P2 ;  /* 0xff800000960c7808 */ /* 0x000fe40001000000 */
[----:B------:R-:W-:Y:S01]  /*49f0*/  FMNMX.FTZ R135, R145, R135, !PT ;  /* 0x0000008791877209 */ /* 0x000fe20007810000 */
[----:B------:R2:W-:Y:S01]  /*4a00*/  MUFU.EX2 R150, R0 ;  /* 0x0000000000967308 */ /* 0x0005e20000000800 */
[----:B------:R-:W-:-:S02]  /*4a10*/  FSEL R151, R18, -INF , P0 ;  /* 0xff80000012977808 */ /* 0x000fc40000000000 */
[----:B------:R-:W-:Y:S02]  /*4a20*/  ISETP.GT.AND P0, PT, R2, 0x9, PT ;  /* 0x000000090200780c */ /* 0x000fe40003f04270 */
[----:B------:R-:W-:Y:S02]  /*4a30*/  FMNMX.FTZ R135, R148, R135, !PT ;  /* 0x0000008794877209 */ /* 0x000fe40007810000 */
[----:B------:R-:W-:Y:S02]  /*4a40*/  ISETP.GT.AND P2, PT, R2, 0x10, PT ;  /* 0x000000100200780c */ /* 0x000fe40003f44270 */
[----:B------:R-:W-:Y:S02]  /*4a50*/  FSEL R18, R119, -INF , P0 ;  /* 0xff80000077127808 */ /* 0x000fe40000000000 */
[----:B--2---:R-:W-:Y:S02]  /*4a60*/  FMNMX.FTZ R0, R12, R15, !PT ;  /* 0x0000000f0c007209 */ /* 0x004fe40007810000 */
[----:B------:R-:W-:-:S02]  /*4a70*/  FMNMX.FTZ R135, R147, R135, !PT ;  /* 0x0000008793877209 */ /* 0x000fc40007810000 */
[----:B------:R-:W-:Y:S01]  /*4a80*/  FMNMX.FTZ R0, R14, R0, !PT ;  /* 0x000000000e007209 */ /* 0x000fe20007810000 */
[----:B------:R-:W-:Y:S01]  /*4a90*/  FFMA.FTZ R3, R8, c[0x0][0x2d0], -R20 ;  /* 0x0000b40008037a23 */ /* 0x000fe20000010814 */
[----:B------:R-:W-:Y:S02]  /*4aa0*/  ISETP.GT.AND P1, PT, R2, 0x11, PT ;  /* 0x000000110200780c */ /* 0x000fe40003f24270 */
[----:B------:R-:W-:Y:S02]  /*4ab0*/  FSEL R28, R116, -INF , P2 ;  /* 0xff800000741c7808 */ /* 0x000fe40001000000 */
[----:B------:R-:W-:Y:S02]  /*4ac0*/  FMNMX.FTZ R0, R18, R0, !PT ;  /* 0x0000000012007209 */ /* 0x000fe40007810000 */
[----:B------:R-:W-:Y:S01]  /*4ad0*/  FMNMX.FTZ R135, R146, R135, !PT ;  /* 0x0000008792877209 */ /* 0x000fe20007810000 */
[----:B------:R2:W-:Y:S01]  /*4ae0*/  MUFU.EX2 R149, R3 ;  /* 0x0000000300957308 */ /* 0x0005e20000000800 */
[----:B------:R-:W-:-:S02]  /*4af0*/  ISETP.GT.AND P0, PT, R2, 0x18, PT ;  /* 0x000000180200780c */ /* 0x000fc40003f04270 */
[----:B------:R-:W-:Y:S02]  /*4b00*/  FSEL R36, R107, -INF , P1 ;  /* 0xff8000006b247808 */ /* 0x000fe40000800000 */
[----:B------:R-:W-:Y:S01]  /*4b10*/  FMNMX.FTZ R0, R28, R0, !PT ;  /* 0x000000001c007209 */ /* 0x000fe20007810000 */
[----:B------:R-:W-:Y:S01]  /*4b20*/  LDSM.16.MT88.4 R104, [R228+0x2000] ;  /* 0x00200000e468783b */ /* 0x000fe20000004200 */
[----:B------:R-:W-:Y:S02]  /*4b30*/  FMNMX.FTZ R135, R154, R135, !PT ;  /* 0x000000879a877209 */ /* 0x000fe40007810000 */
[----:B------:R-:W-:Y:S02]  /*4b40*/  ISETP.GT.AND P4, PT, R2, 0x19, PT ;  /* 0x000000190200780c */ /* 0x000fe40003f84270 */
[----:B------:R-:W-:Y:S02]  /*4b50*/  FSEL R8, R100, -INF , P0 ;  /* 0xff80000064087808 */ /* 0x000fe40000000000 */
[----:B------:R-:W-:Y:S01]  /*4b60*/  FMNMX.FTZ R0, R36, R0, !PT ;  /* 0x0000000024007209 */ /* 0x000fe20007810000 */
[----:B--2---:R-:W-:Y:S01]  /*4b70*/  FFMA.FTZ R3, R9, c[0x0][0x2d0], -R20 ;  /* 0x0000b40009037a23 */ /* 0x004fe20000010814 */
[----:B------:R-:W-:-:S03]  /*4b80*/  FMNMX.FTZ R135, R153, R135, !PT ;  /* 0x0000008799877209 */ /* 0x000fc60007810000 */
[----:B------:R2:W-:Y:S01]  /*4b90*/  MUFU.EX2 R245, R3 ;  /* 0x0000000300f57308 */ /* 0x0005e20000000800 */
[----:B------:R-:W-:Y:S02]  /*4ba0*/  ISETP.GT.AND P2, PT, R2, 0x20, PT ;  /* 0x000000200200780c */ /* 0x000fe40003f44270 */
[----:B------:R-:W-:Y:S02]  /*4bb0*/  FSEL R7, R99, -INF , P4 ;  /* 0xff80000063077808 */ /* 0x000fe40002000000 */
[----:B------:R-:W-:Y:S02]  /*4bc0*/  FMNMX.FTZ R0, R8, R0, !PT ;  /* 0x0000000008007209 */ /* 0x000fe40007810000 */
[----:B------:R-:W-:Y:S02]  /*4bd0*/  FMNMX.FTZ R135, R152, R135, !PT ;  /* 0x0000008798877209 */ /* 0x000fe40007810000 */
[----:B------:R-:W-:Y:S02]  /*4be0*/  ISETP.GT.AND P1, PT, R2, 0x21, PT ;  /* 0x000000210200780c */ /* 0x000fe40003f24270 */
[----:B------:R-:W-:Y:S01]  /*4bf0*/  FSEL R138, R72, -INF , P2 ;  /* 0xff800000488a7808 */ /* 0x000fe20001000000 */
[----:B--2---:R-:W-:Y:S01]  /*4c00*/  FFMA.FTZ R3, R13, c[0x0][0x2d0], -R20 ;  /* 0x0000b4000d037a23 */ /* 0x004fe20000010814 */
[----:B------:R-:W-:-:S03]  /*4c10*/  FMNMX.FTZ R135, R151, R135, !PT ;  /* 0x0000008797877209 */ /* 0x000fc60007810000 */
[----:B------:R2:W-:Y:S01]  /*4c20*/  MUFU.EX2 R210, R3 ;  /* 0x0000000300d27308 */ /* 0x0005e20000000800 */
[----:B------:R-:W-:Y:S02]  /*4c30*/  ISETP.GT.AND P0, PT, R2, 0x28, PT ;  /* 0x000000280200780c */ /* 0x000fe40003f04270 */
[----:B------:R-:W-:Y:S02]  /*4c40*/  FSEL R141, R50, -INF , P1 ;  /* 0xff800000328d7808 */ /* 0x000fe40000800000 */
[----:B-1----:R-:W-:Y:S01]  /*4c50*/  FMNMX.FTZ R136, R136, R4, !PT ;  /* 0x0000000488887209 */ /* 0x002fe20007810000 */
[----:B------:R-:W-:Y:S01]  /*4c60*/  LDSM.16.MT88.4 R48, [R225] ;  /* 0x00000000e130783b */ /* 0x000fe20000004200 */
[----:B------:R-:W-:Y:S02]  /*4c70*/  ISETP.GT.AND P2, PT, R2, 0x29, PT ;  /* 0x000000290200780c */ /* 0x000fe40003f44270 */
[----:B--2---:R-:W-:Y:S01]  /*4c80*/  FMNMX.FTZ R3, R7, R0, !PT ;  /* 0x0000000007037209 */ /* 0x004fe20007810000 */
[----:B------:R-:W-:-:S03]  /*4c90*/  FFMA.FTZ R0, R19, c[0x0][0x2d0], -R20 ;  /* 0x0000b40013007a23 */ /* 0x000fc60000010814 */
[----:B------:R-:W-:Y:S01]  /*4ca0*/  FMNMX.FTZ R3, R138, R3, !PT ;  /* 0x000000038a037209 */ /* 0x000fe20007810000 */
[----:B------:R1:W-:Y:S01]  /*4cb0*/  MUFU.EX2 R211, R0 ;  /* 0x0000000000d37308 */ /* 0x0003e20000000800 */
[----:B------:R-:W2:Y:S01]  /*4cc0*/  SHFL.BFLY PT, R4, R135, 0x2, 0x1f ;  /* 0x0c401f0087047f89 */ /* 0x000ea200000e0000 */
[----:B------:R-:W-:Y:S02]  /*4cd0*/  FSEL R143, R70, -INF , P0 ;  /* 0xff800000468f7808 */ /* 0x000fe40000000000 */
[----:B------:R-:W-:Y:S01]  /*4ce0*/  FMNMX.FTZ R3, R141, R3, !PT ;  /* 0x000000038d037209 */ /* 0x000fe20007810000 */
[----:B------:R-:W-:Y:S01]  /*4cf0*/  LDSM.16.MT88.4 R68, [R229+0x800] ;  /* 0x00080000e544783b */ /* 0x000fe20000004200 */
[----:B------:R-:W-:Y:S02]  /*4d00*/  ISETP.GT.AND P1, PT, R2, 0x30, PT ;  /* 0x000000300200780c */ /* 0x000fe40003f24270 */
[----:B------:R-:W-:Y:S01]  /*4d10*/  FSEL R144, R41, -INF , P2 ;  /* 0xff80000029907808 */ /* 0x000fe20001000000 */
[----:B-1----:R-:W-:-:S04]  /*4d20*/  FFMA.FTZ R0, R21, c[0x0][0x2d0], -R20 ;  /* 0x0000b40015007a23 */ /* 0x002fc80000010814 */
[----:B------:R1:W-:Y:S01]  /*4d30*/  MUFU.EX2 R246, R0 ;  /* 0x0000000000f67308 */ /* 0x0003e20000000800 */
[----:B------:R-:W-:Y:S02]  /*4d40*/  ISETP.GT.AND P0, PT, R2, 0x31, PT ;  /* 0x000000310200780c */ /* 0x000fe40003f04270 */
[----:B------:R-:W-:Y:S02]  /*4d50*/  FSEL R142, R40, -INF , P1 ;  /* 0xff800000288e7808 */ /* 0x000fe40000800000 */
[----:B------:R-:W-:Y:S01]  /*4d60*/  ISETP.GT.AND P2, PT, R2, 0x38, PT ;  /* 0x000000380200780c */ /* 0x000fe20003f44270 */
[----:B------:R-:W-:Y:S01]  /*4d70*/  LDSM.16.MT88.4 R40, [R226+0x800] ;  /* 0x00080000e228783b */ /* 0x000fe20000004200 */
[----:B------:R-:W-:Y:S02]  /*4d80*/  FSEL R140, R39, -INF , P0 ;  /* 0xff800000278c7808 */ /* 0x000fe40000000000 */
[----:B-1----:R-:W-:-:S04]  /*4d90*/  FMNMX.FTZ R0, R143, R3, !PT ;  /* 0x000000038f007209 */ /* 0x002fc80007810000 */
[----:B------:R-:W-:Y:S01]  /*4da0*/  FMNMX.FTZ R0, R144, R0, !PT ;  /* 0x0000000090007209 */ /* 0x000fe20007810000 */
[----:B------:R-:W-:-:S03]  /*4db0*/  FFMA.FTZ R3, R22, c[0x0][0x2d0], -R20 ;  /* 0x0000b40016037a23 */ /* 0x000fc60000010814 */
[----:B------:R-:W-:Y:S01]  /*4dc0*/  FMNMX.FTZ R0, R142, R0, !PT ;  /* 0x000000008e007209 */ /* 0x000fe20007810000 */
[----:B------:R1:W-:Y:S01]  /*4dd0*/  MUFU.EX2 R204, R3 ;  /* 0x0000000300cc7308 */ /* 0x0003e20000000800 */
[----:B------:R-:W-:Y:S02]  /*4de0*/  ISETP.GT.AND P1, PT, R2, 0x39, PT ;  /* 0x000000390200780c */ /* 0x000fe40003f24270 */
[----:B------:R-:W-:Y:S02]  /*4df0*/  FSEL R139, R35, -INF , P2 ;  /* 0xff800000238b7808 */ /* 0x000fe40001000000 */
[----:B------:R-:W-:Y:S02]  /*4e00*/  FMNMX.FTZ R0, R140, R0, !PT ;  /* 0x000000008c007209 */ /* 0x000fe40007810000 */
[----:B------:R-:W-:Y:S02]  /*4e10*/  FSETP.NEU.FTZ.AND P0, PT, R136, -INF , PT ;  /* 0xff8000008800780b */ /* 0x000fe40003f1d000 */
[----:B------:R-:W-:-:S02]  /*4e20*/  FSEL R133, R38, -INF , P1 ;  /* 0xff80000026857808 */ /* 0x000fc40000800000 */
[----:B------:R-:W-:Y:S01]  /*4e30*/  FMNMX.FTZ R134, R139, R0, !PT ;  /* 0x000000008b867209 */ /* 0x000fe20007810000 */
[----:B-1----:R-:W-:Y:S01]  /*4e40*/  FMUL.FTZ R3, R136, c[0x0][0x2d0] ;  /* 0x0000b40088037a20 */ /* 0x002fe20000410000 */
[----:B--2---:R-:W-:Y:S01]  /*4e50*/  FMNMX.FTZ R135, R135, R4, !PT ;  /* 0x0000000487877209 */ /* 0x004fe20007810000 */
[----:B------:R-:W-:Y:S01]  /*4e60*/  FFMA.FTZ R2, R24, c[0x0][0x2d0], -R20 ;  /* 0x0000b40018027a23 */ /* 0x000fe20000010814 */
[----:B------:R-:W-:Y:S02]  /*4e70*/  FMNMX.FTZ R134, R133, R134, !PT ;  /* 0x0000008685867209 */ /* 0x000fe40007810000 */
[----:B------:R-:W-:Y:S01]  /*4e80*/  FSEL R3, R3, RZ, P0 ;  /* 0x000000ff03037208 */ /* 0x000fe20000000000 */
[----:B------:R1:W-:Y:S02]  /*4e90*/  MUFU.EX2 R207, R2 ;  /* 0x0000000200cf7308 */ /* 0x0003e40000000800 */
[----:B------:R-:W-:Y:S02]  /*4ea0*/  SHFL.BFLY PT, R4, R134, 0x2, 0x1f ;  /* 0x0c401f0086047f89 */ /* 0x000fe400000e0000 */
[----:B------:R-:W-:-:S04]  /*4eb0*/  FFMA.FTZ R0, R25, c[0x0][0x2d0], -R3 ;  /* 0x0000b40019007a23 */ /* 0x000fc80000010803 */
[----:B------:R2:W-:Y:S01]  /*4ec0*/  MUFU.EX2 R132, R0 ;  /* 0x0000000000847308 */ /* 0x0005e20000000800 */
[----:B-1----:R-:W1:Y:S01]  /*4ed0*/  SHFL.BFLY PT, R2, R135, 0x1, 0x1f ;  /* 0x0c201f0087027f89 */ /* 0x002e6200000e0000 */
[----:B--2---:R-:W-:-:S06]  /*4ee0*/  FFMA.FTZ R0, R26, c[0x0][0x2d0], -R3 ;  /* 0x0000b4001a007a23 */ /* 0x004fcc0000010803 */
[----:B------:R2:W-:Y:S02]  /*4ef0*/  MUFU.EX2 R131, R0 ;  /* 0x0000000000837308 */ /* 0x0005e40000000800 */
[----:B--2---:R-:W-:-:S06]  /*4f00*/  FFMA.FTZ R0, R31, c[0x0][0x2d0], -R3 ;  /* 0x0000b4001f007a23 */ /* 0x004fcc0000010803 */
[----:B------:R2:W-:Y:S01]  /*4f10*/  MUFU.EX2 R194, R0 ;  /* 0x0000000000c27308 */ /* 0x0005e20000000800 */
[----:B-1----:R-:W-:Y:S02]  /*4f20*/  FMNMX.FTZ R135, R135, R2, !PT ;  /* 0x0000000287877209 */ /* 0x002fe40007810000 */
[----:B------:R-:W-:Y:S01]  /*4f30*/  FMNMX.FTZ R134, R134, R4, !PT ;  /* 0x0000000486867209 */ /* 0x000fe20007810000 */
[----:B--2---:R-:W-:-:S04]  /*4f40*/  FFMA.FTZ R0, R33, c[0x0][0x2d0], -R3 ;  /* 0x0000b40021007a23 */ /* 0x004fc80000010803 */
[----:B------:R1:W-:Y:S01]  /*4f50*/  MUFU.EX2 R195, R0 ;  /* 0x0000000000c37308 */ /* 0x0003e20000000800 */
[C---:B------:R-:W-:Y:S01]  /*4f60*/  FMUL.FTZ R2, R135.reuse, c[0x0][0x2d0] ;  /* 0x0000b40087027a20 */ /* 0x040fe20000410000 */
[----:B------:R-:W-:Y:S01]  /*4f70*/  FSETP.NEU.FTZ.AND P0, PT, R135, -INF , PT ;  /* 0xff8000008700780b */ /* 0x000fe20003f1d000 */
[----:B------:R-:W2:Y:S01]  /*4f80*/  SHFL.BFLY PT, R4, R134, 0x1, 0x1f ;  /* 0x0c201f0086047f89 */ /* 0x000ea200000e0000 */
[----:B-1----:R-:W-:-:S04]  /*4f90*/  FFMA.FTZ R0, R30, c[0x0][0x2d0], -R3 ;  /* 0x0000b4001e007a23 */ /* 0x002fc80000010803 */
[----:B------:R1:W-:Y:S01]  /*4fa0*/  MUFU.EX2 R198, R0 ;  /* 0x0000000000c67308 */ /* 0x0003e20000000800 */
[----:B------:R-:W-:Y:S01]  /*4fb0*/  FSEL R2, R2, RZ, P0 ;  /* 0x000000ff02027208 */ /* 0x000fe20000000000 */
[--C-:B-1----:R-:W-:Y:S01]  /*4fc0*/  FFMA.FTZ R0, R27, c[0x0][0x2d0], -R3.reuse ;  /* 0x0000b4001b007a23 */ /* 0x102fe20000010803 */
[----:B--2---:R-:W-:Y:S01]  /*4fd0*/  FMNMX.FTZ R134, R134, R4, !PT ;  /* 0x0000000486867209 */ /* 0x004fe20007810000 */
[----:B------:R-:W1:Y:S04]  /*4fe0*/  LDSM.16.MT88.4 R24, [R229] ;  /* 0x00000000e518783b */ /* 0x000e680000004200 */
[----:B------:R2:W-:Y:S02]  /*4ff0*/  MUFU.EX2 R199, R0 ;  /* 0x0000000000c77308 */ /* 0x0005e40000000800 */
[----:B--2---:R-:W-:-:S06]  /*5000*/  FFMA.FTZ R0, R32, c[0x0][0x2d0], -R3 ;  /* 0x0000b40020007a23 */ /* 0x004fcc0000010803 */
[----:B------:R2:W-:Y:S02]  /*5010*/  MUFU.EX2 R205, R0 ;  /* 0x0000000000cd7308 */ /* 0x0005e40000000800 */
[----:B--2---:R-:W-:Y:S01]  /*5020*/  FFMA.FTZ R0, R34, c[0x0][0x2d0], -R3 ;  /* 0x0000b40022007a23 */ /* 0x004fe20000010803 */
[----:B------:R-:W-:Y:S01]  /*5030*/  FSETP.NEU.FTZ.AND P0, PT, R134, -INF , PT ;  /* 0xff8000008600780b */ /* 0x000fe20003f1d000 */
[--C-:B------:R-:W-:Y:S01]  /*5040*/  FFMA.FTZ R4, R16, c[0x0][0x2d0], -R2.reuse ;  /* 0x0000b40010047a23 */ /* 0x100fe20000010802 */
[----:B------:R-:W2:Y:S03]  /*5050*/  LDSM.16.MT88.4 R32, [R226] ;  /* 0x00000000e220783b */ /* 0x000ea60000004200 */
[----:B------:R3:W-:Y:S02]  /*5060*/  MUFU.EX2 R224, R0 ;  /* 0x0000000000e07308 */ /* 0x0007e40000000800 */
[----:B---3--:R-:W-:-:S06]  /*5070*/  FFMA.FTZ R0, R5, c[0x0][0x2d0], -R2 ;  /* 0x0000b40005007a23 */ /* 0x008fcc0000010802 */
[----:B------:R3:W-:Y:S02]  /*5080*/  MUFU.EX2 R130, R0 ;  /* 0x0000000000827308 */ /* 0x0007e40000000800 */
[----:B---3--:R-:W-:-:S06]  /*5090*/  FFMA.FTZ R0, R6, c[0x0][0x2d0], -R2 ;  /* 0x0000b40006007a23 */ /* 0x008fcc0000010802 */
[----:B------:R3:W4:Y:S02]  /*50a0*/  MUFU.EX2 R129, R0 ;  /* 0x0000000000817308 */ /* 0x0007240000000800 */
[----:B---3--:R-:W-:-:S06]  /*50b0*/  FFMA.FTZ R0, R10, c[0x0][0x2d0], -R2 ;  /* 0x0000b4000a007a23 */ /* 0x008fcc0000010802 */
[----:B------:R3:W-:Y:S02]  /*50c0*/  MUFU.EX2 R186, R0 ;  /* 0x0000000000ba7308 */ /* 0x0007e40000000800 */
[----:B---3--:R-:W-:-:S06]  /*50d0*/  FFMA.FTZ R0, R11, c[0x0][0x2d0], -R2 ;  /* 0x0000b4000b007a23 */ /* 0x008fcc0000010802 */
[----:B------:R3:W1:Y:S08]  /*50e0*/  MUFU.EX2 R187, R0 ;  /* 0x0000000000bb7308 */ /* 0x0006700000000800 */
[----:B------:R1:W-:Y:S01]  /*50f0*/  MUFU.EX2 R193, R4 ;  /* 0x0000000400c17308 */ /* 0x0003e20000000800 */
[----:B---3--:R-:W-:-:S05]  /*5100*/  FMUL.FTZ R0, R134, c[0x0][0x2d0] ;  /* 0x0000b40086007a20 */ /* 0x008fca0000410000 */
[----:B------:R-:W-:Y:S01]  /*5110*/  FSEL R0, R0, RZ, P0 ;  /* 0x000000ff00007208 */ /* 0x000fe20000000000 */
[----:B-1----:R-:W-:-:S04]  /*5120*/  FFMA.FTZ R4, R17, c[0x0][0x2d0], -R2 ;  /* 0x0000b40011047a23 */ /* 0x002fc80000010802 */
[----:B------:R1:W-:Y:S02]  /*5130*/  MUFU.EX2 R197, R4 ;  /* 0x0000000400c57308 */ /* 0x0003e40000000800 */
[----:B-1----:R-:W-:-:S06]  /*5140*/  FFMA.FTZ R4, R12, c[0x0][0x2d0], -R0 ;  /* 0x0000b4000c047a23 */ /* 0x002fcc0000010800 */
[----:B------:R1:W-:Y:S02]  /*5150*/  MUFU.EX2 R128, R4 ;  /* 0x0000000400807308 */ /* 0x0003e40000000800 */
[----:B-1----:R-:W-:-:S06]  /*5160*/  FFMA.FTZ R4, R15, c[0x0][0x2d0], -R0 ;  /* 0x0000b4000f047a23 */ /* 0x002fcc0000010800 */
[----:B------:R1:W3:Y:S02]  /*5170*/  MUFU.EX2 R21, R4 ;  /* 0x0000000400157308 */ /* 0x0002e40000000800 */
[----:B-1----:R-:W-:-:S06]  /*5180*/  FFMA.FTZ R4, R14, c[0x0][0x2d0], -R0 ;  /* 0x0000b4000e047a23 */ /* 0x002fcc0000010800 */
[----:B------:R1:W-:Y:S02]  /*5190*/  MUFU.EX2 R184, R4 ;  /* 0x0000000400b87308 */ /* 0x0003e40000000800 */
[----:B-1----:R-:W-:-:S06]  /*51a0*/  FFMA.FTZ R4, R18, c[0x0][0x2d0], -R0 ;  /* 0x0000b40012047a23 */ /* 0x002fcc0000010800 */
[----:B------:R1:W1:Y:S02]  /*51b0*/  MUFU.EX2 R185, R4 ;  /* 0x0000000400b97308 */ /* 0x0002640000000800 */
[----:B-1----:R-:W-:-:S06]  /*51c0*/  FFMA.FTZ R4, R23, c[0x0][0x2d0], -R2 ;  /* 0x0000b40017047a23 */ /* 0x002fcc0000010802 */
[----:B------:R1:W-:Y:S02]  /*51d0*/  MUFU.EX2 R181, R4 ;  /* 0x0000000400b57308 */ /* 0x0003e40000000800 */
[----:B-1----:R-:W-:-:S06]  /*51e0*/  FFMA.FTZ R4, R29, c[0x0][0x2d0], -R2 ;  /* 0x0000b4001d047a23 */ /* 0x002fcc0000010802 */
[----:B------:R1:W-:Y:S01]  /*51f0*/  MUFU.EX2 R227, R4 ;  /* 0x0000000400e37308 */ /* 0x0003e20000000800 */
[----:B----4-:R-:W-:Y:S02]  /*5200*/  F2FP.PACK_AB R12, R129, R130 ;  /* 0x00000082810c723e */ /* 0x010fe400000000ff */
[----:B------:R-:W-:Y:S02]  /*5210*/  F2FP.PACK_AB R14, R187, R186 ;  /* 0x000000babb0e723e */ /* 0x000fe400000000ff */
[----:B---3--:R-:W-:Y:S01]  /*5220*/  F2FP.PACK_AB R13, R21, R128 ;  /* 0x00000080150d723e */ /* 0x008fe200000000ff */
[----:B-1----:R-:W-:-:S04]  /*5230*/  FFMA.FTZ R4, R28, c[0x0][0x2d0], -R0 ;  /* 0x0000b4001c047a23 */ /* 0x002fc80000010800 */
[----:B------:R1:W-:Y:S01]  /*5240*/  MUFU.EX2 R192, R4 ;  /* 0x0000000400c07308 */ /* 0x0003e20000000800 */
[----:B------:R-:W-:Y:S01]  /*5250*/  F2FP.PACK_AB R15, R185, R184 ;  /* 0x000000b8b90f723e */ /* 0x000fe200000000ff */
[----:B-1----:R-:W-:-:S06]  /*5260*/  FFMA.FTZ R4, R36, c[0x0][0x2d0], -R0 ;  /* 0x0000b40024047a23 */ /* 0x002fcc0000010800 */
[----:B------:R1:W3:Y:S01]  /*5270*/  MUFU.EX2 R196, R4 ;  /* 0x0000000400c47308 */ /* 0x0002e20000000800 */
[----:B------:R-:W-:Y:S01]  /*5280*/  HMMA.16816.F32 R64, R12, R48, RZ ;  /* 0x000000300c40723c */ /* 0x000fe200000018ff */
[----:B-1----:R-:W-:-:S06]  /*5290*/  FFMA.FTZ R4, R8, c[0x0][0x2d0], -R0 ;  /* 0x0000b40008047a23 */ /* 0x002fcc0000010800 */
[----:B------:R1:W-:Y:S02]  /*52a0*/  MUFU.EX2 R247, R4 ;  /* 0x0000000400f77308 */ /* 0x0003e40000000800 */
[----:B-1----:R-:W-:-:S06]  /*52b0*/  FFMA.FTZ R4, R7, c[0x0][0x2d0], -R0 ;  /* 0x0000b40007047a23 */ /* 0x002fcc0000010800 */
[----:B------:R1:W4:Y:S01]  /*52c0*/  MUFU.EX2 R252, R4 ;  /* 0x0000000400fc7308 */ /* 0x0003220000000800 */
[----:B------:R-:W-:Y:S01]  /*52d0*/  F2FP.PACK_AB R16, R149, R150 ;  /* 0x000000969510723e */ /* 0x000fe200000000ff */
[----:B------:R-:W-:Y:S01]  /*52e0*/  HMMA.16816.F32 R84, R12, R24, RZ ;  /* 0x000000180c54723c */ /* 0x000fe200000018ff */
[----:B------:R-:W-:Y:S02]  /*52f0*/  F2FP.PACK_AB R18, R210, R245 ;  /* 0x000000f5d212723e */ /* 0x000fe400000000ff */
[----:B------:R-:W-:Y:S02]  /*5300*/  F2FP.PACK_AB R17, R131, R132 ;  /* 0x000000848311723e */ /* 0x000fe400000000ff */
[----:B------:R-:W-:Y:S02]  /*5310*/  F2FP.PACK_AB R19, R195, R194 ;  /* 0x000000c2c313723e */ /* 0x000fe400000000ff */
[----:B---3--:R-:W-:Y:S02]  /*5320*/  F2FP.PACK_AB R5, R196, R192 ;  /* 0x000000c0c405723e */ /* 0x008fe400000000ff */
[----:B------:R-:W-:-:S02]  /*5330*/  F2FP.PACK_AB R6, R227, R181 ;  /* 0x000000b5e306723e */ /* 0x000fc400000000ff */
[----:B-1----:R-:W-:Y:S02]  /*5340*/  F2FP.PACK_AB R4, R197, R193 ;  /* 0x000000c1c504723e */ /* 0x002fe400000000ff */
[----:B----4-:R-:W-:Y:S01]  /*5350*/  F2FP.PACK_AB R7, R252, R247 ;  /* 0x000000f7fc07723e */ /* 0x010fe200000000ff */
[C---:B------:R-:W-:Y:S08]  /*5360*/  HMMA.16816.F32 R28, R16.reuse, R24, RZ ;  /* 0x00000018101c723c */ /* 0x040ff000000018ff */
[----:B--2---:R-:W-:Y:S08]  /*5370*/  HMMA.16816.F32 R52, R16, R32, RZ ;  /* 0x000000201034723c */ /* 0x004ff000000018ff */
[----:B------:R-:W-:Y:S01]  /*5380*/  HMMA.16816.F32 R176, R4, R44, R64 ;  /* 0x0000002c04b0723c */ /* 0x000fe20000001840 */
[----:B------:R-:W1:Y:S01]  /*5390*/  LDSM.16.MT88.4 R64, [R228+0x2800] ;  /* 0x00280000e440783b */ /* 0x000e620000004200 */
[----:B------:R-:W-:-:S02]  /*53a0*/  F2FP.PACK_AB R8, R246, R211 ;  /* 0x000000d3f608723e */ /* 0x000fc400000000ff */
[----:B------:R-:W-:Y:S02]  /*53b0*/  F2FP.PACK_AB R9, R199, R198 ;  /* 0x000000c6c709723e */ /* 0x000fe400000000ff */
[----:B------:R-:W-:Y:S02]  /*53c0*/  F2FP.PACK_AB R10, R207, R204 ;  /* 0x000000cccf0a723e */ /* 0x000fe400000000ff */
[----:B------:R-:W-:Y:S01]  /*53d0*/  F2FP.PACK_AB R11, R224, R205 ;  /* 0x000000cde00b723e */ /* 0x000fe200000000ff */
[----:B------:R-:W-:Y:S08]  /*53e0*/  HMMA.16816.F32 R216, R4, R68, R84 ;  /* 0x0000004404d8723c */ /* 0x000ff00000001854 */
[----:B------:R-:W-:Y:S08]  /*53f0*/  HMMA.16816.F32 R84, R12, R104, RZ ;  /* 0x000000680c54723c */ /* 0x000ff000000018ff */
[C---:B------:R-:W-:Y:S01]  /*5400*/  HMMA.16816.F32 R248, R8.reuse, R68, R28 ;  /* 0x0000004408f8723c */ /* 0x040fe2000000181c */
[----:B------:R-:W2:Y:S07]  /*5410*/  LDSM.16.MT88.4 R28, [R225+0x2800] ;  /* 0x00280000e11c783b */ /* 0x000eae0000004200 */
[----:B------:R-:W-:Y:S01]  /*5420*/  HMMA.16816.F32 R200, R8, R40, R52 ;  /* 0x0000002808c8723c */ /* 0x000fe20000001834 */
[----:B------:R-:W3:Y:S07]  /*5430*/  LDSM.16.MT88.4 R52, [R226+0x2800] ;  /* 0x00280000e234783b */ /* 0x000eee0000004200 */
[C---:B------:R-:W-:Y:S08]  /*5440*/  HMMA.16816.F32 R72, R16.reuse, R48, RZ ;  /* 0x000000301048723c */ /* 0x040ff000000018ff */
[C---:B------:R-:W-:Y:S08]  /*5450*/  HMMA.16816.F32 R116, R16.reuse, R60, RZ ;  /* 0x0000003c1074723c */ /* 0x040ff000000018ff */
[C---:B------:R-:W-:Y:S08]  /*5460*/  HMMA.16816.F32 R88, R16.reuse, R104, RZ ;  /* 0x000000681058723c */ /* 0x040ff000000018ff */
[----:B------:R-:W-:Y:S08]  /*5470*/  HMMA.16816.F32 R108, R16, R80, RZ ;  /* 0x00000050106c723c */ /* 0x000ff000000018ff */
[----:B-1----:R-:W-:Y:S08]  /*5480*/  HMMA.16816.F32 R84, R4, R64, R84 ;  /* 0x000000400454723c */ /* 0x002ff00000001854 */
[----:B------:R-:W-:Y:S08]  /*5490*/  HMMA.16816.F32 R36, R12, R32, RZ ;  /* 0x000000200c24723c */ /* 0x000ff000000018ff */
[C---:B------:R-:W-:Y:S01]  /*54a0*/  HMMA.16816.F32 R172, R8.reuse, R44, R72 ;  /* 0x0000002c08ac723c */ /* 0x040fe20000001848 */
[----:B------:R-:W1:Y:S07]  /*54b0*/  LDSM.16.MT88.4 R72, [R229+0x2800] ;  /* 0x00280000e548783b */ /* 0x000e6e0000004200 */
[----:B--2---:R-:W-:Y:S01]  /*54c0*/  HMMA.16816.F32 R116, R8, R28, R116 ;  /* 0x0000001c0874723c */ /* 0x004fe20000001874 */
[----:B------:R-:W-:-:S07]  /*54d0*/  IMAD.MOV.U32 R206, RZ, RZ, R84 ;  /* 0x000000ffffce7224 */ /* 0x000fce00078e0054 */
[----:B------:R-:W-:Y:S08]  /*54e0*/  HMMA.16816.F32 R112, R12, R60, RZ ;  /* 0x0000003c0c70723c */ /* 0x000ff000000018ff */
[-C--:B------:R-:W-:Y:S08]  /*54f0*/  HMMA.16816.F32 R96, R16, R76.reuse, RZ ;  /* 0x0000004c1060723c */ /* 0x080ff000000018ff */
[----:B------:R-:W-:Y:S07]  /*5500*/  HMMA.16816.F32 R92, R12, R76, RZ ;  /* 0x0000004c0c5c723c */ /* 0x000fee00000018ff */
[----:B------:R-:W-:Y:S01]  /*5510*/  IMAD.MOV.U32 R77, RZ, RZ, R85 ;  /* 0x000000ffff4d7224 */ /* 0x000fe200078e0055 */
[----:B------:R-:W-:Y:S01]  /*5520*/  HMMA.16816.F32 R88, R8, R64, R88 ;  /* 0x000000400858723c */ /* 0x000fe20000001858 */
[----:B------:R-:W-:-:S06]  /*5530*/  IMAD.MOV.U32 R76, RZ, RZ, R86 ;  /* 0x000000ffff4c7224 */ /* 0x000fcc00078e0056 */
[----:B------:R-:W-:Y:S01]  /*5540*/  IMAD.MOV.U32 R64, RZ, RZ, R87 ;  /* 0x000000ffff407224 */ /* 0x000fe200078e0057 */
[----:B---3--:R-:W-:Y:S08]  /*5550*/  HMMA.16816.F32 R108, R8, R52, R108 ;  /* 0x00000034086c723c */ /* 0x008ff0000000186c */
[C---:B------:R-:W-:Y:S08]  /*5560*/  HMMA.16816.F32 R84, R12.reuse, R62, RZ ;  /* 0x0000003e0c54723c */ /* 0x040ff000000018ff */
[----:B------:R-:W-:Y:S08]  /*5570*/  HMMA.16816.F32 R100, R12, R80, RZ ;  /* 0x000000500c64723c */ /* 0x000ff000000018ff */
[----:B------:R-:W-:Y:S01]  /*5580*/  HMMA.16816.F32 R188, R4, R40, R36 ;  /* 0x0000002804bc723c */ /* 0x000fe20000001824 */
[----:B------:R-:W2:Y:S01]  /*5590*/  LDSM.16.MT88.4 R36, [R228+0x800] ;  /* 0x00080000e424783b */ /* 0x000ea20000004200 */
[----:B------:R-:W-:-:S02]  /*55a0*/  IMAD.MOV.U32 R61, RZ, RZ, R119 ;  /* 0x000000ffff3d7224 */ /* 0x000fc400078e0077 */
[----:B------:R-:W-:Y:S02]  /*55b0*/  IMAD.MOV.U32 R60, RZ, RZ, R118 ;  /* 0x000000ffff3c7224 */ /* 0x000fe400078e0076 */
[----:B------:R-:W-:Y:S02]  /*55c0*/  IMAD.MOV.U32 R80, RZ, RZ, R116 ;  /* 0x000000ffff507224 */ /* 0x000fe400078e0074 */
[----:B------:R-:W-:Y:S02]  /*55d0*/  IMAD.MOV.U32 R81, RZ, RZ, R117 ;  /* 0x000000ffff517224 */ /* 0x000fe400078e0075 */
[----:B------:R-:W-:Y:S01]  /*55e0*/  HMMA.16816.F32 R116, R4, R28, R112 ;  /* 0x0000001c0474723c */ /* 0x000fe20000001870 */
[----:B------:R-:W-:Y:S02]  /*55f0*/  IMAD.MOV.U32 R23, RZ, RZ, R108 ;  /* 0x000000ffff177224 */ /* 0x000fe400078e006c */
[----:B------:R-:W-:-:S04]  /*5600*/  IMAD.MOV.U32 R22, RZ, RZ, R111 ;  /* 0x000000ffff167224 */ /* 0x000fc800078e006f */
[----:B------:R-:W-:Y:S01]  /*5610*/  IMAD.MOV.U32 R29, RZ, RZ, R110 ;  /* 0x000000ffff1d7224 */ /* 0x000fe200078e006e */
[----:B------:R-:W-:Y:S01]  /*5620*/  HMMA.16816.F32 R124, R16, R56, RZ ;  /* 0x00000038107c723c */ /* 0x000fe200000018ff */
[----:B------:R-:W-:-:S07]  /*5630*/  IMAD.MOV.U32 R28, RZ, RZ, R109 ;  /* 0x000000ffff1c7224 */ /* 0x000fce00078e006d */
[----:B------:R-:W-:Y:S08]  /*5640*/  HMMA.16816.F32 R120, R12, R56, RZ ;  /* 0x000000380c78723c */ /* 0x000ff000000018ff */
[C---:B------:R-:W-:Y:S08]  /*5650*/  HMMA.16816.F32 R108, R4.reuse, R30, R84 ;  /* 0x0000001e046c723c */ /* 0x040ff00000001854 */
[----:B------:R-:W-:Y:S08]  /*5660*/  HMMA.16816.F32 R100, R4, R52, R100 ;  /* 0x000000340464723c */ /* 0x000ff00000001864 */
[-C--:B-1----:R-:W-:Y:S08]  /*5670*/  HMMA.16816.F32 R96, R8, R72.reuse, R96 ;  /* 0x000000480860723c */ /* 0x082ff00000001860 */
[----:B------:R-:W-:Y:S08]  /*5680*/  HMMA.16816.F32 R92, R4, R72, R92 ;  /* 0x00000048045c723c */ /* 0x000ff0000000185c */
[----:B------:R-:W-:Y:S01]  /*5690*/  HMMA.16816.F32 R84, R12, R82, RZ ;  /* 0x000000520c54723c */ /* 0x000fe200000018ff */
[----:B------:R-:W-:-:S02]  /*56a0*/  IMAD.MOV.U32 R57, RZ, RZ, R102 ;  /* 0x000000ffff397224 */ /* 0x000fc400078e0066 */
[----:B------:R-:W-:Y:S02]  /*56b0*/  IMAD.MOV.U32 R56, RZ, RZ, R103 ;  /* 0x000000ffff387224 */ /* 0x000fe400078e0067 */
[----:B------:R-:W-:Y:S02]  /*56c0*/  IMAD.MOV.U32 R233, RZ, RZ, R88 ;  /* 0x000000ffffe97224 */ /* 0x000fe400078e0058 */
[----:B------:R-:W-:Y:S01]  /*56d0*/  IMAD.MOV.U32 R232, RZ, RZ, R89 ;  /* 0x000000ffffe87224 */ /* 0x000fe200078e0059 */
[----:B--2---:R-:W-:Y:S01]  /*56e0*/  HMMA.16816.F32 R220, R8, R36, R124 ;  /* 0x0000002408dc723c */ /* 0x004fe2000000187c */
[----:B------:R-:W-:Y:S02]  /*56f0*/  IMAD.MOV.U32 R25, RZ, RZ, R98 ;  /* 0x000000ffff197224 */ /* 0x000fe400078e0062 */
[----:B------:R-:W-:Y:S02]  /*5700*/  IMAD.MOV.U32 R171, RZ, RZ, R99 ;  /* 0x000000ffffab7224 */ /* 0x000fe400078e0063 */
[----:B------:R-:W-:-:S02]  /*5710*/  IMAD.MOV.U32 R41, RZ, RZ, R97 ;  /* 0x000000ffff297224 */ /* 0x000fc400078e0061 */
[----:B------:R-:W-:Y:S01]  /*5720*/  IMAD.MOV.U32 R40, RZ, RZ, R96 ;  /* 0x000000ffff287224 */ /* 0x000fe200078e0060 */
[C---:B------:R-:W-:Y:S01]  /*5730*/  HMMA.16816.F32 R212, R4.reuse, R36, R120 ;  /* 0x0000002404d4723c */ /* 0x040fe20000001878 */
[----:B------:R-:W-:Y:S02]  /*5740*/  IMAD.MOV.U32 R24, RZ, RZ, R94 ;  /* 0x000000ffff187224 */ /* 0x000fe400078e005e */
[----:B------:R-:W-:Y:S02]  /*5750*/  IMAD.MOV.U32 R104, RZ, RZ, R92 ;  /* 0x000000ffff687224 */ /* 0x000fe400078e005c */
[----:B------:R-:W-:Y:S02]  /*5760*/  IMAD.MOV.U32 R105, RZ, RZ, R93 ;  /* 0x000000ffff697224 */ /* 0x000fe400078e005d */
[----:B------:R-:W-:Y:S01]  /*5770*/  IMAD.MOV.U32 R37, RZ, RZ, R100 ;  /* 0x000000ffff257224 */ /* 0x000fe200078e0064 */
[----:B------:R-:W-:Y:S01]  /*5780*/  HMMA.16816.F32 R112, R4, R54, R84 ;  /* 0x000000360470723c */ /* 0x000fe20000001854 */
[----:B------:R-:W-:-:S02]  /*5790*/  IMAD.MOV.U32 R36, RZ, RZ, R101 ;  /* 0x000000ffff247224 */ /* 0x000fc400078e0065 */
[----:B------:R-:W-:Y:S02]  /*57a0*/  IMAD.MOV.U32 R234, RZ, RZ, R95 ;  /* 0x000000ffffea7224 */ /* 0x000fe400078e005f */
[----:B------:R-:W-:Y:S02]  /*57b0*/  IMAD.MOV.U32 R231, RZ, RZ, R90 ;  /* 0x000000ffffe77224 */ /* 0x000fe400078e005a */
[----:B------:R-:W-:Y:S01]  /*57c0*/  IMAD.MOV.U32 R230, RZ, RZ, R91 ;  /* 0x000000ffffe67224 */ /* 0x000fe200078e005b */
[C---:B------:R-:W-:Y:S08]  /*57d0*/  HMMA.16816.F32 R100, R12.reuse, R50, RZ ;  /* 0x000000320c64723c */ /* 0x040ff000000018ff */
[C---:B------:R-:W-:Y:S08]  /*57e0*/  HMMA.16816.F32 R96, R12.reuse, R34, RZ ;  /* 0x000000220c60723c */ /* 0x040ff000000018ff */
[C---:B------:R-:W-:Y:S08]  /*57f0*/  HMMA.16816.F32 R92, R12.reuse, R26, RZ ;  /* 0x0000001a0c5c723c */ /* 0x040ff000000018ff */
[C---:B------:R-:W-:Y:S08]  /*5800*/  HMMA.16816.F32 R88, R12.reuse, R58, RZ ;  /* 0x0000003a0c58723c */ /* 0x040ff000000018ff */
[C---:B------:R-:W-:Y:S08]  /*5810*/  HMMA.16816.F32 R84, R12.reuse, R78, RZ ;  /* 0x0000004e0c54723c */ /* 0x040ff000000018ff */
[----:B------:R-:W-:Y:S01]  /*5820*/  HMMA.16816.F32 R12, R12, R106, RZ ;  /* 0x0000006a0c0c723c */ /* 0x000fe200000018ff */
[----:B------:R-:W-:-:S02]  /*5830*/  IMAD.MOV.U32 R73, RZ, RZ, R181 ;  /* 0x000000ffff497224 */ /* 0x000fc400078e00b5 */
[----:B------:R-:W-:-:S05]  /*5840*/  IMAD.MOV.U32 R65, RZ, RZ, R180 ;  /* 0x000000ffff417224 */ /* 0x000fca00078e00b4 */
[C---:B------:R-:W-:Y:S08]  /*5850*/  HMMA.16816.F32 R100, R4.reuse, R46, R100 ;  /* 0x0000002e0464723c */ /* 0x040ff00000001864 */
[C---:B------:R-:W-:Y:S08]  /*5860*/  HMMA.16816.F32 R96, R4.reuse, R42, R96 ;  /* 0x0000002a0460723c */ /* 0x040ff00000001860 */
[C---:B------:R-:W-:Y:S08]  /*5870*/  HMMA.16816.F32 R92, R4.reuse, R70, R92 ;  /* 0x00000046045c723c */ /* 0x040ff0000000185c */
[C---:B------:R-:W-:Y:S08]  /*5880*/  HMMA.16816.F32 R180, R4.reuse, R38, R88 ;  /* 0x0000002604b4723c */ /* 0x040ff00000001858 */
[C---:B------:R-:W-:Y:S08]  /*5890*/  HMMA.16816.F32 R120, R4.reuse, R74, R84 ;  /* 0x0000004a0478723c */ /* 0x040ff00000001854 */
[----:B------:R-:W-:Y:S08]  /*58a0*/  HMMA.16816.F32 R124, R4, R66, R12 ;  /* 0x00000042047c723c */ /* 0x000ff0000000180c */
[C---:B------:R-:W-:Y:S08]  /*58b0*/  HMMA.16816.F32 R48, R16.reuse, R50, RZ ;  /* 0x000000321030723c */ /* 0x040ff000000018ff */
[----:B------:R-:W-:Y:S11]  /*58c0*/  HMMA.16816.F32 R4, R16, R58, RZ ;  /* 0x0000003a1004723c */ /* 0x000ff600000018ff */
[----:B------:R-:W-:Y:S05]  /*58d0*/  @!UPT UIADD3 URZ, URZ, URZ, URZ ;  /* 0x0000003f3f3ff290 */ /* 0x000fea000fffe03f */
[C---:B------:R-:W-:Y:S08]  /*58e0*/  HMMA.16816.F32 R88, R8.reuse, R46, R48 ;  /* 0x0000002e0858723c */ /* 0x040ff00000001830 */
[----:B------:R-:W-:Y:S08]  /*58f0*/  HMMA.16816.F32 R48, R8, R38, R4 ;  /* 0x000000260830723c */ /* 0x000ff00000001804 */
[----:B------:R-:W-:Y:S11]  /*5900*/  HMMA.16816.F32 R4, R16, R62, RZ ;  /* 0x0000003e1004723c */ /* 0x000ff600000018ff */
[----:B------:R-:W-:Y:S11]  /*5910*/  @!UPT UIADD3 URZ, URZ, URZ, URZ ;  /* 0x0000003f3f3ff290 */ /* 0x000ff6000fffe03f */
[----:B------:R-:W-:Y:S02]  /*5920*/  @!UPT UIADD3 URZ, URZ, URZ, URZ ;  /* 0x0000003f3f3ff290 */ /* 0x000fe4000fffe03f */
[----:B------:R-:W-:Y:S08]  /*5930*/  HMMA.16816.F32 R44, R8, R30, R4 ;  /* 0x0000001e082c723c */ /* 0x000ff00000001804 */
[----:B------:R-:W-:Y:S01]  /*5940*/  HMMA.16816.F32 R4, R16, R82, RZ ;  /* 0x000000521004723c */ /* 0x000fe200000018ff */
[----:B------:R-:W-:Y:S02]  /*5950*/  IMAD.MOV.U32 R72, RZ, RZ, R25 ;  /* 0x000000ffff487224 */ /* 0x000fe400078e0019 */
[----:B------:R-:W-:-:S05]  /*5960*/  IMAD.MOV.U32 R15, RZ, RZ, R24 ;  /* 0x000000ffff0f7224 */ /* 0x000fca00078e0018 */
[C---:B------:R-:W-:Y:S08]  /*5970*/  HMMA.16816.F32 R32, R16.reuse, R34, RZ ;  /* 0x000000221020723c */ /* 0x040ff000000018ff */
[----:B------:R-:W-:Y:S08]  /*5980*/  HMMA.16816.F32 R24, R16, R26, RZ ;  /* 0x0000001a1018723c */ /* 0x000ff000000018ff */
[----:B------:R-:W-:Y:S08]  /*5990*/  HMMA.16816.F32 R52, R8, R54, R4 ;  /* 0x000000360834723c */ /* 0x000ff00000001804 */
[C---:B------:R-:W-:Y:S08]  /*59a0*/  HMMA.16816.F32 R4, R16.reuse, R78, RZ ;  /* 0x0000004e1004723c */ /* 0x040ff000000018ff */
[----:B------:R-:W-:Y:S01]  /*59b0*/  HMMA.16816.F32 R16, R16, R106, RZ ;  /* 0x0000006a1010723c */ /* 0x000fe200000018ff */
[----:B------:R-:W-:-:S07]  /*59c0*/  IMAD.MOV.U32 R79, RZ, RZ, R64 ;  /* 0x000000ffff4f7224 */ /* 0x000fce00078e0040 */
[----:B------:R-:W-:Y:S01]  /*59d0*/  HMMA.16816.F32 R84, R8, R42, R32 ;  /* 0x0000002a0854723c */ /* 0x000fe20000001820 */
[----:B------:R-:W-:-:S06]  /*59e0*/  IMAD.MOV.U32 R106, RZ, RZ, R65 ;  /* 0x000000ffff6a7224 */ /* 0x000fcc00078e0041 */
[----:B------:R-:W-:Y:S02]  /*59f0*/  IMAD.MOV.U32 R43, RZ, RZ, R72 ;  /* 0x000000ffff2b7224 */ /* 0x000fe400078e0048 */
[----:B------:R-:W-:Y:S02]  /*5a00*/  IMAD.MOV.U32 R42, RZ, RZ, R73 ;  /* 0x000000ffff2a7224 */ /* 0x000fe400078e0049 */
[C---:B------:R-:W-:Y:S07]  /*5a10*/  HMMA.16816.F32 R72, R8.reuse, R74, R4 ;  /* 0x0000004a0848723c */ /* 0x040fee0000001804 */
[----:B------:R-:W-:Y:S01]  /*5a20*/  FFMA.FTZ R4, R164, c[0x0][0x2d0], -R20 ;  /* 0x0000b400a4047a23 */ /* 0x000fe20000010814 */
[----:B------:R-:W-:Y:S01]  /*5a30*/  HMMA.16816.F32 R68, R8, R70, R24 ;  /* 0x000000460844723c */ /* 0x000fe20000001818 */
[----:B------:R-:W-:-:S07]  /*5a40*/  IMAD.MOV.U32 R5, RZ, RZ, R207 ;  /* 0x000000ffff057224 */ /* 0x000fce00078e00cf */
[----:B------:R-:W-:Y:S07]  /*5a50*/  HMMA.16816.F32 R64, R8, R66, R16 ;  /* 0x000000420840723c */ /* 0x000fee0000001810 */
[----:B------:R-:W-:Y:S02]  /*5a60*/  IMAD.MOV.U32 R11, RZ, RZ, R77 ;  /* 0x000000ffff0b7224 */ /* 0x000fe400078e004d */
[----:B------:R-:W-:Y:S02]  /*5a70*/  IMAD.MOV.U32 R77, RZ, RZ, R205 ;  /* 0x000000ffff4d7224 */ /* 0x000fe400078e00cd */
[----:B------:R1:W-:Y:S01]  /*5a80*/  MUFU.EX2 R205, R4 ;  /* 0x0000000400cd7308 */ /* 0x0003e20000000800 */
[----:B-----5:R-:W-:-:S02]  /*5a90*/  IMAD.MOV.U32 R6, RZ, RZ, R208 ;  /* 0x000000ffff067224 */ /* 0x020fc400078e00d0 */
[----:B------:R-:W-:Y:S02]  /*5aa0*/  IMAD.MOV.U32 R7, RZ, RZ, R209 ;  /* 0x000000ffff077224 */ /* 0x000fe400078e00d1 */
[----:B-1----:R-:W-:-:S04]  /*5ab0*/  FFMA.FTZ R4, R165, c[0x0][0x2d0], -R20 ;  /* 0x0000b400a5047a23 */ /* 0x002fc80000010814 */
[----:B------:R1:W-:Y:S02]  /*5ac0*/  MUFU.EX2 R207, R4 ;  /* 0x0000000400cf7308 */ /* 0x0003e40000000800 */
[----:B-1----:R-:W-:-:S06]  /*5ad0*/  FFMA.FTZ R4, R166, c[0x0][0x2d0], -R20 ;  /* 0x0000b400a6047a23 */ /* 0x002fcc0000010814 */
[----:B------:R1:W-:Y:S02]  /*5ae0*/  MUFU.EX2 R208, R4 ;  /* 0x0000000400d07308 */ /* 0x0003e40000000800 */
[----:B-1----:R-:W-:-:S06]  /*5af0*/  FFMA.FTZ R4, R167, c[0x0][0x2d0], -R20 ;  /* 0x0000b400a7047a23 */ /* 0x002fcc0000010814 */
[----:B------:R1:W-:Y:S01]  /*5b00*/  MUFU.EX2 R209, R4 ;  /* 0x0000000400d17308 */ /* 0x0003e20000000800 */
[----:B------:R-:W-:Y:S02]  /*5b10*/  IMAD.MOV.U32 R78, RZ, RZ, R76 ;  /* 0x000000ffff4e7224 */ /* 0x000fe400078e004c */
[----:B------:R-:W-:Y:S02]  /*5b20*/  IMAD.MOV.U32 R76, RZ, RZ, R204 ;  /* 0x000000ffff4c7224 */ /* 0x000fe400078e00cc */
[----:B-1----:R-:W-:-:S04]  /*5b30*/  FFMA.FTZ R4, R159, c[0x0][0x2d0], -R3 ;  /* 0x0000b4009f047a23 */ /* 0x002fc80000010803 */
[----:B------:R1:W-:Y:S01]  /*5b40*/  MUFU.EX2 R62, R4 ;  /* 0x00000004003e7308 */ /* 0x0003e20000000800 */
[----:B------:R-:W-:Y:S02]  /*5b50*/  IMAD.MOV.U32 R10, RZ, RZ, R206 ;  /* 0x000000ffff0a7224 */ /* 0x000fe400078e00ce */
[----:B-1----:R-:W-:-:S05]  /*5b60*/  FFMA.FTZ R4, R158, c[0x0][0x2d0], -R3 ;  /* 0x0000b4009e047a23 */ /* 0x002fca0000010803 */
[----:B------:R1:W-:Y:S02]  /*5b70*/  MUFU.EX2 R63, R4 ;  /* 0x00000004003f7308 */ /* 0x0003e40000000800 */
[----:B-1----:R-:W-:-:S06]  /*5b80*/  FFMA.FTZ R4, R157, c[0x0][0x2d0], -R3 ;  /* 0x0000b4009d047a23 */ /* 0x002fcc0000010803 */
[----:B------:R1:W-:Y:S02]  /*5b90*/  MUFU.EX2 R204, R4 ;  /* 0x0000000400cc7308 */ /* 0x0003e40000000800 */
[----:B-1----:R-:W-:-:S06]  /*5ba0*/  FFMA.FTZ R4, R156, c[0x0][0x2d0], -R3 ;  /* 0x0000b4009c047a23 */ /* 0x002fcc0000010803 */
[----:B------:R1:W-:Y:S01]  /*5bb0*/  MUFU.EX2 R206, R4 ;  /* 0x0000000400ce7308 */ /* 0x0003e20000000800 */
[----:B------:R-:W-:Y:S02]  /*5bc0*/  IMAD.MOV.U32 R107, RZ, RZ, R15 ;  /* 0x000000ffff6b7224 */ /* 0x000fe400078e000f */
[----:B------:R-:W2:Y:S01]  /*5bd0*/  LDSM.16.MT88.4 R12, [R225+0x1000] ;  /* 0x00100000e10c783b */ /* 0x000ea20000004200 */
[----:B-1----:R-:W-:-:S04]  /*5be0*/  FFMA.FTZ R4, R145, c[0x0][0x2d0], -R2 ;  /* 0x0000b40091047a23 */ /* 0x002fc80000010802 */
[----:B------:R1:W-:Y:S01]  /*5bf0*/  MUFU.EX2 R58, R4 ;  /* 0x00000004003a7308 */ /* 0x0003e20000000800 */
[----:B------:R-:W-:Y:S02]  /*5c00*/  IMAD.MOV.U32 R82, RZ, RZ, R60 ;  /* 0x000000ffff527224 */ /* 0x000fe400078e003c */
[----:B------:R-:W-:Y:S02]  /*5c10*/  IMAD.MOV.U32 R83, RZ, RZ, R61 ;  /* 0x000000ffff537224 */ /* 0x000fe400078e003d */
[----:B-1----:R-:W-:-:S04]  /*5c20*/  FFMA.FTZ R4, R148, c[0x0][0x2d0], -R2 ;  /* 0x0000b40094047a23 */ /* 0x002fc80000010802 */
[----:B------:R1:W3:Y:S01]  /*5c30*/  MUFU.EX2 R59, R4 ;  /* 0x00000004003b7308 */ /* 0x0002e20000000800 */
[----:B------:R-:W-:Y:S01]  /*5c40*/  IMAD.MOV.U32 R8, RZ, RZ, R29 ;  /* 0x000000ffff087224 */ /* 0x000fe200078e001d */
[----:B------:R-:W-:Y:S01]  /*5c50*/  MOV R9, R23 ;  /* 0x0000001700097202 */ /* 0x000fe20000000f00 */
[----:B------:R-:W-:Y:S02]  /*5c60*/  FFMA.FTZ R29, R163, c[0x0][0x2d0], -R3 ;  /* 0x0000b400a31d7a23 */ /* 0x000fe40000010803 */
[----:B-1----:R-:W-:-:S04]  /*5c70*/  FFMA.FTZ R4, R147, c[0x0][0x2d0], -R2 ;  /* 0x0000b40093047a23 */ /* 0x002fc80000010802 */
[----:B------:R1:W-:Y:S01]  /*5c80*/  MUFU.EX2 R60, R4 ;  /* 0x00000004003c7308 */ /* 0x0003e20000000800 */
[----:B------:R-:W-:Y:S02]  /*5c90*/  IMAD.MOV.U32 R38, RZ, RZ, R28 ;  /* 0x000000ffff267224 */ /* 0x000fe400078e001c */
[----:B------:R-:W-:Y:S02]  /*5ca0*/  IMAD.MOV.U32 R163, RZ, RZ, R22 ;  /* 0x000000ffffa37224 */ /* 0x000fe400078e0016 */
[--C-:B------:R-:W-:Y:S02]  /*5cb0*/  FFMA.FTZ R28, R162, c[0x0][0x2d0], -R3.reuse ;  /* 0x0000b400a21c7a23 */ /* 0x100fe40000010803 */
[----:B------:R-:W-:Y:S02]  /*5cc0*/  FFMA.FTZ R27, R161, c[0x0][0x2d0], -R3 ;  /* 0x0000b400a11b7a23 */ /* 0x000fe40000010803 */
[----:B-1----:R-:W-:-:S04]  /*5cd0*/  FFMA.FTZ R4, R146, c[0x0][0x2d0], -R2 ;  /* 0x0000b40092047a23 */ /* 0x002fc80000010802 */
[----:B------:R1:W-:Y:S01]  /*5ce0*/  MUFU.EX2 R61, R4 ;  /* 0x00000004003d7308 */ /* 0x0003e20000000800 */
[----:B------:R-:W-:Y:S02]  /*5cf0*/  FFMA.FTZ R26, R160, c[0x0][0x2d0], -R3 ;  /* 0x0000b400a01a7a23 */ /* 0x000fe40000010803 */
[--C-:B------:R-:W-:Y:S02]  /*5d00*/  FFMA.FTZ R25, R154, c[0x0][0x2d0], -R2.reuse ;  /* 0x0000b4009a197a23 */ /* 0x100fe40000010802 */
[--C-:B------:R-:W-:Y:S02]  /*5d10*/  FFMA.FTZ R24, R153, c[0x0][0x2d0], -R2.reuse ;  /* 0x0000b40099187a23 */ /* 0x100fe40000010802 */
[--C-:B------:R-:W-:Y:S02]  /*5d20*/  FFMA.FTZ R23, R152, c[0x0][0x2d0], -R2.reuse ;  /* 0x0000b40098177a23 */ /* 0x100fe40000010802 */
[----:B------:R-:W-:Y:S02]  /*5d30*/  FFMA.FTZ R22, R151, c[0x0][0x2d0], -R2 ;  /* 0x0000b40097167a23 */ /* 0x000fe40000010802 */
[----:B------:R-:W-:-:S02]  /*5d40*/  FFMA.FTZ R3, R143, c[0x0][0x2d0], -R0 ;  /* 0x0000b4008f037a23 */ /* 0x000fc40000010800 */
[--C-:B-1----:R-:W-:Y:S02]  /*5d50*/  FFMA.FTZ R4, R138, c[0x0][0x2d0], -R0.reuse ;  /* 0x0000b4008a047a23 */ /* 0x102fe40000010800 */
[----:B------:R-:W-:Y:S02]  /*5d60*/  FFMA.FTZ R2, R144, c[0x0][0x2d0], -R0 ;  /* 0x0000b40090027a23 */ /* 0x000fe40000010800 */
[----:B------:R1:W-:Y:S01]  /*5d70*/  MUFU.EX2 R39, R4 ;  /* 0x0000000400277308 */ /* 0x0003e20000000800 */
[--C-:B------:R-:W-:Y:S02]  /*5d80*/  FFMA.FTZ R34, R168, c[0x0][0x2d0], -R20.reuse ;  /* 0x0000b400a8227a23 */ /* 0x100fe40000010814 */
[--C-:B------:R-:W-:Y:S02]  /*5d90*/  FFMA.FTZ R33, R170, c[0x0][0x2d0], -R20.reuse ;  /* 0x0000b400aa217a23 */ /* 0x100fe40000010814 */
[--C-:B------:R-:W-:Y:S02]  /*5da0*/  FFMA.FTZ R32, R169, c[0x0][0x2d0], -R20.reuse ;  /* 0x0000b400a9207a23 */ /* 0x100fe40000010814 */
[----:B------:R-:W-:-:S02]  /*5db0*/  FFMA.FTZ R31, R155, c[0x0][0x2d0], -R20 ;  /* 0x0000b4009b1f7a23 */ /* 0x000fc40000010814 */
[----:B------:R-:W-:Y:S02]  /*5dc0*/  FADD.FTZ R20, R132, R131 ;  /* 0x0000008384147221 */ /* 0x000fe40000010000 */
[----:B------:R-:W-:Y:S02]  /*5dd0*/  IMAD.MOV.U32 R18, RZ, RZ, R57 ;  /* 0x000000ffff127224 */ /* 0x000fe400078e0039 */
[----:B------:R-:W-:Y:S02]  /*5de0*/  IMAD.MOV.U32 R19, RZ, RZ, R56 ;  /* 0x000000ffff137224 */ /* 0x000fe400078e0038 */
[----:B-1----:R-:W-:Y:S01]  /*5df0*/  FFMA.FTZ R4, R141, c[0x0][0x2d0], -R0 ;  /* 0x0000b4008d047a23 */ /* 0x002fe20000010800 */
[----:B------:R-:W-:Y:S01]  /*5e00*/  MUFU.EX2 R57, R3 ;  /* 0x0000000300397308 */ /* 0x000fe20000000800 */
[----:B------:R-:W-:-:S07]  /*5e10*/  IMAD.MOV.U32 R132, RZ, RZ, R38 ;  /* 0x000000ffff847224 */ /* 0x000fce00078e0026 */
[----:B------:R3:W1:Y:S08]  /*5e20*/  MUFU.EX2 R56, R4 ;  /* 0x0000000400387308 */ /* 0x0006700000000800 */
[----:B------:R-:W4:Y:S01]  /*5e30*/  MUFU.EX2 R38, R2 ;  /* 0x0000000200267308 */ /* 0x000f220000000800 */
[----:B------:R-:W-:Y:S02]  /*5e40*/  IMAD.MOV.U32 R17, RZ, RZ, R36 ;  /* 0x000000ffff117224 */ /* 0x000fe400078e0024 */
[----:B------:R-:W-:-:S02]  /*5e50*/  FFMA.FTZ R36, R139, c[0x0][0x2d0], -R0 ;  /* 0x0000b4008b247a23 */ /* 0x000fc40000010800 */
[----:B------:R-:W-:Y:S02]  /*5e60*/  IMAD.MOV.U32 R16, RZ, RZ, R37 ;  /* 0x000000ffff107224 */ /* 0x000fe400078e0025 */
[----:B------:R-:W-:Y:S01]  /*5e70*/  IMAD.MOV.U32 R131, RZ, RZ, R5 ;  /* 0x000000ffff837224 */ /* 0x000fe200078e0005 */
[----:B---3--:R-:W-:Y:S01]  /*5e80*/  F2FP.PACK_AB R4, R59, R58 ;  /* 0x0000003a3b04723e */ /* 0x008fe200000000ff */
[----:B------:R-:W-:Y:S01]  /*5e90*/  IMAD.MOV.U32 R139, RZ, RZ, R6 ;  /* 0x000000ffff8b7224 */ /* 0x000fe200078e0006 */
[----:B-1----:R-:W-:Y:S01]  /*5ea0*/  F2FP.PACK_AB R5, R56, R39 ;  /* 0x000000273805723e */ /* 0x002fe200000000ff */
[----:B------:R-:W-:Y:S01]  /*5eb0*/  IMAD.MOV.U32 R138, RZ, RZ, R7 ;  /* 0x000000ffff8a7224 */ /* 0x000fe200078e0007 */
[----:B------:R-:W-:Y:S01]  /*5ec0*/  F2FP.PACK_AB R6, R61, R60 ;  /* 0x0000003c3d06723e */ /* 0x000fe200000000ff */
[----:B------:R-:W-:Y:S02]  /*5ed0*/  FFMA.FTZ R37, R133, c[0x0][0x2d0], -R0 ;  /* 0x0000b40085257a23 */ /* 0x000fe40000010800 */
[----:B------:R-:W-:Y:S01]  /*5ee0*/  IMAD.MOV.U32 R133, RZ, RZ, R8 ;  /* 0x000000ffff857224 */ /* 0x000fe200078e0008 */
[----:B----4-:R-:W-:Y:S01]  /*5ef0*/  F2FP.PACK_AB R7, R38, R57 ;  /* 0x000000392607723e */ /* 0x010fe200000000ff */
[----:B------:R-:W-:Y:S01]  /*5f00*/  IMAD.MOV.U32 R2, RZ, RZ, R9 ;  /* 0x000000ffff027224 */ /* 0x000fe200078e0009 */
[----:B------:R-:W-:Y:S01]  /*5f10*/  F2FP.PACK_AB R8, R207, R205 ;  /* 0x000000cdcf08723e */ /* 0x000fe200000000ff */
[----:B------:R-:W-:Y:S01]  /*5f20*/  IMAD.MOV.U32 R161, RZ, RZ, R10 ;  /* 0x000000ffffa17224 */ /* 0x000fe200078e000a */
[----:B------:R-:W-:Y:S01]  /*5f30*/  F2FP.PACK_AB R9, R63, R62 ;  /* 0x0000003e3f09723e */ /* 0x000fe200000000ff */
[----:B------:R-:W-:Y:S01]  /*5f40*/  IMAD.MOV.U32 R162, RZ, RZ, R11 ;  /* 0x000000ffffa27224 */ /* 0x000fe200078e000b */
[----:B------:R-:W-:-:S02]  /*5f50*/  F2FP.PACK_AB R10, R209, R208 ;  /* 0x000000d0d10a723e */ /* 0x000fc400000000ff */
[----:B------:R-:W-:Y:S01]  /*5f60*/  F2FP.PACK_AB R11, R206, R204 ;  /* 0x000000ccce0b723e */ /* 0x000fe200000000ff */
[--C-:B------:R-:W-:Y:S01]  /*5f70*/  FFMA.FTZ R30, R142, c[0x0][0x2d0], -R0.reuse ;  /* 0x0000b4008e1e7a23 */ /* 0x100fe20000010800 */
[-C--:B--2---:R-:W-:Y:S01]  /*5f80*/  HMMA.16816.F32 R144, R4, R12.reuse, R176 ;  /* 0x0000000c0490723c */ /* 0x084fe200000018b0 */
[----:B------:R-:W-:Y:S02]  /*5f90*/  FFMA.FTZ R35, R140, c[0x0][0x2d0], -R0 ;  /* 0x0000b4008c237a23 */ /* 0x000fe40000010800 */
[----:B------:R-:W-:Y:S02]  /*5fa0*/  FADD.FTZ R0, R130, R129 ;  /* 0x0000008182007221 */ /* 0x000fe40000010000 */
[----:B------:R-:W-:Y:S02]  /*5fb0*/  FADD.FTZ R21, R128, R21 ;  /* 0x0000001580157221 */ /* 0x000fe40000010000 */
[----:B------:R-:W-:Y:S01]  /*5fc0*/  FADD.FTZ R3, R150, R149 ;  /* 0x0000009596037221 */ /* 0x000fe20000010000 */
[----:B------:R-:W-:Y:S01]  /*5fd0*/  HMMA.16816.F32 R140, R8, R12, R172 ;  /* 0x0000000c088c723c */ /* 0x000fe200000018ac */
[----:B------:R-:W-:-:S02]  /*5fe0*/  IMAD.MOV.U32 R160, RZ, RZ, R42 ;  /* 0x000000ffffa07224 */ /* 0x000fc400078e002a */
[----:B------:R-:W-:Y:S02]  /*5ff0*/  IMAD.MOV.U32 R130, RZ, RZ, R43 ;  /* 0x000000ffff827224 */ /* 0x000fe400078e002b */
[----:B------:R-:W-:Y:S02]  /*6000*/  IMAD.MOV.U32 R128, RZ, RZ, R41 ;  /* 0x000000ffff807224 */ /* 0x000fe400078e0029 */
[----:B------:R-:W-:Y:S01]  /*6010*/  IMAD.MOV.U32 R179, RZ, RZ, R40 ;  /* 0x000000ffffb37224 */ /* 0x000fe200078e0028 */
[-C--:B------:R-:W-:Y:S08]  /*6020*/  HMMA.16816.F32 R148, R4, R14.reuse, R100 ;  /* 0x0000000e0494723c */ /* 0x080ff00000001864 */
[C---:B------:R-:W-:Y:S01]  /*6030*/  HMMA.16816.F32 R40, R8.reuse, R14, R88 ;  /* 0x0000000e0828723c */ /* 0x040fe20000001858 */
[----:B------:R-:W1:Y:S07]  /*6040*/  LDSM.16.MT88.4 R12, [R226+0x1000] ;  /* 0x00100000e20c783b */ /* 0x000e6e0000004200 */
[-C--:B-1----:R-:W-:Y:S08]  /*6050*/  HMMA.16816.F32 R172, R8, R12.reuse, R200 ;  /* 0x0000000c08ac723c */ /* 0x082ff000000018c8 */
[C---:B------:R-:W-:Y:S08]  /*6060*/  HMMA.16816.F32 R152, R4.reuse, R12, R188 ;  /* 0x0000000c0498723c */ /* 0x040ff000000018bc */
[-C--:B------:R-:W-:Y:S08]  /*6070*/  HMMA.16816.F32 R156, R4, R14.reuse, R96 ;  /* 0x0000000e049c723c */ /* 0x080ff00000001860 */
[----:B------:R-:W-:Y:S01]  /*6080*/  HMMA.16816.F32 R84, R8, R14, R84 ;  /* 0x0000000e0854723c */ /* 0x000fe20000001854 */
[----:B------:R-:W1:Y:S01]  /*6090*/  LDSM.16.MT88.4 R12, [R229+0x1000] ;  /* 0x00100000e50c783b */ /* 0x000e620000004200 */
[----:B------:R-:W-:-:S06]  /*60a0*/  IMAD.MOV.U32 R129, RZ, RZ, R171 ;  /* 0x000000ffff817224 */ /* 0x000fcc00078e00ab */
        /* <DEDUP_REMOVED lines=11> */
[----:B------:R-:W-:-:S02]  /*6160*/  IMAD.MOV.U32 R212, RZ, RZ, R161 ;  /* 0x000000ffffd47224 */ /* 0x000fc400078e00a1 */
[----:B------:R-:W-:Y:S02]  /*6170*/  IMAD.MOV.U32 R213, RZ, RZ, R162 ;  /* 0x000000ffffd57224 */ /* 0x000fe400078e00a2 */
[----:B------:R-:W-:Y:S02]  /*6180*/  IMAD.MOV.U32 R214, RZ, RZ, R78 ;  /* 0x000000ffffd67224 */ /* 0x000fe400078e004e */
[----:B------:R-:W-:Y:S02]  /*6190*/  IMAD.MOV.U32 R215, RZ, RZ, R79 ;  /* 0x000000ffffd77224 */ /* 0x000fe400078e004f */
[----:B------:R-:W-:Y:S02]  /*61a0*/  IMAD.MOV.U32 R162, RZ, RZ, R76 ;  /* 0x000000ffffa27224 */ /* 0x000fe400078e004c */
[----:B------:R-:W-:Y:S01]  /*61b0*/  IMAD.MOV.U32 R161, RZ, RZ, R77 ;  /* 0x000000ffffa17224 */ /* 0x000fe200078e004d */
        /* <DEDUP_REMOVED lines=10> */
[----:B------:R-:W-:Y:S02]  /*6260*/  IMAD.MOV.U32 R98, RZ, RZ, R221 ;  /* 0x000000ffff627224 */ /* 0x000fe400078e00dd */
[----:B------:R-:W-:-:S02]  /*6270*/  IMAD.MOV.U32 R97, RZ, RZ, R222 ;  /* 0x000000ffff617224 */ /* 0x000fc400078e00de */
[----:B------:R-:W-:Y:S02]  /*6280*/  IMAD.MOV.U32 R96, RZ, RZ, R223 ;  /* 0x000000ffff607224 */ /* 0x000fe400078e00df */
[----:B------:R-:W-:Y:S02]  /*6290*/  IMAD.MOV.U32 R83, RZ, RZ, R92 ;  /* 0x000000ffff537224 */ /* 0x000fe400078e005c */
[----:B------:R-:W-:Y:S02]  /*62a0*/  IMAD.MOV.U32 R82, RZ, RZ, R93 ;  /* 0x000000ffff527224 */ /* 0x000fe400078e005d */
[----:B------:R-:W-:Y:S02]  /*62b0*/  IMAD.MOV.U32 R81, RZ, RZ, R94 ;  /* 0x000000ffff517224 */ /* 0x000fe400078e005e */
[----:B------:R-:W-:Y:S01]  /*62c0*/  IMAD.MOV.U32 R80, RZ, RZ, R95 ;  /* 0x000000ffff507224 */ /* 0x000fe200078e005f */
[-C--:B-1----:R-:W-:Y:S08]  /*62d0*/  HMMA.16816.F32 R220, R8, R12.reuse, R88 ;  /* 0x0000000c08dc723c */ /* 0x082ff00000001858 */
[C---:B------:R-:W-:Y:S01]  /*62e0*/  HMMA.16816.F32 R88, R4.reuse, R12, R16 ;  /* 0x0000000c0458723c */ /* 0x040fe20000001810 */
[----:B------:R-:W1:Y:S07]  /*62f0*/  LDSM.16.MT88.4 R16, [R229+0x3000] ;  /* 0x00300000e510783b */ /* 0x000e6e0000004200 */
[-C--:B------:R-:W-:Y:S08]  /*6300*/  HMMA.16816.F32 R92, R4, R14.reuse, R112 ;  /* 0x0000000e045c723c */ /* 0x080ff00000001870 */
[----:B------:R-:W-:Y:S01]  /*6310*/  HMMA.16816.F32 R116, R8, R14, R52 ;  /* 0x0000000e0874723c */ /* 0x000fe20000001834 */
[----:B------:R-:W2:Y:S01]  /*6320*/  LDSM.16.MT88.4 R12, [R228+0x3000] ;  /* 0x00300000e40c783b */ /* 0x000ea20000004200 */
[----:B------:R-:W-:-:S02]  /*6330*/  IMAD.MOV.U32 R163, RZ, RZ, R106 ;  /* 0x000000ffffa37224 */ /* 0x000fc400078e006a */
[----:B------:R-:W-:Y:S02]  /*6340*/  IMAD.MOV.U32 R106, RZ, RZ, R107 ;  /* 0x000000ffff6a7224 */ /* 0x000fe400078e006b */
[----:B------:R-:W-:Y:S02]  /*6350*/  FADD.FTZ R3, R245, R3 ;  /* 0x00000003f5037221 */ /* 0x000fe40000010000 */
[----:B------:R-:W-:Y:S01]  /*6360*/  FADD.FTZ R0, R186, R0 ;  /* 0x00000000ba007221 */ /* 0x000fe20000010000 */
[----:B------:R-:W-:Y:S01]  /*6370*/  MOV R201, R232 ;  /* 0x000000e800c97202 */ /* 0x000fe20000000f00 */
[----:B------:R-:W-:Y:S01]  /*6380*/  IMAD.MOV.U32 R107, RZ, RZ, R234 ;  /* 0x000000ffff6b7224 */ /* 0x000fe200078e00ea */
[----:B------:R-:W-:Y:S01]  /*6390*/  MUFU.EX2 R32, R32 ;  /* 0x0000002000207308 */ /* 0x000fe20000000800 */
[----:B------:R-:W-:Y:S01]  /*63a0*/  FADD.FTZ R2, R194, R20 ;  /* 0x00000014c2027221 */ /* 0x000fe20000010000 */
[----:B------:R-:W-:Y:S01]  /*63b0*/  LDSM.16.MT88.4 R112, [R229+0x3800] ;  /* 0x00380000e570783b */ /* 0x000fe20000004200 */
[----:B------:R-:W-:-:S02]  /*63c0*/  IMAD.MOV.U32 R101, RZ, RZ, R128 ;  /* 0x000000ffff657224 */ /* 0x000fc400078e0080 */
[----:B------:R-:W-:Y:S01]  /*63d0*/  IMAD.MOV.U32 R102, RZ, RZ, R130 ;  /* 0x000000ffff667224 */ /* 0x000fe200078e0082 */
[----:B------:R3:W5:Y:S01]  /*63e0*/  LDL.LU R234, [R1+0x88] ;  /* 0x0000880001ea7983 */ /* 0x0007620000300800 */
[C---:B-1----:R-:W-:Y:S08]  /*63f0*/  HMMA.16816.F32 R108, R4.reuse, R18, R120 ;  /* 0x00000012046c723c */ /* 0x042ff00000001878 */
[C---:B------:R-:W-:Y:S08]  /*6400*/  HMMA.16816.F32 R104, R4.reuse, R16, R104 ;  /* 0x000000100468723c */ /* 0x040ff00000001868 */
[C---:B--2---:R-:W-:Y:S08]  /*6410*/  HMMA.16816.F32 R120, R4.reuse, R12, R212 ;  /* 0x0000000c0478723c */ /* 0x044ff000000018d4 */
[----:B------:R-:W-:Y:S07]  /*6420*/  HMMA.16816.F32 R44, R4, R14, R124 ;  /* 0x0000000e042c723c */ /* 0x000fee000000187c */
[----:B------:R-:W-:-:S02]  /*6430*/  FADD.FTZ R7, R184, R21 ;  /* 0x00000015b8077221 */ /* 0x000fc40000010000 */
[----:B------:R-:W-:Y:S02]  /*6440*/  FADD.FTZ R6, R210, R3 ;  /* 0x00000003d2067221 */ /* 0x000fe40000010000 */
[----:B------:R-:W-:Y:S02]  /*6450*/  FADD.FTZ R5, R195, R2 ;  /* 0x00000002c3057221 */ /* 0x000fe40000010000 */
[----:B------:R-:W-:Y:S02]  /*6460*/  FADD.FTZ R4, R187, R0 ;  /* 0x00000000bb047221 */ /* 0x000fe40000010000 */
[----:B------:R-:W-:Y:S02]  /*6470*/  FADD.FTZ R3, R185, R7 ;  /* 0x00000007b9037221 */ /* 0x000fe40000010000 */
[----:B------:R-:W-:Y:S01]  /*6480*/  FADD.FTZ R0, R198, R5 ;  /* 0x00000005c6007221 */ /* 0x000fe20000010000 */
[----:B------:R-:W-:Y:S01]  /*6490*/  HMMA.16816.F32 R52, R8, R18, R72 ;  /* 0x000000120834723c */ /* 0x000fe20000001848 */
[----:B------:R-:W-:Y:S01]  /*64a0*/  FADD.FTZ R4, R193, R4 ;  /* 0x00000004c1047221 */ /* 0x000fe20000010000 */
[----:B------:R-:W1:Y:S01]  /*64b0*/  LDSM.16.MT88.4 R184, [R226+0x1800] ;  /* 0x00180000e2b8783b */ /* 0x000e620000004200 */
[----:B------:R-:W-:Y:S01]  /*64c0*/  FADD.FTZ R3, R192, R3 ;  /* 0x00000003c0037221 */ /* 0x000fe20000010000 */
[----:B------:R2:W-:Y:S01]  /*64d0*/  MUFU.EX2 R19, R22 ;  /* 0x0000001600137308 */ /* 0x0005e20000000800 */
[----:B------:R-:W-:Y:S01]  /*64e0*/  FADD.FTZ R21, R197, R4 ;  /* 0x00000004c5157221 */ /* 0x000fe20000010000 */
[----:B------:R-:W-:Y:S01]  /*64f0*/  LDSM.16.MT88.4 R192, [R229+0x1800] ;  /* 0x00180000e5c0783b */ /* 0x000fe20000004200 */
[----:B------:R-:W-:-:S02]  /*6500*/  FADD.FTZ R20, R196, R3 ;  /* 0x00000003c4147221 */ /* 0x000fc40000010000 */
[----:B------:R-:W-:Y:S02]  /*6510*/  IMAD.MOV.U32 R196, RZ, RZ, R99 ;  /* 0x000000ffffc47224 */ /* 0x000fe400078e0063 */
[----:B------:R-:W-:Y:S02]  /*6520*/  IMAD.MOV.U32 R197, RZ, RZ, R98 ;  /* 0x000000ffffc57224 */ /* 0x000fe400078e0062 */
[----:B------:R-:W-:Y:S02]  /*6530*/  IMAD.MOV.U32 R198, RZ, RZ, R97 ;  /* 0x000000ffffc67224 */ /* 0x000fe400078e0061 */
[----:B------:R-:W-:Y:S02]  /*6540*/  FADD.FTZ R2, R211, R6 ;  /* 0x00000006d3027221 */ /* 0x000fe40000010000 */
[----:B------:R-:W-:Y:S01]  /*6550*/  LDSM.16.MT88.4 R4, [R228+0x3800] ;  /* 0x00380000e404783b */ /* 0x000fe20000004200 */
[----:B--2---:R-:W-:Y:S02]  /*6560*/  FADD.FTZ R22, R199, R0 ;  /* 0x00000000c7167221 */ /* 0x004fe40000010000 */
[----:B------:R-:W-:-:S02]  /*6570*/  IMAD.MOV.U32 R199, RZ, RZ, R96 ;  /* 0x000000ffffc77224 */ /* 0x000fc400078e0060 */
[----:B------:R-:W2:Y:S01]  /*6580*/  LDSM.16.MT88.4 R96, [R226+0x3800] ;  /* 0x00380000e260783b */ /* 0x000ea20000004200 */
[----:B------:R-:W-:Y:S02]  /*6590*/  IMAD.MOV.U32 R103, RZ, RZ, R129 ;  /* 0x000000ffff677224 */ /* 0x000fe400078e0081 */
[----:B------:R-:W-:Y:S02]  /*65a0*/  IMAD.MOV.U32 R200, RZ, RZ, R233 ;  /* 0x000000ffffc87224 */ /* 0x000fe400078e00e9 */
[----:B------:R-:W-:Y:S02]  /*65b0*/  IMAD.MOV.U32 R202, RZ, RZ, R231 ;  /* 0x000000ffffca7224 */ /* 0x000fe400078e00e7 */
[----:B------:R-:W-:Y:S01]  /*65c0*/  IMAD.MOV.U32 R203, RZ, RZ, R230 ;  /* 0x000000ffffcb7224 */ /* 0x000fe200078e00e6 */
[C---:B------:R-:W-:Y:S01]  /*65d0*/  HMMA.16816.F32 R100, R8.reuse, R16, R100 ;  /* 0x000000100864723c */ /* 0x040fe20000001864 */
[----:B------:R4:W-:Y:S08]  /*65e0*/  MUFU.EX2 R16, R34 ;  /* 0x0000002200107308 */ /* 0x0009f00000000800 */
[----:B------:R-:W1:Y:S01]  /*65f0*/  MUFU.EX2 R31, R31 ;  /* 0x0000001f001f7308 */ /* 0x000e620000000800 */
[C---:B------:R-:W-:Y:S07]  /*6600*/  HMMA.16816.F32 R212, R8.reuse, R12, R200 ;  /* 0x0000000c08d4723c */ /* 0x040fee00000018c8 */
[----:B------:R-:W-:Y:S01]  /*6610*/  MUFU.EX2 R27, R27 ;  /* 0x0000001b001b7308 */ /* 0x000fe20000000800 */
[----:B------:R-:W-:Y:S07]  /*6620*/  HMMA.16816.F32 R64, R8, R14, R64 ;  /* 0x0000000e0840723c */ /* 0x000fee0000001840 */
[----:B------:R-:W-:Y:S01]  /*6630*/  MUFU.EX2 R26, R26 ;  /* 0x0000001a001a7308 */ /* 0x000fe20000000800 */
[----:B------:R-:W-:Y:S01]  /*6640*/  IMAD.MOV.U32 R132, RZ, RZ, R224 ;  /* 0x000000ffff847224 */ /* 0x000fe200078e00e0 */
[----:B------:R3:W5:Y:S06]  /*6650*/  LDL.LU R233, [R1+0x84] ;  /* 0x0000840001e97983 */ /* 0x00076c0000300800 */
[----:B------:R2:W2:Y:S08]  /*6660*/  MUFU.EX2 R18, R33 ;  /* 0x0000002100127308 */ /* 0x0004b00000000800 */
[----:B------:R3:W-:Y:S01]  /*6670*/  MUFU.EX2 R17, R23 ;  /* 0x0000001700117308 */ /* 0x0007e20000000800 */
[----:B----4-:R-:W-:Y:S01]  /*6680*/  IMAD.MOV.U32 R34, RZ, RZ, R131 ;  /* 0x000000ffff227224 */ /* 0x010fe200078e0083 */
[----:B-1----:R-:W-:Y:S01]  /*6690*/  F2FP.PACK_AB R130, R31, R32 ;  /* 0x000000201f82723e */ /* 0x002fe200000000ff */
[----:B------:R-:W-:Y:S01]  /*66a0*/  IMAD.MOV.U32 R133, RZ, RZ, R227 ;  /* 0x000000ffff857224 */ /* 0x000fe200078e00e3 */
[----:B------:R-:W-:Y:S04]  /*66b0*/  LDSM.16.MT88.4 R200, [R228+0x1800] ;  /* 0x00180000e4c8783b */ /* 0x000fe80000004200 */
[----:B------:R1:W-:Y:S01]  /*66c0*/  MUFU.EX2 R14, R29 ;  /* 0x0000001d000e7308 */ /* 0x0003e20000000800 */
[----:B--2---:R-:W-:Y:S01]  /*66d0*/  IMAD.MOV.U32 R33, RZ, RZ, R160 ;  /* 0x000000ffff217224 */ /* 0x004fe200078e00a0 */
[----:B------:R2:W5:Y:S06]  /*66e0*/  LDL.LU R232, [R1+0x80] ;  /* 0x0000800001e87983 */ /* 0x00056c0000300800 */
[----:B------:R4:W2:Y:S01]  /*66f0*/  MUFU.EX2 R15, R28 ;  /* 0x0000001c000f7308 */ /* 0x0008a20000000800 */
[----:B---3--:R-:W-:-:S07]  /*6700*/  FADD.FTZ R23, R246, R2 ;  /* 0x00000002f6177221 */ /* 0x008fce0000010000 */
[----:B------:R3:W-:Y:S01]  /*6710*/  MUFU.EX2 R12, R25 ;  /* 0x00000019000c7308 */ /* 0x0007e20000000800 */
[----:B-1----:R-:W-:-:S07]  /*6720*/  IMAD.MOV.U32 R29, RZ, RZ, R161 ;  /* 0x000000ffff1d7224 */ /* 0x002fce00078e00a1 */
[----:B------:R-:W1:Y:S01]  /*6730*/  MUFU.EX2 R13, R24 ;  /* 0x00000018000d7308 */ /* 0x000e620000000800 */
[----:B----4-:R-:W-:-:S07]  /*6740*/  IMAD.MOV.U32 R28, RZ, RZ, R162 ;  /* 0x000000ffff1c7224 */ /* 0x010fce00078e00a2 */
[----:B------:R-:W-:Y:S01]  /*6750*/  MUFU.EX2 R9, R30 ;  /* 0x0000001e00097308 */ /* 0x000fe20000000800 */
[----:B---3--:R-:W-:-:S07]  /*6760*/  IMAD.MOV.U32 R25, RZ, RZ, R163 ;  /* 0x000000ffff197224 */ /* 0x008fce00078e00a3 */
[----:B------:R-:W3:Y:S01]  /*6770*/  MUFU.EX2 R11, R35 ;  /* 0x00000023000b7308 */ /* 0x000ee20000000800 */
[----:B------:R-:W4:Y:S01]  /*6780*/  LDSM.16.MT88.4 R160, [R225+0x1800] ;  /* 0x00180000e1a0783b */ /* 0x000f220000004200 */
[----:B------:R-:W-:-:S06]  /*6790*/  @P3 IMAD.HI.U32 R2, R25, c[0x0][0x2c8], RZ ;  /* 0x0000b20019023a27 */ /* 0x000fcc00078e00ff */
[----:B------:R-:W-:Y:S08]  /*67a0*/  MUFU.EX2 R8, R36 ;  /* 0x0000002400087308 */ /* 0x000ff00000000800 */
[----:B------:R-:W3:Y:S01]  /*67b0*/  MUFU.EX2 R10, R37 ;  /* 0x00000025000a7308 */ /* 0x000ee20000000800 */
[----:B------:R-:W-:Y:S01]  /*67c0*/  IMAD.MOV.U32 R0, RZ, RZ, R25 ;  /* 0x000000ffff007224 */ /* 0x000fe200078e0019 */
[----:B------:R-:W-:Y:S01]  /*67d0*/  @P3 SHF.R.U32.HI R0, RZ, c[0x0][0x2cc], R2 ;  /* 0x0000b300ff003a19 */ /* 0x000fe20000011602 */
[----:B------:R-:W-:Y:S01]  /*67e0*/  IMAD.MOV.U32 R2, RZ, RZ, c[0x0][0x168] ;  /* 0x00005a00ff027624 */ /* 0x000fe200078e00ff */
[----:B------:R-:W-:Y:S01]  /*67f0*/  F2FP.PACK_AB R128, R18, R16 ;  /* 0x000000101280723e */ /* 0x000fe200000000ff */
[----:B------:R4:W5:Y:S01]  /*6800*/  LDL.LU R231, [R1+0x7c] ;  /* 0x00007c0001e77983 */ /* 0x0009620000300800 */
[----:B--2---:R-:W-:-:S02]  /*6810*/  F2FP.PACK_AB R129, R15, R14 ;  /* 0x0000000e0f81723e */ /* 0x004fc400000000ff */
[----:B------:R-:W-:Y:S02]  /*6820*/  F2FP.PACK_AB R131, R26, R27 ;  /* 0x0000001b1a83723e */ /* 0x000fe400000000ff */
[----:B------:R-:W-:Y:S01]  /*6830*/  F2FP.PACK_AB R126, R19, R17 ;  /* 0x00000011137e723e */ /* 0x000fe200000000ff */
[----:B------:R-:W-:Y:S01]  /*6840*/  FADD.FTZ R3, R29, R22 ;  /* 0x000000161d037221 */ /* 0x000fe20000010000 */
[----:B-1----:R-:W-:Y:S01]  /*6850*/  F2FP.PACK_AB R124, R13, R12 ;  /* 0x0000000c0d7c723e */ /* 0x002fe200000000ff */
[----:B------:R1:W5:Y:S01]  /*6860*/  LDL.LU R230, [R1+0x78] ;  /* 0x0000780001e67983 */ /* 0x0003620000300800 */
[----:B---3--:R-:W-:Y:S02]  /*6870*/  F2FP.PACK_AB R125, R11, R9 ;  /* 0x000000090b7d723e */ /* 0x008fe400000000ff */
[----:B------:R-:W-:Y:S02]  /*6880*/  F2FP.PACK_AB R127, R10, R8 ;  /* 0x000000080a7f723e */ /* 0x000fe400000000ff */
[----:B------:R-:W-:Y:S01]  /*6890*/  IADD3 R0, R0, c[0x0][0x1d0], -R2 ;  /* 0x0000740000007a10 */ /* 0x000fe20007ffe802 */
[----:B------:R-:W-:Y:S01]  /*68a0*/  HMMA.16816.F32 R172, R128, R184, R172 ;  /* 0x000000b880ac723c */ /* 0x000fe200000018ac */
[----:B------:R-:W-:Y:S01]  /*68b0*/  FADD.FTZ R3, R132, R3 ;  /* 0x0000000384037221 */ /* 0x000fe20000010000 */
[----:B------:R1:W5:Y:S01]  /*68c0*/  LDL.LU R227, [R1+0x74] ;  /* 0x0000740001e37983 */ /* 0x0003620000300800 */
[----:B------:R-:W-:-:S05]  /*68d0*/  SHF.R.S32.HI R2, RZ, 0x1f, R0 ;  /* 0x0000001fff027819 */ /* 0x000fca0000011400 */
[C---:B------:R-:W-:Y:S01]  /*68e0*/  HMMA.16816.F32 R152, R124.reuse, R184, R152 ;  /* 0x000000b87c98723c */ /* 0x040fe20000001898 */
[----:B------:R-:W-:Y:S01]  /*68f0*/  LEA.HI R24, R2, R0, RZ, 0x6 ;  /* 0x0000000002187211 */ /* 0x000fe200078f30ff */
[----:B------:R-:W-:Y:S01]  /*6900*/  FADD.FTZ R0, R28, R23 ;  /* 0x000000171c007221 */ /* 0x000fe20000010000 */
[----:B------:R1:W5:Y:S05]  /*6910*/  LDL.LU R224, [R1+0x70] ;  /* 0x0000700001e07983 */ /* 0x00036a0000300800 */
[----:B------:R-:W-:Y:S01]  /*6920*/  HMMA.16816.F32 R156, R124, R186, R156 ;  /* 0x000000ba7c9c723c */ /* 0x000fe2000000189c */
[----:B------:R-:W-:-:S07]  /*6930*/  FADD.FTZ R0, R34, R0 ;  /* 0x0000000022007221 */ /* 0x000fce0000010000 */
[----:B------:R-:W-:Y:S08]  /*6940*/  HMMA.16816.F32 R184, R128, R186, R84 ;  /* 0x000000ba80b8723c */ /* 0x000ff00000001854 */
[C---:B------:R-:W-:Y:S08]  /*6950*/  HMMA.16816.F32 R88, R124.reuse, R96, R88 ;  /* 0x000000607c58723c */ /* 0x040ff00000001858 */
[----:B------:R-:W-:Y:S08]  /*6960*/  HMMA.16816.F32 R92, R124, R98, R92 ;  /* 0x000000627c5c723c */ /* 0x000ff0000000185c */
[C---:B------:R-:W-:Y:S08]  /*6970*/  HMMA.16816.F32 R84, R128.reuse, R96, R220 ;  /* 0x000000608054723c */ /* 0x040ff000000018dc */
[----:B------:R-:W-:Y:S01]  /*6980*/  HMMA.16816.F32 R96, R128, R98, R116 ;  /* 0x000000628060723c */ /* 0x000fe20000001874 */
[----:B------:R-:W-:-:S07]  /*6990*/  FADD.FTZ R0, R205, R0 ;  /* 0x00000000cd007221 */ /* 0x000fce0000010000 */
[-C--:B------:R-:W-:Y:S08]  /*69a0*/  HMMA.16816.F32 R120, R124, R4.reuse, R120 ;  /* 0x000000047c78723c */ /* 0x080ff00000001878 */
        /* <DEDUP_REMOVED lines=13> */
[----:B------:R-:W-:Y:S01]  /*6a80*/  FADD.FTZ R3, R204, R3 ;  /* 0x00000003cc037221 */ /* 0x000fe20000010000 */
[----:B----4-:R-:W-:Y:S01]  /*6a90*/  HMMA.16816.F32 R140, R128, R160, R140 ;  /* 0x000000a0808c723c */ /* 0x010fe2000000188c */
[----:B------:R-:W-:-:S02]  /*6aa0*/  FADD.FTZ R4, R60, R4 ;  /* 0x000000043c047221 */ /* 0x000fc40000010000 */
[----:B------:R-:W-:Y:S02]  /*6ab0*/  FADD.FTZ R5, R57, R5 ;  /* 0x0000000539057221 */ /* 0x000fe40000010000 */
[----:B------:R-:W-:-:S03]  /*6ac0*/  FADD.FTZ R2, R209, R0 ;  /* 0x00000000d1027221 */ /* 0x000fc60000010000 */
[----:B------:R-:W-:Y:S01]  /*6ad0*/  HMMA.16816.F32 R144, R124, R160, R144 ;  /* 0x000000a07c90723c */ /* 0x000fe20000001890 */
[----:B------:R-:W-:Y:S02]  /*6ae0*/  FADD.FTZ R0, R206, R3 ;  /* 0x00000003ce007221 */ /* 0x000fe40000010000 */
[----:B------:R-:W-:-:S05]  /*6af0*/  FADD.FTZ R4, R61, R4 ;  /* 0x000000043d047221 */ /* 0x000fca0000010000 */
[----:B------:R-:W-:Y:S01]  /*6b00*/  HMMA.16816.F32 R148, R124, R162, R148 ;  /* 0x000000a27c94723c */ /* 0x000fe20000001894 */
[----:B------:R-:W-:Y:S02]  /*6b10*/  FADD.FTZ R5, R38, R5 ;  /* 0x0000000526057221 */ /* 0x000fe40000010000 */
[----:B------:R-:W-:-:S05]  /*6b20*/  FADD.FTZ R3, R16, R2 ;  /* 0x0000000210037221 */ /* 0x000fca0000010000 */
[----:B------:R-:W-:Y:S01]  /*6b30*/  HMMA.16816.F32 R160, R128, R162, R40 ;  /* 0x000000a280a0723c */ /* 0x000fe20000001828 */
[----:B------:R-:W-:-:S06]  /*6b40*/  FADD.FTZ R2, R14, R0 ;  /* 0x000000000e027221 */ /* 0x000fcc0000010000 */
[----:B------:R-:W-:Y:S02]  /*6b50*/  IMAD.MOV.U32 R40, RZ, RZ, R83 ;  /* 0x000000ffff287224 */ /* 0x000fe400078e0053 */
[----:B------:R-:W-:Y:S02]  /*6b60*/  IMAD.MOV.U32 R41, RZ, RZ, R82 ;  /* 0x000000ffff297224 */ /* 0x000fe400078e0052 */
[----:B------:R-:W-:Y:S02]  /*6b70*/  IMAD.MOV.U32 R42, RZ, RZ, R81 ;  /* 0x000000ffff2a7224 */ /* 0x000fe400078e0051 */
[----:B------:R-:W-:Y:S02]  /*6b80*/  IMAD.MOV.U32 R43, RZ, RZ, R80 ;  /* 0x000000ffff2b7224 */ /* 0x000fe400078e0050 */
[----:B------:R-:W2:Y:S01]  /*6b90*/  LDSM.16.MT88.4 R80, [R225+0x3800] ;  /* 0x00380000e150783b */ /* 0x000ea20000004200 */
[----:B------:R-:W-:Y:S02]  /*6ba0*/  FADD.FTZ R0, R12, R4 ;  /* 0x000000040c007221 */ /* 0x000fe40000010000 */
[----:B------:R-:W-:Y:S01]  /*6bb0*/  FADD.FTZ R4, R9, R5 ;  /* 0x0000000509047221 */ /* 0x000fe20000010000 */
[----:B------:R-:W-:Y:S01]  /*6bc0*/  SHF.R.S32.HI R5, RZ, 0x6, R24 ;  /* 0x00000006ff057819 */ /* 0x000fe20000011418 */
[----:B------:R-:W-:-:S02]  /*6bd0*/  FADD.FTZ R3, R18, R3 ;  /* 0x0000000312037221 */ /* 0x000fc40000010000 */
[----:B------:R-:W-:Y:S01]  /*6be0*/  FADD.FTZ R2, R15, R2 ;  /* 0x000000020f027221 */ /* 0x000fe20000010000 */
[----:B------:R-:W-:Y:S01]  /*6bf0*/  IMNMX R5, R138, R5, !PT ;  /* 0x000000058a057217 */ /* 0x000fe20007800200 */
[----:B------:R-:W-:Y:S01]  /*6c00*/  FADD.FTZ R0, R13, R0 ;  /* 0x000000000d007221 */ /* 0x000fe20000010000 */
[----:B------:R-:W-:Y:S01]  /*6c10*/  IADD3 R222, R139, -0x2, RZ ;  /* 0xfffffffe8bde7810 */ /* 0x000fe20007ffe0ff */
[----:B------:R-:W-:Y:S02]  /*6c20*/  FADD.FTZ R4, R11, R4 ;  /* 0x000000040b047221 */ /* 0x000fe40000010000 */
[----:B------:R-:W-:Y:S02]  /*6c30*/  FADD.FTZ R3, R32, R3 ;  /* 0x0000000320037221 */ /* 0x000fe40000010000 */
[----:B------:R-:W-:Y:S01]  /*6c40*/  FADD.FTZ R2, R27, R2 ;  /* 0x000000021b027221 */ /* 0x000fe20000010000 */
[----:B------:R3:W-:Y:S01]  /*6c50*/  STL [R1+0x3c], R5 ;  /* 0x00003c0501007387 */ /* 0x0007e20000100800 */
[----:B------:R-:W-:Y:S01]  /*6c60*/  FADD.FTZ R0, R17, R0 ;  /* 0x0000000011007221 */ /* 0x000fe20000010000 */
[----:B------:R-:W-:Y:S01]  /*6c70*/  ISETP.GE.AND P0, PT, R222, R5, PT ;  /* 0x00000005de00720c */ /* 0x000fe20003f06270 */
[----:B------:R-:W-:-:S02]  /*6c80*/  FADD.FTZ R4, R8, R4 ;  /* 0x0000000408047221 */ /* 0x000fc40000010000 */
[----:B---3--:R-:W-:Y:S02]  /*6c90*/  FADD.FTZ R5, R31, R3 ;  /* 0x000000031f057221 */ /* 0x008fe40000010000 */
[----:B------:R-:W-:Y:S02]  /*6ca0*/  FADD.FTZ R3, R26, R2 ;  /* 0x000000021a037221 */ /* 0x000fe40000010000 */
[----:B------:R-:W-:Y:S02]  /*6cb0*/  FADD.FTZ R2, R19, R0 ;  /* 0x0000000013027221 */ /* 0x000fe40000010000 */
[----:B------:R-:W-:Y:S01]  /*6cc0*/  FADD.FTZ R0, R10, R4 ;  /* 0x000000040a007221 */ /* 0x000fe20000010000 */
[----:B------:R1:W-:Y:S04]  /*6cd0*/  STL [R1+0xc], R5 ;  /* 0x00000c0501007387 */ /* 0x0003e80000100800 */
[----:B------:R1:W-:Y:S04]  /*6ce0*/  STL [R1+0x4], R3 ;  /* 0x0000040301007387 */ /* 0x0003e80000100800 */
[----:B------:R1:W-:Y:S04]  /*6cf0*/  STL [R1+0x14], R0 ;  /* 0x0000140001007387 */ /* 0x0003e80000100800 */
[----:B------:R1:W-:Y:S01]  /*6d00*/  STL [R1+0x10], R2 ;  /* 0x0000100201007387 */ /* 0x0003e20000100800 */
[-C--:B------:R-:W-:Y:S08]  /*6d10*/  HMMA.16816.F32 R188, R128, R192.reuse, R188 ;  /* 0x000000c080bc723c */ /* 0x080ff000000018bc */
[C---:B------:R-:W-:Y:S08]  /*6d20*/  HMMA.16816.F32 R164, R124.reuse, R192, R164 ;  /* 0x000000c07ca4723c */ /* 0x040ff000000018a4 */
[-C--:B------:R-:W-:Y:S08]  /*6d30*/  HMMA.16816.F32 R168, R124, R194.reuse, R168 ;  /* 0x000000c27ca8723c */ /* 0x080ff000000018a8 */
[----:B------:R-:W-:Y:S08]  /*6d40*/  HMMA.16816.F32 R192, R128, R194, R68 ;  /* 0x000000c280c0723c */ /* 0x000ff00000001844 */
        /* <DEDUP_REMOVED lines=8> */
[C---:B------:R-:W-:Y:S08]  /*6dd0*/  HMMA.16816.F32 R100, R128.reuse, R112, R100 ;  /* 0x000000708064723c */ /* 0x040ff00000001864 */
[C---:B------:R-:W-:Y:S08]  /*6de0*/  HMMA.16816.F32 R200, R128.reuse, R202, R248 ;  /* 0x000000ca80c8723c */ /* 0x040ff000000018f8 */
[C---:B------:R-:W-:Y:S08]  /*6df0*/  HMMA.16816.F32 R80, R128.reuse, R82, R216 ;  /* 0x000000528050723c */ /* 0x040ff000000018d8 */
[----:B------:R-:W-:Y:S08]  /*6e00*/  HMMA.16816.F32 R112, R128, R114, R52 ;  /* 0x000000728070723c */ /* 0x000ff00000001834 */
[-C--:B------:R-:W-:Y:S08]  /*6e10*/  HMMA.16816.F32 R124, R124, R6.reuse, R44 ;  /* 0x000000067c7c723c */ /* 0x080ff0000000182c */
[----:B------:R-:W-:Y:S01]  /*6e20*/  HMMA.16816.F32 R128, R128, R6, R64 ;  /* 0x000000068080723c */ /* 0x000fe20000001840 */
[----:B------:R-:W-:Y:S01]  /*6e30*/  @!UPT UIADD3 URZ, URZ, URZ, URZ ;  /* 0x0000003f3f3ff290 */ /* 0x000fe2000fffe03f */
[----:B------:R-:W-:Y:S11]  /*6e40*/  @!P0 BRA `(.L_x_958) ;  /* 0x0000527000008947 */ /* 0x000ff60003800000 */
[----:B-1----:R1:W-:Y:S01]  /*6e50*/  STL [R1], R222 ;  /* 0x000000de01007387 */ /* 0x0023e20000100800 */
[----:B------:R-:W-:Y:S01]  /*6e60*/  IMAD.MOV.U32 R133, RZ, RZ, R136 ;  /* 0x000000ffff857224 */ /* 0x000fe200078e0088 */
[----:B------:R-:W-:Y:S01]  /*6e70*/  MOV R139, R134 ;  /* 0x00000086008b7202 */ /* 0x000fe20000000f00 */
[----:B------:R-:W-:Y:S01]  /*6e80*/  IMAD.MOV.U32 R132, RZ, RZ, R137 ;  /* 0x000000ffff847224 */ /* 0x000fe200078e0089 */
[----:B------:R-:W-:-:S07]  /*6e90*/  MOV R138, R135 ;  /* 0x00000087008a7202 */ /* 0x000fce0000000f00 */
.L_x_959:
[----:B------:R-:W-:Y:S04]  /*6ea0*/  DEPBAR.LE SB0, 0x0 ;  /* 0x000080000000791a */ /* 0x000fe80000000000 */
[----:B------:R-:W-:Y:S01]  /*6eb0*/  WARPSYNC 0xffffffff ;  /* 0xffffffff00007948 */ /* 0x000fe20003800000 */
[----:B------:R-:W-:Y:S08]  /*6ec0*/  BAR.SYNC.DEFER_BLOCKING 0x0 ;  /* 0x0000000000007b1d */ /* 0x000ff00000010000 */
[----:B-----5:R-:W-:Y:S08]  /*6ed0*/  LDSM.16.M88.4 R64, [R231] ;  /* 0x00000000e740783b */ /* 0x020ff00000000200 */
[----:B------:R-:W2:Y:S08]  /*6ee0*/  LDSM.16.M88.4 R16, [R224] ;  /* 0x00000000e010783b */ /* 0x000eb00000000200 */
[----:B------:R-:W3:Y:S08]  /*6ef0*/  LDSM.16.M88.4 R60, [R231+0x2000] ;  /* 0x00200000e73c783b */ /* 0x000ef00000000200 */
[----:B------:R-:W4:Y:S06]  /*6f00*/  LDL.64 R136, [R1+0x30] ;  /* 0x0000300001887983 */ /* 0x000f2c0000100a00 */
[----:B------:R-:W4:Y:S04]  /*6f10*/  LDL R216, [R1+0x38] ;  /* 0x0000380001d87983 */ /* 0x000f280000100800 */
[----:B------:R-:W-:Y:S04]  /*6f20*/  STL [R1+0x90], R128 ;  /* 0x0000908001007387 */ /* 0x000fe80000100800 */
[----:B------:R1:W-:Y:S04]  /*6f30*/  STL [R1+0x8c], R129 ;  /* 0x00008c8101007387 */ /* 0x0003e80000100800 */
[----:B------:R-:W1:Y:S01]  /*6f40*/  LDSM.16.M88.4 R32, [R224+0x800] ;  /* 0x00080000e020783b */ /* 0x000e620000000200 */
[-C--:B--2---:R-:W-:Y:S07]  /*6f50*/  HMMA.16816.F32 R4, R64, R16.reuse, RZ ;  /* 0x000000104004723c */ /* 0x084fee00000018ff */
[----:B------:R-:W2:Y:S01]  /*6f60*/  LDSM.16.M88.4 R48, [R224+0x1000] ;  /* 0x00100000e030783b */ /* 0x000ea20000000200 */
[C---:B---3--:R-:W-:Y:S07]  /*6f70*/  HMMA.16816.F32 R8, R60.reuse, R16, RZ ;  /* 0x000000103c08723c */ /* 0x048fee00000018ff */
[----:B------:R-:W3:Y:S01]  /*6f80*/  LDSM.16.M88.4 R204, [R224+0x1800] ;  /* 0x00180000e0cc783b */ /* 0x000ee20000000200 */
[-C--:B------:R-:W-:Y:S07]  /*6f90*/  HMMA.16816.F32 R12, R60, R18.reuse, RZ ;  /* 0x000000123c0c723c */ /* 0x080fee00000018ff */
[----:B-1----:R-:W4:Y:S04]  /*6fa0*/  LDL R129, [R1+0x18] ;  /* 0x0000180001817983 */ /* 0x002f280000100800 */
[----:B------:R-:W-:Y:S01]  /*6fb0*/  STL [R1+0x88], R130 ;  /* 0x0000888201007387 */ /* 0x000fe20000100800 */
[C---:B------:R-:W-:Y:S03]  /*6fc0*/  HMMA.16816.F32 R16, R64.reuse, R18, RZ ;  /* 0x000000124010723c */ /* 0x040fe600000018ff */
[----:B------:R1:W-:Y:S04]  /*6fd0*/  STL [R1+0x84], R131 ;  /* 0x0000848301007387 */ /* 0x0003e80000100800 */
[----:B------:R-:W-:Y:S01]  /*6fe0*/  LDSM.16.M88.4 R208, [R233] ;  /* 0x00000000e9d0783b */ /* 0x000fe20000000200 */
[-C--:B------:R-:W-:Y:S07]  /*6ff0*/  HMMA.16816.F32 R20, R64, R32.reuse, RZ ;  /* 0x000000204014723c */ /* 0x080fee00000018ff */
[----:B------:R-:W-:Y:S01]  /*7000*/  LDSM.16.M88.4 R212, [R233+0x2000] ;  /* 0x00200000e9d4783b */ /* 0x000fe20000000200 */
[C---:B------:R-:W-:Y:S08]  /*7010*/  HMMA.16816.F32 R24, R60.reuse, R32, RZ ;  /* 0x000000203c18723c */ /* 0x040ff000000018ff */
[-C--:B------:R-:W-:Y:S01]  /*7020*/  HMMA.16816.F32 R28, R60, R34.reuse, RZ ;  /* 0x000000223c1c723c */ /* 0x080fe200000018ff */
[----:B-1----:R-:W4:Y:S04]  /*7030*/  LDL.LU R131, [R1] ;  /* 0x0000000001837983 */ /* 0x002f280000300800 */
[----:B------:R-:W-:Y:S03]  /*7040*/  STL [R1+0x70], R235 ;  /* 0x000070eb01007387 */ /* 0x000fe60000100800 */
[C---:B------:R-:W-:Y:S01]  /*7050*/  HMMA.16816.F32 R32, R64.reuse, R34, RZ ;  /* 0x000000224020723c */ /* 0x040fe200000018ff */
[----:B------:R-:W-:Y:S04]  /*7060*/  STL [R1+0x74], R243 ;  /* 0x000074f301007387 */ /* 0x000fe80000100800 */
[----:B------:R-:W-:Y:S03]  /*7070*/  STL [R1+0x78], R242 ;  /* 0x000078f201007387 */ /* 0x000fe60000100800 */
[-C--:B--2---:R-:W-:Y:S01]  /*7080*/  HMMA.16816.F32 R36, R64, R48.reuse, RZ ;  /* 0x000000304024723c */ /* 0x084fe200000018ff */
[----:B------:R-:W-:Y:S07]  /*7090*/  STL [R1+0x7c], R241 ;  /* 0x00007cf101007387 */ /* 0x000fee0000100800 */
[C---:B------:R-:W-:Y:S08]  /*70a0*/  HMMA.16816.F32 R40, R60.reuse, R48, RZ ;  /* 0x000000303c28723c */ /* 0x040ff000000018ff */
[-C--:B------:R-:W-:Y:S08]  /*70b0*/  HMMA.16816.F32 R44, R60, R50.reuse, RZ ;  /* 0x000000323c2c723c */ /* 0x080ff000000018ff */
[C---:B------:R-:W-:Y:S08]  /*70c0*/  HMMA.16816.F32 R48, R64.reuse, R50, RZ ;  /* 0x000000324030723c */ /* 0x040ff000000018ff */
[-C--:B---3--:R-:W-:Y:S08]  /*70d0*/  HMMA.16816.F32 R52, R64, R204.reuse, RZ ;  /* 0x000000cc4034723c */ /* 0x088ff000000018ff */
[C---:B------:R-:W-:Y:S08]  /*70e0*/  HMMA.16816.F32 R56, R60.reuse, R204, RZ ;  /* 0x000000cc3c38723c */ /* 0x040ff000000018ff */
[-C--:B------:R-:W-:Y:S08]  /*70f0*/  HMMA.16816.F32 R60, R60, R206.reuse, RZ ;  /* 0x000000ce3c3c723c */ /* 0x080ff000000018ff */
[----:B------:R-:W-:Y:S01]  /*7100*/  HMMA.16816.F32 R64, R64, R206, RZ ;  /* 0x000000ce4040723c */ /* 0x000fe200000018ff */
[----:B------:R-:W1:Y:S07]  /*7110*/  LDSM.16.M88.4 R204, [R235] ;  /* 0x00000000ebcc783b */ /* 0x000e6e0000000200 */
[-C--:B-1----:R-:W-:Y:S08]  /*7120*/  HMMA.16816.F32 R4, R208, R204.reuse, R4 ;  /* 0x000000ccd004723c */ /* 0x082ff00000001804 */
[C---:B------:R-:W-:Y:S08]  /*7130*/  HMMA.16816.F32 R8, R212.reuse, R204, R8 ;  /* 0x000000ccd408723c */ /* 0x040ff00000001808 */
[-C--:B------:R-:W-:Y:S08]  /*7140*/  HMMA.16816.F32 R12, R212, R206.reuse, R12 ;  /* 0x000000ced40c723c */ /* 0x080ff0000000180c */
[C---:B------:R-:W-:Y:S01]  /*7150*/  HMMA.16816.F32 R16, R208.reuse, R206, R16 ;  /* 0x000000ced010723c */ /* 0x040fe20000001810 */
[----:B------:R-:W1:Y:S07]  /*7160*/  LDSM.16.M88.4 R204, [R243] ;  /* 0x00000000f3cc783b */ /* 0x000e6e0000000200 */
[-C--:B-1----:R-:W-:Y:S08]  /*7170*/  HMMA.16816.F32 R20, R208, R204.reuse, R20 ;  /* 0x000000ccd014723c */ /* 0x082ff00000001814 */
[C---:B------:R-:W-:Y:S08]  /*7180*/  HMMA.16816.F32 R24, R212.reuse, R204, R24 ;  /* 0x000000ccd418723c */ /* 0x040ff00000001818 */
[-C--:B------:R-:W-:Y:S08]  /*7190*/  HMMA.16816.F32 R28, R212, R206.reuse, R28 ;  /* 0x000000ced41c723c */ /* 0x080ff0000000181c */
[C---:B------:R-:W-:Y:S01]  /*71a0*/  HMMA.16816.F32 R32, R208.reuse, R206, R32 ;  /* 0x000000ced020723c */ /* 0x040fe20000001820 */
[----:B------:R1:W2:Y:S08]  /*71b0*/  LDSM.16.M88.4 R204, [R242] ;  /* 0x00000000f2cc783b */ /* 0x0002b00000000200 */
[----:B-1----:R-:W3:Y:S01]  /*71c0*/  LDL R242, [R1+0x1c] ;  /* 0x00001c0001f27983 */ /* 0x002ee20000100800 */
[-C--:B--2---:R-:W-:Y:S08]  /*71d0*/  HMMA.16816.F32 R36, R208, R204.reuse, R36 ;  /* 0x000000ccd024723c */ /* 0x084ff00000001824 */
[C---:B------:R-:W-:Y:S08]  /*71e0*/  HMMA.16816.F32 R40, R212.reuse, R204, R40 ;  /* 0x000000ccd428723c */ /* 0x040ff00000001828 */
[-C--:B------:R-:W-:Y:S08]  /*71f0*/  HMMA.16816.F32 R44, R212, R206.reuse, R44 ;  /* 0x000000ced42c723c */ /* 0x080ff0000000182c */
[C---:B------:R-:W-:Y:S01]  /*7200*/  HMMA.16816.F32 R48, R208.reuse, R206, R48 ;  /* 0x000000ced030723c */ /* 0x040fe20000001830 */
[----:B------:R1:W2:Y:S08]  /*7210*/  LDSM.16.M88.4 R204, [R241] ;  /* 0x00000000f1cc783b */ /* 0x0002b00000000200 */
[----:B-1----:R-:W3:Y:S04]  /*7220*/  LDL R241, [R1+0x40] ;  /* 0x0000400001f17983 */ /* 0x002ee80000100800 */
[----:B------:R-:W-:Y:S01]  /*7230*/  STL [R1+0x80], R231 ;  /* 0x000080e701007387 */ /* 0x000fe20000100800 */
[----:B----4-:R-:W-:Y:S01]  /*7240*/  ISETP.GT.AND P4, PT, R129, R131, PT ;  /* 0x000000838100720c */ /* 0x010fe20003f84270 */
[-C--:B--2---:R-:W-:Y:S11]  /*7250*/  HMMA.16816.F32 R52, R208, R204.reuse, R52 ;  /* 0x000000ccd034723c */ /* 0x084ff60000001834 */
[----:B------:R-:W-:Y:S01]  /*7260*/  @!UPT UIADD3 URZ, URZ, URZ, URZ ;  /* 0x0000003f3f3ff290 */ /* 0x000fe2000fffe03f */
[----:B------:R-:W-:Y:S01]  /*7270*/  @!P4 SHF.R.S32.HI R0, RZ, 0x1f, R131 ;  /* 0x0000001fff00c819 */ /* 0x000fe20000011483 */
[C---:B------:R-:W-:Y:S01]  /*7280*/  @!P4 IMAD.WIDE.U32 R2, R131.reuse, c[0x0][0x208], RZ ;  /* 0x000082008302ca25 */ /* 0x040fe200078e00ff */
[C---:B------:R-:W-:Y:S01]  /*7290*/  HMMA.16816.F32 R56, R212.reuse, R204, R56 ;  /* 0x000000ccd438723c */ /* 0x040fe20000001838 */
[----:B------:R-:W-:Y:S03]  /*72a0*/  @!P4 MOV R135, 0x5 ;  /* 0x000000050087c802 */ /* 0x000fe60000000f00 */
[----:B------:R-:W-:Y:S04]  /*72b0*/  @!P4 IMAD R0, R0, c[0x0][0x208], RZ ;  /* 0x000082000000ca24 */ /* 0x000fe800078e02ff */
[-C--:B------:R-:W-:Y:S04]  /*72c0*/  HMMA.16816.F32 R60, R212, R206.reuse, R60 ;  /* 0x000000ced43c723c */ /* 0x080fe8000000183c */
[----:B------:R-:W-:Y:S04]  /*72d0*/  @!P4 IMAD R0, R131, c[0x0][0x20c], R0 ;  /* 0x000083008300ca24 */ /* 0x000fe800078e0200 */
[----:B------:R-:W-:Y:S04]  /*72e0*/  HMMA.16816.F32 R64, R208, R206, R64 ;  /* 0x000000ced040723c */ /* 0x000fe80000001840 */
[----:B------:R-:W-:Y:S02]  /*72f0*/  @!P4 IADD3 R0, R3, R0, RZ ;  /* 0x000000000300c210 */ /* 0x000fe40007ffe0ff */
[C---:B------:R-:W-:Y:S02]  /*7300*/  @!P4 SHF.L.U32 R3, R2.reuse, 0x6, RZ ;  /* 0x000000060203c819 */ /* 0x040fe400000006ff */
[----:B------:R-:W-:Y:S01]  /*7310*/  @!P4 SHF.L.U64.HI R134, R2, 0x6, R0 ;  /* 0x000000060286c819 */ /* 0x000fe20000010200 */
[----:B------:R-:W-:Y:S03]  /*7320*/  @!P4 IMAD.MOV.U32 R0, RZ, RZ, c[0x0][0x208] ;  /* 0x00008200ff00c624 */ /* 0x000fe600078e00ff */
[C---:B------:R-:W-:Y:S02]  /*7330*/  @!P4 IADD3 R2, P2, R3.reuse, R136, RZ ;  /* 0x000000880302c210 */ /* 0x040fe40007f5e0ff */
[----:B------:R-:W-:Y:S02]  /*7340*/  @!P4 IADD3 R3, P1, P0, R3, 0x40, R136 ;  /* 0x000000400303c810 */ /* 0x000fe4000783e088 */
[----:B------:R-:W-:Y:S01]  /*7350*/  @!P4 SHF.L.U32 R206, R0, 0x5, RZ ;  /* 0x0000000500cec819 */ /* 0x000fe200000006ff */
[--C-:B------:R-:W-:Y:S01]  /*7360*/  @!P4 IMAD.X R137, R134, 0x1, R216.reuse, P2 ;  /* 0x000000018689c824 */ /* 0x100fe200010e06d8 */
[----:B------:R-:W-:Y:S02]  /*7370*/  @!P4 LEA R136, P2, R2, c[0x0][0x1f8], 0x1 ;  /* 0x00007e000288ca11 */ /* 0x000fe400078408ff */
[----:B------:R-:W-:Y:S02]  /*7380*/  @!P4 SHF.L.U64.HI R0, R0, R135, c[0x0][0x20c] ;  /* 0x000083000000c619 */ /* 0x000fe40000010287 */
[----:B------:R-:W-:Y:S02]  /*7390*/  @!P4 LEA.HI.X R137, R2, c[0x0][0x1fc], R137, 0x1, P2 ;  /* 0x00007f000289ca11 */ /* 0x000fe400010f0c89 */
[----:B------:R-:W-:Y:S02]  /*73a0*/  @!P4 IADD3.X R135, R134, RZ, R216, P1, P0 ;  /* 0x000000ff8687c210 */ /* 0x000fe40000fe04d8 */
[C---:B------:R-:W-:Y:S01]  /*73b0*/  @!P4 LEA R204, P1, R3.reuse, c[0x0][0x1f8], 0x1 ;  /* 0x00007e0003ccca11 */ /* 0x040fe200078208ff */
[----:B------:R-:W-:Y:S01]  /*73c0*/  @!PT LDS RZ, [RZ] ;  /* 0x00000000fffff984 */ /* 0x000fe20000000800 */
[----:B------:R-:W-:Y:S01]  /*73d0*/  @!PT LDS RZ, [RZ] ;  /* 0x00000000fffff984 */ /* 0x000fe20000000800 */
[----:B------:R-:W-:Y:S01]  /*73e0*/  @!PT LDS RZ, [RZ] ;  /* 0x00000000fffff984 */ /* 0x000fe20000000800 */
[----:B------:R1:W-:Y:S01]  /*73f0*/  @!P4 LDGSTS.E.BYPASS.LTC128B.128 [R244+0x100], [R136.64], !P6 ;  /* 0x0010000088f4cfae */ /* 0x0003e2000f101d48 */
[----:B------:R-:W-:Y:S02]  /*7400*/  @!P4 IADD3 R134, P0, R136, R206, RZ ;  /* 0x000000ce8886c210 */ /* 0x000fe40007f1e0ff */
[----:B------:R-:W-:Y:S02]  /*7410*/  @!P4 LEA.HI.X R205, R3, c[0x0][0x1fc], R135, 0x1, P1 ;  /* 0x00007f0003cdca11 */ /* 0x000fe400008f0c87 */
[----:B------:R-:W-:Y:S02]  /*7420*/  @!P4 IADD3.X R135, R137, R0, RZ, P0, !PT ;  /* 0x000000008987c210 */ /* 0x000fe400007fe4ff */
[----:B------:R-:W-:Y:S01]  /*7430*/  @!P4 IADD3 R2, P1, R134, R206, RZ ;  /* 0x000000ce8602c210 */ /* 0x000fe20007f3e0ff */
[----:B------:R2:W-:Y:S03]  /*7440*/  @!P4 LDGSTS.E.BYPASS.LTC128B.128 [R244+0x2100], [R204.64], !P5 ;  /* 0x02100000ccf4cfae */ /* 0x0005e6000e901d48 */
[----:B------:R-:W-:Y:S05]  /*7450*/  @!P4 IADD3.X R3, R135, R0, RZ, P1, !PT ;  /* 0x000000008703c210 */ /* 0x000fea0000ffe4ff */
[----:B------:R4:W-:Y:S08]  /*7460*/  @!P4 LDGSTS.E.BYPASS.LTC128B.128 [R244+0x900], [R134.64], !P6 ;  /* 0x0090000086f4cfae */ /* 0x0009f0000f101d48 */
[----:B------:R4:W-:Y:S01]  /*7470*/  @!P4 LDGSTS.E.BYPASS.LTC128B.128 [R244+0x2900], [R134.64+0x80], !P5 ;  /* 0x0290008086f4cfae */ /* 0x0009e2000e901d48 */
[----:B-1----:R-:W-:Y:S07]  /*7480*/  @!P4 IADD3 R136, P0, R2, R206, RZ ;  /* 0x000000ce0288c210 */ /* 0x002fee0007f1e0ff */
[----:B------:R3:W-:Y:S01]  /*7490*/  @!P4 LDGSTS.E.BYPASS.LTC128B.128 [R244+0x1100], [R2.64], !P6 ;  /* 0x0110000002f4cfae */ /* 0x0007e2000f101d48 */
[----:B------:R-:W-:Y:S07]  /*74a0*/  @!P4 IMAD.X R137, R3, 0x1, R0, P0 ;  /* 0x000000010389c824 */ /* 0x000fee00000e0600 */
[----:B------:R3:W-:Y:S08]  /*74b0*/  @!P4 LDGSTS.E.BYPASS.LTC128B.128 [R244+0x3100], [R2.64+0x80], !P5 ;  /* 0x0310008002f4cfae */ /* 0x0007f0000e901d48 */
[----:B------:R1:W-:Y:S08]  /*74c0*/  @!P4 LDGSTS.E.BYPASS.LTC128B.128 [R244+0x1900], [R136.64], !P6 ;  /* 0x0190000088f4cfae */ /* 0x0003f0000f101d48 */
[----:B------:R1:W-:Y:S08]  /*74d0*/  @!P4 LDGSTS.E.BYPASS.LTC128B.128 [R244+0x3900], [R136.64+0x80], !P5 ;  /* 0x0390008088f4cfae */ /* 0x0003f0000e901d48 */
[----:B--2---:R-:W-:Y:S08]  /*74e0*/  LDSM.16.M88.4 R204, [R232] ;  /* 0x00000000e8cc783b */ /* 0x004ff00000000200 */
[----:B------:R-:W2:Y:S08]  /*74f0*/  LDSM.16.M88.4 R208, [R230] ;  /* 0x00000000e6d0783b */ /* 0x000eb00000000200 */
[----:B------:R-:W1:Y:S08]  /*7500*/  LDSM.16.M88.4 R212, [R232+0x2000] ;  /* 0x00200000e8d4783b */ /* 0x000e700000000200 */
[----:B------:R-:W0:Y:S01]  /*7510*/  LDGDEPBAR ;  /* 0x00000000000079af */ /* 0x000e220000000000 */
[-C--:B--2---:R-:W-:Y:S08]  /*7520*/  HMMA.16816.F32 R4, R204, R208.reuse, R4 ;  /* 0x000000d0cc04723c */ /* 0x084ff00000001804 */
[C---:B-1----:R-:W-:Y:S08]  /*7530*/  HMMA.16816.F32 R8, R212.reuse, R208, R8 ;  /* 0x000000d0d408723c */ /* 0x042ff00000001808 */
[-C--:B------:R-:W-:Y:S08]  /*7540*/  HMMA.16816.F32 R12, R212, R210.reuse, R12 ;  /* 0x000000d2d40c723c */ /* 0x080ff0000000180c */
[C---:B------:R-:W-:Y:S01]  /*7550*/  HMMA.16816.F32 R16, R204.reuse, R210, R16 ;  /* 0x000000d2cc10723c */ /* 0x040fe20000001810 */
[----:B------:R-:W1:Y:S03]  /*7560*/  LDSM.16.M88.4 R208, [R230+0x800] ;  /* 0x00080000e6d0783b */ /* 0x000e660000000200 */
[----:B---3--:R-:W-:Y:S01]  /*7570*/  @P3 IMAD.HI.U32 R2, R242, c[0x0][0x2c8], RZ ;  /* 0x0000b200f2023a27 */ /* 0x008fe200078e00ff */
[----:B------:R-:W-:Y:S04]  /*7580*/  MOV R0, R242 ;  /* 0x000000f200007202 */ /* 0x000fe80000000f00 */
[----:B------:R-:W2:Y:S03]  /*7590*/  LDL.64 R242, [R1+0x28] ;  /* 0x0000280001f27983 */ /* 0x000ea60000100a00 */
[----:B------:R-:W-:Y:S01]  /*75a0*/  @P3 SHF.R.U32.HI R0, RZ, c[0x0][0x2cc], R2 ;  /* 0x0000b300ff003a19 */ /* 0x000fe20000011602 */
[-C--:B-1----:R-:W-:Y:S04]  /*75b0*/  HMMA.16816.F32 R20, R204, R208.reuse, R20 ;  /* 0x000000d0cc14723c */ /* 0x082fe80000001814 */
[----:B------:R-:W-:Y:S04]  /*75c0*/  SHFL.IDX PT, R3, R0, 0x1, 0x1c1f ;  /* 0x003c1f0000037f89 */ /* 0x000fe800000e0000 */
[C---:B------:R-:W-:Y:S04]  /*75d0*/  HMMA.16816.F32 R24, R212.reuse, R208, R24 ;  /* 0x000000d0d418723c */ /* 0x040fe80000001818 */
[----:B------:R-:W-:Y:S04]  /*75e0*/  SHFL.IDX PT, R2, R0, 0x2, 0x1c1f ;  /* 0x005c1f0000027f89 */ /* 0x000fe800000e0000 */
[-C--:B------:R-:W-:Y:S08]  /*75f0*/  HMMA.16816.F32 R28, R212, R210.reuse, R28 ;  /* 0x000000d2d41c723c */ /* 0x080ff0000000181c */
[C---:B------:R-:W-:Y:S01]  /*7600*/  HMMA.16816.F32 R32, R204.reuse, R210, R32 ;  /* 0x000000d2cc20723c */ /* 0x040fe20000001820 */
[----:B------:R-:W1:Y:S07]  /*7610*/  LDSM.16.M88.4 R208, [R230+0x1000] ;  /* 0x00100000e6d0783b */ /* 0x000e6e0000000200 */
[-C--:B-1----:R-:W-:Y:S08]  /*7620*/  HMMA.16816.F32 R36, R204, R208.reuse, R36 ;  /* 0x000000d0cc24723c */ /* 0x082ff00000001824 */
[C---:B------:R-:W-:Y:S08]  /*7630*/  HMMA.16816.F32 R40, R212.reuse, R208, R40 ;  /* 0x000000d0d428723c */ /* 0x040ff00000001828 */
[-C--:B------:R-:W-:Y:S08]  /*7640*/  HMMA.16816.F32 R44, R212, R210.reuse, R44 ;  /* 0x000000d2d42c723c */ /* 0x080ff0000000182c */
[C---:B------:R-:W-:Y:S01]  /*7650*/  HMMA.16816.F32 R48, R204.reuse, R210, R48 ;  /* 0x000000d2cc30723c */ /* 0x040fe20000001830 */
[----:B------:R-:W1:Y:S07]  /*7660*/  LDSM.16.M88.4 R208, [R230+0x1800] ;  /* 0x00180000e6d0783b */ /* 0x000e6e0000000200 */
[-C--:B-1----:R-:W-:Y:S08]  /*7670*/  HMMA.16816.F32 R52, R204, R208.reuse, R52 ;  /* 0x000000d0cc34723c */ /* 0x082ff00000001834 */
[C---:B------:R-:W-:Y:S08]  /*7680*/  HMMA.16816.F32 R56, R212.reuse, R208, R56 ;  /* 0x000000d0d438723c */ /* 0x040ff00000001838 */
[-C--:B------:R-:W-:Y:S01]  /*7690*/  HMMA.16816.F32 R60, R212, R210.reuse, R60 ;  /* 0x000000d2d43c723c */ /* 0x080fe2000000183c */
[----:B------:R-:W-:Y:S07]  /*76a0*/  LDSM.16.M88.4 R212, [R234+0x2000] ;  /* 0x00200000ead4783b */ /* 0x000fee0000000200 */
[----:B------:R-:W-:Y:S01]  /*76b0*/  HMMA.16816.F32 R64, R204, R210, R64 ;  /* 0x000000d2cc40723c */ /* 0x000fe20000001840 */
[----:B------:R-:W-:Y:S08]  /*76c0*/  LDSM.16.M88.4 R204, [R234] ;  /* 0x00000000eacc783b */ /* 0x000ff00000000200 */
[----:B------:R-:W1:Y:S02]  /*76d0*/  LDSM.16.M88.4 R208, [R227] ;  /* 0x00000000e3d0783b */ /* 0x000e640000000200 */
[-C--:B-1----:R-:W-:Y:S08]  /*76e0*/  HMMA.16816.F32 R4, R204, R208.reuse, R4 ;  /* 0x000000d0cc04723c */ /* 0x082ff00000001804 */
[C---:B------:R-:W-:Y:S08]  /*76f0*/  HMMA.16816.F32 R8, R212.reuse, R208, R8 ;  /* 0x000000d0d408723c */ /* 0x040ff00000001808 */
        /* <DEDUP_REMOVED lines=18> */
[----:B------:R-:W-:Y:S08]  /*7820*/  LDSM.16.M88.4 R204, [R231+0x4000] ;  /* 0x00400000e7cc783b */ /* 0x000ff00000000200 */
[----:B------:R-:W1:Y:S02]  /*7830*/  LDSM.16.M88.4 R208, [R224+0x2000] ;  /* 0x00200000e0d0783b */ /* 0x000e640000000200 */
        /* <DEDUP_REMOVED lines=21> */
[----:B------:R-:W1:Y:S02]  /*7990*/  LDSM.16.M88.4 R208, [R240] ;  /* 0x00000000f0d0783b */ /* 0x000e640000000200 */
        /* <DEDUP_REMOVED lines=67> */
[----:B------:R-:W-:Y:S09]  /*7dd0*/  FMUL.FTZ R15, R15, c[0x0][0x320] ;  /* 0x0000c8000f0f7a20 */ /* 0x000ff20000410000 */
[----:B------:R-:W-:Y:S10]  /*7de0*/  MUFU.TANH R210, R10 ;  /* 0x0000000a00d27308 */ /* 0x000ff40000002400 */
[----:B------:R3:W-:Y:S10]  /*7df0*/  MUFU.TANH R252, R7 ;  /* 0x0000000700fc7308 */ /* 0x0007f40000002400 */
[----:B------:R-:W-:Y:S10]  /*7e00*/  MUFU.TANH R223, R17 ;  /* 0x0000001100df7308 */ /* 0x000ff40000002400 */
[----:B------:R-:W1:Y:S01]  /*7e10*/  MUFU.TANH R251, R8 ;  /* 0x0000000800fb7308 */ /* 0x000e620000002400 */
[----:B---3--:R-:W3:Y:S09]  /*7e20*/  LDSM.16.M88.4 R4, [R227+0x2800] ;  /* 0x00280000e304783b */ /* 0x008ef20000000200 */
[----:B------:R-:W1:Y:S10]  /*7e30*/  MUFU.TANH R250, R9 ;  /* 0x0000000900fa7308 */ /* 0x000e740000002400 */
[----:B------:R-:W-:Y:S10]  /*7e40*/  MUFU.TANH R245, R16 ;  /* 0x0000001000f57308 */ /* 0x000ff40000002400 */
[----:B------:R-:W-:Y:S10]  /*7e50*/  MUFU.TANH R222, R18 ;  /* 0x0000001200de7308 */ /* 0x000ff40000002400 */
[----:B------:R-:W1:Y:S01]  /*7e60*/  MUFU.TANH R249, R12 ;  /* 0x0000000c00f97308 */ /* 0x000e620000002400 */
[-C--:B---3--:R-:W-:Y:S09]  /*7e70*/  HMMA.16816.F32 R20, R204, R4.reuse, R20 ;  /* 0x00000004cc14723c */ /* 0x088ff20000001814 */
[----:B------:R-:W3:Y:S01]  /*7e80*/  MUFU.TANH R247, R13 ;  /* 0x0000000d00f77308 */ /* 0x000ee20000002400 */
[C---:B------:R-:W-:Y:S09]  /*7e90*/  HMMA.16816.F32 R24, R212.reuse, R4, R24 ;  /* 0x00000004d418723c */ /* 0x040ff20000001818 */
[----:B------:R-:W1:Y:S01]  /*7ea0*/  MUFU.TANH R248, R14 ;  /* 0x0000000e00f87308 */ /* 0x000e620000002400 */
[-C--:B------:R-:W-:Y:S04]  /*7eb0*/  HMMA.16816.F32 R28, R212, R6.reuse, R28 ;  /* 0x00000006d41c723c */ /* 0x080fe8000000181c */
[----:B------:R-:W-:Y:S04]  /*7ec0*/  FMUL.FTZ R22, R22, c[0x0][0x320] ;  /* 0x0000c80016167a20 */ /* 0x000fe80000410000 */
[C---:B------:R-:W-:Y:S01]  /*7ed0*/  HMMA.16816.F32 R32, R204.reuse, R6, R32 ;  /* 0x00000006cc20723c */ /* 0x040fe20000001820 */
[----:B------:R-:W-:Y:S01]  /*7ee0*/  MUFU.TANH R221, R19 ;  /* 0x0000001300dd7308 */ /* 0x000fe20000002400 */
[----:B------:R-:W1:Y:S02]  /*7ef0*/  LDSM.16.M88.4 R4, [R227+0x3000] ;  /* 0x00300000e304783b */ /* 0x000e640000000200 */
[----:B------:R-:W-:Y:S02]  /*7f00*/  FMUL.FTZ R23, R23, c[0x0][0x320] ;  /* 0x0000c80017177a20 */ /* 0x000fe40000410000 */
[----:B------:R-:W-:Y:S02]  /*7f10*/  FMUL.FTZ R20, R20, c[0x0][0x320] ;  /* 0x0000c80014147a20 */ /* 0x000fe40000410000 */
[----:B------:R-:W-:Y:S03]  /*7f20*/  FMUL.FTZ R24, R24, c[0x0][0x320] ;  /* 0x0000c80018187a20 */ /* 0x000fe60000410000 */
[----:B------:R1:W-:Y:S01]  /*7f30*/  MUFU.TANH R136, R22 ;  /* 0x0000001600887308 */ /* 0x0003e20000002400 */
[----:B------:R-:W-:Y:S02]  /*7f40*/  FMUL.FTZ R27, R27, c[0x0][0x320] ;  /* 0x0000c8001b1b7a20 */ /* 0x000fe40000410000 */
[----:B------:R-:W-:Y:S02]  /*7f50*/  FMUL.FTZ R21, R21, c[0x0][0x320] ;  /* 0x0000c80015157a20 */ /* 0x000fe40000410000 */
[----:B------:R-:W-:Y:S02]  /*7f60*/  FMUL.FTZ R31, R31, c[0x0][0x320] ;  /* 0x0000c8001f1f7a20 */ /* 0x000fe40000410000 */
[----:B------:R-:W-:Y:S02]  /*7f70*/  FMUL.FTZ R25, R25, c[0x0][0x320] ;  /* 0x0000c80019197a20 */ /* 0x000fe40000410000 */
[----:B------:R-:W-:Y:S01]  /*7f80*/  FMUL.FTZ R29, R29, c[0x0][0x320] ;  /* 0x0000c8001d1d7a20 */ /* 0x000fe20000410000 */
[----:B----4-:R-:W-:Y:S01]  /*7f90*/  MUFU.TANH R135, R23 ;  /* 0x0000001700877308 */ /* 0x010fe20000002400 */
[----:B------:R-:W-:Y:S02]  /*7fa0*/  FMUL.FTZ R26, R26, c[0x0][0x320] ;  /* 0x0000c8001a1a7a20 */ /* 0x000fe40000410000 */
[----:B------:R-:W-:Y:S02]  /*7fb0*/  FMUL.FTZ R35, R35, c[0x0][0x320] ;  /* 0x0000c80023237a20 */ /* 0x000fe40000410000 */
[----:B------:R-:W-:Y:S02]  /*7fc0*/  FMUL.FTZ R28, R28, c[0x0][0x320] ;  /* 0x0000c8001c1c7a20 */ /* 0x000fe40000410000 */
[----:B------:R-:W-:Y:S02]  /*7fd0*/  FMUL.FTZ R32, R32, c[0x0][0x320] ;  /* 0x0000c80020207a20 */ /* 0x000fe40000410000 */
[----:B------:R-:W-:Y:S01]  /*7fe0*/  FMUL.FTZ R33, R33, c[0x0][0x320] ;  /* 0x0000c80021217a20 */ /* 0x000fe20000410000 */
[----:B------:R-:W-:Y:S01]  /*7ff0*/  MUFU.TANH R134, R28 ;  /* 0x0000001c00867308 */ /* 0x000fe20000002400 */
[----:B------:R-:W-:Y:S02]  /*8000*/  FMUL.FTZ R30, R30, c[0x0][0x320] ;  /* 0x0000c8001e1e7a20 */ /* 0x000fe40000410000 */
[----:B------:R-:W-:Y:S07]  /*8010*/  FMUL.FTZ R34, R34, c[0x0][0x320] ;  /* 0x0000c80022227a20 */ /* 0x000fee0000410000 */
[----:B------:R-:W-:Y:S01]  /*8020*/  MUFU.TANH R209, R24 ;  /* 0x0000001800d17308 */ /* 0x000fe20000002400 */
[-C--:B-1----:R-:W-:Y:S08]  /*8030*/  HMMA.16816.F32 R36, R204, R4.reuse, R36 ;  /* 0x00000004cc24723c */ /* 0x082ff00000001824 */
[C---:B------:R-:W-:Y:S01]  /*8040*/  HMMA.16816.F32 R40, R212.reuse, R4, R40 ;  /* 0x00000004d428723c */ /* 0x040fe20000001828 */
[----:B------:R-:W1:Y:S07]  /*8050*/  MUFU.TANH R246, R15 ;  /* 0x0000000f00f67308 */ /* 0x000e6e0000002400 */
[-C--:B------:R-:W-:Y:S03]  /*8060*/  HMMA.16816.F32 R44, R212, R6.reuse, R44 ;  /* 0x00000006d42c723c */ /* 0x080fe6000000182c */
[----:B------:R-:W4:Y:S05]  /*8070*/  MUFU.TANH R220, R20 ;  /* 0x0000001400dc7308 */ /* 0x000f2a0000002400 */
[C---:B------:R-:W-:Y:S01]  /*8080*/  HMMA.16816.F32 R48, R204.reuse, R6, R48 ;  /* 0x00000006cc30723c */ /* 0x040fe20000001830 */
[----:B------:R-:W1:Y:S01]  /*8090*/  LDSM.16.M88.4 R4, [R227+0x3800] ;  /* 0x00380000e304783b */ /* 0x000e620000000200 */
[----:B------:R-:W-:Y:S04]  /*80a0*/  DEPBAR.LE SB0, 0x0 ;  /* 0x000080000000791a */ /* 0x000fe80000000000 */
[----:B------:R-:W-:Y:S01]  /*80b0*/  MUFU.TANH R218, R31 ;  /* 0x0000001f00da7308 */ /* 0x000fe20000002400 */
[----:B------:R-:W-:Y:S02]  /*80c0*/  FMUL.FTZ R37, R37, c[0x0][0x320] ;  /* 0x0000c80025257a20 */ /* 0x000fe40000410000 */
[----:B------:R-:W-:Y:S03]  /*80d0*/  FMUL.FTZ R41, R41, c[0x0][0x320] ;  /* 0x0000c80029297a20 */ /* 0x000fe60000410000 */
        /* <DEDUP_REMOVED lines=17> */
[-C--:B-1----:R-:W-:Y:S06]  /*81f0*/  HMMA.16816.F32 R52, R204, R4.reuse, R52 ;  /* 0x00000004cc34723c */ /* 0x082fec0000001834 */
[----:B------:R4:W-:Y:S01]  /*8200*/  MUFU.TANH R31, R48 ;  /* 0x00000030001f7308 */ /* 0x0009e20000002400 */
[----:B------:R-:W-:Y:S01]  /*8210*/  FMUL.FTZ R44, R44, c[0x0][0x320] ;  /* 0x0000c8002c2c7a20 */ /* 0x000fe20000410000 */
[C---:B------:R-:W-:Y:S01]  /*8220*/  HMMA.16816.F32 R56, R212.reuse, R4, R56 ;  /* 0x00000004d438723c */ /* 0x040fe20000001838 */
[----:B------:R-:W1:Y:S07]  /*8230*/  SHFL.IDX PT, R4, R0, RZ, 0x1c1f ;  /* 0x001c1fff00047589 */ /* 0x000e6e00000e0000 */
[----:B------:R-:W-:Y:S01]  /*8240*/  MUFU.TANH R8, R45 ;  /* 0x0000002d00087308 */ /* 0x000fe20000002400 */
[-C--:B------:R-:W-:Y:S01]  /*8250*/  HMMA.16816.F32 R60, R212, R6.reuse, R60 ;  /* 0x00000006d43c723c */ /* 0x080fe2000000183c */
[----:B------:R1:W2:Y:S07]  /*8260*/  SHFL.IDX PT, R5, R0, 0x3, 0x1c1f ;  /* 0x007c1f0000057f89 */ /* 0x0002ae00000e0000 */
[----:B------:R-:W-:Y:S01]  /*8270*/  HMMA.16816.F32 R64, R204, R6, R64 ;  /* 0x00000006cc40723c */ /* 0x000fe20000001840 */
[----:B------:R2:W-:Y:S03]  /*8280*/  MUFU.TANH R216, R27 ;  /* 0x0000001b00d87308 */ /* 0x0005e60000002400 */
[----:B------:R-:W-:Y:S02]  /*8290*/  FMUL.FTZ R54, R54, c[0x0][0x320] ;  /* 0x0000c80036367a20 */ /* 0x000fe40000410000 */
[----:B------:R-:W-:Y:S02]  /*82a0*/  FMUL.FTZ R53, R53, c[0x0][0x320] ;  /* 0x0000c80035357a20 */ /* 0x000fe40000410000 */
[----:B------:R-:W-:Y:S03]  /*82b0*/  FMUL.FTZ R59, R59, c[0x0][0x320] ;  /* 0x0000c8003b3b7a20 */ /* 0x000fe60000410000 */
[----:B------:R-:W2:Y:S01]  /*82c0*/  MUFU.TANH R137, R21 ;  /* 0x0000001500897308 */ /* 0x000ea20000002400 */
[----:B------:R-:W-:Y:S02]  /*82d0*/  FMUL.FTZ R6, R55, c[0x0][0x320] ;  /* 0x0000c80037067a20 */ /* 0x000fe40000410000 */
[----:B------:R-:W-:Y:S01]  /*82e0*/  FMUL.FTZ R57, R57, c[0x0][0x320] ;  /* 0x0000c80039397a20 */ /* 0x000fe20000410000 */
[----:B-1----:R-:W-:Y:S01]  /*82f0*/  MOV R0, 0xffffffc0 ;  /* 0xffffffc000007802 */ /* 0x002fe20000000f00 */
[----:B------:R-:W-:Y:S02]  /*8300*/  FMUL.FTZ R60, R60, c[0x0][0x320] ;  /* 0x0000c8003c3c7a20 */ /* 0x000fe40000410000 */
[----:B------:R-:W-:Y:S03]  /*8310*/  FMUL.FTZ R62, R62, c[0x0][0x320] ;  /* 0x0000c8003e3e7a20 */ /* 0x000fe60000410000 */
[----:B------:R-:W1:Y:S01]  /*8320*/  MUFU.TANH R208, R25 ;  /* 0x0000001900d07308 */ /* 0x000e620000002400 */
[----:B------:R-:W-:Y:S02]  /*8330*/  IMAD R0, R131, R0, 0x1 ;  /* 0x0000000183007424 */ /* 0x000fe400078e0200 */
[----:B------:R-:W-:Y:S02]  /*8340*/  FMUL.FTZ R56, R56, c[0x0][0x320] ;  /* 0x0000c80038387a20 */ /* 0x000fe40000410000 */
[----:B------:R-:W-:Y:S01]  /*8350*/  FMUL.FTZ R58, R58, c[0x0][0x320] ;  /* 0x0000c8003a3a7a20 */ /* 0x000fe20000410000 */
[----:B------:R-:W-:Y:S01]  /*8360*/  IADD3 R0, R0, c[0x0][0x1d0], -R241 ;  /* 0x0000740000007a10 */ /* 0x000fe20007ffe8f1 */
[----:B------:R-:W-:Y:S03]  /*8370*/  FMUL.FTZ R64, R64, c[0x0][0x320] ;  /* 0x0000c80040407a20 */ /* 0x000fe60000410000 */
[----:B------:R-:W-:Y:S01]  /*8380*/  IADD3 R0, R0, -c[0x0][0x168], RZ ;  /* 0x80005a0000007a10 */ /* 0x000fe20007ffe0ff */
[----:B------:R1:W-:Y:S03]  /*8390*/  MUFU.TANH R7, R47 ;  /* 0x0000002f00077308 */ /* 0x0003e60000002400 */
[C---:B------:R-:W-:Y:S01]  /*83a0*/  IADD3 R3, R0.reuse, R3, RZ ;  /* 0x0000000300037210 */ /* 0x040fe20007ffe0ff */
[C---:B------:R-:W-:Y:S01]  /*83b0*/  IMAD.IADD R4, R0.reuse, 0x1, R4 ;  /* 0x0000000100047824 */ /* 0x040fe200078e0204 */
[C---:B------:R-:W-:Y:S01]  /*83c0*/  IADD3 R2, R0.reuse, R2, RZ ;  /* 0x0000000200027210 */ /* 0x040fe20007ffe0ff */
[----:B--2---:R-:W-:Y:S01]  /*83d0*/  IMAD.IADD R0, R0, 0x1, R5 ;  /* 0x0000000100007824 */ /* 0x004fe200078e0205 */
[----:B------:R-:W-:Y:S01]  /*83e0*/  ISETP.GT.AND P1, PT, R3, RZ, PT ;  /* 0x000000ff0300720c */ /* 0x000fe20003f24270 */
[----:B------:R-:W-:Y:S01]  /*83f0*/  FMUL.FTZ R5, R52, c[0x0][0x320] ;  /* 0x0000c80034057a20 */ /* 0x000fe20000410000 */
[----:B------:R-:W-:Y:S01]  /*8400*/  ISETP.GT.AND P2, PT, R4, RZ, PT ;  /* 0x000000ff0400720c */ /* 0x000fe20003f44270 */
[----:B------:R-:W3:Y:S01]  /*8410*/  MUFU.TANH R217, R26 ;  /* 0x0000001a00d97308 */ /* 0x000ee20000002400 */
[----:B------:R-:W-:Y:S02]  /*8420*/  FSEL R22, R128, -INF , P1 ;  /* 0xff80000080167808 */ /* 0x000fe40000800000 */
[----:B------:R-:W2:Y:S01]  /*8430*/  LDL R128, [R1+0x20] ;  /* 0x0000200001807983 */ /* 0x000ea20000100800 */
[----:B------:R-:W-:Y:S02]  /*8440*/  ISETP.GT.AND P0, PT, R4, 0x1, PT ;  /* 0x000000010400780c */ /* 0x000fe40003f04270 */
[----:B------:R-:W-:Y:S02]  /*8450*/  FSEL R17, R235, -INF , P2 ;  /* 0xff800000eb117808 */ /* 0x000fe40001000000 */
[C---:B------:R-:W-:Y:S02]  /*8460*/  ISETP.GT.AND P2, PT, R2.reuse, RZ, PT ;  /* 0x000000ff0200720c */ /* 0x040fe40003f44270 */
[----:B------:R-:W1:Y:S01]  /*8470*/  MUFU.TANH R29, R29 ;  /* 0x0000001d001d7308 */ /* 0x000e620000002400 */
[----:B------:R-:W-:Y:S02]  /*8480*/  ISETP.GT.AND P1, PT, R2, 0x1, PT ;  /* 0x000000010200780c */ /* 0x000fe40003f24270 */
[----:B------:R-:W-:Y:S02]  /*8490*/  ISETP.GT.AND P4, PT, R3, 0x1, PT ;  /* 0x000000010300780c */ /* 0x000fe40003f84270 */
[----:B------:R-:W-:Y:S02]  /*84a0*/  FSEL R37, R251, -INF , P2 ;  /* 0xff800000fb257808 */ /* 0x000fe40001000000 */
[----:B------:R-:W-:Y:S02]  /*84b0*/  FSEL R18, R130, -INF , P0 ;  /* 0xff80000082127808 */ /* 0x000fe40000000000 */
[----:B------:R-:W-:Y:S01]  /*84c0*/  ISETP.GT.AND P0, PT, R0, RZ, PT ;  /* 0x000000ff0000720c */ /* 0x000fe20003f04270 */
[----:B------:R-:W1:Y:S01]  /*84d0*/  MUFU.TANH R219, R30 ;  /* 0x0000001e00db7308 */ /* 0x000e620000002400 */
[----:B------:R-:W-:Y:S02]  /*84e0*/  ISETP.GT.AND P2, PT, R2, 0x8, PT ;  /* 0x000000080200780c */ /* 0x000fe40003f44270 */
[----:B------:R-:W-:Y:S02]  /*84f0*/  FSEL R41, R250, -INF , P1 ;  /* 0xff800000fa297808 */ /* 0x000fe40000800000 */
[----:B------:R-:W-:Y:S02]  /*8500*/  ISETP.GT.AND P1, PT, R2, 0x9, PT ;  /* 0x000000090200780c */ /* 0x000fe40003f24270 */
[----:B------:R-:W-:Y:S02]  /*8510*/  FSEL R23, R252, -INF , P4 ;  /* 0xff800000fc177808 */ /* 0x000fe40002000000 */
[----:B------:R-:W-:Y:S01]  /*8520*/  ISETP.GT.AND P4, PT, R0, 0x1, PT ;  /* 0x000000010000780c */ /* 0x000fe20003f84270 */
[----:B------:R-:W1:Y:S01]  /*8530*/  MUFU.TANH R32, R32 ;  /* 0x0000002000207308 */ /* 0x000e620000002400 */
[----:B------:R-:W-:Y:S02]  /*8540*/  FSEL R52, R249, -INF , P2 ;  /* 0xff800000f9347808 */ /* 0x000fe40001000000 */
[----:B------:R-:W-:Y:S02]  /*8550*/  ISETP.GT.AND P2, PT, R4, 0x8, PT ;  /* 0x000000080400780c */ /* 0x000fe40003f44270 */
[----:B---3--:R-:W-:Y:S02]  /*8560*/  FSEL R55, R247, -INF , P1 ;  /* 0xff800000f7377808 */ /* 0x008fe40000800000 */
[----:B------:R-:W-:Y:S02]  /*8570*/  ISETP.GT.AND P1, PT, R3, 0x8, PT ;  /* 0x000000080300780c */ /* 0x000fe40003f24270 */
[----:B------:R-:W-:Y:S01]  /*8580*/  FSEL R210, R210, -INF , P0 ;  /* 0xff800000d2d27808 */ /* 0x000fe20000000000 */
[----:B------:R-:W-:Y:S01]  /*8590*/  MUFU.TANH R26, R33 ;  /* 0x00000021001a7308 */ /* 0x000fe20000002400 */
[C---:B------:R-:W-:Y:S02]  /*85a0*/  ISETP.GT.AND P0, PT, R0.reuse, 0x8, PT ;  /* 0x000000080000780c */ /* 0x040fe40003f04270 */
[----:B------:R-:W-:Y:S02]  /*85b0*/  FSEL R211, R211, -INF , P4 ;  /* 0xff800000d3d37808 */ /* 0x000fe40002000000 */
[----:B------:R-:W-:Y:S02]  /*85c0*/  ISETP.GT.AND P4, PT, R0, 0x9, PT ;  /* 0x000000090000780c */ /* 0x000fe40003f84270 */
[----:B------:R-:W-:Y:S02]  /*85d0*/  FSEL R212, R248, -INF , P0 ;  /* 0xff800000f8d47808 */ /* 0x000fe40000000000 */
[----:B------:R-:W-:Y:S01]  /*85e0*/  ISETP.GT.AND P0, PT, R4, 0x9, PT ;  /* 0x000000090400780c */ /* 0x000fe20003f04270 */
[----:B------:R-:W3:Y:S01]  /*85f0*/  MUFU.TANH R25, R34 ;  /* 0x0000002200197308 */ /* 0x000ee20000002400 */
[----:B------:R-:W-:Y:S02]  /*8600*/  FSEL R24, R222, -INF , P1 ;  /* 0xff800000de187808 */ /* 0x000fe40000800000 */
[----:B------:R-:W-:Y:S02]  /*8610*/  ISETP.GT.AND P1, PT, R3, 0x10, PT ;  /* 0x000000100300780c */ /* 0x000fe40003f24270 */
[----:B------:R-:W-:Y:S02]  /*8620*/  FSEL R19, R245, -INF , P2 ;  /* 0xff800000f5137808 */ /* 0x000fe40001000000 */
[----:B------:R-:W-:Y:S02]  /*8630*/  ISETP.GT.AND P2, PT, R4, 0x10, PT ;  /* 0x000000100400780c */ /* 0x000fe40003f44270 */
[----:B------:R-:W-:Y:S01]  /*8640*/  FSEL R215, R246, -INF , P4 ;  /* 0xff800000f6d77808 */ /* 0x000fe20002000000 */
[----:B------:R3:W-:Y:S01]  /*8650*/  MUFU.TANH R33, R54 ;  /* 0x0000003600217308 */ /* 0x0007e20000002400 */
[----:B------:R-:W-:Y:S02]  /*8660*/  ISETP.GT.AND P4, PT, R3, 0x9, PT ;  /* 0x000000090300780c */ /* 0x000fe40003f84270 */
[----:B------:R-:W-:Y:S02]  /*8670*/  FSEL R20, R223, -INF , P0 ;  /* 0xff800000df147808 */ /* 0x000fe40000000000 */
[----:B------:R-:W-:Y:S02]  /*8680*/  ISETP.GT.AND P0, PT, R4, 0x11, PT ;  /* 0x000000110400780c */ /* 0x000fe40003f04270 */
[----:B----4-:R-:W-:Y:S02]  /*8690*/  FSEL R48, R220, -INF , P2 ;  /* 0xff800000dc307808 */ /* 0x010fe40001000000 */
[----:B------:R-:W-:Y:S01]  /*86a0*/  FSEL R205, R136, -INF , P1 ;  /* 0xff80000088cd7808 */ /* 0x000fe20000800000 */
[----:B------:R-:W4:Y:S01]  /*86b0*/  MUFU.TANH R36, R36 ;  /* 0x0000002400247308 */ /* 0x000f220000002400 */
[C---:B------:R-:W-:Y:S02]  /*86c0*/  ISETP.GT.AND P2, PT, R2.reuse, 0x10, PT ;  /* 0x000000100200780c */ /* 0x040fe40003f44270 */
[----:B------:R-:W-:Y:S02]  /*86d0*/  ISETP.GT.AND P1, PT, R2, 0x11, PT ;  /* 0x000000110200780c */ /* 0x000fe40003f24270 */
[----:B------:R-:W-:Y:S02]  /*86e0*/  FSEL R27, R221, -INF , P4 ;  /* 0xff800000dd1b7808 */ /* 0x000fe40002000000 */
[----:B------:R-:W-:Y:S02]  /*86f0*/  ISETP.GT.AND P4, PT, R3, 0x11, PT ;  /* 0x000000110300780c */ /* 0x000fe40003f84270 */
[----:B-1----:R-:W-:Y:S01]  /*8700*/  FSEL R47, R137, -INF , P0 ;  /* 0xff800000892f7808 */ /* 0x002fe20000000000 */
[----:B------:R-:W-:Y:S01]  /*8710*/  MUFU.TANH R14, R39 ;  /* 0x00000027000e7308 */ /* 0x000fe20000002400 */
[----:B------:R-:W-:Y:S02]  /*8720*/  ISETP.GT.AND P0, PT, R0, 0x10, PT ;  /* 0x000000100000780c */ /* 0x000fe40003f04270 */
[----:B------:R-:W-:Y:S02]  /*8730*/  FSEL R209, R209, -INF , P2 ;  /* 0xff800000d1d17808 */ /* 0x000fe40001000000 */
[----:B------:R-:W-:Y:S02]  /*8740*/  ISETP.GT.AND P2, PT, R2, 0x18, PT ;  /* 0x000000180200780c */ /* 0x000fe40003f44270 */
[----:B------:R-:W-:Y:S02]  /*8750*/  FSEL R208, R208, -INF , P1 ;  /* 0xff800000d0d07808 */ /* 0x000fe40000800000 */
[----:B------:R-:W-:Y:S01]  /*8760*/  ISETP.GT.AND P1, PT, R2, 0x19, PT ;  /* 0x000000190200780c */ /* 0x000fe20003f24270 */
[----:B------:R1:W-:Y:S01]  /*8770*/  MUFU.TANH R12, R42 ;  /* 0x0000002a000c7308 */ /* 0x0003e20000002400 */
[----:B------:R-:W-:Y:S02]  /*8780*/  FSEL R204, R135, -INF , P4 ;  /* 0xff80000087cc7808 */ /* 0x000fe40002000000 */
[C---:B------:R-:W-:Y:S02]  /*8790*/  ISETP.GT.AND P4, PT, R0.reuse, 0x11, PT ;  /* 0x000000110000780c */ /* 0x040fe40003f84270 */
[----:B------:R-:W-:Y:S02]  /*87a0*/  FSEL R217, R217, -INF , P0 ;  /* 0xff800000d9d97808 */ /* 0x000fe40000000000 */
[----:B------:R-:W-:Y:S02]  /*87b0*/  FSEL R206, R29, -INF , P1 ;  /* 0xff8000001dce7808 */ /* 0x000fe40000800000 */
[----:B------:R-:W-:Y:S01]  /*87c0*/  ISETP.GT.AND P1, PT, R3, 0x18, PT ;  /* 0x000000180300780c */ /* 0x000fe20003f24270 */
[----:B------:R-:W1:Y:S01]  /*87d0*/  MUFU.TANH R21, R35 ;  /* 0x0000002300157308 */ /* 0x000e620000002400 */
[----:B------:R-:W-:Y:S02]  /*87e0*/  ISETP.GT.AND P0, PT, R0, 0x18, PT ;  /* 0x000000180000780c */ /* 0x000fe40003f04270 */
[----:B------:R-:W-:Y:S02]  /*87f0*/  FSEL R207, R134, -INF , P2 ;  /* 0xff80000086cf7808 */ /* 0x000fe40001000000 */
[----:B------:R-:W-:Y:S02]  /*8800*/  ISETP.GT.AND P2, PT, R4, 0x18, PT ;  /* 0x000000180400780c */ /* 0x000fe40003f44270 */
[----:B------:R-:W-:Y:S02]  /*8810*/  FSEL R216, R216, -INF , P4 ;  /* 0xff800000d8d87808 */ /* 0x000fe40002000000 */
[----:B------:R-:W-:Y:S01]  /*8820*/  ISETP.GT.AND P4, PT, R0, 0x19, PT ;  /* 0x000000190000780c */ /* 0x000fe20003f84270 */
[----:B------:R4:W-:Y:S01]  /*8830*/  MUFU.TANH R28, R53 ;  /* 0x00000035001c7308 */ /* 0x0009e20000002400 */
[----:B------:R-:W-:Y:S02]  /*8840*/  FSEL R219, R219, -INF , P0 ;  /* 0xff800000dbdb7808 */ /* 0x000fe40000000000 */
[----:B------:R-:W-:Y:S02]  /*8850*/  ISETP.GT.AND P0, PT, R4, 0x19, PT ;  /* 0x000000190400780c */ /* 0x000fe40003f04270 */
[----:B------:R-:W-:Y:S02]  /*8860*/  FSEL R43, R32, -INF , P2 ;  /* 0xff800000202b7808 */ /* 0x000fe40001000000 */
[----:B------:R-:W-:Y:S02]  /*8870*/  ISETP.GT.AND P2, PT, R4, 0x20, PT ;  /* 0x000000200400780c */ /* 0x000fe40003f44270 */
[----:B---3--:R-:W-:Y:S01]  /*8880*/  FSEL R54, R25, -INF , P1 ;  /* 0xff80000019367808 */ /* 0x008fe20000800000 */
[----:B------:R-:W3:Y:S01]  /*8890*/  MUFU.TANH R13, R40 ;  /* 0x00000028000d7308 */ /* 0x000ee20000002400 */
[----:B------:R-:W-:Y:S01]  /*88a0*/  FMUL.FTZ R25, R65, c[0x0][0x320] ;  /* 0x0000c80041197a20 */ /* 0x000fe20000410000 */
[----:B------:R-:W-:Y:S02]  /*88b0*/  FSEL R218, R218, -INF , P4 ;  /* 0xff800000dada7808 */ /* 0x000fe40002000000 */
[C---:B------:R-:W-:Y:S02]  /*88c0*/  ISETP.GT.AND P4, PT, R3.reuse, 0x19, PT ;  /* 0x000000190300780c */ /* 0x040fe40003f84270 */
[----:B-1----:R-:W-:Y:S02]  /*88d0*/  FSEL R42, R26, -INF , P0 ;  /* 0xff8000001a2a7808 */ /* 0x002fe40000000000 */
[----:B----4-:R-:W-:Y:S02]  /*88e0*/  FSEL R39, R36, -INF , P2 ;  /* 0xff80000024277808 */ /* 0x010fe40001000000 */
[----:B------:R3:W-:Y:S01]  /*88f0*/  MUFU.TANH R34, R51 ;  /* 0x0000003300227308 */ /* 0x0007e20000002400 */
[----:B------:R-:W-:Y:S02]  /*8900*/  ISETP.GT.AND P2, PT, R2, 0x20, PT ;  /* 0x000000200200780c */ /* 0x000fe40003f44270 */
[----:B------:R-:W-:Y:S02]  /*8910*/  ISETP.GT.AND P1, PT, R3, 0x20, PT ;  /* 0x000000200300780c */ /* 0x000fe40003f24270 */
[----:B------:R-:W-:Y:S01]  /*8920*/  FSEL R53, R21, -INF , P4 ;  /* 0xff80000015357808 */ /* 0x000fe20002000000 */
[----:B------:R-:W-:Y:S01]  /*8930*/  FMUL.FTZ R21, R66, c[0x0][0x320] ;  /* 0x0000c80042157a20 */ /* 0x000fe20000410000 */
[----:B------:R-:W-:Y:S02]  /*8940*/  ISETP.GT.AND P4, PT, R3, 0x21, PT ;  /* 0x000000210300780c */ /* 0x000fe40003f84270 */
[----:B------:R-:W-:Y:S01]  /*8950*/  ISETP.GT.AND P0, PT, R4, 0x21, PT ;  /* 0x000000210400780c */ /* 0x000fe20003f04270 */
[----:B------:R1:W4:Y:S01]  /*8960*/  MUFU.TANH R15, R38 ;  /* 0x00000026000f7308 */ /* 0x0003220000002400 */
[----:B------:R-:W-:Y:S02]  /*8970*/  FSEL R45, R14, -INF , P4 ;  /* 0xff8000000e2d7808 */ /* 0x000fe40002000000 */
[----:B------:R-:W-:Y:S04]  /*8980*/  ISETP.GT.AND P4, PT, R0, 0x21, PT ;  /* 0x000000210000780c */ /* 0x000fe80003f84270 */
[----:B------:R-:W-:Y:S02]  /*8990*/  FSEL R213, R10, -INF , P4 ;  /* 0xff8000000ad57808 */ /* 0x000fe40002000000 */
[----:B------:R-:W-:Y:S01]  /*89a0*/  ISETP.GT.AND P4, PT, R0, 0x29, PT ;  /* 0x000000290000780c */ /* 0x000fe20003f84270 */
[----:B------:R4:W-:Y:S01]  /*89b0*/  MUFU.TANH R9, R46 ;  /* 0x0000002e00097308 */ /* 0x0009e20000002400 */
[----:B---3--:R-:W-:Y:S01]  /*89c0*/  FSEL R51, R13, -INF , P2 ;  /* 0xff8000000d337808 */ /* 0x008fe20001000000 */
[----:B------:R-:W-:Y:S01]  /*89d0*/  FMUL.FTZ R13, R61, c[0x0][0x320] ;  /* 0x0000c8003d0d7a20 */ /* 0x000fe20000410000 */
[----:B------:R-:W-:Y:S07]  /*89e0*/  ISETP.GT.AND P2, PT, R2, 0x28, PT ;  /* 0x000000280200780c */ /* 0x000fee0003f44270 */
[----:B------:R-:W3:Y:S01]  /*89f0*/  MUFU.TANH R44, R44 ;  /* 0x0000002c002c7308 */ /* 0x000ee20000002400 */
[----:B-1----:R-:W-:Y:S02]  /*8a00*/  FSEL R38, R16, -INF , P0 ;  /* 0xff80000010267808 */ /* 0x002fe40000000000 */
[----:B------:R-:W-:Y:S07]  /*8a10*/  ISETP.GT.AND P0, PT, R0, 0x20, PT ;  /* 0x000000200000780c */ /* 0x000fee0003f04270 */
[----:B------:R1:W-:Y:S01]  /*8a20*/  MUFU.TANH R35, R50 ;  /* 0x0000003200237308 */ /* 0x0003e20000002400 */
[----:B------:R-:W-:Y:S01]  /*8a30*/  FSEL R214, R12, -INF , P0 ;  /* 0xff8000000cd67808 */ /* 0x000fe20000000000 */
[----:B------:R-:W-:Y:S01]  /*8a40*/  FMUL.FTZ R12, R67, c[0x0][0x320] ;  /* 0x0000c800430c7a20 */ /* 0x000fe20000410000 */
[----:B------:R-:W-:Y:S02]  /*8a50*/  ISETP.GT.AND P0, PT, R0, 0x28, PT ;  /* 0x000000280000780c */ /* 0x000fe40003f04270 */
[----:B----4-:R-:W-:Y:S02]  /*8a60*/  FSEL R46, R15, -INF , P1 ;  /* 0xff8000000f2e7808 */ /* 0x010fe40000800000 */
[----:B------:R-:W-:Y:S03]  /*8a70*/  ISETP.GT.AND P1, PT, R2, 0x21, PT ;  /* 0x000000210200780c */ /* 0x000fe60003f24270 */
[----:B------:R-:W-:Y:S01]  /*8a80*/  MUFU.TANH R40, R56 ;  /* 0x0000003800287308 */ /* 0x000fe20000002400 */
[----:B---3--:R-:W-:Y:S02]  /*8a90*/  FSEL R44, R44, -INF , P2 ;  /* 0xff8000002c2c7808 */ /* 0x008fe40001000000 */
[C---:B------:R-:W-:Y:S07]  /*8aa0*/  ISETP.GT.AND P2, PT, R4.reuse, 0x28, PT ;  /* 0x000000280400780c */ /* 0x040fee0003f44270 */
[----:B------:R3:W-:Y:S01]  /*8ab0*/  MUFU.TANH R56, R58 ;  /* 0x0000003a00387308 */ /* 0x0007e20000002400 */
[----:B------:R-:W-:Y:S02]  /*8ac0*/  FSEL R31, R31, -INF , P2 ;  /* 0xff8000001f1f7808 */ /* 0x000fe40001000000 */
[----:B------:R-:W-:Y:S02]  /*8ad0*/  ISETP.GT.AND P2, PT, R4, 0x30, PT ;  /* 0x000000300400780c */ /* 0x000fe40003f44270 */
[----:B-1----:R-:W-:Y:S02]  /*8ae0*/  FSEL R50, R11, -INF , P1 ;  /* 0xff8000000b327808 */ /* 0x002fe40000800000 */
[----:B------:R-:W-:Y:S03]  /*8af0*/  ISETP.GT.AND P1, PT, R2, 0x29, PT ;  /* 0x000000290200780c */ /* 0x000fe60003f24270 */
[----:B------:R-:W1:Y:S10]  /*8b00*/  MUFU.TANH R5, R5 ;  /* 0x0000000500057308 */ /* 0x000e740000002400 */
[----:B------:R4:W-:Y:S01]  /*8b10*/  MUFU.TANH R30, R49 ;  /* 0x00000031001e7308 */ /* 0x0009e20000002400 */
[----:B---3--:R-:W-:Y:S02]  /*8b20*/  FSEL R58, R7, -INF , P4 ;  /* 0xff800000073a7808 */ /* 0x008fe40002000000 */
[C---:B------:R-:W-:Y:S07]  /*8b30*/  ISETP.GT.AND P4, PT, R3.reuse, 0x29, PT ;  /* 0x000000290300780c */ /* 0x040fee0003f84270 */
[----:B------:R-:W3:Y:S01]  /*8b40*/  MUFU.TANH R6, R6 ;  /* 0x0000000600067308 */ /* 0x000ee20000002400 */
[----:B------:R-:W-:Y:S02]  /*8b50*/  FSEL R34, R34, -INF , P4 ;  /* 0xff80000022227808 */ /* 0x000fe40002000000 */
[----:B------:R-:W-:Y:S02]  /*8b60*/  ISETP.GT.AND P4, PT, R3, 0x31, PT ;  /* 0x000000310300780c */ /* 0x000fe40003f84270 */
[----:B-1----:R-:W-:Y:S02]  /*8b70*/  FSEL R29, R5, -INF , P2 ;  /* 0xff800000051d7808 */ /* 0x002fe40001000000 */
[----:B------:R-:W-:Y:S02]  /*8b80*/  ISETP.GT.AND P2, PT, R2, 0x30, PT ;  /* 0x000000300200780c */ /* 0x000fe40003f44270 */
[----:B------:R-:W-:Y:S01]  /*8b90*/  FMNMX.FTZ R5, R37, R138, !PT ;  /* 0x0000008a25057209 */ /* 0x000fe20007810000 */
[----:B------:R1:W1:Y:S01]  /*8ba0*/  MUFU.TANH R36, R57 ;  /* 0x0000003900247308 */ /* 0x0002620000002400 */
[----:B------:R-:W-:Y:S02]  /*8bb0*/  FSEL R40, R40, -INF , P2 ;  /* 0xff80000028287808 */ /* 0x000fe40001000000 */
[----:B------:R-:W-:Y:S02]  /*8bc0*/  ISETP.GT.AND P2, PT, R4, 0x39, PT ;  /* 0x000000390400780c */ /* 0x000fe40003f44270 */
[----:B----4-:R-:W-:Y:S02]  /*8bd0*/  FSEL R49, R8, -INF , P1 ;  /* 0xff80000008317808 */ /* 0x010fe40000800000 */
[----:B------:R-:W-:Y:S03]  /*8be0*/  ISETP.GT.AND P1, PT, R3, 0x28, PT ;  /* 0x000000280300780c */ /* 0x000fe60003f24270 */
[----:B------:R-:W4:Y:S01]  /*8bf0*/  MUFU.TANH R26, R64 ;  /* 0x00000040001a7308 */ /* 0x000f220000002400 */
[----:B------:R-:W-:Y:S02]  /*8c00*/  FSEL R35, R35, -INF , P1 ;  /* 0xff80000023237808 */ /* 0x000fe40000800000 */
[----:B------:R-:W-:Y:S02]  /*8c10*/  ISETP.GT.AND P1, PT, R3, 0x30, PT ;  /* 0x000000300300780c */ /* 0x000fe40003f24270 */
[----:B---3--:R-:W-:Y:S02]  /*8c20*/  FSEL R32, R6, -INF , P4 ;  /* 0xff80000006207808 */ /* 0x008fe40002000000 */
[----:B------:R-:W-:Y:S02]  /*8c30*/  ISETP.GT.AND P4, PT, R4, 0x38, PT ;  /* 0x000000380400780c */ /* 0x000fe40003f84270 */
[----:B------:R-:W-:Y:S01]  /*8c40*/  FSEL R33, R33, -INF , P1 ;  /* 0xff80000021217808 */ /* 0x000fe20000800000 */
[----:B------:R-:W3:Y:S01]  /*8c50*/  MUFU.TANH R25, R25 ;  /* 0x0000001900197308 */ /* 0x000ee20000002400 */
[----:B------:R-:W-:Y:S02]  /*8c60*/  ISETP.GT.AND P1, PT, R2, 0x31, PT ;  /* 0x000000310200780c */ /* 0x000fe40003f24270 */
[----:B------:R-:W-:Y:S02]  /*8c70*/  FMNMX.FTZ R6, R210, R139, !PT ;  /* 0x0000008bd2067209 */ /* 0x000fe40007810000 */
[----:B-1----:R-:W-:Y:S01]  /*8c80*/  FSEL R57, R9, -INF , P0 ;  /* 0xff80000009397808 */ /* 0x002fe20000000000 */
[----:B------:R-:W-:Y:S01]  /*8c90*/  FMUL.FTZ R9, R63, c[0x0][0x320] ;  /* 0x0000c8003f097a20 */ /* 0x000fe20000410000 */
[----:B------:R-:W-:Y:S02]  /*8ca0*/  ISETP.GT.AND P0, PT, R4, 0x29, PT ;  /* 0x000000290400780c */ /* 0x000fe40003f04270 */
[----:B------:R-:W-:Y:S01]  /*8cb0*/  FSEL R36, R36, -INF , P1 ;  /* 0xff80000024247808 */ /* 0x000fe20000800000 */
[----:B------:R-:W1:Y:S01]  /*8cc0*/  MUFU.TANH R21, R21 ;  /* 0x0000001500157308 */ /* 0x000e620000002400 */
[----:B------:R-:W-:Y:S02]  /*8cd0*/  FSEL R30, R30, -INF , P0 ;  /* 0xff8000001e1e7808 */ /* 0x000fe40000000000 */
[----:B------:R-:W-:Y:S02]  /*8ce0*/  ISETP.GT.AND P0, PT, R4, 0x31, PT ;  /* 0x000000310400780c */ /* 0x000fe40003f04270 */
[----:B----4-:R-:W-:Y:S02]  /*8cf0*/  FSEL R26, R26, -INF , P4 ;  /* 0xff8000001a1a7808 */ /* 0x010fe40002000000 */
[----:B------:R-:W-:Y:S02]  /*8d00*/  ISETP.GT.AND P4, PT, R2, 0x38, PT ;  /* 0x000000380200780c */ /* 0x000fe40003f84270 */
[----:B------:R-:W-:Y:S01]  /*8d10*/  FSEL R28, R28, -INF , P0 ;  /* 0xff8000001c1c7808 */ /* 0x000fe20000000000 */
[----:B------:R-:W4:Y:S01]  /*8d20*/  MUFU.TANH R16, R59 ;  /* 0x0000003b00107308 */ /* 0x000f220000002400 */
[----:B------:R-:W-:Y:S02]  /*8d30*/  ISETP.GT.AND P0, PT, R0, 0x30, PT ;  /* 0x000000300000780c */ /* 0x000fe40003f04270 */
[----:B------:R-:W-:Y:S02]  /*8d40*/  ISETP.GT.AND P1, PT, R3, 0x39, PT ;  /* 0x000000390300780c */ /* 0x000fe40003f24270 */
[----:B---3--:R-:W-:Y:S02]  /*8d50*/  FSEL R25, R25, -INF , P2 ;  /* 0xff80000019197808 */ /* 0x008fe40001000000 */
[----:B------:R-:W-:Y:S02]  /*8d60*/  ISETP.GT.AND P2, PT, R2, 0x39, PT ;  /* 0x000000390200780c */ /* 0x000fe40003f44270 */
[----:B------:R-:W-:Y:S01]  /*8d70*/  FMNMX.FTZ R2, R17, R132, !PT ;  /* 0x0000008411027209 */ /* 0x000fe20007810000 */
[----:B------:R-:W3:Y:S01]  /*8d80*/  MUFU.TANH R12, R12 ;  /* 0x0000000c000c7308 */ /* 0x000ee20000002400 */
[----:B------:R-:W-:Y:S02]  /*8d90*/  FSEL R56, R56, -INF , P0 ;  /* 0xff80000038387808 */ /* 0x000fe40000000000 */
[----:B------:R-:W-:Y:S02]  /*8da0*/  FMNMX.FTZ R2, R18, R2, !PT ;  /* 0x0000000212027209 */ /* 0x000fe40007810000 */
[----:B------:R-:W-:Y:S02]  /*8db0*/  ISETP.GT.AND P0, PT, R3, 0x38, PT ;  /* 0x000000380300780c */ /* 0x000fe40003f04270 */
[----:B------:R-:W-:Y:S02]  /*8dc0*/  FMNMX.FTZ R2, R19, R2, !PT ;  /* 0x0000000213027209 */ /* 0x000fe40007810000 */
[----:B------:R-:W-:Y:S01]  /*8dd0*/  FMNMX.FTZ R3, R22, R133, !PT ;  /* 0x0000008516037209 */ /* 0x000fe20007810000 */
[----:B------:R-:W1:Y:S01]  /*8de0*/  MUFU.TANH R15, R62 ;  /* 0x0000003e000f7308 */ /* 0x000e620000002400 */
[----:B------:R-:W-:Y:S02]  /*8df0*/  FMNMX.FTZ R2, R20, R2, !PT ;  /* 0x0000000214027209 */ /* 0x000fe40007810000 */
[----:B------:R-:W-:Y:S02]  /*8e00*/  FMNMX.FTZ R4, R23, R3, !PT ;  /* 0x0000000317047209 */ /* 0x000fe40007810000 */
[----:B------:R-:W-:Y:S02]  /*8e10*/  FMNMX.FTZ R2, R48, R2, !PT ;  /* 0x0000000230027209 */ /* 0x000fe40007810000 */
        /* <DEDUP_REMOVED lines=43> */
[----:B-1----:R-:W-:Y:S02]  /*90d0*/  FSEL R21, R21, -INF , P0 ;  /* 0xff80000015157808 */ /* 0x002fe40000000000 */
[----:B------:R-:W-:Y:S02]  /*90e0*/  ISETP.GT.AND P0, PT, R0, 0x31, PT ;  /* 0x000000310000780c */ /* 0x000fe40003f04270 */
[----:B------:R-:W-:Y:S02]  /*90f0*/  FMNMX.FTZ R3, R33, R3, !PT ;  /* 0x0000000321037209 */ /* 0x000fe40007810000 */
[----:B------:R-:W-:Y:S02]  /*9100*/  FMNMX.FTZ R5, R25, R2, !PT ;  /* 0x0000000219057209 */ /* 0x000fe40007810000 */
[----:B------:R-:W-:Y:S02]  /*9110*/  FMNMX.FTZ R2, R49, R6, !PT ;  /* 0x0000000631027209 */ /* 0x000fe40007810000 */
[----:B------:R-:W-:Y:S01]  /*9120*/  FMNMX.FTZ R6, R58, R4, !PT ;  /* 0x000000043a067209 */ /* 0x000fe20007810000 */
[----:B------:R-:W1:Y:S01]  /*9130*/  SHFL.BFLY PT, R8, R5, 0x2, 0x1f ;  /* 0x0c401f0005087f89 */ /* 0x000e6200000e0000 */
[----:B----4-:R-:W-:Y:S02]  /*9140*/  FSEL R16, R16, -INF , P0 ;  /* 0xff80000010107808 */ /* 0x010fe40000000000 */
[----:B------:R-:W-:Y:S02]  /*9150*/  FMNMX.FTZ R3, R32, R3, !PT ;  /* 0x0000000320037209 */ /* 0x000fe40007810000 */
[----:B------:R-:W-:Y:S02]  /*9160*/  ISETP.GT.AND P0, PT, R0, 0x39, PT ;  /* 0x000000390000780c */ /* 0x000fe40003f04270 */
[----:B---3--:R-:W-:Y:S02]  /*9170*/  FSEL R12, R12, -INF , P1 ;  /* 0xff8000000c0c7808 */ /* 0x008fe40000800000 */
[----:B------:R-:W-:Y:S02]  /*9180*/  ISETP.GT.AND P1, PT, R0, 0x38, PT ;  /* 0x000000380000780c */ /* 0x000fe40003f24270 */
[----:B------:R-:W-:Y:S02]  /*9190*/  FMNMX.FTZ R0, R56, R6, !PT ;  /* 0x0000000638007209 */ /* 0x000fe40007810000 */
[----:B------:R-:W-:Y:S02]  /*91a0*/  FMNMX.FTZ R2, R40, R2, !PT ;  /* 0x0000000228027209 */ /* 0x000fe40007810000 */
[----:B------:R-:W-:Y:S02]  /*91b0*/  FMNMX.FTZ R4, R21, R3, !PT ;  /* 0x0000000315047209 */ /* 0x000fe40007810000 */
[----:B------:R-:W-:Y:S02]  /*91c0*/  FSEL R15, R15, -INF , P1 ;  /* 0xff8000000f0f7808 */ /* 0x000fe40000800000 */
[----:B------:R-:W-:Y:S02]  /*91d0*/  FMNMX.FTZ R0, R16, R0, !PT ;  /* 0x0000000010007209 */ /* 0x000fe40007810000 */
[----:B------:R-:W-:Y:S02]  /*91e0*/  FMNMX.FTZ R2, R36, R2, !PT ;  /* 0x0000000224027209 */ /* 0x000fe40007810000 */
[----:B------:R-:W-:Y:S02]  /*91f0*/  FSEL R14, R14, -INF , P4 ;  /* 0xff8000000e0e7808 */ /* 0x000fe40002000000 */
[----:B------:R-:W-:Y:S02]  /*9200*/  FMNMX.FTZ R4, R12, R4, !PT ;  /* 0x000000040c047209 */ /* 0x000fe40007810000 */
[----:B------:R-:W-:Y:S02]  /*9210*/  FSEL R6, R9, -INF , P0 ;  /* 0xff80000009067808 */ /* 0x000fe40000000000 */
[----:B------:R-:W-:Y:S01]  /*9220*/  FMNMX.FTZ R0, R15, R0, !PT ;  /* 0x000000000f007209 */ /* 0x000fe20007810000 */
[----:B------:R-:W3:Y:S01]  /*9230*/  SHFL.BFLY PT, R7, R4, 0x2, 0x1f ;  /* 0x0c401f0004077f89 */ /* 0x000ee200000e0000 */
[----:B------:R-:W-:Y:S02]  /*9240*/  FSEL R13, R13, -INF , P2 ;  /* 0xff8000000d0d7808 */ /* 0x000fe40001000000 */
[----:B------:R-:W-:Y:S02]  /*9250*/  FMNMX.FTZ R2, R14, R2, !PT ;  /* 0x000000020e027209 */ /* 0x000fe40007810000 */
[----:B------:R-:W-:Y:S02]  /*9260*/  FMNMX.FTZ R0, R6, R0, !PT ;  /* 0x0000000006007209 */ /* 0x000fe40007810000 */
[----:B------:R-:W-:Y:S02]  /*9270*/  FMNMX.FTZ R3, R13, R2, !PT ;  /* 0x000000020d037209 */ /* 0x000fe40007810000 */
[----:B-1----:R-:W-:Y:S01]  /*9280*/  FMNMX.FTZ R5, R5, R8, !PT ;  /* 0x0000000805057209 */ /* 0x002fe20007810000 */
[----:B------:R-:W1:Y:S01]  /*9290*/  SHFL.BFLY PT, R2, R0, 0x2, 0x1f ;  /* 0x0c401f0000027f89 */ /* 0x000e6200000e0000 */
[C---:B------:R-:W-:Y:S02]  /*92a0*/  ISETP.GT.AND P4, PT, R131.reuse, R129, PT ;  /* 0x000000818300720c */ /* 0x040fe40003f84270 */
[----:B------:R-:W-:Y:S05]  /*92b0*/  IADD3 R59, R131, -0x1, RZ ;  /* 0xffffffff833b7810 */ /* 0x000fea0007ffe0ff */
[----:B------:R-:W4:Y:S01]  /*92c0*/  SHFL.BFLY PT, R135, R3, 0x2, 0x1f ;  /* 0x0c401f0003877f89 */ /* 0x000f2200000e0000 */
[----:B---3--:R-:W-:Y:S05]  /*92d0*/  FMNMX.FTZ R4, R4, R7, !PT ;  /* 0x0000000704047209 */ /* 0x008fea0007810000 */
[----:B------:R-:W-:Y:S02]  /*92e0*/  @P4 IMAD.WIDE.U32 R8, R59, c[0x0][0x1e0], RZ ;  /* 0x000078003b084a25 */ /* 0x000fe400078e00ff */
[----:B------:R-:W3:Y:S01]  /*92f0*/  SHFL.BFLY PT, R137, R5, 0x1, 0x1f ;  /* 0x0c201f0005897f89 */ /* 0x000ee200000e0000 */
[----:B-1----:R-:W-:Y:S07]  /*9300*/  FMNMX.FTZ R0, R0, R2, !PT ;  /* 0x0000000200007209 */ /* 0x002fee0007810000 */
[----:B------:R-:W1:Y:S01]  /*9310*/  SHFL.BFLY PT, R136, R4, 0x1, 0x1f ;  /* 0x0c201f0004887f89 */ /* 0x000e6200000e0000 */
[----:B------:R-:W-:Y:S05]  /*9320*/  @P4 SHF.R.S32.HI R2, RZ, 0x1f, R59 ;  /* 0x0000001fff024819 */ /* 0x000fea000001143b */
[----:B------:R-:W-:Y:S01]  /*9330*/  @P4 IMAD R2, R2, c[0x0][0x1e0], RZ ;  /* 0x0000780002024a24 */ /* 0x000fe200078e02ff */
[----:B----4-:R-:W-:Y:S02]  /*9340*/  FMNMX.FTZ R135, R3, R135, !PT ;  /* 0x0000008703877209 */ /* 0x010fe40007810000 */
[----:B------:R-:W4:Y:S01]  /*9350*/  SHFL.BFLY PT, R3, R0, 0x1, 0x1f ;  /* 0x0c201f0000037f89 */ /* 0x000f2200000e0000 */
[----:B------:R-:W-:Y:S05]  /*9360*/  @P4 IMAD R2, R59, c[0x0][0x1e4], R2 ;  /* 0x000079003b024a24 */ /* 0x000fea00078e0202 */
[----:B------:R-:W-:Y:S02]  /*9370*/  @P4 IADD3 R2, R9, R2, RZ ;  /* 0x0000000209024210 */ /* 0x000fe40007ffe0ff */
[----:B---3--:R-:W-:Y:S01]  /*9380*/  FMNMX.FTZ R137, R5, R137, !PT ;  /* 0x0000008905897209 */ /* 0x008fe20007810000 */
[----:B------:R-:W3:Y:S03]  /*9390*/  SHFL.BFLY PT, R7, R135, 0x1, 0x1f ;  /* 0x0c201f0087077f89 */ /* 0x000ee600000e0000 */
[C---:B------:R-:W-:Y:S02]  /*93a0*/  FSETP.NEU.FTZ.AND P2, PT, R137.reuse, -INF , PT ;  /* 0xff8000008900780b */ /* 0x040fe40003f5d000 */
[----:B-1----:R-:W-:Y:S02]  /*93b0*/  FMNMX.FTZ R136, R4, R136, !PT ;  /* 0x0000008804887209 */ /* 0x002fe40007810000 */
[C---:B------:R-:W-:Y:S02]  /*93c0*/  @P4 SHF.L.U64.HI R4, R8.reuse, 0x6, R2 ;  /* 0x0000000608044819 */ /* 0x040fe40000010202 */
[----:B------:R-:W-:Y:S02]  /*93d0*/  @P4 SHF.L.U32 R8, R8, 0x6, RZ ;  /* 0x0000000608084819 */ /* 0x000fe400000006ff */
[----:B------:R-:W-:Y:S02]  /*93e0*/  FSEL R2, R137, RZ, P2 ;  /* 0x000000ff89027208 */ /* 0x000fe40001000000 */
[----:B----4-:R-:W-:Y:S02]  /*93f0*/  FMNMX.FTZ R134, R0, R3, !PT ;  /* 0x0000000300867209 */ /* 0x010fe40007810000 */
[----:B------:R-:W-:Y:S01]  /*9400*/  @P4 IADD3 R0, P1, R8, R242, RZ ;  /* 0x000000f208004210 */ /* 0x000fe20007f3e0ff */
[----:B------:R-:W-:Y:S03]  /*9410*/  FADD.FTZ R5, -R2, R132 ;  /* 0x0000008402057221 */ /* 0x000fe60000010100 */
[----:B------:R-:W-:Y:S01]  /*9420*/  @P4 LEA R10, P0, R0, c[0x0][0x1c8], 0x1 ;  /* 0x00007200000a4a11 */ /* 0x000fe200078008ff */
[----:B--2---:R-:W-:Y:S01]  /*9430*/  @P4 IMAD.X R2, R4, 0x1, R128, P1 ;  /* 0x0000000104024824 */ /* 0x004fe200008e0680 */
[----:B---3--:R-:W-:Y:S04]  /*9440*/  FMNMX.FTZ R135, R135, R7, !PT ;  /* 0x0000000787877209 */ /* 0x008fe80007810000 */
[----:B------:R-:W-:Y:S02]  /*9450*/  @P4 LEA.HI.X R11, R0, c[0x0][0x1cc], R2, 0x1, P0 ;  /* 0x00007300000b4a11 */ /* 0x000fe400000f0c02 */
[----:B------:R-:W-:Y:S03]  /*9460*/  @P4 IADD3 R0, P1, P0, R8, 0x40, R242 ;  /* 0x0000004008004810 */ /* 0x000fe6000783e0f2 */
[----:B------:R1:W-:Y:S01]  /*9470*/  @P4 LDGSTS.E.BYPASS.LTC128B.128 [R244+0x4100], [R10.64], !P6 ;  /* 0x041000000af44fae */ /* 0x0003e2000f101d48 */
[----:B------:R-:W-:Y:S02]  /*9480*/  @P4 IADD3.X R4, R4, RZ, R128, P1, P0 ;  /* 0x000000ff04044210 */ /* 0x000fe40000fe0480 */
[----:B------:R-:W-:Y:S02]  /*9490*/  @P4 LEA R8, P0, R0, c[0x0][0x1c8], 0x1 ;  /* 0x0000720000084a11 */ /* 0x000fe400078008ff */
[----:B------:R-:W-:Y:S02]  /*94a0*/  FSETP.NEU.FTZ.AND P1, PT, R136, -INF , PT ;  /* 0xff8000008800780b */ /* 0x000fe40003f3d000 */
[----:B------:R-:W-:Y:S02]  /*94b0*/  @P4 LEA.HI.X R9, R0, c[0x0][0x1cc], R4, 0x1, P0 ;  /* 0x0000730000094a11 */ /* 0x000fe400000f0c04 */
[C---:B------:R-:W-:Y:S02]  /*94c0*/  FSETP.NEU.FTZ.AND P0, PT, R135.reuse, -INF , PT ;  /* 0xff8000008700780b */ /* 0x040fe40003f1d000 */
[----:B------:R-:W-:Y:S01]  /*94d0*/  FSEL R2, R136, RZ, P1 ;  /* 0x000000ff88027208 */ /* 0x000fe20000800000 */
[----:B------:R2:W-:Y:S01]  /*94e0*/  @P4 LDGSTS.E.BYPASS.LTC128B.128 [R244+0x6100], [R8.64], !P5 ;  /* 0x0610000008f44fae */ /* 0x0005e2000e901d48 */
[----:B------:R-:W-:Y:S03]  /*94f0*/  FSEL R0, R135, RZ, P0 ;  /* 0x000000ff87007208 */ /* 0x000fe60000000000 */
[----:B------:R-:W-:Y:S01]  /*9500*/  FADD.FTZ R4, -R2, R133 ;  /* 0x0000008502047221 */ /* 0x000fe20000010100 */
[----:B------:R-:W-:Y:S01]  /*9510*/  @P4 MOV R2, c[0x0][0x1e0] ;  /* 0x0000780000024a02 */ /* 0x000fe20000000f00 */
[----:B------:R-:W-:Y:S01]  /*9520*/  FADD.FTZ R3, -R0, R138 ;  /* 0x0000008a00037221 */ /* 0x000fe20000010100 */
[----:B------:R-:W-:Y:S04]  /*9530*/  @P4 MOV R0, 0x5 ;  /* 0x0000000500004802 */ /* 0x000fe80000000f00 */
[C---:B------:R-:W-:Y:S01]  /*9540*/  @P4 SHF.L.U64.HI R0, R2.reuse, R0, c[0x0][0x1e4] ;  /* 0x0000790002004619 */ /* 0x040fe20000010200 */
[----:B------:R-:W-:Y:S02]  /*9550*/  @P4 IMAD.SHL.U32 R2, R2, 0x20, RZ ;  /* 0x0000002002024824 */ /* 0x000fe400078e00ff */
[----:B--2---:R-:W-:Y:S05]  /*9560*/  FMUL.FTZ R8, R137, c[0x0][0x2d0] ;  /* 0x0000b40089087a20 */ /* 0x004fea0000410000 */
[----:B------:R-:W-:Y:S02]  /*9570*/  FSEL R8, R8, RZ, P2 ;  /* 0x000000ff08087208 */ /* 0x000fe40001000000 */
[-C--:B-1----:R-:W-:Y:S03]  /*9580*/  @P4 IADD3 R10, P2, R10, R2.reuse, RZ ;  /* 0x000000020a0a4210 */ /* 0x082fe60007f5e0ff */
[--C-:B------:R-:W-:Y:S01]  /*9590*/  FFMA.FTZ R7, R17, c[0x0][0x2d0], -R8.reuse ;  /* 0x0000b40011077a23 */ /* 0x100fe20000010808 */
[----:B------:R-:W-:Y:S01]  /*95a0*/  @P4 IADD3.X R11, R0, R11, RZ, P2, !PT ;  /* 0x0000000b000b4210 */ /* 0x000fe200017fe4ff */
[--C-:B------:R-:W-:Y:S02]  /*95b0*/  FFMA.FTZ R9, R20, c[0x0][0x2d0], -R8.reuse ;  /* 0x0000b40014097a23 */ /* 0x100fe40000010808 */
[----:B------:R1:W-:Y:S01]  /*95c0*/  MUFU.EX2 R221, R7 ;  /* 0x0000000700dd7308 */ /* 0x0003e20000000800 */
[--C-:B------:R-:W-:Y:S01]  /*95d0*/  FFMA.FTZ R128, R47, c[0x0][0x2d0], -R8.reuse ;  /* 0x0000b4002f807a23 */ /* 0x100fe20000010808 */
[----:B------:R2:W-:Y:S01]  /*95e0*/  @P4 LDGSTS.E.BYPASS.LTC128B.128 [R244+0x4900], [R10.64], !P6 ;  /* 0x049000000af44fae */ /* 0x0005e2000f101d48 */
[--C-:B------:R-:W-:Y:S02]  /*95f0*/  FFMA.FTZ R129, R43, c[0x0][0x2d0], -R8.reuse ;  /* 0x0000b4002b817a23 */ /* 0x100fe40000010808 */
[--C-:B------:R-:W-:Y:S02]  /*9600*/  FFMA.FTZ R130, R42, c[0x0][0x2d0], -R8.reuse ;  /* 0x0000b4002a827a23 */ /* 0x100fe40000010808 */
[--C-:B------:R-:W-:Y:S02]  /*9610*/  FFMA.FTZ R39, R39, c[0x0][0x2d0], -R8.reuse ;  /* 0x0000b40027277a23 */ /* 0x100fe40000010808 */
[--C-:B------:R-:W-:Y:S01]  /*9620*/  FFMA.FTZ R38, R38, c[0x0][0x2d0], -R8.reuse ;  /* 0x0000b40026267a23 */ /* 0x100fe20000010808 */
[----:B------:R-:W-:Y:S01]  /*9630*/  MUFU.EX2 R64, R9 ;  /* 0x0000000900407308 */ /* 0x000fe20000000800 */
[----:B------:R2:W-:Y:S01]  /*9640*/  @P4 LDGSTS.E.BYPASS.LTC128B.128 [R244+0x6900], [R10.64+0x80], !P5 ;  /* 0x069000800af44fae */ /* 0x0005e2000e901d48 */
[--C-:B------:R-:W-:Y:S02]  /*9650*/  FFMA.FTZ R61, R31, c[0x0][0x2d0], -R8.reuse ;  /* 0x0000b4001f3d7a23 */ /* 0x100fe40000010808 */
[--C-:B------:R-:W-:Y:S02]  /*9660*/  FFMA.FTZ R60, R30, c[0x0][0x2d0], -R8.reuse ;  /* 0x0000b4001e3c7a23 */ /* 0x100fe40000010808 */
[--C-:B------:R-:W-:Y:S02]  /*9670*/  FFMA.FTZ R29, R29, c[0x0][0x2d0], -R8.reuse ;  /* 0x0000b4001d1d7a23 */ /* 0x100fe40000010808 */
[--C-:B------:R-:W-:Y:S02]  /*9680*/  FFMA.FTZ R28, R28, c[0x0][0x2d0], -R8.reuse ;  /* 0x0000b4001c1c7a23 */ /* 0x100fe40000010808 */
[--C-:B------:R-:W-:Y:S02]  /*9690*/  FFMA.FTZ R62, R26, c[0x0][0x2d0], -R8.reuse ;  /* 0x0000b4001a3e7a23 */ /* 0x100fe40000010808 */
[--C-:B------:R-:W-:Y:S02]  /*96a0*/  FFMA.FTZ R63, R25, c[0x0][0x2d0], -R8.reuse ;  /* 0x0000b400193f7a23 */ /* 0x100fe40000010808 */
[--C-:B-1----:R-:W-:Y:S02]  /*96b0*/  FFMA.FTZ R7, R18, c[0x0][0x2d0], -R8.reuse ;  /* 0x0000b40012077a23 */ /* 0x102fe40000010808 */
[--C-:B------:R-:W-:Y:S02]  /*96c0*/  FFMA.FTZ R48, R48, c[0x0][0x2d0], -R8.reuse ;  /* 0x0000b40030307a23 */ /* 0x100fe40000010808 */
[----:B------:R1:W3:Y:S01]  /*96d0*/  MUFU.EX2 R247, R7 ;  /* 0x0000000700f77308 */ /* 0x0002e20000000800 */
[----:B--2---:R-:W-:Y:S04]  /*96e0*/  @P4 IADD3 R10, P2, R10, R2, RZ ;  /* 0x000000020a0a4210 */ /* 0x004fe80007f5e0ff */
[----:B------:R-:W-:Y:S05]  /*96f0*/  @P4 IADD3.X R11, R11, R0, RZ, P2, !PT ;  /* 0x000000000b0b4210 */ /* 0x000fea00017fe4ff */
[----:B------:R2:W-:Y:S01]  /*9700*/  @P4 LDGSTS.E.BYPASS.LTC128B.128 [R244+0x5100], [R10.64], !P6 ;  /* 0x051000000af44fae */ /* 0x0005e2000f101d48 */
[----:B-1----:R-:W-:Y:S02]  /*9710*/  FFMA.FTZ R7, R19, c[0x0][0x2d0], -R8 ;  /* 0x0000b40013077a23 */ /* 0x002fe40000010808 */
[----:B------:R-:W-:Y:S05]  /*9720*/  FMUL.FTZ R8, R134, c[0x0][0x2d0] ;  /* 0x0000b40086087a20 */ /* 0x000fea0000410000 */
[----:B------:R2:W-:Y:S01]  /*9730*/  @P4 LDGSTS.E.BYPASS.LTC128B.128 [R244+0x7100], [R10.64+0x80], !P5 ;  /* 0x071000800af44fae */ /* 0x0005e2000e901d48 */
[----:B------:R1:W-:Y:S02]  /*9740*/  MUFU.EX2 R249, R7 ;  /* 0x0000000700f97308 */ /* 0x0003e40000000800 */
[----:B-1----:R-:W-:Y:S05]  /*9750*/  FMUL.FTZ R7, R136, c[0x0][0x2d0] ;  /* 0x0000b40088077a20 */ /* 0x002fea0000410000 */
[----:B------:R-:W-:Y:S02]  /*9760*/  FSEL R7, R7, RZ, P1 ;  /* 0x000000ff07077208 */ /* 0x000fe40000800000 */
[----:B--2---:R-:W-:Y:S03]  /*9770*/  @P4 IADD3 R10, P1, R10, R2, RZ ;  /* 0x000000020a0a4210 */ /* 0x004fe60007f3e0ff */
[--C-:B------:R-:W-:Y:S02]  /*9780*/  FFMA.FTZ R9, R22, c[0x0][0x2d0], -R7.reuse ;  /* 0x0000b40016097a23 */ /* 0x100fe40000010807 */
[--C-:B------:R-:W-:Y:S02]  /*9790*/  FFMA.FTZ R2, R27, c[0x0][0x2d0], -R7.reuse ;  /* 0x0000b4001b027a23 */ /* 0x100fe40000010807 */
[----:B------:R1:W-:Y:S01]  /*97a0*/  MUFU.EX2 R220, R9 ;  /* 0x0000000900dc7308 */ /* 0x0003e20000000800 */
[----:B------:R-:W-:Y:S01]  /*97b0*/  @P4 IMAD.X R11, R11, 0x1, R0, P1 ;  /* 0x000000010b0b4824 */ /* 0x000fe200008e0600 */
[----:B------:R-:W-:Y:S01]  /*97c0*/  FSETP.NEU.FTZ.AND P1, PT, R134, -INF , PT ;  /* 0xff8000008600780b */ /* 0x000fe20003f3d000 */
[--C-:B------:R-:W-:Y:S02]  /*97d0*/  FFMA.FTZ R66, R21, c[0x0][0x2d0], -R7.reuse ;  /* 0x0000b40015427a23 */ /* 0x100fe40000010807 */
[--C-:B------:R-:W-:Y:S01]  /*97e0*/  FFMA.FTZ R54, R54, c[0x0][0x2d0], -R7.reuse ;  /* 0x0000b40036367a23 */ /* 0x100fe20000010807 */
[----:B------:R-:W-:Y:S01]  /*97f0*/  FSEL R0, R134, RZ, P1 ;  /* 0x000000ff86007208 */ /* 0x000fe20000800000 */
[----:B------:R2:W-:Y:S01]  /*9800*/  @P4 LDGSTS.E.BYPASS.LTC128B.128 [R244+0x5900], [R10.64], !P6 ;  /* 0x059000000af44fae */ /* 0x0005e2000f101d48 */
[--C-:B------:R-:W-:Y:S01]  /*9810*/  FFMA.FTZ R17, R53, c[0x0][0x2d0], -R7.reuse ;  /* 0x0000b40035117a23 */ /* 0x100fe20000010807 */
[----:B------:R-:W-:Y:S01]  /*9820*/  MOV R53, R29 ;  /* 0x0000001d00357202 */ /* 0x000fe20000000f00 */
[----:B------:R4:W-:Y:S01]  /*9830*/  MUFU.EX2 R248, R2 ;  /* 0x0000000200f87308 */ /* 0x0009e20000000800 */
[--C-:B------:R-:W-:Y:S02]  /*9840*/  FFMA.FTZ R46, R46, c[0x0][0x2d0], -R7.reuse ;  /* 0x0000b4002e2e7a23 */ /* 0x100fe40000010807 */
[--C-:B------:R-:W-:Y:S02]  /*9850*/  FFMA.FTZ R26, R34, c[0x0][0x2d0], -R7.reuse ;  /* 0x0000b400221a7a23 */ /* 0x100fe40000010807 */
[----:B------:R2:W-:Y:S01]  /*9860*/  @P4 LDGSTS.E.BYPASS.LTC128B.128 [R244+0x7900], [R10.64+0x80], !P5 ;  /* 0x079000800af44fae */ /* 0x0005e2000e901d48 */
[--C-:B------:R-:W-:Y:S02]  /*9870*/  FFMA.FTZ R65, R32, c[0x0][0x2d0], -R7.reuse ;  /* 0x0000b40020417a23 */ /* 0x100fe40000010807 */
[----:B------:R-:W-:Y:S02]  /*9880*/  FFMA.FTZ R67, R12, c[0x0][0x2d0], -R7 ;  /* 0x0000b4000c437a23 */ /* 0x000fe40000010807 */
[----:B------:R-:W-:Y:S02]  /*9890*/  IMAD.MOV.U32 R27, RZ, RZ, R59 ;  /* 0x000000ffff1b7224 */ /* 0x000fe400078e003b */
[--C-:B------:R-:W-:Y:S01]  /*98a0*/  FFMA.FTZ R59, R204, c[0x0][0x2d0], -R7.reuse ;  /* 0x0000b400cc3b7a23 */ /* 0x100fe20000010807 */
[----:B---3--:R-:W-:Y:S01]  /*98b0*/  F2FP.PACK_AB R204, R247, R221 ;  /* 0x000000ddf7cc723e */ /* 0x008fe200000000ff */
[--C-:B-1----:R-:W-:Y:S01]  /*98c0*/  FFMA.FTZ R9, R23, c[0x0][0x2d0], -R7.reuse ;  /* 0x0000b40017097a23 */ /* 0x102fe20000010807 */
[----:B------:R-:W0:Y:S01]  /*98d0*/  LDGDEPBAR ;  /* 0x00000000000079af */ /* 0x000e220000000000 */
[--C-:B------:R-:W-:Y:S01]  /*98e0*/  FFMA.FTZ R18, R45, c[0x0][0x2d0], -R7.reuse ;  /* 0x0000b4002d127a23 */ /* 0x100fe20000010807 */
[----:B------:R-:W-:Y:S01]  /*98f0*/  MOV R45, R28 ;  /* 0x0000001c002d7202 */ /* 0x000fe20000000f00 */
[----:B------:R1:W3:Y:S01]  /*9900*/  MUFU.EX2 R245, R9 ;  /* 0x0000000900f57308 */ /* 0x0002e20000000800 */
[----:B------:R-:W-:Y:S04]  /*9910*/  FFMA.FTZ R19, R35, c[0x0][0x2d0], -R7 ;  /* 0x0000b40023137a23 */ /* 0x000fe80000010807 */
[----:B------:R-:W2:Y:S01]  /*9920*/  LDSM.16.MT88.4 R20, [R225] ;  /* 0x00000000e114783b */ /* 0x000ea20000004200 */
[----:B----4-:R-:W-:Y:S02]  /*9930*/  FADD.FTZ R2, -R0, R139 ;  /* 0x0000008b00027221 */ /* 0x010fe40000010100 */
[--C-:B-1----:R-:W-:Y:S01]  /*9940*/  FFMA.FTZ R9, R24, c[0x0][0x2d0], -R7.reuse ;  /* 0x0000b40018097a23 */ /* 0x102fe20000010807 */
[----:B------:R-:W-:Y:S01]  /*9950*/  MOV R24, R131 ;  /* 0x0000008300187202 */ /* 0x000fe20000000f00 */
[----:B------:R-:W-:Y:S01]  /*9960*/  FFMA.FTZ R131, R205, c[0x0][0x2d0], -R7 ;  /* 0x0000b400cd837a23 */ /* 0x000fe20000010807 */
[----:B---3--:R-:W-:Y:S01]  /*9970*/  F2FP.PACK_AB R205, R245, R220 ;  /* 0x000000dcf5cd723e */ /* 0x008fe200000000ff */
[----:B------:R1:W3:Y:S02]  /*9980*/  MUFU.EX2 R246, R9 ;  /* 0x0000000900f67308 */ /* 0x0002e40000000800 */
[----:B------:R-:W-:Y:S02]  /*9990*/  IMAD.MOV.U32 R42, RZ, RZ, R24 ;  /* 0x000000ffff2a7224 */ /* 0x000fe400078e0018 */
[----:B-1----:R-:W-:Y:S05]  /*99a0*/  FMUL.FTZ R9, R135, c[0x0][0x2d0] ;  /* 0x0000b40087097a20 */ /* 0x002fea0000410000 */
[----:B------:R-:W-:Y:S05]  /*99b0*/  FSEL R9, R9, RZ, P0 ;  /* 0x000000ff09097208 */ /* 0x000fea0000000000 */
[--C-:B------:R-:W-:Y:S01]  /*99c0*/  FFMA.FTZ R0, R41, c[0x0][0x2d0], -R9.reuse ;  /* 0x0000b40029007a23 */ /* 0x100fe20000010809 */
[----:B------:R-:W-:Y:S01]  /*99d0*/  MOV R41, R27 ;  /* 0x0000001b00297202 */ /* 0x000fe20000000f00 */
[--C-:B--2---:R-:W-:Y:S02]  /*99e0*/  FFMA.FTZ R10, R37, c[0x0][0x2d0], -R9.reuse ;  /* 0x0000b400250a7a23 */ /* 0x104fe40000010809 */
[----:B------:R1:W-:Y:S01]  /*99f0*/  MUFU.EX2 R223, R0 ;  /* 0x0000000000df7308 */ /* 0x0003e20000000800 */
[--C-:B------:R-:W-:Y:S02]  /*9a00*/  FFMA.FTZ R47, R36, c[0x0][0x2d0], -R9.reuse ;  /* 0x0000b400242f7a23 */ /* 0x100fe40000010809 */
[--C-:B------:R-:W-:Y:S02]  /*9a10*/  FFMA.FTZ R231, R13, c[0x0][0x2d0], -R9.reuse ;  /* 0x0000b4000de77a23 */ /* 0x100fe40000010809 */
[--C-:B------:R-:W-:Y:S02]  /*9a20*/  FFMA.FTZ R25, R209, c[0x0][0x2d0], -R9.reuse ;  /* 0x0000b400d1197a23 */ /* 0x100fe40000010809 */
[--C-:B------:R-:W-:Y:S02]  /*9a30*/  FFMA.FTZ R252, R208, c[0x0][0x2d0], -R9.reuse ;  /* 0x0000b400d0fc7a23 */ /* 0x100fe40000010809 */
[--C-:B------:R-:W-:Y:S01]  /*9a40*/  FFMA.FTZ R250, R206, c[0x0][0x2d0], -R9.reuse ;  /* 0x0000b400cefa7a23 */ /* 0x100fe20000010809 */
[----:B------:R-:W-:Y:S01]  /*9a50*/  MUFU.EX2 R138, R10 ;  /* 0x0000000a008a7308 */ /* 0x000fe20000000800 */
[--C-:B------:R-:W-:Y:S02]  /*9a60*/  FFMA.FTZ R44, R44, c[0x0][0x2d0], -R9.reuse ;  /* 0x0000b4002c2c7a23 */ /* 0x100fe40000010809 */
[--C-:B------:R-:W-:Y:S02]  /*9a70*/  FFMA.FTZ R40, R40, c[0x0][0x2d0], -R9.reuse ;  /* 0x0000b40028287a23 */ /* 0x100fe40000010809 */
[--C-:B------:R-:W-:Y:S01]  /*9a80*/  FFMA.FTZ R251, R207, c[0x0][0x2d0], -R9.reuse ;  /* 0x0000b400cffb7a23 */ /* 0x100fe20000010809 */
[----:B---3--:R-:W-:Y:S01]  /*9a90*/  F2FP.PACK_AB R207, R248, R246 ;  /* 0x000000f6f8cf723e */ /* 0x008fe200000000ff */
[--C-:B------:R-:W-:Y:S02]  /*9aa0*/  FFMA.FTZ R51, R51, c[0x0][0x2d0], -R9.reuse ;  /* 0x0000b40033337a23 */ /* 0x100fe40000010809 */
[--C-:B------:R-:W-:Y:S02]  /*9ab0*/  FFMA.FTZ R50, R50, c[0x0][0x2d0], -R9.reuse ;  /* 0x0000b40032327a23 */ /* 0x100fe40000010809 */
[--C-:B------:R-:W-:Y:S02]  /*9ac0*/  FFMA.FTZ R49, R49, c[0x0][0x2d0], -R9.reuse ;  /* 0x0000b40031317a23 */ /* 0x100fe40000010809 */
[--C-:B------:R-:W-:Y:S02]  /*9ad0*/  FFMA.FTZ R43, R14, c[0x0][0x2d0], -R9.reuse ;  /* 0x0000b4000e2b7a23 */ /* 0x100fe40000010809 */
[----:B-1----:R-:W-:Y:S01]  /*9ae0*/  FFMA.FTZ R0, R52, c[0x0][0x2d0], -R9 ;  /* 0x0000b40034007a23 */ /* 0x002fe20000010809 */
[----:B------:R-:W-:Y:S01]  /*9af0*/  MOV R52, R64 ;  /* 0x0000004000347202 */ /* 0x000fe20000000f00 */
[----:B------:R-:W-:Y:S01]  /*9b00*/  FFMA.FTZ R64, R33, c[0x0][0x2d0], -R7 ;  /* 0x0000b40021407a23 */ /* 0x000fe20000010807 */
[----:B------:R-:W-:Y:S01]  /*9b10*/  FSEL R7, R8, RZ, P1 ;  /* 0x000000ff08077208 */ /* 0x000fe20000800000 */
[----:B------:R1:W-:Y:S01]  /*9b20*/  MUFU.EX2 R222, R0 ;  /* 0x0000000000de7308 */ /* 0x0003e20000000800 */
[----:B------:R-:W-:Y:S03]  /*9b30*/  F2FP.PACK_AB R206, R52, R249 ;  /* 0x000000f934ce723e */ /* 0x000fe600000000ff */
[--C-:B------:R-:W-:Y:S02]  /*9b40*/  FFMA.FTZ R8, R211, c[0x0][0x2d0], -R7.reuse ;  /* 0x0000b400d3087a23 */ /* 0x100fe40000010807 */
[--C-:B------:R-:W-:Y:S02]  /*9b50*/  FFMA.FTZ R217, R217, c[0x0][0x2d0], -R7.reuse ;  /* 0x0000b400d9d97a23 */ /* 0x100fe40000010807 */
[--C-:B------:R-:W-:Y:S02]  /*9b60*/  FFMA.FTZ R216, R216, c[0x0][0x2d0], -R7.reuse ;  /* 0x0000b400d8d87a23 */ /* 0x100fe40000010807 */
[----:B------:R-:W-:Y:S01]  /*9b70*/  MUFU.EX2 R208, R8 ;  /* 0x0000000800d07308 */ /* 0x000fe20000000800 */
[--C-:B------:R-:W-:Y:S02]  /*9b80*/  FFMA.FTZ R219, R219, c[0x0][0x2d0], -R7.reuse ;  /* 0x0000b400dbdb7a23 */ /* 0x100fe40000010807 */
[--C-:B------:R-:W-:Y:S02]  /*9b90*/  FFMA.FTZ R218, R218, c[0x0][0x2d0], -R7.reuse ;  /* 0x0000b400dada7a23 */ /* 0x100fe40000010807 */
[--C-:B------:R-:W-:Y:S02]  /*9ba0*/  FFMA.FTZ R214, R214, c[0x0][0x2d0], -R7.reuse ;  /* 0x0000b400d6d67a23 */ /* 0x100fe40000010807 */
[--C-:B------:R-:W-:Y:S02]  /*9bb0*/  FFMA.FTZ R213, R213, c[0x0][0x2d0], -R7.reuse ;  /* 0x0000b400d5d57a23 */ /* 0x100fe40000010807 */
[--C-:B------:R-:W-:Y:S02]  /*9bc0*/  FFMA.FTZ R241, R16, c[0x0][0x2d0], -R7.reuse ;  /* 0x0000b40010f17a23 */ /* 0x100fe40000010807 */
[--C-:B------:R-:W-:Y:S02]  /*9bd0*/  FFMA.FTZ R243, R15, c[0x0][0x2d0], -R7.reuse ;  /* 0x0000b4000ff37a23 */ /* 0x100fe40000010807 */
[----:B------:R-:W-:Y:S02]  /*9be0*/  FFMA.FTZ R235, R6, c[0x0][0x2d0], -R7 ;  /* 0x0000b40006eb7a23 */ /* 0x000fe40000010807 */
[----:B-1----:R-:W-:Y:S01]  /*9bf0*/  FFMA.FTZ R0, R55, c[0x0][0x2d0], -R9 ;  /* 0x0000b40037007a23 */ /* 0x002fe20000010809 */
[----:B------:R-:W-:Y:S01]  /*9c00*/  MOV R55, R26 ;  /* 0x0000001a00377202 */ /* 0x000fe20000000f00 */
[--C-:B------:R-:W-:Y:S02]  /*9c10*/  FFMA.FTZ R9, R210, c[0x0][0x2d0], -R7.reuse ;  /* 0x0000b400d2097a23 */ /* 0x100fe40000010807 */
[----:B------:R1:W-:Y:S01]  /*9c20*/  MUFU.EX2 R242, R0 ;  /* 0x0000000000f27308 */ /* 0x0003e20000000800 */
[--C-:B------:R-:W-:Y:S01]  /*9c30*/  FFMA.FTZ R211, R58, c[0x0][0x2d0], -R7.reuse ;  /* 0x0000b4003ad37a23 */ /* 0x100fe20000010807 */
[----:B------:R-:W-:Y:S08]  /*9c40*/  MOV R58, R18 ;  /* 0x00000012003a7202 */ /* 0x000ff00000000f00 */
[----:B------:R-:W-:Y:S01]  /*9c50*/  MUFU.EX2 R139, R9 ;  /* 0x00000009008b7308 */ /* 0x000fe20000000800 */
[----:B-1----:R-:W-:Y:S02]  /*9c60*/  FMUL.FTZ R0, R5, c[0x0][0x2d0] ;  /* 0x0000b40005007a20 */ /* 0x002fe40000410000 */
[--C-:B------:R-:W-:Y:S07]  /*9c70*/  FFMA.FTZ R5, R212, c[0x0][0x2d0], -R7.reuse ;  /* 0x0000b400d4057a23 */ /* 0x100fee0000010807 */
[----:B------:R1:W2:Y:S01]  /*9c80*/  MUFU.EX2 R133, R0 ;  /* 0x0000000000857308 */ /* 0x0002a20000000800 */
[----:B------:R-:W-:Y:S02]  /*9c90*/  FFMA.FTZ R212, R57, c[0x0][0x2d0], -R7 ;  /* 0x0000b40039d47a23 */ /* 0x000fe40000010807 */
[----:B------:R-:W-:Y:S07]  /*9ca0*/  IMAD.MOV.U32 R57, RZ, RZ, R19 ;  /* 0x000000ffff397224 */ /* 0x000fee00078e0013 */
[----:B------:R3:W-:Y:S01]  /*9cb0*/  MUFU.EX2 R209, R5 ;  /* 0x0000000500d17308 */ /* 0x0007e20000000800 */
[----:B-1----:R-:W-:Y:S02]  /*9cc0*/  FMUL.FTZ R0, R4, c[0x0][0x2d0] ;  /* 0x0000b40004007a20 */ /* 0x002fe40000410000 */
[--C-:B------:R-:W-:Y:S07]  /*9cd0*/  FFMA.FTZ R4, R215, c[0x0][0x2d0], -R7.reuse ;  /* 0x0000b400d7047a23 */ /* 0x100fee0000010807 */
[----:B------:R1:W4:Y:S01]  /*9ce0*/  MUFU.EX2 R132, R0 ;  /* 0x0000000000847308 */ /* 0x0003220000000800 */
[----:B------:R-:W-:Y:S01]  /*9cf0*/  FFMA.FTZ R215, R56, c[0x0][0x2d0], -R7 ;  /* 0x0000b40038d77a23 */ /* 0x000fe20000010807 */
[----:B------:R-:W-:Y:S01]  /*9d00*/  MOV R56, R38 ;  /* 0x0000002600387202 */ /* 0x000fe20000000f00 */
[C---:B--2---:R-:W-:Y:S02]  /*9d10*/  FMUL.FTZ R16, R133.reuse, R160 ;  /* 0x000000a085107220 */ /* 0x044fe40000410000 */
[C---:B------:R-:W-:Y:S01]  /*9d20*/  FMUL.FTZ R33, R133.reuse, R185 ;  /* 0x000000b985217220 */ /* 0x040fe20000410000 */
[----:B------:R-:W-:Y:S01]  /*9d30*/  MOV R185, R52 ;  /* 0x0000003400b97202 */ /* 0x000fe20000000f00 */
[C---:B---3--:R-:W-:Y:S01]  /*9d40*/  FMUL.FTZ R5, R133.reuse, R141 ;  /* 0x0000008d85057220 */ /* 0x048fe20000410000 */
[----:B------:R-:W-:Y:S01]  /*9d50*/  F2FP.PACK_AB R141, R208, R139 ;  /* 0x0000008bd08d723e */ /* 0x000fe200000000ff */
[C---:B------:R-:W-:Y:S01]  /*9d60*/  FMUL.FTZ R32, R133.reuse, R184 ;  /* 0x000000b885207220 */ /* 0x040fe20000410000 */
[----:B------:R2:W3:Y:S01]  /*9d70*/  MUFU.EX2 R210, R4 ;  /* 0x0000000400d27308 */ /* 0x0004e20000000800 */
[----:B------:R-:W-:Y:S02]  /*9d80*/  IMAD.MOV.U32 R184, RZ, RZ, R42 ;  /* 0x000000ffffb87224 */ /* 0x000fe400078e002a */
[----:B------:R-:W-:Y:S02]  /*9d90*/  IMAD.MOV.U32 R160, RZ, RZ, R45 ;  /* 0x000000ffffa07224 */ /* 0x000fe400078e002d */
[C---:B------:R-:W-:Y:S02]  /*9da0*/  FMUL.FTZ R68, R133.reuse, R68 ;  /* 0x0000004485447220 */ /* 0x040fe40000410000 */
[C---:B------:R-:W-:Y:S02]  /*9db0*/  FMUL.FTZ R69, R133.reuse, R69 ;  /* 0x0000004585457220 */ /* 0x040fe40000410000 */
[C---:B------:R-:W-:Y:S02]  /*9dc0*/  FMUL.FTZ R80, R133.reuse, R80 ;  /* 0x0000005085507220 */ /* 0x040fe40000410000 */
[C---:B------:R-:W-:Y:S02]  /*9dd0*/  FMUL.FTZ R81, R133.reuse, R81 ;  /* 0x0000005185517220 */ /* 0x040fe40000410000 */
[----:B------:R-:W-:Y:S02]  /*9de0*/  FMUL.FTZ R84, R133, R84 ;  /* 0x0000005485547220 */ /* 0x000fe40000410000 */
[----:B-1----:R-:W-:Y:S02]  /*9df0*/  FMUL.FTZ R0, R3, c[0x0][0x2d0] ;  /* 0x0000b40003007a20 */ /* 0x002fe40000410000 */
[----:B----4-:R-:W-:Y:S01]  /*9e00*/  FMUL.FTZ R6, R132, R142 ;  /* 0x0000008e84067220 */ /* 0x010fe20000410000 */
[----:B------:R-:W-:Y:S01]  /*9e10*/  F2FP.PACK_AB R142, R242, R222 ;  /* 0x000000def28e723e */ /* 0x000fe200000000ff */
[----:B------:R1:W4:Y:S01]  /*9e20*/  MUFU.EX2 R3, R0 ;  /* 0x0000000000037308 */ /* 0x0003220000000800 */
[C---:B------:R-:W-:Y:S02]  /*9e30*/  FMUL.FTZ R7, R132.reuse, R143 ;  /* 0x0000008f84077220 */ /* 0x040fe40000410000 */
[C---:B------:R-:W-:Y:S01]  /*9e40*/  FMUL.FTZ R18, R132.reuse, R162 ;  /* 0x000000a284127220 */ /* 0x040fe20000410000 */
[----:B------:R-:W-:Y:S01]  /*9e50*/  MOV R162, R62 ;  /* 0x0000003e00a27202 */ /* 0x000fe20000000f00 */
[----:B--2---:R-:W-:Y:S01]  /*9e60*/  FMUL.FTZ R4, R133, R140 ;  /* 0x0000008c85047220 */ /* 0x004fe20000410000 */
[----:B------:R-:W-:Y:S01]  /*9e70*/  F2FP.PACK_AB R140, R223, R138 ;  /* 0x0000008adf8c723e */ /* 0x000fe200000000ff */
[----:B------:R-:W-:Y:S01]  /*9e80*/  FMUL.FTZ R19, R132, R163 ;  /* 0x000000a384137220 */ /* 0x000fe20000410000 */
[----:B---3--:R-:W-:Y:S01]  /*9e90*/  F2FP.PACK_AB R143, R210, R209 ;  /* 0x000000d1d28f723e */ /* 0x008fe200000000ff */
[----:B------:R-:W-:Y:S02]  /*9ea0*/  IMAD.MOV.U32 R163, RZ, RZ, R63 ;  /* 0x000000ffffa37224 */ /* 0x000fe400078e003f */
[C---:B------:R-:W-:Y:S01]  /*9eb0*/  FMUL.FTZ R70, R132.reuse, R70 ;  /* 0x0000004684467220 */ /* 0x040fe20000410000 */
[-C--:B------:R-:W-:Y:S03]  /*9ec0*/  HMMA.16816.F32 R4, R204, R20.reuse, R4 ;  /* 0x00000014cc04723c */ /* 0x080fe60000001804 */
[C---:B------:R-:W-:Y:S01]  /*9ed0*/  FMUL.FTZ R34, R132.reuse, R186 ;  /* 0x000000ba84227220 */ /* 0x040fe20000410000 */
[----:B------:R-:W-:Y:S01]  /*9ee0*/  MOV R186, R49 ;  /* 0x0000003100ba7202 */ /* 0x000fe20000000f00 */
[C---:B------:R-:W-:Y:S02]  /*9ef0*/  FMUL.FTZ R35, R132.reuse, R187 ;  /* 0x000000bb84237220 */ /* 0x040fe40000410000 */
[----:B------:R-:W-:Y:S02]  /*9f00*/  FMUL.FTZ R49, R133, R193 ;  /* 0x000000c185317220 */ /* 0x000fe40000410000 */
[----:B------:R-:W-:Y:S01]  /*9f10*/  FMUL.FTZ R71, R132, R71 ;  /* 0x0000004784477220 */ /* 0x000fe20000410000 */
[----:B------:R-:W-:Y:S02]  /*9f20*/  MUFU.EX2 R186, R186 ;  /* 0x000000ba00ba7308 */ /* 0x000fe40000000800 */
[----:B-1----:R-:W-:Y:S02]  /*9f30*/  FMUL.FTZ R0, R2, c[0x0][0x2d0] ;  /* 0x0000b40002007a20 */ /* 0x002fe40000410000 */
[C---:B----4-:R-:W-:Y:S01]  /*9f40*/  FMUL.FTZ R12, R3.reuse, R148 ;  /* 0x00000094030c7220 */ /* 0x050fe20000410000 */
[----:B------:R-:W-:Y:S01]  /*9f50*/  MOV R148, R39 ;  /* 0x0000002700947202 */ /* 0x000fe20000000f00 */
[C---:B------:R-:W-:Y:S01]  /*9f60*/  FMUL.FTZ R8, R3.reuse, R144 ;  /* 0x0000009003087220 */ /* 0x040fe20000410000 */
[----:B------:R-:W1:Y:S01]  /*9f70*/  LDSM.16.MT88.4 R36, [R226] ;  /* 0x00000000e224783b */ /* 0x000e620000004200 */
[C---:B------:R-:W-:Y:S02]  /*9f80*/  FMUL.FTZ R9, R3.reuse, R145 ;  /* 0x0000009103097220 */ /* 0x040fe40000410000 */
[----:B------:R-:W2:Y:S01]  /*9f90*/  MUFU.EX2 R0, R0 ;  /* 0x0000000000007308 */ /* 0x000ea20000000800 */
[----:B------:R-:W-:Y:S01]  /*9fa0*/  FMUL.FTZ R13, R3, R149 ;  /* 0x00000095030d7220 */ /* 0x000fe20000410000 */
[----:B------:R-:W-:Y:S01]  /*9fb0*/  MOV R149, R56 ;  /* 0x0000003800957202 */ /* 0x000fe20000000f00 */
[----:B------:R-:W-:Y:S02]  /*9fc0*/  IMAD.MOV.U32 R2, RZ, RZ, R17 ;  /* 0x000000ffff027224 */ /* 0x000fe400078e0011 */
[----:B------:R-:W-:Y:S01]  /*9fd0*/  FMUL.FTZ R17, R133, R161 ;  /* 0x000000a185117220 */ /* 0x000fe20000410000 */
[----:B------:R-:W-:Y:S01]  /*9fe0*/  MOV R161, R53 ;  /* 0x0000003500a17202 */ /* 0x000fe20000000f00 */
[C---:B------:R-:W-:Y:S01]  /*9ff0*/  FMUL.FTZ R24, R3.reuse, R152 ;  /* 0x0000009803187220 */ /* 0x040fe20000410000 */
[----:B------:R-:W-:Y:S01]  /*a000*/  MOV R152, R64 ;  /* 0x0000004000987202 */ /* 0x000fe20000000f00 */
[C---:B------:R-:W-:Y:S01]  /*a010*/  FMUL.FTZ R28, R3.reuse, R156 ;  /* 0x0000009c031c7220 */ /* 0x040fe20000410000 */
[----:B------:R-:W-:Y:S01]  /*a020*/  MOV R156, R40 ;  /* 0x00000028009c7202 */ /* 0x000fe20000000f00 */
[C---:B------:R-:W-:Y:S01]  /*a030*/  FMUL.FTZ R40, R3.reuse, R164 ;  /* 0x000000a403287220 */ /* 0x040fe20000410000 */
[----:B------:R-:W-:Y:S01]  /*a040*/  MOV R164, R54 ;  /* 0x0000003600a47202 */ /* 0x000fe20000000f00 */
[C---:B------:R-:W-:Y:S02]  /*a050*/  FMUL.FTZ R29, R3.reuse, R157 ;  /* 0x0000009d031d7220 */ /* 0x040fe40000410000 */
[----:B------:R-:W-:Y:S02]  /*a060*/  IMAD.MOV.U32 R157, RZ, RZ, R41 ;  /* 0x000000ffff9d7224 */ /* 0x000fe400078e0029 */
[C---:B------:R-:W-:Y:S01]  /*a070*/  FMUL.FTZ R41, R3.reuse, R165 ;  /* 0x000000a503297220 */ /* 0x040fe20000410000 */
[----:B------:R-:W-:Y:S01]  /*a080*/  MOV R165, R48 ;  /* 0x0000003000a57202 */ /* 0x000fe20000000f00 */
[----:B------:R-:W-:Y:S02]  /*a090*/  FMUL.FTZ R45, R3, R169 ;  /* 0x000000a9032d7220 */ /* 0x000fe40000410000 */
[----:B------:R-:W-:Y:S01]  /*a0a0*/  IMAD.MOV.U32 R187, RZ, RZ, R2 ;  /* 0x000000ffffbb7224 */ /* 0x000fe200078e0002 */
[----:B------:R-:W-:Y:S01]  /*a0b0*/  MOV R2, R46 ;  /* 0x0000002e00027202 */ /* 0x000fe20000000f00 */
[----:B------:R-:W-:Y:S01]  /*a0c0*/  FMUL.FTZ R48, R133, R192 ;  /* 0x000000c085307220 */ /* 0x000fe20000410000 */
[----:B------:R-:W-:Y:S01]  /*a0d0*/  MUFU.EX2 R169, R131 ;  /* 0x0000008300a97308 */ /* 0x000fe20000000800 */
[C---:B--2---:R-:W-:Y:S02]  /*a0e0*/  FMUL.FTZ R10, R0.reuse, R146 ;  /* 0x00000092000a7220 */ /* 0x044fe40000410000 */
[C---:B------:R-:W-:Y:S02]  /*a0f0*/  FMUL.FTZ R11, R0.reuse, R147 ;  /* 0x00000093000b7220 */ /* 0x040fe40000410000 */
[----:B------:R-:W-:Y:S01]  /*a100*/  LDSM.16.MT88.4 R144, [R228] ;  /* 0x00000000e490783b */ /* 0x000fe20000004200 */
[C---:B------:R-:W-:Y:S02]  /*a110*/  FMUL.FTZ R56, R3.reuse, R176 ;  /* 0x000000b003387220 */ /* 0x040fe40000410000 */
[C---:B------:R-:W-:Y:S02]  /*a120*/  FMUL.FTZ R72, R3.reuse, R72 ;  /* 0x0000004803487220 */ /* 0x040fe40000410000 */
[C---:B------:R-:W-:Y:S01]  /*a130*/  HMMA.16816.F32 R8, R140.reuse, R20, R8 ;  /* 0x000000148c08723c */ /* 0x040fe20000001808 */
[----:B------:R-:W-:Y:S03]  /*a140*/  MUFU.EX2 R176, R130 ;  /* 0x0000008200b07308 */ /* 0x000fe60000000800 */
[C---:B------:R-:W-:Y:S02]  /*a150*/  FMUL.FTZ R14, R0.reuse, R150 ;  /* 0x00000096000e7220 */ /* 0x040fe40000410000 */
[----:B------:R-:W-:Y:S01]  /*a160*/  FMUL.FTZ R15, R0, R151 ;  /* 0x00000097000f7220 */ /* 0x000fe20000410000 */
[----:B------:R-:W-:Y:S01]  /*a170*/  MOV R151, R60 ;  /* 0x0000003c00977202 */ /* 0x000fe20000000f00 */
[C---:B------:R-:W-:Y:S04]  /*a180*/  FMUL.FTZ R60, R3.reuse, R180 ;  /* 0x000000b4033c7220 */ /* 0x040fe80000410000 */
[C---:B------:R-:W-:Y:S01]  /*a190*/  FMUL.FTZ R73, R3.reuse, R73 ;  /* 0x0000004903497220 */ /* 0x040fe20000410000 */
[-C--:B------:R-:W-:Y:S03]  /*a1a0*/  HMMA.16816.F32 R12, R140, R22.reuse, R12 ;  /* 0x000000168c0c723c */ /* 0x080fe6000000180c */
[C---:B------:R-:W-:Y:S02]  /*a1b0*/  FMUL.FTZ R76, R3.reuse, R76 ;  /* 0x0000004c034c7220 */ /* 0x040fe40000410000 */
[C---:B------:R-:W-:Y:S02]  /*a1c0*/  FMUL.FTZ R77, R3.reuse, R77 ;  /* 0x0000004d034d7220 */ /* 0x040fe40000410000 */
[----:B------:R-:W-:Y:S01]  /*a1d0*/  FMUL.FTZ R88, R3, R88 ;  /* 0x0000005803587220 */ /* 0x000fe20000410000 */
[C---:B------:R-:W-:Y:S04]  /*a1e0*/  HMMA.16816.F32 R16, R204.reuse, R22, R16 ;  /* 0x00000016cc10723c */ /* 0x040fe80000001810 */
[C---:B------:R-:W-:Y:S01]  /*a1f0*/  FMUL.FTZ R20, R133.reuse, R172 ;  /* 0x000000ac85147220 */ /* 0x040fe20000410000 */
[----:B------:R-:W-:Y:S01]  /*a200*/  MOV R172, R58 ;  /* 0x0000003a00ac7202 */ /* 0x000fe20000000f00 */
[----:B------:R-:W-:Y:S02]  /*a210*/  FMUL.FTZ R21, R133, R173 ;  /* 0x000000ad85157220 */ /* 0x000fe40000410000 */
[C---:B------:R-:W-:Y:S04]  /*a220*/  FMUL.FTZ R22, R132.reuse, R174 ;  /* 0x000000ae84167220 */ /* 0x040fe80000410000 */
[----:B------:R-:W-:Y:S01]  /*a230*/  FMUL.FTZ R23, R132, R175 ;  /* 0x000000af84177220 */ /* 0x000fe20000410000 */
[----:B------:R-:W-:Y:S01]  /*a240*/  MOV R175, R25 ;  /* 0x0000001900af7202 */ /* 0x000fe20000000f00 */
[C---:B------:R-:W-:Y:S01]  /*a250*/  FMUL.FTZ R25, R3.reuse, R153 ;  /* 0x0000009903197220 */ /* 0x040fe20000410000 */
[----:B------:R-:W-:Y:S01]  /*a260*/  MOV R153, R65 ;  /* 0x0000004100997202 */ /* 0x000fe20000000f00 */
[C---:B------:R-:W-:Y:S02]  /*a270*/  FMUL.FTZ R58, R0.reuse, R178 ;  /* 0x000000b2003a7220 */ /* 0x040fe40000410000 */
[C---:B------:R-:W-:Y:S01]  /*a280*/  FMUL.FTZ R89, R3.reuse, R89 ;  /* 0x0000005903597220 */ /* 0x040fe20000410000 */
[-C--:B-1----:R-:W-:Y:S03]  /*a290*/  HMMA.16816.F32 R20, R204, R36.reuse, R20 ;  /* 0x00000024cc14723c */ /* 0x082fe60000001814 */
[C---:B------:R-:W-:Y:S02]  /*a2a0*/  FMUL.FTZ R26, R0.reuse, R154 ;  /* 0x0000009a001a7220 */ /* 0x040fe40000410000 */
[C---:B------:R-:W-:Y:S01]  /*a2b0*/  FMUL.FTZ R27, R0.reuse, R155 ;  /* 0x0000009b001b7220 */ /* 0x040fe20000410000 */
[----:B------:R-:W-:Y:S01]  /*a2c0*/  MOV R155, R67 ;  /* 0x00000043009b7202 */ /* 0x000fe20000000f00 */
[----:B------:R-:W-:Y:S02]  /*a2d0*/  IMAD.MOV.U32 R154, RZ, RZ, R66 ;  /* 0x000000ffff9a7224 */ /* 0x000fe400078e0042 */
[----:B------:R-:W-:Y:S03]  /*a2e0*/  FMUL.FTZ R92, R3, R92 ;  /* 0x0000005c035c7220 */ /* 0x000fe60000410000 */
[C---:B------:R-:W-:Y:S04]  /*a2f0*/  HMMA.16816.F32 R24, R140.reuse, R36, R24 ;  /* 0x000000248c18723c */ /* 0x040fe80000001818 */
[C---:B------:R-:W-:Y:S01]  /*a300*/  FMUL.FTZ R30, R0.reuse, R158 ;  /* 0x0000009e001e7220 */ /* 0x040fe20000410000 */
[----:B------:R-:W-:Y:S01]  /*a310*/  MOV R158, R47 ;  /* 0x0000002f009e7202 */ /* 0x000fe20000000f00 */
[C---:B------:R-:W-:Y:S01]  /*a320*/  FMUL.FTZ R31, R0.reuse, R159 ;  /* 0x0000009f001f7220 */ /* 0x040fe20000410000 */
[----:B------:R-:W-:Y:S01]  /*a330*/  MOV R159, R43 ;  /* 0x0000002b009f7202 */ /* 0x000fe20000000f00 */
[----:B------:R-:W-:Y:S01]  /*a340*/  FMUL.FTZ R37, R133, R189 ;  /* 0x000000bd85257220 */ /* 0x000fe20000410000 */
[----:B------:R-:W-:Y:S02]  /*a350*/  MOV R189, R55 ;  /* 0x0000003700bd7202 */ /* 0x000fe40000000f00 */
[----:B------:R-:W1:Y:S01]  /*a360*/  LDSM.16.MT88.4 R52, [R229] ;  /* 0x00000000e534783b */ /* 0x000e620000004200 */
[C---:B------:R-:W-:Y:S01]  /*a370*/  FMUL.FTZ R93, R3.reuse, R93 ;  /* 0x0000005d035d7220 */ /* 0x040fe20000410000 */
[-C--:B------:R-:W-:Y:S03]  /*a380*/  HMMA.16816.F32 R28, R140, R38.reuse, R28 ;  /* 0x000000268c1c723c */ /* 0x080fe6000000181c */
[C---:B------:R-:W-:Y:S01]  /*a390*/  FMUL.FTZ R104, R3.reuse, R104 ;  /* 0x0000006803687220 */ /* 0x040fe20000410000 */
[----:B------:R-:W-:Y:S01]  /*a3a0*/  MOV R192, R189 ;  /* 0x000000bd00c07202 */ /* 0x000fe20000000f00 */
[C---:B------:R-:W-:Y:S01]  /*a3b0*/  FMUL.FTZ R105, R3.reuse, R105 ;  /* 0x0000006903697220 */ /* 0x040fe20000410000 */
[----:B------:R-:W-:Y:S01]  /*a3c0*/  MUFU.EX2 R189, R250 ;  /* 0x000000fa00bd7308 */ /* 0x000fe20000000800 */
[----:B------:R-:W-:Y:S01]  /*a3d0*/  FMUL.FTZ R108, R3, R108 ;  /* 0x0000006c036c7220 */ /* 0x000fe20000410000 */
[C---:B------:R-:W-:Y:S04]  /*a3e0*/  HMMA.16816.F32 R32, R204.reuse, R38, R32 ;  /* 0x00000026cc20723c */ /* 0x040fe80000001820 */
[----:B------:R-:W-:Y:S01]  /*a3f0*/  FMUL.FTZ R36, R133, R188 ;  /* 0x000000bc85247220 */ /* 0x000fe20000410000 */
[----:B------:R-:W-:Y:S01]  /*a400*/  MOV R188, R44 ;  /* 0x0000002c00bc7202 */ /* 0x000fe20000000f00 */
[----:B------:R-:W-:Y:S02]  /*a410*/  FMUL.FTZ R42, R0, R166 ;  /* 0x000000a6002a7220 */ /* 0x000fe40000410000 */
[C---:B------:R-:W-:Y:S01]  /*a420*/  FMUL.FTZ R38, R132.reuse, R190 ;  /* 0x000000be84267220 */ /* 0x040fe20000410000 */
[----:B------:R-:W-:Y:S01]  /*a430*/  MOV R190, R51 ;  /* 0x0000003300be7202 */ /* 0x000fe20000000f00 */
[----:B------:R2:W-:Y:S02]  /*a440*/  MUFU.EX2 R166, R252 ;  /* 0x000000fc00a67308 */ /* 0x0005e40000000800 */
[----:B------:R-:W-:Y:S02]  /*a450*/  FMUL.FTZ R39, R132, R191 ;  /* 0x000000bf84277220 */ /* 0x000fe40000410000 */
[C---:B------:R-:W-:Y:S02]  /*a460*/  FMUL.FTZ R44, R3.reuse, R168 ;  /* 0x000000a8032c7220 */ /* 0x040fe40000410000 */
[C---:B------:R-:W-:Y:S02]  /*a470*/  FMUL.FTZ R109, R3.reuse, R109 ;  /* 0x0000006d036d7220 */ /* 0x040fe40000410000 */
[C---:B------:R-:W-:Y:S02]  /*a480*/  FMUL.FTZ R120, R3.reuse, R120 ;  /* 0x0000007803787220 */ /* 0x040fe40000410000 */
[C---:B------:R-:W-:Y:S01]  /*a490*/  FMUL.FTZ R121, R3.reuse, R121 ;  /* 0x0000007903797220 */ /* 0x040fe20000410000 */
[----:B------:R-:W-:Y:S01]  /*a4a0*/  MUFU.EX2 R192, R192 ;  /* 0x000000c000c07308 */ /* 0x000fe20000000800 */
[C---:B------:R-:W-:Y:S02]  /*a4b0*/  FMUL.FTZ R124, R3.reuse, R124 ;  /* 0x0000007c037c7220 */ /* 0x040fe40000410000 */
[C---:B------:R-:W-:Y:S02]  /*a4c0*/  FMUL.FTZ R125, R3.reuse, R125 ;  /* 0x0000007d037d7220 */ /* 0x040fe40000410000 */
[C---:B------:R-:W-:Y:S02]  /*a4d0*/  FMUL.FTZ R43, R0.reuse, R167 ;  /* 0x000000a7002b7220 */ /* 0x040fe40000410000 */
[C---:B------:R-:W-:Y:S01]  /*a4e0*/  FMUL.FTZ R46, R0.reuse, R170 ;  /* 0x000000aa002e7220 */ /* 0x040fe20000410000 */
[-C--:B-1----:R-:W-:Y:S02]  /*a4f0*/  HMMA.16816.F32 R36, R204, R52.reuse, R36 ;  /* 0x00000034cc24723c */ /* 0x082fe40000001824 */
[----:B------:R-:W-:Y:S01]  /*a500*/  MUFU.EX2 R167, R216 ;  /* 0x000000d800a77308 */ /* 0x000fe20000000800 */
[----:B------:R-:W-:Y:S01]  /*a510*/  FMUL.FTZ R47, R0, R171 ;  /* 0x000000ab002f7220 */ /* 0x000fe20000410000 */
[----:B--2---:R-:W-:Y:S01]  /*a520*/  MOV R252, R161 ;  /* 0x000000a100fc7202 */ /* 0x004fe20000000f00 */
[----:B------:R-:W-:Y:S02]  /*a530*/  IMAD.MOV.U32 R174, RZ, RZ, R57 ;  /* 0x000000ffffae7224 */ /* 0x000fe400078e0039 */
[C---:B------:R-:W-:Y:S01]  /*a540*/  FMUL.FTZ R57, R3.reuse, R177 ;  /* 0x000000b103397220 */ /* 0x040fe20000410000 */
[C---:B------:R-:W-:Y:S04]  /*a550*/  HMMA.16816.F32 R40, R140.reuse, R52, R40 ;  /* 0x000000348c28723c */ /* 0x040fe80000001828 */
[----:B------:R1:W-:Y:S01]  /*a560*/  MUFU.EX2 R171, R128 ;  /* 0x0000008000ab7308 */ /* 0x0003e20000000800 */
[----:B------:R-:W-:Y:S02]  /*a570*/  IMAD.MOV.U32 R150, RZ, RZ, R61 ;  /* 0x000000ffff967224 */ /* 0x000fe400078e003d */
[----:B------:R-:W-:Y:S01]  /*a580*/  FMUL.FTZ R61, R3, R181 ;  /* 0x000000b5033d7220 */ /* 0x000fe20000410000 */
[-C--:B------:R-:W-:Y:S04]  /*a590*/  HMMA.16816.F32 R44, R140, R54.reuse, R44 ;  /* 0x000000368c2c723c */ /* 0x080fe8000000182c */
[----:B------:R-:W-:Y:S02]  /*a5a0*/  IMAD.MOV.U32 R191, RZ, RZ, R50 ;  /* 0x000000ffffbf7224 */ /* 0x000fe400078e0032 */
[----:B------:R2:W-:Y:S01]  /*a5b0*/  MUFU.EX2 R168, R165 ;  /* 0x000000a500a87308 */ /* 0x0005e20000000800 */
[C---:B------:R-:W-:Y:S02]  /*a5c0*/  FMUL.FTZ R50, R132.reuse, R194 ;  /* 0x000000c284327220 */ /* 0x040fe40000410000 */
[----:B------:R-:W-:Y:S03]  /*a5d0*/  FMUL.FTZ R51, R132, R195 ;  /* 0x000000c384337220 */ /* 0x000fe60000410000 */
[----:B------:R-:W-:Y:S01]  /*a5e0*/  MOV R195, R190 ;  /* 0x000000be00c37202 */ /* 0x000fe20000000f00 */
[C---:B------:R-:W-:Y:S03]  /*a5f0*/  FMUL.FTZ R52, R133.reuse, R196 ;  /* 0x000000c485347220 */ /* 0x040fe60000410000 */
[----:B------:R-:W-:Y:S01]  /*a600*/  MOV R196, R195 ;  /* 0x000000c300c47202 */ /* 0x000fe20000000f00 */
[C---:B------:R-:W-:Y:S01]  /*a610*/  FMUL.FTZ R53, R133.reuse, R197 ;  /* 0x000000c585357220 */ /* 0x040fe20000410000 */
[C---:B------:R-:W-:Y:S01]  /*a620*/  HMMA.16816.F32 R48, R204.reuse, R54, R48 ;  /* 0x00000036cc30723c */ /* 0x040fe20000001830 */
[----:B------:R-:W-:Y:S03]  /*a630*/  MUFU.EX2 R190, R218 ;  /* 0x000000da00be7308 */ /* 0x000fe60000000800 */
[----:B------:R-:W-:Y:S01]  /*a640*/  IMAD.MOV.U32 R173, RZ, RZ, R59 ;  /* 0x000000ffffad7224 */ /* 0x000fe200078e003b */
[----:B-1----:R-:W3:Y:S01]  /*a650*/  LDL.LU R128, [R1+0x90] ;  /* 0x0000900001807983 */ /* 0x002ee20000300800 */
[----:B------:R-:W-:Y:S01]  /*a660*/  FMUL.FTZ R59, R0, R179 ;  /* 0x000000b3003b7220 */ /* 0x000fe20000410000 */
[----:B------:R-:W-:Y:S01]  /*a670*/  MOV R179, R159 ;  /* 0x0000009f00b37202 */ /* 0x000fe20000000f00 */
[C---:B------:R-:W-:Y:S01]  /*a680*/  FMUL.FTZ R54, R132.reuse, R198 ;  /* 0x000000c684367220 */ /* 0x040fe20000410000 */
[----:B------:R-:W-:Y:S02]  /*a690*/  MOV R159, R155 ;  /* 0x0000009b009f7202 */ /* 0x000fe40000000f00 */
[----:B------:R-:W-:Y:S01]  /*a6a0*/  MUFU.EX2 R173, R173 ;  /* 0x000000ad00ad7308 */ /* 0x000fe20000000800 */
[----:B------:R-:W-:Y:S01]  /*a6b0*/  FMUL.FTZ R55, R132, R199 ;  /* 0x000000c784377220 */ /* 0x000fe20000410000 */
[----:B------:R-:W-:Y:S01]  /*a6c0*/  MOV R199, R149 ;  /* 0x0000009500c77202 */ /* 0x000fe20000000f00 */
[C---:B------:R-:W-:Y:S01]  /*a6d0*/  FMUL.FTZ R62, R0.reuse, R182 ;  /* 0x000000b6003e7220 */ /* 0x040fe20000410000 */
[----:B--2---:R-:W-:Y:S01]  /*a6e0*/  MOV R165, R164 ;  /* 0x000000a400a57202 */ /* 0x004fe20000000f00 */
[----:B------:R-:W-:Y:S01]  /*a6f0*/  FMUL.FTZ R63, R0, R183 ;  /* 0x000000b7003f7220 */ /* 0x000fe20000410000 */
[----:B------:R-:W-:Y:S01]  /*a700*/  MOV R182, R185 ;  /* 0x000000b900b67202 */ /* 0x000fe20000000f00 */
[----:B------:R-:W-:Y:S01]  /*a710*/  IMAD.MOV.U32 R185, RZ, RZ, R184 ;  /* 0x000000ffffb97224 */ /* 0x000fe200078e00b8 */
[-C--:B------:R-:W-:Y:S02]  /*a720*/  HMMA.16816.F32 R52, R204, R144.reuse, R52 ;  /* 0x00000090cc34723c */ /* 0x080fe40000001834 */
[----:B------:R-:W-:Y:S01]  /*a730*/  MUFU.EX2 R184, R211 ;  /* 0x000000d300b87308 */ /* 0x000fe20000000800 */
[----:B------:R-:W-:Y:S02]  /*a740*/  IMAD.MOV.U32 R183, RZ, RZ, R160 ;  /* 0x000000ffffb77224 */ /* 0x000fe400078e00a0 */
[C---:B------:R-:W-:Y:S02]  /*a750*/  FMUL.FTZ R64, R133.reuse, R200 ;  /* 0x000000c885407220 */ /* 0x040fe40000410000 */
[C---:B------:R-:W-:Y:S01]  /*a760*/  FMUL.FTZ R65, R133.reuse, R201 ;  /* 0x000000c985417220 */ /* 0x040fe20000410000 */
[C---:B------:R-:W-:Y:S04]  /*a770*/  HMMA.16816.F32 R56, R140.reuse, R144, R56 ;  /* 0x000000908c38723c */ /* 0x040fe80000001838 */
[----:B------:R-:W-:Y:S01]  /*a780*/  MUFU.EX2 R200, R213 ;  /* 0x000000d500c87308 */ /* 0x000fe20000000800 */
[C---:B------:R-:W-:Y:S02]  /*a790*/  FMUL.FTZ R66, R132.reuse, R202 ;  /* 0x000000ca84427220 */ /* 0x040fe40000410000 */
[----:B------:R-:W-:Y:S01]  /*a7a0*/  FMUL.FTZ R67, R132, R203 ;  /* 0x000000cb84437220 */ /* 0x000fe20000410000 */
[-C--:B------:R-:W-:Y:S04]  /*a7b0*/  HMMA.16816.F32 R60, R140, R146.reuse, R60 ;  /* 0x000000928c3c723c */ /* 0x080fe8000000183c */
[C---:B------:R-:W-:Y:S02]  /*a7c0*/  FMUL.FTZ R74, R0.reuse, R74 ;  /* 0x0000004a004a7220 */ /* 0x040fe40000410000 */
[C---:B------:R-:W-:Y:S01]  /*a7d0*/  FMUL.FTZ R75, R0.reuse, R75 ;  /* 0x0000004b004b7220 */ /* 0x040fe20000410000 */
[----:B------:R-:W-:Y:S01]  /*a7e0*/  MUFU.EX2 R170, R165 ;  /* 0x000000a500aa7308 */ /* 0x000fe20000000800 */
[C---:B------:R-:W-:Y:S01]  /*a7f0*/  HMMA.16816.F32 R64, R204.reuse, R146, R64 ;  /* 0x00000092cc40723c */ /* 0x040fe20000001840 */
[----:B------:R-:W1:Y:S03]  /*a800*/  LDSM.16.MT88.4 R144, [R225+0x2000] ;  /* 0x00200000e190783b */ /* 0x000e660000004200 */
[C---:B------:R-:W-:Y:S02]  /*a810*/  FMUL.FTZ R78, R0.reuse, R78 ;  /* 0x0000004e004e7220 */ /* 0x040fe40000410000 */
[----:B------:R-:W-:Y:S02]  /*a820*/  FMUL.FTZ R79, R0, R79 ;  /* 0x0000004f004f7220 */ /* 0x000fe40000410000 */
[C---:B------:R-:W-:Y:S01]  /*a830*/  FMUL.FTZ R82, R132.reuse, R82 ;  /* 0x0000005284527220 */ /* 0x040fe20000410000 */
[----:B------:R-:W2:Y:S03]  /*a840*/  MUFU.EX2 R165, R217 ;  /* 0x000000d900a57308 */ /* 0x000ea60000000800 */
[C---:B------:R-:W-:Y:S02]  /*a850*/  FMUL.FTZ R83, R132.reuse, R83 ;  /* 0x0000005384537220 */ /* 0x040fe40000410000 */
[C---:B------:R-:W-:Y:S02]  /*a860*/  FMUL.FTZ R85, R133.reuse, R85 ;  /* 0x0000005585557220 */ /* 0x040fe40000410000 */
[C---:B------:R-:W-:Y:S02]  /*a870*/  FMUL.FTZ R86, R132.reuse, R86 ;  /* 0x0000005684567220 */ /* 0x040fe40000410000 */
[----:B------:R-:W-:Y:S01]  /*a880*/  FMUL.FTZ R87, R132, R87 ;  /* 0x0000005784577220 */ /* 0x000fe20000410000 */
[----:B------:R-:W-:Y:S01]  /*a890*/  MUFU.EX2 R181, R196 ;  /* 0x000000c400b57308 */ /* 0x000fe20000000800 */
[C---:B------:R-:W-:Y:S02]  /*a8a0*/  FMUL.FTZ R90, R0.reuse, R90 ;  /* 0x0000005a005a7220 */ /* 0x040fe40000410000 */
[C---:B------:R-:W-:Y:S02]  /*a8b0*/  FMUL.FTZ R91, R0.reuse, R91 ;  /* 0x0000005b005b7220 */ /* 0x040fe40000410000 */
[C---:B------:R-:W-:Y:S02]  /*a8c0*/  FMUL.FTZ R94, R0.reuse, R94 ;  /* 0x0000005e005e7220 */ /* 0x040fe40000410000 */
[----:B------:R-:W-:Y:S02]  /*a8d0*/  FMUL.FTZ R95, R0, R95 ;  /* 0x0000005f005f7220 */ /* 0x000fe40000410000 */
[C---:B------:R-:W-:Y:S01]  /*a8e0*/  FMUL.FTZ R96, R133.reuse, R96 ;  /* 0x0000006085607220 */ /* 0x040fe20000410000 */
[----:B------:R-:W-:Y:S01]  /*a8f0*/  MUFU.EX2 R196, R214 ;  /* 0x000000d600c47308 */ /* 0x000fe20000000800 */
[----:B------:R-:W-:Y:S02]  /*a900*/  FMUL.FTZ R97, R133, R97 ;  /* 0x0000006185617220 */ /* 0x000fe40000410000 */
[C---:B------:R-:W-:Y:S01]  /*a910*/  FMUL.FTZ R98, R132.reuse, R98 ;  /* 0x0000006284627220 */ /* 0x040fe20000410000 */
[----:B--2---:R-:W-:Y:S01]  /*a920*/  F2FP.PACK_AB R149, R167, R165 ;  /* 0x000000a5a795723e */ /* 0x004fe200000000ff */
[C---:B------:R-:W-:Y:S02]  /*a930*/  FMUL.FTZ R99, R132.reuse, R99 ;  /* 0x0000006384637220 */ /* 0x040fe40000410000 */
[C---:B------:R-:W-:Y:S02]  /*a940*/  FMUL.FTZ R100, R133.reuse, R100 ;  /* 0x0000006485647220 */ /* 0x040fe40000410000 */
[C---:B------:R-:W-:Y:S01]  /*a950*/  FMUL.FTZ R101, R133.reuse, R101 ;  /* 0x0000006585657220 */ /* 0x040fe20000410000 */
[----:B------:R-:W-:Y:S01]  /*a960*/  MUFU.EX2 R199, R199 ;  /* 0x000000c700c77308 */ /* 0x000fe20000000800 */
[C---:B------:R-:W-:Y:S01]  /*a970*/  FMUL.FTZ R102, R132.reuse, R102 ;  /* 0x0000006684667220 */ /* 0x040fe20000410000 */
[-C--:B-1----:R-:W-:Y:S03]  /*a980*/  HMMA.16816.F32 R68, R204, R144.reuse, R68 ;  /* 0x00000090cc44723c */ /* 0x082fe60000001844 */
[----:B------:R-:W-:Y:S02]  /*a990*/  FMUL.FTZ R103, R132, R103 ;  /* 0x0000006784677220 */ /* 0x000fe40000410000 */
[C---:B------:R-:W-:Y:S02]  /*a9a0*/  FMUL.FTZ R106, R0.reuse, R106 ;  /* 0x0000006a006a7220 */ /* 0x040fe40000410000 */
[C---:B------:R-:W-:Y:S01]  /*a9b0*/  FMUL.FTZ R107, R0.reuse, R107 ;  /* 0x0000006b006b7220 */ /* 0x040fe20000410000 */
[C---:B------:R-:W-:Y:S01]  /*a9c0*/  HMMA.16816.F32 R72, R140.reuse, R144, R72 ;  /* 0x000000908c48723c */ /* 0x040fe20000001848 */
[----:B------:R-:W-:Y:S03]  /*a9d0*/  MUFU.EX2 R250, R252 ;  /* 0x000000fc00fa7308 */ /* 0x000fe60000000800 */
[C---:B------:R-:W-:Y:S02]  /*a9e0*/  FMUL.FTZ R110, R0.reuse, R110 ;  /* 0x0000006e006e7220 */ /* 0x040fe40000410000 */
[----:B------:R-:W-:Y:S02]  /*a9f0*/  FMUL.FTZ R111, R0, R111 ;  /* 0x0000006f006f7220 */ /* 0x000fe40000410000 */
[-C--:B------:R-:W-:Y:S03]  /*aa00*/  HMMA.16816.F32 R76, R140, R146.reuse, R76 ;  /* 0x000000928c4c723c */ /* 0x080fe6000000184c */
[----:B------:R-:W-:Y:S01]  /*aa10*/  MUFU.EX2 R183, R183 ;  /* 0x000000b700b77308 */ /* 0x000fe20000000800 */
[C---:B------:R-:W-:Y:S02]  /*aa20*/  FMUL.FTZ R112, R133.reuse, R112 ;  /* 0x0000007085707220 */ /* 0x040fe40000410000 */
[C---:B------:R-:W-:Y:S02]  /*aa30*/  FMUL.FTZ R113, R133.reuse, R113 ;  /* 0x0000007185717220 */ /* 0x040fe40000410000 */
[C---:B------:R-:W-:Y:S01]  /*aa40*/  HMMA.16816.F32 R80, R204.reuse, R146, R80 ;  /* 0x00000092cc50723c */ /* 0x040fe20000001850 */
[----:B------:R-:W1:Y:S03]  /*aa50*/  LDSM.16.MT88.4 R144, [R226+0x2000] ;  /* 0x00200000e290783b */ /* 0x000e660000004200 */
[C---:B------:R-:W-:Y:S02]  /*aa60*/  FMUL.FTZ R114, R132.reuse, R114 ;  /* 0x0000007284727220 */ /* 0x040fe40000410000 */
[C---:B------:R-:W-:Y:S02]  /*aa70*/  FMUL.FTZ R115, R132.reuse, R115 ;  /* 0x0000007384737220 */ /* 0x040fe40000410000 */
[C---:B------:R-:W-:Y:S04]  /*aa80*/  FMUL.FTZ R116, R133.reuse, R116 ;  /* 0x0000007485747220 */ /* 0x040fe80000410000 */
[----:B------:R-:W-:Y:S02]  /*aa90*/  FMUL.FTZ R117, R133, R117 ;  /* 0x0000007585757220 */ /* 0x000fe40000410000 */
[C---:B------:R-:W-:Y:S02]  /*aaa0*/  FMUL.FTZ R118, R132.reuse, R118 ;  /* 0x0000007684767220 */ /* 0x040fe40000410000 */
[----:B------:R-:W-:Y:S02]  /*aab0*/  FMUL.FTZ R119, R132, R119 ;  /* 0x0000007784777220 */ /* 0x000fe40000410000 */
[C---:B------:R-:W-:Y:S02]  /*aac0*/  FMUL.FTZ R122, R0.reuse, R122 ;  /* 0x0000007a007a7220 */ /* 0x040fe40000410000 */
[C---:B------:R-:W-:Y:S02]  /*aad0*/  FMUL.FTZ R123, R0.reuse, R123 ;  /* 0x0000007b007b7220 */ /* 0x040fe40000410000 */
[C---:B------:R-:W-:Y:S02]  /*aae0*/  FMUL.FTZ R126, R0.reuse, R126 ;  /* 0x0000007e007e7220 */ /* 0x040fe40000410000 */
[----:B------:R-:W-:Y:S02]  /*aaf0*/  FMUL.FTZ R127, R0, R127 ;  /* 0x0000007f007f7220 */ /* 0x000fe40000410000 */
[----:B------:R-:W-:Y:S01]  /*ab00*/  IMAD.MOV.U32 R193, RZ, RZ, R191 ;  /* 0x000000ffffc17224 */ /* 0x000fe200078e00bf */
[----:B------:R-:W-:Y:S01]  /*ab10*/  MOV R191, R172 ;  /* 0x000000ac00bf7202 */ /* 0x000fe20000000f00 */
[----:B------:R-:W-:Y:S01]  /*ab20*/  IMAD.MOV.U32 R194, RZ, RZ, R174 ;  /* 0x000000ffffc27224 */ /* 0x000fe200078e00ae */
[----:B------:R-:W2:Y:S01]  /*ab30*/  MUFU.EX2 R172, R251 ;  /* 0x000000fb00ac7308 */ /* 0x000ea20000000800 */
[----:B------:R-:W-:Y:S02]  /*ab40*/  IMAD.MOV.U32 R195, RZ, RZ, R150 ;  /* 0x000000ffffc37224 */ /* 0x000fe400078e0096 */
[----:B------:R-:W-:Y:S01]  /*ab50*/  IMAD.MOV.U32 R197, RZ, RZ, R191 ;  /* 0x000000ffffc57224 */ /* 0x000fe200078e00bf */
[----:B------:R-:W-:Y:S01]  /*ab60*/  MOV R191, R148 ;  /* 0x0000009400bf7202 */ /* 0x000fe20000000f00 */
[----:B------:R-:W-:Y:S01]  /*ab70*/  IMAD.MOV.U32 R164, RZ, RZ, R187 ;  /* 0x000000ffffa47224 */ /* 0x000fe200078e00bb */
[----:B------:R-:W-:Y:S04]  /*ab80*/  MOV R187, R175 ;  /* 0x000000af00bb7202 */ /* 0x000fe80000000f00 */
[----:B------:R4:W-:Y:S01]  /*ab90*/  MUFU.EX2 R175, R129 ;  /* 0x0000008100af7308 */ /* 0x0009e20000000800 */
[-C--:B-1----:R-:W-:Y:S08]  /*aba0*/  HMMA.16816.F32 R84, R204, R144.reuse, R84 ;  /* 0x00000090cc54723c */ /* 0x082ff00000001854 */
[C---:B------:R-:W-:Y:S01]  /*abb0*/  HMMA.16816.F32 R88, R140.reuse, R144, R88 ;  /* 0x000000908c58723c */ /* 0x040fe20000001858 */
[----:B------:R1:W-:Y:S03]  /*abc0*/  MUFU.EX2 R174, R219 ;  /* 0x000000db00ae7308 */ /* 0x0003e60000000800 */
[----:B--2---:R-:W-:Y:S04]  /*abd0*/  F2FP.PACK_AB R150, R189, R172 ;  /* 0x000000acbd96723e */ /* 0x004fe800000000ff */
[-C--:B------:R-:W-:Y:S03]  /*abe0*/  HMMA.16816.F32 R92, R140, R146.reuse, R92 ;  /* 0x000000928c5c723c */ /* 0x080fe6000000185c */
[----:B------:R2:W-:Y:S01]  /*abf0*/  MUFU.EX2 R203, R197 ;  /* 0x000000c500cb7308 */ /* 0x0005e20000000800 */
[----:B----4-:R-:W4:Y:S04]  /*ac00*/  LDL.LU R129, [R1+0x8c] ;  /* 0x00008c0001817983 */ /* 0x010f280000300800 */
[C---:B------:R-:W-:Y:S01]  /*ac10*/  HMMA.16816.F32 R96, R204.reuse, R146, R96 ;  /* 0x00000092cc60723c */ /* 0x040fe20000001860 */
[----:B------:R-:W2:Y:S04]  /*ac20*/  LDSM.16.MT88.4 R144, [R229+0x2000] ;  /* 0x00200000e590783b */ /* 0x000ea80000004200 */
[----:B------:R-:W-:Y:S04]  /*ac30*/  MUFU.EX2 R195, R195 ;  /* 0x000000c300c37308 */ /* 0x000fe80000000800 */
[----:B------:R-:W4:Y:S04]  /*ac40*/  LDL.LU R130, [R1+0x88] ;  /* 0x0000880001827983 */ /* 0x000f280000300800 */
[----:B------:R-:W4:Y:S02]  /*ac50*/  LDL.LU R131, [R1+0x84] ;  /* 0x0000840001837983 */ /* 0x000f240000300800 */
[----:B------:R-:W-:Y:S02]  /*ac60*/  MUFU.EX2 R194, R194 ;  /* 0x000000c200c27308 */ /* 0x000fe40000000800 */
[----:B-1----:R-:W-:Y:S01]  /*ac70*/  LDSM.16.MT88.4 R216, [R226+0x3800] ;  /* 0x00380000e2d8783b */ /* 0x002fe20000004200 */
[----:B--2---:R-:W-:Y:S02]  /*ac80*/  IMAD.MOV.U32 R197, RZ, RZ, R156 ;  /* 0x000000ffffc57224 */ /* 0x004fe400078e009c */
[----:B------:R-:W-:Y:S05]  /*ac90*/  IMAD.MOV.U32 R156, RZ, RZ, R152 ;  /* 0x000000ffff9c7224 */ /* 0x000fea00078e0098 */
[----:B------:R-:W-:Y:S10]  /*aca0*/  MUFU.EX2 R201, R193 ;  /* 0x000000c100c97308 */ /* 0x000ff40000000800 */
[----:B------:R-:W-:Y:S01]  /*acb0*/  MUFU.EX2 R193, R188 ;  /* 0x000000bc00c17308 */ /* 0x000fe20000000800 */
[-C--:B------:R-:W-:Y:S09]  /*acc0*/  HMMA.16816.F32 R100, R204, R144.reuse, R100 ;  /* 0x00000090cc64723c */ /* 0x080ff20000001864 */
[----:B------:R-:W-:Y:S01]  /*acd0*/  MUFU.EX2 R188, R212 ;  /* 0x000000d400bc7308 */ /* 0x000fe20000000800 */
[C---:B------:R-:W-:Y:S09]  /*ace0*/  HMMA.16816.F32 R104, R140.reuse, R144, R104 ;  /* 0x000000908c68723c */ /* 0x040ff20000001868 */
[----:B------:R-:W-:Y:S01]  /*acf0*/  MUFU.EX2 R177, R164 ;  /* 0x000000a400b17308 */ /* 0x000fe20000000800 */
[-C--:B------:R-:W-:Y:S09]  /*ad00*/  HMMA.16816.F32 R108, R140, R146.reuse, R108 ;  /* 0x000000928c6c723c */ /* 0x080ff2000000186c */
[----:B------:R1:W2:Y:S01]  /*ad10*/  MUFU.EX2 R164, R187 ;  /* 0x000000bb00a47308 */ /* 0x0002a20000000800 */
[C---:B------:R-:W-:Y:S01]  /*ad20*/  HMMA.16816.F32 R112, R204.reuse, R146, R112 ;  /* 0x00000092cc70723c */ /* 0x040fe20000001870 */
[----:B------:R-:W2:Y:S08]  /*ad30*/  LDSM.16.MT88.4 R144, [R228+0x2000] ;  /* 0x00200000e490783b */ /* 0x000eb00000004200 */
[----:B------:R-:W-:Y:S03]  /*ad40*/  MUFU.EX2 R191, R191 ;  /* 0x000000bf00bf7308 */ /* 0x000fe60000000800 */
[----:B-1----:R-:W-:Y:S02]  /*ad50*/  MOV R187, R2 ;  /* 0x0000000200bb7202 */ /* 0x002fe40000000f00 */
[----:B--2---:R-:W-:Y:S02]  /*ad60*/  F2FP.PACK_AB R148, R166, R164 ;  /* 0x000000a4a694723e */ /* 0x004fe400000000ff */
[----:B------:R-:W-:Y:S02]  /*ad70*/  MOV R198, R187 ;  /* 0x000000bb00c67202 */ /* 0x000fe40000000f00 */
[----:B------:R-:W-:Y:S02]  /*ad80*/  MOV R187, R151 ;  /* 0x0000009700bb7202 */ /* 0x000fe40000000f00 */
[----:B------:R-:W-:Y:S01]  /*ad90*/  F2FP.PACK_AB R151, R190, R174 ;  /* 0x000000aebe97723e */ /* 0x000fe200000000ff */
[----:B------:R1:W-:Y:S01]  /*ada0*/  MUFU.EX2 R180, R198 ;  /* 0x000000c600b47308 */ /* 0x0003e20000000800 */
[-C--:B------:R-:W-:Y:S09]  /*adb0*/  HMMA.16816.F32 R116, R204, R144.reuse, R116 ;  /* 0x00000090cc74723c */ /* 0x080ff20000001874 */
[----:B------:R-:W-:Y:S01]  /*adc0*/  MUFU.EX2 R187, R187 ;  /* 0x000000bb00bb7308 */ /* 0x000fe20000000800 */
[C---:B------:R-:W-:Y:S04]  /*add0*/  HMMA.16816.F32 R120, R140.reuse, R144, R120 ;  /* 0x000000908c78723c */ /* 0x040fe80000001878 */
[----:B-1----:R-:W-:Y:S04]  /*ade0*/  MOV R198, R157 ;  /* 0x0000009d00c67202 */ /* 0x002fe80000000f00 */
[-C--:B------:R-:W-:Y:S01]  /*adf0*/  HMMA.16816.F32 R124, R140, R146.reuse, R124 ;  /* 0x000000928c7c723c */ /* 0x080fe2000000187c */
[----:B------:R-:W2:Y:S03]  /*ae00*/  LDL.LU R140, [R1+0xc] ;  /* 0x00000c00018c7983 */ /* 0x000ea60000300800 */
[----:B------:R-:W-:Y:S01]  /*ae10*/  MOV R157, R153 ;  /* 0x00000099009d7202 */ /* 0x000fe20000000f00 */
[----:B------:R-:W2:Y:S01]  /*ae20*/  LDL.LU R2, [R1+0x4] ;  /* 0x0000040001027983 */ /* 0x000ea20000300800 */
[----:B------:R-:W-:Y:S02]  /*ae30*/  MOV R202, R198 ;  /* 0x000000c600ca7202 */ /* 0x000fe40000000f00 */
[----:B------:R-:W-:Y:S01]  /*ae40*/  F2FP.PACK_AB R142, R176, R175 ;  /* 0x000000afb08e723e */ /* 0x000fe200000000ff */
[----:B------:R-:W2:Y:S03]  /*ae50*/  LDL.LU R178, [R1+0x10] ;  /* 0x0000100001b27983 */ /* 0x000ea60000300800 */
[----:B---3--:R-:W-:Y:S01]  /*ae60*/  FMUL.FTZ R128, R133, R128 ;  /* 0x0000008085807220 */ /* 0x008fe20000410000 */
[----:B------:R-:W-:Y:S02]  /*ae70*/  F2FP.PACK_AB R141, R173, R169 ;  /* 0x000000a9ad8d723e */ /* 0x000fe400000000ff */
[----:B------:R-:W-:Y:S02]  /*ae80*/  F2FP.PACK_AB R143, R177, R170 ;  /* 0x000000aab18f723e */ /* 0x000fe400000000ff */
[----:B------:R-:W-:Y:S06]  /*ae90*/  MOV R198, R159 ;  /* 0x0000009f00c67202 */ /* 0x000fec0000000f00 */
[----:B------:R-:W-:Y:S01]  /*aea0*/  MUFU.EX2 R198, R198 ;  /* 0x000000c600c67308 */ /* 0x000fe20000000800 */
[----:B----4-:R-:W-:Y:S02]  /*aeb0*/  FMUL.FTZ R129, R133, R129 ;  /* 0x0000008185817220 */ /* 0x010fe40000410000 */
[C---:B------:R-:W-:Y:S02]  /*aec0*/  FMUL.FTZ R130, R132.reuse, R130 ;  /* 0x0000008284827220 */ /* 0x040fe40000410000 */
[C---:B------:R-:W-:Y:S07]  /*aed0*/  FMUL.FTZ R131, R132.reuse, R131 ;  /* 0x0000008384837220 */ /* 0x040fee0000410000 */
[----:B------:R-:W-:Y:S01]  /*aee0*/  HMMA.16816.F32 R128, R204, R146, R128 ;  /* 0x00000092cc80723c */ /* 0x000fe20000001880 */
[----:B------:R-:W1:Y:S06]  /*aef0*/  LDSM.16.MT88.4 R144, [R225+0x800] ;  /* 0x00080000e190783b */ /* 0x000e6c0000004200 */
[----:B------:R-:W-:Y:S01]  /*af00*/  IMAD.MOV.U32 R204, RZ, RZ, R156 ;  /* 0x000000ffffcc7224 */ /* 0x000fe200078e009c */
[----:B------:R-:W-:Y:S01]  /*af10*/  MOV R207, R179 ;  /* 0x000000b300cf7202 */ /* 0x000fe20000000f00 */
[----:B------:R-:W-:Y:S02]  /*af20*/  IMAD.MOV.U32 R205, RZ, RZ, R197 ;  /* 0x000000ffffcd7224 */ /* 0x000fe400078e00c5 */
[----:B------:R3:W-:Y:S01]  /*af30*/  MUFU.EX2 R251, R204 ;  /* 0x000000cc00fb7308 */ /* 0x0007e20000000800 */
[----:B------:R-:W-:Y:S02]  /*af40*/  MOV R197, R163 ;  /* 0x000000a300c57202 */ /* 0x000fe40000000f00 */
[----:B------:R-:W-:Y:S02]  /*af50*/  MOV R179, R162 ;  /* 0x000000a200b37202 */ /* 0x000fe40000000f00 */
[----:B------:R-:W-:Y:S05]  /*af60*/  LDSM.16.MT88.4 R160, [R228+0x1000] ;  /* 0x00100000e4a0783b */ /* 0x000fea0000004200 */
[----:B------:R-:W-:Y:S10]  /*af70*/  MUFU.EX2 R179, R179 ;  /* 0x000000b300b37308 */ /* 0x000ff40000000800 */
[----:B------:R-:W-:Y:S01]  /*af80*/  MUFU.EX2 R197, R197 ;  /* 0x000000c500c57308 */ /* 0x000fe20000000800 */
[----:B---3--:R-:W-:Y:S09]  /*af90*/  F2FP.PACK_AB R204, R183, R250 ;  /* 0x000000fab7cc723e */ /* 0x008ff200000000ff */
[----:B------:R-:W-:Y:S01]  /*afa0*/  MUFU.EX2 R252, R205 ;  /* 0x000000cd00fc7308 */ /* 0x000fe20000000800 */
[----:B--2---:R-:W-:Y:S01]  /*afb0*/  FFMA.FTZ R133, R133, R140, R221 ;  /* 0x0000008c85857223 */ /* 0x004fe200000100dd */
[----:B------:R-:W-:Y:S01]  /*afc0*/  F2FP.PACK_AB R140, R171, R168 ;  /* 0x000000a8ab8c723e */ /* 0x000fe200000000ff */
[----:B------:R-:W-:Y:S06]  /*afd0*/  FFMA.FTZ R2, R132, R2, R220 ;  /* 0x0000000284027223 */ /* 0x000fec00000100dc */
[-C--:B-1----:R-:W-:Y:S05]  /*afe0*/  HMMA.16816.F32 R4, R140, R144.reuse, R4 ;  /* 0x000000908c04723c */ /* 0x082fea0000001804 */
[----:B------:R-:W-:Y:S01]  /*aff0*/  FFMA.FTZ R138, R3, R178, R138 ;  /* 0x000000b2038a7223 */ /* 0x000fe2000001008a */
[----:B------:R-:W-:Y:S01]  /*b000*/  MOV R178, R158 ;  /* 0x0000009e00b27202 */ /* 0x000fe20000000f00 */
[----:B------:R-:W2:Y:S01]  /*b010*/  LDL.LU R3, [R1+0x14] ;  /* 0x0000140001037983 */ /* 0x000ea20000300800 */
[C---:B------:R-:W-:Y:S04]  /*b020*/  HMMA.16816.F32 R8, R148.reuse, R144, R8 ;  /* 0x000000909408723c */ /* 0x040fe80000001808 */
[----:B------:R-:W-:Y:S01]  /*b030*/  MOV R158, R154 ;  /* 0x0000009a009e7202 */ /* 0x000fe20000000f00 */
[----:B------:R-:W-:Y:S01]  /*b040*/  FADD.FTZ R2, R245, R2 ;  /* 0x00000002f5027221 */ /* 0x000fe20000010000 */
[----:B------:R-:W-:Y:S01]  /*b050*/  LDSM.16.MT88.4 R152, [R226+0x1000] ;  /* 0x00100000e298783b */ /* 0x000fe20000004200 */
[----:B------:R-:W-:Y:S01]  /*b060*/  MUFU.EX2 R245, R241 ;  /* 0x000000f100f57308 */ /* 0x000fe20000000800 */
[-C--:B------:R-:W-:Y:S04]  /*b070*/  HMMA.16816.F32 R12, R148, R146.reuse, R12 ;  /* 0x00000092940c723c */ /* 0x080fe8000000180c */
[----:B------:R-:W-:Y:S01]  /*b080*/  MOV R206, R178 ;  /* 0x000000b200ce7202 */ /* 0x000fe20000000f00 */
[----:B------:R-:W-:Y:S01]  /*b090*/  FADD.FTZ R2, R246, R2 ;  /* 0x00000002f6027221 */ /* 0x000fe20000010000 */
[----:B------:R-:W-:Y:S02]  /*b0a0*/  MOV R178, R158 ;  /* 0x0000009e00b27202 */ /* 0x000fe40000000f00 */
[C---:B------:R-:W-:Y:S01]  /*b0b0*/  HMMA.16816.F32 R16, R140.reuse, R146, R16 ;  /* 0x000000928c10723c */ /* 0x040fe20000001810 */
[----:B------:R-:W1:Y:S01]  /*b0c0*/  LDSM.16.MT88.4 R144, [R226+0x800] ;  /* 0x00080000e290783b */ /* 0x000e620000004200 */
[----:B------:R3:W4:Y:S10]  /*b0d0*/  MUFU.EX2 R246, R215 ;  /* 0x000000d700f67308 */ /* 0x0007340000000800 */
[----:B------:R-:W-:Y:S01]  /*b0e0*/  MUFU.EX2 R178, R178 ;  /* 0x000000b200b27308 */ /* 0x000fe20000000800 */
[----:B---3--:R-:W-:Y:S01]  /*b0f0*/  LDSM.16.MT88.4 R212, [R225+0x3800] ;  /* 0x00380000e1d4783b */ /* 0x008fe20000004200 */
[-C--:B-1----:R-:W-:Y:S08]  /*b100*/  HMMA.16816.F32 R20, R140, R144.reuse, R20 ;  /* 0x000000908c14723c */ /* 0x082ff00000001814 */
[C---:B------:R-:W-:Y:S08]  /*b110*/  HMMA.16816.F32 R24, R148.reuse, R144, R24 ;  /* 0x000000909418723c */ /* 0x040ff00000001818 */
[-C--:B------:R-:W-:Y:S08]  /*b120*/  HMMA.16816.F32 R28, R148, R146.reuse, R28 ;  /* 0x00000092941c723c */ /* 0x080ff0000000181c */
[C---:B------:R-:W-:Y:S01]  /*b130*/  HMMA.16816.F32 R32, R140.reuse, R146, R32 ;  /* 0x000000928c20723c */ /* 0x040fe20000001820 */
[----:B------:R-:W1:Y:S07]  /*b140*/  LDSM.16.MT88.4 R144, [R229+0x800] ;  /* 0x00080000e590783b */ /* 0x000e6e0000004200 */
        /* <DEDUP_REMOVED lines=14> */
[----:B------:R-:W1:Y:S03]  /*b230*/  LDSM.16.MT88.4 R144, [R226+0x2800] ;  /* 0x00280000e290783b */ /* 0x000e660000004200 */
[----:B--2---:R-:W-:Y:S02]  /*b240*/  FFMA.FTZ R132, R0, R3, R139 ;  /* 0x0000000300847223 */ /* 0x004fe4000001008b */
[----:B------:R-:W-:Y:S01]  /*b250*/  MUFU.EX2 R139, R243 ;  /* 0x000000f3008b7308 */ /* 0x000fe20000000800 */
[----:B------:R-:W-:Y:S02]  /*b260*/  FADD.FTZ R0, R223, R138 ;  /* 0x0000008adf007221 */ /* 0x000fe40000010000 */
[----:B------:R-:W-:Y:S03]  /*b270*/  FADD.FTZ R3, R247, R133 ;  /* 0x00000085f7037221 */ /* 0x000fe60000010000 */
[----:B------:R-:W-:Y:S02]  /*b280*/  FADD.FTZ R133, R222, R0 ;  /* 0x00000000de857221 */ /* 0x000fe40000010000 */
[----:B------:R-:W-:Y:S01]  /*b290*/  LDSM.16.MT88.4 R220, [R229+0x3800] ;  /* 0x00380000e5dc783b */ /* 0x000fe20000004200 */
[----:B------:R-:W-:Y:S01]  /*b2a0*/  FADD.FTZ R3, R249, R3 ;  /* 0x00000003f9037221 */ /* 0x000fe20000010000 */
[----:B------:R2:W-:Y:S01]  /*b2b0*/  MUFU.EX2 R247, R231 ;  /* 0x000000e700f77308 */ /* 0x0005e20000000800 */
[----:B------:R-:W-:Y:S02]  /*b2c0*/  FADD.FTZ R132, R208, R132 ;  /* 0x00000084d0847221 */ /* 0x000fe40000010000 */
[----:B------:R-:W-:Y:S01]  /*b2d0*/  FADD.FTZ R3, R182, R3 ;  /* 0x00000003b6037221 */ /* 0x000fe20000010000 */
[----:B------:R-:W-:Y:S01]  /*b2e0*/  MOV R182, R157 ;  /* 0x0000009d00b67202 */ /* 0x000fe20000000f00 */
[----:B------:R-:W-:Y:S01]  /*b2f0*/  FADD.FTZ R0, R209, R132 ;  /* 0x00000084d1007221 */ /* 0x000fe20000010000 */
[-C--:B-1----:R-:W-:Y:S01]  /*b300*/  HMMA.16816.F32 R84, R140, R144.reuse, R84 ;  /* 0x000000908c54723c */ /* 0x082fe20000001854 */
[----:B------:R-:W-:Y:S02]  /*b310*/  LDSM.16.MT88.4 R156, [R229+0x1000] ;  /* 0x00100000e59c783b */ /* 0x000fe40000004200 */
[----:B------:R-:W-:Y:S01]  /*b320*/  FADD.FTZ R132, R248, R2 ;  /* 0x00000002f8847221 */ /* 0x000fe20000010000 */
[----:B------:R-:W1:Y:S01]  /*b330*/  MUFU.EX2 R138, R235 ;  /* 0x000000eb008a7308 */ /* 0x000e620000000800 */
[----:B------:R-:W-:Y:S01]  /*b340*/  FADD.FTZ R2, R242, R133 ;  /* 0x00000085f2027221 */ /* 0x000fe20000010000 */
[----:B----4-:R-:W-:Y:S01]  /*b350*/  F2FP.PACK_AB R209, R245, R246 ;  /* 0x000000f6f5d1723e */ /* 0x010fe200000000ff */
[----:B------:R-:W-:Y:S01]  /*b360*/  FADD.FTZ R3, R168, R3 ;  /* 0x00000003a8037221 */ /* 0x000fe20000010000 */
[C---:B------:R-:W-:Y:S04]  /*b370*/  HMMA.16816.F32 R88, R148.reuse, R144, R88 ;  /* 0x000000909458723c */ /* 0x040fe80000001858 */
[----:B------:R-:W-:Y:S01]  /*b380*/  MOV R168, R195 ;  /* 0x000000c300a87202 */ /* 0x000fe20000000f00 */
[----:B------:R-:W-:Y:S01]  /*b390*/  FADD.FTZ R132, R169, R132 ;  /* 0x00000084a9847221 */ /* 0x000fe20000010000 */
[----:B------:R-:W-:Y:S01]  /*b3a0*/  MOV R169, R194 ;  /* 0x000000c200a97202 */ /* 0x000fe20000000f00 */
[----:B------:R-:W-:Y:S01]  /*b3b0*/  FADD.FTZ R3, R171, R3 ;  /* 0x00000003ab037221 */ /* 0x000fe20000010000 */
[-C--:B------:R-:W-:Y:S01]  /*b3c0*/  HMMA.16816.F32 R92, R148, R146.reuse, R92 ;  /* 0x00000092945c723c */ /* 0x080fe2000000185c */
[----:B------:R-:W3:Y:S01]  /*b3d0*/  MUFU.EX2 R182, R182 ;  /* 0x000000b600b67308 */ /* 0x000ee20000000800 */
[----:B--2---:R2:W5:Y:S02]  /*b3e0*/  LDL.LU R231, [R1+0x80] ;  /* 0x0000800001e77983 */ /* 0x0045640000300800 */
[----:B------:R-:W-:Y:S01]  /*b3f0*/  MOV R171, R193 ;  /* 0x000000c100ab7202 */ /* 0x000fe20000000f00 */
[----:B------:R-:W-:Y:S01]  /*b400*/  FADD.FTZ R133, R173, R132 ;  /* 0x00000084ad857221 */ /* 0x000fe20000010000 */
[----:B------:R2:W5:Y:S01]  /*b410*/  LDL.LU R241, [R1+0x7c] ;  /* 0x00007c0001f17983 */ /* 0x0005620000300800 */
[----:B------:R-:W-:Y:S01]  /*b420*/  MOV R173, R186 ;  /* 0x000000ba00ad7202 */ /* 0x000fe20000000f00 */
[C---:B------:R-:W-:Y:S02]  /*b430*/  HMMA.16816.F32 R96, R140.reuse, R146, R96 ;  /* 0x000000928c60723c */ /* 0x040fe40000001860 */
[----:B------:R-:W4:Y:S01]  /*b440*/  LDSM.16.MT88.4 R144, [R229+0x2800] ;  /* 0x00280000e590783b */ /* 0x000f220000004200 */
[----:B------:R2:W2:Y:S01]  /*b450*/  MUFU.EX2 R249, R206 ;  /* 0x000000ce00f97308 */ /* 0x0004a20000000800 */
[----:B------:R-:W-:Y:S01]  /*b460*/  FADD.FTZ R133, R170, R133 ;  /* 0x00000085aa857221 */ /* 0x000fe20000010000 */
[----:B------:R-:W-:Y:S01]  /*b470*/  MOV R170, R192 ;  /* 0x000000c000aa7202 */ /* 0x000fe20000000f00 */
[----:B------:R-:W-:Y:S01]  /*b480*/  FADD.FTZ R2, R164, R2 ;  /* 0x00000002a4027221 */ /* 0x000fe20000010000 */
[----:B-1----:R-:W-:Y:S01]  /*b490*/  F2FP.PACK_AB R211, R138, R139 ;  /* 0x0000008b8ad3723e */ /* 0x002fe200000000ff */
[----:B------:R-:W-:Y:S02]  /*b4a0*/  FADD.FTZ R0, R210, R0 ;  /* 0x00000000d2007221 */ /* 0x000fe40000010000 */
[----:B------:R1:W5:Y:S02]  /*b4b0*/  LDL.LU R242, [R1+0x78] ;  /* 0x0000780001f27983 */ /* 0x0003640000300800 */
[----:B------:R-:W-:Y:S01]  /*b4c0*/  FADD.FTZ R0, R165, R0 ;  /* 0x00000000a5007221 */ /* 0x000fe20000010000 */
[----:B------:R1:W1:Y:S01]  /*b4d0*/  MUFU.EX2 R248, R207 ;  /* 0x000000cf00f87308 */ /* 0x0002620000000800 */
[----:B------:R1:W5:Y:S01]  /*b4e0*/  LDL.LU R243, [R1+0x74] ;  /* 0x0000740001f37983 */ /* 0x0003620000300800 */
[----:B------:R-:W-:Y:S01]  /*b4f0*/  FADD.FTZ R132, R166, R2 ;  /* 0x00000002a6847221 */ /* 0x000fe20000010000 */
[----:B---3--:R-:W-:Y:S02]  /*b500*/  F2FP.PACK_AB R205, R182, R251 ;  /* 0x000000fbb6cd723e */ /* 0x008fe400000000ff */
[----:B------:R3:W5:Y:S01]  /*b510*/  LDL.LU R235, [R1+0x70] ;  /* 0x0000700001eb7983 */ /* 0x0007620000300800 */
[----:B------:R-:W-:Y:S02]  /*b520*/  IMAD.MOV.U32 R166, RZ, RZ, R188 ;  /* 0x000000ffffa67224 */ /* 0x000fe400078e00bc */
[----:B------:R-:W-:Y:S01]  /*b530*/  FADD.FTZ R2, R167, R0 ;  /* 0x00000000a7027221 */ /* 0x000fe20000010000 */
[----:B------:R-:W-:Y:S01]  /*b540*/  MOV R167, R187 ;  /* 0x000000bb00a77202 */ /* 0x000fe20000000f00 */
[----:B------:R-:W-:Y:S02]  /*b550*/  FADD.FTZ R0, R175, R3 ;  /* 0x00000003af007221 */ /* 0x000fe40000010000 */
[----:B------:R-:W-:Y:S01]  /*b560*/  IMAD.MOV.U32 R175, RZ, RZ, R184 ;  /* 0x000000ffffaf7224 */ /* 0x000fe200078e00b8 */
[----:B--2---:R-:W-:Y:S01]  /*b570*/  F2FP.PACK_AB R206, R197, R179 ;  /* 0x000000b3c5ce723e */ /* 0x004fe200000000ff */
[----:B------:R-:W-:Y:S01]  /*b580*/  FADD.FTZ R165, R172, R132 ;  /* 0x00000084aca57221 */ /* 0x000fe20000010000 */
[----:B------:R-:W-:Y:S01]  /*b590*/  F2FP.PACK_AB R208, R249, R252 ;  /* 0x000000fcf9d0723e */ /* 0x000fe200000000ff */
[----:B------:R-:W-:Y:S02]  /*b5a0*/  FADD.FTZ R164, R174, R2 ;  /* 0x00000002aea47221 */ /* 0x000fe40000010000 */
[----:B------:R-:W-:Y:S02]  /*b5b0*/  FADD.FTZ R3, R177, R133 ;  /* 0x00000085b1037221 */ /* 0x000fe40000010000 */
[----:B------:R-:W-:Y:S01]  /*b5c0*/  FADD.FTZ R132, R176, R0 ;  /* 0x00000000b0847221 */ /* 0x000fe20000010000 */
[----:B------:R-:W-:Y:S01]  /*b5d0*/  MOV R0, R190 ;  /* 0x000000be00007202 */ /* 0x000fe20000000f00 */
[----:B------:R-:W-:Y:S01]  /*b5e0*/  IMAD.MOV.U32 R2, RZ, RZ, R189 ;  /* 0x000000ffff027224 */ /* 0x000fe200078e00bd */
[----:B-1----:R-:W-:Y:S02]  /*b5f0*/  F2FP.PACK_AB R207, R198, R178 ;  /* 0x000000b2c6cf723e */ /* 0x002fe400000000ff */
[----:B------:R-:W-:Y:S01]  /*b600*/  F2FP.PACK_AB R210, R247, R248 ;  /* 0x000000f8f7d2723e */ /* 0x000fe200000000ff */
[-C--:B----4-:R-:W-:Y:S08]  /*b610*/  HMMA.16816.F32 R100, R140, R144.reuse, R100 ;  /* 0x000000908c64723c */ /* 0x090ff00000001864 */
[C---:B------:R-:W-:Y:S08]  /*b620*/  HMMA.16816.F32 R104, R148.reuse, R144, R104 ;  /* 0x000000909468723c */ /* 0x040ff00000001868 */
[-C--:B------:R-:W-:Y:S08]  /*b630*/  HMMA.16816.F32 R108, R148, R146.reuse, R108 ;  /* 0x00000092946c723c */ /* 0x080ff0000000186c */
[C---:B------:R-:W-:Y:S01]  /*b640*/  HMMA.16816.F32 R112, R140.reuse, R146, R112 ;  /* 0x000000928c70723c */ /* 0x040fe20000001870 */
[----:B------:R-:W1:Y:S07]  /*b650*/  LDSM.16.MT88.4 R144, [R228+0x2800] ;  /* 0x00280000e490783b */ /* 0x000e6e0000004200 */
[-C--:B-1----:R-:W-:Y:S08]  /*b660*/  HMMA.16816.F32 R116, R140, R144.reuse, R116 ;  /* 0x000000908c74723c */ /* 0x082ff00000001874 */
[C---:B------:R-:W-:Y:S07]  /*b670*/  HMMA.16816.F32 R120, R148.reuse, R144, R120 ;  /* 0x000000909478723c */ /* 0x040fee0000001878 */
[----:B------:R-:W-:Y:S01]  /*b680*/  F2FP.PACK_AB R144, R201, R181 ;  /* 0x000000b5c990723e */ /* 0x000fe200000000ff */
[-C--:B------:R-:W-:Y:S01]  /*b690*/  HMMA.16816.F32 R124, R148, R146.reuse, R124 ;  /* 0x00000092947c723c */ /* 0x080fe2000000187c */
[----:B------:R-:W1:Y:S03]  /*b6a0*/  LDSM.16.MT88.4 R148, [R225+0x1000] ;  /* 0x00100000e194783b */ /* 0x000e660000004200 */
[----:B------:R-:W-:Y:S04]  /*b6b0*/  F2FP.PACK_AB R145, R200, R196 ;  /* 0x000000c4c891723e */ /* 0x000fe800000000ff */
[----:B------:R-:W-:Y:S07]  /*b6c0*/  HMMA.16816.F32 R128, R140, R146, R128 ;  /* 0x000000928c80723c */ /* 0x000fee0000001880 */
[----:B------:R-:W-:Y:S02]  /*b6d0*/  F2FP.PACK_AB R142, R187, R195 ;  /* 0x000000c3bb8e723e */ /* 0x000fe400000000ff */
[----:B------:R-:W-:Y:S03]  /*b6e0*/  F2FP.PACK_AB R141, R203, R180 ;  /* 0x000000b4cb8d723e */ /* 0x000fe600000000ff */
[----:B------:R-:W-:Y:S02]  /*b6f0*/  F2FP.PACK_AB R143, R192, R194 ;  /* 0x000000c2c08f723e */ /* 0x000fe400000000ff */
[----:B------:R-:W-:Y:S02]  /*b700*/  F2FP.PACK_AB R140, R199, R191 ;  /* 0x000000bfc78c723e */ /* 0x000fe400000000ff */
[----:B------:R-:W-:Y:S02]  /*b710*/  F2FP.PACK_AB R146, R186, R193 ;  /* 0x000000c1ba92723e */ /* 0x000fe400000000ff */
[----:B------:R-:W-:Y:S01]  /*b720*/  LDSM.16.MT88.4 R192, [R229+0x1800] ;  /* 0x00180000e5c0783b */ /* 0x000fe20000004200 */
[----:B------:R-:W-:Y:S02]  /*b730*/  F2FP.PACK_AB R147, R184, R188 ;  /* 0x000000bcb893723e */ /* 0x000fe400000000ff */
[----:B------:R-:W-:Y:S05]  /*b740*/  MOV R188, R185 ;  /* 0x000000b900bc7202 */ /* 0x000fea0000000f00 */
[----:B------:R-:W-:Y:S01]  /*b750*/  LDSM.16.MT88.4 R184, [R226+0x1800] ;  /* 0x00180000e2b8783b */ /* 0x000fe20000004200 */
[-C--:B-1----:R-:W-:Y:S08]  /*b760*/  HMMA.16816.F32 R4, R140, R148.reuse, R4 ;  /* 0x000000948c04723c */ /* 0x082ff00000001804 */
[C---:B------:R-:W-:Y:S08]  /*b770*/  HMMA.16816.F32 R8, R144.reuse, R148, R8 ;  /* 0x000000949008723c */ /* 0x040ff00000001808 */
[-C--:B------:R-:W-:Y:S08]  /*b780*/  HMMA.16816.F32 R12, R144, R150.reuse, R12 ;  /* 0x00000096900c723c */ /* 0x080ff0000000180c */
[C---:B------:R-:W-:Y:S01]  /*b790*/  HMMA.16816.F32 R16, R140.reuse, R150, R16 ;  /* 0x000000968c10723c */ /* 0x040fe20000001810 */
[----:B------:R-:W1:Y:S07]  /*b7a0*/  LDSM.16.MT88.4 R148, [R225+0x3000] ;  /* 0x00300000e194783b */ /* 0x000e6e0000004200 */
[-C--:B------:R-:W-:Y:S08]  /*b7b0*/  HMMA.16816.F32 R20, R140, R152.reuse, R20 ;  /* 0x000000988c14723c */ /* 0x080ff00000001814 */
[C---:B------:R-:W-:Y:S08]  /*b7c0*/  HMMA.16816.F32 R24, R144.reuse, R152, R24 ;  /* 0x000000989018723c */ /* 0x040ff00000001818 */
[-C--:B------:R-:W-:Y:S08]  /*b7d0*/  HMMA.16816.F32 R28, R144, R154.reuse, R28 ;  /* 0x0000009a901c723c */ /* 0x080ff0000000181c */
[C---:B------:R-:W-:Y:S01]  /*b7e0*/  HMMA.16816.F32 R32, R140.reuse, R154, R32 ;  /* 0x0000009a8c20723c */ /* 0x040fe20000001820 */
[----:B------:R-:W2:Y:S07]  /*b7f0*/  LDSM.16.MT88.4 R152, [R226+0x3000] ;  /* 0x00300000e298783b */ /* 0x000eae0000004200 */
        /* <DEDUP_REMOVED lines=9> */
[----:B------:R-:W3:Y:S07]  /*b890*/  LDSM.16.MT88.4 R160, [R228+0x3000] ;  /* 0x00300000e4a0783b */ /* 0x000eee0000004200 */
[-C--:B-1----:R-:W-:Y:S08]  /*b8a0*/  HMMA.16816.F32 R68, R140, R148.reuse, R68 ;  /* 0x000000948c44723c */ /* 0x082ff00000001844 */
[C---:B------:R-:W-:Y:S08]  /*b8b0*/  HMMA.16816.F32 R72, R144.reuse, R148, R72 ;  /* 0x000000949048723c */ /* 0x040ff00000001848 */
[-C--:B------:R-:W-:Y:S08]  /*b8c0*/  HMMA.16816.F32 R76, R144, R150.reuse, R76 ;  /* 0x00000096904c723c */ /* 0x080ff0000000184c */
[C---:B------:R-:W-:Y:S08]  /*b8d0*/  HMMA.16816.F32 R80, R140.reuse, R150, R80 ;  /* 0x000000968c50723c */ /* 0x040ff00000001850 */
[-C--:B--2---:R-:W-:Y:S08]  /*b8e0*/  HMMA.16816.F32 R84, R140, R152.reuse, R84 ;  /* 0x000000988c54723c */ /* 0x084ff00000001854 */
        /* <DEDUP_REMOVED lines=8> */
[----:B------:R-:W-:Y:S01]  /*b970*/  MOV R157, R203 ;  /* 0x000000cb009d7202 */ /* 0x000fe20000000f00 */
[----:B------:R-:W-:Y:S03]  /*b980*/  IMAD.MOV.U32 R133, RZ, RZ, R156 ;  /* 0x000000ffff857224 */ /* 0x000fe600078e009c */
[C---:B------:R-:W-:Y:S07]  /*b990*/  HMMA.16816.F32 R112, R140.reuse, R158, R112 ;  /* 0x0000009e8c70723c */ /* 0x040fee0000001870 */
[----:B------:R-:W-:Y:S01]  /*b9a0*/  IMAD.MOV.U32 R158, RZ, RZ, R200 ;  /* 0x000000ffff9e7224 */ /* 0x000fe200078e00c8 */
[-C--:B---3--:R-:W-:Y:S04]  /*b9b0*/  HMMA.16816.F32 R116, R140, R160.reuse, R116 ;  /* 0x000000a08c74723c */ /* 0x088fe80000001874 */
[----:B------:R-:W-:Y:S02]  /*b9c0*/  MOV R159, R201 ;  /* 0x000000c9009f7202 */ /* 0x000fe40000000f00 */
[----:B------:R-:W2:Y:S02]  /*b9d0*/  LDSM.16.MT88.4 R200, [R228+0x1800] ;  /* 0x00180000e4c8783b */ /* 0x000ea40000004200 */
[C---:B------:R-:W-:Y:S08]  /*b9e0*/  HMMA.16816.F32 R120, R144.reuse, R160, R120 ;  /* 0x000000a09078723c */ /* 0x040ff00000001878 */
[-C--:B------:R-:W-:Y:S08]  /*b9f0*/  HMMA.16816.F32 R124, R144, R162.reuse, R124 ;  /* 0x000000a2907c723c */ /* 0x080ff0000000187c */
[----:B------:R-:W-:Y:S08]  /*ba00*/  HMMA.16816.F32 R128, R140, R162, R128 ;  /* 0x000000a28c80723c */ /* 0x000ff00000001880 */
[-C--:B-1----:R-:W-:Y:S01]  /*ba10*/  HMMA.16816.F32 R140, R204, R152.reuse, R4 ;  /* 0x00000098cc8c723c */ /* 0x082fe20000001804 */
[----:B------:R-:W1:Y:S07]  /*ba20*/  LDSM.16.MT88.4 R4, [R228+0x3800] ;  /* 0x00380000e404783b */ /* 0x000e6e0000004200 */
[C---:B------:R-:W-:Y:S07]  /*ba30*/  HMMA.16816.F32 R144, R208.reuse, R152, R8 ;  /* 0x00000098d090723c */ /* 0x040fee0000001808 */
[----:B------:R-:W-:Y:S01]  /*ba40*/  MOV R9, R159 ;  /* 0x0000009f00097202 */ /* 0x000fe20000000f00 */
[-C--:B------:R-:W-:Y:S04]  /*ba50*/  HMMA.16816.F32 R148, R208, R154.reuse, R12 ;  /* 0x0000009ad094723c */ /* 0x080fe8000000180c */
[----:B------:R-:W-:Y:S02]  /*ba60*/  MOV R10, R157 ;  /* 0x0000009d000a7202 */ /* 0x000fe40000000f00 */
[----:B------:R-:W-:Y:S01]  /*ba70*/  MOV R11, R199 ;  /* 0x000000c7000b7202 */ /* 0x000fe20000000f00 */
[----:B------:R-:W-:Y:S01]  /*ba80*/  IMAD.MOV.U32 R14, RZ, RZ, R197 ;  /* 0x000000ffff0e7224 */ /* 0x000fe200078e00c5 */
[C---:B------:R-:W-:Y:S04]  /*ba90*/  HMMA.16816.F32 R160, R204.reuse, R154, R16 ;  /* 0x0000009acca0723c */ /* 0x040fe80000001810 */
[----:B------:R-:W-:Y:S01]  /*baa0*/  MOV R8, R191 ;  /* 0x000000bf00087202 */ /* 0x000fe20000000f00 */
[----:B------:R-:W-:Y:S01]  /*bab0*/  IMAD.MOV.U32 R13, RZ, RZ, R178 ;  /* 0x000000ffff0d7224 */ /* 0x000fe200078e00b2 */
[----:B------:R-:W-:Y:S02]  /*bac0*/  MOV R15, R198 ;  /* 0x000000c6000f7202 */ /* 0x000fe40000000f00 */
[----:B------:R-:W-:Y:S01]  /*bad0*/  MOV R17, R175 ;  /* 0x000000af00117202 */ /* 0x000fe20000000f00 */
[----:B------:R-:W-:Y:S03]  /*bae0*/  FADD.FTZ R8, R8, R132 ;  /* 0x0000008408087221 */ /* 0x000fe60000010000 */
[----:B------:R-:W-:Y:S01]  /*baf0*/  MOV R16, R173 ;  /* 0x000000ad00107202 */ /* 0x000fe20000000f00 */
[----:B------:R-:W-:Y:S01]  /*bb00*/  FADD.FTZ R11, R11, R8 ;  /* 0x000000080b0b7221 */ /* 0x000fe20000010000 */
[-C--:B------:R-:W-:Y:S03]  /*bb10*/  HMMA.16816.F32 R172, R204, R184.reuse, R20 ;  /* 0x000000b8ccac723c */ /* 0x080fe60000001814 */
[----:B------:R-:W-:Y:S02]  /*bb20*/  MOV R12, R179 ;  /* 0x000000b3000c7202 */ /* 0x000fe40000000f00 */
[----:B------:R-:W-:Y:S02]  /*bb30*/  MOV R18, R183 ;  /* 0x000000b700127202 */ /* 0x000fe40000000f00 */
[----:B------:R-:W-:Y:S01]  /*bb40*/  MOV R19, R182 ;  /* 0x000000b600137202 */ /* 0x000fe20000000f00 */
[C---:B------:R-:W-:Y:S04]  /*bb50*/  HMMA.16816.F32 R152, R208.reuse, R184, R24 ;  /* 0x000000b8d098723c */ /* 0x040fe80000001818 */
[----:B------:R-:W-:Y:S01]  /*bb60*/  MOV R22, R167 ;  /* 0x000000a700167202 */ /* 0x000fe20000000f00 */
[----:B------:R-:W-:Y:S01]  /*bb70*/  IMAD.MOV.U32 R23, RZ, RZ, R170 ;  /* 0x000000ffff177224 */ /* 0x000fe200078e00aa */
[----:B------:R-:W-:Y:S01]  /*bb80*/  MOV R21, R166 ;  /* 0x000000a600157202 */ /* 0x000fe20000000f00 */
[----:B------:R-:W-:Y:S01]  /*bb90*/  IMAD.MOV.U32 R27, RZ, RZ, R169 ;  /* 0x000000ffff1b7224 */ /* 0x000fe200078e00a9 */
[----:B------:R-:W-:Y:S02]  /*bba0*/  MOV R25, R158 ;  /* 0x0000009e00197202 */ /* 0x000fe40000000f00 */
[-C--:B------:R-:W-:Y:S03]  /*bbb0*/  HMMA.16816.F32 R156, R208, R186.reuse, R28 ;  /* 0x000000bad09c723c */ /* 0x080fe6000000181c */
[----:B------:R-:W-:Y:S02]  /*bbc0*/  MOV R20, R171 ;  /* 0x000000ab00147202 */ /* 0x000fe40000000f00 */
[----:B------:R-:W-:Y:S02]  /*bbd0*/  MOV R26, R168 ;  /* 0x000000a8001a7202 */ /* 0x000fe40000000f00 */
[----:B------:R-:W-:Y:S01]  /*bbe0*/  MOV R24, R196 ;  /* 0x000000c400187202 */ /* 0x000fe20000000f00 */
[C---:B------:R-:W-:Y:S01]  /*bbf0*/  HMMA.16816.F32 R184, R204.reuse, R186, R32 ;  /* 0x000000baccb8723c */ /* 0x040fe20000001820 */
[----:B------:R-:W3:Y:S03]  /*bc00*/  LDL R34, [R1+0x3c] ;  /* 0x00003c0001227983 */ /* 0x000ee60000100800 */
[----:B------:R-:W-:Y:S01]  /*bc10*/  MOV R28, R165 ;  /* 0x000000a5001c7202 */ /* 0x000fe20000000f00 */
[----:B------:R-:W-:Y:S01]  /*bc20*/  IMAD.MOV.U32 R29, RZ, RZ, R164 ;  /* 0x000000ffff1d7224 */ /* 0x000fe200078e00a4 */
[----:B------:R-:W-:Y:S02]  /*bc30*/  MOV R31, R181 ;  /* 0x000000b5001f7202 */ /* 0x000fe40000000f00 */
[----:B------:R-:W-:Y:S01]  /*bc40*/  MOV R35, R188 ;  /* 0x000000bc00237202 */ /* 0x000fe20000000f00 */
[----:B------:R-:W-:Y:S01]  /*bc50*/  FADD.FTZ R2, R2, R28 ;  /* 0x0000001c02027221 */ /* 0x000fe20000010000 */
[-C--:B------:R-:W-:Y:S03]  /*bc60*/  HMMA.16816.F32 R188, R204, R192.reuse, R36 ;  /* 0x000000c0ccbc723c */ /* 0x080fe60000001824 */
[----:B------:R-:W-:Y:S01]  /*bc70*/  FADD.FTZ R2, R31, R2 ;  /* 0x000000021f027221 */ /* 0x000fe20000010000 */
[----:B------:R-:W-:Y:S01]  /*bc80*/  MOV R30, R180 ;  /* 0x000000b4001e7202 */ /* 0x000fe20000000f00 */
[----:B------:R-:W-:Y:S01]  /*bc90*/  FADD.FTZ R0, R0, R29 ;  /* 0x0000001d00007221 */ /* 0x000fe20000010000 */
[----:B------:R-:W-:Y:S01]  /*bca0*/  MOV R132, R137 ;  /* 0x0000008900847202 */ /* 0x000fe20000000f00 */
        /* <DEDUP_REMOVED lines=10> */
[-C--:B--2---:R-:W-:Y:S04]  /*bd50*/  HMMA.16816.F32 R196, R204, R200.reuse, R52 ;  /* 0x000000c8ccc4723c */ /* 0x084fe80000001834 */
[----:B------:R-:W-:Y:S02]  /*bd60*/  FADD.FTZ R0, R20, R9 ;  /* 0x0000000914007221 */ /* 0x000fe40000010000 */
[----:B------:R-:W-:Y:S02]  /*bd70*/  FADD.FTZ R9, R21, R8 ;  /* 0x0000000815097221 */ /* 0x000fe40000010000 */
[C---:B------:R-:W-:Y:S04]  /*bd80*/  HMMA.16816.F32 R176, R208.reuse, R200, R56 ;  /* 0x000000c8d0b0723c */ /* 0x040fe80000001838 */
[----:B------:R-:W-:Y:S02]  /*bd90*/  FADD.FTZ R8, R22, R3 ;  /* 0x0000000316087221 */ /* 0x000fe40000010000 */
[----:B------:R-:W-:Y:S02]  /*bda0*/  FADD.FTZ R3, R17, R9 ;  /* 0x0000000911037221 */ /* 0x000fe40000010000 */
[-C--:B------:R-:W-:Y:S04]  /*bdb0*/  HMMA.16816.F32 R180, R208, R202.reuse, R60 ;  /* 0x000000cad0b4723c */ /* 0x080fe8000000183c */
[----:B------:R-:W-:Y:S04]  /*bdc0*/  FADD.FTZ R3, R246, R3 ;  /* 0x00000003f6037221 */ /* 0x000fe80000010000 */
[C---:B------:R-:W-:Y:S04]  /*bdd0*/  HMMA.16816.F32 R200, R204.reuse, R202, R64 ;  /* 0x000000caccc8723c */ /* 0x040fe80000001840 */
[----:B------:R-:W-:Y:S04]  /*bde0*/  FADD.FTZ R3, R245, R3 ;  /* 0x00000003f5037221 */ /* 0x000fe80000010000 */
        /* <DEDUP_REMOVED lines=11> */
[C---:B------:R-:W-:Y:S07]  /*bea0*/  HMMA.16816.F32 R112, R204.reuse, R222, R112 ;  /* 0x000000decc70723c */ /* 0x040fee0000001870 */
[-C--:B------:R-:W-:Y:S01]  /*beb0*/  MOV R222, R133.reuse ;  /* 0x0000008500de7202 */ /* 0x080fe20000000f00 */
[-C--:B-1----:R-:W-:Y:S08]  /*bec0*/  HMMA.16816.F32 R116, R204, R4.reuse, R116 ;  /* 0x00000004cc74723c */ /* 0x082ff00000001874 */
        /* <DEDUP_REMOVED lines=22> */
[----:B------:R-:W-:Y:S01]  /*c030*/  IMAD.MOV.U32 R139, RZ, RZ, R134 ;  /* 0x000000ffff8b7224 */ /* 0x000fe200078e0086 */
[----:B------:R1:W-:Y:S01]  /*c040*/  STL [R1+0x10], R3 ;  /* 0x0000100301007387 */ /* 0x0003e20000100800 */
[----:B------:R-:W-:Y:S02]  /*c050*/  MOV R133, R136 ;  /* 0x0000008800857202 */ /* 0x000fe40000000f00 */
[----:B------:R-:W-:Y:S01]  /*c060*/  MOV R138, R135 ;  /* 0x00000087008a7202 */ /* 0x000fe20000000f00 */
[----:B------:R1:W-:Y:S04]  /*c070*/  STL [R1+0x14], R2 ;  /* 0x0000140201007387 */ /* 0x0003e80000100800 */
[----:B------:R1:W-:Y:S01]  /*c080*/  STL [R1], R0 ;  /* 0x0000000001007387 */ /* 0x0003e20000100800 */
[----:B---3--:R-:W-:Y:S11]  /*c090*/  ISETP.GT.AND P0, PT, R35, R34, PT ;  /* 0x000000222300720c */ /* 0x008ff60003f04270 */
[----:B------:R-:W-:Y:S02]  /*c0a0*/  @!UPT UIADD3 URZ, URZ, URZ, URZ ;  /* 0x0000003f3f3ff290 */ /* 0x000fe4000fffe03f */
[----:B-1----:R-:W-:-:S05]  /*c0b0*/  @P0 BRA `(.L_x_959) ;  /* 0xffffade000000947 */ /* 0x002fca000383ffff */
.L_x_958:
[----:B-1----:R-:W2:Y:S02]  /*c0c0*/  LDL R0, [R1+0x18] ;  /* 0x0000180001007983 */ /* 0x002ea40000100800 */
[----:B--2---:R-:W-:-:S13]  /*c0d0*/  ISETP.GE.AND P0, PT, R222, R0, PT ;  /* 0x00000000de00720c */ /* 0x004fda0003f06270 */
[----:B------:R-:W-:Y:S05]  /*c0e0*/  @!P0 BRA `(.L_x_960) ;  /* 0x0000490000008947 */ /* 0x000fea0003800000 */
[----:B------:R-:W-:Y:S01]  /*c0f0*/  IMAD.MOV.U32 R132, RZ, RZ, R136 ;  /* 0x000000ffff847224 */ /* 0x000fe200078e0088 */
[----:B------:R-:W-:Y:S01]  /*c100*/  MOV R139, R134 ;  /* 0x00000086008b7202 */ /* 0x000fe20000000f00 */
[----:B------:R-:W-:Y:S01]  /*c110*/  IMAD.MOV.U32 R3, RZ, RZ, R137 ;  /* 0x000000ffff037224 */ /* 0x000fe200078e0089 */
[----:B------:R-:W-:Y:S02]  /*c120*/  MOV R138, R135 ;  /* 0x00000087008a7202 */ /* 0x000fe40000000f00 */
.L_x_961:
[----:B------:R-:W-:Y:S04]  /*c130*/  DEPBAR.LE SB0, 0x0 ;  /* 0x000080000000791a */ /* 0x000fe80000000000 */
[----:B------:R-:W-:Y:S01]  /*c140*/  WARPSYNC 0xffffffff ;  /* 0xffffffff00007948 */ /* 0x000fe20003800000 */
[----:B------:R-:W-:Y:S01]  /*c150*/  BAR.SYNC.DEFER_BLOCKING 0x0 ;  /* 0x0000000000007b1d */ /* 0x000fe20000010000 */
[----:B--2---:R-:W-:Y:S01]  /*c160*/  SHF.R.S32.HI R0, RZ, 0x1f, R222 ;  /* 0x0000001fff007819 */ /* 0x004fe200000114de */
[----:B------:R-:W-:Y:S01]  /*c170*/  IMAD.WIDE.U32 R134, R222, c[0x0][0x208], RZ ;  /* 0x00008200de867a25 */ /* 0x000fe200078e00ff */
[----:B------:R-:W-:Y:S02]  /*c180*/  MOV R137, c[0x0][0x208] ;  /* 0x0000820000897a02 */ /* 0x000fe40000000f00 */
[----:B------:R-:W-:Y:S01]  /*c190*/  MOV R219, 0x5 ;  /* 0x0000000500db7802 */ /* 0x000fe20000000f00 */
[----:B------:R-:W-:Y:S04]  /*c1a0*/  IMAD R0, R0, c[0x0][0x208], RZ ;  /* 0x0000820000007a24 */ /* 0x000fe800078e02ff */
[----:B------:R-:W-:Y:S05]  /*c1b0*/  IMAD R0, R222, c[0x0][0x20c], R0 ;  /* 0x00008300de007a24 */ /* 0x000fea00078e0200 */
[----:B------:R-:W-:Y:S02]  /*c1c0*/  IADD3 R133, R135, R0, RZ ;  /* 0x0000000087857210 */ /* 0x000fe40007ffe0ff */
[C---:B------:R-:W-:Y:S02]  /*c1d0*/  SHF.L.U32 R0, R134.reuse, 0x6, RZ ;  /* 0x0000000686007819 */ /* 0x040fe400000006ff */
[----:B------:R-:W-:Y:S02]  /*c1e0*/  SHF.L.U64.HI R133, R134, 0x6, R133 ;  /* 0x0000000686857819 */ /* 0x000fe40000010285 */
[----:B------:R-:W-:Y:S01]  /*c1f0*/  SHF.L.U32 R135, R137, 0x5, RZ ;  /* 0x0000000589877819 */ /* 0x000fe200000006ff */
[----:B-----5:R-:W-:Y:S08]  /*c200*/  LDSM.16.M88.4 R64, [R231] ;  /* 0x00000000e740783b */ /* 0x020ff00000000200 */
[----:B------:R-:W1:Y:S08]  /*c210*/  LDSM.16.M88.4 R16, [R224] ;  /* 0x00000000e010783b */ /* 0x000e700000000200 */
[----:B------:R-:W2:Y:S08]  /*c220*/  LDSM.16.M88.4 R60, [R231+0x2000] ;  /* 0x00200000e73c783b */ /* 0x000eb00000000200 */
[----:B------:R-:W3:Y:S08]  /*c230*/  LDSM.16.M88.4 R32, [R224+0x800] ;  /* 0x00080000e020783b */ /* 0x000ef00000000200 */
[----:B------:R-:W4:Y:S06]  /*c240*/  LDL.64 R216, [R1+0x30] ;  /* 0x0000300001d87983 */ /* 0x000f2c0000100a00 */
[----:B------:R-:W3:Y:S08]  /*c250*/  LDSM.16.M88.4 R48, [R224+0x1000] ;  /* 0x00100000e030783b */ /* 0x000ef00000000200 */
[----:B------:R-:W4:Y:S01]  /*c260*/  LDL R136, [R1+0x38] ;  /* 0x0000380001887983 */ /* 0x000f220000100800 */
[-C--:B-1----:R-:W-:Y:S03]  /*c270*/  HMMA.16816.F32 R4, R64, R16.reuse, RZ ;  /* 0x000000104004723c */ /* 0x082fe600000018ff */
[----:B------:R-:W1:Y:S05]  /*c280*/  LDSM.16.M88.4 R204, [R224+0x1800] ;  /* 0x00180000e0cc783b */ /* 0x000e6a0000000200 */
[C---:B--2---:R-:W-:Y:S03]  /*c290*/  HMMA.16816.F32 R8, R60.reuse, R16, RZ ;  /* 0x000000103c08723c */ /* 0x044fe600000018ff */
[----:B------:R-:W-:Y:S05]  /*c2a0*/  LDSM.16.M88.4 R208, [R233] ;  /* 0x00000000e9d0783b */ /* 0x000fea0000000200 */
[-C--:B------:R-:W-:Y:S03]  /*c2b0*/  HMMA.16816.F32 R12, R60, R18.reuse, RZ ;  /* 0x000000123c0c723c */ /* 0x080fe600000018ff */
[----:B------:R-:W2:Y:S05]  /*c2c0*/  LDSM.16.M88.4 R212, [R235] ;  /* 0x00000000ebd4783b */ /* 0x000eaa0000000200 */
[C---:B------:R-:W-:Y:S03]  /*c2d0*/  HMMA.16816.F32 R16, R64.reuse, R18, RZ ;  /* 0x000000124010723c */ /* 0x040fe600000018ff */
[----:B------:R-:W-:Y:S04]  /*c2e0*/  STL [R1+0x74], R130 ;  /* 0x0000748201007387 */ /* 0x000fe80000100800 */
[----:B------:R1:W-:Y:S01]  /*c2f0*/  STL [R1+0x70], R131 ;  /* 0x0000708301007387 */ /* 0x0003e20000100800 */
[-C--:B---3--:R-:W-:Y:S08]  /*c300*/  HMMA.16816.F32 R20, R64, R32.reuse, RZ ;  /* 0x000000204014723c */ /* 0x088ff000000018ff */
[C---:B------:R-:W-:Y:S08]  /*c310*/  HMMA.16816.F32 R24, R60.reuse, R32, RZ ;  /* 0x000000203c18723c */ /* 0x040ff000000018ff */
[-C--:B------:R-:W-:Y:S01]  /*c320*/  HMMA.16816.F32 R28, R60, R34.reuse, RZ ;  /* 0x000000223c1c723c */ /* 0x080fe200000018ff */
[----:B-1----:R-:W3:Y:S07]  /*c330*/  LDL.64 R130, [R1+0x28] ;  /* 0x0000280001827983 */ /* 0x002eee0000100a00 */
        /* <DEDUP_REMOVED lines=9> */
[----:B------:R-:W1:Y:S07]  /*c3d0*/  LDSM.16.M88.4 R204, [R233+0x2000] ;  /* 0x00200000e9cc783b */ /* 0x000e6e0000000200 */
[-C--:B--2---:R-:W-:Y:S08]  /*c3e0*/  HMMA.16816.F32 R4, R208, R212.reuse, R4 ;  /* 0x000000d4d004723c */ /* 0x084ff00000001804 */
[C---:B-1----:R-:W-:Y:S08]  /*c3f0*/  HMMA.16816.F32 R8, R204.reuse, R212, R8 ;  /* 0x000000d4cc08723c */ /* 0x042ff00000001808 */
        /* <DEDUP_REMOVED lines=8> */
[-C--:B-1----:R-:W-:Y:S04]  /*c480*/  HMMA.16816.F32 R36, R208, R212.reuse, R36 ;  /* 0x000000d4d024723c */ /* 0x082fe80000001824 */
[C---:B----4-:R-:W-:Y:S04]  /*c490*/  IADD3 R2, P1, R0.reuse, R216, RZ ;  /* 0x000000d800027210 */ /* 0x050fe80007f3e0ff */
[C---:B------:R-:W-:Y:S04]  /*c4a0*/  HMMA.16816.F32 R40, R204.reuse, R212, R40 ;  /* 0x000000d4cc28723c */ /* 0x040fe80000001828 */
[C---:B------:R-:W-:Y:S04]  /*c4b0*/  IADD3.X R134, R133.reuse, R136, RZ, P1, !PT ;  /* 0x0000008885867210 */ /* 0x040fe80000ffe4ff */
[-C--:B------:R-:W-:Y:S04]  /*c4c0*/  HMMA.16816.F32 R44, R204, R214.reuse, R44 ;  /* 0x000000d6cc2c723c */ /* 0x080fe8000000182c */
[----:B------:R-:W-:Y:S02]  /*c4d0*/  IADD3 R0, P2, P1, R0, 0x40, R216 ;  /* 0x0000004000007810 */ /* 0x000fe4000795e0d8 */
[----:B------:R-:W2:Y:S02]  /*c4e0*/  LDL R216, [R1+0x18] ;  /* 0x0000180001d87983 */ /* 0x000ea40000100800 */
[C---:B------:R-:W-:Y:S02]  /*c4f0*/  HMMA.16816.F32 R48, R208.reuse, R214, R48 ;  /* 0x000000d6d030723c */ /* 0x040fe40000001830 */
[----:B------:R-:W1:Y:S02]  /*c500*/  LDSM.16.M88.4 R212, [R241] ;  /* 0x00000000f1d4783b */ /* 0x000e640000000200 */
[----:B------:R-:W-:Y:S04]  /*c510*/  IADD3.X R133, R133, RZ, R136, P2, P1 ;  /* 0x000000ff85857210 */ /* 0x000fe800017e2488 */
[-C--:B-1----:R-:W-:Y:S08]  /*c520*/  HMMA.16816.F32 R52, R208, R212.reuse, R52 ;  /* 0x000000d4d034723c */ /* 0x082ff00000001834 */
[C---:B------:R-:W-:Y:S08]  /*c530*/  HMMA.16816.F32 R56, R204.reuse, R212, R56 ;  /* 0x000000d4cc38723c */ /* 0x040ff00000001838 */
[-C--:B------:R-:W-:Y:S07]  /*c540*/  HMMA.16816.F32 R60, R204, R214.reuse, R60 ;  /* 0x000000d6cc3c723c */ /* 0x080fee000000183c */
[C---:B------:R-:W-:Y:S01]  /*c550*/  LEA R204, P0, R2.reuse, c[0x0][0x1f8], 0x1 ;  /* 0x00007e0002cc7a11 */ /* 0x040fe200078008ff */
[----:B------:R-:W-:Y:S04]  /*c560*/  HMMA.16816.F32 R64, R208, R214, R64 ;  /* 0x000000d6d040723c */ /* 0x000fe80000001840 */
[----:B------:R-:W-:Y:S02]  /*c570*/  LEA.HI.X R205, R2, c[0x0][0x1fc], R134, 0x1, P0 ;  /* 0x00007f0002cd7a11 */ /* 0x000fe400000f0c86 */
[----:B------:R-:W-:Y:S02]  /*c580*/  LEA R206, P0, R0, c[0x0][0x1f8], 0x1 ;  /* 0x00007e0000ce7a11 */ /* 0x000fe400078008ff */
[----:B------:R-:W-:Y:S01]  /*c590*/  IADD3 R136, P1, R204, R135, RZ ;  /* 0x00000087cc887210 */ /* 0x000fe20007f3e0ff */
[----:B------:R-:W-:Y:S01]  /*c5a0*/  @!PT LDS RZ, [RZ] ;  /* 0x00000000fffff984 */ /* 0x000fe20000000800 */
[----:B------:R-:W-:Y:S01]  /*c5b0*/  @!PT LDS RZ, [RZ] ;  /* 0x00000000fffff984 */ /* 0x000fe20000000800 */
[----:B------:R-:W-:Y:S01]  /*c5c0*/  @!PT LDS RZ, [RZ] ;  /* 0x00000000fffff984 */ /* 0x000fe20000000800 */
[----:B------:R1:W-:Y:S03]  /*c5d0*/  LDGSTS.E.BYPASS.LTC128B.128 [R244+0x100], [R204.64], !P6 ;  /* 0x00100000ccf47fae */ /* 0x0003e6000f101d48 */
[----:B------:R-:W-:Y:S02]  /*c5e0*/  LEA.HI.X R207, R0, c[0x0][0x1fc], R133, 0x1, P0 ;  /* 0x00007f0000cf7a11 */ /* 0x000fe400000f0c85 */
[----:B------:R-:W-:Y:S02]  /*c5f0*/  SHF.L.U64.HI R2, R137, R219, c[0x0][0x20c] ;  /* 0x0000830089027619 */ /* 0x000fe400000102db */
[-C--:B------:R-:W-:Y:S01]  /*c600*/  IADD3 R134, P0, R136, R135.reuse, RZ ;  /* 0x0000008788867210 */ /* 0x080fe20007f1e0ff */
[----:B------:R4:W-:Y:S01]  /*c610*/  LDGSTS.E.BYPASS.LTC128B.128 [R244+0x2100], [R206.64], !P5 ;  /* 0x02100000cef47fae */ /* 0x0009e2000e901d48 */
[-C--:B------:R-:W-:Y:S07]  /*c620*/  IADD3.X R137, R205, R2.reuse, RZ, P1, !PT ;  /* 0x00000002cd897210 */ /* 0x080fee0000ffe4ff */
[----:B------:R2:W-:Y:S08]  /*c630*/  LDGSTS.E.BYPASS.LTC128B.128 [R244+0x900], [R136.64], !P6 ;  /* 0x0090000088f47fae */ /* 0x0005f0000f101d48 */
[----:B------:R2:W-:Y:S01]  /*c640*/  LDGSTS.E.BYPASS.LTC128B.128 [R244+0x2900], [R136.64+0x80], !P5 ;  /* 0x0290008088f47fae */ /* 0x0005e2000e901d48 */
[----:B-1----:R-:W-:Y:S02]  /*c650*/  IADD3 R204, P1, R134, R135, RZ ;  /* 0x0000008786cc7210 */ /* 0x002fe40007f3e0ff */
[-C--:B------:R-:W-:Y:S04]  /*c660*/  IADD3.X R135, R137, R2.reuse, RZ, P0, !PT ;  /* 0x0000000289877210 */ /* 0x080fe800007fe4ff */
[----:B------:R-:W-:Y:S01]  /*c670*/  IADD3.X R205, R135, R2, RZ, P1, !PT ;  /* 0x0000000287cd7210 */ /* 0x000fe20000ffe4ff */
[----:B------:R1:W-:Y:S08]  /*c680*/  LDGSTS.E.BYPASS.LTC128B.128 [R244+0x1100], [R134.64], !P6 ;  /* 0x0110000086f47fae */ /* 0x0003f0000f101d48 */
[----:B------:R1:W-:Y:S08]  /*c690*/  LDGSTS.E.BYPASS.LTC128B.128 [R244+0x3100], [R134.64+0x80], !P5 ;  /* 0x0310008086f47fae */ /* 0x0003f0000e901d48 */
[----:B------:R4:W-:Y:S08]  /*c6a0*/  LDGSTS.E.BYPASS.LTC128B.128 [R244+0x1900], [R204.64], !P6 ;  /* 0x01900000ccf47fae */ /* 0x0009f0000f101d48 */
[----:B------:R4:W-:Y:S08]  /*c6b0*/  LDGSTS.E.BYPASS.LTC128B.128 [R244+0x3900], [R204.64+0x80], !P5 ;  /* 0x03900080ccf47fae */ /* 0x0009f0000e901d48 */
[----:B------:R-:W-:Y:S08]  /*c6c0*/  LDSM.16.M88.4 R208, [R230] ;  /* 0x00000000e6d0783b */ /* 0x000ff00000000200 */
[----:B------:R-:W-:Y:S08]  /*c6d0*/  LDSM.16.M88.4 R212, [R232+0x2000] ;  /* 0x00200000e8d4783b */ /* 0x000ff00000000200 */
[----:B------:R-:W0:Y:S08]  /*c6e0*/  LDGDEPBAR ;  /* 0x00000000000079af */ /* 0x000e300000000000 */
[----:B----4-:R-:W4:Y:S02]  /*c6f0*/  LDSM.16.M88.4 R204, [R232] ;  /* 0x00000000e8cc783b */ /* 0x010f240000000200 */
[-C--:B----4-:R-:W-:Y:S08]  /*c700*/  HMMA.16816.F32 R4, R204, R208.reuse, R4 ;  /* 0x000000d0cc04723c */ /* 0x090ff00000001804 */
[C---:B------:R-:W-:Y:S08]  /*c710*/  HMMA.16816.F32 R8, R212.reuse, R208, R8 ;  /* 0x000000d0d408723c */ /* 0x040ff00000001808 */
[-C--:B------:R-:W-:Y:S08]  /*c720*/  HMMA.16816.F32 R12, R212, R210.reuse, R12 ;  /* 0x000000d2d40c723c */ /* 0x080ff0000000180c */
[C---:B------:R-:W-:Y:S01]  /*c730*/  HMMA.16816.F32 R16, R204.reuse, R210, R16 ;  /* 0x000000d2cc10723c */ /* 0x040fe20000001810 */
[----:B------:R-:W4:Y:S07]  /*c740*/  LDSM.16.M88.4 R208, [R230+0x800] ;  /* 0x00080000e6d0783b */ /* 0x000f2e0000000200 */
[-C--:B----4-:R-:W-:Y:S08]  /*c750*/  HMMA.16816.F32 R20, R204, R208.reuse, R20 ;  /* 0x000000d0cc14723c */ /* 0x090ff00000001814 */
[C---:B------:R-:W-:Y:S08]  /*c760*/  HMMA.16816.F32 R24, R212.reuse, R208, R24 ;  /* 0x000000d0d418723c */ /* 0x040ff00000001818 */
[-C--:B------:R-:W-:Y:S08]  /*c770*/  HMMA.16816.F32 R28, R212, R210.reuse, R28 ;  /* 0x000000d2d41c723c */ /* 0x080ff0000000181c */
[C---:B------:R-:W-:Y:S01]  /*c780*/  HMMA.16816.F32 R32, R204.reuse, R210, R32 ;  /* 0x000000d2cc20723c */ /* 0x040fe20000001820 */
[----:B------:R-:W4:Y:S03]  /*c790*/  LDSM.16.M88.4 R208, [R230+0x1000] ;  /* 0x00100000e6d0783b */ /* 0x000f260000000200 */
[C---:B--2---:R-:W-:Y:S02]  /*c7a0*/  ISETP.GT.AND P0, PT, R222.reuse, R216, PT ;  /* 0x000000d8de00720c */ /* 0x044fe40003f04270 */
[----:B------:R-:W-:Y:S02]  /*c7b0*/  IADD3 R222, R222, -0x1, RZ ;  /* 0xffffffffdede7810 */ /* 0x000fe40007ffe0ff */
[-C--:B----4-:R-:W-:Y:S08]  /*c7c0*/  HMMA.16816.F32 R36, R204, R208.reuse, R36 ;  /* 0x000000d0cc24723c */ /* 0x090ff00000001824 */
[C---:B------:R-:W-:Y:S08]  /*c7d0*/  HMMA.16816.F32 R40, R212.reuse, R208, R40 ;  /* 0x000000d0d428723c */ /* 0x040ff00000001828 */
[-C--:B------:R-:W-:Y:S08]  /*c7e0*/  HMMA.16816.F32 R44, R212, R210.reuse, R44 ;  /* 0x000000d2d42c723c */ /* 0x080ff0000000182c */
[C---:B------:R-:W-:Y:S01]  /*c7f0*/  HMMA.16816.F32 R48, R204.reuse, R210, R48 ;  /* 0x000000d2cc30723c */ /* 0x040fe20000001830 */
[----:B------:R-:W2:Y:S07]  /*c800*/  LDSM.16.M88.4 R208, [R230+0x1800] ;  /* 0x00180000e6d0783b */ /* 0x000eae0000000200 */
[-C--:B--2---:R-:W-:Y:S08]  /*c810*/  HMMA.16816.F32 R52, R204, R208.reuse, R52 ;  /* 0x000000d0cc34723c */ /* 0x084ff00000001834 */
[C---:B------:R-:W-:Y:S08]  /*c820*/  HMMA.16816.F32 R56, R212.reuse, R208, R56 ;  /* 0x000000d0d438723c */ /* 0x040ff00000001838 */
[-C--:B------:R-:W-:Y:S01]  /*c830*/  HMMA.16816.F32 R60, R212, R210.reuse, R60 ;  /* 0x000000d2d43c723c */ /* 0x080fe2000000183c */
[----:B------:R-:W-:Y:S07]  /*c840*/  LDSM.16.M88.4 R212, [R234+0x2000] ;  /* 0x00200000ead4783b */ /* 0x000fee0000000200 */
[----:B------:R-:W-:Y:S01]  /*c850*/  HMMA.16816.F32 R64, R204, R210, R64 ;  /* 0x000000d2cc40723c */ /* 0x000fe20000001840 */
[----:B------:R-:W-:Y:S08]  /*c860*/  LDSM.16.M88.4 R204, [R234] ;  /* 0x00000000eacc783b */ /* 0x000ff00000000200 */
[----:B------:R-:W2:Y:S02]  /*c870*/  LDSM.16.M88.4 R208, [R227] ;  /* 0x00000000e3d0783b */ /* 0x000ea40000000200 */
[-C--:B--2---:R-:W-:Y:S08]  /*c880*/  HMMA.16816.F32 R4, R204, R208.reuse, R4 ;  /* 0x000000d0cc04723c */ /* 0x084ff00000001804 */
[C---:B------:R-:W-:Y:S08]  /*c890*/  HMMA.16816.F32 R8, R212.reuse, R208, R8 ;  /* 0x000000d0d408723c */ /* 0x040ff00000001808 */
[-C--:B------:R-:W-:Y:S08]  /*c8a0*/  HMMA.16816.F32 R12, R212, R210.reuse, R12 ;  /* 0x000000d2d40c723c */ /* 0x080ff0000000180c */
[C---:B------:R-:W-:Y:S01]  /*c8b0*/  HMMA.16816.F32 R16, R204.reuse, R210, R16 ;  /* 0x000000d2cc10723c */ /* 0x040fe20000001810 */
[----:B------:R-:W2:Y:S07]  /*c8c0*/  LDSM.16.M88.4 R208, [R227+0x800] ;  /* 0x00080000e3d0783b */ /* 0x000eae0000000200 */
        /* <DEDUP_REMOVED lines=15> */
[----:B------:R-:W-:Y:S08]  /*c9c0*/  LDSM.16.M88.4 R204, [R231+0x4000] ;  /* 0x00400000e7cc783b */ /* 0x000ff00000000200 */
[----:B------:R-:W2:Y:S02]  /*c9d0*/  LDSM.16.M88.4 R208, [R224+0x2000] ;  /* 0x00200000e0d0783b */ /* 0x000ea40000000200 */
        /* <DEDUP_REMOVED lines=21> */
[----:B------:R-:W2:Y:S02]  /*cb30*/  LDSM.16.M88.4 R208, [R240] ;  /* 0x00000000f0d0783b */ /* 0x000ea40000000200 */
[-C--:B--2---:R-:W-:Y:S08]  /*cb40*/  HMMA.16816.F32 R4, R204, R208.reuse, R4 ;  /* 0x000000d0cc04723c */ /* 0x084ff00000001804 */
[C---:B------:R-:W-:Y:S08]  /*cb50*/  HMMA.16816.F32 R8, R212.reuse, R208, R8 ;  /* 0x000000d0d408723c */ /* 0x040ff00000001808 */
[-C--:B------:R-:W-:Y:S08]  /*cb60*/  HMMA.16816.F32 R12, R212, R210.reuse, R12 ;  /* 0x000000d2d40c723c */ /* 0x080ff0000000180c */
[C---:B------:R-:W-:Y:S01]  /*cb70*/  HMMA.16816.F32 R16, R204.reuse, R210, R16 ;  /* 0x000000d2cc10723c */ /* 0x040fe20000001810 */
[----:B------:R-:W2:Y:S07]  /*cb80*/  LDSM.16.M88.4 R208, [R239] ;  /* 0x00000000efd0783b */ /* 0x000eae0000000200 */
        /* <DEDUP_REMOVED lines=42> */
[----:B------:R-:W-:Y:S01]  /*ce30*/  FMUL.FTZ R4, R4, c[0x0][0x320] ;  /* 0x0000c80004047a20 */ /* 0x000fe20000410000 */
[C---:B------:R-:W-:Y:S03]  /*ce40*/  HMMA.16816.F32 R16, R204.reuse, R210, R16 ;  /* 0x000000d2cc10723c */ /* 0x040fe60000001810 */
[----:B-1----:R-:W1:Y:S01]  /*ce50*/  MUFU.TANH R134, R4 ;  /* 0x0000000400867308 */ /* 0x002e620000002400 */
        /* <DEDUP_REMOVED lines=18> */
[----:B------:R-:W-:Y:S01]  /*cf80*/  FMUL.FTZ R13, R13, c[0x0][0x320] ;  /* 0x0000c8000d0d7a20 */ /* 0x000fe20000410000 */
[----:B--2---:R-:W-:Y:S08]  /*cf90*/  FMNMX.FTZ R0, R208, R0, !PT ;  /* 0x00000000d0007209 */ /* 0x004ff00007810000 */
[----:B------:R-:W-:Y:S01]  /*cfa0*/  MUFU.TANH R218, R9 ;  /* 0x0000000900da7308 */ /* 0x000fe20000002400 */
[----:B----4-:R-:W2:Y:S09]  /*cfb0*/  LDL R15, [R1+0x20] ;  /* 0x00002000010f7983 */ /* 0x010eb20000100800 */
[----:B------:R4:W3:Y:S01]  /*cfc0*/  MUFU.TANH R210, R7 ;  /* 0x0000000700d27308 */ /* 0x0008e20000002400 */
[----:B-1----:R-:W-:Y:S09]  /*cfd0*/  FMNMX.FTZ R2, R209, R132, !PT ;  /* 0x00000084d1027209 */ /* 0x002ff20007810000 */
[----:B------:R-:W-:Y:S10]  /*cfe0*/  MUFU.TANH R223, R10 ;  /* 0x0000000a00df7308 */ /* 0x000ff40000002400 */
[----:B------:R-:W1:Y:S01]  /*cff0*/  MUFU.TANH R16, R16 ;  /* 0x0000001000107308 */ /* 0x000e620000002400 */
[----:B----4-:R-:W4:Y:S01]  /*d000*/  LDSM.16.M88.4 R4, [R227+0x2800] ;  /* 0x00280000e304783b */ /* 0x010f220000000200 */
[----:B---3--:R-:W-:Y:S08]  /*d010*/  FMNMX.FTZ R2, R210, R2, !PT ;  /* 0x00000002d2027209 */ /* 0x008ff00007810000 */
[----:B------:R-:W3:Y:S10]  /*d020*/  MUFU.TANH R17, R17 ;  /* 0x0000001100117308 */ /* 0x000ef40000002400 */
[----:B------:R-:W4:Y:S01]  /*d030*/  MUFU.TANH R18, R18 ;  /* 0x0000001200127308 */ /* 0x000f220000002400 */
[----:B-1----:R-:W-:Y:S09]  /*d040*/  FMNMX.FTZ R0, R16, R0, !PT ;  /* 0x0000000010007209 */ /* 0x002ff20007810000 */
[----:B------:R-:W1:Y:S01]  /*d050*/  MUFU.TANH R19, R19 ;  /* 0x0000001300137308 */ /* 0x000e620000002400 */
[----:B---3--:R-:W-:Y:S09]  /*d060*/  FMNMX.FTZ R0, R17, R0, !PT ;  /* 0x0000000011007209 */ /* 0x008ff20007810000 */
[----:B------:R-:W-:Y:S01]  /*d070*/  MUFU.TANH R211, R8 ;  /* 0x0000000800d37308 */ /* 0x000fe20000002400 */
[-C--:B----4-:R-:W-:Y:S03]  /*d080*/  HMMA.16816.F32 R20, R204, R4.reuse, R20 ;  /* 0x00000004cc14723c */ /* 0x090fe60000001814 */
[----:B------:R-:W-:Y:S06]  /*d090*/  FMNMX.FTZ R2, R18, R2, !PT ;  /* 0x0000000212027209 */ /* 0x000fec0007810000 */
[----:B------:R-:W-:Y:S01]  /*d0a0*/  MUFU.TANH R217, R12 ;  /* 0x0000000c00d97308 */ /* 0x000fe20000002400 */
[C---:B------:R-:W-:Y:S04]  /*d0b0*/  HMMA.16816.F32 R24, R212.reuse, R4, R24 ;  /* 0x00000004d418723c */ /* 0x040fe80000001818 */
[----:B-1----:R-:W-:Y:S05]  /*d0c0*/  FMNMX.FTZ R2, R19, R2, !PT ;  /* 0x0000000213027209 */ /* 0x002fea0007810000 */
[----:B------:R-:W-:Y:S01]  /*d0d0*/  MUFU.TANH R221, R13 ;  /* 0x0000000d00dd7308 */ /* 0x000fe20000002400 */
        /* <DEDUP_REMOVED lines=23> */
[----:B---3--:R-:W-:Y:S06]  /*d250*/  FMNMX.FTZ R0, R20, R0, !PT ;  /* 0x0000000014007209 */ /* 0x008fec0007810000 */
[----:B------:R-:W3:Y:S01]  /*d260*/  MUFU.TANH R32, R32 ;  /* 0x0000002000207308 */ /* 0x000ee20000002400 */
[-C--:B-1----:R-:W-:Y:S03]  /*d270*/  HMMA.16816.F32 R36, R204, R4.reuse, R36 ;  /* 0x00000004cc24723c */ /* 0x082fe60000001824 */
[----:B----4-:R-:W-:Y:S05]  /*d280*/  FMNMX.FTZ R0, R21, R0, !PT ;  /* 0x0000000015007209 */ /* 0x010fea0007810000 */
[C---:B------:R-:W-:Y:S01]  /*d290*/  HMMA.16816.F32 R40, R212.reuse, R4, R40 ;  /* 0x00000004d428723c */ /* 0x040fe20000001828 */
[----:B------:R-:W1:Y:S03]  /*d2a0*/  MUFU.TANH R23, R23 ;  /* 0x0000001700177308 */ /* 0x000e660000002400 */
[----:B------:R-:W-:Y:S04]  /*d2b0*/  FMNMX.FTZ R2, R22, R2, !PT ;  /* 0x0000000216027209 */ /* 0x000fe80007810000 */
[-C--:B------:R-:W-:Y:S03]  /*d2c0*/  HMMA.16816.F32 R44, R212, R6.reuse, R44 ;  /* 0x00000006d42c723c */ /* 0x080fe6000000182c */
[----:B------:R-:W4:Y:S01]  /*d2d0*/  MUFU.TANH R33, R33 ;  /* 0x0000002100217308 */ /* 0x000f220000002400 */
[----:B---3--:R-:W-:Y:S04]  /*d2e0*/  FMNMX.FTZ R0, R32, R0, !PT ;  /* 0x0000000020007209 */ /* 0x008fe80007810000 */
[C---:B------:R-:W-:Y:S01]  /*d2f0*/  HMMA.16816.F32 R48, R204.reuse, R6, R48 ;  /* 0x00000006cc30723c */ /* 0x040fe20000001830 */
[----:B------:R-:W3:Y:S01]  /*d300*/  LDSM.16.M88.4 R4, [R227+0x3800] ;  /* 0x00380000e304783b */ /* 0x000ee20000000200 */
[----:B------:R-:W-:Y:S04]  /*d310*/  DEPBAR.LE SB0, 0x0 ;  /* 0x000080000000791a */ /* 0x000fe80000000000 */
[----:B------:R-:W3:Y:S01]  /*d320*/  MUFU.TANH R34, R34 ;  /* 0x0000002200227308 */ /* 0x000ee20000002400 */
[----:B------:R-:W-:Y:S02]  /*d330*/  FMUL.FTZ R36, R36, c[0x0][0x320] ;  /* 0x0000c80024247a20 */ /* 0x000fe40000410000 */
[----:B------:R-:W-:Y:S03]  /*d340*/  FMUL.FTZ R37, R37, c[0x0][0x320] ;  /* 0x0000c80025257a20 */ /* 0x000fe60000410000 */
[----:B-1----:R-:W-:Y:S01]  /*d350*/  FMNMX.FTZ R2, R23, R2, !PT ;  /* 0x0000000217027209 */ /* 0x002fe20007810000 */
[----:B------:R-:W-:Y:S02]  /*d360*/  FMUL.FTZ R38, R38, c[0x0][0x320] ;  /* 0x0000c80026267a20 */ /* 0x000fe40000410000 */
[----:B------:R-:W-:Y:S01]  /*d370*/  FMUL.FTZ R39, R39, c[0x0][0x320] ;  /* 0x0000c80027277a20 */ /* 0x000fe20000410000 */
[----:B------:R-:W1:Y:S01]  /*d380*/  MUFU.TANH R36, R36 ;  /* 0x0000002400247308 */ /* 0x000e620000002400 */
[----:B------:R-:W-:Y:S01]  /*d390*/  BAR.SYNC.DEFER_BLOCKING 0x0 ;  /* 0x0000000000007b1d */ /* 0x000fe20000010000 */
[----:B------:R-:W-:Y:S01]  /*d3a0*/  FMUL.FTZ R40, R40, c[0x0][0x320] ;  /* 0x0000c80028287a20 */ /* 0x000fe20000410000 */
[----:B----4-:R-:W-:Y:S01]  /*d3b0*/  FMNMX.FTZ R0, R33, R0, !PT ;  /* 0x0000000021007209 */ /* 0x010fe20007810000 */
[----:B------:R-:W-:Y:S02]  /*d3c0*/  FMUL.FTZ R41, R41, c[0x0][0x320] ;  /* 0x0000c80029297a20 */ /* 0x000fe40000410000 */
[----:B------:R-:W-:Y:S02]  /*d3d0*/  FMUL.FTZ R44, R44, c[0x0][0x320] ;  /* 0x0000c8002c2c7a20 */ /* 0x000fe40000410000 */
[----:B------:R-:W-:Y:S02]  /*d3e0*/  FMUL.FTZ R48, R48, c[0x0][0x320] ;  /* 0x0000c80030307a20 */ /* 0x000fe40000410000 */
[----:B------:R-:W4:Y:S01]  /*d3f0*/  MUFU.TANH R35, R35 ;  /* 0x0000002300237308 */ /* 0x000f220000002400 */
[----:B------:R-:W-:Y:S02]  /*d400*/  FMUL.FTZ R49, R49, c[0x0][0x320] ;  /* 0x0000c80031317a20 */ /* 0x000fe40000410000 */
[----:B------:R-:W-:Y:S01]  /*d410*/  FMUL.FTZ R45, R45, c[0x0][0x320] ;  /* 0x0000c8002d2d7a20 */ /* 0x000fe20000410000 */
[----:B---3--:R-:W-:Y:S01]  /*d420*/  FMNMX.FTZ R2, R34, R2, !PT ;  /* 0x0000000222027209 */ /* 0x008fe20007810000 */
[----:B------:R-:W-:Y:S02]  /*d430*/  FMUL.FTZ R43, R43, c[0x0][0x320] ;  /* 0x0000c8002b2b7a20 */ /* 0x000fe40000410000 */
[----:B------:R-:W-:Y:S02]  /*d440*/  FMUL.FTZ R46, R46, c[0x0][0x320] ;  /* 0x0000c8002e2e7a20 */ /* 0x000fe40000410000 */
[----:B------:R-:W-:Y:S01]  /*d450*/  FMUL.FTZ R47, R47, c[0x0][0x320] ;  /* 0x0000c8002f2f7a20 */ /* 0x000fe20000410000 */
[----:B------:R-:W3:Y:S01]  /*d460*/  MUFU.TANH R37, R37 ;  /* 0x0000002500257308 */ /* 0x000ee20000002400 */
[----:B------:R-:W-:Y:S02]  /*d470*/  FMUL.FTZ R50, R50, c[0x0][0x320] ;  /* 0x0000c80032327a20 */ /* 0x000fe40000410000 */
[----:B------:R-:W-:Y:S01]  /*d480*/  FMUL.FTZ R51, R51, c[0x0][0x320] ;  /* 0x0000c80033337a20 */ /* 0x000fe20000410000 */
[----:B-1----:R-:W-:Y:S01]  /*d490*/  FMNMX.FTZ R0, R36, R0, !PT ;  /* 0x0000000024007209 */ /* 0x002fe20007810000 */
[-C--:B------:R-:W-:Y:S05]  /*d4a0*/  HMMA.16816.F32 R52, R204, R4.reuse, R52 ;  /* 0x00000004cc34723c */ /* 0x080fea0000001834 */
[----:B------:R-:W1:Y:S01]  /*d4b0*/  MUFU.TANH R38, R38 ;  /* 0x0000002600267308 */ /* 0x000e620000002400 */
[----:B------:R-:W-:Y:S02]  /*d4c0*/  FMUL.FTZ R42, R42, c[0x0][0x320] ;  /* 0x0000c8002a2a7a20 */ /* 0x000fe40000410000 */
[C---:B------:R-:W-:Y:S04]  /*d4d0*/  HMMA.16816.F32 R56, R212.reuse, R4, R56 ;  /* 0x00000004d438723c */ /* 0x040fe80000001838 */
[----:B----4-:R-:W-:Y:S03]  /*d4e0*/  FMNMX.FTZ R2, R35, R2, !PT ;  /* 0x0000000223027209 */ /* 0x010fe60007810000 */
[----:B------:R-:W4:Y:S01]  /*d4f0*/  MUFU.TANH R48, R48 ;  /* 0x0000003000307308 */ /* 0x000f220000002400 */
[-C--:B------:R-:W-:Y:S04]  /*d500*/  HMMA.16816.F32 R60, R212, R6.reuse, R60 ;  /* 0x00000006d43c723c */ /* 0x080fe8000000183c */
[----:B---3--:R-:W-:Y:S02]  /*d510*/  FMNMX.FTZ R0, R37, R0, !PT ;  /* 0x0000000025007209 */ /* 0x008fe40007810000 */
[----:B------:R-:W-:Y:S02]  /*d520*/  FMNMX.FTZ R4, R211, R138, !PT ;  /* 0x0000008ad3047209 */ /* 0x000fe40007810000 */
[----:B------:R-:W-:Y:S01]  /*d530*/  HMMA.16816.F32 R64, R204, R6, R64 ;  /* 0x00000006cc40723c */ /* 0x000fe20000001840 */
[----:B------:R-:W3:Y:S01]  /*d540*/  MUFU.TANH R39, R39 ;  /* 0x0000002700277308 */ /* 0x000ee20000002400 */
[----:B------:R-:W2:Y:S02]  /*d550*/  LDL.LU R206, [R1+0xc] ;  /* 0x00000c0001ce7983 */ /* 0x000ea40000300800 */
[----:B------:R-:W-:Y:S01]  /*d560*/  FMUL.FTZ R52, R52, c[0x0][0x320] ;  /* 0x0000c80034347a20 */ /* 0x000fe20000410000 */
[----:B-1----:R-:W-:Y:S01]  /*d570*/  FMNMX.FTZ R2, R38, R2, !PT ;  /* 0x0000000226027209 */ /* 0x002fe20007810000 */
[----:B------:R-:W-:Y:S01]  /*d580*/  FMUL.FTZ R53, R53, c[0x0][0x320] ;  /* 0x0000c80035357a20 */ /* 0x000fe20000410000 */
[----:B------:R-:W-:Y:S01]  /*d590*/  FMNMX.FTZ R4, R218, R4, !PT ;  /* 0x00000004da047209 */ /* 0x000fe20007810000 */
[----:B------:R-:W-:Y:S01]  /*d5a0*/  FMUL.FTZ R54, R54, c[0x0][0x320] ;  /* 0x0000c80036367a20 */ /* 0x000fe20000410000 */
[----:B------:R-:W-:Y:S02]  /*d5b0*/  FMNMX.FTZ R5, R223, R139, !PT ;  /* 0x0000008bdf057209 */ /* 0x000fe40007810000 */
[----:B------:R-:W1:Y:S01]  /*d5c0*/  MUFU.TANH R49, R49 ;  /* 0x0000003100317308 */ /* 0x000e620000002400 */
[----:B------:R-:W-:Y:S01]  /*d5d0*/  FMNMX.FTZ R4, R217, R4, !PT ;  /* 0x00000004d9047209 */ /* 0x000fe20007810000 */
[----:B------:R-:W-:Y:S01]  /*d5e0*/  FMUL.FTZ R55, R55, c[0x0][0x320] ;  /* 0x0000c80037377a20 */ /* 0x000fe20000410000 */
[----:B------:R-:W-:Y:S01]  /*d5f0*/  FMNMX.FTZ R5, R246, R5, !PT ;  /* 0x00000005f6057209 */ /* 0x000fe20007810000 */
[----:B------:R-:W-:Y:S01]  /*d600*/  FMUL.FTZ R56, R56, c[0x0][0x320] ;  /* 0x0000c80038387a20 */ /* 0x000fe20000410000 */
[----:B----4-:R-:W-:Y:S01]  /*d610*/  FMNMX.FTZ R0, R48, R0, !PT ;  /* 0x0000000030007209 */ /* 0x010fe20007810000 */
[----:B------:R-:W-:Y:S01]  /*d620*/  FMUL.FTZ R62, R62, c[0x0][0x320] ;  /* 0x0000c8003e3e7a20 */ /* 0x000fe20000410000 */
[----:B------:R-:W-:Y:S01]  /*d630*/  FMNMX.FTZ R4, R221, R4, !PT ;  /* 0x00000004dd047209 */ /* 0x000fe20007810000 */
        /* <DEDUP_REMOVED lines=12> */
[----:B------:R-:W-:Y:S05]  /*d700*/  FMUL.FTZ R61, R61, c[0x0][0x320] ;  /* 0x0000c8003d3d7a20 */ /* 0x000fea0000410000 */
[----:B------:R-:W1:Y:S01]  /*d710*/  MUFU.TANH R53, R53 ;  /* 0x0000003500357308 */ /* 0x000e620000002400 */
[----:B----4-:R-:W-:Y:S09]  /*d720*/  FMNMX.FTZ R2, R50, R2, !PT ;  /* 0x0000000232027209 */ /* 0x010ff20007810000 */
[----:B------:R-:W4:Y:S01]  /*d730*/  MUFU.TANH R51, R51 ;  /* 0x0000003300337308 */ /* 0x000f220000002400 */
[----:B---3--:R-:W-:Y:S09]  /*d740*/  FMNMX.FTZ R0, R52, R0, !PT ;  /* 0x0000000034007209 */ /* 0x008ff20007810000 */
[----:B------:R-:W3:Y:S01]  /*d750*/  MUFU.TANH R24, R24 ;  /* 0x0000001800187308 */ /* 0x000ee20000002400 */
[----:B-1----:R-:W-:Y:S09]  /*d760*/  FMNMX.FTZ R0, R53, R0, !PT ;  /* 0x0000000035007209 */ /* 0x002ff20007810000 */
        /* <DEDUP_REMOVED lines=13> */
[----:B----4-:R-:W-:Y:S05]  /*d840*/  FMNMX.FTZ R0, R65, R0, !PT ;  /* 0x0000000041007209 */ /* 0x010fea0007810000 */
[----:B------:R-:W4:Y:S04]  /*d850*/  SHFL.BFLY PT, R137, R0, 0x2, 0x1f ;  /* 0x0c401f0000897f89 */ /* 0x000f2800000e0000 */
[----:B------:R-:W4:Y:S01]  /*d860*/  MUFU.TANH R29, R29 ;  /* 0x0000001d001d7308 */ /* 0x000f220000002400 */
[----:B---3--:R-:W-:Y:S09]  /*d870*/  FMNMX.FTZ R4, R28, R4, !PT ;  /* 0x000000041c047209 */ /* 0x008ff20007810000 */
[----:B------:R-:W3:Y:S01]  /*d880*/  MUFU.TANH R67, R67 ;  /* 0x0000004300437308 */ /* 0x000ee20000002400 */
[----:B-1----:R-:W-:Y:S09]  /*d890*/  FMNMX.FTZ R2, R66, R2, !PT ;  /* 0x0000000242027209 */ /* 0x002ff20007810000 */
[----:B------:R-:W1:Y:S01]  /*d8a0*/  MUFU.TANH R40, R40 ;  /* 0x0000002800287308 */ /* 0x000e620000002400 */
[----:B----4-:R-:W-:Y:S02]  /*d8b0*/  FMNMX.FTZ R137, R0, R137, !PT ;  /* 0x0000008900897209 */ /* 0x010fe40007810000 */
[----:B------:R-:W-:Y:S03]  /*d8c0*/  FMNMX.FTZ R4, R29, R4, !PT ;  /* 0x000000041d047209 */ /* 0x000fe60007810000 */
[----:B------:R-:W4:Y:S04]  /*d8d0*/  SHFL.BFLY PT, R8, R137, 0x1, 0x1f ;  /* 0x0c201f0089087f89 */ /* 0x000f2800000e0000 */
[----:B------:R-:W4:Y:S01]  /*d8e0*/  MUFU.TANH R247, R14 ;  /* 0x0000000e00f77308 */ /* 0x000f220000002400 */
[----:B---3--:R-:W-:Y:S05]  /*d8f0*/  FMNMX.FTZ R2, R67, R2, !PT ;  /* 0x0000000243027209 */ /* 0x008fea0007810000 */
[----:B------:R-:W3:Y:S04]  /*d900*/  SHFL.BFLY PT, R136, R2, 0x2, 0x1f ;  /* 0x0c401f0002887f89 */ /* 0x000ee800000e0000 */
[----:B------:R-:W3:Y:S01]  /*d910*/  MUFU.TANH R41, R41 ;  /* 0x0000002900297308 */ /* 0x000ee20000002400 */
[----:B-1----:R-:W-:Y:S09]  /*d920*/  FMNMX.FTZ R4, R40, R4, !PT ;  /* 0x0000000428047209 */ /* 0x002ff20007810000 */
[----:B------:R-:W1:Y:S01]  /*d930*/  MUFU.TANH R26, R26 ;  /* 0x0000001a001a7308 */ /* 0x000e620000002400 */
[----:B----4-:R-:W-:Y:S02]  /*d940*/  FMNMX.FTZ R137, R137, R8, !PT ;  /* 0x0000000889897209 */ /* 0x010fe40007810000 */
[----:B------:R-:W-:Y:S03]  /*d950*/  FMNMX.FTZ R5, R247, R5, !PT ;  /* 0x00000005f7057209 */ /* 0x000fe60007810000 */
[----:B------:R-:W-:Y:S01]  /*d960*/  FMUL.FTZ R12, R137, c[0x0][0x2d0] ;  /* 0x0000b400890c7a20 */ /* 0x000fe20000410000 */
[----:B------:R-:W-:Y:S03]  /*d970*/  FMNMX.FTZ R5, R245, R5, !PT ;  /* 0x00000005f5057209 */ /* 0x000fe60007810000 */
[----:B------:R-:W4:Y:S01]  /*d980*/  MUFU.TANH R44, R44 ;  /* 0x0000002c002c7308 */ /* 0x000f220000002400 */
[--C-:B------:R-:W-:Y:S01]  /*d990*/  FFMA.FTZ R14, R134, c[0x0][0x2d0], -R12.reuse ;  /* 0x0000b400860e7a23 */ /* 0x100fe2000001080c */
[----:B---3--:R-:W-:Y:S01]  /*d9a0*/  FMNMX.FTZ R136, R2, R136, !PT ;  /* 0x0000008802887209 */ /* 0x008fe20007810000 */
[--C-:B------:R-:W-:Y:S01]  /*d9b0*/  FFMA.FTZ R52, R52, c[0x0][0x2d0], -R12.reuse ;  /* 0x0000b40034347a23 */ /* 0x100fe2000001080c */
[----:B------:R-:W-:Y:S01]  /*d9c0*/  FMNMX.FTZ R4, R41, R4, !PT ;  /* 0x0000000429047209 */ /* 0x000fe20007810000 */
[--C-:B------:R-:W-:Y:S02]  /*d9d0*/  FFMA.FTZ R248, R20, c[0x0][0x2d0], -R12.reuse ;  /* 0x0000b40014f87a23 */ /* 0x100fe4000001080c */
[----:B------:R-:W3:Y:S01]  /*d9e0*/  SHFL.BFLY PT, R7, R136, 0x1, 0x1f ;  /* 0x0c201f0088077f89 */ /* 0x000ee200000e0000 */
[--C-:B------:R-:W-:Y:S02]  /*d9f0*/  FFMA.FTZ R220, R21, c[0x0][0x2d0], -R12.reuse ;  /* 0x0000b40015dc7a23 */ /* 0x100fe4000001080c */
[----:B------:R-:W3:Y:S01]  /*da00*/  MUFU.TANH R27, R27 ;  /* 0x0000001b001b7308 */ /* 0x000ee20000002400 */
[--C-:B------:R-:W-:Y:S01]  /*da10*/  FFMA.FTZ R131, R65, c[0x0][0x2d0], -R12.reuse ;  /* 0x0000b40041837a23 */ /* 0x100fe2000001080c */
[----:B-1----:R-:W-:Y:S08]  /*da20*/  FMNMX.FTZ R5, R26, R5, !PT ;  /* 0x000000051a057209 */ /* 0x002ff00007810000 */
[----:B------:R-:W1:Y:S01]  /*da30*/  MUFU.TANH R45, R45 ;  /* 0x0000002d002d7308 */ /* 0x000e620000002400 */
[----:B----4-:R-:W-:Y:S09]  /*da40*/  FMNMX.FTZ R4, R44, R4, !PT ;  /* 0x000000042c047209 */ /* 0x010ff20007810000 */
[----:B------:R-:W4:Y:S01]  /*da50*/  MUFU.TANH R30, R30 ;  /* 0x0000001e001e7308 */ /* 0x000f220000002400 */
[----:B---3--:R-:W-:Y:S02]  /*da60*/  FMNMX.FTZ R136, R136, R7, !PT ;  /* 0x0000000788887209 */ /* 0x008fe40007810000 */
[----:B------:R-:W-:Y:S03]  /*da70*/  FMNMX.FTZ R5, R27, R5, !PT ;  /* 0x000000051b057209 */ /* 0x000fe60007810000 */
[----:B------:R-:W-:Y:S04]  /*da80*/  FMUL.FTZ R11, R136, c[0x0][0x2d0] ;  /* 0x0000b400880b7a20 */ /* 0x000fe80000410000 */
[----:B------:R-:W3:Y:S01]  /*da90*/  MUFU.TANH R56, R56 ;  /* 0x0000003800387308 */ /* 0x000ee20000002400 */
[--C-:B------:R-:W-:Y:S02]  /*daa0*/  FFMA.FTZ R13, R209, c[0x0][0x2d0], -R11.reuse ;  /* 0x0000b400d10d7a23 */ /* 0x100fe4000001080b */
[--C-:B------:R-:W-:Y:S01]  /*dab0*/  FFMA.FTZ R54, R54, c[0x0][0x2d0], -R11.reuse ;  /* 0x0000b40036367a23 */ /* 0x100fe2000001080b */
[----:B-1----:R-:W-:Y:S01]  /*dac0*/  FMNMX.FTZ R4, R45, R4, !PT ;  /* 0x000000042d047209 */ /* 0x002fe20007810000 */
[--C-:B------:R-:W-:Y:S02]  /*dad0*/  FFMA.FTZ R55, R55, c[0x0][0x2d0], -R11.reuse ;  /* 0x0000b40037377a23 */ /* 0x100fe4000001080b */
[----:B------:R-:W-:Y:S03]  /*dae0*/  FFMA.FTZ R35, R35, c[0x0][0x2d0], -R11 ;  /* 0x0000b40023237a23 */ /* 0x000fe6000001080b */
[----:B------:R-:W-:Y:S01]  /*daf0*/  MUFU.TANH R31, R31 ;  /* 0x0000001f001f7308 */ /* 0x000fe20000002400 */
[----:B----4-:R-:W-:Y:S09]  /*db00*/  FMNMX.FTZ R5, R30, R5, !PT ;  /* 0x000000051e057209 */ /* 0x010ff20007810000 */
[----:B------:R-:W1:Y:S01]  /*db10*/  MUFU.TANH R57, R57 ;  /* 0x0000003900397308 */ /* 0x000e620000002400 */
[----:B---3--:R-:W-:Y:S09]  /*db20*/  FMNMX.FTZ R4, R56, R4, !PT ;  /* 0x0000000438047209 */ /* 0x008ff20007810000 */
[----:B------:R-:W3:Y:S10]  /*db30*/  MUFU.TANH R42, R42 ;  /* 0x0000002a002a7308 */ /* 0x000ef40000002400 */
[----:B------:R-:W4:Y:S01]  /*db40*/  MUFU.TANH R60, R60 ;  /* 0x0000003c003c7308 */ /* 0x000f220000002400 */
[----:B-1----:R-:W-:Y:S02]  /*db50*/  FMNMX.FTZ R0, R57, R4, !PT ;  /* 0x0000000439007209 */ /* 0x002fe40007810000 */
[----:B------:R-:W-:Y:S07]  /*db60*/  FMNMX.FTZ R4, R31, R5, !PT ;  /* 0x000000051f047209 */ /* 0x000fee0007810000 */
[----:B------:R-:W1:Y:S01]  /*db70*/  MUFU.TANH R43, R43 ;  /* 0x0000002b002b7308 */ /* 0x000e620000002400 */
[----:B---3--:R-:W-:Y:S09]  /*db80*/  FMNMX.FTZ R4, R42, R4, !PT ;  /* 0x000000042a047209 */ /* 0x008ff20007810000 */
[----:B------:R-:W3:Y:S01]  /*db90*/  MUFU.TANH R46, R46 ;  /* 0x0000002e002e7308 */ /* 0x000ee20000002400 */
[----:B----4-:R-:W-:Y:S01]  /*dba0*/  FMNMX.FTZ R6, R60, R0, !PT ;  /* 0x000000003c067209 */ /* 0x010fe20007810000 */
[----:B------:R-:W-:Y:S08]  /*dbb0*/  FMUL.FTZ R0, R63, c[0x0][0x320] ;  /* 0x0000c8003f007a20 */ /* 0x000ff00000410000 */
[----:B------:R-:W4:Y:S01]  /*dbc0*/  MUFU.TANH R47, R47 ;  /* 0x0000002f002f7308 */ /* 0x000f220000002400 */
[----:B-1----:R-:W-:Y:S09]  /*dbd0*/  FMNMX.FTZ R2, R43, R4, !PT ;  /* 0x000000042b027209 */ /* 0x002ff20007810000 */
[----:B------:R3:W-:Y:S10]  /*dbe0*/  MUFU.TANH R4, R0 ;  /* 0x0000000000047308 */ /* 0x0007f40000002400 */
[----:B------:R-:W1:Y:S10]  /*dbf0*/  MUFU.TANH R58, R58 ;  /* 0x0000003a003a7308 */ /* 0x000e740000002400 */
[----:B------:R-:W2:Y:S01]  /*dc00*/  MUFU.TANH R59, R59 ;  /* 0x0000003b003b7308 */ /* 0x000ea20000002400 */
[----:B---3--:R-:W-:Y:S04]  /*dc10*/  FMNMX.FTZ R0, R46, R2, !PT ;  /* 0x000000022e007209 */ /* 0x008fe80007810000 */
[----:B----4-:R-:W-:Y:S05]  /*dc20*/  FMNMX.FTZ R0, R47, R0, !PT ;  /* 0x000000002f007209 */ /* 0x010fea0007810000 */
[----:B------:R-:W3:Y:S01]  /*dc30*/  MUFU.TANH R5, R62 ;  /* 0x0000003e00057308 */ /* 0x000ee20000002400 */
[----:B-1----:R-:W-:Y:S09]  /*dc40*/  FMNMX.FTZ R0, R58, R0, !PT ;  /* 0x000000003a007209 */ /* 0x002ff20007810000 */
[----:B------:R-:W1:Y:S01]  /*dc50*/  MUFU.TANH R61, R61 ;  /* 0x0000003d003d7308 */ /* 0x000e620000002400 */
[----:B--2---:R-:W-:Y:S09]  /*dc60*/  FMNMX.FTZ R0, R59, R0, !PT ;  /* 0x000000003b007209 */ /* 0x004ff20007810000 */
[----:B------:R-:W-:Y:S01]  /*dc70*/  MUFU.EX2 R14, R14 ;  /* 0x0000000e000e7308 */ /* 0x000fe20000000800 */
[----:B---3--:R-:W-:Y:S01]  /*dc80*/  FMNMX.FTZ R0, R5, R0, !PT ;  /* 0x0000000005007209 */ /* 0x008fe20007810000 */
[--C-:B------:R-:W-:Y:S02]  /*dc90*/  FFMA.FTZ R62, R37, c[0x0][0x2d0], -R12.reuse ;  /* 0x0000b400253e7a23 */ /* 0x100fe4000001080c */
[--C-:B------:R-:W-:Y:S01]  /*dca0*/  FFMA.FTZ R37, R48, c[0x0][0x2d0], -R12.reuse ;  /* 0x0000b40030257a23 */ /* 0x100fe2000001080c */
[----:B------:R-:W-:Y:S01]  /*dcb0*/  FMNMX.FTZ R2, R4, R0, !PT ;  /* 0x0000000004027209 */ /* 0x000fe20007810000 */
[----:B------:R-:W-:Y:S04]  /*dcc0*/  FADD.FTZ R0, -R137, R3 ;  /* 0x0000000389007221 */ /* 0x000fe80000010100 */
[----:B------:R-:W-:Y:S01]  /*dcd0*/  MUFU.EX2 R13, R13 ;  /* 0x0000000d000d7308 */ /* 0x000fe20000000800 */
[----:B------:R-:W-:Y:S02]  /*dce0*/  FFMA.FTZ R48, R53, c[0x0][0x2d0], -R12 ;  /* 0x0000b40035307a23 */ /* 0x000fe4000001080c */
[----:B------:R-:W-:Y:S01]  /*dcf0*/  FMUL.FTZ R0, R0, c[0x0][0x2d0] ;  /* 0x0000b40000007a20 */ /* 0x000fe20000410000 */
[----:B-1----:R-:W-:Y:S01]  /*dd00*/  FMNMX.FTZ R6, R61, R6, !PT ;  /* 0x000000063d067209 */ /* 0x002fe20007810000 */
[----:B------:R-:W-:Y:S05]  /*dd10*/  SHFL.BFLY PT, R3, R2, 0x2, 0x1f ;  /* 0x0c401f0002037f89 */ /* 0x000fea00000e0000 */
[----:B------:R1:W2:Y:S03]  /*dd20*/  MUFU.EX2 R133, R0 ;  /* 0x0000000000857308 */ /* 0x0002a60000000800 */
[----:B------:R-:W3:Y:S01]  /*dd30*/  SHFL.BFLY PT, R135, R6, 0x2, 0x1f ;  /* 0x0c401f0006877f89 */ /* 0x000ee200000e0000 */
[----:B-1----:R-:W-:Y:S02]  /*dd40*/  FADD.FTZ R0, -R136, R132 ;  /* 0x0000008488007221 */ /* 0x002fe40000010100 */
[C---:B--2---:R-:W-:Y:S01]  /*dd50*/  FFMA.FTZ R207, R133.reuse, R206, R14 ;  /* 0x000000ce85cf7223 */ /* 0x044fe2000001000e */
[----:B---3--:R-:W-:Y:S01]  /*dd60*/  FMNMX.FTZ R135, R6, R135, !PT ;  /* 0x0000008706877209 */ /* 0x008fe20007810000 */
[----:B------:R-:W-:Y:S01]  /*dd70*/  FMUL.FTZ R0, R0, c[0x0][0x2d0] ;  /* 0x0000b40000007a20 */ /* 0x000fe20000410000 */
[----:B------:R-:W-:Y:S01]  /*dd80*/  @P0 SHF.R.S32.HI R6, RZ, 0x1f, R222 ;  /* 0x0000001fff060819 */ /* 0x000fe200000114de */
[C---:B------:R-:W-:Y:S02]  /*dd90*/  FMUL.FTZ R68, R133.reuse, R68 ;  /* 0x0000004485447220 */ /* 0x040fe40000410000 */
[----:B------:R1:W2:Y:S01]  /*dda0*/  MUFU.EX2 R132, R0 ;  /* 0x0000000000847308 */ /* 0x0002a20000000800 */
[----:B------:R-:W3:Y:S01]  /*ddb0*/  SHFL.BFLY PT, R9, R135, 0x1, 0x1f ;  /* 0x0c201f0087097f89 */ /* 0x000ee200000e0000 */
[----:B------:R-:W-:Y:S02]  /*ddc0*/  @P0 IMAD R10, R6, c[0x0][0x1e0], RZ ;  /* 0x00007800060a0a24 */ /* 0x000fe400078e02ff */
[C---:B------:R-:W-:Y:S04]  /*ddd0*/  @P0 IMAD.WIDE.U32 R6, R222.reuse, c[0x0][0x1e0], RZ ;  /* 0x00007800de060a25 */ /* 0x040fe800078e00ff */
[----:B------:R-:W-:Y:S01]  /*dde0*/  @P0 IMAD R10, R222, c[0x0][0x1e4], R10 ;  /* 0x00007900de0a0a24 */ /* 0x000fe200078e020a */
[----:B------:R-:W-:Y:S01]  /*ddf0*/  @P0 SHF.L.U32 R8, R6, 0x6, RZ ;  /* 0x0000000606080819 */ /* 0x000fe200000006ff */
[C---:B------:R-:W-:Y:S02]  /*de00*/  FMUL.FTZ R69, R133.reuse, R69 ;  /* 0x0000004585457220 */ /* 0x040fe40000410000 */
[----:B------:R-:W-:Y:S01]  /*de10*/  FMUL.FTZ R80, R133, R80 ;  /* 0x0000005085507220 */ /* 0x000fe20000410000 */
[----:B------:R-:W-:Y:S01]  /*de20*/  @P0 IADD3 R10, R7, R10, RZ ;  /* 0x0000000a070a0210 */ /* 0x000fe20007ffe0ff */
[----:B------:R-:W-:Y:S02]  /*de30*/  FFMA.FTZ R7, R208, c[0x0][0x2d0], -R12 ;  /* 0x0000b400d0077a23 */ /* 0x000fe4000001080c */
[C---:B------:R-:W-:Y:S01]  /*de40*/  FMUL.FTZ R81, R133.reuse, R81 ;  /* 0x0000005185517220 */ /* 0x040fe20000410000 */
[----:B------:R-:W-:Y:S01]  /*de50*/  @P0 SHF.L.U64.HI R10, R6, 0x6, R10 ;  /* 0x00000006060a0819 */ /* 0x000fe2000001020a */
[----:B------:R4:W-:Y:S01]  /*de60*/  MUFU.EX2 R216, R7 ;  /* 0x0000000700d87308 */ /* 0x0009e20000000800 */
[C---:B------:R-:W-:Y:S02]  /*de70*/  FMUL.FTZ R84, R133.reuse, R84 ;  /* 0x0000005485547220 */ /* 0x040fe40000410000 */
[C---:B------:R-:W-:Y:S02]  /*de80*/  FMUL.FTZ R85, R133.reuse, R85 ;  /* 0x0000005585557220 */ /* 0x040fe40000410000 */
[----:B------:R-:W-:Y:S01]  /*de90*/  FMUL.FTZ R96, R133, R96 ;  /* 0x0000006085607220 */ /* 0x000fe20000410000 */
[----:B-1----:R-:W-:Y:S01]  /*dea0*/  FMNMX.FTZ R0, R2, R3, !PT ;  /* 0x0000000302007209 */ /* 0x002fe20007810000 */
[----:B--2---:R-:W-:Y:S01]  /*deb0*/  FMUL.FTZ R70, R132, R70 ;  /* 0x0000004684467220 */ /* 0x004fe20000410000 */
[----:B------:R-:W-:Y:S01]  /*dec0*/  @P0 IADD3 R2, P2, R8, R130, RZ ;  /* 0x0000008208020210 */ /* 0x000fe20007f5e0ff */
[C---:B------:R-:W-:Y:S01]  /*ded0*/  FMUL.FTZ R71, R132.reuse, R71 ;  /* 0x0000004784477220 */ /* 0x040fe20000410000 */
[----:B---3--:R-:W-:Y:S01]  /*dee0*/  FMNMX.FTZ R135, R135, R9, !PT ;  /* 0x0000000987877209 */ /* 0x008fe20007810000 */
[----:B------:R-:W-:Y:S01]  /*def0*/  FMUL.FTZ R82, R132, R82 ;  /* 0x0000005284527220 */ /* 0x000fe20000410000 */
[----:B------:R-:W-:Y:S01]  /*df00*/  @P0 LEA R6, P1, R2, c[0x0][0x1c8], 0x1 ;  /* 0x0000720002060a11 */ /* 0x000fe200078208ff */
[----:B------:R-:W-:Y:S01]  /*df10*/  FMUL.FTZ R83, R132, R83 ;  /* 0x0000005384537220 */ /* 0x000fe20000410000 */
[----:B------:R-:W-:Y:S01]  /*df20*/  @P0 IADD3.X R3, R10, R15, RZ, P2, !PT ;  /* 0x0000000f0a030210 */ /* 0x000fe200017fe4ff */
[----:B------:R-:W-:Y:S01]  /*df30*/  FMUL.FTZ R86, R132, R86 ;  /* 0x0000005684567220 */ /* 0x000fe20000410000 */
[----:B------:R-:W-:Y:S01]  /*df40*/  @P0 IADD3 R9, P3, P2, R8, 0x40, R130 ;  /* 0x0000004008090810 */ /* 0x000fe20007a7e082 */
[----:B------:R-:W-:Y:S02]  /*df50*/  FMUL.FTZ R87, R132, R87 ;  /* 0x0000005784577220 */ /* 0x000fe40000410000 */
[----:B------:R-:W-:Y:S01]  /*df60*/  FMUL.FTZ R97, R133, R97 ;  /* 0x0000006185617220 */ /* 0x000fe20000410000 */
[----:B------:R-:W-:Y:S01]  /*df70*/  @P0 IADD3.X R10, R10, RZ, R15, P3, P2 ;  /* 0x000000ff0a0a0210 */ /* 0x000fe20001fe440f */
[C---:B------:R-:W-:Y:S02]  /*df80*/  FMUL.FTZ R98, R132.reuse, R98 ;  /* 0x0000006284627220 */ /* 0x040fe40000410000 */
[----:B------:R-:W-:Y:S01]  /*df90*/  FMUL.FTZ R99, R132, R99 ;  /* 0x0000006384637220 */ /* 0x000fe20000410000 */
[----:B----4-:R-:W-:Y:S01]  /*dfa0*/  @P0 LEA.HI.X R7, R2, c[0x0][0x1cc], R3, 0x1, P1 ;  /* 0x0000730002070a11 */ /* 0x010fe200008f0c03 */
[--C-:B------:R-:W-:Y:S01]  /*dfb0*/  FFMA.FTZ R2, R210, c[0x0][0x2d0], -R11.reuse ;  /* 0x0000b400d2027a23 */ /* 0x100fe2000001080b */
[----:B------:R-:W1:Y:S01]  /*dfc0*/  SHFL.BFLY PT, R3, R0, 0x1, 0x1f ;  /* 0x0c201f0000037f89 */ /* 0x000e6200000e0000 */
[----:B------:R-:W-:Y:S01]  /*dfd0*/  @P0 LEA R8, P1, R9, c[0x0][0x1c8], 0x1 ;  /* 0x0000720009080a11 */ /* 0x000fe200078208ff */
[C---:B------:R-:W-:Y:S01]  /*dfe0*/  FMUL.FTZ R100, R133.reuse, R100 ;  /* 0x0000006485647220 */ /* 0x040fe20000410000 */
[----:B------:R2:W-:Y:S01]  /*dff0*/  MUFU.EX2 R214, R2 ;  /* 0x0000000200d67308 */ /* 0x0005e20000000800 */
[----:B------:R-:W-:Y:S01]  /*e000*/  FMUL.FTZ R101, R133, R101 ;  /* 0x0000006585657220 */ /* 0x000fe20000410000 */
[----:B------:R-:W-:Y:S01]  /*e010*/  @P0 LEA.HI.X R9, R9, c[0x0][0x1cc], R10, 0x1, P1 ;  /* 0x0000730009090a11 */ /* 0x000fe200008f0c0a */
[----:B------:R-:W-:Y:S02]  /*e020*/  FFMA.FTZ R10, R16, c[0x0][0x2d0], -R12 ;  /* 0x0000b400100a7a23 */ /* 0x000fe4000001080c */
[----:B------:R3:W-:Y:S01]  /*e030*/  @P0 LDGSTS.E.BYPASS.LTC128B.128 [R244+0x4100], [R6.64], !P6 ;  /* 0x0410000006f40fae */ /* 0x0007e2000f101d48 */
[C---:B------:R-:W-:Y:S02]  /*e040*/  FMUL.FTZ R102, R132.reuse, R102 ;  /* 0x0000006684667220 */ /* 0x040fe40000410000 */
[C---:B------:R-:W-:Y:S02]  /*e050*/  FMUL.FTZ R103, R132.reuse, R103 ;  /* 0x0000006784677220 */ /* 0x040fe40000410000 */
[----:B------:R4:W-:Y:S01]  /*e060*/  MUFU.EX2 R215, R10 ;  /* 0x0000000a00d77308 */ /* 0x0009e20000000800 */
[C---:B------:R-:W-:Y:S02]  /*e070*/  FMUL.FTZ R112, R133.reuse, R112 ;  /* 0x0000007085707220 */ /* 0x040fe40000410000 */
[----:B------:R4:W-:Y:S01]  /*e080*/  @P0 LDGSTS.E.BYPASS.LTC128B.128 [R244+0x6100], [R8.64], !P5 ;  /* 0x0610000008f40fae */ /* 0x0009e2000e901d48 */
[C---:B------:R-:W-:Y:S02]  /*e090*/  FMUL.FTZ R113, R133.reuse, R113 ;  /* 0x0000007185717220 */ /* 0x040fe40000410000 */
[C---:B------:R-:W-:Y:S02]  /*e0a0*/  FMUL.FTZ R114, R132.reuse, R114 ;  /* 0x0000007284727220 */ /* 0x040fe40000410000 */
[----:B------:R-:W-:Y:S02]  /*e0b0*/  FMUL.FTZ R115, R132, R115 ;  /* 0x0000007384737220 */ /* 0x000fe40000410000 */
[C---:B------:R-:W-:Y:S01]  /*e0c0*/  FMUL.FTZ R116, R133.reuse, R116 ;  /* 0x0000007485747220 */ /* 0x040fe20000410000 */
[----:B-1----:R-:W-:Y:S01]  /*e0d0*/  FMNMX.FTZ R134, R0, R3, !PT ;  /* 0x0000000300867209 */ /* 0x002fe20007810000 */
[----:B------:R-:W-:Y:S01]  /*e0e0*/  FMUL.FTZ R117, R133, R117 ;  /* 0x0000007585757220 */ /* 0x000fe20000410000 */
[----:B------:R-:W-:Y:S01]  /*e0f0*/  @P0 MOV R0, c[0x0][0x1e0] ;  /* 0x0000780000000a02 */ /* 0x000fe20000000f00 */
[----:B--2---:R-:W-:Y:S02]  /*e100*/  FADD.FTZ R2, -R135, R138 ;  /* 0x0000008a87027221 */ /* 0x004fe40000010100 */
[----:B------:R-:W-:Y:S01]  /*e110*/  FMUL.FTZ R118, R132, R118 ;  /* 0x0000007684767220 */ /* 0x000fe20000410000 */
[----:B------:R-:W-:Y:S01]  /*e120*/  @P0 SHF.L.U64.HI R3, R0, R219, c[0x0][0x1e4] ;  /* 0x0000790000030619 */ /* 0x000fe200000102db */
[--C-:B------:R-:W-:Y:S01]  /*e130*/  FFMA.FTZ R219, R32, c[0x0][0x2d0], -R12.reuse ;  /* 0x0000b40020db7a23 */ /* 0x100fe2000001080c */
[----:B------:R-:W-:Y:S01]  /*e140*/  @P0 SHF.L.U32 R0, R0, 0x5, RZ ;  /* 0x0000000500000819 */ /* 0x000fe200000006ff */
[--C-:B------:R-:W-:Y:S02]  /*e150*/  FFMA.FTZ R32, R64, c[0x0][0x2d0], -R12.reuse ;  /* 0x0000b40040207a23 */ /* 0x100fe4000001080c */
[----:B------:R-:W-:Y:S01]  /*e160*/  FMUL.FTZ R2, R2, c[0x0][0x2d0] ;  /* 0x0000b40002027a20 */ /* 0x000fe20000410000 */
[----:B---3--:R-:W-:Y:S01]  /*e170*/  @P0 IADD3 R6, P1, R6, R0, RZ ;  /* 0x0000000006060210 */ /* 0x008fe20007f3e0ff */
[--C-:B----4-:R-:W-:Y:S01]  /*e180*/  FFMA.FTZ R10, R39, c[0x0][0x2d0], -R11.reuse ;  /* 0x0000b400270a7a23 */ /* 0x110fe2000001080b */
[----:B------:R-:W-:Y:S01]  /*e190*/  MOV R39, R52 ;  /* 0x0000003400277202 */ /* 0x000fe20000000f00 */
[--C-:B------:R-:W-:Y:S01]  /*e1a0*/  FFMA.FTZ R64, R34, c[0x0][0x2d0], -R11.reuse ;  /* 0x0000b40022407a23 */ /* 0x100fe2000001080b */
[----:B------:R-:W-:Y:S01]  /*e1b0*/  @P0 IADD3.X R7, R7, R3, RZ, P1, !PT ;  /* 0x0000000307070210 */ /* 0x000fe20000ffe4ff */
[----:B------:R-:W1:Y:S01]  /*e1c0*/  MUFU.EX2 R2, R2 ;  /* 0x0000000200027308 */ /* 0x000e620000000800 */
[----:B------:R-:W-:Y:S02]  /*e1d0*/  FMUL.FTZ R119, R132, R119 ;  /* 0x0000007784777220 */ /* 0x000fe40000410000 */
[----:B------:R-:W-:Y:S01]  /*e1e0*/  FFMA.FTZ R8, R17, c[0x0][0x2d0], -R12 ;  /* 0x0000b40011087a23 */ /* 0x000fe2000001080c */
[----:B------:R4:W-:Y:S01]  /*e1f0*/  @P0 LDGSTS.E.BYPASS.LTC128B.128 [R244+0x4900], [R6.64], !P6 ;  /* 0x0490000006f40fae */ /* 0x0009e2000f101d48 */
[--C-:B------:R-:W-:Y:S02]  /*e200*/  FFMA.FTZ R17, R38, c[0x0][0x2d0], -R11.reuse ;  /* 0x0000b40026117a23 */ /* 0x100fe4000001080b */
[--C-:B------:R-:W-:Y:S01]  /*e210*/  FFMA.FTZ R38, R66, c[0x0][0x2d0], -R11.reuse ;  /* 0x0000b40042267a23 */ /* 0x100fe2000001080b */
[----:B------:R-:W-:Y:S01]  /*e220*/  MOV R66, R10 ;  /* 0x0000000a00427202 */ /* 0x000fe20000000f00 */
[--C-:B------:R-:W-:Y:S01]  /*e230*/  FFMA.FTZ R10, R67, c[0x0][0x2d0], -R11.reuse ;  /* 0x0000b400430a7a23 */ /* 0x100fe2000001080b */
[----:B------:R3:W4:Y:S01]  /*e240*/  MUFU.EX2 R130, R8 ;  /* 0x0000000800827308 */ /* 0x0007220000000800 */
[C---:B------:R-:W-:Y:S01]  /*e250*/  FMUL.FTZ R128, R133.reuse, R128 ;  /* 0x0000008085807220 */ /* 0x040fe20000410000 */
[----:B------:R4:W-:Y:S01]  /*e260*/  @P0 LDGSTS.E.BYPASS.LTC128B.128 [R244+0x6900], [R6.64+0x80], !P5 ;  /* 0x0690008006f40fae */ /* 0x0009e2000e901d48 */
[----:B------:R-:W-:Y:S07]  /*e270*/  FMUL.FTZ R129, R133, R129 ;  /* 0x0000008185817220 */ /* 0x000fee0000410000 */
[----:B------:R-:W4:Y:S01]  /*e280*/  LDL.LU R67, [R1+0x4] ;  /* 0x0000040001437983 */ /* 0x000f220000300800 */
[C---:B-1----:R-:W-:Y:S02]  /*e290*/  FMUL.FTZ R72, R2.reuse, R72 ;  /* 0x0000004802487220 */ /* 0x042fe40000410000 */
[C---:B------:R-:W-:Y:S02]  /*e2a0*/  FMUL.FTZ R73, R2.reuse, R73 ;  /* 0x0000004902497220 */ /* 0x040fe40000410000 */
[C---:B------:R-:W-:Y:S02]  /*e2b0*/  FMUL.FTZ R76, R2.reuse, R76 ;  /* 0x0000004c024c7220 */ /* 0x040fe40000410000 */
[C---:B------:R-:W-:Y:S02]  /*e2c0*/  FMUL.FTZ R77, R2.reuse, R77 ;  /* 0x0000004d024d7220 */ /* 0x040fe40000410000 */
[----:B------:R-:W-:Y:S02]  /*e2d0*/  FMUL.FTZ R88, R2, R88 ;  /* 0x0000005802587220 */ /* 0x000fe40000410000 */
[--C-:B---3--:R-:W-:Y:S01]  /*e2e0*/  FFMA.FTZ R8, R18, c[0x0][0x2d0], -R11.reuse ;  /* 0x0000b40012087a23 */ /* 0x108fe2000001080b */
[----:B----4-:R-:W-:Y:S01]  /*e2f0*/  MOV R53, R130 ;  /* 0x0000008200357202 */ /* 0x010fe20000000f00 */
[--C-:B------:R-:W-:Y:S01]  /*e300*/  FFMA.FTZ R18, R50, c[0x0][0x2d0], -R11.reuse ;  /* 0x0000b40032127a23 */ /* 0x100fe2000001080b */
[----:B------:R-:W-:Y:S01]  /*e310*/  MOV R50, R17 ;  /* 0x0000001100327202 */ /* 0x000fe20000000f00 */
[----:B------:R1:W-:Y:S01]  /*e320*/  MUFU.EX2 R213, R8 ;  /* 0x0000000800d57308 */ /* 0x0003e20000000800 */
[----:B------:R-:W-:Y:S01]  /*e330*/  @P0 IADD3 R6, P1, R6, R0, RZ ;  /* 0x0000000006060210 */ /* 0x000fe20007f3e0ff */
[C---:B------:R-:W-:Y:S02]  /*e340*/  FMUL.FTZ R89, R2.reuse, R89 ;  /* 0x0000005902597220 */ /* 0x040fe40000410000 */
[C---:B------:R-:W-:Y:S01]  /*e350*/  FMUL.FTZ R92, R2.reuse, R92 ;  /* 0x0000005c025c7220 */ /* 0x040fe20000410000 */
[----:B------:R-:W-:Y:S01]  /*e360*/  @P0 IADD3.X R7, R7, R3, RZ, P1, !PT ;  /* 0x0000000307070210 */ /* 0x000fe20000ffe4ff */
[C---:B------:R-:W-:Y:S02]  /*e370*/  FMUL.FTZ R93, R2.reuse, R93 ;  /* 0x0000005d025d7220 */ /* 0x040fe40000410000 */
[C---:B------:R-:W-:Y:S02]  /*e380*/  FMUL.FTZ R104, R2.reuse, R104 ;  /* 0x0000006802687220 */ /* 0x040fe40000410000 */
[----:B------:R3:W-:Y:S01]  /*e390*/  @P0 LDGSTS.E.BYPASS.LTC128B.128 [R244+0x5100], [R6.64], !P6 ;  /* 0x0510000006f40fae */ /* 0x0007e2000f101d48 */
[C---:B------:R-:W-:Y:S02]  /*e3a0*/  FMUL.FTZ R105, R2.reuse, R105 ;  /* 0x0000006902697220 */ /* 0x040fe40000410000 */
[C---:B------:R-:W-:Y:S02]  /*e3b0*/  FMUL.FTZ R108, R2.reuse, R108 ;  /* 0x0000006c026c7220 */ /* 0x040fe40000410000 */
[C---:B------:R-:W-:Y:S02]  /*e3c0*/  FMUL.FTZ R109, R2.reuse, R109 ;  /* 0x0000006d026d7220 */ /* 0x040fe40000410000 */
[C---:B------:R-:W-:Y:S01]  /*e3d0*/  FMUL.FTZ R120, R2.reuse, R120 ;  /* 0x0000007802787220 */ /* 0x040fe20000410000 */
[----:B------:R3:W-:Y:S01]  /*e3e0*/  @P0 LDGSTS.E.BYPASS.LTC128B.128 [R244+0x7100], [R6.64+0x80], !P5 ;  /* 0x0710008006f40fae */ /* 0x0007e2000e901d48 */
[C---:B------:R-:W-:Y:S02]  /*e3f0*/  FMUL.FTZ R121, R2.reuse, R121 ;  /* 0x0000007902797220 */ /* 0x040fe40000410000 */
[C---:B------:R-:W-:Y:S02]  /*e400*/  FMUL.FTZ R124, R2.reuse, R124 ;  /* 0x0000007c027c7220 */ /* 0x040fe40000410000 */
[----:B------:R-:W-:Y:S02]  /*e410*/  FMUL.FTZ R125, R2, R125 ;  /* 0x0000007d027d7220 */ /* 0x000fe40000410000 */
[--C-:B-1----:R-:W-:Y:S02]  /*e420*/  FFMA.FTZ R8, R19, c[0x0][0x2d0], -R11.reuse ;  /* 0x0000b40013087a23 */ /* 0x102fe4000001080b */
[----:B------:R-:W-:Y:S02]  /*e430*/  FFMA.FTZ R19, R51, c[0x0][0x2d0], -R11 ;  /* 0x0000b40033137a23 */ /* 0x000fe4000001080b */
[----:B------:R-:W1:Y:S01]  /*e440*/  MUFU.EX2 R63, R8 ;  /* 0x00000008003f7308 */ /* 0x000e620000000800 */
[----:B---3--:R-:W-:Y:S01]  /*e450*/  @P0 IADD3 R6, P1, R6, R0, RZ ;  /* 0x0000000006060210 */ /* 0x008fe20007f3e0ff */
[C---:B------:R-:W-:Y:S03]  /*e460*/  FADD.FTZ R0, -R134.reuse, R139 ;  /* 0x0000008b86007221 */ /* 0x040fe60000010100 */
[----:B------:R-:W-:Y:S01]  /*e470*/  @P0 IADD3.X R7, R7, R3, RZ, P1, !PT ;  /* 0x0000000307070210 */ /* 0x000fe20000ffe4ff */
[----:B------:R-:W-:Y:S02]  /*e480*/  FMUL.FTZ R3, R134, c[0x0][0x2d0] ;  /* 0x0000b40086037a20 */ /* 0x000fe40000410000 */
[----:B------:R-:W-:Y:S01]  /*e490*/  FMUL.FTZ R0, R0, c[0x0][0x2d0] ;  /* 0x0000b40000007a20 */ /* 0x000fe20000410000 */
[----:B-1----:R-:W-:Y:S01]  /*e4a0*/  MOV R52, R63 ;  /* 0x0000003f00347202 */ /* 0x002fe20000000f00 */
[----:B------:R1:W-:Y:S01]  /*e4b0*/  @P0 LDGSTS.E.BYPASS.LTC128B.128 [R244+0x5900], [R6.64], !P6 ;  /* 0x0590000006f40fae */ /* 0x0003e2000f101d48 */
[----:B------:R-:W-:Y:S02]  /*e4c0*/  FMUL.FTZ R8, R135, c[0x0][0x2d0] ;  /* 0x0000b40087087a20 */ /* 0x000fe40000410000 */
[--C-:B------:R-:W-:Y:S01]  /*e4d0*/  FFMA.FTZ R63, R5, c[0x0][0x2d0], -R3.reuse ;  /* 0x0000b400053f7a23 */ /* 0x100fe20000010803 */
[----:B------:R-:W-:Y:S01]  /*e4e0*/  MUFU.EX2 R0, R0 ;  /* 0x0000000000007308 */ /* 0x000fe20000000800 */
[--C-:B------:R-:W-:Y:S02]  /*e4f0*/  FFMA.FTZ R208, R26, c[0x0][0x2d0], -R3.reuse ;  /* 0x0000b4001ad07a23 */ /* 0x100fe40000010803 */
[--C-:B------:R-:W-:Y:S01]  /*e500*/  FFMA.FTZ R209, R27, c[0x0][0x2d0], -R3.reuse ;  /* 0x0000b4001bd17a23 */ /* 0x100fe20000010803 */
[----:B------:R1:W-:Y:S01]  /*e510*/  @P0 LDGSTS.E.BYPASS.LTC128B.128 [R244+0x7900], [R6.64+0x80], !P5 ;  /* 0x0790008006f40fae */ /* 0x0003e2000e901d48 */
[--C-:B------:R-:W-:Y:S02]  /*e520*/  FFMA.FTZ R210, R31, c[0x0][0x2d0], -R3.reuse ;  /* 0x0000b4001fd27a23 */ /* 0x100fe40000010803 */
[--C-:B------:R-:W-:Y:S02]  /*e530*/  FFMA.FTZ R58, R58, c[0x0][0x2d0], -R3.reuse ;  /* 0x0000b4003a3a7a23 */ /* 0x100fe40000010803 */
[--C-:B------:R-:W-:Y:S02]  /*e540*/  FFMA.FTZ R59, R59, c[0x0][0x2d0], -R3.reuse ;  /* 0x0000b4003b3b7a23 */ /* 0x100fe40000010803 */
[--C-:B------:R-:W-:Y:S01]  /*e550*/  FFMA.FTZ R9, R218, c[0x0][0x2d0], -R8.reuse ;  /* 0x0000b400da097a23 */ /* 0x100fe20000010808 */
[----:B------:R-:W0:Y:S01]  /*e560*/  LDGDEPBAR ;  /* 0x00000000000079af */ /* 0x000e220000000000 */
[----:B------:R-:W-:Y:S02]  /*e570*/  FFMA.FTZ R15, R211, c[0x0][0x2d0], -R8 ;  /* 0x0000b400d30f7a23 */ /* 0x000fe40000010808 */
[----:B------:R3:W-:Y:S01]  /*e580*/  MUFU.EX2 R211, R9 ;  /* 0x0000000900d37308 */ /* 0x0007e20000000800 */
[----:B------:R-:W-:Y:S02]  /*e590*/  FFMA.FTZ R218, R33, c[0x0][0x2d0], -R12 ;  /* 0x0000b40021da7a23 */ /* 0x000fe4000001080c */
[----:B------:R-:W-:Y:S01]  /*e5a0*/  FMUL.FTZ R5, R133, R141 ;  /* 0x0000008d85057220 */ /* 0x000fe20000410000 */
[----:B------:R-:W-:Y:S01]  /*e5b0*/  F2FP.PACK_AB R141, R214, R13 ;  /* 0x0000000dd68d723e */ /* 0x000fe200000000ff */
[--C-:B------:R-:W-:Y:S02]  /*e5c0*/  FFMA.FTZ R130, R40, c[0x0][0x2d0], -R8.reuse ;  /* 0x0000b40028827a23 */ /* 0x100fe40000010808 */
[--C-:B------:R-:W-:Y:S02]  /*e5d0*/  FFMA.FTZ R250, R24, c[0x0][0x2d0], -R8.reuse ;  /* 0x0000b40018fa7a23 */ /* 0x100fe40000010808 */
[--C-:B------:R-:W-:Y:S01]  /*e5e0*/  FFMA.FTZ R249, R25, c[0x0][0x2d0], -R8.reuse ;  /* 0x0000b40019f97a23 */ /* 0x100fe20000010808 */
[----:B------:R-:W-:Y:S01]  /*e5f0*/  MUFU.EX2 R15, R15 ;  /* 0x0000000f000f7308 */ /* 0x000fe20000000800 */
[--C-:B------:R-:W-:Y:S02]  /*e600*/  FFMA.FTZ R251, R29, c[0x0][0x2d0], -R8.reuse ;  /* 0x0000b4001dfb7a23 */ /* 0x100fe40000010808 */
[--C-:B------:R-:W-:Y:S02]  /*e610*/  FFMA.FTZ R17, R45, c[0x0][0x2d0], -R8.reuse ;  /* 0x0000b4002d117a23 */ /* 0x100fe40000010808 */
[--C-:B------:R-:W-:Y:S02]  /*e620*/  FFMA.FTZ R34, R60, c[0x0][0x2d0], -R8.reuse ;  /* 0x0000b4003c227a23 */ /* 0x100fe40000010808 */
[----:B-1----:R-:W-:Y:S02]  /*e630*/  FFMA.FTZ R6, R217, c[0x0][0x2d0], -R8 ;  /* 0x0000b400d9067a23 */ /* 0x002fe40000010808 */
[--C-:B------:R-:W-:Y:S02]  /*e640*/  FFMA.FTZ R7, R223, c[0x0][0x2d0], -R3.reuse ;  /* 0x0000b400df077a23 */ /* 0x100fe40000010803 */
[----:B------:R1:W-:Y:S01]  /*e650*/  MUFU.EX2 R212, R6 ;  /* 0x0000000600d47308 */ /* 0x0003e20000000800 */
[----:B------:R-:W-:Y:S01]  /*e660*/  FFMA.FTZ R223, R47, c[0x0][0x2d0], -R3 ;  /* 0x0000b4002fdf7a23 */ /* 0x000fe20000010803 */
[----:B------:R-:W-:Y:S01]  /*e670*/  MOV R47, R66 ;  /* 0x00000042002f7202 */ /* 0x000fe20000000f00 */
[--C-:B------:R-:W-:Y:S01]  /*e680*/  FFMA.FTZ R217, R22, c[0x0][0x2d0], -R11.reuse ;  /* 0x0000b40016d97a23 */ /* 0x100fe2000001080b */
[----:B------:R-:W-:Y:S01]  /*e690*/  MOV R66, R39 ;  /* 0x0000002700427202 */ /* 0x000fe20000000f00 */
[--C-:B---3--:R-:W-:Y:S02]  /*e6a0*/  FFMA.FTZ R9, R36, c[0x0][0x2d0], -R12.reuse ;  /* 0x0000b40024097a23 */ /* 0x108fe4000001080c */
[----:B------:R-:W-:Y:S01]  /*e6b0*/  FFMA.FTZ R36, R49, c[0x0][0x2d0], -R12 ;  /* 0x0000b40031247a23 */ /* 0x000fe2000001080c */
[----:B------:R-:W-:Y:S01]  /*e6c0*/  MOV R12, R62 ;  /* 0x0000003e000c7202 */ /* 0x000fe20000000f00 */
[----:B------:R-:W-:Y:S01]  /*e6d0*/  FFMA.FTZ R62, R23, c[0x0][0x2d0], -R11 ;  /* 0x0000b400173e7a23 */ /* 0x000fe2000001080b */
[----:B------:R3:W-:Y:S01]  /*e6e0*/  MUFU.EX2 R138, R7 ;  /* 0x00000007008a7308 */ /* 0x0007e20000000800 */
[----:B------:R-:W4:Y:S01]  /*e6f0*/  LDSM.16.MT88.4 R20, [R225] ;  /* 0x00000000e114783b */ /* 0x000f220000004200 */
[--C-:B------:R-:W-:Y:S02]  /*e700*/  FFMA.FTZ R252, R28, c[0x0][0x2d0], -R8.reuse ;  /* 0x0000b4001cfc7a23 */ /* 0x100fe40000010808 */
[--C-:B------:R-:W-:Y:S02]  /*e710*/  FFMA.FTZ R49, R41, c[0x0][0x2d0], -R8.reuse ;  /* 0x0000b40029317a23 */ /* 0x100fe40000010808 */
[--C-:B------:R-:W-:Y:S02]  /*e720*/  FFMA.FTZ R51, R56, c[0x0][0x2d0], -R8.reuse ;  /* 0x0000b40038337a23 */ /* 0x100fe40000010808 */
[--C-:B------:R-:W-:Y:S02]  /*e730*/  FFMA.FTZ R65, R57, c[0x0][0x2d0], -R8.reuse ;  /* 0x0000b40039417a23 */ /* 0x100fe40000010808 */
[--C-:B------:R-:W-:Y:S01]  /*e740*/  FFMA.FTZ R33, R61, c[0x0][0x2d0], -R8.reuse ;  /* 0x0000b4003d217a23 */ /* 0x100fe20000010808 */
[----:B------:R-:W-:Y:S01]  /*e750*/  MUFU.EX2 R223, R223 ;  /* 0x000000df00df7308 */ /* 0x000fe20000000800 */
[----:B------:R-:W-:Y:S02]  /*e760*/  FMUL.FTZ R24, R2, R152 ;  /* 0x0000009802187220 */ /* 0x000fe40000410000 */
[--C-:B-1----:R-:W-:Y:S02]  /*e770*/  FFMA.FTZ R6, R221, c[0x0][0x2d0], -R8.reuse ;  /* 0x0000b400dd067a23 */ /* 0x102fe40000010808 */
[--C-:B------:R-:W-:Y:S02]  /*e780*/  FFMA.FTZ R221, R30, c[0x0][0x2d0], -R3.reuse ;  /* 0x0000b4001edd7a23 */ /* 0x100fe40000010803 */
[C---:B------:R-:W-:Y:S01]  /*e790*/  FMUL.FTZ R25, R2.reuse, R153 ;  /* 0x0000009902197220 */ /* 0x040fe20000410000 */
[----:B------:R-:W-:Y:S01]  /*e7a0*/  MOV R153, R18 ;  /* 0x0000001200997202 */ /* 0x000fe20000000f00 */
[C---:B------:R-:W-:Y:S01]  /*e7b0*/  FMUL.FTZ R28, R2.reuse, R156 ;  /* 0x0000009c021c7220 */ /* 0x040fe20000410000 */
[----:B------:R-:W1:Y:S01]  /*e7c0*/  MUFU.EX2 R16, R6 ;  /* 0x0000000600107308 */ /* 0x000e620000000800 */
[----:B------:R-:W-:Y:S01]  /*e7d0*/  FMUL.FTZ R29, R2, R157 ;  /* 0x0000009d021d7220 */ /* 0x000fe20000410000 */
[----:B------:R-:W-:Y:S01]  /*e7e0*/  MOV R156, R19 ;  /* 0x00000013009c7202 */ /* 0x000fe20000000f00 */
[--C-:B---3--:R-:W-:Y:S01]  /*e7f0*/  FFMA.FTZ R7, R245, c[0x0][0x2d0], -R3.reuse ;  /* 0x0000b400f5077a23 */ /* 0x108fe20000010803 */
[----:B------:R-:W-:Y:S01]  /*e800*/  MOV R157, R47 ;  /* 0x0000002f009d7202 */ /* 0x000fe20000000f00 */
[--C-:B------:R-:W-:Y:S02]  /*e810*/  FFMA.FTZ R245, R46, c[0x0][0x2d0], -R3.reuse ;  /* 0x0000b4002ef57a23 */ /* 0x100fe40000010803 */
[C---:B------:R-:W-:Y:S02]  /*e820*/  FMUL.FTZ R40, R2.reuse, R164 ;  /* 0x000000a402287220 */ /* 0x040fe40000410000 */
[C---:B------:R-:W-:Y:S01]  /*e830*/  FMUL.FTZ R41, R2.reuse, R165 ;  /* 0x000000a502297220 */ /* 0x040fe20000410000 */
[----:B------:R3:W-:Y:S01]  /*e840*/  MUFU.EX2 R204, R7 ;  /* 0x0000000700cc7308 */ /* 0x0007e20000000800 */
[C---:B------:R-:W-:Y:S01]  /*e850*/  FMUL.FTZ R45, R2.reuse, R169 ;  /* 0x000000a9022d7220 */ /* 0x040fe20000410000 */
[----:B------:R-:W-:Y:S01]  /*e860*/  MOV R165, R34 ;  /* 0x0000002200a57202 */ /* 0x000fe20000000f00 */
[C---:B------:R-:W-:Y:S01]  /*e870*/  FMUL.FTZ R56, R2.reuse, R176 ;  /* 0x000000b002387220 */ /* 0x040fe20000410000 */
[----:B------:R-:W-:Y:S01]  /*e880*/  MOV R176, R64 ;  /* 0x0000004000b07202 */ /* 0x000fe20000000f00 */
[C---:B------:R-:W-:Y:S02]  /*e890*/  FMUL.FTZ R57, R2.reuse, R177 ;  /* 0x000000b102397220 */ /* 0x040fe40000410000 */
[C---:B------:R-:W-:Y:S01]  /*e8a0*/  FMUL.FTZ R60, R2.reuse, R180 ;  /* 0x000000b4023c7220 */ /* 0x040fe20000410000 */
[----:B------:R-:W-:Y:S01]  /*e8b0*/  MOV R180, R59 ;  /* 0x0000003b00b47202 */ /* 0x000fe20000000f00 */
[----:B------:R-:W-:Y:S01]  /*e8c0*/  FMUL.FTZ R61, R2, R181 ;  /* 0x000000b5023d7220 */ /* 0x000fe20000410000 */
[----:B------:R-:W-:Y:S01]  /*e8d0*/  MUFU.EX2 R164, R248 ;  /* 0x000000f800a47308 */ /* 0x000fe20000000800 */
[C---:B------:R-:W-:Y:S01]  /*e8e0*/  FMUL.FTZ R18, R132.reuse, R162 ;  /* 0x000000a284127220 */ /* 0x040fe20000410000 */
[----:B------:R-:W-:Y:S01]  /*e8f0*/  MOV R162, R48 ;  /* 0x0000003000a27202 */ /* 0x000fe20000000f00 */
[----:B------:R-:W-:Y:S01]  /*e900*/  FMUL.FTZ R19, R132, R163 ;  /* 0x000000a384137220 */ /* 0x000fe20000410000 */
[----:B-1----:R-:W-:Y:S01]  /*e910*/  MOV R11, R16 ;  /* 0x00000010000b7202 */ /* 0x002fe20000000f00 */
[--C-:B------:R-:W-:Y:S01]  /*e920*/  FFMA.FTZ R6, R246, c[0x0][0x2d0], -R3.reuse ;  /* 0x0000b400f6067a23 */ /* 0x100fe20000010803 */
[----:B------:R-:W-:Y:S01]  /*e930*/  MOV R163, R63 ;  /* 0x0000003f00a37202 */ /* 0x000fe20000000f00 */
[--C-:B------:R-:W-:Y:S01]  /*e940*/  FFMA.FTZ R246, R43, c[0x0][0x2d0], -R3.reuse ;  /* 0x0000b4002bf67a23 */ /* 0x100fe20000010803 */
[----:B------:R-:W-:Y:S01]  /*e950*/  MOV R43, R11 ;  /* 0x0000000b002b7202 */ /* 0x000fe20000000f00 */
[----:B------:R-:W-:Y:S01]  /*e960*/  FFMA.FTZ R16, R44, c[0x0][0x2d0], -R8 ;  /* 0x0000b4002c107a23 */ /* 0x000fe20000010808 */
[----:B------:R1:W1:Y:S01]  /*e970*/  MUFU.EX2 R139, R6 ;  /* 0x00000006008b7308 */ /* 0x0002620000000800 */
[----:B------:R-:W-:Y:S01]  /*e980*/  MOV R11, R50 ;  /* 0x00000032000b7202 */ /* 0x000fe20000000f00 */
[----:B------:R-:W-:Y:S01]  /*e990*/  FMUL.FTZ R8, R2, R144 ;  /* 0x0000009002087220 */ /* 0x000fe20000410000 */
[----:B------:R-:W-:Y:S01]  /*e9a0*/  F2FP.PACK_AB R144, R211, R15 ;  /* 0x0000000fd390723e */ /* 0x000fe200000000ff */
[----:B---3--:R-:W-:Y:S01]  /*e9b0*/  FMUL.FTZ R7, R132, R143 ;  /* 0x0000008f84077220 */ /* 0x008fe20000410000 */
[----:B------:R-:W-:Y:S01]  /*e9c0*/  F2FP.PACK_AB R143, R52, R213 ;  /* 0x000000d5348f723e */ /* 0x000fe200000000ff */
        /* <DEDUP_REMOVED lines=19> */
[----:B------:R-:W-:Y:S01]  /*eb00*/  F2FP.PACK_AB R145, R139, R138 ;  /* 0x0000008a8b91723e */ /* 0x000fe200000000ff */
[--C-:B------:R-:W-:Y:S01]  /*eb10*/  FFMA.FTZ R247, R42, c[0x0][0x2d0], -R3.reuse ;  /* 0x0000b4002af77a23 */ /* 0x100fe20000010803 */
[----:B------:R-:W-:Y:S01]  /*eb20*/  MOV R42, R10 ;  /* 0x0000000a002a7202 */ /* 0x000fe20000000f00 */
[----:B------:R-:W-:Y:S01]  /*eb30*/  FFMA.FTZ R3, R4, c[0x0][0x2d0], -R3 ;  /* 0x0000b40004037a23 */ /* 0x000fe20000010803 */
[----:B------:R1:W3:Y:S01]  /*eb40*/  MUFU.EX2 R205, R6 ;  /* 0x0000000600cd7308 */ /* 0x0002e20000000800 */
[----:B------:R-:W-:Y:S01]  /*eb50*/  FMUL.FTZ R4, R133, R140 ;  /* 0x0000008c85047220 */ /* 0x000fe20000410000 */
[----:B------:R-:W-:Y:S01]  /*eb60*/  F2FP.PACK_AB R140, R216, R14 ;  /* 0x0000000ed88c723e */ /* 0x000fe200000000ff */
[C---:B------:R-:W-:Y:S01]  /*eb70*/  FMUL.FTZ R10, R0.reuse, R146 ;  /* 0x00000092000a7220 */ /* 0x040fe20000410000 */
[----:B------:R-:W2:Y:S01]  /*eb80*/  LDL.LU R14, [R1+0x10] ;  /* 0x00001000010e7983 */ /* 0x000ea20000300800 */
[----:B------:R-:W-:Y:S01]  /*eb90*/  F2FP.PACK_AB R146, R43, R212 ;  /* 0x000000d42b92723e */ /* 0x000fe200000000ff */
        /* <DEDUP_REMOVED lines=9> */
[----:B------:R-:W-:Y:S01]  /*ec30*/  MUFU.EX2 R169, R217 ;  /* 0x000000d900a97308 */ /* 0x000fe20000000800 */
[C---:B------:R-:W-:Y:S02]  /*ec40*/  FMUL.FTZ R63, R0.reuse, R183 ;  /* 0x000000b7003f7220 */ /* 0x040fe40000410000 */
[----:B------:R-:W-:Y:S01]  /*ec50*/  FMUL.FTZ R64, R133, R200 ;  /* 0x000000c885407220 */ /* 0x000fe20000410000 */
[----:B------:R-:W-:Y:S01]  /*ec60*/  MOV R200, R157 ;  /* 0x0000009d00c87202 */ /* 0x000fe20000000f00 */
[C---:B------:R-:W-:Y:S02]  /*ec70*/  FMUL.FTZ R74, R0.reuse, R74 ;  /* 0x0000004a004a7220 */ /* 0x040fe40000410000 */
[----:B------:R-:W-:Y:S02]  /*ec80*/  FMUL.FTZ R75, R0, R75 ;  /* 0x0000004b004b7220 */ /* 0x000fe40000410000 */
[----:B-1----:R-:W-:Y:S01]  /*ec90*/  FMUL.FTZ R6, R132, R142 ;  /* 0x0000008e84067220 */ /* 0x002fe20000410000 */
[----:B------:R-:W-:Y:S01]  /*eca0*/  F2FP.PACK_AB R142, R53, R215 ;  /* 0x000000d7358e723e */ /* 0x000fe200000000ff */
[----:B------:R-:W-:Y:S01]  /*ecb0*/  MUFU.EX2 R200, R200 ;  /* 0x000000c800c87308 */ /* 0x000fe20000000800 */
[----:B---3--:R-:W-:Y:S01]  /*ecc0*/  F2FP.PACK_AB R147, R204, R205 ;  /* 0x000000cdcc93723e */ /* 0x008fe200000000ff */
[C---:B------:R-:W-:Y:S02]  /*ecd0*/  FMUL.FTZ R78, R0.reuse, R78 ;  /* 0x0000004e004e7220 */ /* 0x040fe40000410000 */
[C---:B------:R-:W-:Y:S02]  /*ece0*/  FMUL.FTZ R79, R0.reuse, R79 ;  /* 0x0000004f004f7220 */ /* 0x040fe40000410000 */
[-C--:B----4-:R-:W-:Y:S04]  /*ecf0*/  HMMA.16816.F32 R4, R140, R20.reuse, R4 ;  /* 0x000000148c04723c */ /* 0x090fe80000001804 */
[----:B------:R-:W-:Y:S01]  /*ed00*/  MUFU.EX2 R177, R220 ;  /* 0x000000dc00b17308 */ /* 0x000fe20000000800 */
[C---:B------:R-:W-:Y:S02]  /*ed10*/  FMUL.FTZ R90, R0.reuse, R90 ;  /* 0x0000005a005a7220 */ /* 0x040fe40000410000 */
[C---:B------:R-:W-:Y:S01]  /*ed20*/  FMUL.FTZ R91, R0.reuse, R91 ;  /* 0x0000005b005b7220 */ /* 0x040fe20000410000 */
[C---:B------:R-:W-:Y:S04]  /*ed30*/  HMMA.16816.F32 R8, R144.reuse, R20, R8 ;  /* 0x000000149008723c */ /* 0x040fe80000001808 */
[C---:B------:R-:W-:Y:S02]  /*ed40*/  FMUL.FTZ R94, R0.reuse, R94 ;  /* 0x0000005e005e7220 */ /* 0x040fe40000410000 */
[C---:B------:R-:W-:Y:S01]  /*ed50*/  FMUL.FTZ R95, R0.reuse, R95 ;  /* 0x0000005f005f7220 */ /* 0x040fe20000410000 */
[----:B------:R-:W-:Y:S01]  /*ed60*/  MUFU.EX2 R221, R221 ;  /* 0x000000dd00dd7308 */ /* 0x000fe20000000800 */
[C---:B------:R-:W-:Y:S01]  /*ed70*/  FMUL.FTZ R20, R133.reuse, R172 ;  /* 0x000000ac85147220 */ /* 0x040fe20000410000 */
[----:B------:R-:W-:Y:S02]  /*ed80*/  MOV R172, R54 ;  /* 0x0000003600ac7202 */ /* 0x000fe40000000f00 */
[----:B------:R-:W-:Y:S01]  /*ed90*/  LDSM.16.MT88.4 R52, [R229] ;  /* 0x00000000e534783b */ /* 0x000fe20000004200 */
[C---:B------:R-:W-:Y:S01]  /*eda0*/  FMUL.FTZ R21, R133.reuse, R173 ;  /* 0x000000ad85157220 */ /* 0x040fe20000410000 */
[----:B------:R-:W-:Y:S01]  /*edb0*/  MOV R173, R33 ;  /* 0x0000002100ad7202 */ /* 0x000fe20000000f00 */
[C---:B------:R-:W-:Y:S01]  /*edc0*/  FMUL.FTZ R33, R133.reuse, R185 ;  /* 0x000000b985217220 */ /* 0x040fe20000410000 */
[----:B------:R-:W-:Y:S01]  /*edd0*/  MOV R185, R49 ;  /* 0x0000003100b97202 */ /* 0x000fe20000000f00 */
[----:B------:R-:W-:Y:S01]  /*ede0*/  FMUL.FTZ R49, R133, R193 ;  /* 0x000000c185317220 */ /* 0x000fe20000410000 */
[----:B------:R1:W-:Y:S01]  /*edf0*/  MUFU.EX2 R179, R218 ;  /* 0x000000da00b37308 */ /* 0x0003e20000000800 */
        /* <DEDUP_REMOVED lines=8> */
[----:B------:R-:W-:Y:S05]  /*ee80*/  FMUL.FTZ R127, R0, R127 ;  /* 0x0000007f007f7220 */ /* 0x000fea0000410000 */
[----:B------:R-:W-:Y:S10]  /*ee90*/  MUFU.EX2 R247, R247 ;  /* 0x000000f700f77308 */ /* 0x000ff40000000800 */
[----:B------:R-:W-:Y:S10]  /*eea0*/  MUFU.EX2 R246, R246 ;  /* 0x000000f600f67308 */ /* 0x000ff40000000800 */
[----:B------:R-:W-:Y:S01]  /*eeb0*/  MUFU.EX2 R245, R245 ;  /* 0x000000f500f57308 */ /* 0x000fe20000000800 */
[----:B------:R-:W-:Y:S01]  /*eec0*/  FFMA.FTZ R206, R132, R67, R13 ;  /* 0x0000004384ce7223 */ /* 0x000fe2000001000d */
[----:B------:R-:W-:Y:S01]  /*eed0*/  MOV R67, R12 ;  /* 0x0000000c00437202 */ /* 0x000fe20000000f00 */
[C---:B------:R-:W-:Y:S01]  /*eee0*/  FMUL.FTZ R12, R2.reuse, R148 ;  /* 0x00000094020c7220 */ /* 0x040fe20000410000 */
[----:B------:R-:W-:Y:S01]  /*eef0*/  MOV R148, R37 ;  /* 0x0000002500947202 */ /* 0x000fe20000000f00 */
[----:B------:R-:W-:Y:S01]  /*ef00*/  FMUL.FTZ R13, R2, R149 ;  /* 0x00000095020d7220 */ /* 0x000fe20000410000 */
[----:B------:R-:W-:Y:S02]  /*ef10*/  MOV R149, R36 ;  /* 0x0000002400957202 */ /* 0x000fe40000000f00 */
[----:B------:R-:W-:Y:S02]  /*ef20*/  MOV R31, R67 ;  /* 0x00000043001f7202 */ /* 0x000fe40000000f00 */
[----:B------:R-:W-:Y:S02]  /*ef30*/  MOV R67, R38 ;  /* 0x0000002600437202 */ /* 0x000fe40000000f00 */
[----:B------:R-:W3:Y:S01]  /*ef40*/  LDSM.16.MT88.4 R36, [R226] ;  /* 0x00000000e224783b */ /* 0x000ee20000004200 */
[----:B------:R-:W-:Y:S01]  /*ef50*/  MOV R153, R31 ;  /* 0x0000001f00997202 */ /* 0x000fe20000000f00 */
[C---:B------:R-:W-:Y:S01]  /*ef60*/  FMUL.FTZ R31, R0.reuse, R159 ;  /* 0x0000009f001f7220 */ /* 0x040fe20000410000 */
[----:B------:R-:W-:Y:S02]  /*ef70*/  MOV R154, R149 ;  /* 0x00000095009a7202 */ /* 0x000fe40000000f00 */
[----:B------:R-:W-:Y:S02]  /*ef80*/  MOV R181, R148 ;  /* 0x0000009400b57202 */ /* 0x000fe40000000f00 */
[----:B------:R-:W-:Y:S01]  /*ef90*/  MOV R159, R58 ;  /* 0x0000003a009f7202 */ /* 0x000fe20000000f00 */
[----:B------:R-:W-:Y:S02]  /*efa0*/  FMUL.FTZ R58, R0, R178 ;  /* 0x000000b2003a7220 */ /* 0x000fe40000410000 */
[----:B------:R4:W-:Y:S01]  /*efb0*/  MUFU.EX2 R178, R219 ;  /* 0x000000db00b27308 */ /* 0x0009e20000000800 */
[----:B--2---:R-:W-:Y:S02]  /*efc0*/  FFMA.FTZ R2, R2, R14, R15 ;  /* 0x0000000e02027223 */ /* 0x004fe4000001000f */
[C---:B------:R-:W-:Y:S02]  /*efd0*/  FMUL.FTZ R14, R0.reuse, R150 ;  /* 0x00000096000e7220 */ /* 0x040fe40000410000 */
[----:B------:R-:W-:Y:S02]  /*efe0*/  FMUL.FTZ R15, R0, R151 ;  /* 0x00000097000f7220 */ /* 0x000fe40000410000 */
[----:B------:R-:W2:Y:S01]  /*eff0*/  LDSM.16.MT88.4 R148, [R228] ;  /* 0x00000000e494783b */ /* 0x000ea20000004200 */
[----:B------:R-:W-:Y:S04]  /*f000*/  FADD.FTZ R2, R211, R2 ;  /* 0x00000002d3027221 */ /* 0x000fe80000010000 */
[-C--:B------:R-:W-:Y:S08]  /*f010*/  HMMA.16816.F32 R12, R144, R22.reuse, R12 ;  /* 0x00000016900c723c */ /* 0x080ff0000000180c */
[C---:B------:R-:W-:Y:S07]  /*f020*/  HMMA.16816.F32 R16, R140.reuse, R22, R16 ;  /* 0x000000168c10723c */ /* 0x040fee0000001810 */
[C---:B------:R-:W-:Y:S01]  /*f030*/  FMUL.FTZ R22, R132.reuse, R174 ;  /* 0x000000ae84167220 */ /* 0x040fe20000410000 */
[----:B------:R-:W-:Y:S01]  /*f040*/  MOV R174, R62 ;  /* 0x0000003e00ae7202 */ /* 0x000fe20000000f00 */
[----:B------:R-:W-:Y:S03]  /*f050*/  FMUL.FTZ R23, R132, R175 ;  /* 0x000000af84177220 */ /* 0x000fe60000410000 */
[----:B------:R-:W-:Y:S01]  /*f060*/  FMUL.FTZ R62, R0, R182 ;  /* 0x000000b6003e7220 */ /* 0x000fe20000410000 */
[----:B------:R-:W-:Y:S01]  /*f070*/  MOV R175, R32 ;  /* 0x0000002000af7202 */ /* 0x000fe20000000f00 */
[C---:B------:R-:W-:Y:S01]  /*f080*/  FMUL.FTZ R32, R133.reuse, R184 ;  /* 0x000000b885207220 */ /* 0x040fe20000410000 */
[----:B------:R-:W-:Y:S01]  /*f090*/  MOV R184, R66 ;  /* 0x0000004200b87202 */ /* 0x000fe20000000f00 */
[-C--:B---3--:R-:W-:Y:S01]  /*f0a0*/  HMMA.16816.F32 R20, R140, R36.reuse, R20 ;  /* 0x000000248c14723c */ /* 0x088fe20000001814 */
[----:B------:R-:W-:Y:S02]  /*f0b0*/  MUFU.EX2 R174, R174 ;  /* 0x000000ae00ae7308 */ /* 0x000fe40000000800 */
[----:B------:R-:W-:Y:S05]  /*f0c0*/  FMUL.FTZ R66, R132, R202 ;  /* 0x000000ca84427220 */ /* 0x000fea0000410000 */
[C---:B------:R-:W-:Y:S03]  /*f0d0*/  HMMA.16816.F32 R24, R144.reuse, R36, R24 ;  /* 0x000000249018723c */ /* 0x040fe60000001818 */
[----:B------:R-:W-:Y:S04]  /*f0e0*/  MUFU.EX2 R184, R184 ;  /* 0x000000b800b87308 */ /* 0x000fe80000000800 */
[C---:B------:R-:W-:Y:S01]  /*f0f0*/  FMUL.FTZ R36, R133.reuse, R188 ;  /* 0x000000bc85247220 */ /* 0x040fe20000410000 */
[-C--:B------:R-:W-:Y:S04]  /*f100*/  HMMA.16816.F32 R28, R144, R38.reuse, R28 ;  /* 0x00000026901c723c */ /* 0x080fe8000000181c */
[C---:B------:R-:W-:Y:S01]  /*f110*/  FMUL.FTZ R37, R133.reuse, R189 ;  /* 0x000000bd85257220 */ /* 0x040fe20000410000 */
[----:B------:R-:W-:Y:S01]  /*f120*/  MOV R188, R43 ;  /* 0x0000002b00bc7202 */ /* 0x000fe20000000f00 */
[C---:B------:R-:W-:Y:S01]  /*f130*/  FMUL.FTZ R43, R0.reuse, R167 ;  /* 0x000000a7002b7220 */ /* 0x040fe20000410000 */
        /* <DEDUP_REMOVED lines=10> */
[C---:B------:R-:W-:Y:S01]  /*f1e0*/  FMUL.FTZ R51, R132.reuse, R195 ;  /* 0x000000c384337220 */ /* 0x040fe20000410000 */
[----:B------:R-:W-:Y:S01]  /*f1f0*/  MOV R170, R167 ;  /* 0x000000a700aa7202 */ /* 0x000fe20000000f00 */
[C---:B------:R-:W-:Y:S01]  /*f200*/  FMUL.FTZ R65, R133.reuse, R201 ;  /* 0x000000c985417220 */ /* 0x040fe20000410000 */
[----:B------:R-:W-:Y:S01]  /*f210*/  MOV R248, R191 ;  /* 0x000000bf00f87202 */ /* 0x000fe20000000f00 */
[----:B------:R-:W-:Y:S01]  /*f220*/  FMUL.FTZ R67, R132, R203 ;  /* 0x000000cb84437220 */ /* 0x000fe20000410000 */
[-C--:B------:R-:W-:Y:S03]  /*f230*/  HMMA.16816.F32 R36, R140, R52.reuse, R36 ;  /* 0x000000348c24723c */ /* 0x080fe60000001824 */
[----:B------:R-:W-:Y:S02]  /*f240*/  MOV R191, R162 ;  /* 0x000000a200bf7202 */ /* 0x000fe40000000f00 */
[----:B------:R-:W-:Y:S02]  /*f250*/  MOV R171, R170 ;  /* 0x000000aa00ab7202 */ /* 0x000fe40000000f00 */
[----:B------:R-:W-:Y:S01]  /*f260*/  MOV R167, R166 ;  /* 0x000000a600a77202 */ /* 0x000fe20000000f00 */
[C---:B------:R-:W-:Y:S01]  /*f270*/  HMMA.16816.F32 R40, R144.reuse, R52, R40 ;  /* 0x000000349028723c */ /* 0x040fe20000001828 */
[----:B------:R-:W-:Y:S03]  /*f280*/  MUFU.EX2 R191, R191 ;  /* 0x000000bf00bf7308 */ /* 0x000fe60000000800 */
[----:B------:R-:W-:Y:S02]  /*f290*/  MOV R170, R167 ;  /* 0x000000a700aa7202 */ /* 0x000fe40000000f00 */
[----:B------:R-:W-:Y:S01]  /*f2a0*/  MOV R166, R189 ;  /* 0x000000bd00a67202 */ /* 0x000fe20000000f00 */
[C---:B------:R-:W-:Y:S01]  /*f2b0*/  FMUL.FTZ R52, R133.reuse, R196 ;  /* 0x000000c485347220 */ /* 0x040fe20000410000 */
[-C--:B------:R-:W-:Y:S04]  /*f2c0*/  HMMA.16816.F32 R44, R144, R54.reuse, R44 ;  /* 0x00000036902c723c */ /* 0x080fe8000000182c */
[----:B------:R-:W-:Y:S01]  /*f2d0*/  FMUL.FTZ R53, R133, R197 ;  /* 0x000000c585357220 */ /* 0x000fe20000410000 */
[----:B------:R-:W-:Y:S01]  /*f2e0*/  MOV R192, R170 ;  /* 0x000000aa00c07202 */ /* 0x000fe20000000f00 */
[----:B------:R-:W-:Y:S01]  /*f2f0*/  FADD.FTZ R133, R216, R207 ;  /* 0x000000cfd8857221 */ /* 0x000fe20000010000 */
[----:B------:R-:W-:Y:S01]  /*f300*/  MOV R167, R166 ;  /* 0x000000a600a77202 */ /* 0x000fe20000000f00 */
[C---:B------:R-:W-:Y:S01]  /*f310*/  HMMA.16816.F32 R48, R140.reuse, R54, R48 ;  /* 0x000000368c30723c */ /* 0x040fe20000001830 */
[----:B------:R-:W-:Y:S03]  /*f320*/  MUFU.EX2 R197, R171 ;  /* 0x000000ab00c57308 */ /* 0x000fe60000000800 */
[----:B------:R-:W-:Y:S02]  /*f330*/  MOV R189, R188 ;  /* 0x000000bc00bd7202 */ /* 0x000fe40000000f00 */
[----:B------:R-:W-:Y:S01]  /*f340*/  MOV R188, R187 ;  /* 0x000000bb00bc7202 */ /* 0x000fe20000000f00 */
[C---:B------:R-:W-:Y:S01]  /*f350*/  FMUL.FTZ R54, R132.reuse, R198 ;  /* 0x000000c684367220 */ /* 0x040fe20000410000 */
[----:B------:R-:W-:Y:S01]  /*f360*/  MOV R187, R186 ;  /* 0x000000ba00bb7202 */ /* 0x000fe20000000f00 */
[----:B------:R-:W-:Y:S02]  /*f370*/  FMUL.FTZ R55, R132, R199 ;  /* 0x000000c784377220 */ /* 0x000fe40000410000 */
[----:B------:R-:W-:Y:S01]  /*f380*/  MUFU.EX2 R171, R208 ;  /* 0x000000d000ab7308 */ /* 0x000fe20000000800 */
[----:B------:R-:W-:Y:S02]  /*f390*/  MOV R199, R153 ;  /* 0x0000009900c77202 */ /* 0x000fe40000000f00 */
[----:B------:R-:W-:Y:S02]  /*f3a0*/  MOV R186, R159 ;  /* 0x0000009f00ba7202 */ /* 0x000fe40000000f00 */
[-C--:B--2---:R-:W-:Y:S03]  /*f3b0*/  HMMA.16816.F32 R52, R140, R148.reuse, R52 ;  /* 0x000000948c34723c */ /* 0x084fe60000001834 */
[----:B------:R-:W-:Y:S02]  /*f3c0*/  MOV R159, R130 ;  /* 0x00000082009f7202 */ /* 0x000fe40000000f00 */
[----:B------:R-:W2:Y:S01]  /*f3d0*/  LDL.LU R130, [R1+0x74] ;  /* 0x0000740001827983 */ /* 0x000ea20000300800 */
[----:B------:R-:W-:Y:S01]  /*f3e0*/  MOV R166, R189 ;  /* 0x000000bd00a67202 */ /* 0x000fe20000000f00 */
[----:B------:R-:W-:Y:S01]  /*f3f0*/  MUFU.EX2 R199, R199 ;  /* 0x000000c700c77308 */ /* 0x000fe20000000800 */
[C---:B------:R-:W-:Y:S04]  /*f400*/  HMMA.16816.F32 R56, R144.reuse, R148, R56 ;  /* 0x000000949038723c */ /* 0x040fe80000001838 */
[----:B------:R-:W-:Y:S02]  /*f410*/  MOV R189, R188 ;  /* 0x000000bc00bd7202 */ /* 0x000fe40000000f00 */
[----:B------:R-:W-:Y:S02]  /*f420*/  MOV R188, R187 ;  /* 0x000000bb00bc7202 */ /* 0x000fe40000000f00 */
[-C--:B------:R-:W-:Y:S04]  /*f430*/  HMMA.16816.F32 R60, R144, R150.reuse, R60 ;  /* 0x00000096903c723c */ /* 0x080fe8000000183c */
[----:B------:R-:W-:Y:S02]  /*f440*/  MOV R193, R188 ;  /* 0x000000bc00c17202 */ /* 0x000fe40000000f00 */
[----:B------:R-:W-:Y:S02]  /*f450*/  MOV R188, R180 ;  /* 0x000000b400bc7202 */ /* 0x000fe40000000f00 */
[C---:B------:R-:W-:Y:S01]  /*f460*/  HMMA.16816.F32 R64, R140.reuse, R150, R64 ;  /* 0x000000968c40723c */ /* 0x040fe20000001840 */
[----:B------:R-:W3:Y:S01]  /*f470*/  LDSM.16.MT88.4 R148, [R225+0x2000] ;  /* 0x00200000e194783b */ /* 0x000ee20000004200 */
[----:B------:R-:W-:Y:S02]  /*f480*/  MUFU.EX2 R180, R251 ;  /* 0x000000fb00b47308 */ /* 0x000fe40000000800 */
[----:B------:R-:W-:Y:S02]  /*f490*/  MOV R203, R193 ;  /* 0x000000c100cb7202 */ /* 0x000fe40000000f00 */
[----:B------:R-:W-:Y:S02]  /*f4a0*/  MOV R193, R155 ;  /* 0x0000009b00c17202 */ /* 0x000fe40000000f00 */
[----:B-1----:R-:W-:Y:S04]  /*f4b0*/  MOV R218, R203 ;  /* 0x000000cb00da7202 */ /* 0x002fe80000000f00 */
[----:B------:R-:W-:Y:S01]  /*f4c0*/  MUFU.EX2 R193, R193 ;  /* 0x000000c100c17308 */ /* 0x000fe20000000800 */
[----:B------:R-:W-:Y:S02]  /*f4d0*/  MOV R187, R186 ;  /* 0x000000ba00bb7202 */ /* 0x000fe40000000f00 */
[----:B------:R-:W-:Y:S02]  /*f4e0*/  MOV R186, R185 ;  /* 0x000000b900ba7202 */ /* 0x000fe40000000f00 */
[----:B------:R-:W-:Y:S02]  /*f4f0*/  MOV R185, R131 ;  /* 0x0000008300b97202 */ /* 0x000fe40000000f00 */
[----:B------:R-:W2:Y:S01]  /*f500*/  LDL.LU R131, [R1+0x70] ;  /* 0x0000700001837983 */ /* 0x000ea20000300800 */
[----:B------:R-:W-:Y:S02]  /*f510*/  MOV R196, R167 ;  /* 0x000000a700c47202 */ /* 0x000fe40000000f00 */
[----:B------:R-:W-:Y:S02]  /*f520*/  MOV R167, R175 ;  /* 0x000000af00a77202 */ /* 0x000fe40000000f00 */
[----:B------:R-:W-:Y:S01]  /*f530*/  MUFU.EX2 R175, R252 ;  /* 0x000000fc00af7308 */ /* 0x000fe20000000800 */
[----:B------:R-:W-:Y:S02]  /*f540*/  MOV R195, R166 ;  /* 0x000000a600c37202 */ /* 0x000fe40000000f00 */
[----:B------:R-:W-:Y:S02]  /*f550*/  MOV R166, R173 ;  /* 0x000000ad00a67202 */ /* 0x000fe40000000f00 */
[----:B------:R-:W-:Y:S02]  /*f560*/  MOV R183, R167 ;  /* 0x000000a700b77202 */ /* 0x000fe40000000f00 */
[----:B------:R-:W-:Y:S02]  /*f570*/  MOV R194, R189 ;  /* 0x000000bd00c27202 */ /* 0x000fe40000000f00 */
[----:B------:R-:W-:Y:S01]  /*f580*/  MOV R189, R172 ;  /* 0x000000ac00bd7202 */ /* 0x000fe20000000f00 */
[----:B------:R-:W-:Y:S01]  /*f590*/  MUFU.EX2 R173, R249 ;  /* 0x000000f900ad7308 */ /* 0x000fe20000000800 */
[----:B------:R-:W-:Y:S02]  /*f5a0*/  MOV R201, R194 ;  /* 0x000000c200c97202 */ /* 0x000fe40000000f00 */
[----:B------:R-:W-:Y:S02]  /*f5b0*/  MOV R167, R189 ;  /* 0x000000bd00a77202 */ /* 0x000fe40000000f00 */
[----:B------:R-:W-:Y:S01]  /*f5c0*/  MOV R189, R159 ;  /* 0x0000009f00bd7202 */ /* 0x000fe20000000f00 */
[-C--:B---3--:R-:W-:Y:S04]  /*f5d0*/  HMMA.16816.F32 R68, R140, R148.reuse, R68 ;  /* 0x000000948c44723c */ /* 0x088fe80000001844 */
[----:B------:R-:W-:Y:S01]  /*f5e0*/  MUFU.EX2 R172, R209 ;  /* 0x000000d100ac7308 */ /* 0x000fe20000000800 */
[----:B------:R-:W-:Y:S02]  /*f5f0*/  MOV R194, R181 ;  /* 0x000000b500c27202 */ /* 0x000fe40000000f00 */
[----:B------:R-:W-:Y:S01]  /*f600*/  MOV R181, R156 ;  /* 0x0000009c00b57202 */ /* 0x000fe20000000f00 */
[C---:B------:R-:W-:Y:S04]  /*f610*/  HMMA.16816.F32 R72, R144.reuse, R148, R72 ;  /* 0x000000949048723c */ /* 0x040fe80000001848 */
[----:B----4-:R-:W-:Y:S02]  /*f620*/  MOV R219, R201 ;  /* 0x000000c900db7202 */ /* 0x010fe40000000f00 */
[----:B------:R-:W-:Y:S01]  /*f630*/  MUFU.EX2 R194, R194 ;  /* 0x000000c200c27308 */ /* 0x000fe20000000800 */
[----:B------:R-:W-:Y:S01]  /*f640*/  MOV R201, R163 ;  /* 0x000000a300c97202 */ /* 0x000fe20000000f00 */
[-C--:B------:R-:W-:Y:S04]  /*f650*/  HMMA.16816.F32 R76, R144, R150.reuse, R76 ;  /* 0x00000096904c723c */ /* 0x080fe8000000184c */
[----:B------:R-:W-:Y:S02]  /*f660*/  MOV R170, R187 ;  /* 0x000000bb00aa7202 */ /* 0x000fe40000000f00 */
[----:B------:R-:W-:Y:S02]  /*f670*/  MOV R187, R168 ;  /* 0x000000a800bb7202 */ /* 0x000fe40000000f00 */
[----:B------:R-:W-:Y:S01]  /*f680*/  MUFU.EX2 R252, R210 ;  /* 0x000000d200fc7308 */ /* 0x000fe20000000800 */
[C---:B------:R-:W-:Y:S01]  /*f690*/  HMMA.16816.F32 R80, R140.reuse, R150, R80 ;  /* 0x000000968c50723c */ /* 0x040fe20000001850 */
[----:B------:R-:W1:Y:S03]  /*f6a0*/  LDSM.16.MT88.4 R148, [R226+0x2000] ;  /* 0x00200000e294783b */ /* 0x000e660000004200 */
[----:B------:R-:W-:Y:S02]  /*f6b0*/  MOV R202, R170 ;  /* 0x000000aa00ca7202 */ /* 0x000fe40000000f00 */
[----:B------:R-:W-:Y:S02]  /*f6c0*/  MOV R170, R187 ;  /* 0x000000bb00aa7202 */ /* 0x000fe40000000f00 */
[----:B------:R-:W-:Y:S01]  /*f6d0*/  MOV R187, R154 ;  /* 0x0000009a00bb7202 */ /* 0x000fe20000000f00 */
[----:B------:R-:W-:Y:S03]  /*f6e0*/  MUFU.EX2 R168, R250 ;  /* 0x000000fa00a87308 */ /* 0x000fe60000000800 */
[----:B------:R-:W-:Y:S02]  /*f6f0*/  MOV R198, R196 ;  /* 0x000000c400c67202 */ /* 0x000fe40000000f00 */
[----:B------:R-:W-:Y:S02]  /*f700*/  MOV R196, R166 ;  /* 0x000000a600c47202 */ /* 0x000fe40000000f00 */
[----:B------:R-:W-:Y:S02]  /*f710*/  MOV R166, R188 ;  /* 0x000000bc00a67202 */ /* 0x000fe40000000f00 */
[----:B------:R-:W-:Y:S01]  /*f720*/  MOV R188, R152 ;  /* 0x0000009800bc7202 */ /* 0x000fe20000000f00 */
[----:B------:R-:W-:Y:S01]  /*f730*/  MUFU.EX2 R187, R187 ;  /* 0x000000bb00bb7308 */ /* 0x000fe20000000800 */
[----:B------:R-:W-:Y:S01]  /*f740*/  LDSM.16.MT88.4 R152, [R226+0x800] ;  /* 0x00080000e298783b */ /* 0x000fe20000004200 */
[----:B------:R-:W-:Y:S02]  /*f750*/  MOV R182, R195 ;  /* 0x000000c300b67202 */ /* 0x000fe40000000f00 */
[----:B------:R-:W-:Y:S02]  /*f760*/  MOV R195, R186 ;  /* 0x000000ba00c37202 */ /* 0x000fe40000000f00 */
[----:B------:R-:W-:Y:S02]  /*f770*/  MOV R186, R158 ;  /* 0x0000009e00ba7202 */ /* 0x000fe40000000f00 */
[----:B------:R-:W-:Y:S01]  /*f780*/  MOV R220, R182 ;  /* 0x000000b600dc7202 */ /* 0x000fe20000000f00 */
[----:B------:R-:W-:Y:S01]  /*f790*/  LDSM.16.MT88.4 R156, [R229+0x800] ;  /* 0x00080000e59c783b */ /* 0x000fe20000004200 */
[----:B------:R-:W-:Y:S01]  /*f7a0*/  MUFU.EX2 R195, R195 ;  /* 0x000000c300c37308 */ /* 0x000fe20000000800 */
[----:B------:R-:W-:Y:S02]  /*f7b0*/  MOV R182, R192 ;  /* 0x000000c000b67202 */ /* 0x000fe40000000f00 */
[----:B------:R-:W-:Y:S02]  /*f7c0*/  MOV R203, R190 ;  /* 0x000000be00cb7202 */ /* 0x000fe40000000f00 */
[----:B------:R-:W-:Y:S05]  /*f7d0*/  MOV R190, R185 ;  /* 0x000000b900be7202 */ /* 0x000fea0000000f00 */
[----:B------:R-:W-:Y:S01]  /*f7e0*/  MUFU.EX2 R192, R161 ;  /* 0x000000a100c07308 */ /* 0x000fe20000000800 */
[-C--:B-1----:R-:W-:Y:S08]  /*f7f0*/  HMMA.16816.F32 R84, R140, R148.reuse, R84 ;  /* 0x000000948c54723c */ /* 0x082ff00000001854 */
[C---:B------:R-:W-:Y:S01]  /*f800*/  HMMA.16816.F32 R88, R144.reuse, R148, R88 ;  /* 0x000000949058723c */ /* 0x040fe20000001858 */
[----:B------:R1:W-:Y:S07]  /*f810*/  MUFU.EX2 R185, R160 ;  /* 0x000000a000b97308 */ /* 0x0003ee0000000800 */
[-C--:B------:R-:W-:Y:S03]  /*f820*/  HMMA.16816.F32 R92, R144, R150.reuse, R92 ;  /* 0x00000096905c723c */ /* 0x080fe6000000185c */
[----:B------:R-:W-:Y:S05]  /*f830*/  MUFU.EX2 R186, R186 ;  /* 0x000000ba00ba7308 */ /* 0x000fea0000000800 */
[C---:B------:R-:W-:Y:S01]  /*f840*/  HMMA.16816.F32 R96, R140.reuse, R150, R96 ;  /* 0x000000968c60723c */ /* 0x040fe20000001860 */
[----:B------:R-:W3:Y:S04]  /*f850*/  LDSM.16.MT88.4 R148, [R229+0x2000] ;  /* 0x00200000e594783b */ /* 0x000ee80000004200 */
[----:B------:R-:W-:Y:S04]  /*f860*/  MUFU.EX2 R181, R181 ;  /* 0x000000b500b57308 */ /* 0x000fe80000000800 */
[----:B-1----:R-:W-:Y:S06]  /*f870*/  LDSM.16.MT88.4 R160, [R226+0x1000] ;  /* 0x00100000e2a0783b */ /* 0x002fec0000004200 */
[----:B------:R-:W-:Y:S10]  /*f880*/  MUFU.EX2 R189, R189 ;  /* 0x000000bd00bd7308 */ /* 0x000ff40000000800 */
[----:B------:R-:W-:Y:S10]  /*f890*/  MUFU.EX2 R188, R188 ;  /* 0x000000bc00bc7308 */ /* 0x000ff40000000800 */
[----:B------:R-:W-:Y:S01]  /*f8a0*/  MUFU.EX2 R183, R183 ;  /* 0x000000b700b77308 */ /* 0x000fe20000000800 */
[-C--:B---3--:R-:W-:Y:S09]  /*f8b0*/  HMMA.16816.F32 R100, R140, R148.reuse, R100 ;  /* 0x000000948c64723c */ /* 0x088ff20000001864 */
[----:B------:R-:W-:Y:S01]  /*f8c0*/  MUFU.EX2 R190, R190 ;  /* 0x000000be00be7308 */ /* 0x000fe20000000800 */
[C---:B------:R-:W-:Y:S09]  /*f8d0*/  HMMA.16816.F32 R104, R144.reuse, R148, R104 ;  /* 0x000000949068723c */ /* 0x040ff20000001868 */
[----:B------:R-:W-:Y:S01]  /*f8e0*/  MUFU.EX2 R182, R182 ;  /* 0x000000b600b67308 */ /* 0x000fe20000000800 */
[-C--:B------:R-:W-:Y:S08]  /*f8f0*/  HMMA.16816.F32 R108, R144, R150.reuse, R108 ;  /* 0x00000096906c723c */ /* 0x080ff0000000186c */
[C---:B------:R-:W-:Y:S01]  /*f900*/  HMMA.16816.F32 R112, R140.reuse, R150, R112 ;  /* 0x000000968c70723c */ /* 0x040fe20000001870 */
[----:B------:R-:W1:Y:S01]  /*f910*/  LDSM.16.MT88.4 R148, [R228+0x2000] ;  /* 0x00200000e494783b */ /* 0x000e620000004200 */
[----:B------:R-:W3:Y:S02]  /*f920*/  MUFU.EX2 R198, R198 ;  /* 0x000000c600c67308 */ /* 0x000ee40000000800 */
[----:B---3--:R-:W-:Y:S04]  /*f930*/  F2FP.PACK_AB R207, R198, R182 ;  /* 0x000000b6c6cf723e */ /* 0x008fe800000000ff */
[-C--:B-1----:R-:W-:Y:S08]  /*f940*/  HMMA.16816.F32 R116, R140, R148.reuse, R116 ;  /* 0x000000948c74723c */ /* 0x082ff00000001874 */
[C---:B------:R-:W-:Y:S01]  /*f950*/  HMMA.16816.F32 R120, R144.reuse, R148, R120 ;  /* 0x000000949078723c */ /* 0x040fe20000001878 */
[----:B------:R-:W3:Y:S06]  /*f960*/  LDL.LU R148, [R1+0x14] ;  /* 0x0000140001947983 */ /* 0x000eec0000300800 */
[----:B------:R-:W-:Y:S01]  /*f970*/  F2FP.PACK_AB R149, R172, R171 ;  /* 0x000000abac95723e */ /* 0x000fe200000000ff */
[-C--:B------:R-:W-:Y:S01]  /*f980*/  HMMA.16816.F32 R124, R144, R150.reuse, R124 ;  /* 0x00000096907c723c */ /* 0x080fe2000000187c */
[----:B------:R-:W1:Y:S03]  /*f990*/  LDSM.16.MT88.4 R144, [R225+0x800] ;  /* 0x00080000e190783b */ /* 0x000e660000004200 */
[C---:B--2---:R-:W-:Y:S02]  /*f9a0*/  FMUL.FTZ R130, R132.reuse, R130 ;  /* 0x0000008284827220 */ /* 0x044fe40000410000 */
[----:B------:R-:W-:Y:S02]  /*f9b0*/  FMUL.FTZ R131, R132, R131 ;  /* 0x0000008384837220 */ /* 0x000fe40000410000 */
[----:B------:R-:W-:Y:S01]  /*f9c0*/  FADD.FTZ R132, R214, R206 ;  /* 0x000000ced6847221 */ /* 0x000fe20000010000 */
[----:B------:R-:W-:Y:S04]  /*f9d0*/  F2FP.PACK_AB R206, R190, R183 ;  /* 0x000000b7bece723e */ /* 0x000fe800000000ff */
[----:B------:R-:W-:Y:S07]  /*f9e0*/  HMMA.16816.F32 R128, R140, R150, R128 ;  /* 0x000000968c80723c */ /* 0x000fee0000001880 */
[----:B------:R-:W-:Y:S02]  /*f9f0*/  F2FP.PACK_AB R140, R177, R164 ;  /* 0x000000a4b18c723e */ /* 0x000fe400000000ff */
[----:B------:R-:W-:Y:S03]  /*fa00*/  F2FP.PACK_AB R142, R179, R178 ;  /* 0x000000b2b38e723e */ /* 0x000fe600000000ff */
[----:B------:R-:W-:Y:S02]  /*fa10*/  F2FP.PACK_AB R141, R174, R169 ;  /* 0x000000a9ae8d723e */ /* 0x000fe400000000ff */
[----:B------:R-:W-:Y:S02]  /*fa20*/  F2FP.PACK_AB R143, R197, R176 ;  /* 0x000000b0c58f723e */ /* 0x000fe400000000ff */
[----:B------:R-:W-:Y:S02]  /*fa30*/  F2FP.PACK_AB R150, R180, R175 ;  /* 0x000000afb496723e */ /* 0x000fe400000000ff */
[----:B------:R-:W-:Y:S03]  /*fa40*/  F2FP.PACK_AB R151, R252, R221 ;  /* 0x000000ddfc97723e */ /* 0x000fe600000000ff */
[-C--:B-1----:R-:W-:Y:S03]  /*fa50*/  HMMA.16816.F32 R4, R140, R144.reuse, R4 ;  /* 0x000000908c04723c */ /* 0x082fe60000001804 */
[----:B---3--:R-:W-:Y:S01]  /*fa60*/  FFMA.FTZ R0, R0, R148, R138 ;  /* 0x0000009400007223 */ /* 0x008fe2000001008a */
[----:B------:R-:W-:Y:S01]  /*fa70*/  F2FP.PACK_AB R148, R173, R168 ;  /* 0x000000a8ad94723e */ /* 0x000fe200000000ff */
[----:B------:R-:W-:Y:S02]  /*fa80*/  MUFU.EX2 R138, R201 ;  /* 0x000000c9008a7308 */ /* 0x000fe40000000800 */
[----:B------:R-:W-:Y:S02]  /*fa90*/  FADD.FTZ R139, R139, R0 ;  /* 0x000000008b8b7221 */ /* 0x000fe40000010000 */
[----:B------:R-:W-:Y:S02]  /*faa0*/  FADD.FTZ R0, R215, R133 ;  /* 0x00000085d7007221 */ /* 0x000fe40000010000 */
[C---:B------:R-:W-:Y:S04]  /*fab0*/  HMMA.16816.F32 R8, R148.reuse, R144, R8 ;  /* 0x000000909408723c */ /* 0x040fe80000001808 */
[----:B------:R-:W-:Y:S02]  /*fac0*/  FADD.FTZ R133, R213, R132 ;  /* 0x00000084d5857221 */ /* 0x000fe40000010000 */
[----:B------:R-:W-:Y:S02]  /*fad0*/  FADD.FTZ R132, R212, R2 ;  /* 0x00000002d4847221 */ /* 0x000fe40000010000 */
[-C--:B------:R-:W-:Y:S01]  /*fae0*/  HMMA.16816.F32 R12, R148, R146.reuse, R12 ;  /* 0x00000092940c723c */ /* 0x080fe2000000180c */
[----:B------:R-:W-:Y:S03]  /*faf0*/  LDSM.16.MT88.4 R212, [R225+0x3800] ;  /* 0x00380000e1d4783b */ /* 0x000fe60000004200 */
[----:B------:R-:W-:Y:S01]  /*fb00*/  FADD.FTZ R132, R220, R132 ;  /* 0x00000084dc847221 */ /* 0x000fe20000010000 */
[----:B------:R-:W-:Y:S01]  /*fb10*/  MOV R220, R248 ;  /* 0x000000f800dc7202 */ /* 0x000fe20000000f00 */
[----:B------:R-:W-:Y:S01]  /*fb20*/  FADD.FTZ R2, R205, R139 ;  /* 0x0000008bcd027221 */ /* 0x000fe20000010000 */
[----:B------:R-:W-:Y:S01]  /*fb30*/  MOV R248, R203 ;  /* 0x000000cb00f87202 */ /* 0x000fe20000000f00 */
[C---:B------:R-:W-:Y:S01]  /*fb40*/  HMMA.16816.F32 R16, R140.reuse, R146, R16 ;  /* 0x000000928c10723c */ /* 0x040fe20000001810 */
[----:B------:R-:W1:Y:S03]  /*fb50*/  LDSM.16.MT88.4 R144, [R228+0x800] ;  /* 0x00080000e490783b */ /* 0x000e660000004200 */
[----:B------:R-:W-:Y:S01]  /*fb60*/  FADD.FTZ R168, R168, R132 ;  /* 0x00000084a8a87221 */ /* 0x000fe20000010000 */
[----:B------:R-:W-:Y:S01]  /*fb70*/  MOV R203, R202 ;  /* 0x000000ca00cb7202 */ /* 0x000fe20000000f00 */
[----:B------:R2:W3:Y:S01]  /*fb80*/  MUFU.EX2 R132, R167 ;  /* 0x000000a700847308 */ /* 0x0004e20000000800 */
[----:B------:R-:W-:Y:S01]  /*fb90*/  MOV R202, R196 ;  /* 0x000000c400ca7202 */ /* 0x000fe20000000f00 */
[-C--:B------:R-:W-:Y:S04]  /*fba0*/  HMMA.16816.F32 R20, R140, R152.reuse, R20 ;  /* 0x000000988c14723c */ /* 0x080fe80000001814 */
[----:B------:R-:W-:Y:S01]  /*fbb0*/  FADD.FTZ R0, R218, R0 ;  /* 0x00000000da007221 */ /* 0x000fe20000010000 */
[----:B------:R-:W-:Y:S01]  /*fbc0*/  MOV R218, R220 ;  /* 0x000000dc00da7202 */ /* 0x000fe20000000f00 */
[----:B------:R-:W-:Y:S01]  /*fbd0*/  FADD.FTZ R133, R219, R133 ;  /* 0x00000085db857221 */ /* 0x000fe20000010000 */
[----:B------:R-:W-:Y:S01]  /*fbe0*/  MOV R219, R248 ;  /* 0x000000f800db7202 */ /* 0x000fe20000000f00 */
[C---:B------:R-:W-:Y:S01]  /*fbf0*/  HMMA.16816.F32 R24, R148.reuse, R152, R24 ;  /* 0x000000989418723c */ /* 0x040fe20000001818 */
[----:B------:R-:W-:Y:S03]  /*fc00*/  MUFU.EX2 R251, R218 ;  /* 0x000000da00fb7308 */ /* 0x000fe60000000800 */
[----:B------:R-:W-:Y:S01]  /*fc10*/  MOV R248, R166 ;  /* 0x000000a600f87202 */ /* 0x000fe20000000f00 */
[----:B------:R-:W-:Y:S01]  /*fc20*/  FADD.FTZ R169, R169, R133 ;  /* 0x00000085a9a97221 */ /* 0x000fe20000010000 */
[----:B------:R-:W-:Y:S02]  /*fc30*/  MOV R220, R203 ;  /* 0x000000cb00dc7202 */ /* 0x000fe40000000f00 */
[-C--:B------:R-:W-:Y:S03]  /*fc40*/  HMMA.16816.F32 R28, R148, R154.reuse, R28 ;  /* 0x0000009a941c723c */ /* 0x080fe6000000181c */
[----:B------:R4:W1:Y:S01]  /*fc50*/  MUFU.EX2 R250, R219 ;  /* 0x000000db00fa7308 */ /* 0x0008620000000800 */
[----:B------:R-:W-:Y:S02]  /*fc60*/  MOV R203, R165 ;  /* 0x000000a500cb7202 */ /* 0x000fe40000000f00 */
[----:B------:R-:W-:Y:S01]  /*fc70*/  MOV R196, R170 ;  /* 0x000000aa00c47202 */ /* 0x000fe20000000f00 */
[----:B------:R-:W-:Y:S01]  /*fc80*/  FADD.FTZ R170, R204, R2 ;  /* 0x00000002ccaa7221 */ /* 0x000fe20000010000 */
[C---:B------:R-:W-:Y:S01]  /*fc90*/  HMMA.16816.F32 R32, R140.reuse, R154, R32 ;  /* 0x0000009a8c20723c */ /* 0x040fe20000001820 */
[----:B------:R-:W1:Y:S03]  /*fca0*/  LDSM.16.MT88.4 R152, [R225+0x2800] ;  /* 0x00280000e198783b */ /* 0x000e660000004200 */
[----:B------:R-:W-:Y:S01]  /*fcb0*/  FADD.FTZ R2, R164, R0 ;  /* 0x00000000a4027221 */ /* 0x000fe20000010000 */
[----:B------:R-:W-:Y:S01]  /*fcc0*/  MUFU.EX2 R249, R203 ;  /* 0x000000cb00f97308 */ /* 0x000fe20000000800 */
[----:B------:R-:W-:Y:S01]  /*fcd0*/  FADD.FTZ R0, R171, R170 ;  /* 0x000000aaab007221 */ /* 0x000fe20000010000 */
[----:B------:R-:W-:Y:S01]  /*fce0*/  MOV R170, R184 ;  /* 0x000000b800aa7202 */ /* 0x000fe20000000f00 */
[-C--:B------:R-:W-:Y:S01]  /*fcf0*/  HMMA.16816.F32 R36, R140, R156.reuse, R36 ;  /* 0x0000009c8c24723c */ /* 0x080fe20000001824 */
[----:B--2---:R-:W-:Y:S03]  /*fd00*/  LDSM.16.MT88.4 R164, [R226+0x3000] ;  /* 0x00300000e2a4783b */ /* 0x004fe60000004200 */
[----:B------:R-:W-:Y:S01]  /*fd10*/  F2FP.PACK_AB R204, R191, R170 ;  /* 0x000000aabfcc723e */ /* 0x000fe200000000ff */
[----:B------:R-:W-:Y:S01]  /*fd20*/  FADD.FTZ R0, R172, R0 ;  /* 0x00000000ac007221 */ /* 0x000fe20000010000 */
[----:B---3--:R-:W-:Y:S01]  /*fd30*/  MOV R171, R132 ;  /* 0x0000008400ab7202 */ /* 0x008fe20000000f00 */
[----:B------:R-:W-:Y:S01]  /*fd40*/  MUFU.EX2 R139, R248 ;  /* 0x000000f8008b7308 */ /* 0x000fe20000000800 */
[C---:B------:R-:W-:Y:S01]  /*fd50*/  HMMA.16816.F32 R40, R148.reuse, R156, R40 ;  /* 0x0000009c9428723c */ /* 0x040fe20000001828 */
[----:B----4-:R-:W-:Y:S03]  /*fd60*/  LDSM.16.MT88.4 R216, [R226+0x3800] ;  /* 0x00380000e2d8783b */ /* 0x010fe60000004200 */
[----:B-1----:R-:W-:Y:S01]  /*fd70*/  F2FP.PACK_AB R208, R250, R251 ;  /* 0x000000fbfad0723e */ /* 0x002fe200000000ff */
[----:B------:R-:W-:Y:S02]  /*fd80*/  FADD.FTZ R132, R174, R169 ;  /* 0x000000a9ae847221 */ /* 0x000fe40000010000 */
[----:B------:R-:W-:Y:S01]  /*fd90*/  FADD.FTZ R221, R221, R0 ;  /* 0x00000000dddd7221 */ /* 0x000fe20000010000 */
[-C--:B------:R-:W-:Y:S01]  /*fda0*/  HMMA.16816.F32 R44, R148, R158.reuse, R44 ;  /* 0x0000009e942c723c */ /* 0x080fe2000000182c */
[----:B------:R-:W1:Y:S03]  /*fdb0*/  MUFU.EX2 R248, R202 ;  /* 0x000000ca00f87308 */ /* 0x000e660000000800 */
[----:B------:R-:W-:Y:S01]  /*fdc0*/  MOV R0, R197 ;  /* 0x000000c500007202 */ /* 0x000fe20000000f00 */
[----:B------:R-:W-:Y:S02]  /*fdd0*/  FADD.FTZ R132, R176, R132 ;  /* 0x00000084b0847221 */ /* 0x000fe40000010000 */
[----:B------:R-:W-:Y:S01]  /*fde0*/  FADD.FTZ R2, R177, R2 ;  /* 0x00000002b1027221 */ /* 0x000fe20000010000 */
[C---:B------:R-:W-:Y:S01]  /*fdf0*/  HMMA.16816.F32 R48, R140.reuse, R158, R48 ;  /* 0x0000009e8c30723c */ /* 0x040fe20000001830 */
[----:B------:R-:W2:Y:S02]  /*fe00*/  LDSM.16.MT88.4 R156, [R226+0x2800] ;  /* 0x00280000e29c783b */ /* 0x000ea40000004200 */
[----:B------:R-:W3:Y:S01]  /*fe10*/  MUFU.EX2 R133, R3 ;  /* 0x0000000300857308 */ /* 0x000ee20000000800 */
[----:B------:R-:W-:Y:S01]  /*fe20*/  FADD.FTZ R0, R0, R132 ;  /* 0x0000008400007221 */ /* 0x000fe20000010000 */
[----:B------:R-:W-:Y:S01]  /*fe30*/  MOV R132, R136 ;  /* 0x0000008800847202 */ /* 0x000fe20000000f00 */
[----:B------:R-:W-:Y:S02]  /*fe40*/  FADD.FTZ R2, R178, R2 ;  /* 0x00000002b2027221 */ /* 0x000fe40000010000 */
[-C--:B------:R-:W-:Y:S04]  /*fe50*/  HMMA.16816.F32 R52, R140, R144.reuse, R52 ;  /* 0x000000908c34723c */ /* 0x080fe80000001834 */
[----:B------:R-:W-:Y:S01]  /*fe60*/  FADD.FTZ R2, R179, R2 ;  /* 0x00000002b3027221 */ /* 0x000fe20000010000 */
[----:B------:R-:W4:Y:S03]  /*fe70*/  MUFU.EX2 R196, R196 ;  /* 0x000000c400c47308 */ /* 0x000f260000000800 */
[C---:B------:R-:W-:Y:S04]  /*fe80*/  HMMA.16816.F32 R56, R148.reuse, R144, R56 ;  /* 0x000000909438723c */ /* 0x040fe80000001838 */
[----:B-1----:R-:W-:Y:S03]  /*fe90*/  F2FP.PACK_AB R210, R248, R249 ;  /* 0x000000f9f8d2723e */ /* 0x002fe600000000ff */
[----:B------:R-:W1:Y:S01]  /*fea0*/  MUFU.EX2 R220, R220 ;  /* 0x000000dc00dc7308 */ /* 0x000e620000000800 */
[-C--:B------:R-:W-:Y:S04]  /*feb0*/  HMMA.16816.F32 R60, R148, R146.reuse, R60 ;  /* 0x00000092943c723c */ /* 0x080fe8000000183c */
[----:B---3--:R-:W-:Y:S01]  /*fec0*/  F2FP.PACK_AB R211, R133, R138 ;  /* 0x0000008a85d3723e */ /* 0x008fe200000000ff */
[----:B------:R-:W-:Y:S03]  /*fed0*/  FADD.FTZ R3, R173, R168 ;  /* 0x000000a8ad037221 */ /* 0x000fe60000010000 */
[C---:B------:R-:W-:Y:S01]  /*fee0*/  HMMA.16816.F32 R64, R140.reuse, R146, R64 ;  /* 0x000000928c40723c */ /* 0x040fe20000001840 */
[----:B------:R-:W3:Y:S03]  /*fef0*/  LDSM.16.MT88.4 R144, [R229+0x2800] ;  /* 0x00280000e590783b */ /* 0x000ee60000004200 */
[----:B------:R-:W-:Y:S01]  /*ff00*/  FADD.FTZ R3, R175, R3 ;  /* 0x00000003af037221 */ /* 0x000fe20000010000 */
[----:B----4-:R-:W-:Y:S03]  /*ff10*/  F2FP.PACK_AB R205, R196, R171 ;  /* 0x000000abc4cd723e */ /* 0x010fe600000000ff */
[-C--:B------:R-:W-:Y:S04]  /*ff20*/  HMMA.16816.F32 R68, R140, R152.reuse, R68 ;  /* 0x000000988c44723c */ /* 0x080fe80000001844 */
[----:B-1----:R-:W-:Y:S04]  /*ff30*/  F2FP.PACK_AB R209, R139, R220 ;  /* 0x000000dc8bd1723e */ /* 0x002fe800000000ff */
[C---:B------:R-:W-:Y:S08]  /*ff40*/  HMMA.16816.F32 R72, R148.reuse, R152, R72 ;  /* 0x000000989448723c */ /* 0x040ff00000001848 */
[-C--:B------:R-:W-:Y:S08]  /*ff50*/  HMMA.16816.F32 R76, R148, R154.reuse, R76 ;  /* 0x0000009a944c723c */ /* 0x080ff0000000184c */
[C---:B------:R-:W-:Y:S01]  /*ff60*/  HMMA.16816.F32 R80, R140.reuse, R154, R80 ;  /* 0x0000009a8c50723c */ /* 0x040fe20000001850 */
[----:B------:R-:W1:Y:S07]  /*ff70*/  LDSM.16.MT88.4 R152, [R228+0x2800] ;  /* 0x00280000e498783b */ /* 0x000e6e0000004200 */
[-C--:B--2---:R-:W-:Y:S08]  /*ff80*/  HMMA.16816.F32 R84, R140, R156.reuse, R84 ;  /* 0x0000009c8c54723c */ /* 0x084ff00000001854 */
[C---:B------:R-:W-:Y:S08]  /*ff90*/  HMMA.16816.F32 R88, R148.reuse, R156, R88 ;  /* 0x0000009c9458723c */ /* 0x040ff00000001858 */
[-C--:B------:R-:W-:Y:S08]  /*ffa0*/  HMMA.16816.F32 R92, R148, R158.reuse, R92 ;  /* 0x0000009e945c723c */ /* 0x080ff0000000185c */
[C---:B------:R-:W-:Y:S01]  /*ffb0*/  HMMA.16816.F32 R96, R140.reuse, R158, R96 ;  /* 0x0000009e8c60723c */ /* 0x040fe20000001860 */
[----:B------:R-:W2:Y:S07]  /*ffc0*/  LDSM.16.MT88.4 R156, [R225+0x1000] ;  /* 0x00100000e19c783b */ /* 0x000eae0000004200 */
[-C--:B---3--:R-:W-:Y:S08]  /*ffd0*/  HMMA.16816.F32 R100, R140, R144.reuse, R100 ;  /* 0x000000908c64723c */ /* 0x088ff00000001864 */
[C---:B------:R-:W-:Y:S07]  /*ffe0*/  HMMA.16816.F32 R104, R148.reuse, R144, R104 ;  /* 0x000000909468723c */ /* 0x040fee0000001868 */
[----:B------:R-:W-:Y:S01]  /*fff0*/  F2FP.PACK_AB R144, R195, R189 ;  /* 0x000000bdc390723e */ /* 0x000fe200000000ff */
[-C--:B------:R-:W-:Y:S04]  /*10000*/  HMMA.16816.F32 R108, R148, R146.reuse, R108 ;  /* 0x00000092946c723c */ /* 0x080fe8000000186c */
[----:B------:R-:W-:Y:S04]  /*10010*/  F2FP.PACK_AB R145, R246, R247 ;  /* 0x000000f7f691723e */ /* 0x000fe800000000ff */
[C---:B------:R-:W-:Y:S07]  /*10020*/  HMMA.16816.F32 R112, R140.reuse, R146, R112 ;  /* 0x000000928c70723c */ /* 0x040fee0000001870 */
[----:B------:R-:W-:Y:S01]  /*10030*/  F2FP.PACK_AB R146, R185, R192 ;  /* 0x000000c0b992723e */ /* 0x000fe200000000ff */
[-C--:B-1----:R-:W-:Y:S04]  /*10040*/  HMMA.16816.F32 R116, R140, R152.reuse, R116 ;  /* 0x000000988c74723c */ /* 0x082fe80000001874 */
[----:B------:R-:W-:Y:S04]  /*10050*/  F2FP.PACK_AB R147, R223, R245 ;  /* 0x000000f5df93723e */ /* 0x000fe800000000ff */
[C---:B------:R-:W-:Y:S08]  /*10060*/  HMMA.16816.F32 R120, R148.reuse, R152, R120 ;  /* 0x000000989478723c */ /* 0x040ff00000001878 */
[-C--:B------:R-:W-:Y:S01]  /*10070*/  HMMA.16816.F32 R124, R148, R154.reuse, R124 ;  /* 0x0000009a947c723c */ /* 0x080fe2000000187c */
[----:B------:R-:W1:Y:S07]  /*10080*/  LDSM.16.MT88.4 R148, [R229+0x1000] ;  /* 0x00100000e594783b */ /* 0x000e6e0000004200 */
[----:B------:R-:W-:Y:S01]  /*10090*/  HMMA.16816.F32 R128, R140, R154, R128 ;  /* 0x0000009a8c80723c */ /* 0x000fe20000001880 */
[----:B------:R-:W3:Y:S06]  /*100a0*/  LDSM.16.MT88.4 R152, [R228+0x1000] ;  /* 0x00100000e498783b */ /* 0x000eec0000004200 */
[----:B------:R-:W-:Y:S02]  /*100b0*/  F2FP.PACK_AB R141, R200, R181 ;  /* 0x000000b5c88d723e */ /* 0x000fe400000000ff */
[----:B------:R-:W-:Y:S03]  /*100c0*/  F2FP.PACK_AB R142, R187, R194 ;  /* 0x000000c2bb8e723e */ /* 0x000fe600000000ff */
[----:B------:R-:W-:Y:S02]  /*100d0*/  F2FP.PACK_AB R143, R186, R193 ;  /* 0x000000c1ba8f723e */ /* 0x000fe400000000ff */
[----:B------:R-:W-:Y:S07]  /*100e0*/  F2FP.PACK_AB R140, R199, R188 ;  /* 0x000000bcc78c723e */ /* 0x000fee00000000ff */
[-C--:B--2---:R-:W-:Y:S08]  /*100f0*/  HMMA.16816.F32 R4, R140, R156.reuse, R4 ;  /* 0x0000009c8c04723c */ /* 0x084ff00000001804 */
        /* <DEDUP_REMOVED lines=9> */
[-C--:B-1----:R-:W-:Y:S08]  /*10190*/  HMMA.16816.F32 R36, R140, R148.reuse, R36 ;  /* 0x000000948c24723c */ /* 0x082ff00000001824 */
[C---:B------:R-:W-:Y:S08]  /*101a0*/  HMMA.16816.F32 R40, R144.reuse, R148, R40 ;  /* 0x000000949028723c */ /* 0x040ff00000001828 */
[-C--:B------:R-:W-:Y:S08]  /*101b0*/  HMMA.16816.F32 R44, R144, R150.reuse, R44 ;  /* 0x00000096902c723c */ /* 0x080ff0000000182c */
[C---:B------:R-:W-:Y:S01]  /*101c0*/  HMMA.16816.F32 R48, R140.reuse, R150, R48 ;  /* 0x000000968c30723c */ /* 0x040fe20000001830 */
[----:B------:R-:W1:Y:S07]  /*101d0*/  LDSM.16.MT88.4 R148, [R228+0x3000] ;  /* 0x00300000e494783b */ /* 0x000e6e0000004200 */
[-C--:B---3--:R-:W-:Y:S08]  /*101e0*/  HMMA.16816.F32 R52, R140, R152.reuse, R52 ;  /* 0x000000988c34723c */ /* 0x088ff00000001834 */
[C---:B------:R-:W-:Y:S08]  /*101f0*/  HMMA.16816.F32 R56, R144.reuse, R152, R56 ;  /* 0x000000989038723c */ /* 0x040ff00000001838 */
[-C--:B------:R-:W-:Y:S08]  /*10200*/  HMMA.16816.F32 R60, R144, R154.reuse, R60 ;  /* 0x0000009a903c723c */ /* 0x080ff0000000183c */
[C---:B------:R-:W-:Y:S01]  /*10210*/  HMMA.16816.F32 R64, R140.reuse, R154, R64 ;  /* 0x0000009a8c40723c */ /* 0x040fe20000001840 */
[----:B------:R-:W3:Y:S07]  /*10220*/  LDSM.16.MT88.4 R152, [R225+0x1800] ;  /* 0x00180000e198783b */ /* 0x000eee0000004200 */
[-C--:B--2---:R-:W-:Y:S08]  /*10230*/  HMMA.16816.F32 R68, R140, R156.reuse, R68 ;  /* 0x0000009c8c44723c */ /* 0x084ff00000001844 */
[C---:B------:R-:W-:Y:S07]  /*10240*/  HMMA.16816.F32 R72, R144.reuse, R156, R72 ;  /* 0x0000009c9048723c */ /* 0x040fee0000001848 */
[----:B------:R-:W-:Y:S01]  /*10250*/  MOV R156, R195 ;  /* 0x000000c3009c7202 */ /* 0x000fe20000000f00 */
[-C--:B------:R-:W-:Y:S04]  /*10260*/  HMMA.16816.F32 R76, R144, R158.reuse, R76 ;  /* 0x0000009e904c723c */ /* 0x080fe8000000184c */
[----:B------:R-:W-:Y:S02]  /*10270*/  MOV R157, R200 ;  /* 0x000000c8009d7202 */ /* 0x000fe40000000f00 */
[----:B------:R-:W-:Y:S02]  /*10280*/  LDSM.16.MT88.4 R200, [R228+0x1800] ;  /* 0x00180000e4c8783b */ /* 0x000fe40000004200 */
[C---:B------:R-:W-:Y:S07]  /*10290*/  HMMA.16816.F32 R80, R140.reuse, R158, R80 ;  /* 0x0000009e8c50723c */ /* 0x040fee0000001850 */
[----:B------:R-:W-:Y:S01]  /*102a0*/  MOV R159, R194 ;  /* 0x000000c2009f7202 */ /* 0x000fe20000000f00 */
[-C--:B------:R-:W-:Y:S04]  /*102b0*/  HMMA.16816.F32 R84, R140, R164.reuse, R84 ;  /* 0x000000a48c54723c */ /* 0x080fe80000001854 */
[----:B------:R-:W-:Y:S04]  /*102c0*/  MOV R158, R193 ;  /* 0x000000c1009e7202 */ /* 0x000fe80000000f00 */
[C---:B------:R-:W-:Y:S07]  /*102d0*/  HMMA.16816.F32 R88, R144.reuse, R164, R88 ;  /* 0x000000a49058723c */ /* 0x040fee0000001858 */
[----:B------:R-:W-:Y:S01]  /*102e0*/  MOV R164, R187 ;  /* 0x000000bb00a47202 */ /* 0x000fe20000000f00 */
[-C--:B------:R-:W-:Y:S04]  /*102f0*/  HMMA.16816.F32 R92, R144, R166.reuse, R92 ;  /* 0x000000a6905c723c */ /* 0x080fe8000000185c */
[----:B------:R-:W-:Y:S02]  /*10300*/  MOV R165, R192 ;  /* 0x000000c000a57202 */ /* 0x000fe40000000f00 */
[----:B------:R-:W-:Y:S02]  /*10310*/  LDSM.16.MT88.4 R192, [R229+0x1800] ;  /* 0x00180000e5c0783b */ /* 0x000fe40000004200 */
[C---:B------:R-:W-:Y:S07]  /*10320*/  HMMA.16816.F32 R96, R140.reuse, R166, R96 ;  /* 0x000000a68c60723c */ /* 0x040fee0000001860 */
[----:B------:R-:W-:Y:S01]  /*10330*/  MOV R167, R186 ;  /* 0x000000ba00a77202 */ /* 0x000fe20000000f00 */
[-C--:B----4-:R-:W-:Y:S04]  /*10340*/  HMMA.16816.F32 R100, R140, R160.reuse, R100 ;  /* 0x000000a08c64723c */ /* 0x090fe80000001864 */
[----:B------:R-:W-:Y:S02]  /*10350*/  MOV R166, R185 ;  /* 0x000000b900a67202 */ /* 0x000fe40000000f00 */
[----:B------:R-:W2:Y:S02]  /*10360*/  LDSM.16.MT88.4 R184, [R226+0x1800] ;  /* 0x00180000e2b8783b */ /* 0x000ea40000004200 */
[C---:B------:R-:W-:Y:S08]  /*10370*/  HMMA.16816.F32 R104, R144.reuse, R160, R104 ;  /* 0x000000a09068723c */ /* 0x040ff00000001868 */
[-C--:B------:R-:W-:Y:S08]  /*10380*/  HMMA.16816.F32 R108, R144, R162.reuse, R108 ;  /* 0x000000a2906c723c */ /* 0x080ff0000000186c */
[C---:B------:R-:W-:Y:S08]  /*10390*/  HMMA.16816.F32 R112, R140.reuse, R162, R112 ;  /* 0x000000a28c70723c */ /* 0x040ff00000001870 */
[-C--:B-1----:R-:W-:Y:S08]  /*103a0*/  HMMA.16816.F32 R116, R140, R148.reuse, R116 ;  /* 0x000000948c74723c */ /* 0x082ff00000001874 */
[C---:B------:R-:W-:Y:S08]  /*103b0*/  HMMA.16816.F32 R120, R144.reuse, R148, R120 ;  /* 0x000000949078723c */ /* 0x040ff00000001878 */
[-C--:B------:R-:W-:Y:S08]  /*103c0*/  HMMA.16816.F32 R124, R144, R150.reuse, R124 ;  /* 0x00000096907c723c */ /* 0x080ff0000000187c */
[----:B------:R-:W-:Y:S08]  /*103d0*/  HMMA.16816.F32 R128, R140, R150, R128 ;  /* 0x000000968c80723c */ /* 0x000ff00000001880 */
[-C--:B---3--:R-:W-:Y:S01]  /*103e0*/  HMMA.16816.F32 R140, R204, R152.reuse, R4 ;  /* 0x00000098cc8c723c */ /* 0x088fe20000001804 */
[----:B------:R-:W1:Y:S07]  /*103f0*/  LDSM.16.MT88.4 R4, [R229+0x3800] ;  /* 0x00380000e504783b */ /* 0x000e6e0000004200 */
[C---:B------:R-:W-:Y:S01]  /*10400*/  HMMA.16816.F32 R144, R208.reuse, R152, R8 ;  /* 0x00000098d090723c */ /* 0x040fe20000001808 */
[----:B------:R-:W3:Y:S07]  /*10410*/  LDSM.16.MT88.4 R8, [R228+0x3800] ;  /* 0x00380000e408783b */ /* 0x000eee0000004200 */
[-C--:B------:R-:W-:Y:S07]  /*10420*/  HMMA.16816.F32 R148, R208, R154.reuse, R12 ;  /* 0x0000009ad094723c */ /* 0x080fee000000180c */
[----:B------:R-:W-:Y:S01]  /*10430*/  MOV R14, R190 ;  /* 0x000000be000e7202 */ /* 0x000fe20000000f00 */
[C---:B------:R-:W-:Y:S04]  /*10440*/  HMMA.16816.F32 R160, R204.reuse, R154, R16 ;  /* 0x0000009acca0723c */ /* 0x040fe80000001810 */
[----:B------:R-:W-:Y:S02]  /*10450*/  MOV R15, R198 ;  /* 0x000000c6000f7202 */ /* 0x000fe40000000f00 */
[----:B------:R-:W-:Y:S02]  /*10460*/  MOV R12, R183 ;  /* 0x000000b7000c7202 */ /* 0x000fe40000000f00 */
[-C--:B--2---:R-:W-:Y:S04]  /*10470*/  HMMA.16816.F32 R172, R204, R184.reuse, R20 ;  /* 0x000000b8ccac723c */ /* 0x084fe80000001814 */
[----:B------:R-:W-:Y:S02]  /*10480*/  MOV R13, R182 ;  /* 0x000000b6000d7202 */ /* 0x000fe40000000f00 */
[----:B------:R-:W-:Y:S02]  /*10490*/  MOV R18, R191 ;  /* 0x000000bf00127202 */ /* 0x000fe40000000f00 */
[C---:B------:R-:W-:Y:S04]  /*104a0*/  HMMA.16816.F32 R152, R208.reuse, R184, R24 ;  /* 0x000000b8d098723c */ /* 0x040fe80000001818 */
[----:B------:R-:W-:Y:S02]  /*104b0*/  MOV R23, R166 ;  /* 0x000000a600177202 */ /* 0x000fe40000000f00 */
[----:B------:R-:W-:Y:S02]  /*104c0*/  MOV R22, R167 ;  /* 0x000000a700167202 */ /* 0x000fe40000000f00 */
[----:B------:R-:W-:Y:S04]  /*104d0*/  MOV R27, R158 ;  /* 0x0000009e001b7202 */ /* 0x000fe80000000f00 */
[----:B------:R-:W-:Y:S02]  /*104e0*/  MOV R26, R159 ;  /* 0x0000009f001a7202 */ /* 0x000fe40000000f00 */
[----:B------:R-:W-:Y:S02]  /*104f0*/  MOV R25, R156 ;  /* 0x0000009c00197202 */ /* 0x000fe40000000f00 */
[----:B------:R-:W-:Y:S02]  /*10500*/  MOV R24, R157 ;  /* 0x0000009d00187202 */ /* 0x000fe40000000f00 */
[-C--:B------:R-:W-:Y:S03]  /*10510*/  HMMA.16816.F32 R156, R208, R186.reuse, R28 ;  /* 0x000000bad09c723c */ /* 0x080fe6000000181c */
[----:B------:R-:W-:Y:S02]  /*10520*/  MOV R17, R171 ;  /* 0x000000ab00117202 */ /* 0x000fe40000000f00 */
[----:B------:R-:W-:Y:S02]  /*10530*/  MOV R16, R170 ;  /* 0x000000aa00107202 */ /* 0x000fe40000000f00 */
[----:B------:R-:W-:Y:S01]  /*10540*/  MOV R19, R196 ;  /* 0x000000c400137202 */ /* 0x000fe20000000f00 */
[C---:B------:R-:W-:Y:S04]  /*10550*/  HMMA.16816.F32 R184, R204.reuse, R186, R32 ;  /* 0x000000baccb8723c */ /* 0x040fe80000001820 */
[----:B------:R-:W-:Y:S02]  /*10560*/  MOV R30, R189 ;  /* 0x000000bd001e7202 */ /* 0x000fe40000000f00 */
[----:B------:R-:W-:Y:S02]  /*10570*/  MOV R28, R188 ;  /* 0x000000bc001c7202 */ /* 0x000fe40000000f00 */
[-C--:B------:R-:W-:Y:S04]  /*10580*/  HMMA.16816.F32 R188, R204, R192.reuse, R36 ;  /* 0x000000c0ccbc723c */ /* 0x080fe80000001824 */
[----:B------:R-:W-:Y:S01]  /*10590*/  MOV R21, R164 ;  /* 0x000000a400157202 */ /* 0x000fe20000000f00 */
[----:B------:R-:W-:Y:S01]  /*105a0*/  FADD.FTZ R2, R28, R2 ;  /* 0x000000021c027221 */ /* 0x000fe20000010000 */
[----:B------:R-:W-:Y:S02]  /*105b0*/  MOV R20, R165 ;  /* 0x000000a500147202 */ /* 0x000fe40000000f00 */
[C---:B------:R-:W-:Y:S04]  /*105c0*/  HMMA.16816.F32 R164, R208.reuse, R192, R40 ;  /* 0x000000c0d0a4723c */ /* 0x040fe80000001828 */
[----:B------:R-:W-:Y:S02]  /*105d0*/  MOV R31, R199 ;  /* 0x000000c7001f7202 */ /* 0x000fe40000000f00 */
[----:B------:R-:W-:Y:S02]  /*105e0*/  MOV R29, R181 ;  /* 0x000000b5001d7202 */ /* 0x000fe40000000f00 */
[-C--:B------:R-:W-:Y:S04]  /*105f0*/  HMMA.16816.F32 R168, R208, R194.reuse, R44 ;  /* 0x000000c2d0a8723c */ /* 0x080fe8000000182c */
[----:B------:R-:W-:Y:S01]  /*10600*/  FADD.FTZ R0, R29, R0 ;  /* 0x000000001d007221 */ /* 0x000fe20000010000 */
[----:B------:R-:W-:Y:S03]  /*10610*/  MOV R35, R180 ;  /* 0x000000b400237202 */ /* 0x000fe60000000f00 */
        /* <DEDUP_REMOVED lines=14> */
[C---:B------:R-:W-:Y:S07]  /*10700*/  HMMA.16816.F32 R104, R208.reuse, R4, R104 ;  /* 0x00000004d068723c */ /* 0x040fee0000001868 */
[----:B------:R-:W-:Y:S01]  /*10710*/  FADD.FTZ R4, R35, R3 ;  /* 0x0000000323047221 */ /* 0x000fe20000010000 */
[-C--:B------:R-:W-:Y:S04]  /*10720*/  HMMA.16816.F32 R108, R208, R6.reuse, R108 ;  /* 0x00000006d06c723c */ /* 0x080fe8000000186c */
[----:B------:R-:W-:Y:S02]  /*10730*/  FADD.FTZ R3, R252, R221 ;  /* 0x000000ddfc037221 */ /* 0x000fe40000010000 */
[----:B------:R-:W-:Y:S02]  /*10740*/  FADD.FTZ R5, R31, R2 ;  /* 0x000000021f057221 */ /* 0x000fe40000010000 */
[C---:B------:R-:W-:Y:S07]  /*10750*/  HMMA.16816.F32 R112, R204.reuse, R6, R112 ;  /* 0x00000006cc70723c */ /* 0x040fee0000001870 */
[----:B------:R-:W-:Y:S01]  /*10760*/  FADD.FTZ R7, R30, R4 ;  /* 0x000000041e077221 */ /* 0x000fe20000010000 */
[-C--:B---3--:R-:W-:Y:S04]  /*10770*/  HMMA.16816.F32 R116, R204, R8.reuse, R116 ;  /* 0x00000008cc74723c */ /* 0x088fe80000001874 */
[----:B------:R-:W-:Y:S02]  /*10780*/  FADD.FTZ R6, R247, R3 ;  /* 0x00000003f7067221 */ /* 0x000fe40000010000 */
[----:B------:R-:W-:Y:S02]  /*10790*/  FADD.FTZ R4, R24, R0 ;  /* 0x0000000018047221 */ /* 0x000fe40000010000 */
[----:B------:R-:W-:Y:S01]  /*107a0*/  FADD.FTZ R3, R25, R7 ;  /* 0x0000000719037221 */ /* 0x000fe20000010000 */
[C---:B------:R-:W-:Y:S04]  /*107b0*/  HMMA.16816.F32 R120, R208.reuse, R8, R120 ;  /* 0x00000008d078723c */ /* 0x040fe80000001878 */
[----:B------:R-:W-:Y:S02]  /*107c0*/  FADD.FTZ R0, R26, R5 ;  /* 0x000000051a007221 */ /* 0x000fe40000010000 */
[----:B------:R-:W-:Y:S02]  /*107d0*/  FADD.FTZ R2, R246, R6 ;  /* 0x00000006f6027221 */ /* 0x000fe40000010000 */
[----:B------:R-:W-:Y:S01]  /*107e0*/  FADD.FTZ R7, R27, R4 ;  /* 0x000000041b077221 */ /* 0x000fe20000010000 */
[-C--:B------:R-:W-:Y:S03]  /*107f0*/  HMMA.16816.F32 R124, R208, R10.reuse, R124 ;  /* 0x0000000ad07c723c */ /* 0x080fe6000000187c */
        /* <DEDUP_REMOVED lines=23> */
[----:B------:R-:W-:Y:S01]  /*10970*/  FADD.FTZ R0, R138, R6 ;  /* 0x000000068a007221 */ /* 0x000fe20000010000 */
[----:B------:R1:W-:Y:S01]  /*10980*/  STL [R1+0x4], R3 ;  /* 0x0000040301007387 */ /* 0x0003e20000100800 */
[----:B------:R-:W-:Y:S02]  /*10990*/  MOV R138, R135 ;  /* 0x00000087008a7202 */ /* 0x000fe40000000f00 */
[----:B------:R-:W-:Y:S01]  /*109a0*/  FADD.FTZ R0, R133, R0 ;  /* 0x0000000085007221 */ /* 0x000fe20000010000 */
[----:B------:R2:W-:Y:S04]  /*109b0*/  STL [R1+0x10], R2 ;  /* 0x0000100201007387 */ /* 0x0005e80000100800 */
[----:B------:R2:W-:Y:S01]  /*109c0*/  STL [R1+0x14], R0 ;  /* 0x0000140001007387 */ /* 0x0005e20000100800 */
[----:B-1----:R-:W-:Y:S01]  /*109d0*/  MOV R3, R137 ;  /* 0x0000008900037202 */ /* 0x002fe20000000f00 */
[----:B------:R-:W-:-:S05]  /*109e0*/  @P0 BRA `(.L_x_961) ;  /* 0xffffb74000000947 */ /* 0x000fca000383ffff */
.L_x_960:
[----:B------:R-:W-:Y:S02]  /*109f0*/  MOV R10, 0x1f ;  /* 0x0000001f000a7802 */ /* 0x000fe40000000f00 */
[----:B------:R-:W-:Y:S01]  /*10a00*/  MOV R9, 0xffffffff ;  /* 0xffffffff00097802 */ /* 0x000fe20000000f00 */
[----:B------:R-:W-:Y:S05]  /*10a10*/  BRA.DIV ~URZ, `(.L_x_962) ;  /* 0x000032727f007947 */ /* 0x000fea000b800000 */
[----:B--2---:R-:W2:Y:S04]  /*10a20*/  LDL R0, [R1+0xc] ;  /* 0x00000c0001007983 */ /* 0x004ea80000100800 */
[----:B--2---:R1:W2:Y:S02]  /*10a30*/  SHFL.BFLY PT, R7, R0, 0x2, 0x1f ;  /* 0x0c401f0000077f89 */ /* 0x0042a400000e0000 */
.L_x_992:
[----:B-1----:R-:W3:Y:S02]  /*10a40*/  LDL.LU R0, [R1+0xc] ;  /* 0x00000c0001007983 */ /* 0x002ee40000300800 */
[----:B--23--:R-:W-:Y:S01]  /*10a50*/  FADD.FTZ R7, R7, R0 ;  /* 0x0000000007077221 */ /* 0x00cfe20000010000 */
[----:B------:R-:W-:Y:S05]  /*10a60*/  BRA.DIV ~URZ, `(.L_x_963) ;  /* 0x000032827f007947 */ /* 0x000fea000b800000 */
[----:B------:R-:W2:Y:S04]  /*10a70*/  LDL.LU R2, [R1+0x4] ;  /* 0x0000040001027983 */ /* 0x000ea80000300800 */
[----:B------:R-:W3:Y:S04]  /*10a80*/  LDL.LU R0, [R1+0x10] ;  /* 0x0000100001007983 */ /* 0x000ee80000300800 */
[----:B------:R-:W4:Y:S04]  /*10a90*/  LDL.LU R9, [R1+0x14] ;  /* 0x0000140001097983 */ /* 0x000f280000300800 */
[----:B--2---:R-:W1:Y:S04]  /*10aa0*/  SHFL.BFLY PT, R4, R2, 0x2, 0x1f ;  /* 0x0c401f0002047f89 */ /* 0x004e6800000e0000 */
[----:B---3--:R-:W2:Y:S04]  /*10ab0*/  SHFL.BFLY PT, R6, R0, 0x2, 0x1f ;  /* 0x0c401f0000067f89 */ /* 0x008ea800000e0000 */
[----:B----4-:R-:W3:Y:S01]  /*10ac0*/  SHFL.BFLY PT, R5, R9, 0x2, 0x1f ;  /* 0x0c401f0009057f89 */ /* 0x010ee200000e0000 */
[----:B-1----:R-:W-:-:S02]  /*10ad0*/  FADD.FTZ R4, R4, R2 ;  /* 0x0000000204047221 */ /* 0x002fc40000010000 */
[----:B--2---:R-:W-:-:S03]  /*10ae0*/  FADD.FTZ R6, R6, R0 ;  /* 0x0000000006067221 */ /* 0x004fc60000010000 */
[----:B------:R-:W1:Y:S01]  /*10af0*/  SHFL.BFLY PT, R2, R4, 0x1, 0x1f ;  /* 0x0c201f0004027f89 */ /* 0x000e6200000e0000 */
[----:B---3--:R-:W-:-:S03]  /*10b00*/  FADD.FTZ R5, R5, R9 ;  /* 0x0000000905057221 */ /* 0x008fc60000010000 */
[----:B------:R-:W2:Y:S04]  /*10b10*/  SHFL.BFLY PT, R0, R7, 0x1, 0x1f ;  /* 0x0c201f0007007f89 */ /* 0x000ea800000e0000 */
[----:B------:R-:W3:Y:S04]  /*10b20*/  SHFL.BFLY PT, R3, R6, 0x1, 0x1f ;  /* 0x0c201f0006037f89 */ /* 0x000ee800000e0000 */
[----:B------:R4:W4:Y:S01]  /*10b30*/  SHFL.BFLY PT, R8, R5, 0x1, 0x1f ;  /* 0x0c201f0005087f89 */ /* 0x00092200000e0000 */
[----:B-1----:R-:W-:Y:S02]  /*10b40*/  FADD.FTZ R4, R4, R2 ;  /* 0x0000000204047221 */ /* 0x002fe40000010000 */
[----:B--2---:R-:W-:-:S02]  /*10b50*/  FADD.FTZ R7, R7, R0 ;  /* 0x0000000007077221 */ /* 0x004fc40000010000 */
[----:B---3--:R-:W-:-:S03]  /*10b60*/  FADD.FTZ R6, R6, R3 ;  /* 0x0000000306067221 */ /* 0x008fc60000010000 */
.L_x_993:
[----:B------:R-:W-:Y:S01]  /*10b70*/  FSETP.NE.FTZ.AND P3, PT, R7, RZ, PT ;  /* 0x000000ff0700720b */ /* 0x000fe20003f75000 */
[----:B------:R-:W-:Y:S01]  /*10b80*/  CS2R R2, SRZ ;  /* 0x0000000000027805 */ /* 0x000fe2000001ff00 */
[----:B------:R-:W-:Y:S01]  /*10b90*/  MOV R0, RZ ;  /* 0x000000ff00007202 */ /* 0x000fe20000000f00 */
[----:B----4-:R-:W-:Y:S01]  /*10ba0*/  FADD.FTZ R5, R8, R5 ;  /* 0x0000000508057221 */ /* 0x010fe20000010000 */
[----:B------:R-:W-:Y:S02]  /*10bb0*/  FSETP.NE.FTZ.AND P2, PT, R4, RZ, PT ;  /* 0x000000ff0400720b */ /* 0x000fe40003f55000 */
[----:B------:R-:W-:Y:S02]  /*10bc0*/  FSETP.NE.FTZ.AND P1, PT, R6, RZ, PT ;  /* 0x000000ff0600720b */ /* 0x000fe40003f35000 */
[----:B------:R-:W-:Y:S02]  /*10bd0*/  FSETP.NE.FTZ.AND P0, PT, R5, RZ, PT ;  /* 0x000000ff0500720b */ /* 0x000fe40003f15000 */
[----:B------:R-:W-:-:S02]  /*10be0*/  MOV R21, 0xff800000 ;  /* 0xff80000000157802 */ /* 0x000fc40000000f00 */
[----:B------:R-:W-:Y:S01]  /*10bf0*/  MOV R20, 0xff800000 ;  /* 0xff80000000147802 */ /* 0x000fe20000000f00 */
[----:B------:R-:W1:Y:S01]  /*10c00*/  @P3 MUFU.RCP R0, R7 ;  /* 0x0000000700003308 */ /* 0x000e620000001000 */
[----:B------:R-:W-:Y:S02]  /*10c10*/  MOV R19, 0xff800000 ;  /* 0xff80000000137802 */ /* 0x000fe40000000f00 */
[----:B------:R-:W-:-:S03]  /*10c20*/  MOV R18, 0xff800000 ;  /* 0xff80000000127802 */ /* 0x000fc60000000f00 */
[----:B------:R-:W-:Y:S02]  /*10c30*/  @P1 MOV R10, 0x3f317218 ;  /* 0x3f317218000a1802 */ /* 0x000fe40000000f00 */
[----:B------:R-:W2:Y:S08]  /*10c40*/  @P3 MUFU.LG2 R7, R7 ;  /* 0x0000000700073308 */ /* 0x000eb00000000c00 */
[----:B------:R-:W3:Y:S01]  /*10c50*/  @P2 MUFU.RCP R3, R4 ;  /* 0x0000000400032308 */ /* 0x000ee20000001000 */
[----:B-1----:R-:W-:-:S02]  /*10c60*/  FMUL.FTZ R140, R0, R140 ;  /* 0x0000008c008c7220 */ /* 0x002fc40000410000 */
[C---:B------:R-:W-:Y:S02]  /*10c70*/  FMUL.FTZ R141, R0.reuse, R141 ;  /* 0x0000008d008d7220 */ /* 0x040fe40000410000 */
[C---:B------:R-:W-:Y:S02]  /*10c80*/  FMUL.FTZ R160, R0.reuse, R160 ;  /* 0x000000a000a07220 */ /* 0x040fe40000410000 */
[C---:B------:R-:W-:Y:S01]  /*10c90*/  FMUL.FTZ R161, R0.reuse, R161 ;  /* 0x000000a100a17220 */ /* 0x040fe20000410000 */
[----:B------:R-:W1:Y:S01]  /*10ca0*/  @P1 MUFU.RCP R2, R6 ;  /* 0x0000000600021308 */ /* 0x000e620000001000 */
[C---:B------:R-:W-:Y:S02]  /*10cb0*/  FMUL.FTZ R172, R0.reuse, R172 ;  /* 0x000000ac00ac7220 */ /* 0x040fe40000410000 */
[C---:B------:R-:W-:Y:S02]  /*10cc0*/  FMUL.FTZ R173, R0.reuse, R173 ;  /* 0x000000ad00ad7220 */ /* 0x040fe40000410000 */
[----:B------:R-:W-:-:S02]  /*10cd0*/  FMUL.FTZ R184, R0, R184 ;  /* 0x000000b800b87220 */ /* 0x000fc40000410000 */
[C---:B------:R-:W-:Y:S01]  /*10ce0*/  FMUL.FTZ R185, R0.reuse, R185 ;  /* 0x000000b900b97220 */ /* 0x040fe20000410000 */
[----:B------:R-:W4:Y:S01]  /*10cf0*/  @P2 MUFU.LG2 R4, R4 ;  /* 0x0000000400042308 */ /* 0x000f220000000c00 */
[C---:B------:R-:W-:Y:S02]  /*10d00*/  FMUL.FTZ R188, R0.reuse, R188 ;  /* 0x000000bc00bc7220 */ /* 0x040fe40000410000 */
[C---:B------:R-:W-:Y:S02]  /*10d10*/  FMUL.FTZ R189, R0.reuse, R189 ;  /* 0x000000bd00bd7220 */ /* 0x040fe40000410000 */
[C---:B------:R-:W-:Y:S02]  /*10d20*/  FMUL.FTZ R192, R0.reuse, R192 ;  /* 0x000000c000c07220 */ /* 0x040fe40000410000 */
[C---:B------:R-:W-:Y:S01]  /*10d30*/  FMUL.FTZ R193, R0.reuse, R193 ;  /* 0x000000c100c17220 */ /* 0x040fe20000410000 */
[----:B------:R-:W1:Y:S01]  /*10d40*/  @P1 MUFU.LG2 R6, R6 ;  /* 0x0000000600061308 */ /* 0x000e620000000c00 */
        /* <DEDUP_REMOVED lines=21> */
[----:B--2---:R-:W-:Y:S02]  /*10ea0*/  @P3 FMUL.FTZ R9, R7, 0.69314718246459960938 ;  /* 0x3f31721807093820 */ /* 0x004fe40000410000 */
[C---:B---3--:R-:W-:Y:S02]  /*10eb0*/  FMUL.FTZ R142, R3.reuse, R142 ;  /* 0x0000008e038e7220 */ /* 0x048fe40000410000 */
[----:B------:R-:W-:Y:S01]  /*10ec0*/  @P3 FMUL.FTZ R7, R0, c[0x0][0x2d0] ;  /* 0x0000b40000073a20 */ /* 0x000fe20000410000 */
[----:B------:R-:W-:Y:S01]  /*10ed0*/  MOV R0, RZ ;  /* 0x000000ff00007202 */ /* 0x000fe20000000f00 */
[C---:B------:R-:W-:Y:S02]  /*10ee0*/  FMUL.FTZ R143, R3.reuse, R143 ;  /* 0x0000008f038f7220 */ /* 0x040fe40000410000 */
[----:B------:R-:W-:-:S02]  /*10ef0*/  FMUL.FTZ R162, R3, R162 ;  /* 0x000000a203a27220 */ /* 0x000fc40000410000 */
[C---:B------:R-:W-:Y:S01]  /*10f00*/  FMUL.FTZ R163, R3.reuse, R163 ;  /* 0x000000a303a37220 */ /* 0x040fe20000410000 */
[----:B------:R-:W2:Y:S01]  /*10f10*/  @P0 MUFU.RCP R0, R5 ;  /* 0x0000000500000308 */ /* 0x000ea20000001000 */
        /* <DEDUP_REMOVED lines=60> */
[----:B------:R-:W-:Y:S02]  /*112e0*/  FMUL.FTZ R125, R2, R125 ;  /* 0x0000007d027d7220 */ /* 0x000fe40000410000 */
[----:B------:R-:W1:Y:S01]  /*112f0*/  @P0 MUFU.LG2 R2, R5 ;  /* 0x0000000500020308 */ /* 0x000e620000000c00 */
[----:B----4-:R-:W-:Y:S02]  /*11300*/  @P2 FMUL.FTZ R8, R4, 0.69314718246459960938 ;  /* 0x3f31721804082820 */ /* 0x010fe40000410000 */
[----:B------:R-:W-:Y:S02]  /*11310*/  @P2 FMUL.FTZ R4, R3, c[0x0][0x2d0] ;  /* 0x0000b40003042a20 */ /* 0x000fe40000410000 */
[----:B------:R-:W-:Y:S02]  /*11320*/  @P1 FMUL.FTZ R6, R6, 0.69314718246459960938 ;  /* 0x3f31721806061820 */ /* 0x000fe40000410000 */
[----:B------:R-:W-:Y:S02]  /*11330*/  @P1 FMUL.FTZ R3, R10, c[0x0][0x2d0] ;  /* 0x0000b4000a031a20 */ /* 0x000fe40000410000 */
[----:B------:R-:W-:Y:S01]  /*11340*/  @P2 FFMA.FTZ R20, R4, R136, R8 ;  /* 0x0000008804142223 */ /* 0x000fe20000010008 */
[----:B------:R-:W-:Y:S01]  /*11350*/  MOV R4, 0x1 ;  /* 0x0000000100047802 */ /* 0x000fe20000000f00 */
[----:B------:R-:W-:Y:S01]  /*11360*/  @P1 FFMA.FTZ R21, R3, R135, R6 ;  /* 0x0000008703151223 */ /* 0x000fe20000010006 */
[----:B------:R-:W-:Y:S01]  /*11370*/  @P0 MOV R3, 0x3f317218 ;  /* 0x3f31721800030802 */ /* 0x000fe20000000f00 */
[----:B--2---:R-:W-:-:S02]  /*11380*/  FMUL.FTZ R146, R0, R146 ;  /* 0x0000009200927220 */ /* 0x004fc40000410000 */
[----:B------:R-:W-:Y:S02]  /*11390*/  FMUL.FTZ R147, R0, R147 ;  /* 0x0000009300937220 */ /* 0x000fe40000410000 */
[----:B-1----:R-:W-:Y:S02]  /*113a0*/  @P0 FMUL.FTZ R2, R2, 0.69314718246459960938 ;  /* 0x3f31721802020820 */ /* 0x002fe40000410000 */
[----:B------:R-:W-:Y:S02]  /*113b0*/  @P0 FMUL.FTZ R3, R3, c[0x0][0x2d0] ;  /* 0x0000b40003030a20 */ /* 0x000fe40000410000 */
        /* <DEDUP_REMOVED lines=30> */
[----:B------:R-:W-:Y:S01]  /*115a0*/  PRMT R0, R4, 0x7610, R0 ;  /* 0x0000761004007816 */ /* 0x000fe20000000000 */
[----:B------:R-:W-:Y:S02]  /*115b0*/  @P3 FFMA.FTZ R19, R7, R137, R9 ;  /* 0x0000008907133223 */ /* 0x000fe40000010009 */
[----:B------:R-:W-:Y:S02]  /*115c0*/  @P0 FFMA.FTZ R18, R3, R134, R2 ;  /* 0x0000008603120223 */ /* 0x000fe40000010002 */
.L_x_929:
        /* <DEDUP_REMOVED lines=19> */
.L_x_965:
[----:B--2---:R-:W-:Y:S05]  /*11700*/  BSYNC B0 ;  /* 0x0000000000007941 */ /* 0x004fea0003800000 */
.L_x_964:
[----:B------:R-:W-:Y:S01]  /*11710*/  PRMT R0, R0, 0x9910, RZ ;  /* 0x0000991000007816 */ /* 0x000fe200000000ff */
[----:B------:R-:W-:Y:S01]  /*11720*/  BSSY B1, `(.L_x_966) ;  /* 0x00001d5000017945 */ /* 0x000fe20003800000 */
[----:B-----5:R-:W-:Y:S02]  /*11730*/  IMAD.MOV.U32 R44, RZ, RZ, R7 ;  /* 0x000000ffff2c7224 */ /* 0x020fe400078e0007 */
[----:B------:R-:W-:-:S13]  /*11740*/  ISETP.NE.AND P0, PT, R0, RZ, PT ;  /* 0x000000ff0000720c */ /* 0x000fda0003f05270 */
[----:B------:R-:W-:Y:S05]  /*11750*/  @!P0 BRA `(.L_x_967) ;  /* 0x00001a5000008947 */ /* 0x000fea0003800000 */
[----:B------:R-:W-:Y:S01]  /*11760*/  WARPSYNC 0xffffffff ;  /* 0xffffffff00007948 */ /* 0x000fe20003800000 */
[----:B------:R-:W-:Y:S06]  /*11770*/  BAR.SYNC.DEFER_BLOCKING 0x1, 0x80 ;  /* 0x0042000000007b1d */ /* 0x000fec0000010000 */
[----:B------:R-:W-:Y:S05]  /*11780*/  BRA.CONV ~URZ, `(.L_x_968) ;  /* 0x000000737f007947 */ /* 0x000fea000b800000 */
[----:B------:R-:W-:Y:S01]  /*11790*/  SHF.R.S32.HI R9, RZ, 0x1f, R6 ;  /* 0x0000001fff097819 */ /* 0x000fe20000011406 */
[----:B------:R-:W-:Y:S01]  /*117a0*/  IMAD.MOV.U32 R8, RZ, RZ, RZ ;  /* 0x000000ffff087224 */ /* 0x000fe200078e00ff */
[----:B------:R-:W-:Y:S01]  /*117b0*/  MOV R2, 0x11800 ;  /* 0x0001180000027802 */ /* 0x000fe20000000f00 */
[----:B------:R-:W-:Y:S01]  /*117c0*/  IMAD.MOV.U32 R3, RZ, RZ, 0x1f ;  /* 0x0000001fff037424 */ /* 0x000fe200078e00ff */
[----:B------:R-:W-:-:S04]  /*117d0*/  LEA.HI R9, R9, R6, RZ, 0x7 ;  /* 0x0000000609097211 */ /* 0x000fc800078f38ff */
[----:B------:R-:W-:Y:S02]  /*117e0*/  SHF.R.S32.HI R9, RZ, 0x7, R9 ;  /* 0x00000007ff097819 */ /* 0x000fe40000011409 */
[----:B-1----:R-:W-:Y:S05]  /*117f0*/  CALL.REL.NOINC `($__internal_19_$__cuda_sm70_shflsync_idx_p) ;  /* 0x0000280000007944 */ /* 0x002fea0003c00000 */
.L_x_968:
[----:B------:R-:W2:Y:S04]  /*11800*/  LDL R8, [R1+0x64] ;  /* 0x0000640001087983 */ /* 0x000ea80000100800 */
[----:B------:R-:W3:Y:S04]  /*11810*/  LDL.LU R5, [R1+0x44] ;  /* 0x0000440001057983 */ /* 0x000ee80000300800 */
[----:B-1----:R-:W4:Y:S04]  /*11820*/  LDL.LU R11, [R1+0x50] ;  /* 0x00005000010b7983 */ /* 0x002f280000300800 */
[----:B------:R-:W5:Y:S04]  /*11830*/  LDL.LU R17, [R1+0x54] ;  /* 0x0000540001117983 */ /* 0x000f680000300800 */
[----:B------:R-:W2:Y:S01]  /*11840*/  LDL.LU R16, [R1+0x58] ;  /* 0x0000580001107983 */ /* 0x000ea20000300800 */
[----:B------:R-:W-:-:S03]  /*11850*/  IMAD.MOV.U32 R3, RZ, RZ, 0x1 ;  /* 0x00000001ff037424 */ /* 0x000fc600078e00ff */
[----:B------:R-:W5:Y:S02]  /*11860*/  LDL R15, [R1+0x68] ;  /* 0x00006800010f7983 */ /* 0x000f640000100800 */
[----:B------:R-:W-:Y:S02]  /*11870*/  ISETP.NE.AND P1, PT, R3, c[0x0][0x4e8], PT ;  /* 0x00013a0003007a0c */ /* 0x000fe40003f25270 */
[----:B------:R-:W5:Y:S01]  /*11880*/  LDL R45, [R1+0x40] ;  /* 0x00004000012d7983 */ /* 0x000f620000100800 */
[----:B------:R-:W-:Y:S02]  /*11890*/  ULDC UR5, c[0x0][0x4e8] ;  /* 0x00013a0000057ab9 */ /* 0x000fe40000000800 */
[----:B------:R-:W-:Y:S02]  /*118a0*/  ULDC UR4, c[0x0][0x388] ;  /* 0x0000e20000047ab9 */ /* 0x000fe40000000800 */
[----:B------:R-:W-:Y:S01]  /*118b0*/  UIMAD UR4, UR5, UR4, URZ ;  /* 0x00000004050472a4 */ /* 0x000fe2000f8e023f */
[----:B------:R-:W-:Y:S01]  /*118c0*/  BSSY B0, `(.L_x_969) ;  /* 0x00000bf000007945 */ /* 0x000fe20003800000 */
[----:B---3--:R-:W-:Y:S01]  /*118d0*/  SHF.R.S32.HI R0, RZ, 0x1f, R5 ;  /* 0x0000001fff007819 */ /* 0x008fe20000011405 */
[----:B------:R-:W-:-:S04]  /*118e0*/  IMAD.WIDE.U32 R6, R5, c[0x0][0x4d0], RZ ;  /* 0x0001340005067a25 */ /* 0x000fc800078e00ff */
[C---:B------:R-:W-:Y:S02]  /*118f0*/  IMAD R2, R0.reuse, c[0x0][0x4d0], RZ ;  /* 0x0001340000027a24 */ /* 0x040fe400078e02ff */
[----:B------:R-:W-:Y:S02]  /*11900*/  IMAD R4, R0, c[0x0][0x438], RZ ;  /* 0x00010e0000047a24 */ /* 0x000fe400078e02ff */
[----:B------:R-:W-:Y:S01]  /*11910*/  IMAD R3, R5, c[0x0][0x4d4], R2 ;  /* 0x0001350005037a24 */ /* 0x000fe200078e0202 */
[----:B----4-:R-:W-:Y:S01]  /*11920*/  SHF.R.S32.HI R2, RZ, 0x1f, R11 ;  /* 0x0000001fff027819 */ /* 0x010fe2000001140b */
[----:B--2---:R-:W-:Y:S02]  /*11930*/  IMAD.IADD R0, R8, 0x1, R16 ;  /* 0x0000000108007824 */ /* 0x004fe400078e0210 */
[----:B------:R-:W-:Y:S02]  /*11940*/  IMAD.IADD R7, R7, 0x1, R3 ;  /* 0x0000000107077824 */ /* 0x000fe400078e0203 */
[----:B------:R-:W-:-:S02]  /*11950*/  IMAD R9, R2, c[0x0][0x4d8], RZ ;  /* 0x0001360002097a24 */ /* 0x000fc400078e02ff */
[----:B------:R-:W-:-:S04]  /*11960*/  IMAD.WIDE.U32 R6, R11, c[0x0][0x4d8], R6 ;  /* 0x000136000b067a25 */ /* 0x000fc800078e0006 */
[----:B------:R-:W-:Y:S02]  /*11970*/  IMAD R9, R11, c[0x0][0x4dc], R9 ;  /* 0x000137000b097a24 */ /* 0x000fe400078e0209 */
[----:B------:R-:W-:Y:S02]  /*11980*/  IMAD R8, R5, c[0x0][0x43c], R4 ;  /* 0x00010f0005087a24 */ /* 0x000fe400078e0204 */
[----:B------:R-:W-:-:S04]  /*11990*/  @P1 IMAD.HI.U32 R10, R0, c[0x0][0x4ec], RZ ;  /* 0x00013b00000a1a27 */ /* 0x000fc800078e00ff */
[----:B------:R-:W-:Y:S01]  /*119a0*/  IMAD.IADD R7, R7, 0x1, R9 ;  /* 0x0000000107077824 */ /* 0x000fe200078e0209 */
[----:B-----5:R-:W-:Y:S01]  /*119b0*/  SHF.R.S32.HI R9, RZ, 0x1f, R17 ;  /* 0x0000001fff097819 */ /* 0x020fe20000011411 */
[----:B------:R-:W-:-:S04]  /*119c0*/  IMAD.WIDE.U32 R4, R5, c[0x0][0x438], RZ ;  /* 0x00010e0005047a25 */ /* 0x000fc800078e00ff */
[----:B------:R-:W-:Y:S01]  /*119d0*/  IMAD.MOV.U32 R3, RZ, RZ, R0 ;  /* 0x000000ffff037224 */ /* 0x000fe200078e0000 */
[----:B------:R-:W-:Y:S01]  /*119e0*/  @P1 SHF.R.U32.HI R3, RZ, c[0x0][0x4f0], R10 ;  /* 0x00013c00ff031a19 */ /* 0x000fe2000001160a */
[----:B------:R-:W-:Y:S02]  /*119f0*/  IMAD.IADD R5, R5, 0x1, R8 ;  /* 0x0000000105057824 */ /* 0x000fe400078e0208 */
[----:B------:R-:W-:Y:S02]  /*11a00*/  IMAD R2, R2, c[0x0][0x440], RZ ;  /* 0x0001100002027a24 */ /* 0x000fe400078e02ff */
[----:B------:R-:W-:Y:S02]  /*11a10*/  IMAD R10, R9, c[0x0][0x4e0], RZ ;  /* 0x00013800090a7a24 */ /* 0x000fe400078e02ff */
[C---:B------:R-:W-:Y:S02]  /*11a20*/  IMAD R14, R11.reuse, c[0x0][0x444], R2 ;  /* 0x000111000b0e7a24 */ /* 0x040fe400078e0202 */
[----:B------:R-:W-:-:S04]  /*11a30*/  IMAD.WIDE.U32 R4, R11, c[0x0][0x440], R4 ;  /* 0x000110000b047a25 */ /* 0x000fc800078e0004 */
[----:B------:R-:W-:-:S04]  /*11a40*/  IMAD.WIDE.U32 R6, R17, c[0x0][0x4e0], R6 ;  /* 0x0001380011067a25 */ /* 0x000fc800078e0006 */
[----:B------:R-:W-:Y:S02]  /*11a50*/  IMAD R11, R17, c[0x0][0x4e4], R10 ;  /* 0x00013900110b7a24 */ /* 0x000fe400078e020a */
[----:B------:R-:W-:Y:S01]  /*11a60*/  @P1 IMAD.HI.U32 R10, R0, c[0x0][0x4ec], RZ ;  /* 0x00013b00000a1a27 */ /* 0x000fe200078e00ff */
[----:B------:R-:W-:Y:S02]  /*11a70*/  SHF.R.S32.HI R12, RZ, 0x1f, R3 ;  /* 0x0000001fff0c7819 */ /* 0x000fe40000011403 */
[----:B------:R-:W-:Y:S01]  /*11a80*/  IADD3 R6, P0, R3, R6, RZ ;  /* 0x0000000603067210 */ /* 0x000fe20007f1e0ff */
[----:B------:R-:W-:Y:S01]  /*11a90*/  IMAD.MOV.U32 R2, RZ, RZ, R0 ;  /* 0x000000ffff027224 */ /* 0x000fe200078e0000 */
[----:B------:R-:W-:Y:S01]  /*11aa0*/  @P1 SHF.R.U32.HI R2, RZ, c[0x0][0x4f0], R10 ;  /* 0x00013c00ff021a19 */ /* 0x000fe2000001160a */
[----:B------:R-:W-:Y:S01]  /*11ab0*/  IMAD.IADD R5, R5, 0x1, R14 ;  /* 0x0000000105057824 */ /* 0x000fe200078e020e */
[----:B------:R-:W-:Y:S01]  /*11ac0*/  IADD3.X R7, R12, R7, R11, P0, !PT ;  /* 0x000000070c077210 */ /* 0x000fe200007fe40b */
[----:B------:R-:W-:-:S02]  /*11ad0*/  IMAD.MOV R8, RZ, RZ, -R3 ;  /* 0x000000ffff087224 */ /* 0x000fc400078e0a03 */
[----:B------:R-:W-:Y:S01]  /*11ae0*/  IMAD.WIDE.U32 R10, R17, c[0x0][0x448], R4 ;  /* 0x00011200110a7a25 */ /* 0x000fe200078e0004 */
[----:B------:R-:W-:-:S03]  /*11af0*/  SHF.R.S32.HI R5, RZ, 0x1f, R2 ;  /* 0x0000001fff057819 */ /* 0x000fc60000011402 */
[----:B------:R-:W-:Y:S02]  /*11b00*/  IMAD.MOV R14, RZ, RZ, -R2 ;  /* 0x000000ffff0e7224 */ /* 0x000fe400078e0a02 */
[--C-:B------:R-:W-:Y:S02]  /*11b10*/  IMAD R8, R8, c[0x0][0x4e8], R0.reuse ;  /* 0x00013a0008087a24 */ /* 0x100fe400078e0200 */
[----:B------:R-:W-:Y:S02]  /*11b20*/  IMAD R9, R9, c[0x0][0x448], RZ ;  /* 0x0001120009097a24 */ /* 0x000fe400078e02ff */
[----:B------:R-:W-:Y:S02]  /*11b30*/  IMAD R14, R14, c[0x0][0x4e8], R0 ;  /* 0x00013a000e0e7a24 */ /* 0x000fe400078e0200 */
[----:B------:R-:W-:Y:S02]  /*11b40*/  IMAD R0, R5, c[0x0][0x430], RZ ;  /* 0x00010c0005007a24 */ /* 0x000fe400078e02ff */
[----:B------:R-:W-:-:S02]  /*11b50*/  IMAD R9, R17, c[0x0][0x44c], R9 ;  /* 0x0001130011097a24 */ /* 0x000fc400078e0209 */
[----:B------:R-:W-:Y:S02]  /*11b60*/  IMAD R17, R2, c[0x0][0x434], R0 ;  /* 0x00010d0002117a24 */ /* 0x000fe400078e0200 */
[----:B------:R-:W-:Y:S02]  /*11b70*/  IMAD.IADD R0, R15, 0x1, R16 ;  /* 0x000000010f007824 */ /* 0x000fe400078e0210 */
[----:B------:R-:W1:Y:S01]  /*11b80*/  S2R R16, SR_TID.X ;  /* 0x0000000000107919 */ /* 0x000e620000002100 */
[----:B------:R-:W-:Y:S01]  /*11b90*/  SHF.R.S32.HI R13, RZ, 0x1f, R8 ;  /* 0x0000001fff0d7819 */ /* 0x000fe20000011408 */
[----:B------:R-:W-:-:S04]  /*11ba0*/  IMAD.WIDE.U32 R6, R8, c[0x0][0x4c8], R6 ;  /* 0x0001320008067a25 */ /* 0x000fc800078e0006 */
[----:B------:R-:W-:-:S04]  /*11bb0*/  IMAD R3, R13, c[0x0][0x4c8], RZ ;  /* 0x000132000d037a24 */ /* 0x000fc800078e02ff */
[----:B------:R-:W-:Y:S01]  /*11bc0*/  IMAD R3, R8, c[0x0][0x4cc], R3 ;  /* 0x0001330008037a24 */ /* 0x000fe200078e0203 */
[----:B------:R-:W-:-:S03]  /*11bd0*/  LEA R4, P0, R6, c[0x0][0x4a8], 0x2 ;  /* 0x00012a0006047a11 */ /* 0x000fc600078010ff */
[----:B------:R-:W-:Y:S01]  /*11be0*/  IMAD.IADD R3, R7, 0x1, R3 ;  /* 0x0000000107037824 */ /* 0x000fe200078e0203 */
[----:B-1----:R-:W-:-:S04]  /*11bf0*/  SHF.R.S32.HI R15, RZ, 0x1f, R16 ;  /* 0x0000001fff0f7819 */ /* 0x002fc80000011410 */
[----:B------:R-:W-:Y:S02]  /*11c00*/  LEA.HI.X R3, R6, c[0x0][0x4ac], R3, 0x2, P0 ;  /* 0x00012b0006037a11 */ /* 0x000fe400000f1403 */
[----:B------:R-:W-:Y:S01]  /*11c10*/  LEA.HI R15, R15, R16, RZ, 0x5 ;  /* 0x000000100f0f7211 */ /* 0x000fe200078f28ff */
[----:B------:R-:W-:-:S03]  /*11c20*/  IMAD.IADD R9, R11, 0x1, R9 ;  /* 0x000000010b097824 */ /* 0x000fc600078e0209 */
[----:B------:R-:W-:Y:S01]  /*11c30*/  LOP3.LUT R15, R15, 0xffffffe0, RZ, 0xc0, !PT ;  /* 0xffffffe00f0f7812 */ /* 0x000fe200078ec0ff */
[----:B------:R-:W-:Y:S01]  /*11c40*/  IMAD.MOV.U32 R8, RZ, RZ, R10 ;  /* 0x000000ffff087224 */ /* 0x000fe200078e000a */
[----:B------:R-:W-:Y:S04]  /*11c50*/  SHFL.IDX PT, R12, R4, RZ, 0x1c1f ;  /* 0x001c1fff040c7589 */ /* 0x000fe800000e0000 */
[----:B------:R-:W1:Y:S01]  /*11c60*/  SHFL.IDX PT, R13, R3, RZ, 0x1c1f ;  /* 0x001c1fff030d7589 */ /* 0x000e6200000e0000 */
[----:B------:R-:W-:-:S03]  /*11c70*/  IMAD.IADD R15, R16, 0x1, -R15 ;  /* 0x00000001100f7824 */ /* 0x000fc600078e0a0f */
[----:B------:R-:W-:Y:S04]  /*11c80*/  SHFL.IDX PT, R10, R4, 0x1, 0x1c1f ;  /* 0x003c1f00040a7f89 */ /* 0x000fe800000e0000 */
[----:B------:R-:W2:Y:S01]  /*11c90*/  SHFL.IDX PT, R11, R3, 0x1, 0x1c1f ;  /* 0x003c1f00030b7f89 */ /* 0x000ea200000e0000 */
[----:B------:R-:W-:Y:S01]  /*11ca0*/  IMAD.WIDE.U32 R8, R2, c[0x0][0x430], R8 ;  /* 0x00010c0002087a25 */ /* 0x000fe200078e0008 */
[----:B------:R-:W-:Y:S02]  /*11cb0*/  LOP3.LUT P5, RZ, R15, 0x3, RZ, 0xc0, !PT ;  /* 0x000000030fff7812 */ /* 0x000fe400078ac0ff */
[C---:B------:R-:W-:Y:S01]  /*11cc0*/  IADD3 R2, R0.reuse, 0x8, RZ ;  /* 0x0000000800027810 */ /* 0x040fe20007ffe0ff */
[----:B------:R-:W-:Y:S01]  /*11cd0*/  SHFL.IDX PT, R6, R4, 0x2, 0x1c1f ;  /* 0x005c1f0004067f89 */ /* 0x000fe200000e0000 */
[----:B------:R-:W-:-:S03]  /*11ce0*/  ISETP.GE.OR P1, PT, R0, UR4, P5 ;  /* 0x0000000400007c0c */ /* 0x000fc6000af26670 */
[----:B------:R-:W3:Y:S01]  /*11cf0*/  SHFL.IDX PT, R7, R3, 0x2, 0x1c1f ;  /* 0x005c1f0003077f89 */ /* 0x000ee200000e0000 */
[----:B------:R-:W-:-:S03]  /*11d00*/  SHF.R.S32.HI R16, RZ, 0x1f, R14 ;  /* 0x0000001fff107819 */ /* 0x000fc6000001140e */
[----:B------:R-:W-:Y:S01]  /*11d10*/  SHFL.IDX PT, R4, R4, 0x3, 0x1c1f ;  /* 0x007c1f0004047f89 */ /* 0x000fe200000e0000 */
[----:B------:R-:W-:-:S03]  /*11d20*/  ISETP.GE.OR P4, PT, R2, UR4, P5 ;  /* 0x0000000402007c0c */ /* 0x000fc6000af86670 */
[----:B------:R4:W5:Y:S01]  /*11d30*/  SHFL.IDX PT, R5, R3, 0x3, 0x1c1f ;  /* 0x007c1f0003057f89 */ /* 0x00096200000e0000 */
[C---:B------:R-:W-:Y:S02]  /*11d40*/  IADD3 R15, R0.reuse, 0x40, RZ ;  /* 0x00000040000f7810 */ /* 0x040fe40007ffe0ff */
[----:B------:R-:W-:Y:S02]  /*11d50*/  ISETP.GE.AND P3, PT, R0, UR4, PT ;  /* 0x0000000400007c0c */ /* 0x000fe4000bf66270 */
[----:B------:R-:W-:Y:S01]  /*11d60*/  ISETP.GE.AND P2, PT, R2, UR4, PT ;  /* 0x0000000402007c0c */ /* 0x000fe2000bf46270 */
[----:B------:R-:W-:Y:S01]  /*11d70*/  IMAD.MOV.U32 R2, RZ, RZ, R8 ;  /* 0x000000ffff027224 */ /* 0x000fe200078e0008 */
[----:B------:R-:W-:Y:S02]  /*11d80*/  IADD3 R0, R0, 0x48, RZ ;  /* 0x0000004800007810 */ /* 0x000fe40007ffe0ff */
[----:B------:R-:W-:Y:S02]  /*11d90*/  ISETP.GE.OR P0, PT, R15, UR4, P5 ;  /* 0x000000040f007c0c */ /* 0x000fe4000af06670 */
[----:B------:R-:W-:Y:S01]  /*11da0*/  ISETP.GE.OR P5, PT, R0, UR4, P5 ;  /* 0x0000000400007c0c */ /* 0x000fe2000afa6670 */
[----:B-1----:R1:W-:Y:S01]  /*11db0*/  @!P1 ST.E [R12.64], R19 ;  /* 0x000000130c009985 */ /* 0x0023e2000c101908 */
[----:B----4-:R-:W-:-:S02]  /*11dc0*/  IMAD.IADD R3, R9, 0x1, R17 ;  /* 0x0000000109037824 */ /* 0x010fc400078e0211 */
[----:B------:R-:W-:Y:S02]  /*11dd0*/  IMAD R9, R16, c[0x0][0x428], RZ ;  /* 0x00010a0010097a24 */ /* 0x000fe400078e02ff */
[----:B------:R-:W-:-:S04]  /*11de0*/  IMAD.WIDE.U32 R2, R14, c[0x0][0x428], R2 ;  /* 0x00010a000e027a25 */ /* 0x000fc800078e0002 */
[----:B------:R-:W-:Y:S01]  /*11df0*/  IMAD R8, R14, c[0x0][0x42c], R9 ;  /* 0x00010b000e087a24 */ /* 0x000fe200078e0209 */
[----:B--2---:R2:W-:Y:S01]  /*11e00*/  @!P4 ST.E [R10.64], R20 ;  /* 0x000000140a00c985 */ /* 0x0045e2000c101908 */
[----:B------:R-:W-:Y:S02]  /*11e10*/  LEA R29, P4, R2, c[0x0][0x400], 0x2 ;  /* 0x00010000021d7a11 */ /* 0x000fe400078810ff */
[----:B------:R-:W-:Y:S01]  /*11e20*/  IMAD.IADD R3, R3, 0x1, R8 ;  /* 0x0000000103037824 */ /* 0x000fe200078e0208 */
[----:B---3--:R3:W-:Y:S01]  /*11e30*/  @!P0 ST.E [R6.64], R21 ;  /* 0x0000001506008985 */ /* 0x0087e2000c101908 */
[----:B------:R-:W-:-:S03]  /*11e40*/  ISETP.GE.AND P1, PT, R15, UR4, PT ;  /* 0x000000040f007c0c */ /* 0x000fc6000bf26270 */
[----:B------:R-:W-:Y:S01]  /*11e50*/  LEA.HI.X R26, R2, c[0x0][0x404], R3, 0x2, P4 ;  /* 0x00010100021a7a11 */ /* 0x000fe200020f1403 */
[----:B-----5:R4:W-:Y:S01]  /*11e60*/  @!P5 ST.E [R4.64], R18 ;  /* 0x000000120400d985 */ /* 0x0209e2000c101908 */
[----:B------:R-:W-:Y:S02]  /*11e70*/  ISETP.GE.AND P0, PT, R0, UR4, PT ;  /* 0x0000000400007c0c */ /* 0x000fe4000bf06270 */
[C---:B------:R-:W-:Y:S01]  /*11e80*/  IADD3 R17, R45.reuse, 0x8, RZ ;  /* 0x000000082d117810 */ /* 0x040fe20007ffe0ff */
[----:B------:R4:W4:Y:S01]  /*11e90*/  SHFL.IDX PT, R0, R29, RZ, 0x1c1f ;  /* 0x001c1fff1d007589 */ /* 0x00092200000e0000 */
[C---:B------:R-:W-:Y:S02]  /*11ea0*/  IADD3 R16, R45.reuse, 0x10, RZ ;  /* 0x000000102d107810 */ /* 0x040fe40007ffe0ff */
[C---:B------:R-:W-:Y:S01]  /*11eb0*/  IADD3 R15, R45.reuse, 0x18, RZ ;  /* 0x000000182d0f7810 */ /* 0x040fe20007ffe0ff */
[----:B------:R4:W4:Y:S01]  /*11ec0*/  SHFL.IDX PT, R2, R26, RZ, 0x1c1f ;  /* 0x001c1fff1a027589 */ /* 0x00092200000e0000 */
[----:B------:R-:W-:-:S02]  /*11ed0*/  IADD3 R14, R45, 0x20, RZ ;  /* 0x000000202d0e7810 */ /* 0x000fc40007ffe0ff */
[C---:B-1----:R-:W-:Y:S02]  /*11ee0*/  IADD3 R13, R45.reuse, 0x28, RZ ;  /* 0x000000282d0d7810 */ /* 0x042fe40007ffe0ff */
[C---:B------:R-:W-:Y:S02]  /*11ef0*/  IADD3 R12, R45.reuse, 0x30, RZ ;  /* 0x000000302d0c7810 */ /* 0x040fe40007ffe0ff */
[C---:B------:R-:W-:Y:S02]  /*11f00*/  IADD3 R9, R45.reuse, 0x48, RZ ;  /* 0x000000482d097810 */ /* 0x040fe40007ffe0ff */
[C---:B------:R-:W-:Y:S02]  /*11f10*/  IADD3 R8, R45.reuse, 0x50, RZ ;  /* 0x000000502d087810 */ /* 0x040fe40007ffe0ff */
[C---:B--2---:R-:W-:Y:S02]  /*11f20*/  IADD3 R11, R45.reuse, 0x38, RZ ;  /* 0x000000382d0b7810 */ /* 0x044fe40007ffe0ff */
[----:B------:R-:W-:-:S02]  /*11f30*/  IADD3 R10, R45, 0x40, RZ ;  /* 0x000000402d0a7810 */ /* 0x000fc40007ffe0ff */
[C---:B---3--:R-:W-:Y:S02]  /*11f40*/  IADD3 R7, R45.reuse, 0x58, RZ ;  /* 0x000000582d077810 */ /* 0x048fe40007ffe0ff */
[C---:B------:R-:W-:Y:S02]  /*11f50*/  IADD3 R3, R45.reuse, 0x60, RZ ;  /* 0x000000602d037810 */ /* 0x040fe40007ffe0ff */
[C---:B------:R-:W-:Y:S02]  /*11f60*/  IADD3 R6, R45.reuse, 0x68, RZ ;  /* 0x000000682d067810 */ /* 0x040fe40007ffe0ff */
[C---:B----4-:R-:W-:Y:S02]  /*11f70*/  IADD3 R5, R45.reuse, 0x70, RZ ;  /* 0x000000702d057810 */ /* 0x050fe40007ffe0ff */
[----:B------:R-:W-:Y:S02]  /*11f80*/  IADD3 R4, R45, 0x78, RZ ;  /* 0x000000782d047810 */ /* 0x000fe40007ffe0ff */
        /* <DEDUP_REMOVED lines=15> */
[----:B------:R-:W-:Y:S01]  /*12080*/  SHF.R.S32.HI R43, RZ, 0x1f, R4 ;  /* 0x0000001fff2b7819 */ /* 0x000fe20000011404 */
[----:B------:R-:W-:Y:S05]  /*12090*/  @P3 BRA `(.L_x_970) ;  /* 0x0000041000003947 */ /* 0x000fea0003800000 */
[----:B------:R-:W-:Y:S02]  /*120a0*/  ISETP.GE.AND P5, PT, R45, c[0x0][0x3c8], PT ;  /* 0x0000f2002d007a0c */ /* 0x000fe40003fa6270 */
[----:B------:R-:W-:Y:S02]  /*120b0*/  ISETP.GE.AND P4, PT, R17, c[0x0][0x3c8], PT ;  /* 0x0000f20011007a0c */ /* 0x000fe40003f86270 */
[----:B------:R-:W-:-:S09]  /*120c0*/  ISETP.GE.AND P6, PT, R6, c[0x0][0x3c8], PT ;  /* 0x0000f20006007a0c */ /* 0x000fd20003fc6270 */
[----:B------:R-:W-:-:S04]  /*120d0*/  @!P5 LEA R18, P3, R45, R0, 0x2 ;  /* 0x000000002d12d211 */ /* 0x000fc800078610ff */
[----:B------:R-:W-:Y:S02]  /*120e0*/  @!P5 LEA.HI.X R19, R45, R2, R27, 0x2, P3 ;  /* 0x000000022d13d211 */ /* 0x000fe400018f141b */
[----:B------:R-:W-:-:S03]  /*120f0*/  ISETP.GE.AND P3, PT, R16, c[0x0][0x3c8], PT ;  /* 0x0000f20010007a0c */ /* 0x000fc60003f66270 */
[----:B------:R1:W-:Y:S02]  /*12100*/  @!P5 ST.E.64 [R18.64], R140 ;  /* 0x0000008c1200d985 */ /* 0x0003e4000c101b08 */
[----:B-1----:R-:W-:-:S04]  /*12110*/  @!P4 LEA R18, P5, R17, R0, 0x2 ;  /* 0x000000001112c211 */ /* 0x002fc800078a10ff */
        /* <DEDUP_REMOVED lines=42> */
[----:B------:R1:W-:Y:S01]  /*123c0*/  @!P3 ST.E.64 [R18.64], R96 ;  /* 0x000000601200b985 */ /* 0x0003e2000c101b08 */
[----:B------:R-:W-:-:S04]  /*123d0*/  @!P5 LEA R24, P3, R3, R0, 0x2 ;  /* 0x000000000318d211 */ /* 0x000fc800078610ff */
[----:B------:R-:W-:Y:S02]  /*123e0*/  @!P5 LEA.HI.X R25, R3, R2, R40, 0x2, P3 ;  /* 0x000000020319d211 */ /* 0x000fe400018f1428 */
[----:B------:R-:W-:Y:S02]  /*123f0*/  ISETP.GE.AND P5, PT, R5, c[0x0][0x3c8], PT ;  /* 0x0000f20005007a0c */ /* 0x000fe40003fa6270 */
[----:B------:R-:W-:-:S04]  /*12400*/  @!P6 LEA R22, P3, R6, R0, 0x2 ;  /* 0x000000000616e211 */ /* 0x000fc800078610ff */
[----:B------:R-:W-:-:S07]  /*12410*/  @!P6 LEA.HI.X R23, R6, R2, R41, 0x2, P3 ;  /* 0x000000020617e211 */ /* 0x000fce00018f1429 */
[----:B------:R-:W-:-:S04]  /*12420*/  @!P5 LEA R20, P3, R5, R0, 0x2 ;  /* 0x000000000514d211 */ /* 0x000fc800078610ff */
[----:B------:R-:W-:Y:S02]  /*12430*/  @!P5 LEA.HI.X R21, R5, R2, R42, 0x2, P3 ;  /* 0x000000020515d211 */ /* 0x000fe400018f142a */
[----:B-1----:R-:W-:-:S04]  /*12440*/  @!P4 LEA R18, P3, R4, R0, 0x2 ;  /* 0x000000000412c211 */ /* 0x002fc800078610ff */
[----:B------:R-:W-:Y:S02]  /*12450*/  @!P4 LEA.HI.X R19, R4, R2, R43, 0x2, P3 ;  /* 0x000000020413c211 */ /* 0x000fe400018f142b */
[----:B------:R-:W-:-:S13]  /*12460*/  ISETP.GE.AND P3, PT, R3, c[0x0][0x3c8], PT ;  /* 0x0000f20003007a0c */ /* 0x000fda0003f66270 */
[----:B------:R1:W-:Y:S04]  /*12470*/  @!P3 ST.E.64 [R24.64], R100 ;  /* 0x000000641800b985 */ /* 0x0003e8000c101b08 */
[----:B------:R1:W-:Y:S04]  /*12480*/  @!P6 ST.E.64 [R22.64], R112 ;  /* 0x000000701600e985 */ /* 0x0003e8000c101b08 */
[----:B------:R1:W-:Y:S04]  /*12490*/  @!P5 ST.E.64 [R20.64], R116 ;  /* 0x000000741400d985 */ /* 0x0003e8000c101b08 */
[----:B------:R1:W-:Y:S02]  /*124a0*/  @!P4 ST.E.64 [R18.64], R128 ;  /* 0x000000801200c985 */ /* 0x0003e4000c101b08 */
.L_x_970:
[----:B------:R-:W-:Y:S05]  /*124b0*/  BSYNC B0 ;  /* 0x0000000000007941 */ /* 0x000fea0003800000 */
.L_x_969:
[----:B------:R2:W3:Y:S01]  /*124c0*/  SHFL.IDX PT, R2, R26, 0x1, 0x1c1f ;  /* 0x003c1f001a027f89 */ /* 0x0004e200000e0000 */
[----:B------:R-:W-:Y:S03]  /*124d0*/  BSSY B0, `(.L_x_971) ;  /* 0x0000043000007945 */ /* 0x000fe60003800000 */
[----:B------:R2:W4:Y:S01]  /*124e0*/  SHFL.IDX PT, R0, R29, 0x1, 0x1c1f ;  /* 0x003c1f001d007f89 */ /* 0x00052200000e0000 */
[----:B------:R-:W-:Y:S05]  /*124f0*/  @P2 BRA `(.L_x_972) ;  /* 0x0000040000002947 */ /* 0x000fea0003800000 */
[----:B------:R-:W-:Y:S02]  /*12500*/  ISETP.GE.AND P5, PT, R45, c[0x0][0x3c8], PT ;  /* 0x0000f2002d007a0c */ /* 0x000fe40003fa6270 */
[----:B------:R-:W-:-:S02]  /*12510*/  ISETP.GE.AND P2, PT, R17, c[0x0][0x3c8], PT ;  /* 0x0000f20011007a0c */ /* 0x000fc40003f46270 */
[----:B------:R-:W-:-:S09]  /*12520*/  ISETP.GE.AND P3, PT, R16, c[0x0][0x3c8], PT ;  /* 0x0000f20010007a0c */ /* 0x000fd20003f66270 */
[----:B-1--4-:R-:W-:-:S04]  /*12530*/  @!P5 LEA R18, P4, R45, R0, 0x2 ;  /* 0x000000002d12d211 */ /* 0x012fc800078810ff */
[----:B---3--:R-:W-:Y:S02]  /*12540*/  @!P5 LEA.HI.X R19, R45, R2, R27, 0x2, P4 ;  /* 0x000000022d13d211 */ /* 0x008fe400020f141b */
[----:B------:R-:W-:-:S03]  /*12550*/  @!P2 LEA R20, P4, R17, R0, 0x2 ;  /* 0x000000001114a211 */ /* 0x000fc600078810ff */
[----:B------:R1:W-:Y:S01]  /*12560*/  @!P5 ST.E.64 [R18.64], R142 ;  /* 0x0000008e1200d985 */ /* 0x0003e2000c101b08 */
[----:B------:R-:W-:Y:S02]  /*12570*/  ISETP.GE.AND P5, PT, R15, c[0x0][0x3c8], PT ;  /* 0x0000f2000f007a0c */ /* 0x000fe40003fa6270 */
[----:B------:R-:W-:-:S05]  /*12580*/  @!P2 LEA.HI.X R21, R17, R2, R28, 0x2, P4 ;  /* 0x000000021115a211 */ /* 0x000fca00020f141c */
[----:B------:R3:W-:Y:S01]  /*12590*/  @!P2 ST.E.64 [R20.64], R162 ;  /* 0x000000a21400a985 */ /* 0x0007e2000c101b08 */
[----:B------:R-:W-:Y:S02]  /*125a0*/  ISETP.GE.AND P2, PT, R14, c[0x0][0x3c8], PT ;  /* 0x0000f2000e007a0c */ /* 0x000fe40003f46270 */
[----:B-1----:R-:W-:-:S04]  /*125b0*/  @!P3 LEA R18, P4, R16, R0, 0x2 ;  /* 0x000000001012b211 */ /* 0x002fc800078810ff */
[----:B------:R-:W-:Y:S02]  /*125c0*/  @!P3 LEA.HI.X R19, R16, R2, R30, 0x2, P4 ;  /* 0x000000021013b211 */ /* 0x000fe400020f141e */
[----:B---3--:R-:W-:-:S03]  /*125d0*/  @!P5 LEA R20, P4, R15, R0, 0x2 ;  /* 0x000000000f14d211 */ /* 0x008fc600078810ff */
        /* <DEDUP_REMOVED lines=33> */
[----:B------:R-:W-:Y:S02]  /*127f0*/  @!P3 LEA.HI.X R21, R7, R2, R38, 0x2, P4 ;  /* 0x000000020715b211 */ /* 0x000fe400020f1426 */
[----:B------:R-:W-:-:S03]  /*12800*/  ISETP.GE.AND P4, PT, R6, c[0x0][0x3c8], PT ;  /* 0x0000f20006007a0c */ /* 0x000fc60003f86270 */
[----:B------:R3:W-:Y:S01]  /*12810*/  @!P3 ST.E.64 [R20.64], R98 ;  /* 0x000000621400b985 */ /* 0x0007e2000c101b08 */
[----:B------:R-:W-:Y:S02]  /*12820*/  ISETP.GE.AND P3, PT, R5, c[0x0][0x3c8], PT ;  /* 0x0000f20005007a0c */ /* 0x000fe40003f66270 */
[----:B-1----:R-:W-:-:S04]  /*12830*/  @!P5 LEA R18, P2, R3, R0, 0x2 ;  /* 0x000000000312d211 */ /* 0x002fc800078410ff */
[----:B------:R-:W-:Y:S02]  /*12840*/  @!P5 LEA.HI.X R19, R3, R2, R40, 0x2, P2 ;  /* 0x000000020313d211 */ /* 0x000fe400010f1428 */
[----:B------:R-:W-:-:S03]  /*12850*/  ISETP.GE.AND P2, PT, R4, c[0x0][0x3c8], PT ;  /* 0x0000f20004007a0c */ /* 0x000fc60003f46270 */
[----:B------:R1:W-:Y:S01]  /*12860*/  @!P5 ST.E.64 [R18.64], R102 ;  /* 0x000000661200d985 */ /* 0x0003e2000c101b08 */
[----:B------:R-:W-:-:S04]  /*12870*/  @!P4 LEA R22, P5, R6, R0, 0x2 ;  /* 0x000000000616c211 */ /* 0x000fc800078a10ff */
[----:B------:R-:W-:Y:S02]  /*12880*/  @!P4 LEA.HI.X R23, R6, R2, R41, 0x2, P5 ;  /* 0x000000020617c211 */ /* 0x000fe400028f1429 */
[----:B---3--:R-:W-:-:S03]  /*12890*/  @!P3 LEA R20, P5, R5, R0, 0x2 ;  /* 0x000000000514b211 */ /* 0x008fc600078a10ff */
[----:B------:R3:W-:Y:S01]  /*128a0*/  @!P4 ST.E.64 [R22.64], R114 ;  /* 0x000000721600c985 */ /* 0x0007e2000c101b08 */
[----:B------:R-:W-:-:S05]  /*128b0*/  @!P3 LEA.HI.X R21, R5, R2, R42, 0x2, P5 ;  /* 0x000000020515b211 */ /* 0x000fca00028f142a */
[----:B------:R3:W-:Y:S01]  /*128c0*/  @!P3 ST.E.64 [R20.64], R118 ;  /* 0x000000761400b985 */ /* 0x0007e2000c101b08 */
[----:B-1----:R-:W-:-:S04]  /*128d0*/  @!P2 LEA R18, P5, R4, R0, 0x2 ;  /* 0x000000000412a211 */ /* 0x002fc800078a10ff */
[----:B------:R-:W-:-:S05]  /*128e0*/  @!P2 LEA.HI.X R19, R4, R2, R43, 0x2, P5 ;  /* 0x000000020413a211 */ /* 0x000fca00028f142b */
[----:B------:R3:W-:Y:S04]  /*128f0*/  @!P2 ST.E.64 [R18.64], R130 ;  /* 0x000000821200a985 */ /* 0x0007e8000c101b08 */
.L_x_972:
[----:B------:R-:W-:Y:S05]  /*12900*/  BSYNC B0 ;  /* 0x0000000000007941 */ /* 0x000fea0003800000 */
.L_x_971:
[----:B---3--:R3:W1:Y:S01]  /*12910*/  SHFL.IDX PT, R2, R26, 0x2, 0x1c1f ;  /* 0x005c1f001a027f89 */ /* 0x00866200000e0000 */
[----:B------:R-:W-:Y:S03]  /*12920*/  BSSY B0, `(.L_x_973) ;  /* 0x0000043000007945 */ /* 0x000fe60003800000 */
[----:B----4-:R3:W4:Y:S01]  /*12930*/  SHFL.IDX PT, R0, R29, 0x2, 0x1c1f ;  /* 0x005c1f001d007f89 */ /* 0x01072200000e0000 */
[----:B------:R-:W-:Y:S05]  /*12940*/  @P1 BRA `(.L_x_974) ;  /* 0x0000040000001947 */ /* 0x000fea0003800000 */
[----:B------:R-:W-:Y:S02]  /*12950*/  ISETP.GE.AND P3, PT, R45, c[0x0][0x3c8], PT ;  /* 0x0000f2002d007a0c */ /* 0x000fe40003f66270 */
[----:B------:R-:W-:Y:S02]  /*12960*/  ISETP.GE.AND P5, PT, R17, c[0x0][0x3c8], PT ;  /* 0x0000f20011007a0c */ /* 0x000fe40003fa6270 */
[----:B------:R-:W-:Y:S02]  /*12970*/  ISETP.GE.AND P2, PT, R16, c[0x0][0x3c8], PT ;  /* 0x0000f20010007a0c */ /* 0x000fe40003f46270 */
[----:B------:R-:W-:-:S07]  /*12980*/  ISETP.GE.AND P1, PT, R15, c[0x0][0x3c8], PT ;  /* 0x0000f2000f007a0c */ /* 0x000fce0003f26270 */
[----:B-1--4-:R-:W-:-:S04]  /*12990*/  @!P3 LEA R18, P4, R45, R0, 0x2 ;  /* 0x000000002d12b211 */ /* 0x012fc800078810ff */
[----:B------:R-:W-:Y:S02]  /*129a0*/  @!P3 LEA.HI.X R19, R45, R2, R27, 0x2, P4 ;  /* 0x000000022d13b211 */ /* 0x000fe400020f141b */
        /* <DEDUP_REMOVED lines=8> */
[----:B----4-:R-:W-:-:S03]  /*12a30*/  @!P1 LEA R20, P4, R15, R0, 0x2 ;  /* 0x000000000f149211 */ /* 0x010fc600078810ff */
        /* <DEDUP_REMOVED lines=23> */
[----:B------:R-:W-:-:S03]  /*12bb0*/  @!P5 LEA R22, P4, R9, R0, 0x2 ;  /* 0x000000000916d211 */ /* 0x000fc600078810ff */
[----:B------:R1:W-:Y:S01]  /*12bc0*/  @!P3 ST.E.64 [R18.64], R72 ;  /* 0x000000481200b985 */ /* 0x0003e2000c101b08 */
[----:B------:R-:W-:Y:S02]  /*12bd0*/  @!P5 LEA.HI.X R23, R9, R2, R37, 0x2, P4 ;  /* 0x000000020917d211 */ /* 0x000fe400020f1425 */
[----:B------:R-:W-:Y:S02]  /*12be0*/  ISETP.GE.AND P4, PT, R3, c[0x0][0x3c8], PT ;  /* 0x0000f20003007a0c */ /* 0x000fe40003f86270 */
[C---:B----4-:R-:W-:Y:S01]  /*12bf0*/  @!P2 LEA R20, P3, R8.reuse, R0, 0x2 ;  /* 0x000000000814a211 */ /* 0x050fe200078610ff */
[----:B------:R4:W-:Y:S03]  /*12c00*/  @!P5 ST.E.64 [R22.64], R76 ;  /* 0x0000004c1600d985 */ /* 0x0009e6000c101b08 */
        /* <DEDUP_REMOVED lines=8> */
[----:B------:R-:W-:Y:S02]  /*12c90*/  ISETP.GE.AND P1, PT, R4, c[0x0][0x3c8], PT ;  /* 0x0000f20004007a0c */ /* 0x000fe40003f26270 */
[----:B------:R-:W-:Y:S02]  /*12ca0*/  @!P4 LEA.HI.X R25, R3, R2, R40, 0x2, P5 ;  /* 0x000000020319c211 */ /* 0x000fe400028f1428 */
[----:B----4-:R-:W-:-:S03]  /*12cb0*/  @!P3 LEA R22, P5, R6, R0, 0x2 ;  /* 0x000000000616b211 */ /* 0x010fc600078a10ff */
[----:B------:R4:W-:Y:S01]  /*12cc0*/  @!P4 ST.E.64 [R24.64], R104 ;  /* 0x000000681800c985 */ /* 0x0009e2000c101b08 */
[----:B------:R-:W-:Y:S02]  /*12cd0*/  @!P3 LEA.HI.X R23, R6, R2, R41, 0x2, P5 ;  /* 0x000000020617b211 */ /* 0x000fe400028f1429 */
[----:B-----5:R-:W-:-:S03]  /*12ce0*/  @!P2 LEA R20, P5, R5, R0, 0x2 ;  /* 0x000000000514a211 */ /* 0x020fc600078a10ff */
[----:B------:R4:W-:Y:S01]  /*12cf0*/  @!P3 ST.E.64 [R22.64], R108 ;  /* 0x0000006c1600b985 */ /* 0x0009e2000c101b08 */
[----:B------:R-:W-:-:S05]  /*12d00*/  @!P2 LEA.HI.X R21, R5, R2, R42, 0x2, P5 ;  /* 0x000000020515a211 */ /* 0x000fca00028f142a */
[----:B------:R4:W-:Y:S01]  /*12d10*/  @!P2 ST.E.64 [R20.64], R120 ;  /* 0x000000781400a985 */ /* 0x0009e2000c101b08 */
[----:B-1----:R-:W-:-:S04]  /*12d20*/  @!P1 LEA R18, P5, R4, R0, 0x2 ;  /* 0x0000000004129211 */ /* 0x002fc800078a10ff */
[----:B------:R-:W-:-:S05]  /*12d30*/  @!P1 LEA.HI.X R19, R4, R2, R43, 0x2, P5 ;  /* 0x0000000204139211 */ /* 0x000fca00028f142b */
[----:B------:R4:W-:Y:S04]  /*12d40*/  @!P1 ST.E.64 [R18.64], R124 ;  /* 0x0000007c12009985 */ /* 0x0009e8000c101b08 */
.L_x_974:
[----:B------:R-:W-:Y:S05]  /*12d50*/  BSYNC B0 ;  /* 0x0000000000007941 */ /* 0x000fea0003800000 */
.L_x_973:
[----:B-1----:R1:W2:Y:S04]  /*12d60*/  SHFL.IDX PT, R2, R26, 0x3, 0x1c1f ;  /* 0x007c1f001a027f89 */ /* 0x0022a800000e0000 */
[----:B----4-:R1:W4:Y:S01]  /*12d70*/  SHFL.IDX PT, R0, R29, 0x3, 0x1c1f ;  /* 0x007c1f001d007f89 */ /* 0x01032200000e0000 */
[----:B------:R-:W-:Y:S05]  /*12d80*/  @P0 BRA `(.L_x_975) ;  /* 0x000006e000000947 */ /* 0x000fea0003800000 */
[----:B------:R-:W-:Y:S02]  /*12d90*/  ISETP.GE.AND P3, PT, R45, c[0x0][0x3c8], PT ;  /* 0x0000f2002d007a0c */ /* 0x000fe40003f66270 */
[----:B------:R-:W-:Y:S02]  /*12da0*/  ISETP.GE.AND P2, PT, R17, c[0x0][0x3c8], PT ;  /* 0x0000f20011007a0c */ /* 0x000fe40003f46270 */
[----:B------:R-:W-:Y:S02]  /*12db0*/  ISETP.GE.AND P1, PT, R16, c[0x0][0x3c8], PT ;  /* 0x0000f20010007a0c */ /* 0x000fe40003f26270 */
[----:B------:R-:W-:-:S02]  /*12dc0*/  ISETP.GE.AND P0, PT, R15, c[0x0][0x3c8], PT ;  /* 0x0000f2000f007a0c */ /* 0x000fc40003f06270 */
[----:B------:R-:W-:-:S05]  /*12dd0*/  ISETP.GE.AND P4, PT, R14, c[0x0][0x3c8], PT ;  /* 0x0000f2000e007a0c */ /* 0x000fca0003f86270 */
[----:B----4-:R-:W-:-:S04]  /*12de0*/  @!P3 LEA R18, P5, R45, R0, 0x2 ;  /* 0x000000002d12b211 */ /* 0x010fc800078a10ff */
[----:B--2---:R-:W-:Y:S02]  /*12df0*/  @!P3 LEA.HI.X R19, R45, R2, R27, 0x2, P5 ;  /* 0x000000022d13b211 */ /* 0x004fe400028f141b */
[----:B------:R-:W-:-:S03]  /*12e00*/  @!P2 LEA R20, P5, R17, R0, 0x2 ;  /* 0x000000001114a211 */ /* 0x000fc600078a10ff */
[----:B------:R2:W-:Y:S01]  /*12e10*/  @!P3 ST.E.64 [R18.64], R146 ;  /* 0x000000921200b985 */ /* 0x0005e2000c101b08 */
[----:B------:R-:W-:Y:S02]  /*12e20*/  @!P2 LEA.HI.X R21, R17, R2, R28, 0x2, P5 ;  /* 0x000000021115a211 */ /* 0x000fe400028f141c */
[----:B------:R-:W-:-:S03]  /*12e30*/  ISETP.GE.AND P3, PT, R13, c[0x0][0x3c8], PT ;  /* 0x0000f2000d007a0c */ /* 0x000fc60003f66270 */
[----:B------:R4:W-:Y:S01]  /*12e40*/  @!P2 ST.E.64 [R20.64], R150 ;  /* 0x000000961400a985 */ /* 0x0009e2000c101b08 */
[----:B--2---:R-:W-:-:S04]  /*12e50*/  @!P1 LEA R18, P5, R16, R0, 0x2 ;  /* 0x0000000010129211 */ /* 0x004fc800078a10ff */
[----:B------:R-:W-:Y:S02]  /*12e60*/  @!P1 LEA.HI.X R19, R16, R2, R30, 0x2, P5 ;  /* 0x0000000210139211 */ /* 0x000fe400028f141e */
[CC--:B----4-:R-:W-:Y:S02]  /*12e70*/  @!P0 LEA R20, P2, R15.reuse, R0.reuse, 0x2 ;  /* 0x000000000f148211 */ /* 0x0d0fe400078410ff */
[----:B------:R-:W-:Y:S01]  /*12e80*/  @!P4 LEA R22, P5, R14, R0, 0x2 ;  /* 0x000000000e16c211 */ /* 0x000fe200078a10ff */
[----:B------:R2:W-:Y:S01]  /*12e90*/  @!P1 ST.E.64 [R18.64], R154 ;  /* 0x0000009a12009985 */ /* 0x0005e2000c101b08 */
[-C--:B------:R-:W-:Y:S02]  /*12ea0*/  @!P0 LEA.HI.X R21, R15, R2.reuse, R32, 0x2, P2 ;  /* 0x000000020f158211 */ /* 0x080fe400010f1420 */
[----:B------:R-:W-:Y:S02]  /*12eb0*/  ISETP.GE.AND P2, PT, R12, c[0x0][0x3c8], PT ;  /* 0x0000f2000c007a0c */ /* 0x000fe40003f46270 */
[----:B------:R-:W-:Y:S01]  /*12ec0*/  ISETP.GE.AND P1, PT, R11, c[0x0][0x3c8], PT ;  /* 0x0000f2000b007a0c */ /* 0x000fe20003f26270 */
[----:B------:R-:W-:Y:S01]  /*12ed0*/  @!P0 ST.E.64 [R20.64], R158 ;  /* 0x0000009e14008985 */ /* 0x000fe2000c101b08 */
[----:B------:R-:W-:-:S02]  /*12ee0*/  @!P4 LEA.HI.X R23, R14, R2, R31, 0x2, P5 ;  /* 0x000000020e17c211 */ /* 0x000fc400028f141f */
[----:B------:R-:W-:-:S03]  /*12ef0*/  ISETP.GE.AND P0, PT, R10, c[0x0][0x3c8], PT ;  /* 0x0000f2000a007a0c */ /* 0x000fc60003f06270 */
[----:B------:R-:W-:Y:S01]  /*12f00*/  @!P4 ST.E.64 [R22.64], R166 ;  /* 0x000000a61600c985 */ /* 0x000fe2000c101b08 */
[----:B--2---:R-:W-:-:S04]  /*12f10*/  @!P3 LEA R18, P5, R13, R0, 0x2 ;  /* 0x000000000d12b211 */ /* 0x004fc800078a10ff */
[----:B------:R-:W-:Y:S02]  /*12f20*/  @!P3 LEA.HI.X R19, R13, R2, R33, 0x2, P5 ;  /* 0x000000020d13b211 */ /* 0x000fe400028f1421 */
[----:B------:R-:W-:-:S03]  /*12f30*/  @!P2 LEA R16, P5, R12, R0, 0x2 ;  /* 0x000000000c10a211 */ /* 0x000fc600078a10ff */
[----:B------:R-:W-:Y:S01]  /*12f40*/  @!P3 ST.E.64 [R18.64], R170 ;  /* 0x000000aa1200b985 */ /* 0x000fe2000c101b08 */
[----:B------:R-:W-:Y:S02]  /*12f50*/  @!P2 LEA.HI.X R17, R12, R2, R34, 0x2, P5 ;  /* 0x000000020c11a211 */ /* 0x000fe400028f1422 */
        /* <DEDUP_REMOVED lines=16> */
[----:B----4-:R-:W-:Y:S02]  /*13060*/  @!P3 LEA R12, P5, R7, R0, 0x2 ;  /* 0x00000000070cb211 */ /* 0x010fe400078a10ff */
[-C--:B------:R-:W-:Y:S02]  /*13070*/  @!P4 LEA.HI.X R15, R8, R2.reuse, R39, 0x2, P0 ;  /* 0x00000002080fc211 */ /* 0x080fe400000f1427 */
[----:B------:R-:W-:Y:S02]  /*13080*/  ISETP.GE.AND P0, PT, R5, c[0x0][0x3c8], PT ;  /* 0x0000f20005007a0c */ /* 0x000fe40003f06270 */
[----:B------:R-:W-:Y:S01]  /*13090*/  @!P3 LEA.HI.X R13, R7, R2, R38, 0x2, P5 ;  /* 0x00000002070db211 */ /* 0x000fe200028f1426 */
[----:B------:R2:W-:Y:S04]  /*130a0*/  @!P4 ST.E.64 [R14.64], R90 ;  /* 0x0000005a0e00c985 */ /* 0x0005e8000c101b08 */
[----:B------:R2:W-:Y:S01]  /*130b0*/  @!P3 ST.E.64 [R12.64], R94 ;  /* 0x0000005e0c00b985 */ /* 0x0005e2000c101b08 */
[----:B-----5:R-:W-:-:S04]  /*130c0*/  @!P2 LEA R10, P5, R3, R0, 0x2 ;  /* 0x00000000030aa211 */ /* 0x020fc800078a10ff */
        /* <DEDUP_REMOVED lines=10> */
[----:B--2---:R-:W-:-:S04]  /*13170*/  LEA R6, P0, R4, R0, 0x2 ;  /* 0x0000000004067211 */ /* 0x004fc800078010ff */
[----:B------:R-:W-:-:S05]  /*13180*/  LEA.HI.X R7, R4, R2, R43, 0x2, P0 ;  /* 0x0000000204077211 */ /* 0x000fca00000f142b */
[----:B------:R2:W-:Y:S01]  /*13190*/  ST.E.64 [R6.64], R126 ;  /* 0x0000007e06007985 */ /* 0x0005e2000c101b08 */
[----:B------:R-:W-:Y:S05]  /*131a0*/  BRA `(.L_x_975) ;  /* 0x000002c000007947 */ /* 0x000fea0003800000 */
.L_x_967:
        /* <DEDUP_REMOVED lines=44> */
.L_x_975:
[----:B------:R-:W-:Y:S05]  /*13470*/  BSYNC B1 ;  /* 0x0000000000017941 */ /* 0x000fea0003800000 */
.L_x_966:
[----:B------:R-:W-:-:S13]  /*13480*/  ISETP.NE.AND P0, PT, RZ, UR6, PT ;  /* 0x00000006ff007c0c */ /* 0x000fda000bf05270 */
[----:B------:R-:W-:Y:S01]  /*13490*/  @P0 WARPSYNC 0xffffffff ;  /* 0xffffffff00000948 */ /* 0x000fe20003800000 */
[----:B------:R-:W-:Y:S06]  /*134a0*/  @P0 BAR.SYNC.DEFER_BLOCKING 0x5, 0x80 ;  /* 0x0142000000000b1d */ /* 0x000fec0000010000 */
[----:B--2-4-:R-:W2:Y:S04]  /*134b0*/  @P0 LDS R0, [0x10100] ;  /* 0x01010000ff000984 */ /* 0x014ea80000000800 */
[----:B--2---:R2:W-:Y:S04]  /*134c0*/  @P0 STL [R1+0x5c], R0 ;  /* 0x00005c0001000387 */ /* 0x0045e80000100800 */
[----:B------:R-:W-:Y:S06]  /*134d0*/  @P0 BAR.ARV 0x4, 0x80 ;  /* 0x0102000000000b1d */ /* 0x000fec0000002000 */
[----:B------:R-:W-:Y:S05]  /*134e0*/  @P0 BRA `(.L_x_976) ;  /* 0x0000009000000947 */ /* 0x000fea0003800000 */
[----:B------:R-:W-:Y:S05]  /*134f0*/  BRA.DIV ~URZ, `(.L_x_977) ;  /* 0x00000a527f007947 */ /* 0x000fea000b800000 */
[----:B--2---:R2:W4:Y:S02]  /*13500*/  SHFL.IDX PT, R0, R44, RZ, 0x1f ;  /* 0x00001fff2c007589 */ /* 0x00452400000e0000 */
.L_x_994:
[----:B------:R-:W5:Y:S01]  /*13510*/  S2R R2, SR_TID.X ;  /* 0x0000000000027919 */ /* 0x000f620000002100 */
[----:B------:R-:W-:Y:S03]  /*13520*/  WARPSYNC 0xffffffff ;  /* 0xffffffff00007948 */ /* 0x000fe60003800000 */
[----:B------:R-:W-:Y:S06]  /*13530*/  BAR.SYNC.DEFER_BLOCKING 0x4, 0x80 ;  /* 0x0102000000007b1d */ /* 0x000fec0000010000 */
[----:B----4-:R4:W-:Y:S01]  /*13540*/  STL [R1+0x5c], R0 ;  /* 0x00005c0001007387 */ /* 0x0109e20000100800 */
[----:B-----5:R-:W-:-:S13]  /*13550*/  LOP3.LUT P0, RZ, R2, 0x7f, RZ, 0xc0, !PT ;  /* 0x0000007f02ff7812 */ /* 0x020fda000780c0ff */
[----:B------:R4:W-:Y:S04]  /*13560*/  @!P0 STS [0x10100], R44 ;  /* 0x0101002cff008388 */ /* 0x0009e80000000800 */
[----:B------:R-:W-:Y:S06]  /*13570*/  BAR.ARV 0x5, 0x80 ;  /* 0x0142000000007b1d */ /* 0x000fec0000002000 */
.L_x_976:
[----:B--2-4-:R-:W2:Y:S02]  /*13580*/  LDL R0, [R1+0x5c] ;  /* 0x00005c0001007983 */ /* 0x014ea40000100800 */
[----:B--2---:R-:W-:-:S13]  /*13590*/  ISETP.GE.AND P0, PT, R0, c[0x0][0x538], PT ;  /* 0x00014e0000007a0c */ /* 0x004fda0003f06270 */
[----:B-1-3--:R-:W-:Y:S01]  /*135a0*/  @P0 CALL.REL.NOINC `(.L_x_978) ;  /* 0x0000001000000944 */ /* 0x00afe20003c00000 */
[----:B------:R-:W-:Y:S05]  /*135b0*/  BRA `(.L_x_979) ;  /* 0xfffed1c000007947 */ /* 0x000fea000383ffff */
.L_x_978:
[----:B------:R-:W-:Y:S05]  /*135c0*/  EXIT ;  /* 0x000000000000794d */ /* 0x000fea0003800000 */
.L_x_930:
[----:B-1----:R-:W-:Y:S01]  /*135d0*/  IMAD.MOV.U32 R9, RZ, RZ, R5 ;  /* 0x000000ffff097224 */ /* 0x002fe200078e0005 */
[----:B------:R-:W-:Y:S01]  /*135e0*/  MOV R8, RZ ;  /* 0x000000ff00087202 */ /* 0x000fe20000000f00 */
[----:B------:R-:W-:Y:S01]  /*135f0*/  IMAD.MOV.U32 R3, RZ, RZ, 0x181f ;  /* 0x0000181fff037424 */ /* 0x000fe200078e00ff */
[----:B------:R-:W-:Y:S02]  /*13600*/  MOV R2, 0x13620 ;  /* 0x0001362000027802 */ /* 0x000fe40000000f00 */
[----:B------:R-:W-:Y:S05]  /*13610*/  CALL.REL.NOINC `($__internal_19_$__cuda_sm70_shflsync_idx_p) ;  /* 0x000009e000007944 */ /* 0x000fea0003c00000 */
[----:B------:R-:W-:Y:S01]  /*13620*/  MOV R7, R8 ;  /* 0x0000000800077202 */ /* 0x000fe20000000f00 */
[----:B------:R-:W-:Y:S05]  /*13630*/  BRA `(.L_x_980) ;  /* 0xfffee1e000007947 */ /* 0x000fea000383ffff */
.L_x_931:
[----:B-1----:R-:W-:Y:S01]  /*13640*/  IMAD.MOV.U32 R9, RZ, RZ, R6 ;  /* 0x000000ffff097224 */ /* 0x002fe200078e0006 */
[----:B------:R-:W-:Y:S01]  /*13650*/  MOV R8, RZ ;  /* 0x000000ff00087202 */ /* 0x000fe20000000f00 */
[----:B------:R-:W-:Y:S01]  /*13660*/  IMAD.MOV.U32 R3, RZ, RZ, 0x181f ;  /* 0x0000181fff037424 */ /* 0x000fe200078e00ff */
[----:B------:R-:W-:Y:S02]  /*13670*/  MOV R2, 0x13690 ;  /* 0x0001369000027802 */ /* 0x000fe40000000f00 */
[----:B--23--:R-:W-:Y:S05]  /*13680*/  CALL.REL.NOINC `($__internal_19_$__cuda_sm70_shflsync_idx_p) ;  /* 0x0000097000007944 */ /* 0x00cfea0003c00000 */
[----:B------:R-:W-:Y:S01]  /*13690*/  MOV R3, R8 ;  /* 0x0000000800037202 */ /* 0x000fe20000000f00 */
[----:B------:R-:W-:Y:S05]  /*136a0*/  BRA `(.L_x_981) ;  /* 0xfffee19000007947 */ /* 0x000fea000383ffff */
.L_x_934:
[----:B--2---:R-:W-:Y:S01]  /*136b0*/  IMAD.MOV.U32 R9, RZ, RZ, R5 ;  /* 0x000000ffff097224 */ /* 0x004fe200078e0005 */
[----:B------:R-:W-:Y:S01]  /*136c0*/  MOV R8, 0x1 ;  /* 0x0000000100087802 */ /* 0x000fe20000000f00 */
[----:B----4-:R-:W-:Y:S01]  /*136d0*/  IMAD.MOV.U32 R3, RZ, RZ, 0x181f ;  /* 0x0000181fff037424 */ /* 0x010fe200078e00ff */
[----:B------:R-:W-:-:S02]  /*136e0*/  MOV R2, 0x13700 ;  /* 0x0001370000027802 */ /* 0x000fc40000000f00 */
[----:B-1-3--:R-:W-:Y:S05]  /*136f0*/  CALL.REL.NOINC `($__internal_19_$__cuda_sm70_shflsync_idx_p) ;  /* 0x0000090000007944 */ /* 0x00afea0003c00000 */
[----:B------:R-:W-:Y:S01]  /*13700*/  IMAD.MOV.U32 R7, RZ, RZ, R8 ;  /* 0x000000ffff077224 */ /* 0x000fe200078e0008 */
[----:B------:R-:W-:Y:S01]  /*13710*/  MOV R8, 0x1 ;  /* 0x0000000100087802 */ /* 0x000fe20000000f00 */
[----:B------:R-:W-:Y:S01]  /*13720*/  IMAD.MOV.U32 R9, RZ, RZ, R6 ;  /* 0x000000ffff097224 */ /* 0x000fe200078e0006 */
[----:B------:R-:W-:-:S02]  /*13730*/  MOV R3, 0x181f ;  /* 0x0000181f00037802 */ /* 0x000fc40000000f00 */
[----:B------:R-:W-:Y:S02]  /*13740*/  MOV R2, 0x13760 ;  /* 0x0001376000027802 */ /* 0x000fe40000000f00 */
[----:B------:R-:W-:Y:S05]  /*13750*/  CALL.REL.NOINC `($__internal_19_$__cuda_sm70_shflsync_idx_p) ;  /* 0x000008a000007944 */ /* 0x000fea0003c00000 */
[----:B------:R-:W-:Y:S01]  /*13760*/  MOV R3, R8 ;  /* 0x0000000800037202 */ /* 0x000fe20000000f00 */
[----:B------:R-:W-:Y:S05]  /*13770*/  BRA `(.L_x_982) ;  /* 0xfffee21000007947 */ /* 0x000fea000383ffff */
.L_x_937:
[----:B-1----:R-:W-:Y:S01]  /*13780*/  IMAD.MOV.U32 R9, RZ, RZ, R5 ;  /* 0x000000ffff097224 */ /* 0x002fe200078e0005 */
[----:B------:R-:W-:Y:S01]  /*13790*/  MOV R8, 0x2 ;  /* 0x0000000200087802 */ /* 0x000fe20000000f00 */
[----:B--2---:R-:W-:Y:S01]  /*137a0*/  IMAD.MOV.U32 R3, RZ, RZ, 0x181f ;  /* 0x0000181fff037424 */ /* 0x004fe200078e00ff */
[----:B------:R-:W-:Y:S02]  /*137b0*/  MOV R2, 0x137d0 ;  /* 0x000137d000027802 */ /* 0x000fe40000000f00 */
[----:B---3--:R-:W-:Y:S05]  /*137c0*/  CALL.REL.NOINC `($__internal_19_$__cuda_sm70_shflsync_idx_p) ;  /* 0x0000083000007944 */ /* 0x008fea0003c00000 */
[----:B------:R-:W-:Y:S01]  /*137d0*/  MOV R7, R8 ;  /* 0x0000000800077202 */ /* 0x000fe20000000f00 */
[----:B------:R-:W-:Y:S05]  /*137e0*/  BRA `(.L_x_983) ;  /* 0xfffee2d000007947 */ /* 0x000fea000383ffff */
.L_x_938:
[----:B------:R-:W-:Y:S01]  /*137f0*/  IMAD.MOV.U32 R9, RZ, RZ, R6 ;  /* 0x000000ffff097224 */ /* 0x000fe200078e0006 */
[----:B------:R-:W-:Y:S01]  /*13800*/  MOV R8, 0x2 ;  /* 0x0000000200087802 */ /* 0x000fe20000000f00 */
[----:B--2---:R-:W-:Y:S01]  /*13810*/  IMAD.MOV.U32 R3, RZ, RZ, 0x181f ;  /* 0x0000181fff037424 */ /* 0x004fe200078e00ff */
[----:B------:R-:W-:Y:S02]  /*13820*/  MOV R2, 0x13840 ;  /* 0x0001384000027802 */ /* 0x000fe40000000f00 */
[----:B-1-34-:R-:W-:Y:S05]  /*13830*/  CALL.REL.NOINC `($__internal_19_$__cuda_sm70_shflsync_idx_p) ;  /* 0x000007c000007944 */ /* 0x01afea0003c00000 */
[----:B------:R-:W-:Y:S01]  /*13840*/  MOV R3, R8 ;  /* 0x0000000800037202 */ /* 0x000fe20000000f00 */
[----:B------:R-:W-:Y:S05]  /*13850*/  BRA `(.L_x_984) ;  /* 0xfffee28000007947 */ /* 0x000fea000383ffff */
.L_x_941:
[----:B-1----:R-:W-:Y:S01]  /*13860*/  IMAD.MOV.U32 R9, RZ, RZ, R5 ;  /* 0x000000ffff097224 */ /* 0x002fe200078e0005 */
[----:B------:R-:W-:Y:S01]  /*13870*/  MOV R8, 0x3 ;  /* 0x0000000300087802 */ /* 0x000fe20000000f00 */
[----:B------:R-:W-:Y:S01]  /*13880*/  IMAD.MOV.U32 R3, RZ, RZ, 0x181f ;  /* 0x0000181fff037424 */ /* 0x000fe200078e00ff */
[----:B------:R-:W-:-:S02]  /*13890*/  MOV R2, 0x138b0 ;  /* 0x000138b000027802 */ /* 0x000fc40000000f00 */
[----:B--234-:R-:W-:Y:S05]  /*138a0*/  CALL.REL.NOINC `($__internal_19_$__cuda_sm70_shflsync_idx_p) ;  /* 0x0000075000007944 */ /* 0x01cfea0003c00000 */
        /* <DEDUP_REMOVED lines=8> */
.L_x_944:
[----:B-1----:R-:W-:Y:S01]  /*13930*/  IMAD.MOV.U32 R9, RZ, RZ, R5 ;  /* 0x000000ffff097224 */ /* 0x002fe200078e0005 */
[----:B------:R-:W-:Y:S01]  /*13940*/  MOV R8, 0x4 ;  /* 0x0000000400087802 */ /* 0x000fe20000000f00 */
[----:B------:R-:W-:Y:S01]  /*13950*/  IMAD.MOV.U32 R3, RZ, RZ, 0x181f ;  /* 0x0000181fff037424 */ /* 0x000fe200078e00ff */
[----:B------:R-:W-:Y:S02]  /*13960*/  MOV R2, 0x13980 ;  /* 0x0001398000027802 */ /* 0x000fe40000000f00 */
[----:B--234-:R-:W-:Y:S05]  /*13970*/  CALL.REL.NOINC `($__internal_19_$__cuda_sm70_shflsync_idx_p) ;  /* 0x0000068000007944 */ /* 0x01cfea0003c00000 */
[----:B------:R-:W-:Y:S01]  /*13980*/  MOV R7, R8 ;  /* 0x0000000800077202 */ /* 0x000fe20000000f00 */
[----:B------:R-:W-:Y:S05]  /*13990*/  BRA `(.L_x_986) ;  /* 0xfffee3b000007947 */ /* 0x000fea000383ffff */
.L_x_945:
[----:B-1----:R-:W-:Y:S01]  /*139a0*/  IMAD.MOV.U32 R9, RZ, RZ, R6 ;  /* 0x000000ffff097224 */ /* 0x002fe200078e0006 */
[----:B------:R-:W-:Y:S01]  /*139b0*/  MOV R8, 0x4 ;  /* 0x0000000400087802 */ /* 0x000fe20000000f00 */
[----:B------:R-:W-:Y:S01]  /*139c0*/  IMAD.MOV.U32 R3, RZ, RZ, 0x181f ;  /* 0x0000181fff037424 */ /* 0x000fe200078e00ff */
[----:B------:R-:W-:Y:S02]  /*139d0*/  MOV R2, 0x139f0 ;  /* 0x000139f000027802 */ /* 0x000fe40000000f00 */
[----:B--234-:R-:W-:Y:S05]  /*139e0*/  CALL.REL.NOINC `($__internal_19_$__cuda_sm70_shflsync_idx_p) ;  /* 0x0000061000007944 */ /* 0x01cfea0003c00000 */
[----:B------:R-:W-:Y:S01]  /*139f0*/  MOV R3, R8 ;  /* 0x0000000800037202 */ /* 0x000fe20000000f00 */
[----:B------:R-:W-:Y:S05]  /*13a00*/  BRA `(.L_x_987) ;  /* 0xfffee36000007947 */ /* 0x000fea000383ffff */
.L_x_948:
[----:B--2---:R-:W-:Y:S01]  /*13a10*/  IMAD.MOV.U32 R9, RZ, RZ, R5 ;  /* 0x000000ffff097224 */ /* 0x004fe200078e0005 */
[----:B------:R-:W-:Y:S01]  /*13a20*/  MOV R8, 0x5 ;  /* 0x0000000500087802 */ /* 0x000fe20000000f00 */
[----:B------:R-:W-:Y:S01]  /*13a30*/  IMAD.MOV.U32 R3, RZ, RZ, 0x181f ;  /* 0x0000181fff037424 */ /* 0x000fe200078e00ff */
[----:B------:R-:W-:-:S02]  /*13a40*/  MOV R2, 0x13a60 ;  /* 0x00013a6000027802 */ /* 0x000fc40000000f00 */
[----:B-1-34-:R-:W-:Y:S05]  /*13a50*/  CALL.REL.NOINC `($__internal_19_$__cuda_sm70_shflsync_idx_p) ;  /* 0x000005a000007944 */ /* 0x01afea0003c00000 */
        /* <DEDUP_REMOVED lines=8> */
.L_x_951:
[----:B-1----:R-:W-:Y:S01]  /*13ae0*/  IMAD.MOV.U32 R9, RZ, RZ, R5 ;  /* 0x000000ffff097224 */ /* 0x002fe200078e0005 */
[----:B------:R-:W-:Y:S01]  /*13af0*/  MOV R8, 0x6 ;  /* 0x0000000600087802 */ /* 0x000fe20000000f00 */
[----:B--2---:R-:W-:Y:S01]  /*13b00*/  IMAD.MOV.U32 R3, RZ, RZ, 0x181f ;  /* 0x0000181fff037424 */ /* 0x004fe200078e00ff */
[----:B------:R-:W-:Y:S02]  /*13b10*/  MOV R2, 0x13b30 ;  /* 0x00013b3000027802 */ /* 0x000fe40000000f00 */
[----:B---34-:R-:W-:Y:S05]  /*13b20*/  CALL.REL.NOINC `($__internal_19_$__cuda_sm70_shflsync_idx_p) ;  /* 0x000004d000007944 */ /* 0x018fea0003c00000 */
[----:B------:R-:W-:Y:S01]  /*13b30*/  MOV R7, R8 ;  /* 0x0000000800077202 */ /* 0x000fe20000000f00 */
[----:B------:R-:W-:Y:S05]  /*13b40*/  BRA `(.L_x_989) ;  /* 0xfffee49000007947 */ /* 0x000fea000383ffff */
.L_x_952:
[----:B------:R-:W-:Y:S01]  /*13b50*/  IMAD.MOV.U32 R9, RZ, RZ, R6 ;  /* 0x000000ffff097224 */ /* 0x000fe200078e0006 */
[----:B------:R-:W-:Y:S01]  /*13b60*/  MOV R8, 0x6 ;  /* 0x0000000600087802 */ /* 0x000fe20000000f00 */
[----:B--2---:R-:W-:Y:S01]  /*13b70*/  IMAD.MOV.U32 R3, RZ, RZ, 0x181f ;  /* 0x0000181fff037424 */ /* 0x004fe200078e00ff */
[----:B------:R-:W-:Y:S02]  /*13b80*/  MOV R2, 0x13ba0 ;  /* 0x00013ba000027802 */ /* 0x000fe40000000f00 */
[----:B-1-34-:R-:W-:Y:S05]  /*13b90*/  CALL.REL.NOINC `($__internal_19_$__cuda_sm70_shflsync_idx_p) ;  /* 0x0000046000007944 */ /* 0x01afea0003c00000 */
[----:B------:R-:W-:Y:S01]  /*13ba0*/  MOV R3, R8 ;  /* 0x0000000800037202 */ /* 0x000fe20000000f00 */
[----:B------:R-:W-:Y:S05]  /*13bb0*/  BRA `(.L_x_990) ;  /* 0xfffee44000007947 */ /* 0x000fea000383ffff */
.L_x_955:
        /* <DEDUP_REMOVED lines=13> */
.L_x_962:
[----:B--2---:R1:W5:Y:S01]  /*13c90*/  LDL R0, [R1+0xc] ;  /* 0x00000c0001007983 */ /* 0x0043620000100800 */
[----:B------:R-:W-:Y:S02]  /*13ca0*/  MOV R3, 0x2 ;  /* 0x0000000200037802 */ /* 0x000fe40000000f00 */
[----:B------:R-:W-:Y:S02]  /*13cb0*/  MOV R2, 0x13cd0 ;  /* 0x00013cd000027802 */ /* 0x000fe40000000f00 */
[----:B-1---5:R-:W-:Y:S05]  /*13cc0*/  CALL.REL.NOINC `($__internal_18_$__cuda_sm70_shflsync_bfly_p) ;  /* 0x000002f000007944 */ /* 0x022fea0003c00000 */
[----:B------:R-:W-:Y:S01]  /*13cd0*/  MOV R7, R8 ;  /* 0x0000000800077202 */ /* 0x000fe20000000f00 */
[----:B------:R-:W-:Y:S05]  /*13ce0*/  BRA `(.L_x_992) ;  /* 0xffffcd5000007947 */ /* 0x000fea000383ffff */
.L_x_963:
[----:B------:R-:W-:Y:S01]  /*13cf0*/  IMAD.MOV.U32 R0, RZ, RZ, R7 ;  /* 0x000000ffff007224 */ /* 0x000fe200078e0007 */
[----:B------:R-:W-:Y:S02]  /*13d00*/  MOV R3, 0x1 ;  /* 0x0000000100037802 */ /* 0x000fe40000000f00 */
[----:B------:R-:W-:Y:S02]  /*13d10*/  MOV R2, 0x13d30 ;  /* 0x00013d3000027802 */ /* 0x000fe40000000f00 */
[----:B-----5:R-:W-:Y:S05]  /*13d20*/  CALL.REL.NOINC `($__internal_18_$__cuda_sm70_shflsync_bfly_p) ;  /* 0x0000029000007944 */ /* 0x020fea0003c00000 */
[----:B------:R1:W5:Y:S01]  /*13d30*/  LDL R0, [R1+0x4] ;  /* 0x0000040001007983 */ /* 0x0003620000100800 */
[----:B------:R-:W-:Y:S01]  /*13d40*/  FADD.FTZ R7, R7, R8 ;  /* 0x0000000807077221 */ /* 0x000fe20000010000 */
[----:B------:R-:W-:-:S02]  /*13d50*/  MOV R3, 0x2 ;  /* 0x0000000200037802 */ /* 0x000fc40000000f00 */
[----:B------:R-:W-:Y:S02]  /*13d60*/  MOV R2, 0x13d80 ;  /* 0x00013d8000027802 */ /* 0x000fe40000000f00 */
[----:B-1---5:R-:W-:Y:S05]  /*13d70*/  CALL.REL.NOINC `($__internal_18_$__cuda_sm70_shflsync_bfly_p) ;  /* 0x0000024000007944 */ /* 0x022fea0003c00000 */
[----:B------:R-:W2:Y:S01]  /*13d80*/  LDL.LU R0, [R1+0x4] ;  /* 0x0000040001007983 */ /* 0x000ea20000300800 */
[----:B------:R-:W-:Y:S02]  /*13d90*/  MOV R3, 0x1 ;  /* 0x0000000100037802 */ /* 0x000fe40000000f00 */
[----:B------:R-:W-:Y:S01]  /*13da0*/  MOV R2, 0x13de0 ;  /* 0x00013de000027802 */ /* 0x000fe20000000f00 */
[----:B--2---:R-:W-:-:S05]  /*13db0*/  FADD.FTZ R4, R0, R8 ;  /* 0x0000000800047221 */ /* 0x004fca0000010000 */
[----:B------:R-:W-:Y:S02]  /*13dc0*/  MOV R0, R4 ;  /* 0x0000000400007202 */ /* 0x000fe40000000f00 */
[----:B------:R-:W-:Y:S05]  /*13dd0*/  CALL.REL.NOINC `($__internal_18_$__cuda_sm70_shflsync_bfly_p) ;  /* 0x000001e000007944 */ /* 0x000fea0003c00000 */
[----:B------:R1:W5:Y:S01]  /*13de0*/  LDL R0, [R1+0x10] ;  /* 0x0000100001007983 */ /* 0x0003620000100800 */
[----:B------:R-:W-:Y:S01]  /*13df0*/  FADD.FTZ R4, R4, R8 ;  /* 0x0000000804047221 */ /* 0x000fe20000010000 */
[----:B------:R-:W-:Y:S02]  /*13e00*/  MOV R3, 0x2 ;  /* 0x0000000200037802 */ /* 0x000fe40000000f00 */
        /* <DEDUP_REMOVED lines=19> */
[----:B------:R-:W-:Y:S05]  /*13f40*/  BRA `(.L_x_993) ;  /* 0xffffcc2000007947 */ /* 0x000fea000383ffff */
.L_x_977:
[----:B------:R-:W-:Y:S01]  /*13f50*/  IMAD.MOV.U32 R9, RZ, RZ, R44 ;  /* 0x000000ffff097224 */ /* 0x000fe200078e002c */
[----:B------:R-:W-:Y:S01]  /*13f60*/  MOV R8, RZ ;  /* 0x000000ff00087202 */ /* 0x000fe20000000f00 */
[----:B------:R-:W-:Y:S01]  /*13f70*/  IMAD.MOV.U32 R3, RZ, RZ, 0x1f ;  /* 0x0000001fff037424 */ /* 0x000fe200078e00ff */
[----:B------:R-:W-:Y:S02]  /*13f80*/  MOV R2, 0x13fa0 ;  /* 0x00013fa000027802 */ /* 0x000fe40000000f00 */
[----:B-123--:R-:W-:Y:S05]  /*13f90*/  CALL.REL.NOINC `($__internal_19_$__cuda_sm70_shflsync_idx_p) ;  /* 0x0000006000007944 */ /* 0x00efea0003c00000 */
[----:B------:R-:W-:Y:S01]  /*13fa0*/  MOV R0, R8 ;  /* 0x0000000800007202 */ /* 0x000fe20000000f00 */
[----:B------:R-:W-:Y:S05]  /*13fb0*/  BRA `(.L_x_994) ;  /* 0xfffff55000007947 */ /* 0x000fea000383ffff */
        .weak           $__internal_18_$__cuda_sm70_shflsync_bfly_p
        .type           $__internal_18_$__cuda_sm70_shflsync_bfly_p,@function
        .size           $__internal_18_$__cuda_sm70_shflsync_bfly_p,($__internal_19_$__cuda_sm70_shflsync_idx_p - $__internal_18_$__cuda_sm70_shflsync_bfly_p)
$__internal_18_$__cuda_sm70_shflsync_bfly_p:
[----:B------:R-:W-:Y:S04]  /*13fc0*/  WARPSYNC R9 ;  /* 0x0000000900007348 */ /* 0x000fe80003800000 */
[----:B------:R1:W2:Y:S02]  /*13fd0*/  SHFL.BFLY PT, R8, R0, R3, R10 ;  /* 0x0c00000300087389 */ /* 0x0002a400000e000a */
[----:B-1----:R-:W-:-:S04]  /*13fe0*/  MOV R3, 0x0 ;  /* 0x0000000000037802 */ /* 0x002fc80000000f00 */
[----:B--2---:R-:W-:Y:S05]  /*13ff0*/  RET.REL.NODEC R2 `(_ZN7cutlass13device_kernelIN5flash19enable_sm80_to_sm89INS1_16FlashAttnFwdSm80INS1_25CollectiveMainloopFwdSm80ILi4ELi1ELb0EN4cute5tupleIJNS5_1CILi128EEENS7_ILi64EEES8_EEELi128ENS_6half_tEfNS_4arch4Sm80ELb1ELb0ELb1ELb0ELb0ELb0ELb1ELb1EEENS1_21CollectiveEpilogueFwdINS6_IJS8_S8_S9_EEENS6_IJNS7_ILi1EEESH_SH_EEESB_SD_Li128ELb0ELb1ELb1ELb0EEENS1_30DynamicPersistentTileSchedulerILi128ELi128ELb1ELb1ELb0EEEEEEEEEvNT_6ParamsE) ;  /* 0xfffec00002007950 */ /* 0x004fea0003c3ffff */
        .weak           $__internal_19_$__cuda_sm70_shflsync_idx_p
        .type           $__internal_19_$__cuda_sm70_shflsync_idx_p,@function
        .size           $__internal_19_$__cuda_sm70_shflsync_idx_p,(.L_x_2699 - $__internal_19_$__cuda_sm70_shflsync_idx_p)
$__internal_19_$__cuda_sm70_shflsync_idx_p:
[----:B------:R-:W-:-:S04]  /*14000*/  MOV R12, 0xffffffff ;  /* 0xffffffff000c7802 */ /* 0x000fc80000000f00 */
[----:B------:R-:W-:Y:S04]  /*14010*/  WARPSYNC R12 ;  /* 0x0000000c00007348 */ /* 0x000fe80003800000 */
[----:B------:R1:W2:Y:S02]  /*14020*/  SHFL.IDX PT, R8, R9, R8, R3 ;  /* 0x0000000809087389 */ /* 0x0002a400000e0003 */
[----:B-1----:R-:W-:-:S04]  /*14030*/  MOV R3, 0x0 ;  /* 0x0000000000037802 */ /* 0x002fc80000000f00 */
[----:B--2---:R-:W-:Y:S05]  /*14040*/  RET.REL.NODEC R2 `(_ZN7cutlass13device_kernelIN5flash19enable_sm80_to_sm89INS1_16FlashAttnFwdSm80INS1_25CollectiveMainloopFwdSm80ILi4ELi1ELb0EN4cute5tupleIJNS5_1CILi128EEENS7_ILi64EEES8_EEELi128ENS_6half_tEfNS_4arch4Sm80ELb1ELb0ELb1ELb0ELb0ELb0ELb1ELb1EEENS1_21CollectiveEpilogueFwdINS6_IJS8_S8_S9_EEENS6_IJNS7_ILi1EEESH_SH_EEESB_SD_Li128ELb0ELb1ELb1ELb0EEENS1_30DynamicPersistentTileSchedulerILi128ELi128ELb1ELb1ELb0EEEEEEEEEvNT_6ParamsE) ;  /* 0xfffebfb002007950 */ /* 0x004fea0003c3ffff */
.L_x_995:
        /* <DEDUP_REMOVED lines=11> */
.L_x_2699:


//--------------------- .text._ZN7cutlass13device_kernelIN5flash19enable_sm80_to_sm89INS1_16FlashAttnFwdSm80INS1_25CollectiveMainloopFwdSm80ILi8ELi1ELb1EN4cute5tupleIJNS5_1CILi128EEENS7_ILi112EEES8_EEELi128ENS_6half_tEfNS_4arch4Sm80ELb1ELb0ELb1ELb1ELb0ELb0ELb1ELb1EEENS1_21CollectiveEpilogueFwdINS6_IJS8_S8_S9_EEENS6_IJNS7_ILi1EEESH_SH_EEESB_SD_Li256ELb1ELb1ELb1ELb0EEENS1_36VarlenDynamicPersistentTileSchedulerILi128ELi112ELi256ELi256ELb1ELb1ELb0ELb1ELb1ELb1EEEEEEEEEvNT_6ParamsE --------------------------
	.section	.text._ZN7cutlass13device_kernelIN5flash19enable_sm80_to_sm89INS1_16FlashAttnFwdSm80INS1_25CollectiveMainloopFwdSm80ILi8ELi1ELb1EN4cute5tupleIJNS5_1CILi128EEENS7_ILi112EEES8_EEELi128ENS_6half_tEfNS_4arch4Sm80ELb1ELb0ELb1ELb1ELb0ELb0ELb1ELb1EEENS1_21CollectiveEpilogueFwdINS6_IJS8_S8_S9_EEENS6_IJNS7_ILi1EEESH_SH_EEESB_SD_Li256ELb1ELb1ELb1ELb0EEENS1_36VarlenDynamicPersistentTileSchedulerILi128ELi112ELi256ELi256ELb1ELb1ELb0ELb1ELb1ELb1EEEEEEEEEvNT_6ParamsE,"ax",@progbits
	.sectioninfo	@"SHI_REGISTERS=255"
	.align	128
.text._ZN7cutlass13device_kernelIN5flash19enable_sm80_to_sm89INS1_16FlashAttnFwdSm80INS1_25CollectiveMainloopFwdSm80ILi8ELi1ELb1EN4cute5tupleIJNS5_1CILi128EEENS7_ILi112EEES8_EEELi128ENS_6half_tEfNS_4arch4Sm80ELb1ELb0ELb1ELb1ELb0ELb0ELb1ELb1EEENS1_21CollectiveEpilogueFwdINS6_IJS8_S8_S9_EEENS6_IJNS7_ILi1EEESH_SH_EEESB_SD_Li256ELb1ELb1ELb1ELb0EEENS1_36VarlenDynamicPersistentTileSchedulerILi128ELi112ELi256ELi256ELb1ELb1ELb0ELb1ELb1ELb1EEEEEEEEEvNT_6ParamsE:
        .type           _ZN7cutlass13device_kernelIN5flash19enable_sm80_to_sm89INS1_16FlashAttnFwdSm80INS1_25CollectiveMainloopFwdSm80ILi8ELi1ELb1EN4cute5tupleIJNS5_1CILi128EEENS7_ILi112EEES8_EEELi128ENS_6half_tEfNS_4arch4Sm80ELb1ELb0ELb1ELb1ELb0ELb0ELb1ELb1EEENS1_21CollectiveEpilogueFwdINS6_IJS8_S8_S9_EEENS6_IJNS7_ILi1EEESH_SH_EEESB_SD_Li256ELb1ELb1ELb1ELb0EEENS1_36VarlenDynamicPersistentTileSchedulerILi128ELi112ELi256ELi256ELb1ELb1ELb0ELb1ELb1ELb1EEEEEEEEEvNT_6ParamsE,@function
        .size           _ZN7cutlass13device_kernelIN5flash19enable_sm80_to_sm89INS1_16FlashAttnFwdSm80INS1_25CollectiveMainloopFwdSm80ILi8ELi1ELb1EN4cute5tupleIJNS5_1CILi128EEENS7_ILi112EEES8_EEELi128ENS_6half_tEfNS_4arch4Sm80ELb1ELb0ELb1ELb1ELb0ELb0ELb1ELb1EEENS1_21CollectiveEpilogueFwdINS6_IJS8_S8_S9_EEENS6_IJNS7_ILi1EEESH_SH_EEESB_SD_Li256ELb1ELb1ELb1ELb0EEENS1_36VarlenDynamicPersistentTileSchedulerILi128ELi112ELi256ELi256ELb1ELb1ELb0ELb1ELb1ELb1EEEEEEEEEvNT_6ParamsE,(.L_x_2702 - _ZN7cutlass13device_kernelIN5flash19enable_sm80_to_sm89INS1_16FlashAttnFwdSm80INS1_25CollectiveMainloopFwdSm80ILi8ELi1ELb1EN4cute5tupleIJNS5_1CILi128EEENS7_ILi112EEES8_EEELi128ENS_6half_tEfNS_4arch4Sm80ELb1ELb0ELb1ELb1ELb0ELb0ELb1ELb1EEENS1_21CollectiveEpilogueFwdINS6_IJS8_S8_S9_EEENS6_IJNS7_ILi1EEESH_SH_EEESB_SD_Li256ELb1ELb1ELb1ELb0EEENS1_36VarlenDynamicPersistentTileSchedulerILi128ELi112ELi256ELi256ELb1ELb1ELb0ELb1ELb1ELb1EEEEEEEEEvNT_6ParamsE)
        .other          _ZN7cutlass13device_kernelIN5flash19enable_sm80_to_sm89INS1_16FlashAttnFwdSm80INS1_25CollectiveMainloopFwdSm80ILi8ELi1ELb1EN4cute5tupleIJNS5_1CILi128EEENS7_ILi112EEES8_EEELi128ENS_6half_tEfNS_4arch4Sm80ELb1ELb0ELb1ELb1ELb0ELb0ELb1ELb1EEENS1_21CollectiveEpilogueFwdINS6_IJS8_S8_S9_EEENS6_IJNS7_ILi1EEESH_SH_EEESB_SD_Li256ELb1ELb1ELb1ELb0EEENS1_36VarlenDynamicPersistentTileSchedulerILi128ELi112ELi256ELi256ELb1ELb1ELb0ELb1ELb1ELb1EEEEEEEEEvNT_6ParamsE,@"STO_CUDA_ENTRY STV_DEFAULT"
_ZN7cutlass13device_kernelIN5flash19enable_sm80_to_sm89INS1_16FlashAttnFwdSm80INS1_25CollectiveMainloopFwdSm80ILi8ELi1ELb1EN4cute5tupleIJNS5_1CILi128EEENS7_ILi112EEES8_EEELi128ENS_6half_tEfNS_4arch4Sm80ELb1ELb0ELb1ELb1ELb0ELb0ELb1ELb1EEENS1_21CollectiveEpilogueFwdINS6_IJS8_S8_S9_EEENS6_IJNS7_ILi1EEESH_SH_EEESB_SD_Li256ELb1ELb1ELb1ELb0EEENS1_36VarlenDynamicPersistentTileSchedulerILi128ELi112ELi256ELi256ELb1ELb1ELb0ELb1ELb1ELb1EEEEEEEEEvNT_6ParamsE:
        /* <DEDUP_REMOVED lines=54> */
.L_x_1001:
        /* <DEDUP_REMOVED lines=16> */
.L_x_1092:
        /* <DEDUP_REMOVED lines=16> */
.L_x_1093:
[----:B--2---:R-:W-:-:S05]  /*0560*/  IMAD R0, R0, c[0x0][0x538], RZ ;  /* 0x00014e0000007a24 */ /* 0x004fca00078e02ff */
[----:B------:R-:W-:-:S04]  /*0570*/  IADD3 R6, R0, R6, RZ ;  /* 0x0000000600067210 */ /* 0x000fc80007ffe0ff */
[----:B------:R-:W-:-:S13]  /*0580*/  ISETP.GT.AND P0, PT, R6, UR4, PT ;  /* 0x0000000406007c0c */ /* 0x000fda000bf04270 */
[----:B-1----:R-:W-:Y:S05]  /*0590*/  @!P0 BRA `(.L_x_1001) ;  /* 0xfffffdc000008947 */ /* 0x002fea000383ffff */
.L_x_997:
[----:B------:R-:W-:-:S05]  /*05a0*/  IADD3 R11, -R0, R6, RZ ;  /* 0x00000006000b7210 */ /* 0x000fca0007ffe1ff */
[----:B------:R-:W-:-:S05]  /*05b0*/  IMAD R0, R4, c[0x0][0x538], R11 ;  /* 0x00014e0004007a24 */ /* 0x000fca00078e020b */
[----:B------:R-:W-:Y:S01]  /*05c0*/  ISETP.GT.AND P0, PT, R0, UR4, PT ;  /* 0x0000000400007c0c */ /* 0x000fe2000bf04270 */
[----:B------:R-:W-:-:S12]  /*05d0*/  BRA.DIV ~URZ, `(.L_x_1002) ;  /* 0x00012af27f007947 */ /* 0x000fd8000b800000 */
[----:B------:R-:W-:-:S04]  /*05e0*/  VOTE.ANY R10, PT, !P0 ;  /* 0x00000000000a7806 */ /* 0x000fc800040e0100 */
.L_x_1094:
[----:B------:R-:W1:Y:S02]  /*05f0*/  POPC R6, R10 ;  /* 0x0000000a00067309 */ /* 0x000e640000000000 */
[----:B-1----:R-:W-:-:S05]  /*0600*/  IADD3 R0, R6, R7, RZ ;  /* 0x0000000706007210 */ /* 0x002fca0007ffe0ff */
[----:B------:R1:W-:Y:S01]  /*0610*/  STL [R1+0x5c], R0 ;  /* 0x00005c0001007387 */ /* 0x0003e20000100800 */
[----:B------:R-:W-:Y:S05]  /*0620*/  BRA.DIV ~URZ, `(.L_x_1003) ;  /* 0x00012af27f007947 */ /* 0x000fea000b800000 */
[----:B------:R2:W3:Y:S01]  /*0630*/  SHFL.IDX PT, R12, R9, R6, 0x1f ;  /* 0x00001f06090c7589 */ /* 0x0004e200000e0000 */
[----:B------:R-:W-:-:S03]  /*0640*/  MOV R7, RZ ;  /* 0x000000ff00077202 */ /* 0x000fc60000000f00 */
[----:B------:R2:W4:Y:S04]  /*0650*/  SHFL.IDX PT, R9, R8, R6, 0x1f ;  /* 0x00001f0608097589 */ /* 0x00052800000e0000 */
.L_x_1095:
[----:B------:R-:W-:Y:S01]  /*0660*/  ISETP.NE.AND P0, PT, R10, RZ, PT ;  /* 0x000000ff0a00720c */ /* 0x000fe20003f05270 */
[----:B------:R-:W-:-:S12]  /*0670*/  BSSY B0, `(.L_x_1004) ;  /* 0x0000005000007945 */ /* 0x000fd80003800000 */
[----:B------:R-:W-:Y:S05]  /*0680*/  @!P0 BRA `(.L_x_1005) ;  /* 0x0000003000008947 */ /* 0x000fea0003800000 */
[----:B------:R-:W-:Y:S01]  /*0690*/  IADD3 R3, R6, -0x1, RZ ;  /* 0xffffffff06037810 */ /* 0x000fe20007ffe0ff */
[----:B------:R-:W-:Y:S05]  /*06a0*/  BRA.DIV ~URZ, `(.L_x_1006) ;  /* 0x00012b527f007947 */ /* 0x000fea000b800000 */
[----:B------:R1:W2:Y:S02]  /*06b0*/  SHFL.IDX PT, R7, R4, R3, 0x1f ;  /* 0x00001f0304077589 */ /* 0x0002a400000e0000 */
.L_x_1005:
[----:B------:R-:W-:Y:S05]  /*06c0*/  BSYNC B0 ;  /* 0x0000000000007941 */ /* 0x000fea0003800000 */
.L_x_1004:
        /* <DEDUP_REMOVED lines=69> */
.L_x_1008:
        /* <DEDUP_REMOVED lines=70> */
.L_x_1009:
[----:B------:R-:W-:Y:S05]  /*0f80*/  BSYNC B0 ;  /* 0x0000000000007941 */ /* 0x000fea0003800000 */
.L_x_1007:
[----:B------:R-:W-:-:S04]  /*0f90*/  LOP3.LUT R0, RZ, R0, RZ, 0x33, !PT ;  /* 0x00000000ff007212 */ /* 0x000fc800078e33ff */
[----:B------:R-:W-:-:S05]  /*0fa0*/  IADD3 R0, R0, R12, RZ ;  /* 0x0000000c00007210 */ /* 0x000fca0007ffe0ff */
[----:B------:R2:W-:Y:S01]  /*0fb0*/  STL [R1+0x54], R0 ;  /* 0x0000540001007387 */ /* 0x0005e20000100800 */
[----:B------:R-:W-:Y:S05]  /*0fc0*/  BRA `(.L_x_1010) ;  /* 0x0000006000007947 */ /* 0x000fea0003800000 */
.L_x_998:
[----:B------:R-:W-:Y:S01]  /*0fd0*/  MOV R0, UR4 ;  /* 0x0000000400007c02 */ /* 0x000fe20008000f00 */
[----:B------:R-:W-:Y:S04]  /*0fe0*/  STL [R1+0x54], RZ ;  /* 0x000054ff01007387 */ /* 0x000fe80000100800 */
[----:B------:R-:W-:Y:S04]  /*0ff0*/  STL [R1+0x58], RZ ;  /* 0x000058ff01007387 */ /* 0x000fe80000100800 */
[----:B------:R1:W-:Y:S02]  /*1000*/  STL [R1+0x50], R0 ;  /* 0x0000500001007387 */ /* 0x0003e40000100800 */
[----:B-1----:R-:W-:-:S05]  /*1010*/  MOV R0, c[0x0][0x53c] ;  /* 0x00014f0000007a02 */ /* 0x002fca0000000f00 */
[----:B------:R1:W-:Y:S02]  /*1020*/  STL [R1+0x5c], R0 ;  /* 0x00005c0001007387 */ /* 0x0003e40000100800 */
.L_x_1010:
        /* <DEDUP_REMOVED lines=8> */
.L_x_996:
        /* <DEDUP_REMOVED lines=13> */
[----:B------:R-:W-:Y:S01]  /*1180*/  LEA.HI R8, R9, R20, RZ, 0x5 ;  /* 0x0000001409087211 */ /* 0x000fe200078f28ff */
[----:B------:R-:W-:Y:S01]  /*1190*/  IMAD.IADD R13, R3, 0x1, -R0 ;  /* 0x00000001030d7824 */ /* 0x000fe200078e0a00 */
[----:B------:R-:W-:Y:S01]  /*11a0*/  LOP3.LUT R0, R2, 0xfffffff0, RZ, 0xc0, !PT ;  /* 0xfffffff002007812 */ /* 0x000fe200078ec0ff */
[----:B------:R-:W-:Y:S01]  /*11b0*/  IMAD.SHL.U32 R4, R17, 0x40, RZ ;  /* 0x0000004011047824 */ /* 0x000fe200078e00ff */
[----:B------:R-:W-:Y:S02]  /*11c0*/  SHF.R.S32.HI R2, RZ, 0x1f, R14 ;  /* 0x0000001fff027819 */ /* 0x000fe4000001140e */
[----:B------:R-:W-:Y:S01]  /*11d0*/  LOP3.LUT R3, R10, 0xfffffff8, RZ, 0xc0, !PT ;  /* 0xfffffff80a037812 */ /* 0x000fe200078ec0ff */
[----:B------:R-:W-:Y:S01]  /*11e0*/  IMAD.IADD R0, R20, 0x1, -R0 ;  /* 0x0000000114007824 */ /* 0x000fe200078e0a00 */
[----:B------:R-:W-:-:S02]  /*11f0*/  LEA.HI R2, R2, R6, RZ, 0x3 ;  /* 0x0000000602027211 */ /* 0x000fc400078f18ff */
[----:B------:R-:W-:Y:S01]  /*1200*/  SHF.R.S32.HI R210, RZ, 0x5, R8 ;  /* 0x00000005ffd27819 */ /* 0x000fe20000011408 */
[----:B------:R-:W-:Y:S01]  /*1210*/  IMAD.IADD R7, R20, 0x1, -R3 ;  /* 0x0000000114077824 */ /* 0x000fe200078e0a03 */
[----:B------:R-:W-:Y:S02]  /*1220*/  SHF.R.S32.HI R5, RZ, 0x1f, R0 ;  /* 0x0000001fff057819 */ /* 0x000fe40000011400 */
[----:B------:R-:W-:Y:S01]  /*1230*/  LOP3.LUT R3, R2, 0xfffffff8, RZ, 0xc0, !PT ;  /* 0xfffffff802037812 */ /* 0x000fe200078ec0ff */
[C---:B------:R-:W-:Y:S01]  /*1240*/  IMAD.SHL.U32 R18, R7.reuse, 0x8, RZ ;  /* 0x0000000807127824 */ /* 0x040fe200078e00ff */
[----:B------:R-:W-:Y:S01]  /*1250*/  LOP3.LUT R2, R4, 0x1c0, RZ, 0xc0, !PT ;  /* 0x000001c004027812 */ /* 0x000fe200078ec0ff */
[----:B------:R-:W-:Y:S01]  /*1260*/  IMAD.SHL.U32 R4, R7, 0x40, RZ ;  /* 0x0000004007047824 */ /* 0x000fe200078e00ff */
[----:B------:R-:W-:Y:S01]  /*1270*/  LEA.HI R11, R5, R0, RZ, 0x3 ;  /* 0x00000000050b7211 */ /* 0x000fe200078f18ff */
[----:B------:R-:W-:Y:S01]  /*1280*/  IMAD.IADD R6, R6, 0x1, -R3 ;  /* 0x0000000106067824 */ /* 0x000fe200078e0a03 */
[----:B------:R-:W-:Y:S01]  /*1290*/  SHF.R.U32.HI R5, RZ, 0x3, R2 ;  /* 0x00000003ff057819 */ /* 0x000fe20000011602 */
[----:B------:R-:W-:Y:S01]  /*12a0*/  STL [R1+0x40], R18 ;  /* 0x0000401201007387 */ /* 0x000fe20000100800 */
[----:B------:R-:W-:-:S02]  /*12b0*/  LOP3.LUT R3, R2, 0x38, R18, 0xf8, !PT ;  /* 0x0000003802037812 */ /* 0x000fc400078ef812 */
[----:B------:R-:W-:Y:S02]  /*12c0*/  LOP3.LUT R2, R11, 0xfffffff8, RZ, 0xc0, !PT ;  /* 0xfffffff80b027812 */ /* 0x000fe400078ec0ff */
[----:B------:R-:W-:Y:S02]  /*12d0*/  LOP3.LUT R7, R3, R5, RZ, 0x3c, !PT ;  /* 0x0000000503077212 */ /* 0x000fe400078e3cff */
[----:B------:R-:W-:Y:S01]  /*12e0*/  SHF.R.S32.HI R3, RZ, 0x1f, R8 ;  /* 0x0000001fff037819 */ /* 0x000fe20000011408 */
[----:B------:R-:W-:Y:S01]  /*12f0*/  IMAD.IADD R5, R0, 0x1, -R2 ;  /* 0x0000000100057824 */ /* 0x000fe200078e0a02 */
[----:B------:R-:W-:Y:S02]  /*1300*/  LOP3.LUT R2, R8, 0xffffffe0, RZ, 0xc0, !PT ;  /* 0xffffffe008027812 */ /* 0x000fe400078ec0ff */
[----:B------:R-:W-:Y:S02]  /*1310*/  LOP3.LUT R0, R4, 0x1c0, RZ, 0xc0, !PT ;  /* 0x000001c004007812 */ /* 0x000fe400078ec0ff */
[----:B------:R-:W-:Y:S01]  /*1320*/  LEA.HI R8, R9, R20, RZ, 0x6 ;  /* 0x0000001409087211 */ /* 0x000fe200078f30ff */
[----:B------:R-:W-:Y:S01]  /*1330*/  IMAD.IADD R16, R20, 0x1, -R2 ;  /* 0x0000000114107824 */ /* 0x000fe200078e0a02 */
[----:B------:R-:W-:-:S02]  /*1340*/  LOP3.LUT R4, R0, 0x8, R10, 0xf8, !PT ;  /* 0x0000000800047812 */ /* 0x000fc400078ef80a */
[----:B------:R-:W-:Y:S02]  /*1350*/  SHF.R.U32.HI R2, RZ, 0x3, R0 ;  /* 0x00000003ff027819 */ /* 0x000fe40000011600 */
[----:B------:R-:W-:Y:S02]  /*1360*/  LEA.HI R0, R3, R210, RZ, 0x3 ;  /* 0x000000d203007211 */ /* 0x000fe400078f18ff */
[----:B------:R-:W-:Y:S02]  /*1370*/  SHF.R.S32.HI R9, RZ, 0x1f, R16 ;  /* 0x0000001fff097819 */ /* 0x000fe40000011410 */
[----:B------:R-:W-:Y:S01]  /*1380*/  LOP3.LUT R12, R4, R2, RZ, 0x3c, !PT ;  /* 0x00000002040c7212 */ /* 0x000fe200078e3cff */
[----:B------:R-:W-:Y:S01]  /*1390*/  IMAD.SHL.U32 R2, R8, 0x8, RZ ;  /* 0x0000000808027824 */ /* 0x000fe200078e00ff */
[----:B------:R-:W-:Y:S02]  /*13a0*/  LOP3.LUT R0, R0, 0xffffff8, RZ, 0xc0, !PT ;  /* 0x0ffffff800007812 */ /* 0x000fe400078ec0ff */
[----:B------:R-:W-:-:S02]  /*13b0*/  LEA.HI R9, R9, R16, RZ, 0x2 ;  /* 0x0000001009097211 */ /* 0x000fc400078f10ff */
[----:B------:R-:W-:Y:S02]  /*13c0*/  LOP3.LUT R3, R6, 0x1, RZ, 0xc0, !PT ;  /* 0x0000000106037812 */ /* 0x000fe400078ec0ff */
[----:B------:R-:W-:Y:S01]  /*13d0*/  LOP3.LUT R214, R7, 0x7ffffe00, R2, 0xf8, !PT ;  /* 0x7ffffe0007d67812 */ /* 0x000fe200078ef802 */
[----:B------:R-:W-:Y:S01]  /*13e0*/  IMAD.IADD R2, R210, 0x1, -R0 ;  /* 0x00000001d2027824 */ /* 0x000fe200078e0a00 */
[----:B------:R-:W-:Y:S02]  /*13f0*/  SHF.R.S32.HI R0, RZ, 0x2, R9 ;  /* 0x00000002ff007819 */ /* 0x000fe40000011409 */
[----:B------:R-:W-:Y:S01]  /*1400*/  ISETP.NE.U32.AND P4, PT, R3, 0x1, PT ;  /* 0x000000010300780c */ /* 0x000fe20003f85070 */
[C---:B------:R-:W-:Y:S01]  /*1410*/  IMAD.SHL.U32 R3, R5.reuse, 0x40, RZ ;  /* 0x0000004005037824 */ /* 0x040fe200078e00ff */
[----:B------:R-:W-:Y:S01]  /*1420*/  LOP3.LUT R4, R14, 0xfffffffc, RZ, 0xc0, !PT ;  /* 0xfffffffc0e047812 */ /* 0x000fe200078ec0ff */
[----:B------:R-:W-:Y:S01]  /*1430*/  IMAD R15, R2, 0x10, R0 ;  /* 0x00000010020f7824 */ /* 0x000fe200078e0200 */
[----:B------:R-:W-:Y:S01]  /*1440*/  LOP3.LUT P3, RZ, R5, 0x2, RZ, 0xc0, !PT ;  /* 0x0000000205ff7812 */ /* 0x000fe2000786c0ff */
[----:B------:R-:W-:Y:S01]  /*1450*/  IMAD.SHL.U32 R2, R13, 0x8, RZ ;  /* 0x000000080d027824 */ /* 0x000fe200078e00ff */
[----:B------:R-:W-:Y:S01]  /*1460*/  LOP3.LUT R0, R3, 0x1c0, RZ, 0xc0, !PT ;  /* 0x000001c003007812 */ /* 0x000fe200078ec0ff */
[----:B------:R-:W-:Y:S01]  /*1470*/  IMAD.IADD R3, R20, 0x1, -R4 ;  /* 0x0000000114037824 */ /* 0x000fe200078e0a04 */
[----:B------:R-:W-:Y:S01]  /*1480*/  LOP3.LUT P0, RZ, R5, 0x4, RZ, 0xc0, !PT ;  /* 0x0000000405ff7812 */ /* 0x000fe2000780c0ff */
[----:B------:R-:W-:Y:S01]  /*1490*/  IMAD.SHL.U32 R4, R6, 0x40, RZ ;  /* 0x0000004006047824 */ /* 0x000fe200078e00ff */
[----:B------:R-:W-:Y:S01]  /*14a0*/  LOP3.LUT R5, R0, 0x8, R2, 0xf8, !PT ;  /* 0x0000000800057812 */ /* 0x000fe200078ef802 */
[----:B------:R-:W-:Y:S01]  /*14b0*/  IMAD.MOV.U32 R14, RZ, RZ, 0x20 ;  /* 0x00000020ff0e7424 */ /* 0x000fe200078e00ff */
[----:B------:R-:W-:Y:S01]  /*14c0*/  SHF.R.U32.HI R2, RZ, 0x3, R0 ;  /* 0x00000003ff027819 */ /* 0x000fe20000011600 */
[----:B------:R-:W-:Y:S01]  /*14d0*/  STL [R1+0x9c], R15 ;  /* 0x00009c0f01007387 */ /* 0x000fe20000100800 */
[----:B------:R-:W-:Y:S01]  /*14e0*/  LEA.HI R0, R3, R3, RZ, 0x1 ;  /* 0x0000000303007211 */ /* 0x000fe200078f08ff */
[----:B------:R-:W-:Y:S01]  /*14f0*/  IMAD.SHL.U32 R214, R214, 0x2, RZ ;  /* 0x00000002d6d67824 */ /* 0x000fe200078e00ff */
[----:B------:R-:W-:Y:S01]  /*1500*/  LOP3.LUT R7, R5, R2, RZ, 0x3c, !PT ;  /* 0x0000000205077212 */ /* 0x000fe200078e3cff */
[----:B------:R-:W-:Y:S01]  /*1510*/  IMAD R5, R210, 0x200, R3 ;  /* 0x00000200d2057824 */ /* 0x000fe200078e0203 */
[----:B------:R-:W-:-:S02]  /*1520*/  LOP3.LUT R2, R4, 0x1c0, RZ, 0xc0, !PT ;  /* 0x000001c004027812 */ /* 0x000fc400078ec0ff */
[----:B------:R-:W-:Y:S01]  /*1530*/  R2P PR, R6, 0x6 ;  /* 0x0000000606007804 */ /* 0x000fe20000000000 */
[----:B------:R-:W-:Y:S01]  /*1540*/  IMAD.MOV.U32 R6, RZ, RZ, 0x10 ;  /* 0x00000010ff067424 */ /* 0x000fe200078e00ff */
[----:B------:R-:W-:Y:S02]  /*1550*/  LOP3.LUT R0, R0, 0x1ffffffe, RZ, 0xc0, !PT ;  /* 0x1ffffffe00007812 */ /* 0x000fe400078ec0ff */
[----:B------:R-:W-:Y:S02]  /*1560*/  LEA.HI R2, R2, R2, RZ, 0x1d ;  /* 0x0000000202027211 */ /* 0x000fe400078fe8ff */
[----:B------:R-:W-:Y:S01]  /*1570*/  SEL R4, R6, 0xfffffff0, !P3 ;  /* 0xfffffff006047807 */ /* 0x000fe20005800000 */
[----:B------:R-:W-:Y:S01]  /*1580*/  IMAD.IADD R10, R3, 0x1, -R0 ;  /* 0x00000001030a7824 */ /* 0x000fe200078e0a00 */
[----:B------:R-:W-:Y:S01]  /*1590*/  SEL R3, R14, 0xffffffe0, !P0 ;  /* 0xffffffe00e037807 */ /* 0x000fe20004000000 */
[----:B------:R-:W-:Y:S01]  /*15a0*/  IMAD.U32 R8, R5, 0x2, R2 ;  /* 0x0000000205087824 */ /* 0x000fe200078e0002 */
[----:B------:R-:W-:Y:S01]  /*15b0*/  LOP3.LUT R2, R9, 0x7ffffffc, RZ, 0xc0, !PT ;  /* 0x7ffffffc09027812 */ /* 0x000fe200078ec0ff */
[----:B------:R-:W-:Y:S01]  /*15c0*/  IMAD.SHL.U32 R6, R11, 0x40, RZ ;  /* 0x000000400b067824 */ /* 0x000fe200078e00ff */
[----:B------:R-:W-:Y:S01]  /*15d0*/  IADD3 R5, R18, 0x40, RZ ;  /* 0x0000004012057810 */ /* 0x000fe20007ffe0ff */
[----:B------:R-:W-:Y:S01]  /*15e0*/  IMAD.IADD R4, R4, 0x1, R3 ;  /* 0x0000000104047824 */ /* 0x000fe200078e0203 */
[----:B------:R-:W-:Y:S01]  /*15f0*/  LEA R11, R8, 0x80, 0x1 ;  /* 0x00000080080b7811 */ /* 0x000fe200078e08ff */
[----:B------:R-:W-:Y:S01]  /*1600*/  IMAD.IADD R2, R16, 0x1, -R2 ;  /* 0x0000000110027824 */ /* 0x000fe200078e0a02 */
[----:B------:R-:W-:Y:S01]  /*1610*/  LOP3.LUT R3, R7, 0x7ffffe00, R6, 0xf8, !PT ;  /* 0x7ffffe0007037812 */ /* 0x000fe200078ef806 */
[----:B------:R-:W-:Y:S01]  /*1620*/  IMAD.MOV.U32 R7, RZ, RZ, 0x40 ;  /* 0x00000040ff077424 */ /* 0x000fe200078e00ff */
[----:B------:R-:W-:Y:S01]  /*1630*/  SEL R6, R14, 0xffffffe0, !P1 ;  /* 0xffffffe00e067807 */ /* 0x000fe20004800000 */
[----:B------:R-:W-:Y:S01]  /*1640*/  IMAD R0, R13, 0x200, R12 ;  /* 0x000002000d007824 */ /* 0x000fe200078e020c */
[----:B------:R1:W-:Y:S01]  /*1650*/  STL [R1+0x3c], R5 ;  /* 0x00003c0501007387 */ /* 0x0003e20000100800 */
[----:B------:R-:W-:Y:S01]  /*1660*/  IMAD.SHL.U32 R8, R2, 0x2, RZ ;  /* 0x0000000202087824 */ /* 0x000fe200078e00ff */
[----:B------:R-:W-:Y:S01]  /*1670*/  LEA R191, R3, 0x100, 0x1 ;  /* 0x0000010003bf7811 */ /* 0x000fe200078e08ff */
[----:B------:R-:W-:Y:S01]  /*1680*/  IMAD R2, R10, 0x8, R15 ;  /* 0x000000080a027824 */ /* 0x000fe200078e020f */
[----:B------:R-:W-:Y:S01]  /*1690*/  LEA R188, R0, 0x8100, 0x1 ;  /* 0x0000810000bc7811 */ /* 0x000fe200078e08ff */
[----:B------:R-:W-:Y:S01]  /*16a0*/  IMAD.IADD R9, R11, 0x1, R6 ;  /* 0x000000010b097824 */ /* 0x000fe200078e0206 */
[----:B------:R2:W-:Y:S01]  /*16b0*/  STL [R1+0x48], R8 ;  /* 0x0000480801007387 */ /* 0x0005e20000100800 */
[----:B------:R-:W-:Y:S01]  /*16c0*/  SEL R0, R7, 0xffffffc0, !P0 ;  /* 0xffffffc007007807 */ /* 0x000fe20004000000 */
[--C-:B------:R-:W-:Y:S01]  /*16d0*/  IMAD R210, R210, 0x800, R191.reuse ;  /* 0x00000800d2d27824 */ /* 0x100fe200078e02bf */
[----:B------:R-:W-:Y:S01]  /*16e0*/  IADD3 R228, -R17, 0x70, RZ ;  /* 0x0000007011e47810 */ /* 0x000fe20007ffe1ff */
[----:B------:R-:W-:Y:S01]  /*16f0*/  STL [R1+0x70], R11 ;  /* 0x0000700b01007387 */ /* 0x000fe20000100800 */
[----:B------:R-:W-:-:S02]  /*1700*/  IMAD R196, R4, 0x2, R191 ;  /* 0x0000000204c47824 */ /* 0x000fc400078e02bf */
[----:B------:R-:W-:Y:S01]  /*1710*/  IMAD.IADD R192, R191, 0x1, R0 ;  /* 0x00000001bfc07824 */ /* 0x000fe200078e0200 */
[----:B------:R3:W-:Y:S01]  /*1720*/  STL [R1+0x94], R2 ;  /* 0x0000940201007387 */ /* 0x0007e20000100800 */
[----:B------:R-:W-:-:S03]  /*1730*/  IMAD.IADD R213, R0, 0x1, R210 ;  /* 0x0000000100d57824 */ /* 0x000fc600078e02d2 */
[----:B------:R-:W-:Y:S01]  /*1740*/  STL [R1+0x7c], R9 ;  /* 0x00007c0901007387 */ /* 0x000fe20000100800 */
[----:B-1----:R-:W-:-:S05]  /*1750*/  SEL R5, R7, 0xffffffc0, !P2 ;  /* 0xffffffc007057807 */ /* 0x002fca0005000000 */
[C---:B------:R-:W-:Y:S01]  /*1760*/  IMAD.IADD R7, R11.reuse, 0x1, R5 ;  /* 0x000000010b077824 */ /* 0x040fe200078e0205 */
[C---:B--2---:R-:W-:Y:S02]  /*1770*/  IADD3 R8, R11.reuse, -0x10, RZ ;  /* 0xfffffff00b087810 */ /* 0x044fe40007ffe0ff */
[----:B------:R-:W-:Y:S02]  /*1780*/  @P4 IADD3 R8, R11, 0x10, RZ ;  /* 0x000000100b084810 */ /* 0x000fe40007ffe0ff */
[----:B------:R1:W-:Y:S03]  /*1790*/  STL [R1+0x8c], R7 ;  /* 0x00008c0701007387 */ /* 0x0003e60000100800 */
[--C-:B------:R-:W-:Y:S01]  /*17a0*/  IMAD.IADD R3, R6, 0x1, R8.reuse ;  /* 0x0000000106037824 */ /* 0x100fe200078e0208 */
[----:B---3--:R-:W-:Y:S01]  /*17b0*/  SEL R2, R14, 0xffffffe0, !P3 ;  /* 0xffffffe00e027807 */ /* 0x008fe20005800000 */
[----:B------:R-:W-:Y:S01]  /*17c0*/  IMAD.IADD R6, R5, 0x1, R8 ;  /* 0x0000000105067824 */ /* 0x000fe200078e0208 */
[----:B------:R2:W-:Y:S02]  /*17d0*/  STL [R1+0x74], R8 ;  /* 0x0000740801007387 */ /* 0x0005e40000100800 */
[--C-:B------:R-:W-:Y:S01]  /*17e0*/  IADD3 R194, R0, R191, R2.reuse ;  /* 0x000000bf00c27210 */ /* 0x100fe20007ffe002 */
[----:B------:R-:W-:-:S02]  /*17f0*/  IMAD.IADD R193, R191, 0x1, R2 ;  /* 0x00000001bfc17824 */ /* 0x000fc400078e0202 */
[----:B------:R-:W-:Y:S02]  /*1800*/  IMAD.IADD R211, R2, 0x1, R210 ;  /* 0x0000000102d37824 */ /* 0x000fe400078e02d2 */
[----:B------:R-:W-:Y:S02]  /*1810*/  IMAD.IADD R2, R3, 0x1, R5 ;  /* 0x0000000103027824 */ /* 0x000fe400078e0205 */
[----:B------:R-:W-:Y:S02]  /*1820*/  IMAD.IADD R212, R0, 0x1, R211 ;  /* 0x0000000100d47824 */ /* 0x000fe400078e02d3 */
[----:B-1----:R-:W-:-:S05]  /*1830*/  IMAD.IADD R7, R9, 0x1, R5 ;  /* 0x0000000109077824 */ /* 0x002fca00078e0205 */
[----:B------:R2:W-:Y:S04]  /*1840*/  STL [R1+0x88], R7 ;  /* 0x0000880701007387 */ /* 0x0005e80000100800 */
[----:B------:R2:W-:Y:S04]  /*1850*/  STL [R1+0x84], R6 ;  /* 0x0000840601007387 */ /* 0x0005e80000100800 */
[----:B------:R2:W-:Y:S04]  /*1860*/  STL [R1+0x78], R3 ;  /* 0x0000780301007387 */ /* 0x0005e80000100800 */
[----:B------:R2:W-:Y:S02]  /*1870*/  STL [R1+0x80], R2 ;  /* 0x0000800201007387 */ /* 0x0005e40000100800 */
.L_x_1091:
[----:B------:R-:W3:Y:S01]  /*1880*/  LDL R0, [R1+0x5c] ;  /* 0x00005c0001007983 */ /* 0x000ee20000100800 */
[----:B------:R-:W-:Y:S01]  /*1890*/  IMAD.MOV.U32 R12, RZ, RZ, 0x4 ;  /* 0x00000004ff0c7424 */ /* 0x000fe200078e00ff */
[----:B------:R-:W-:-:S02]  /*18a0*/  ISETP.NE.U32.AND P0, PT, RZ, c[0x0][0x370], PT ;  /* 0x0000dc00ff007a0c */ /* 0x000fc40003f05070 */
[----:B------:R-:W-:Y:S01]  /*18b0*/  ISETP.NE.U32.AND P3, PT, RZ, c[0x0][0x360], PT ;  /* 0x0000d800ff007a0c */ /* 0x000fe20003f65070 */
[----:B------:R-:W4:Y:S01]  /*18c0*/  LDL R10, [R1+0x58] ;  /* 0x00005800010a7983 */ /* 0x000f220000100800 */
[----:B------:R-:W-:Y:S01]  /*18d0*/  ISETP.NE.AND.EX P1, PT, RZ, c[0x0][0x374], PT, P0 ;  /* 0x0000dd00ff007a0c */ /* 0x000fe20003f25300 */
[----:B--23--:R-:W-:-:S05]  /*18e0*/  IMAD.WIDE R2, R0, R12, c[0x0][0x588] ;  /* 0x0001620000027625 */ /* 0x00cfca00078e020c */
[----:B------:R-:W2:Y:S01]  /*18f0*/  LDG.E R17, [R2.64] ;  /* 0x0000000602117981 */ /* 0x000ea2000c1e1900 */
[----:B------:R-:W-:Y:S01]  /*1900*/  ISETP.NE.AND.EX P3, PT, RZ, c[0x0][0x364], PT, P3 ;  /* 0x0000d900ff007a0c */ /* 0x000fe20003f65330 */
[----:B------:R-:W-:Y:S01]  /*1910*/  CS2R R8, SRZ ;  /* 0x0000000000087805 */ /* 0x000fe2000001ff00 */
[----:B------:R-:W-:Y:S02]  /*1920*/  ISETP.NE.U32.AND P4, PT, RZ, c[0x0][0x348], PT ;  /* 0x0000d200ff007a0c */ /* 0x000fe40003f85070 */
        /* <DEDUP_REMOVED lines=8> */
[C---:B------:R-:W-:Y:S02]  /*19b0*/  @P3 LEA R6, P0, R17.reuse, c[0x0][0x360], 0x2 ;  /* 0x0000d80011063a11 */ /* 0x040fe400078010ff */
[C---:B------:R-:W-:Y:S01]  /*19c0*/  LEA R4, P2, R17.reuse, c[0x0][0x348], 0x2 ;  /* 0x0000d20011047a11 */ /* 0x040fe200078410ff */
[----:B------:R2:W5:Y:S01]  /*19d0*/  @P1 LDG.E R8, [R2.64] ;  /* 0x0000000602081981 */ /* 0x000562000c1e1900 */
[C-C-:B------:R-:W-:Y:S02]  /*19e0*/  @P3 LEA.HI.X R7, R17.reuse, c[0x0][0x364], R13.reuse, 0x2, P0 ;  /* 0x0000d90011073a11 */ /* 0x140fe400000f140d */
[----:B------:R-:W-:-:S03]  /*19f0*/  LEA.HI.X R5, R17, c[0x0][0x34c], R13, 0x2, P2 ;  /* 0x0000d30011057a11 */ /* 0x000fc600010f140d */
[----:B------:R-:W3:Y:S04]  /*1a00*/  @P3 LDG.E R0, [R6.64] ;  /* 0x0000000606003981 */ /* 0x000ee8000c1e1900 */
[----:B------:R1:W5:Y:S01]  /*1a10*/  @P4 LDG.E R11, [R4.64] ;  /* 0x00000006040b4981 */ /* 0x000362000c1e1900 */
[----:B--2---:R-:W-:-:S04]  /*1a20*/  LEA R2, P1, R17, c[0x0][0x350], 0x2 ;  /* 0x0000d40011027a11 */ /* 0x004fc800078210ff */
[----:B------:R-:W-:-:S05]  /*1a30*/  LEA.HI.X R3, R17, c[0x0][0x354], R13, 0x2, P1 ;  /* 0x0000d50011037a11 */ /* 0x000fca00008f140d */
[----:B------:R1:W5:Y:S01]  /*1a40*/  @P6 LDG.E R9, [R2.64] ;  /* 0x0000000602096981 */ /* 0x000362000c1e1900 */
[----:B----4-:R-:W-:-:S05]  /*1a50*/  LOP3.LUT R26, R10, 0xffff, RZ, 0xc0, !PT ;  /* 0x0000ffff0a1a7812 */ /* 0x010fca00078ec0ff */
[----:B------:R1:W-:Y:S01]  /*1a60*/  STL [R1+0x64], R26 ;  /* 0x0000641a01007387 */ /* 0x0003e20000100800 */
[----:B------:R-:W-:Y:S03]  /*1a70*/  YIELD ;  /* 0x0000000000007946 */ /* 0x000fe60003800000 */
[----:B---3--:R1:W-:Y:S01]  /*1a80*/  @P3 STL [R1+0x2c], R0 ;  /* 0x00002c0001003387 */ /* 0x0083e20000100800 */
        /* <DEDUP_REMOVED lines=8> */
.L_x_1011:
[----:B------:R-:W-:-:S04]  /*1b10*/  ISETP.NE.U32.AND P0, PT, RZ, c[0x0][0x368], PT ;  /* 0x0000da00ff007a0c */ /* 0x000fc80003f05070 */
[----:B------:R-:W-:-:S13]  /*1b20*/  ISETP.NE.AND.EX P0, PT, RZ, c[0x0][0x36c], PT, P0 ;  /* 0x0000db00ff007a0c */ /* 0x000fda0003f05300 */
[----:B------:R-:W-:Y:S05]  /*1b30*/  @!P0 BRA `(.L_x_1012) ;  /* 0x0000004000008947 */ /* 0x000fea0003800000 */
[----:B-1----:R-:W-:-:S04]  /*1b40*/  LEA R2, P0, R17, c[0x0][0x368], 0x2 ;  /* 0x0000da0011027a11 */ /* 0x002fc800078010ff */
[----:B------:R-:W-:-:S05]  /*1b50*/  LEA.HI.X R3, R17, c[0x0][0x36c], R13, 0x2, P0 ;  /* 0x0000db0011037a11 */ /* 0x000fca00000f140d */
[----:B------:R1:W5:Y:S01]  /*1b60*/  LDG.E R0, [R2.64] ;  /* 0x0000000602007981 */ /* 0x000362000c1e1900 */
[----:B------:R-:W-:Y:S05]  /*1b70*/  BRA `(.L_x_1013) ;  /* 0x0000005000007947 */ /* 0x000fea0003800000 */
.L_x_1012:
[----:B-1----:R-:W-:Y:S01]  /*1b80*/  MOV R0, c[0x0][0x1d0] ;  /* 0x0000740000007a02 */ /* 0x002fe20000000f00 */
[----:B------:R-:W-:Y:S05]  /*1b90*/  @!P6 BRA `(.L_x_1013) ;  /* 0x000000300000e947 */ /* 0x000fea0003800000 */
[----:B------:R-:W2:Y:S04]  /*1ba0*/  LDG.E R4, [R2.64] ;  /* 0x0000000602047981 */ /* 0x000ea8000c1e1900 */
[----:B------:R-:W2:Y:S02]  /*1bb0*/  LDG.E R0, [R2.64+0x4] ;  /* 0x0000040602007981 */ /* 0x000ea4000c1e1900 */
[----:B--2---:R-:W-:Y:S02]  /*1bc0*/  IADD3 R0, -R4, R0, RZ ;  /* 0x0000000004007210 */ /* 0x004fe40007ffe1ff */
.L_x_1013:
[----:B------:R-:W2:Y:S04]  /*1bd0*/  LDL R5, [R1+0x2c] ;  /* 0x00002c0001057983 */ /* 0x000ea80000100800 */
[----:B-1----:R-:W3:Y:S04]  /*1be0*/  LDL.LU R2, [R1+0x54] ;  /* 0x0000540001027983 */ /* 0x002ee80000300800 */
[----:B------:R-:W4:Y:S01]  /*1bf0*/  LDL.LU R3, [R1+0x90] ;  /* 0x0000900001037983 */ /* 0x000f220000300800 */
[----:B------:R-:W-:Y:S01]  /*1c00*/  IMAD.MOV.U32 R143, RZ, RZ, c[0x0][0x2c4] ;  /* 0x0000b100ff8f7624 */ /* 0x000fe200078e00ff */
[----:B------:R-:W-:Y:S01]  /*1c10*/  BSSY B0, `(.L_x_1014) ;  /* 0x0000043000007945 */ /* 0x000fe20003800000 */
[----:B-----5:R-:W-:-:S02]  /*1c20*/  IMAD.IADD R153, R0, 0x1, -R8 ;  /* 0x0000000100997824 */ /* 0x020fc400078e0a08 */
[----:B------:R-:W-:Y:S01]  /*1c30*/  IMAD.MOV.U32 R4, RZ, RZ, RZ ;  /* 0x000000ffff047224 */ /* 0x000fe200078e00ff */
[----:B------:R-:W-:Y:S01]  /*1c40*/  ISETP.NE.AND P3, PT, R143, 0x1, PT ;  /* 0x000000018f00780c */ /* 0x000fe20003f65270 */
[----:B------:R-:W-:Y:S02]  /*1c50*/  IMAD.IADD R16, R9, 0x1, R8 ;  /* 0x0000000109107824 */ /* 0x000fe400078e0208 */
[----:B--2---:R-:W-:Y:S01]  /*1c60*/  IMAD.MOV.U32 R151, RZ, RZ, R5 ;  /* 0x000000ffff977224 */ /* 0x004fe200078e0005 */
[----:B------:R-:W-:Y:S01]  /*1c70*/  IADD3 R5, R153, 0x6f, RZ ;  /* 0x0000006f99057810 */ /* 0x000fe20007ffe0ff */
[----:B---3--:R-:W-:Y:S01]  /*1c80*/  IMAD.SHL.U32 R142, R2, 0x80, RZ ;  /* 0x00000080028e7824 */ /* 0x008fe200078e00ff */
[----:B----4-:R-:W-:-:S04]  /*1c90*/  LOP3.LUT R3, R3, 0xfffffffd, RZ, 0xc0, !PT ;  /* 0xfffffffd03037812 */ /* 0x010fc800078ec0ff */
[----:B------:R-:W-:Y:S01]  /*1ca0*/  STL [R1+0x68], R142 ;  /* 0x0000688e01007387 */ /* 0x000fe20000100800 */
[----:B------:R-:W-:Y:S02]  /*1cb0*/  IADD3 R2, R142, 0x7f, RZ ;  /* 0x0000007f8e027810 */ /* 0x000fe40007ffe0ff */
[----:B------:R-:W-:Y:S01]  /*1cc0*/  @P3 LOP3.LUT R3, R3, 0x2, RZ, 0xfc, !PT ;  /* 0x0000000203033812 */ /* 0x000fe200078efcff */
[----:B------:R-:W-:Y:S02]  /*1cd0*/  STL [R1+0x54], R153 ;  /* 0x0000549901007387 */ /* 0x000fe40000100800 */
[----:B------:R-:W-:Y:S02]  /*1ce0*/  @P3 IMAD.HI.U32 R0, R2, c[0x0][0x2c8], RZ ;  /* 0x0000b20002003a27 */ /* 0x000fe400078e00ff */
[----:B------:R1:W-:Y:S03]  /*1cf0*/  STL [R1+0x90], R3 ;  /* 0x0000900301007387 */ /* 0x0003e60000100800 */
[----:B------:R-:W-:Y:S01]  /*1d00*/  @P3 SHF.R.U32.HI R2, RZ, c[0x0][0x2cc], R0 ;  /* 0x0000b300ff023a19 */ /* 0x000fe20000011600 */
[----:B------:R-:W-:-:S05]  /*1d10*/  IMAD.HI R0, R5, -0x6db6db6d, R4 ;  /* 0x9249249305007827 */ /* 0x000fca00078e0204 */
[----:B------:R-:W-:-:S04]  /*1d20*/  SHF.R.U32.HI R4, RZ, 0x1f, R0 ;  /* 0x0000001fff047819 */ /* 0x000fc80000011600 */
[----:B------:R-:W-:Y:S02]  /*1d30*/  LEA.HI.SX32 R4, R0, R4, 0x1a ;  /* 0x0000000400047211 */ /* 0x000fe400078fd2ff */
[----:B------:R-:W-:-:S04]  /*1d40*/  LOP3.LUT R0, R10, 0xff000000, RZ, 0xc0, !PT ;  /* 0xff0000000a007812 */ /* 0x000fc800078ec0ff */
[----:B------:R-:W-:Y:S02]  /*1d50*/  SHF.R.U32.HI R0, RZ, 0x8, R0 ;  /* 0x00000008ff007819 */ /* 0x000fe40000011600 */
[----:B-1----:R-:W-:-:S05]  /*1d60*/  IADD3 R3, R153, 0x70, -R151 ;  /* 0x0000007099037810 */ /* 0x002fca0007ffe897 */
[----:B------:R-:W-:Y:S02]  /*1d70*/  IMAD.IADD R3, R3, 0x1, R2 ;  /* 0x0000000103037824 */ /* 0x000fe400078e0202 */
[----:B------:R-:W-:-:S04]  /*1d80*/  IMAD.MOV.U32 R2, RZ, RZ, RZ ;  /* 0x000000ffff027224 */ /* 0x000fc800078e00ff */
[----:B------:R-:W-:-:S05]  /*1d90*/  IMAD.HI R2, R3, -0x6db6db6d, R2 ;  /* 0x9249249303027827 */ /* 0x000fca00078e0202 */
[----:B------:R-:W-:-:S04]  /*1da0*/  SHF.R.U32.HI R3, RZ, 0x1f, R2 ;  /* 0x0000001fff037819 */ /* 0x000fc80000011602 */
[----:B------:R-:W-:Y:S02]  /*1db0*/  LEA.HI.SX32 R2, R2, R3, 0x1a ;  /* 0x0000000302027211 */ /* 0x000fe400078fd2ff */
[----:B------:R-:W-:Y:S02]  /*1dc0*/  LOP3.LUT R3, R10, 0xff0000, RZ, 0xc0, !PT ;  /* 0x00ff00000a037812 */ /* 0x000fe400078ec0ff */
[----:B------:R-:W-:Y:S01]  /*1dd0*/  IMNMX R6, R4, R2, PT ;  /* 0x0000000204067217 */ /* 0x000fe20003800200 */
[----:B------:R-:W-:Y:S01]  /*1de0*/  IMAD.MOV.U32 R2, RZ, RZ, RZ ;  /* 0x000000ffff027224 */ /* 0x000fe200078e00ff */
[----:B------:R-:W-:Y:S02]  /*1df0*/  LEA.HI R3, R3, R0, RZ, 0x10 ;  /* 0x0000000003037211 */ /* 0x000fe400078f80ff */
[----:B------:R-:W-:Y:S02]  /*1e00*/  ISETP.GE.AND P0, PT, R6, 0x1, PT ;  /* 0x000000010600780c */ /* 0x000fe40003f06270 */
[----:B------:R-:W-:-:S02]  /*1e10*/  LOP3.LUT R14, R3, 0xff, RZ, 0xc0, !PT ;  /* 0x000000ff030e7812 */ /* 0x000fc400078ec0ff */
        /* <DEDUP_REMOVED lines=34> */
.L_x_1015:
[----:B------:R-:W-:Y:S05]  /*2040*/  BSYNC B0 ;  /* 0x0000000000007941 */ /* 0x000fea0003800000 */
.L_x_1014:
[----:B------:R-:W-:Y:S01]  /*2050*/  IMAD R148, R14, R2, RZ ;  /* 0x000000020e947224 */ /* 0x000fe200078e02ff */
[----:B------:R-:W-:Y:S01]  /*2060*/  PRMT R0, RZ, 0x7610, R0 ;  /* 0x00007610ff007816 */ /* 0x000fe20000000000 */
[----:B------:R-:W-:Y:S01]  /*2070*/  IMAD.MOV.U32 R20, RZ, RZ, RZ ;  /* 0x000000ffff147224 */ /* 0x000fe200078e00ff */
[----:B------:R-:W-:Y:S01]  /*2080*/  MOV R15, RZ ;  /* 0x000000ff000f7202 */ /* 0x000fe20000000f00 */
        /* <DEDUP_REMOVED lines=37> */
[----:B--2---:R-:W2:Y:S01]  /*22e0*/  LDL.64 R8, [R1+0x40] ;  /* 0x0000400001087983 */ /* 0x004ea20000100a00 */
[----:B------:R-:W-:-:S03]  /*22f0*/  ISETP.NE.U32.AND P2, PT, RZ, c[0x0][0x340], PT ;  /* 0x0000d000ff007a0c */ /* 0x000fc60003f45070 */
[----:B------:R3:W2:Y:S01]  /*2300*/  LDL.64 R28, [R1+0x40] ;  /* 0x00004000011c7983 */ /* 0x0006a20000100a00 */
[----:B------:R-:W-:-:S03]  /*2310*/  ISETP.NE.AND.EX P2, PT, RZ, c[0x0][0x344], PT, P2 ;  /* 0x0000d100ff007a0c */ /* 0x000fc60003f45320 */
[----:B------:R-:W4:Y:S04]  /*2320*/  LDL R27, [R1+0x3c] ;  /* 0x00003c00011b7983 */ /* 0x000f280000100800 */
[----:B------:R-:W5:Y:S06]  /*2330*/  S2R R4, SR_TID.X ;  /* 0x0000000000047919 */ /* 0x000f6c0000002100 */
[----:B------:R-:W-:-:S05]  /*2340*/  @P2 IMAD.WIDE R2, R17, R12, c[0x0][0x340] ;  /* 0x0000d00011022625 */ /* 0x000fca00078e020c */
[----:B-1----:R1:W3:Y:S01]  /*2350*/  @P2 LDG.E R14, [R2.64] ;  /* 0x00000006020e2981 */ /* 0x0022e2000c1e1900 */
[----:B------:R-:W-:Y:S02]  /*2360*/  SHF.R.S32.HI R0, RZ, 0x1f, R11 ;  /* 0x0000001fff007819 */ /* 0x000fe4000001140b */
[--C-:B-----5:R-:W-:Y:S02]  /*2370*/  SHF.R.S32.HI R106, RZ, 0x1f, R4.reuse ;  /* 0x0000001fff6a7819 */ /* 0x120fe40000011404 */
[----:B------:R-:W-:Y:S02]  /*2380*/  SHF.R.S32.HI R25, RZ, 0x1f, R4 ;  /* 0x0000001fff197819 */ /* 0x000fe40000011404 */
[-C--:B------:R-:W-:Y:S02]  /*2390*/  LEA.HI R106, R106, R4.reuse, RZ, 0x3 ;  /* 0x000000046a6a7211 */ /* 0x080fe400078f18ff */
[----:B------:R-:W-:Y:S02]  /*23a0*/  LEA.HI R25, R25, R4, RZ, 0x3 ;  /* 0x0000000419197211 */ /* 0x000fe400078f18ff */
[----:B------:R-:W-:Y:S01]  /*23b0*/  LOP3.LUT R106, R106, 0xfffffff8, RZ, 0xc0, !PT ;  /* 0xfffffff86a6a7812 */ /* 0x000fe200078ec0ff */
[----:B------:R-:W-:Y:S01]  /*23c0*/  IMAD R0, R0, c[0x0][0x178], RZ ;  /* 0x00005e0000007a24 */ /* 0x000fe200078e02ff */
[----:B------:R-:W-:-:S03]  /*23d0*/  SHF.R.S32.HI R25, RZ, 0x3, R25 ;  /* 0x00000003ff197819 */ /* 0x000fc60000011419 */
[----:B------:R-:W-:Y:S02]  /*23e0*/  IMAD.IADD R106, R4, 0x1, -R106 ;  /* 0x00000001046a7824 */ /* 0x000fe400078e0a6a */
[----:B-1----:R-:W-:-:S04]  /*23f0*/  IMAD.WIDE.U32 R2, R11, c[0x0][0x178], RZ ;  /* 0x00005e000b027a25 */ /* 0x002fc800078e00ff */
[----:B------:R-:W-:Y:S02]  /*2400*/  IMAD R0, R11, c[0x0][0x17c], R0 ;  /* 0x00005f000b007a24 */ /* 0x000fe400078e0200 */
[----:B------:R-:W-:-:S03]  /*2410*/  IMAD R5, R106, 0x20, R25 ;  /* 0x000000206a057824 */ /* 0x000fc600078e0219 */
[----:B------:R-:W-:Y:S01]  /*2420*/  IADD3 R3, R3, R0, RZ ;  /* 0x0000000003037210 */ /* 0x000fe20007ffe0ff */
[----:B------:R-:W-:Y:S01]  /*2430*/  IMAD.IADD R5, R142, 0x1, R5 ;  /* 0x000000018e057824 */ /* 0x000fe200078e0205 */
[----:B------:R-:W-:-:S03]  /*2440*/  SEL R6, R13, RZ, !P4 ;  /* 0x000000ff0d067207 */ /* 0x000fc60006000000 */
[----:B------:R-:W-:Y:S01]  /*2450*/  IMAD.WIDE.U32 R2, R26, c[0x0][0x1b8], R2 ;  /* 0x00006e001a027a25 */ /* 0x000fe200078e0002 */
[----:B------:R-:W-:-:S03]  /*2460*/  SEL R4, R17, RZ, !P4 ;  /* 0x000000ff11047207 */ /* 0x000fc60006000000 */
[----:B------:R-:W-:-:S04]  /*2470*/  @P3 IMAD.HI.U32 R7, R5, c[0x0][0x2c8], RZ ;  /* 0x0000b20005073a27 */ /* 0x000fc800078e00ff */
[----:B------:R-:W-:Y:S01]  /*2480*/  IMAD.MOV.U32 R0, RZ, RZ, R5 ;  /* 0x000000ffff007224 */ /* 0x000fe200078e0005 */
[----:B------:R-:W-:Y:S01]  /*2490*/  @P3 SHF.R.U32.HI R0, RZ, c[0x0][0x2cc], R7 ;  /* 0x0000b300ff003a19 */ /* 0x000fe20000011607 */
[----:B------:R-:W-:Y:S02]  /*24a0*/  IMAD R3, R26, c[0x0][0x1bc], R3 ;  /* 0x00006f001a037a24 */ /* 0x000fe400078e0203 */
[----:B------:R-:W-:Y:S02]  /*24b0*/  IMAD R6, R6, c[0x0][0x1c0], RZ ;  /* 0x0000700006067a24 */ /* 0x000fe400078e02ff */
[----:B------:R-:W-:Y:S01]  /*24c0*/  IMAD.WIDE.U32 R2, R4, c[0x0][0x1c0], R2 ;  /* 0x0000700004027a25 */ /* 0x000fe200078e0002 */
[----:B------:R-:W-:-:S03]  /*24d0*/  SHF.R.S32.HI R7, RZ, 0x1f, R0 ;  /* 0x0000001fff077819 */ /* 0x000fc60000011400 */
[----:B------:R-:W-:Y:S01]  /*24e0*/  IMAD R6, R4, c[0x0][0x1c4], R6 ;  /* 0x0000710004067a24 */ /* 0x000fe200078e0206 */
[----:B------:R-:W-:-:S05]  /*24f0*/  IADD3 R4, -R0, RZ, RZ ;  /* 0x000000ff00047210 */ /* 0x000fca0007ffe1ff */
        /* <DEDUP_REMOVED lines=9> */
[----:B------:R-:W-:Y:S01]  /*2590*/  IMAD.WIDE.U32 R4, R4, c[0x0][0x1a8], R2 ;  /* 0x00006a0004047a25 */ /* 0x000fe200078e0002 */
[----:B------:R-:W-:Y:S01]  /*25a0*/  WARPSYNC 0xffffffff ;  /* 0xffffffff00007948 */ /* 0x000fe20003800000 */
[----:B------:R-:W-:Y:S03]  /*25b0*/  BAR.SYNC.DEFER_BLOCKING 0x0 ;  /* 0x0000000000007b1d */ /* 0x000fe60000010000 */
[----:B------:R-:W-:-:S02]  /*25c0*/  IADD3 R0, R5, R0, RZ ;  /* 0x0000000005007210 */ /* 0x000fc40007ffe0ff */
[C---:B------:R-:W-:Y:S01]  /*25d0*/  LEA R2, P0, R4.reuse, c[0x0][0x160], 0x1 ;  /* 0x0000580004027a11 */ /* 0x040fe200078008ff */
[----:B------:R-:W-:Y:S02]  /*25e0*/  IMAD R11, R151, c[0x0][0x2c4], RZ ;  /* 0x0000b100970b7a24 */ /* 0x000fe400078e02ff */
[----:B------:R-:W-:Y:S01]  /*25f0*/  IMAD.MOV.U32 R23, RZ, RZ, 0x70 ;  /* 0x00000070ff177424 */ /* 0x000fe200078e00ff */
[----:B------:R-:W-:Y:S01]  /*2600*/  LEA.HI.X R0, R4, c[0x0][0x164], R0, 0x1, P0 ;  /* 0x0000590004007a11 */ /* 0x000fe200000f0c00 */
[----:B------:R-:W-:Y:S01]  /*2610*/  IMAD.IADD R3, R25, 0x1, R142 ;  /* 0x0000000119037824 */ /* 0x000fe200078e028e */
[----:B------:R-:W1:Y:S01]  /*2620*/  SHFL.IDX PT, R4, R2, RZ, 0x181f ;  /* 0x00181fff02047589 */ /* 0x000e6200000e0000 */
[----:B------:R-:W-:Y:S01]  /*2630*/  IADD3 R141, R152, -0x1, RZ ;  /* 0xffffffff988d7810 */ /* 0x000fe20007ffe0ff */
[----:B------:R-:W-:Y:S01]  /*2640*/  IMAD.MOV.U32 R76, RZ, RZ, 0x40 ;  /* 0x00000040ff4c7424 */ /* 0x000fe200078e00ff */
[----:B------:R-:W-:Y:S01]  /*2650*/  ULDC.64 UR4, c[0x0][0x208] ;  /* 0x0000820000047ab9 */ /* 0x000fe20000000a00 */
[----:B------:R-:W5:Y:S01]  /*2660*/  SHFL.IDX PT, R5, R0, RZ, 0x181f ;  /* 0x00181fff00057589 */ /* 0x000f6200000e0000 */
[----:B------:R-:W-:-:S03]  /*2670*/  ISETP.GE.AND P0, PT, R3, R11, PT ;  /* 0x0000000b0300720c */ /* 0x000fc60003f06270 */
[----:B------:R-:W1:Y:S04]  /*2680*/  SHFL.IDX PT, R10, R2, 0x1, 0x181f ;  /* 0x00381f00020a7f89 */ /* 0x000e6800000e0000 */
[----:B------:R-:W-:Y:S04]  /*2690*/  SHFL.IDX PT, R12, R2, 0x2, 0x181f ;  /* 0x00581f00020c7f89 */ /* 0x000fe800000e0000 */
[----:B------:R-:W-:Y:S01]  /*26a0*/  SHFL.IDX PT, R18, R0, 0x2, 0x181f ;  /* 0x00581f0000127f89 */ /* 0x000fe200000e0000 */
[----:B------:R-:W-:Y:S01]  /*26b0*/  IADD3 R15, R3, 0x60, RZ ;  /* 0x00000060030f7810 */ /* 0x000fe20007ffe0ff */
[----:B------:R-:W-:-:S05]  /*26c0*/  IMAD R23, R152, -0x70, R23 ;  /* 0xffffff9098177824 */ /* 0x000fca00078e0217 */
[----:B------:R-:W-:Y:S02]  /*26d0*/  IADD3 R140, R153, R23, RZ ;  /* 0x00000017998c7210 */ /* 0x000fe40007ffe0ff */
[----:B------:R-:W-:Y:S01]  /*26e0*/  SHF.R.S32.HI R24, RZ, 0x1f, R141 ;  /* 0x0000001fff187819 */ /* 0x000fe2000001148d */
[----:B--2---:R-:W-:-:S05]  /*26f0*/  IMAD.MOV.U32 R28, RZ, RZ, R8 ;  /* 0x000000ffff1c7224 */ /* 0x004fca00078e0008 */
[C---:B------:R-:W-:Y:S02]  /*2700*/  ISETP.GE.AND P5, PT, R28.reuse, c[0x0][0x198], PT ;  /* 0x000066001c007a0c */ /* 0x040fe40003fa6270 */
[----:B------:R-:W-:Y:S02]  /*2710*/  SHF.R.S32.HI R29, RZ, 0x1f, R28 ;  /* 0x0000001fff1d7819 */ /* 0x000fe4000001141c */
[C---:B-1----:R-:W-:Y:S02]  /*2720*/  @!P0 LEA R6, P1, R28.reuse, R4, 0x1 ;  /* 0x000000041c068211 */ /* 0x042fe400078208ff */
[----:B----4-:R-:W-:Y:S02]  /*2730*/  ISETP.GE.AND P3, PT, R27, c[0x0][0x198], PT ;  /* 0x000066001b007a0c */ /* 0x010fe40003f66270 */
[----:B-----5:R-:W-:Y:S02]  /*2740*/  @!P0 LEA.HI.X R7, R28, R5, R29, 0x1, P1 ;  /* 0x000000051c078211 */ /* 0x020fe400008f0c1d */
[----:B------:R-:W-:-:S02]  /*2750*/  SHF.R.S32.HI R19, RZ, 0x1f, R27 ;  /* 0x0000001fff137819 */ /* 0x000fc4000001141b */
[----:B------:R-:W-:Y:S01]  /*2760*/  @!P0 LEA R4, P1, R27, R4, 0x1 ;  /* 0x000000041b048211 */ /* 0x000fe200078208ff */
[----:B------:R1:W-:Y:S01]  /*2770*/  @!P0 LDGSTS.E.BYPASS.LTC128B.128 [R214+0x100], [R6.64], !P5 ;  /* 0x0010000006d68fae */ /* 0x0003e2000e901d46 */
[----:B------:R-:W-:Y:S02]  /*2780*/  IADD3 R8, R3, 0x20, RZ ;  /* 0x0000002003087810 */ /* 0x000fe40007ffe0ff */
[----:B------:R-:W-:Y:S02]  /*2790*/  @!P0 LEA.HI.X R5, R27, R5, R19, 0x1, P1 ;  /* 0x000000051b058211 */ /* 0x000fe400008f0c13 */
[----:B------:R-:W-:-:S03]  /*27a0*/  ISETP.GE.AND P1, PT, R8, R11, PT ;  /* 0x0000000b0800720c */ /* 0x000fc60003f26270 */
[----:B------:R2:W-:Y:S01]  /*27b0*/  @!P0 LDGSTS.E.BYPASS.LTC128B.128 [R214+0x4100], [R4.64], !P3 ;  /* 0x0410000004d68fae */ /* 0x0005e2000d901d46 */
[----:B------:R-:W-:-:S03]  /*27c0*/  IADD3 R8, R3, 0x40, RZ ;  /* 0x0000004003087810 */ /* 0x000fc60007ffe0ff */
[----:B-1----:R-:W1:Y:S01]  /*27d0*/  SHFL.IDX PT, R7, R0, 0x1, 0x181f ;  /* 0x00381f0000077f89 */ /* 0x002e6200000e0000 */
[----:B------:R-:W-:Y:S02]  /*27e0*/  SHF.R.S32.HI R6, RZ, 0x1f, R16 ;  /* 0x0000001fff067819 */ /* 0x000fe40000011410 */
[C---:B--2---:R-:W-:Y:S02]  /*27f0*/  IADD3 R4, P0, R25.reuse, R16, RZ ;  /* 0x0000001019047210 */ /* 0x044fe40007f1e0ff */
[----:B---3--:R-:W-:Y:S02]  /*2800*/  @P2 SHF.R.S32.HI R5, RZ, 0x1f, R14 ;  /* 0x0000001fff052819 */ /* 0x008fe4000001140e */
[----:B------:R-:W-:Y:S02]  /*2810*/  @!P2 MOV R5, R13 ;  /* 0x0000000d0005a202 */ /* 0x000fe40000000f00 */
[----:B------:R-:W-:Y:S01]  /*2820*/  LEA.HI.X.SX32 R6, R25, R6, 0x1, P0 ;  /* 0x0000000619067211 */ /* 0x000fe200000f0eff */
[----:B------:R2:W3:Y:S01]  /*2830*/  SHFL.IDX PT, R13, R2, 0x3, 0x181f ;  /* 0x00781f00020d7f89 */ /* 0x0004e200000e0000 */
[----:B------:R-:W-:-:S03]  /*2840*/  ISETP.GE.AND P0, PT, R8, R11, PT ;  /* 0x0000000b0800720c */ /* 0x000fc60003f06270 */
[----:B------:R-:W4:Y:S01]  /*2850*/  SHFL.IDX PT, R0, R0, 0x3, 0x181f ;  /* 0x00781f0000007f89 */ /* 0x000f2200000e0000 */
[----:B------:R-:W-:Y:S01]  /*2860*/  @!P2 IMAD.MOV.U32 R14, RZ, RZ, R17 ;  /* 0x000000ffff0ea224 */ /* 0x000fe200078e0011 */
[----:B------:R-:W-:Y:S01]  /*2870*/  @!P1 LEA R8, P2, R28, R10, 0x1 ;  /* 0x0000000a1c089211 */ /* 0x000fe200078408ff */
[----:B------:R-:W-:Y:S01]  /*2880*/  IMAD R9, R6, c[0x0][0x1e0], RZ ;  /* 0x0000780006097a24 */ /* 0x000fe200078e02ff */
[----:B------:R-:W-:Y:S02]  /*2890*/  SEL R20, R5, RZ, !P6 ;  /* 0x000000ff05147207 */ /* 0x000fe40007000000 */
[----:B------:R-:W-:Y:S01]  /*28a0*/  ISETP.GE.AND P3, PT, R15, R11, PT ;  /* 0x0000000b0f00720c */ /* 0x000fe20003f66270 */
[----:B------:R-:W-:Y:S01]  /*28b0*/  IMAD R5, R4, c[0x0][0x1e4], R9 ;  /* 0x0000790004057a24 */ /* 0x000fe200078e0209 */
[----:B------:R-:W-:Y:S01]  /*28c0*/  SEL R21, R14, RZ, !P6 ;  /* 0x000000ff0e157207 */ /* 0x000fe20007000000 */
[----:B------:R-:W-:Y:S01]  /*28d0*/  IMAD R6, R6, c[0x0][0x208], RZ ;  /* 0x0000820006067a24 */ /* 0x000fe200078e02ff */
[----:B-1----:R-:W-:-:S02]  /*28e0*/  @!P1 LEA.HI.X R9, R28, R7, R29, 0x1, P2 ;  /* 0x000000071c099211 */ /* 0x002fc400010f0c1d */
[----:B------:R-:W-:Y:S01]  /*28f0*/  @!P0 LEA R14, P2, R28, R12, 0x1 ;  /* 0x0000000c1c0e8211 */ /* 0x000fe200078408ff */
[C---:B------:R-:W-:Y:S01]  /*2900*/  IMAD R22, R4.reuse, c[0x0][0x20c], R6 ;  /* 0x0000830004167a24 */ /* 0x040fe200078e0206 */
[C---:B------:R-:W-:Y:S01]  /*2910*/  @!P1 LEA R10, P4, R27.reuse, R10, 0x1 ;  /* 0x0000000a1b0a9211 */ /* 0x040fe200078808ff */
[--C-:B------:R-:W-:Y:S01]  /*2920*/  IMAD.WIDE.U32 R16, R4, c[0x0][0x208], R28.reuse ;  /* 0x0000820004107a25 */ /* 0x100fe200078e001c */
[--C-:B------:R-:W-:Y:S01]  /*2930*/  @!P0 LEA.HI.X R15, R28, R18, R29.reuse, 0x1, P2 ;  /* 0x000000121c0f8211 */ /* 0x100fe200010f0c1d */
[----:B------:R1:W-:Y:S01]  /*2940*/  @!P1 LDGSTS.E.BYPASS.LTC128B.128 [R214+0x1100], [R8.64], !P5 ;  /* 0x0110000008d69fae */ /* 0x0003e2000e901d46 */
[C---:B------:R-:W-:Y:S01]  /*2950*/  @!P0 LEA R6, P2, R27.reuse, R12, 0x1 ;  /* 0x0000000c1b068211 */ /* 0x040fe200078408ff */
[----:B--2---:R-:W-:Y:S01]  /*2960*/  IMAD.WIDE.U32 R2, R4, c[0x0][0x1e0], R28 ;  /* 0x0000780004027a25 */ /* 0x004fe200078e001c */
[C-C-:B------:R-:W-:Y:S02]  /*2970*/  @!P1 LEA.HI.X R11, R27.reuse, R7, R19.reuse, 0x1, P4 ;  /* 0x000000071b0b9211 */ /* 0x140fe400020f0c13 */
[----:B------:R-:W-:-:S02]  /*2980*/  @!P0 LEA.HI.X R7, R27, R18, R19, 0x1, P2 ;  /* 0x000000121b078211 */ /* 0x000fc400010f0c13 */
[C---:B---3--:R-:W-:Y:S02]  /*2990*/  @!P3 LEA R4, P2, R28.reuse, R13, 0x1 ;  /* 0x0000000d1c04b211 */ /* 0x048fe400078408ff */
[----:B------:R-:W-:Y:S02]  /*29a0*/  ISETP.GE.AND P6, PT, R27, c[0x0][0x198], PT ;  /* 0x000066001b007a0c */ /* 0x000fe40003fc6270 */
[----:B------:R-:W-:Y:S02]  /*29b0*/  IADD3 R3, R3, R5, RZ ;  /* 0x0000000503037210 */ /* 0x000fe40007ffe0ff */
[----:B----4-:R-:W-:Y:S02]  /*29c0*/  @!P3 LEA.HI.X R5, R28, R0, R29, 0x1, P2 ;  /* 0x000000001c05b211 */ /* 0x010fe400010f0c1d */
[----:B------:R-:W-:Y:S01]  /*29d0*/  @!P3 LEA R12, P2, R27, R13, 0x1 ;  /* 0x0000000d1b0cb211 */ /* 0x000fe200078408ff */
[----:B------:R-:W-:-:S03]  /*29e0*/  IMAD.WIDE.U32 R2, R26, c[0x0][0x1e8], R2 ;  /* 0x00007a001a027a25 */ /* 0x000fc600078e0002 */
[C---:B------:R-:W-:Y:S02]  /*29f0*/  @!P3 LEA.HI.X R13, R27.reuse, R0, R19, 0x1, P2 ;  /* 0x000000001b0db211 */ /* 0x040fe400010f0c13 */
[----:B------:R-:W-:Y:S01]  /*2a00*/  IMNMX R0, R140, 0x70, PT ;  /* 0x000000708c007817 */ /* 0x000fe20003800200 */
[----:B------:R-:W-:Y:S01]  /*2a10*/  IMAD R3, R26, c[0x0][0x1ec], R3 ;  /* 0x00007b001a037a24 */ /* 0x000fe200078e0203 */
[----:B------:R2:W-:Y:S01]  /*2a20*/  @!P1 LDGSTS.E.BYPASS.LTC128B.128 [R214+0x5100], [R10.64], !P6 ;  /* 0x051000000ad69fae */ /* 0x0005e2000f101d46 */
[----:B------:R-:W-:Y:S01]  /*2a30*/  IMAD R18, R20, c[0x0][0x1f0], RZ ;  /* 0x00007c0014127a24 */ /* 0x000fe200078e02ff */
[----:B------:R-:W-:Y:S01]  /*2a40*/  ISETP.GE.AND P1, PT, R27, c[0x0][0x198], PT ;  /* 0x000066001b007a0c */ /* 0x000fe20003f26270 */
[----:B------:R-:W-:Y:S01]  /*2a50*/  IMAD.IADD R0, R0, 0x1, -R25 ;  /* 0x0000000100007824 */ /* 0x000fe200078e0a19 */
[----:B------:R3:W-:Y:S01]  /*2a60*/  @!P0 LDGSTS.E.BYPASS.LTC128B.128 [R214+0x2100], [R14.64], !P5 ;  /* 0x021000000ed68fae */ /* 0x0007e2000e901d46 */
[----:B------:R-:W-:Y:S02]  /*2a70*/  IMAD R19, R24, c[0x0][0x1e0], RZ ;  /* 0x0000780018137a24 */ /* 0x000fe400078e02ff */
[----:B------:R-:W-:-:S02]  /*2a80*/  IMAD R18, R21, c[0x0][0x1f4], R18 ;  /* 0x00007d0015127a24 */ /* 0x000fc400078e0212 */
[----:B------:R-:W-:Y:S01]  /*2a90*/  IMAD.WIDE.U32 R146, R21, c[0x0][0x1f0], R2 ;  /* 0x00007c0015927a25 */ /* 0x000fe200078e0002 */
[----:B------:R-:W-:-:S03]  /*2aa0*/  ISETP.GE.AND P4, PT, R0, 0x1, PT ;  /* 0x000000010000780c */ /* 0x000fc60003f86270 */
[----:B------:R-:W-:Y:S01]  /*2ab0*/  IMAD.WIDE.U32 R2, R141, c[0x0][0x1e0], RZ ;  /* 0x000078008d027a25 */ /* 0x000fe200078e00ff */
[----:B------:R-:W-:Y:S01]  /*2ac0*/  IADD3 R145, R147, R18, RZ ;  /* 0x0000001293917210 */ /* 0x000fe20007ffe0ff */
[----:B------:R4:W-:Y:S02]  /*2ad0*/  @!P0 LDGSTS.E.BYPASS.LTC128B.128 [R214+0x6100], [R6.64], !P1 ;  /* 0x0610000006d68fae */ /* 0x0009e4000c901d46 */
[----:B-1----:R-:W-:Y:S01]  /*2ae0*/  IMAD R8, R141, c[0x0][0x1e4], R19 ;  /* 0x000079008d087a24 */ /* 0x002fe200078e0213 */
[----:B------:R-:W-:Y:S01]  /*2af0*/  MOV R144, R146 ;  /* 0x0000009200907202 */ /* 0x000fe20000000f00 */
[----:B------:R1:W-:Y:S02]  /*2b00*/  @!P3 LDGSTS.E.BYPASS.LTC128B.128 [R214+0x3100], [R4.64], !P5 ;  /* 0x0310000004d6bfae */ /* 0x0003e4000e901d46 */
[----:B------:R-:W-:Y:S01]  /*2b10*/  IMAD.IADD R8, R3, 0x1, R8 ;  /* 0x0000000103087824 */ /* 0x000fe200078e0208 */
[----:B------:R-:W-:Y:S01]  /*2b20*/  ISETP.GE.AND P6, PT, R28, c[0x0][0x1d4], PT ;  /* 0x000075001c007a0c */ /* 0x000fe20003fc6270 */
[----:B------:R-:W-:Y:S01]  /*2b30*/  IMAD.WIDE.U32 R2, R2, 0x70, R144 ;  /* 0x0000007002027825 */ /* 0x000fe200078e0090 */
[----:B------:R-:W-:Y:S01]  /*2b40*/  ISETP.GE.AND P5, PT, R27, c[0x0][0x1d4], PT ;  /* 0x000075001b007a0c */ /* 0x000fe20003fa6270 */
[----:B------:R5:W-:Y:S02]  /*2b50*/  @!P3 LDGSTS.E.BYPASS.LTC128B.128 [R214+0x7100], [R12.64], !P1 ;  /* 0x071000000cd6bfae */ /* 0x000be4000c901d46 */
[----:B------:R-:W-:Y:S01]  /*2b60*/  IMAD R8, R8, 0x70, RZ ;  /* 0x0000007008087824 */ /* 0x000fe200078e02ff */
[----:B------:R-:W-:Y:S01]  /*2b70*/  ISETP.GE.AND P2, PT, R0, 0x21, PT ;  /* 0x000000210000780c */ /* 0x000fe20003f46270 */
[----:B------:R-:W0:Y:S01]  /*2b80*/  LDGDEPBAR ;  /* 0x00000000000079af */ /* 0x000e220000000000 */
[----:B--2---:R-:W-:-:S02]  /*2b90*/  MOV R10, 0x20 ;  /* 0x00000020000a7802 */ /* 0x004fc40000000f00 */
[----:B------:R-:W-:-:S03]  /*2ba0*/  IADD3 R3, R3, R8, RZ ;  /* 0x0000000803037210 */ /* 0x000fc60007ffe0ff */
[----:B------:R-:W-:Y:S01]  /*2bb0*/  IMAD.WIDE.U32 R8, R10, c[0x0][0x1e0], RZ ;  /* 0x000078000a087a25 */ /* 0x000fe200078e00ff */
[----:B----4-:R-:W-:-:S04]  /*2bc0*/  @P4 LEA R6, P0, R2, c[0x0][0x1c8], 0x1 ;  /* 0x0000720002064a11 */ /* 0x010fc800078008ff */
[----:B------:R-:W-:Y:S02]  /*2bd0*/  @P4 LEA.HI.X R7, R2, c[0x0][0x1cc], R3, 0x1, P0 ;  /* 0x0000730002074a11 */ /* 0x000fe400000f0c03 */
[C---:B------:R-:W-:Y:S02]  /*2be0*/  ISETP.GE.AND P1, PT, R0.reuse, 0x41, PT ;  /* 0x000000410000780c */ /* 0x040fe40003f26270 */
[----:B------:R-:W-:Y:S01]  /*2bf0*/  ISETP.GE.AND P0, PT, R0, 0x61, PT ;  /* 0x000000610000780c */ /* 0x000fe20003f06270 */
[----:B------:R2:W-:Y:S01]  /*2c00*/  @P4 LDGSTS.E.BYPASS.LTC128B.128 [R214+0x8100], [R6.64], !P6 ;  /* 0x0810000006d64fae */ /* 0x0005e2000f101d46 */
[----:B------:R-:W-:-:S03]  /*2c10*/  @P2 IADD3 R0, P3, R2, R8, RZ ;  /* 0x0000000802002210 */ /* 0x000fc60007f7e0ff */
[----:B------:R2:W-:Y:S01]  /*2c20*/  @P4 LDGSTS.E.BYPASS.LTC128B.128 [R214+0xb900], [R6.64+0x80], !P5 ;  /* 0x0b90008006d64fae */ /* 0x0005e2000e901d46 */
[----:B-1----:R-:W-:Y:S02]  /*2c30*/  IMAD.IADD R5, R17, 0x1, R22 ;  /* 0x0000000111057824 */ /* 0x002fe400078e0216 */
[----:B------:R-:W-:-:S04]  /*2c40*/  IMAD.MOV.U32 R4, RZ, RZ, R16 ;  /* 0x000000ffff047224 */ /* 0x000fc800078e0010 */
[----:B------:R-:W-:-:S04]  /*2c50*/  IMAD.WIDE.U32 R4, R26, c[0x0][0x210], R4 ;  /* 0x000084001a047a25 */ /* 0x000fc800078e0004 */
[----:B------:R-:W-:Y:S02]  /*2c60*/  IMAD R5, R26, c[0x0][0x214], R5 ;  /* 0x000085001a057a24 */ /* 0x000fe400078e0205 */
[----:B-----5:R-:W-:Y:S02]  /*2c70*/  IMAD R13, R76, c[0x0][0x1e4], RZ ;  /* 0x000079004c0d7a24 */ /* 0x020fe400078e02ff */
[----:B--2---:R-:W-:-:S05]  /*2c80*/  IMAD R6, R10, c[0x0][0x1e4], RZ ;  /* 0x000079000a067a24 */ /* 0x004fca00078e02ff */
[----:B------:R-:W-:Y:S01]  /*2c90*/  @P2 IADD3.X R6, R3, R9, R6, P3, !PT ;  /* 0x0000000903062210 */ /* 0x000fe20001ffe406 */
[----:B------:R-:W-:Y:S01]  /*2ca0*/  IMAD.WIDE.U32 R8, R76, c[0x0][0x1e0], RZ ;  /* 0x000078004c087a25 */ /* 0x000fe200078e00ff */
[----:B------:R-:W-:-:S04]  /*2cb0*/  @P2 LEA R10, P3, R0, c[0x0][0x1c8], 0x1 ;  /* 0x00007200000a2a11 */ /* 0x000fc800078608ff */
[----:B------:R-:W-:Y:S01]  /*2cc0*/  @P2 LEA.HI.X R11, R0, c[0x0][0x1cc], R6, 0x1, P3 ;  /* 0x00007300000b2a11 */ /* 0x000fe200018f0c06 */
[----:B------:R-:W-:Y:S01]  /*2cd0*/  IMAD R6, R20, c[0x0][0x218], RZ ;  /* 0x0000860014067a24 */ /* 0x000fe200078e02ff */
[----:B------:R-:W-:Y:S02]  /*2ce0*/  @P1 IADD3 R7, P3, R2, R8, RZ ;  /* 0x0000000802071210 */ /* 0x000fe40007f7e0ff */
[----:B------:R-:W-:Y:S01]  /*2cf0*/  @P0 MOV R0, 0x60 ;  /* 0x0000006000000802 */ /* 0x000fe20000000f00 */
[----:B------:R-:W-:Y:S01]  /*2d00*/  IMAD.WIDE.U32 R16, R21, c[0x0][0x218], R4 ;  /* 0x0000860015107a25 */ /* 0x000fe200078e0004 */
[----:B------:R-:W-:Y:S01]  /*2d10*/  @P1 IADD3.X R4, R3, R9, R13, P3, !PT ;  /* 0x0000000903041210 */ /* 0x000fe20001ffe40d */
[----:B------:R1:W-:Y:S02]  /*2d20*/  @P2 LDGSTS.E.BYPASS.LTC128B.128 [R214+0x9100], [R10.64], !P6 ;  /* 0x091000000ad62fae */ /* 0x0003e4000f101d46 */
[----:B------:R-:W-:Y:S01]  /*2d30*/  IMAD R12, R21, c[0x0][0x21c], R6 ;  /* 0x00008700150c7a24 */ /* 0x000fe200078e0206 */
[----:B------:R-:W-:Y:S01]  /*2d40*/  @P1 LEA R6, P3, R7, c[0x0][0x1c8], 0x1 ;  /* 0x0000720007061a11 */ /* 0x000fe200078608ff */
[----:B------:R-:W-:Y:S01]  /*2d50*/  @P0 IMAD.WIDE.U32 R2, R0, c[0x0][0x1e0], R2 ;  /* 0x0000780000020a25 */ /* 0x000fe200078e0002 */
[----:B------:R1:W-:Y:S03]  /*2d60*/  @P2 LDGSTS.E.BYPASS.LTC128B.128 [R214+0xc900], [R10.64+0x80], !P5 ;  /* 0x0c9000800ad62fae */ /* 0x0003e6000e901d46 */
[----:B------:R-:W-:-:S02]  /*2d70*/  IMAD R5, R24, c[0x0][0x208], RZ ;  /* 0x0000820018057a24 */ /* 0x000fc400078e02ff */
[----:B------:R-:W-:Y:S01]  /*2d80*/  @P0 IMAD R0, R0, c[0x0][0x1e4], RZ ;  /* 0x0000790000000a24 */ /* 0x000fe200078e02ff */
[----:B------:R-:W-:Y:S01]  /*2d90*/  @P1 LEA.HI.X R7, R7, c[0x0][0x1cc], R4, 0x1, P3 ;  /* 0x0000730007071a11 */ /* 0x000fe200018f0c04 */
[----:B------:R-:W-:Y:S01]  /*2da0*/  IMAD.WIDE.U32 R8, R141, c[0x0][0x208], RZ ;  /* 0x000082008d087a25 */ /* 0x000fe200078e00ff */
[C---:B------:R-:W-:Y:S02]  /*2db0*/  @P0 LEA R4, P3, R2.reuse, c[0x0][0x1c8], 0x1 ;  /* 0x0000720002040a11 */ /* 0x040fe400078608ff */
[----:B------:R-:W-:Y:S01]  /*2dc0*/  @P0 IADD3 R0, R3, R0, RZ ;  /* 0x0000000003000210 */ /* 0x000fe20007ffe0ff */
[----:B------:R-:W-:Y:S01]  /*2dd0*/  IMAD R5, R141, c[0x0][0x20c], R5 ;  /* 0x000083008d057a24 */ /* 0x000fe200078e0205 */
[----:B------:R2:W-:Y:S03]  /*2de0*/  @P1 LDGSTS.E.BYPASS.LTC128B.128 [R214+0xa100], [R6.64], !P6 ;  /* 0x0a10000006d61fae */ /* 0x0005e6000f101d46 */
[----:B------:R-:W-:Y:S01]  /*2df0*/  IMAD.IADD R3, R9, 0x1, R5 ;  /* 0x0000000109037824 */ /* 0x000fe200078e0205 */
[----:B------:R-:W-:Y:S01]  /*2e00*/  @P0 LEA.HI.X R5, R2, c[0x0][0x1cc], R0, 0x1, P3 ;  /* 0x0000730002050a11 */ /* 0x000fe200018f0c00 */
[----:B------:R2:W-:Y:S04]  /*2e10*/  @P1 LDGSTS.E.BYPASS.LTC128B.128 [R214+0xd900], [R6.64+0x80], !P5 ;  /* 0x0d90008006d61fae */ /* 0x0005e8000e901d46 */
[----:B------:R4:W-:Y:S04]  /*2e20*/  @P0 LDGSTS.E.BYPASS.LTC128B.128 [R214+0xb100], [R4.64], !P6 ;  /* 0x0b10000004d60fae */ /* 0x0009e8000f101d46 */
[----:B------:R4:W-:Y:S04]  /*2e30*/  @P0 LDGSTS.E.BYPASS.LTC128B.128 [R214+0xe900], [R4.64+0x80], !P5 ;  /* 0x0e90008004d60fae */ /* 0x0009e8000e901d46 */
[----:B------:R-:W0:Y:S01]  /*2e40*/  LDGDEPBAR ;  /* 0x00000000000079af */ /* 0x000e220000000000 */
[----:B---3--:R-:W-:Y:S01]  /*2e50*/  IMAD.IADD R15, R17, 0x1, R12 ;  /* 0x00000001110f7824 */ /* 0x008fe200078e020c */
[----:B------:R-:W-:-:S02]  /*2e60*/  MOV R14, R16 ;  /* 0x00000010000e7202 */ /* 0x000fc40000000f00 */
[----:B------:R-:W-:Y:S01]  /*2e70*/  STL [R1+0x44], R29 ;  /* 0x0000441d01007387 */ /* 0x000fe20000100800 */
[----:B------:R-:W-:-:S04]  /*2e80*/  DEPBAR.LE SB0, 0x1 ;  /* 0x000080400000791a */ /* 0x000fc80000000000 */
[----:B------:R-:W-:Y:S01]  /*2e90*/  BAR.SYNC.DEFER_BLOCKING 0x0 ;  /* 0x0000000000007b1d */ /* 0x000fe20000010000 */
[----:B------:R-:W-:-:S05]  /*2ea0*/  IMAD.WIDE.U32 R8, R8, 0x70, R14 ;  /* 0x0000007008087825 */ /* 0x000fca00078e000e */
[----:B------:R-:W-:Y:S04]  /*2eb0*/  STL.64 [R1+0x18], R146 ;  /* 0x0000189201007387 */ /* 0x000fe80000100a00 */
[----:B------:R-:W-:Y:S04]  /*2ec0*/  STL.64 [R1+0x10], R144 ;  /* 0x0000109001007387 */ /* 0x000fe80000100a00 */
[----:B------:R-:W-:Y:S04]  /*2ed0*/  STL.64 [R1+0x8], R16 ;  /* 0x0000081001007387 */ /* 0x000fe80000100a00 */
[----:B------:R3:W-:Y:S04]  /*2ee0*/  STL.64 [R1], R14 ;  /* 0x0000000e01007387 */ /* 0x0007e80000100a00 */
[----:B------:R-:W-:Y:S04]  /*2ef0*/  LDSM.16.M88.4 R128, [R210] ;  /* 0x00000000d280783b */ /* 0x000fe80000000200 */
[----:B------:R-:W-:Y:S04]  /*2f00*/  LDSM.16.M88.4 R132, [R211] ;  /* 0x00000000d384783b */ /* 0x000fe80000000200 */
[----:B------:R-:W-:Y:S04]  /*2f10*/  LDSM.16.M88.4 R164, [R213] ;  /* 0x00000000d5a4783b */ /* 0x000fe80000000200 */
[----:B------:R-:W-:Y:S04]  /*2f20*/  LDSM.16.M88.4 R168, [R212] ;  /* 0x00000000d4a8783b */ /* 0x000fe80000000200 */
[----:B------:R-:W-:Y:S04]  /*2f30*/  LDSM.16.M88.4 R172, [R210+0x4000] ;  /* 0x00400000d2ac783b */ /* 0x000fe80000000200 */
[----:B------:R-:W-:Y:S04]  /*2f40*/  LDSM.16.M88.4 R176, [R211+0x4000] ;  /* 0x00400000d3b0783b */ /* 0x000fe80000000200 */
[----:B---3--:R-:W3:Y:S04]  /*2f50*/  S2R R14, SR_TID.X ;  /* 0x00000000000e7919 */ /* 0x008ee80000002100 */
[----:B------:R-:W-:Y:S04]  /*2f60*/  LDSM.16.M88.4 R180, [R213+0x4000] ;  /* 0x00400000d5b4783b */ /* 0x000fe80000000200 */
[----:B------:R-:W-:Y:S04]  /*2f70*/  LDSM.16.M88.4 R184, [R212+0x4000] ;  /* 0x00400000d4b8783b */ /* 0x000fe80000000200 */
[----:B------:R-:W-:Y:S01]  /*2f80*/  BAR.SYNC.DEFER_BLOCKING 0x0 ;  /* 0x0000000000007b1d */ /* 0x000fe20000010000 */
[----:B------:R-:W-:Y:S01]  /*2f90*/  IMAD R0, R3, 0x70, RZ ;  /* 0x0000007003007824 */ /* 0x000fe200078e02ff */
[----:B------:R-:W-:Y:S01]  /*2fa0*/  USHF.L.U32 UR9, UR4, 0x6, URZ ;  /* 0x0000000604097899 */ /* 0x000fe2000800063f */
[----:B-1----:R-:W-:-:S02]  /*2fb0*/  LEA R10, P0, R8, c[0x0][0x1f8], 0x1 ;  /* 0x00007e00080a7a11 */ /* 0x002fc400078008ff */
[----:B------:R-:W-:Y:S01]  /*2fc0*/  IMAD.IADD R0, R9, 0x1, R0 ;  /* 0x0000000109007824 */ /* 0x000fe200078e0200 */
[----:B------:R-:W-:Y:S01]  /*2fd0*/  UMOV UR8, 0x6 ;  /* 0x0000000600087882 */ /* 0x000fe20000000000 */
[----:B------:R-:W-:Y:S01]  /*2fe0*/  LOP3.LUT P1, RZ, R106, 0x2, RZ, 0xc0, !PT ;  /* 0x000000026aff7812 */ /* 0x000fe2000782c0ff */
[----:B------:R-:W-:Y:S02]  /*2ff0*/  USHF.L.U64.HI UR5, UR4, UR8, UR5 ;  /* 0x0000000804057299 */ /* 0x000fe40008010205 */
[----:B------:R-:W-:Y:S02]  /*3000*/  LEA.HI.X R11, R8, c[0x0][0x1fc], R0, 0x1, P0 ;  /* 0x00007f00080b7a11 */ /* 0x000fe400000f0c00 */
[----:B---3--:R-:W-:Y:S02]  /*3010*/  ISETP.GT.AND P3, PT, R14, 0x7f, PT ;  /* 0x0000007f0e00780c */ /* 0x008fe40003f64270 */
[----:B----4-:R-:W-:Y:S02]  /*3020*/  IADD3 R4, P0, R10, UR9, RZ ;  /* 0x000000090a047c10 */ /* 0x010fe4000ff1e0ff */
[----:B------:R-:W-:-:S02]  /*3030*/  SEL R2, RZ, 0x1, P6 ;  /* 0x00000001ff027807 */ /* 0x000fc40003000000 */
[----:B------:R-:W-:Y:S02]  /*3040*/  SEL R0, RZ, 0x2, P5 ;  /* 0x00000002ff007807 */ /* 0x000fe40002800000 */
[----:B------:R-:W-:Y:S01]  /*3050*/  IADD3.X R5, R11, UR5, RZ, P0, !PT ;  /* 0x000000050b057c10 */ /* 0x000fe200087fe4ff */
[----:B------:R-:W-:-:S04]  /*3060*/  DEPBAR.LE SB0, 0x0 ;  /* 0x000080000000791a */ /* 0x000fc80000000000 */
[----:B------:R-:W-:Y:S01]  /*3070*/  BAR.SYNC.DEFER_BLOCKING 0x0 ;  /* 0x0000000000007b1d */ /* 0x000fe20000010000 */
[----:B--2---:R-:W-:Y:S02]  /*3080*/  IADD3 R6, P0, R4, UR9, RZ ;  /* 0x0000000904067c10 */ /* 0x004fe4000ff1e0ff */
[----:B------:R-:W-:Y:S02]  /*3090*/  IADD3 R0, R2, R0, RZ ;  /* 0x0000000002007210 */ /* 0x000fe40007ffe0ff */
[C---:B------:R-:W-:Y:S02]  /*30a0*/  IADD3 R195, R188.reuse, 0x20, RZ ;  /* 0x00000020bcc37810 */ /* 0x040fe40007ffe0ff */
[----:B------:R-:W-:Y:S02]  /*30b0*/  IADD3.X R7, R5, UR5, RZ, P0, !PT ;  /* 0x0000000505077c10 */ /* 0x000fe400087fe4ff */
[----:B------:R-:W-:Y:S02]  /*30c0*/  @P1 IADD3 R195, R188, -0x20, RZ ;  /* 0xffffffe0bcc31810 */ /* 0x000fe40007ffe0ff */
[----:B------:R-:W-:-:S02]  /*30d0*/  @!P3 IADD3 R8, P0, R6, UR9, RZ ;  /* 0x000000090608bc10 */ /* 0x000fc4000ff1e0ff */
[----:B------:R-:W-:Y:S02]  /*30e0*/  LOP3.LUT P1, RZ, R0, 0x1, RZ, 0xc0, !PT ;  /* 0x0000000100ff7812 */ /* 0x000fe4000782c0ff */
[----:B------:R-:W-:Y:S02]  /*30f0*/  IADD3 R2, R23, R153, -R25 ;  /* 0x0000009917027210 */ /* 0x000fe40007ffe819 */
[----:B------:R-:W-:Y:S02]  /*3100*/  @!P3 IADD3.X R9, R7, UR5, RZ, P0, !PT ;  /* 0x000000050709bc10 */ /* 0x000fe400087fe4ff */
[----:B------:R-:W-:Y:S02]  /*3110*/  ISETP.LT.OR P0, PT, R2, 0x1, !P1 ;  /* 0x000000010200780c */ /* 0x000fe40004f01670 */
[----:B------:R-:W-:Y:S01]  /*3120*/  LOP3.LUT P2, RZ, R0, 0x2, RZ, 0xc0, !PT ;  /* 0x0000000200ff7812 */ /* 0x000fe2000784c0ff */
[----:B------:R-:W1:Y:S04]  /*3130*/  LDSM.16.M88.4 R20, [R188] ;  /* 0x00000000bc14783b */ /* 0x000e680000000200 */
[----:B------:R-:W-:Y:S04]  /*3140*/  LDSM.16.M88.4 R16, [R188+0x800] ;  /* 0x00080000bc10783b */ /* 0x000fe80000000200 */
[----:B------:R-:W2:Y:S04]  /*3150*/  LDSM.16.M88.4 R12, [R188+0x1000] ;  /* 0x00100000bc0c783b */ /* 0x000ea80000000200 */
[----:B------:R-:W-:Y:S04]  /*3160*/  LDSM.16.M88.4 R32, [R188+0x1800] ;  /* 0x00180000bc20783b */ /* 0x000fe80000000200 */
[----:B------:R-:W3:Y:S04]  /*3170*/  LDSM.16.M88.4 R52, [R188+0x2000] ;  /* 0x00200000bc34783b */ /* 0x000ee80000000200 */
[----:B------:R-:W-:Y:S04]  /*3180*/  LDSM.16.M88.4 R72, [R188+0x2800] ;  /* 0x00280000bc48783b */ /* 0x000fe80000000200 */
[----:B------:R-:W-:Y:S04]  /*3190*/  LDSM.16.M88.4 R84, [R188+0x3000] ;  /* 0x00300000bc54783b */ /* 0x000fe80000000200 */
[----:B------:R-:W4:Y:S04]  /*31a0*/  LDSM.16.M88.4 R56, [R195] ;  /* 0x00000000c338783b */ /* 0x000f280000000200 */
[----:B------:R-:W-:Y:S04]  /*31b0*/  LDSM.16.M88.4 R68, [R195+0x800] ;  /* 0x00080000c344783b */ /* 0x000fe80000000200 */
[----:B------:R-:W5:Y:S04]  /*31c0*/  LDSM.16.M88.4 R64, [R195+0x1000] ;  /* 0x00100000c340783b */ /* 0x000f680000000200 */
[----:B------:R-:W-:Y:S04]  /*31d0*/  LDSM.16.M88.4 R60, [R195+0x1800] ;  /* 0x00180000c33c783b */ /* 0x000fe80000000200 */
[----:B------:R-:W1:Y:S04]  /*31e0*/  LDSM.16.M88.4 R88, [R195+0x2000] ;  /* 0x00200000c358783b */ /* 0x000e680000000200 */
[----:B------:R-:W-:Y:S04]  /*31f0*/  LDSM.16.M88.4 R116, [R195+0x2800] ;  /* 0x00280000c374783b */ /* 0x000fe80000000200 */
[----:B------:R-:W-:Y:S04]  /*3200*/  LDSM.16.M88.4 R120, [R195+0x3000] ;  /* 0x00300000c378783b */ /* 0x000fe80000000200 */
[----:B------:R-:W-:Y:S01]  /*3210*/  @!PT LDS RZ, [RZ] ;  /* 0x00000000fffff984 */ /* 0x000fe20000000800 */
[----:B------:R-:W-:Y:S01]  /*3220*/  @!PT LDS RZ, [RZ] ;  /* 0x00000000fffff984 */ /* 0x000fe20000000800 */
[----:B------:R-:W-:Y:S01]  /*3230*/  @!PT LDS RZ, [RZ] ;  /* 0x00000000fffff984 */ /* 0x000fe20000000800 */
[----:B------:R1:W-:Y:S01]  /*3240*/  LDGSTS.E.BYPASS.LTC128B.128 [R214+0x100], [R10.64], !P0 ;  /* 0x001000000ad67fae */ /* 0x0003e2000c101d46 */
[----:B------:R-:W-:-:S13]  /*3250*/  ISETP.LT.OR P0, PT, R2, 0x1, !P2 ;  /* 0x000000010200780c */ /* 0x000fda0005701670 */
[----:B------:R1:W-:Y:S01]  /*3260*/  LDGSTS.E.BYPASS.LTC128B.128 [R214+0x3900], [R10.64+0x80], !P0 ;  /* 0x039000800ad67fae */ /* 0x0003e2000c101d46 */
[C---:B------:R-:W-:Y:S02]  /*3270*/  ISETP.LT.OR P0, PT, R2.reuse, 0x21, !P1 ;  /* 0x000000210200780c */ /* 0x040fe40004f01670 */
[----:B------:R-:W-:-:S11]  /*3280*/  ISETP.LT.OR P1, PT, R2, 0x41, !P1 ;  /* 0x000000410200780c */ /* 0x000fd60004f21670 */
[----:B------:R2:W-:Y:S01]  /*3290*/  LDGSTS.E.BYPASS.LTC128B.128 [R214+0x1100], [R4.64], !P0 ;  /* 0x0110000004d67fae */ /* 0x0005e2000c101d46 */
[C---:B------:R-:W-:Y:S02]  /*32a0*/  ISETP.LT.OR P0, PT, R2.reuse, 0x21, !P2 ;  /* 0x000000210200780c */ /* 0x040fe40005701670 */
[----:B------:R-:W-:-:S11]  /*32b0*/  ISETP.LT.OR P2, PT, R2, 0x41, !P2 ;  /* 0x000000410200780c */ /* 0x000fd60005741670 */
[----:B------:R3:W-:Y:S01]  /*32c0*/  LDGSTS.E.BYPASS.LTC128B.128 [R214+0x4900], [R4.64+0x80], !P0 ;  /* 0x0490008004d67fae */ /* 0x0007e2000c101d46 */
[----:B------:R-:W-:-:S03]  /*32d0*/  LOP3.LUT P0, RZ, R106, 0x4, RZ, 0xc0, !PT ;  /* 0x000000046aff7812 */ /* 0x000fc6000780c0ff */
[----:B------:R3:W-:Y:S01]  /*32e0*/  LDGSTS.E.BYPASS.LTC128B.128 [R214+0x2100], [R6.64], !P1 ;  /* 0x0210000006d67fae */ /* 0x0007e2000c901d46 */
[----:B------:R-:W-:Y:S02]  /*32f0*/  SEL R0, R76, 0xffffffc0, !P0 ;  /* 0xffffffc04c007807 */ /* 0x000fe40004000000 */
[C---:B------:R-:W-:Y:S01]  /*3300*/  @!P3 ISETP.LT.OR P1, PT, R2.reuse, 0x61, P6 ;  /* 0x000000610200b80c */ /* 0x040fe20003721670 */
[C---:B-1----:R-:W-:Y:S01]  /*3310*/  HMMA.16816.F32 R48, R128.reuse, R20, RZ ;  /* 0x000000148030723c */ /* 0x042fe200000018ff */
[----:B------:R-:W-:Y:S01]  /*3320*/  @!P3 ISETP.LT.OR P0, PT, R2, 0x61, P5 ;  /* 0x000000610200b80c */ /* 0x000fe20002f01670 */
[----:B------:R-:W-:Y:S01]  /*3330*/  IMAD.IADD R190, R188, 0x1, R0 ;  /* 0x00000001bcbe7824 */ /* 0x000fe200078e0200 */
[----:B------:R1:W-:Y:S05]  /*3340*/  LDGSTS.E.BYPASS.LTC128B.128 [R214+0x5900], [R6.64+0x80], !P2 ;  /* 0x0590008006d67fae */ /* 0x0003ea000d101d46 */
[C---:B--2---:R-:W-:Y:S04]  /*3350*/  HMMA.16816.F32 R28, R128.reuse, R12, RZ ;  /* 0x0000000c801c723c */ /* 0x044fe800000018ff */
[----:B------:R2:W-:Y:S04]  /*3360*/  @!P3 LDGSTS.E.BYPASS.LTC128B.128 [R214+0x3100], [R8.64], !P1 ;  /* 0x0310000008d6bfae */ /* 0x0005e8000c901d46 */
[----:B------:R2:W-:Y:S04]  /*3370*/  @!P3 LDGSTS.E.BYPASS.LTC128B.128 [R214+0x6900], [R8.64+0x80], !P0 ;  /* 0x0690008008d6bfae */ /* 0x0005e8000c101d46 */
[----:B------:R-:W1:Y:S01]  /*3380*/  LDSM.16.M88.4 R76, [R190] ;  /* 0x00000000be4c783b */ /* 0x000e620000000200 */
[----:B------:R-:W-:Y:S01]  /*3390*/  HMMA.16816.F32 R44, R128, R22, RZ ;  /* 0x00000016802c723c */ /* 0x000fe200000018ff */
[----:B------:R-:W-:-:S02]  /*33a0*/  IADD3 R189, R195, R0, RZ ;  /* 0x00000000c3bd7210 */ /* 0x000fc40007ffe0ff */
[----:B------:R-:W0:Y:S05]  /*33b0*/  LDGDEPBAR ;  /* 0x00000000000079af */ /* 0x000e2a0000000000 */
[C---:B------:R-:W-:Y:S08]  /*33c0*/  HMMA.16816.F32 R24, R128.reuse, R14, RZ ;  /* 0x0000000e8018723c */ /* 0x040ff000000018ff */
[----:B---3--:R-:W-:Y:S08]  /*33d0*/  HMMA.16816.F32 R12, R128, R52, RZ ;  /* 0x00000034800c723c */ /* 0x008ff000000018ff */
[----:B----4-:R-:W-:Y:S08]  /*33e0*/  HMMA.16816.F32 R48, R132, R56, R48 ;  /* 0x000000388430723c */ /* 0x010ff00000001830 */
[----:B------:R-:W-:Y:S08]  /*33f0*/  HMMA.16816.F32 R40, R128, R16, RZ ;  /* 0x000000108028723c */ /* 0x000ff000000018ff */
[----:B-----5:R-:W-:Y:S01]  /*3400*/  HMMA.16816.F32 R96, R132, R64, R28 ;  /* 0x000000408460723c */ /* 0x020fe2000000181c */
[----:B------:R-:W3:Y:S07]  /*3410*/  LDSM.16.M88.4 R28, [R189] ;  /* 0x00000000bd1c783b */ /* 0x000eee0000000200 */
[C---:B------:R-:W-:Y:S08]  /*3420*/  HMMA.16816.F32 R20, R128.reuse, R32, RZ ;  /* 0x000000208014723c */ /* 0x040ff000000018ff */
[C---:B------:R-:W-:Y:S08]  /*3430*/  HMMA.16816.F32 R36, R128.reuse, R18, RZ ;  /* 0x000000128024723c */ /* 0x040ff000000018ff */
[C---:B------:R-:W-:Y:S01]  /*3440*/  HMMA.16816.F32 R16, R128.reuse, R34, RZ ;  /* 0x000000228010723c */ /* 0x040fe200000018ff */
[----:B------:R-:W4:Y:S07]  /*3450*/  LDSM.16.M88.4 R32, [R190+0x800] ;  /* 0x00080000be20783b */ /* 0x000f2e0000000200 */
[----:B-1----:R-:W-:Y:S08]  /*3460*/  HMMA.16816.F32 R4, R128, R86, RZ ;  /* 0x000000568004723c */ /* 0x002ff000000018ff */
[C---:B------:R-:W-:Y:S08]  /*3470*/  HMMA.16816.F32 R80, R132.reuse, R58, R44 ;  /* 0x0000003a8450723c */ /* 0x040ff0000000182c */
[C---:B------:R-:W-:Y:S08]  /*3480*/  HMMA.16816.F32 R108, R132.reuse, R88, R12 ;  /* 0x00000058846c723c */ /* 0x040ff0000000180c */
[----:B------:R-:W-:Y:S08]  /*3490*/  HMMA.16816.F32 R92, R132, R66, R24 ;  /* 0x00000042845c723c */ /* 0x000ff00000001818 */
[----:B------:R-:W-:Y:S08]  /*34a0*/  HMMA.16816.F32 R12, R128, R74, RZ ;  /* 0x0000004a800c723c */ /* 0x000ff000000018ff */
[----:B------:R-:W-:Y:S01]  /*34b0*/  HMMA.16816.F32 R24, R164, R76, R48 ;  /* 0x0000004ca418723c */ /* 0x000fe20000001830 */
[----:B------:R-:W-:Y:S07]  /*34c0*/  LDSM.16.M88.4 R48, [R188+0x3800] ;  /* 0x00380000bc30783b */ /* 0x000fee0000000200 */
[----:B------:R-:W-:Y:S01]  /*34d0*/  HMMA.16816.F32 R100, R132, R68, R40 ;  /* 0x000000448464723c */ /* 0x000fe20000001828 */
[----:B------:R-:W1:Y:S07]  /*34e0*/  LDSM.16.M88.4 R40, [R190+0x1000] ;  /* 0x00100000be28783b */ /* 0x000e6e0000000200 */
[----:B--2---:R-:W-:Y:S08]  /*34f0*/  HMMA.16816.F32 R8, R128, R84, RZ ;  /* 0x000000548008723c */ /* 0x004ff000000018ff */
[----:B------:R-:W-:Y:S08]  /*3500*/  HMMA.16816.F32 R64, R132, R60, R20 ;  /* 0x0000003c8440723c */ /* 0x000ff00000001814 */
[----:B------:R-:W-:Y:S01]  /*3510*/  HMMA.16816.F32 R20, R128, R54, RZ ;  /* 0x000000368014723c */ /* 0x000fe200000018ff */
[----:B------:R-:W2:Y:S07]  /*3520*/  LDSM.16.M88.4 R52, [R190+0x1800] ;  /* 0x00180000be34783b */ /* 0x000eae0000000200 */
[----:B------:R-:W-:Y:S08]  /*3530*/  HMMA.16816.F32 R112, R132, R62, R16 ;  /* 0x0000003e8470723c */ /* 0x000ff00000001810 */
[----:B------:R-:W-:Y:S08]  /*3540*/  HMMA.16816.F32 R16, R128, R72, RZ ;  /* 0x000000488010723c */ /* 0x000ff000000018ff */
[C---:B------:R-:W-:Y:S01]  /*3550*/  HMMA.16816.F32 R104, R132.reuse, R70, R36 ;  /* 0x000000468468723c */ /* 0x040fe20000001824 */
[----:B------:R-:W5:Y:S04]  /*3560*/  LDSM.16.M88.4 R36, [R189+0x800] ;  /* 0x00080000bd24783b */ /* 0x000f680000000200 */
[----:B------:R-:W-:Y:S03]  /*3570*/  LDSM.16.M88.4 R68, [R195+0x3800] ;  /* 0x00380000c344783b */ /* 0x000fe60000000200 */
[----:B------:R-:W-:Y:S08]  /*3580*/  HMMA.16816.F32 R72, R132, R122, R4 ;  /* 0x0000007a8448723c */ /* 0x000ff00000001804 */
[----:B------:R-:W-:Y:S01]  /*3590*/  HMMA.16816.F32 R4, R164, R78, R80 ;  /* 0x0000004ea404723c */ /* 0x000fe20000001850 */
[----:B------:R-:W-:Y:S07]  /*35a0*/  LDSM.16.M88.4 R76, [R188+0x4000] ;  /* 0x00400000bc4c783b */ /* 0x000fee0000000200 */
[----:B------:R-:W-:Y:S08]  /*35b0*/  HMMA.16816.F32 R124, R132, R118, R12 ;  /* 0x00000076847c723c */ /* 0x000ff0000000180c */
[----:B---3--:R-:W-:Y:S08]  /*35c0*/  HMMA.16816.F32 R12, R168, R28, R24 ;  /* 0x0000001ca80c723c */ /* 0x008ff00000001818 */
[C---:B------:R-:W-:Y:S01]  /*35d0*/  HMMA.16816.F32 R136, R132.reuse, R120, R8 ;  /* 0x000000788488723c */ /* 0x040fe20000001808 */
[----:B------:R-:W3:Y:S07]  /*35e0*/  LDSM.16.M88.4 R8, [R190+0x2000] ;  /* 0x00200000be08783b */ /* 0x000eee0000000200 */
[----:B------:R-:W-:Y:S08]  /*35f0*/  HMMA.16816.F32 R44, R132, R116, R16 ;  /* 0x00000074842c723c */ /* 0x000ff00000001810 */
[C---:B----4-:R-:W-:Y:S01]  /*3600*/  HMMA.16816.F32 R16, R164.reuse, R32, R100 ;  /* 0x00000020a410723c */ /* 0x050fe20000001864 */
[----:B------:R-:W-:Y:S07]  /*3610*/  LDSM.16.M88.4 R100, [R189+0x3800] ;  /* 0x00380000bd64783b */ /* 0x000fee0000000200 */
[----:B------:R-:W-:Y:S01]  /*3620*/  HMMA.16816.F32 R60, R164, R34, R104 ;  /* 0x00000022a43c723c */ /* 0x000fe20000001868 */
[----:B------:R-:W-:Y:S07]  /*3630*/  LDSM.16.M88.4 R32, [R189+0x2800] ;  /* 0x00280000bd20783b */ /* 0x000fee0000000200 */
[----:B------:R-:W-:Y:S01]  /*3640*/  HMMA.16816.F32 R56, R132, R90, R20 ;  /* 0x0000005a8438723c */ /* 0x000fe20000001814 */
[----:B------:R-:W4:Y:S04]  /*3650*/  LDSM.16.M88.4 R20, [R190+0x2800] ;  /* 0x00280000be14783b */ /* 0x000f280000000200 */
[----:B------:R-:W-:Y:S03]  /*3660*/  LDSM.16.M88.4 R88, [R195+0x4000] ;  /* 0x00400000c358783b */ /* 0x000fe60000000200 */
[C---:B-1----:R-:W-:Y:S08]  /*3670*/  HMMA.16816.F32 R84, R164.reuse, R40, R96 ;  /* 0x00000028a454723c */ /* 0x042ff00000001860 */
[----:B------:R-:W-:Y:S01]  /*3680*/  HMMA.16816.F32 R104, R164, R42, R92 ;  /* 0x0000002aa468723c */ /* 0x000fe2000000185c */
[----:B------:R-:W1:Y:S04]  /*3690*/  LDSM.16.M88.4 R40, [R190+0x3000] ;  /* 0x00300000be28783b */ /* 0x000e680000000200 */
[----:B------:R-:W-:Y:S03]  /*36a0*/  LDSM.16.M88.4 R92, [R190+0x3800] ;  /* 0x00380000be5c783b */ /* 0x000fe60000000200 */
[----:B------:R-:W-:Y:S08]  /*36b0*/  HMMA.16816.F32 R4, R168, R30, R4 ;  /* 0x0000001ea804723c */ /* 0x000ff00000001804 */
[----:B------:R-:W-:Y:S08]  /*36c0*/  HMMA.16816.F32 R12, R172, R48, R12 ;  /* 0x00000030ac0c723c */ /* 0x000ff0000000180c */
[----:B--2---:R-:W-:Y:S01]  /*36d0*/  HMMA.16816.F32 R116, R164, R52, R64 ;  /* 0x00000034a474723c */ /* 0x004fe20000001840 */
[----:B------:R-:W2:Y:S07]  /*36e0*/  LDSM.16.M88.4 R64, [R189+0x1000] ;  /* 0x00100000bd40783b */ /* 0x000eae0000000200 */
[----:B-----5:R-:W-:Y:S08]  /*36f0*/  HMMA.16816.F32 R16, R168, R36, R16 ;  /* 0x00000024a810723c */ /* 0x020ff00000001810 */
[----:B---3--:R-:W-:Y:S01]  /*3700*/  HMMA.16816.F32 R96, R164, R10, R56 ;  /* 0x0000000aa460723c */ /* 0x008fe20000001838 */
[----:B------:R-:W3:Y:S07]  /*3710*/  LDSM.16.M88.4 R56, [R189+0x3000] ;  /* 0x00300000bd38783b */ /* 0x000eee0000000200 */
[----:B------:R-:W-:Y:S01]  /*3720*/  HMMA.16816.F32 R4, R172, R50, R4 ;  /* 0x00000032ac04723c */ /* 0x000fe20000001804 */
[----:B------:R-:W5:Y:S07]  /*3730*/  LDSM.16.M88.4 R48, [R189+0x1800] ;  /* 0x00180000bd30783b */ /* 0x000f6e0000000200 */
[----:B------:R-:W-:Y:S08]  /*3740*/  HMMA.16816.F32 R12, R176, R68, R12 ;  /* 0x00000044b00c723c */ /* 0x000ff0000000180c */
[C---:B----4-:R-:W-:Y:S01]  /*3750*/  HMMA.16816.F32 R80, R164.reuse, R20, R44 ;  /* 0x00000014a450723c */ /* 0x050fe2000000182c */
[----:B------:R-:W-:Y:S07]  /*3760*/  LDSM.16.M88.4 R44, [R189+0x2000] ;  /* 0x00200000bd2c783b */ /* 0x000fee0000000200 */
[C---:B------:R-:W-:Y:S08]  /*3770*/  HMMA.16816.F32 R28, R164.reuse, R22, R124 ;  /* 0x00000016a41c723c */ /* 0x040ff0000000187c */
[----:B-1----:R-:W-:Y:S08]  /*3780*/  HMMA.16816.F32 R24, R164, R40, R136 ;  /* 0x00000028a418723c */ /* 0x002ff00000001888 */
[----:B------:R-:W-:Y:S01]  /*3790*/  HMMA.16816.F32 R20, R168, R38, R60 ;  /* 0x00000026a814723c */ /* 0x000fe2000000183c */
[----:B------:R-:W1:Y:S07]  /*37a0*/  LDSM.16.M88.4 R36, [R188+0x4800] ;  /* 0x00480000bc24783b */ /* 0x000e6e0000000200 */
[----:B------:R-:W-:Y:S08]  /*37b0*/  HMMA.16816.F32 R16, R172, R76, R16 ;  /* 0x0000004cac10723c */ /* 0x000ff00000001810 */
[C---:B------:R-:W-:Y:S08]  /*37c0*/  HMMA.16816.F32 R112, R164.reuse, R54, R112 ;  /* 0x00000036a470723c */ /* 0x040ff00000001870 */
[----:B------:R-:W-:Y:S08]  /*37d0*/  HMMA.16816.F32 R108, R164, R8, R108 ;  /* 0x00000008a46c723c */ /* 0x000ff0000000186c */
[----:B------:R-:W-:Y:S01]  /*37e0*/  HMMA.16816.F32 R8, R176, R70, R4 ;  /* 0x00000046b008723c */ /* 0x000fe20000001804 */
[----:B------:R-:W-:Y:S07]  /*37f0*/  LDSM.16.M88.4 R68, [R188+0x5000] ;  /* 0x00500000bc44783b */ /* 0x000fee0000000200 */
[----:B------:R-:W-:Y:S08]  /*3800*/  HMMA.16816.F32 R72, R164, R42, R72 ;  /* 0x0000002aa448723c */ /* 0x000ff00000001848 */
[C---:B--2---:R-:W-:Y:S08]  /*3810*/  HMMA.16816.F32 R60, R168.reuse, R64, R84 ;  /* 0x00000040a83c723c */ /* 0x044ff00000001854 */
[----:B------:R-:W-:Y:S01]  /*3820*/  HMMA.16816.F32 R40, R168, R66, R104 ;  /* 0x00000042a828723c */ /* 0x000fe20000001868 */
[----:B------:R-:W2:Y:S07]  /*3830*/  LDSM.16.M88.4 R64, [R190+0x4000] ;  /* 0x00400000be40783b */ /* 0x000eae0000000200 */
[----:B------:R-:W-:Y:S08]  /*3840*/  HMMA.16816.F32 R4, R180, R92, R12 ;  /* 0x0000005cb404723c */ /* 0x000ff0000000180c */
[----:B---3--:R-:W-:Y:S08]  /*3850*/  HMMA.16816.F32 R104, R168, R56, R24 ;  /* 0x00000038a868723c */ /* 0x008ff00000001818 */
[----:B------:R-:W-:Y:S08]  /*3860*/  HMMA.16816.F32 R24, R172, R78, R20 ;  /* 0x0000004eac18723c */ /* 0x000ff00000001814 */
[----:B------:R-:W-:Y:S08]  /*3870*/  HMMA.16816.F32 R20, R176, R88, R16 ;  /* 0x00000058b014723c */ /* 0x000ff00000001810 */
[C---:B-----5:R-:W-:Y:S08]  /*3880*/  HMMA.16816.F32 R52, R168.reuse, R48, R116 ;  /* 0x00000030a834723c */ /* 0x060ff00000001874 */
[C---:B------:R-:W-:Y:S08]  /*3890*/  HMMA.16816.F32 R48, R168.reuse, R50, R112 ;  /* 0x00000032a830723c */ /* 0x040ff00000001870 */
[C---:B------:R-:W-:Y:S08]  /*38a0*/  HMMA.16816.F32 R80, R168.reuse, R32, R80 ;  /* 0x00000020a850723c */ /* 0x040ff00000001850 */
[----:B------:R-:W-:Y:S01]  /*38b0*/  HMMA.16816.F32 R84, R168, R34, R28 ;  /* 0x00000022a854723c */ /* 0x000fe2000000181c */
[----:B------:R-:W3:Y:S04]  /*38c0*/  LDSM.16.M88.4 R32, [R195+0x4800] ;  /* 0x00480000c320783b */ /* 0x000ee80000000200 */
[----:B------:R-:W-:Y:S03]  /*38d0*/  LDSM.16.M88.4 R28, [R195+0x5000] ;  /* 0x00500000c31c783b */ /* 0x000fe60000000200 */
[----:B------:R-:W-:Y:S08]  /*38e0*/  HMMA.16816.F32 R16, R180, R94, R8 ;  /* 0x0000005eb410723c */ /* 0x000ff00000001808 */
[----:B------:R-:W-:Y:S01]  /*38f0*/  HMMA.16816.F32 R92, R168, R58, R72 ;  /* 0x0000003aa85c723c */ /* 0x000fe20000001848 */
[----:B------:R-:W4:Y:S07]  /*3900*/  LDSM.16.M88.4 R56, [R189+0x4000] ;  /* 0x00400000bd38783b */ /* 0x000f2e0000000200 */
[----:B------:R-:W-:Y:S08]  /*3910*/  HMMA.16816.F32 R4, R184, R100, R4 ;  /* 0x00000064b804723c */ /* 0x000ff00000001804 */
[----:B-1----:R-:W-:Y:S08]  /*3920*/  HMMA.16816.F32 R12, R172, R36, R60 ;  /* 0x00000024ac0c723c */ /* 0x002ff0000000183c */
[----:B--2---:R-:W-:Y:S08]  /*3930*/  HMMA.16816.F32 R8, R180, R64, R20 ;  /* 0x00000040b408723c */ /* 0x004ff00000001814 */
[----:B------:R-:W-:Y:S01]  /*3940*/  HMMA.16816.F32 R24, R176, R90, R24 ;  /* 0x0000005ab018723c */ /* 0x000fe20000001818 */
[----:B------:R-:W-:-:S07]  /*3950*/  FMUL.FTZ R0, R4, c[0x0][0x320] ;  /* 0x0000c80004007a20 */ /* 0x000fce0000410000 */
[----:B------:R-:W-:Y:S01]  /*3960*/  HMMA.16816.F32 R76, R172, R70, R48 ;  /* 0x00000046ac4c723c */ /* 0x000fe20000001830 */
[----:B------:R-:W1:Y:S07]  /*3970*/  LDSM.16.M88.4 R48, [R190+0x4800] ;  /* 0x00480000be30783b */ /* 0x000e6e0000000200 */
[----:B------:R-:W-:Y:S01]  /*3980*/  HMMA.16816.F32 R16, R184, R102, R16 ;  /* 0x00000066b810723c */ /* 0x000fe20000001810 */
[----:B------:R2:W1:Y:S07]  /*3990*/  MUFU.TANH R113, R0 ;  /* 0x0000000000717308 */ /* 0x00046e0000002400 */
[----:B------:R-:W-:Y:S01]  /*39a0*/  HMMA.16816.F32 R108, R168, R44, R108 ;  /* 0x0000002ca86c723c */ /* 0x000fe2000000186c */
[----:B--2---:R-:W-:-:S07]  /*39b0*/  FMUL.FTZ R0, R5, c[0x0][0x320] ;  /* 0x0000c80005007a20 */ /* 0x004fce0000410000 */
[----:B------:R-:W-:Y:S01]  /*39c0*/  HMMA.16816.F32 R96, R168, R46, R96 ;  /* 0x0000002ea860723c */ /* 0x000fe20000001860 */
[----:B------:R2:W1:Y:S07]  /*39d0*/  MUFU.TANH R112, R0 ;  /* 0x0000000000707308 */ /* 0x00046e0000002400 */
[----:B------:R-:W-:Y:S01]  /*39e0*/  HMMA.16816.F32 R44, R172, R38, R40 ;  /* 0x00000026ac2c723c */ /* 0x000fe20000001828 */
[----:B------:R-:W5:Y:S04]  /*39f0*/  LDSM.16.M88.4 R40, [R188+0x5800] ;  /* 0x00580000bc28783b */ /* 0x000f680000000200 */
[----:B------:R-:W1:Y:S03]  /*3a00*/  LDSM.16.M88.4 R36, [R189+0x4800] ;  /* 0x00480000bd24783b */ /* 0x000e660000000200 */
[----:B---3--:R-:W-:Y:S01]  /*3a10*/  HMMA.16816.F32 R12, R176, R32, R12 ;  /* 0x00000020b00c723c */ /* 0x008fe2000000180c */
[----:B--2---:R-:W-:-:S04]  /*3a20*/  FMUL.FTZ R0, R6, c[0x0][0x320] ;  /* 0x0000c80006007a20 */ /* 0x004fc80000410000 */
[----:B------:R2:W3:Y:S02]  /*3a30*/  MUFU.TANH R115, R0 ;  /* 0x0000000000737308 */ /* 0x0004e40000002400 */
[----:B--2---:R-:W-:Y:S02]  /*3a40*/  FMUL.FTZ R0, R7, c[0x0][0x320] ;  /* 0x0000c80007007a20 */ /* 0x004fe40000410000 */
[----:B----4-:R-:W-:Y:S04]  /*3a50*/  HMMA.16816.F32 R4, R184, R56, R8 ;  /* 0x00000038b804723c */ /* 0x010fe80000001808 */
[----:B------:R2:W4:Y:S04]  /*3a60*/  MUFU.TANH R114, R0 ;  /* 0x0000000000727308 */ /* 0x0005280000002400 */
[----:B------:R-:W-:Y:S01]  /*3a70*/  HMMA.16816.F32 R8, R180, R66, R24 ;  /* 0x00000042b408723c */ /* 0x000fe20000001818 */
[----:B--2---:R-:W-:-:S04]  /*3a80*/  FMUL.FTZ R0, R16, c[0x0][0x320] ;  /* 0x0000c80010007a20 */ /* 0x004fc80000410000 */
[----:B------:R2:W1:Y:S03]  /*3a90*/  MUFU.TANH R101, R0 ;  /* 0x0000000000657308 */ /* 0x0004660000002400 */
[----:B------:R-:W-:Y:S01]  /*3aa0*/  HMMA.16816.F32 R20, R176, R34, R44 ;  /* 0x00000022b014723c */ /* 0x000fe2000000182c */
[----:B------:R-:W-:Y:S04]  /*3ab0*/  LDSM.16.M88.4 R32, [R190+0x5000] ;  /* 0x00500000be20783b */ /* 0x000fe80000000200 */
[----:B------:R-:W-:Y:S01]  /*3ac0*/  LDSM.16.M88.4 R44, [R190+0x5800] ;  /* 0x00580000be2c783b */ /* 0x000fe20000000200 */
[----:B--2---:R-:W-:-:S04]  /*3ad0*/  FMUL.FTZ R0, R17, c[0x0][0x320] ;  /* 0x0000c80011007a20 */ /* 0x004fc80000410000 */
[----:B------:R2:W1:Y:S01]  /*3ae0*/  MUFU.TANH R100, R0 ;  /* 0x0000000000647308 */ /* 0x0004620000002400 */
[----:B------:R-:W-:Y:S01]  /*3af0*/  HMMA.16816.F32 R72, R172, R68, R52 ;  /* 0x00000044ac48723c */ /* 0x000fe20000001834 */
[----:B------:R-:W3:Y:S01]  /*3b00*/  LDSM.16.M88.4 R52, [R188+0x6000] ;  /* 0x00600000bc34783b */ /* 0x000ee20000000200 */
[----:B--2---:R-:W-:-:S05]  /*3b10*/  FMUL.FTZ R0, R18, c[0x0][0x320] ;  /* 0x0000c80012007a20 */ /* 0x004fca0000410000 */
[----:B------:R2:W1:Y:S02]  /*3b20*/  MUFU.TANH R103, R0 ;  /* 0x0000000000677308 */ /* 0x0004640000002400 */
[----:B--2---:R-:W-:Y:S02]  /*3b30*/  FMUL.FTZ R0, R19, c[0x0][0x320] ;  /* 0x0000c80013007a20 */ /* 0x004fe40000410000 */
[----:B-1----:R-:W-:Y:S04]  /*3b40*/  HMMA.16816.F32 R16, R180, R48, R12 ;  /* 0x00000030b410723c */ /* 0x002fe8000000180c */
[----:B------:R1:W2:Y:S04]  /*3b50*/  MUFU.TANH R102, R0 ;  /* 0x0000000000667308 */ /* 0x0002a80000002400 */
[----:B------:R-:W-:Y:S01]  /*3b60*/  HMMA.16816.F32 R12, R184, R58, R8 ;  /* 0x0000003ab80c723c */ /* 0x000fe20000001808 */
[----:B------:R-:W-:Y:S01]  /*3b70*/  LDSM.16.M88.4 R56, [R188+0x6800] ;  /* 0x00680000bc38783b */ /* 0x000fe20000000200 */
[----:B-1----:R-:W-:-:S04]  /*3b80*/  FMUL.FTZ R0, R4, c[0x0][0x320] ;  /* 0x0000c80004007a20 */ /* 0x002fc80000410000 */
[----:B------:R1:W1:Y:S02]  /*3b90*/  MUFU.TANH R91, R0 ;  /* 0x00000000005b7308 */ /* 0x0002640000002400 */
[----:B-----5:R-:W-:Y:S01]  /*3ba0*/  HMMA.16816.F32 R60, R172, R42, R96 ;  /* 0x0000002aac3c723c */ /* 0x020fe20000001860 */
[----:B-1----:R-:W-:-:S05]  /*3bb0*/  FMUL.FTZ R0, R5, c[0x0][0x320] ;  /* 0x0000c80005007a20 */ /* 0x002fca0000410000 */
[----:B------:R1:W1:Y:S02]  /*3bc0*/  MUFU.TANH R90, R0 ;  /* 0x00000000005a7308 */ /* 0x0002640000002400 */
        /* <DEDUP_REMOVED lines=14> */
[----:B---3--:R-:W-:Y:S01]  /*3cb0*/  HMMA.16816.F32 R68, R172, R52, R80 ;  /* 0x00000034ac44723c */ /* 0x008fe20000001850 */
[----:B--2---:R-:W-:-:S05]  /*3cc0*/  FMUL.FTZ R0, R13, c[0x0][0x320] ;  /* 0x0000c8000d007a20 */ /* 0x004fca0000410000 */
[----:B------:R2:W3:Y:S02]  /*3cd0*/  MUFU.TANH R88, R0 ;  /* 0x0000000000587308 */ /* 0x0004e40000002400 */
[----:B------:R-:W-:Y:S01]  /*3ce0*/  HMMA.16816.F32 R4, R184, R38, R4 ;  /* 0x00000026b804723c */ /* 0x000fe20000001804 */
[----:B------:R-:W1:Y:S07]  /*3cf0*/  LDSM.16.M88.4 R36, [R189+0x5800] ;  /* 0x00580000bd24783b */ /* 0x000e6e0000000200 */
[----:B------:R-:W-:Y:S01]  /*3d00*/  HMMA.16816.F32 R16, R180, R32, R8 ;  /* 0x00000020b410723c */ /* 0x000fe20000001808 */
[----:B--2---:R-:W-:-:S04]  /*3d10*/  FMUL.FTZ R0, R14, c[0x0][0x320] ;  /* 0x0000c8000e007a20 */ /* 0x004fc80000410000 */
[----:B------:R2:W1:Y:S02]  /*3d20*/  MUFU.TANH R80, R0 ;  /* 0x0000000000507308 */ /* 0x0004640000002400 */
[----:B--2---:R-:W-:-:S06]  /*3d30*/  FMUL.FTZ R0, R15, c[0x0][0x320] ;  /* 0x0000c8000f007a20 */ /* 0x004fcc0000410000 */
[----:B------:R2:W1:Y:S01]  /*3d40*/  MUFU.TANH R78, R0 ;  /* 0x00000000004e7308 */ /* 0x0004620000002400 */
[----:B------:R-:W-:Y:S01]  /*3d50*/  HMMA.16816.F32 R8, R180, R34, R20 ;  /* 0x00000022b408723c */ /* 0x000fe20000001814 */
[----:B--2---:R-:W-:-:S06]  /*3d60*/  FMUL.FTZ R0, R24, c[0x0][0x320] ;  /* 0x0000c80018007a20 */ /* 0x004fcc0000410000 */
[----:B------:R2:W1:Y:S01]  /*3d70*/  MUFU.TANH R75, R0 ;  /* 0x00000000004b7308 */ /* 0x0004620000002400 */
[----:B-----5:R-:W-:Y:S01]  /*3d80*/  HMMA.16816.F32 R12, R176, R40, R64 ;  /* 0x00000028b00c723c */ /* 0x020fe20000001840 */
[----:B--2---:R-:W-:-:S06]  /*3d90*/  FMUL.FTZ R0, R25, c[0x0][0x320] ;  /* 0x0000c80019007a20 */ /* 0x004fcc0000410000 */
        /* <DEDUP_REMOVED lines=119> */
[----:B------:R-:W-:Y:S01]  /*4510*/  IADD3 R197, R195, 0x4000, RZ ;  /* 0x00004000c3c57810 */ /* 0x000fe20007ffe0ff */
[----:B------:R-:W-:Y:S06]  /*4520*/  BAR.SYNC.DEFER_BLOCKING 0x0 ;  /* 0x0000000000007b1d */ /* 0x000fec0000010000 */
[----:B------:R-:W-:Y:S05]  /*4530*/  @!P0 BRA `(.L_x_1018) ;  /* 0x0000034000008947 */ /* 0x000fea0003800000 */
[----:B-1234-:R-:W-:Y:S02]  /*4540*/  IADD3 R0, R152, -0x2, RZ ;  /* 0xfffffffe98007810 */ /* 0x01efe40007ffe0ff */
[----:B------:R-:W-:Y:S02]  /*4550*/  ISETP.GE.AND P0, PT, R228, 0x1, PT ;  /* 0x00000001e400780c */ /* 0x000fe40003f06270 */
[----:B------:R-:W-:-:S02]  /*4560*/  SHF.R.S32.HI R2, RZ, 0x1f, R0 ;  /* 0x0000001fff027819 */ /* 0x000fc40000011400 */
[----:B------:R-:W-:-:S03]  /*4570*/  ISETP.GE.AND P2, PT, R228, 0x21, PT ;  /* 0x00000021e400780c */ /* 0x000fc60003f46270 */
        /* <DEDUP_REMOVED lines=8> */
[----:B------:R-:W-:Y:S01]  /*4600*/  IMAD.IADD R3, R3, 0x1, R4 ;  /* 0x0000000103037824 */ /* 0x000fe200078e0204 */
[----:B------:R-:W-:Y:S01]  /*4610*/  @P0 LEA R4, P4, R0, c[0x0][0x1c8], 0x1 ;  /* 0x0000720000040a11 */ /* 0x000fe200078808ff */
[----:B------:R-:W-:Y:S01]  /*4620*/  @P2 IMAD.MOV.U32 R8, RZ, RZ, c[0x0][0x1e4] ;  /* 0x00007900ff082624 */ /* 0x000fe200078e00ff */
[----:B------:R-:W-:Y:S01]  /*4630*/  @P2 LEA R7, P3, R6, R2, 0x5 ;  /* 0x0000000206072211 */ /* 0x000fe200078628ff */
[----:B------:R-:W-:Y:S01]  /*4640*/  @P0 IMAD.X R5, R3, 0x1, R145, P1 ;  /* 0x0000000103050824 */ /* 0x000fe200008e0691 */
[----:B------:R-:W-:Y:S02]  /*4650*/  ISETP.GE.AND P1, PT, R228, 0x41, PT ;  /* 0x00000041e400780c */ /* 0x000fe40003f26270 */
[----:B------:R-:W-:-:S02]  /*4660*/  @P2 LEA.HI.X R6, R6, R3, R8, 0x5, P3 ;  /* 0x0000000306062211 */ /* 0x000fc400018f2c08 */
[----:B------:R-:W-:Y:S02]  /*4670*/  @P0 LEA.HI.X R5, R0, c[0x0][0x1cc], R5, 0x1, P4 ;  /* 0x0000730000050a11 */ /* 0x000fe400020f0c05 */
[----:B------:R-:W-:-:S03]  /*4680*/  @P2 IADD3 R0, P3, R7, R146, RZ ;  /* 0x0000009207002210 */ /* 0x000fc60007f7e0ff */
[----:B------:R-:W-:Y:S01]  /*4690*/  @!PT LDS RZ, [RZ] ;  /* 0x00000000fffff984 */ /* 0x000fe20000000800 */
[----:B------:R-:W-:Y:S01]  /*46a0*/  @!PT LDS RZ, [RZ] ;  /* 0x00000000fffff984 */ /* 0x000fe20000000800 */
[----:B------:R-:W-:Y:S01]  /*46b0*/  @!PT LDS RZ, [RZ] ;  /* 0x00000000fffff984 */ /* 0x000fe20000000800 */
[----:B------:R1:W-:Y:S04]  /*46c0*/  @P0 LDGSTS.E.BYPASS.LTC128B.128 [R214+0x8100], [R4.64], !P6 ;  /* 0x0810000004d60fae */ /* 0x0003e8000f101d46 */
[----:B------:R1:W-:Y:S01]  /*46d0*/  @P0 LDGSTS.E.BYPASS.LTC128B.128 [R214+0xb900], [R4.64+0x80], !P5 ;  /* 0x0b90008004d60fae */ /* 0x0003e2000e901d46 */
[----:B------:R-:W-:-:S13]  /*46e0*/  ISETP.GE.AND P0, PT, R228, 0x61, PT ;  /* 0x00000061e400780c */ /* 0x000fda0003f06270 */
[----:B------:R-:W-:Y:S02]  /*46f0*/  @P0 IMAD.MOV.U32 R9, RZ, RZ, c[0x0][0x1e0] ;  /* 0x00007800ff090624 */ /* 0x000fe400078e00ff */
[----:B------:R-:W-:-:S04]  /*4700*/  @P0 IMAD.MOV.U32 R8, RZ, RZ, c[0x0][0x1e4] ;  /* 0x00007900ff080624 */ /* 0x000fc800078e00ff */
[----:B------:R-:W-:Y:S02]  /*4710*/  @P0 IMAD R8, R8, 0x60, RZ ;  /* 0x0000006008080824 */ /* 0x000fe400078e02ff */
[----:B-1----:R-:W-:Y:S01]  /*4720*/  @P2 IMAD.X R4, R6, 0x1, R145, P3 ;  /* 0x0000000106042824 */ /* 0x002fe200018e0691 */
[----:B------:R-:W-:Y:S01]  /*4730*/  @P2 LEA R6, P3, R0, c[0x0][0x1c8], 0x1 ;  /* 0x0000720000062a11 */ /* 0x000fe200078608ff */
[----:B------:R-:W-:-:S03]  /*4740*/  @P1 IMAD.MOV.U32 R5, RZ, RZ, c[0x0][0x1e0] ;  /* 0x00007800ff051624 */ /* 0x000fc600078e00ff */
[----:B------:R-:W-:Y:S01]  /*4750*/  @P2 LEA.HI.X R7, R0, c[0x0][0x1cc], R4, 0x1, P3 ;  /* 0x0000730000072a11 */ /* 0x000fe200018f0c04 */
[----:B------:R-:W-:Y:S01]  /*4760*/  @P1 IMAD.MOV.U32 R4, RZ, RZ, c[0x0][0x1e4] ;  /* 0x00007900ff041624 */ /* 0x000fe200078e00ff */
[----:B------:R-:W-:-:S03]  /*4770*/  @P1 LEA R0, P3, R5, R2, 0x6 ;  /* 0x0000000205001211 */ /* 0x000fc600078630ff */
[----:B------:R1:W-:Y:S01]  /*4780*/  @P2 LDGSTS.E.BYPASS.LTC128B.128 [R214+0x9100], [R6.64], !P6 ;  /* 0x0910000006d62fae */ /* 0x0003e2000f101d46 */
[----:B------:R-:W-:Y:S01]  /*4790*/  @P1 LEA.HI.X R4, R5, R3, R4, 0x6, P3 ;  /* 0x0000000305041211 */ /* 0x000fe200018f3404 */
[----:B------:R-:W-:Y:S01]  /*47a0*/  @P0 IMAD.WIDE.U32 R2, R9, 0x60, R2 ;  /* 0x0000006009020825 */ /* 0x000fe200078e0002 */
[----:B------:R-:W-:Y:S01]  /*47b0*/  @P1 IADD3 R0, P3, R0, R146, RZ ;  /* 0x0000009200001210 */ /* 0x000fe20007f7e0ff */
[----:B------:R1:W-:Y:S04]  /*47c0*/  @P2 LDGSTS.E.BYPASS.LTC128B.128 [R214+0xc900], [R6.64+0x80], !P5 ;  /* 0x0c90008006d62fae */ /* 0x0003e8000e901d46 */
[----:B------:R-:W-:Y:S01]  /*47d0*/  @P1 IMAD.X R5, R4, 0x1, R145, P3 ;  /* 0x0000000104051824 */ /* 0x000fe200018e0691 */
[----:B------:R-:W-:-:S04]  /*47e0*/  @P1 LEA R4, P3, R0, c[0x0][0x1c8], 0x1 ;  /* 0x0000720000041a11 */ /* 0x000fc800078608ff */
[----:B------:R-:W-:Y:S02]  /*47f0*/  @P1 LEA.HI.X R5, R0, c[0x0][0x1cc], R5, 0x1, P3 ;  /* 0x0000730000051a11 */ /* 0x000fe400018f0c05 */
        /* <DEDUP_REMOVED lines=8> */
.L_x_1018:
[----:B-1234-:R-:W-:Y:S05]  /*4880*/  BSYNC B0 ;  /* 0x0000000000007941 */ /* 0x01efea0003800000 */
.L_x_1017:
[----:B------:R-:W2:Y:S04]  /*4890*/  LDL R0, [R1+0x94] ;  /* 0x0000940001007983 */ /* 0x000ea80000100800 */
[----:B------:R-:W3:Y:S01]  /*48a0*/  LDL R3, [R1+0x48] ;  /* 0x0000480001037983 */ /* 0x000ee20000100800 */
[----:B------:R-:W-:-:S03]  /*48b0*/  ISETP.NE.AND P0, PT, R143, 0x1, PT ;  /* 0x000000018f00780c */ /* 0x000fc60003f05270 */
[----:B------:R-:W0:Y:S01]  /*48c0*/  LDGDEPBAR ;  /* 0x00000000000079af */ /* 0x000e220000000000 */
[----:B--2---:R-:W-:-:S09]  /*48d0*/  IMAD.IADD R0, R0, 0x1, R142 ;  /* 0x0000000100007824 */ /* 0x004fd200078e028e */
[----:B------:R-:W-:-:S05]  /*48e0*/  @P0 IMAD.HI.U32 R2, R0, c[0x0][0x2c8], RZ ;  /* 0x0000b20000020a27 */ /* 0x000fca00078e00ff */
[----:B------:R-:W-:-:S05]  /*48f0*/  @P0 SHF.R.U32.HI R0, RZ, c[0x0][0x2cc], R2 ;  /* 0x0000b300ff000a19 */ /* 0x000fca0000011602 */
[----:B------:R-:W1:Y:S04]  /*4900*/  SHFL.IDX PT, R4, R0, RZ, 0x1c1f ;  /* 0x001c1fff00047589 */ /* 0x000e6800000e0000 */
[----:B------:R3:W2:Y:S02]  /*4910*/  SHFL.IDX PT, R2, R0, 0x1, 0x1c1f ;  /* 0x003c1f0000027f89 */ /* 0x0006a400000e0000 */
[----:B---3--:R-:W-:Y:S01]  /*4920*/  IADD3 R0, -R3, 0x1, R140 ;  /* 0x0000000103007810 */ /* 0x008fe20007ffe18c */
[----:B------:R-:W-:-:S04]  /*4930*/  IMAD.IADD R3, R140, 0x1, -R3 ;  /* 0x000000018c037824 */ /* 0x000fc800078e0a03 */
[----:B------:R-:W-:-:S04]  /*4940*/  IMAD.IADD R0, R0, 0x1, -R151 ;  /* 0x0000000100007824 */ /* 0x000fc800078e0a97 */
[C---:B-1----:R-:W-:Y:S02]  /*4950*/  IMAD.IADD R4, R0.reuse, 0x1, R4 ;  /* 0x0000000100047824 */ /* 0x042fe400078e0204 */
[----:B--2---:R-:W-:-:S03]  /*4960*/  IMAD.IADD R0, R0, 0x1, R2 ;  /* 0x0000000100007824 */ /* 0x004fc600078e0202 */
        /* <DEDUP_REMOVED lines=31> */
[----:B------:R-:W-:Y:S02]  /*4b60*/  FMNMX.FTZ R3, R6, R7, !PT ;  /* 0x0000000706037209 */ /* 0x000fe40007810000 */
[----:B------:R-:W-:Y:S02]  /*4b70*/  ISETP.GT.AND P2, PT, R2, 0x48, PT ;  /* 0x000000480200780c */ /* 0x000fe40003f44270 */
[----:B------:R-:W-:Y:S02]  /*4b80*/  FSEL R146, R49, -INF , P0 ;  /* 0xff80000031927808 */ /* 0x000fe40000000000 */
[----:B------:R-:W-:Y:S02]  /*4b90*/  FSEL R147, R48, -INF , P1 ;  /* 0xff80000030937808 */ /* 0x000fe40000800000 */
[----:B------:R-:W-:-:S02]  /*4ba0*/  ISETP.GT.AND P0, PT, R2, 0x50, PT ;  /* 0x000000500200780c */ /* 0x000fc40003f04270 */
[----:B------:R-:W-:Y:S02]  /*4bb0*/  ISETP.GT.AND P1, PT, R2, 0x51, PT ;  /* 0x000000510200780c */ /* 0x000fe40003f24270 */
[----:B------:R-:W-:Y:S02]  /*4bc0*/  FSEL R38, R88, -INF , P3 ;  /* 0xff80000058267808 */ /* 0x000fe40001800000 */
[C---:B------:R-:W-:Y:S02]  /*4bd0*/  ISETP.GT.AND P3, PT, R2.reuse, 0x29, PT ;  /* 0x000000290200780c */ /* 0x040fe40003f64270 */
[----:B------:R-:W-:Y:S02]  /*4be0*/  FMNMX.FTZ R3, R9, R3, !PT ;  /* 0x0000000309037209 */ /* 0x000fe40007810000 */
[----:B------:R-:W-:Y:S02]  /*4bf0*/  FSEL R155, R37, -INF , P2 ;  /* 0xff800000259b7808 */ /* 0x000fe40001000000 */
[----:B------:R-:W-:-:S02]  /*4c00*/  ISETP.GT.AND P2, PT, R2, 0x58, PT ;  /* 0x000000580200780c */ /* 0x000fc40003f44270 */
[----:B------:R-:W-:Y:S02]  /*4c10*/  FSEL R220, R24, -INF , P0 ;  /* 0xff80000018dc7808 */ /* 0x000fe40000000000 */
[----:B------:R-:W-:Y:S02]  /*4c20*/  FSEL R221, R20, -INF , P1 ;  /* 0xff80000014dd7808 */ /* 0x000fe40000800000 */
[C---:B------:R-:W-:Y:S02]  /*4c30*/  ISETP.GT.AND P0, PT, R2.reuse, 0x60, PT ;  /* 0x000000600200780c */ /* 0x040fe40003f04270 */
[----:B------:R-:W-:Y:S02]  /*4c40*/  ISETP.GT.AND P1, PT, R2, 0x61, PT ;  /* 0x000000610200780c */ /* 0x000fe40003f24270 */
[----:B------:R-:W-:Y:S02]  /*4c50*/  FSEL R93, R64, -INF , P3 ;  /* 0xff800000405d7808 */ /* 0x000fe40001800000 */
[----:B------:R-:W-:-:S02]  /*4c60*/  FMNMX.FTZ R3, R10, R3, !PT ;  /* 0x000000030a037209 */ /* 0x000fc40007810000 */
[C---:B------:R-:W-:Y:S02]  /*4c70*/  ISETP.GT.AND P3, PT, R2.reuse, 0x39, PT ;  /* 0x000000390200780c */ /* 0x040fe40003f64270 */
[----:B------:R-:W-:Y:S02]  /*4c80*/  FSEL R222, R15, -INF , P2 ;  /* 0xff8000000fde7808 */ /* 0x000fe40001000000 */
[----:B------:R-:W-:Y:S02]  /*4c90*/  ISETP.GT.AND P2, PT, R2, 0x68, PT ;  /* 0x000000680200780c */ /* 0x000fe40003f44270 */
[----:B------:R-:W-:Y:S02]  /*4ca0*/  FSEL R250, R13, -INF , P0 ;  /* 0xff8000000dfa7808 */ /* 0x000fe40000000000 */
[----:B------:R-:W-:Y:S02]  /*4cb0*/  FSEL R252, R12, -INF , P1 ;  /* 0xff8000000cfc7808 */ /* 0x000fe40000800000 */
[----:B------:R-:W-:-:S02]  /*4cc0*/  ISETP.GT.AND P0, PT, R0, RZ, PT ;  /* 0x000000ff0000720c */ /* 0x000fc40003f04270 */
[----:B------:R-:W-:Y:S02]  /*4cd0*/  ISETP.GT.AND P1, PT, R0, 0x1, PT ;  /* 0x000000010000780c */ /* 0x000fe40003f24270 */
[----:B------:R-:W-:Y:S02]  /*4ce0*/  FMNMX.FTZ R3, R19, R3, !PT ;  /* 0x0000000313037209 */ /* 0x000fe40007810000 */
[----:B------:R-:W-:Y:S02]  /*4cf0*/  FSEL R143, R56, -INF , P3 ;  /* 0xff800000388f7808 */ /* 0x000fe40001800000 */
[----:B------:R-:W-:Y:S02]  /*4d00*/  ISETP.GT.AND P3, PT, R2, 0x49, PT ;  /* 0x000000490200780c */ /* 0x000fe40003f64270 */
[----:B------:R-:W-:Y:S02]  /*4d10*/  FSEL R251, R11, -INF , P2 ;  /* 0xff8000000bfb7808 */ /* 0x000fe40001000000 */
[----:B------:R-:W-:-:S02]  /*4d20*/  ISETP.GT.AND P2, PT, R0, 0x8, PT ;  /* 0x000000080000780c */ /* 0x000fc40003f44270 */
[----:B------:R-:W-:Y:S02]  /*4d30*/  FSEL R8, R115, -INF , P0 ;  /* 0xff80000073087808 */ /* 0x000fe40000000000 */
[----:B------:R-:W-:Y:S02]  /*4d40*/  FSEL R18, R114, -INF , P1 ;  /* 0xff80000072127808 */ /* 0x000fe40000800000 */
[----:B------:R-:W-:Y:S02]  /*4d50*/  FMNMX.FTZ R3, R32, R3, !PT ;  /* 0x0000000320037209 */ /* 0x000fe40007810000 */
[----:B------:R-:W-:Y:S02]  /*4d60*/  FSEL R159, R36, -INF , P3 ;  /* 0xff800000249f7808 */ /* 0x000fe40001800000 */
[C---:B------:R-:W-:Y:S02]  /*4d70*/  ISETP.GT.AND P3, PT, R2.reuse, 0x59, PT ;  /* 0x000000590200780c */ /* 0x040fe40003f64270 */
[----:B------:R-:W-:-:S02]  /*4d80*/  ISETP.GT.AND P4, PT, R2, 0x69, PT ;  /* 0x000000690200780c */ /* 0x000fc40003f84270 */
        /* <DEDUP_REMOVED lines=44> */
[----:B------:R-:W-:Y:S02]  /*5050*/  FSEL R223, R14, -INF , P3 ;  /* 0xff8000000edf7808 */ /* 0x000fe40001800000 */
[----:B------:R-:W-:Y:S01]  /*5060*/  ISETP.GT.AND P3, PT, R0, 0x38, PT ;  /* 0x000000380000780c */ /* 0x000fe20003f64270 */
[----:B------:R-:W-:Y:S01]  /*5070*/  LDSM.16.MT88.4 R12, [R193] ;  /* 0x00000000c10c783b */ /* 0x000fe20000004200 */
        /* <DEDUP_REMOVED lines=38> */
[----:B------:R-:W-:Y:S01]  /*52e0*/  FMNMX.FTZ R2, R163, R2, !PT ;  /* 0x00000002a3027209 */ /* 0x000fe20007810000 */
[----:B------:R-:W-:Y:S01]  /*52f0*/  LDSM.16.MT88.4 R28, [R196] ;  /* 0x00000000c41c783b */ /* 0x000fe20000004200 */
[----:B------:R-:W-:Y:S02]  /*5300*/  FMNMX.FTZ R3, R251, R3, !PT ;  /* 0x00000003fb037209 */ /* 0x000fe40007810000 */
[----:B------:R-:W-:Y:S02]  /*5310*/  ISETP.GT.AND P0, PT, R0, 0x60, PT ;  /* 0x000000600000780c */ /* 0x000fe40003f04270 */
[----:B------:R-:W-:Y:S02]  /*5320*/  FSEL R215, R27, -INF , P1 ;  /* 0xff8000001bd77808 */ /* 0x000fe40000800000 */
[----:B------:R-:W-:Y:S02]  /*5330*/  FMNMX.FTZ R2, R162, R2, !PT ;  /* 0x00000002a2027209 */ /* 0x000fe40007810000 */
[----:B------:R-:W-:-:S02]  /*5340*/  FMNMX.FTZ R3, R230, R3, !PT ;  /* 0x00000003e6037209 */ /* 0x000fc40007810000 */
[----:B------:R-:W-:Y:S02]  /*5350*/  ISETP.GT.AND P2, PT, R0, 0x61, PT ;  /* 0x000000610000780c */ /* 0x000fe40003f44270 */
[----:B------:R-:W-:Y:S01]  /*5360*/  FSEL R229, R26, -INF , P0 ;  /* 0xff8000001ae57808 */ /* 0x000fe20000000000 */
[----:B------:R-:W1:Y:S01]  /*5370*/  SHFL.BFLY PT, R5, R3, 0x2, 0x1f ;  /* 0x0c401f0003057f89 */ /* 0x000e6200000e0000 */
[----:B------:R-:W-:Y:S02]  /*5380*/  FMNMX.FTZ R2, R215, R2, !PT ;  /* 0x00000002d7027209 */ /* 0x000fe40007810000 */
[C---:B------:R-:W-:Y:S02]  /*5390*/  ISETP.GT.AND P1, PT, R0.reuse, 0x68, PT ;  /* 0x000000680000780c */ /* 0x040fe40003f24270 */
[----:B------:R-:W-:Y:S02]  /*53a0*/  FSEL R233, R25, -INF , P2 ;  /* 0xff80000019e97808 */ /* 0x000fe40001000000 */
[----:B------:R-:W-:Y:S01]  /*53b0*/  FMNMX.FTZ R2, R229, R2, !PT ;  /* 0x00000002e5027209 */ /* 0x000fe20007810000 */
[----:B------:R-:W-:Y:S01]  /*53c0*/  LDSM.16.MT88.4 R24, [R191+0x3800] ;  /* 0x00380000bf18783b */ /* 0x000fe20000004200 */
[----:B------:R-:W-:-:S02]  /*53d0*/  ISETP.GT.AND P0, PT, R0, 0x69, PT ;  /* 0x000000690000780c */ /* 0x000fc40003f04270 */
[----:B------:R-:W-:Y:S02]  /*53e0*/  FSEL R232, R23, -INF , P1 ;  /* 0xff80000017e87808 */ /* 0x000fe40000800000 */
[----:B------:R-:W-:Y:S02]  /*53f0*/  FMNMX.FTZ R2, R233, R2, !PT ;  /* 0x00000002e9027209 */ /* 0x000fe40007810000 */
[----:B------:R-:W-:Y:S02]  /*5400*/  FSEL R231, R22, -INF , P0 ;  /* 0xff80000016e77808 */ /* 0x000fe40000000000 */
[----:B------:R-:W-:Y:S01]  /*5410*/  FMNMX.FTZ R2, R232, R2, !PT ;  /* 0x00000002e8027209 */ /* 0x000fe20007810000 */
[----:B------:R-:W-:Y:S03]  /*5420*/  LDSM.16.MT88.4 R20, [R192] ;  /* 0x00000000c014783b */ /* 0x000fe60000004200 */
[----:B------:R-:W-:-:S02]  /*5430*/  FMNMX.FTZ R2, R231, R2, !PT ;  /* 0x00000002e7027209 */ /* 0x000fc40007810000 */
        /* <DEDUP_REMOVED lines=9> */
[----:B------:R-:W-:-:S04]  /*54d0*/  FFMA.FTZ R0, R6, c[0x0][0x2d0], -R2 ;  /* 0x0000b40006007a23 */ /* 0x000fc80000010802 */
[----:B------:R2:W-:Y:S01]  /*54e0*/  MUFU.EX2 R248, R0 ;  /* 0x0000000000f87308 */ /* 0x0005e20000000800 */
[----:B-1----:R-:W-:Y:S01]  /*54f0*/  FMNMX.FTZ R68, R3, R4, !PT ;  /* 0x0000000403447209 */ /* 0x002fe20007810000 */
[----:B------:R-:W-:-:S03]  /*5500*/  FFMA.FTZ R3, R9, c[0x0][0x2d0], -R2 ;  /* 0x0000b40009037a23 */ /* 0x000fc60000010802 */
[----:B------:R-:W-:-:S03]  /*5510*/  FSETP.NEU.FTZ.AND P0, PT, R68, -INF , PT ;  /* 0xff8000004400780b */ /* 0x000fc60003f1d000 */
[----:B------:R1:W-:Y:S01]  /*5520*/  MUFU.EX2 R246, R3 ;  /* 0x0000000300f67308 */ /* 0x0003e20000000800 */
[----:B--2---:R-:W-:-:S07]  /*5530*/  FFMA.FTZ R0, R7, c[0x0][0x2d0], -R2 ;  /* 0x0000b40007007a23 */ /* 0x004fce0000010802 */
[----:B------:R2:W3:Y:S01]  /*5540*/  MUFU.EX2 R247, R0 ;  /* 0x0000000000f77308 */ /* 0x0004e20000000800 */
[----:B-1----:R-:W-:-:S07]  /*5550*/  FFMA.FTZ R3, R10, c[0x0][0x2d0], -R2 ;  /* 0x0000b4000a037a23 */ /* 0x002fce0000010802 */
[----:B------:R1:W4:Y:S01]  /*5560*/  MUFU.EX2 R249, R3 ;  /* 0x0000000300f97308 */ /* 0x0003220000000800 */
[----:B--2---:R-:W-:Y:S01]  /*5570*/  FMUL.FTZ R0, R68, c[0x0][0x2d0] ;  /* 0x0000b40044007a20 */ /* 0x004fe20000410000 */
[----:B---3--:R-:W-:-:S04]  /*5580*/  F2FP.PACK_AB R4, R247, R248 ;  /* 0x000000f8f704723e */ /* 0x008fc800000000ff */
[----:B------:R-:W-:-:S05]  /*5590*/  FSEL R0, R0, RZ, P0 ;  /* 0x000000ff00007208 */ /* 0x000fca0000000000 */
[--C-:B-1----:R-:W-:Y:S01]  /*55a0*/  FFMA.FTZ R3, R8, c[0x0][0x2d0], -R0.reuse ;  /* 0x0000b40008037a23 */ /* 0x102fe20000010800 */
[----:B----4-:R-:W-:Y:S01]  /*55b0*/  F2FP.PACK_AB R6, R249, R246 ;  /* 0x000000f6f906723e */ /* 0x010fe200000000ff */
[----:B------:R-:W1:Y:S02]  /*55c0*/  LDSM.16.MT88.4 R8, [R191] ;  /* 0x00000000bf08783b */ /* 0x000e640000004200 */
[----:B------:R2:W-:Y:S02]  /*55d0*/  MUFU.EX2 R242, R3 ;  /* 0x0000000300f27308 */ /* 0x0005e40000000800 */
[----:B--2---:R-:W-:-:S06]  /*55e0*/  FFMA.FTZ R3, R18, c[0x0][0x2d0], -R0 ;  /* 0x0000b40012037a23 */ /* 0x004fcc0000010800 */
[----:B------:R2:W3:Y:S02]  /*55f0*/  MUFU.EX2 R239, R3 ;  /* 0x0000000300ef7308 */ /* 0x0004e40000000800 */
[----:B--2---:R-:W-:Y:S01]  /*5600*/  FFMA.FTZ R3, R17, c[0x0][0x2d0], -R0 ;  /* 0x0000b40011037a23 */ /* 0x004fe20000010800 */
[----:B---3--:R-:W-:-:S05]  /*5610*/  F2FP.PACK_AB R5, R239, R242 ;  /* 0x000000f2ef05723e */ /* 0x008fca00000000ff */
[----:B------:R2:W-:Y:S02]  /*5620*/  MUFU.EX2 R238, R3 ;  /* 0x0000000300ee7308 */ /* 0x0005e40000000800 */
[----:B--2---:R-:W-:-:S06]  /*5630*/  FFMA.FTZ R3, R16, c[0x0][0x2d0], -R0 ;  /* 0x0000b40010037a23 */ /* 0x004fcc0000010800 */
[----:B------:R-:W2:Y:S02]  /*5640*/  MUFU.EX2 R245, R3 ;  /* 0x0000000300f57308 */ /* 0x000ea40000000800 */
[----:B--2---:R-:W-:Y:S01]  /*5650*/  F2FP.PACK_AB R7, R245, R238 ;  /* 0x000000eef507723e */ /* 0x004fe200000000ff */
[--C-:B------:R-:W-:Y:S02]  /*5660*/  FFMA.FTZ R3, R19, c[0x0][0x2d0], -R2.reuse ;  /* 0x0000b40013037a23 */ /* 0x100fe40000010802 */
[----:B------:R-:W-:Y:S03]  /*5670*/  LDSM.16.MT88.4 R16, [R193+0x3800] ;  /* 0x00380000c110783b */ /* 0x000fe60000004200 */
[----:B------:R2:W-:Y:S01]  /*5680*/  MUFU.EX2 R241, R3 ;  /* 0x0000000300f17308 */ /* 0x0005e20000000800 */
[C---:B------:R-:W-:Y:S08]  /*5690*/  HMMA.16816.F32 R80, R4.reuse, R12, RZ ;  /* 0x0000000c0450723c */ /* 0x040ff000000018ff */
[----:B------:R-:W-:Y:S01]  /*56a0*/  HMMA.16816.F32 R72, R4, R14, RZ ;  /* 0x0000000e0448723c */ /* 0x000fe200000018ff */
[----:B------:R-:W3:Y:S01]  /*56b0*/  LDSM.16.MT88.4 R12, [R192+0x3800] ;  /* 0x00380000c00c783b */ /* 0x000ee20000004200 */
[----:B--2---:R-:W-:-:S06]  /*56c0*/  FFMA.FTZ R3, R32, c[0x0][0x2d0], -R2 ;  /* 0x0000b40020037a23 */ /* 0x004fcc0000010802 */
[C---:B-1----:R-:W-:Y:S01]  /*56d0*/  HMMA.16816.F32 R60, R4.reuse, R8, RZ ;  /* 0x00000008043c723c */ /* 0x042fe200000018ff */
[----:B------:R1:W2:Y:S07]  /*56e0*/  MUFU.EX2 R243, R3 ;  /* 0x0000000300f37308 */ /* 0x0002ae0000000800 */
[C---:B------:R-:W-:Y:S01]  /*56f0*/  HMMA.16816.F32 R76, R4.reuse, R10, RZ ;  /* 0x0000000a044c723c */ /* 0x040fe200000018ff */
[----:B------:R-:W4:Y:S07]  /*5700*/  LDSM.16.MT88.4 R8, [R194+0x3800] ;  /* 0x00380000c208783b */ /* 0x000f2e0000004200 */
[----:B------:R-:W-:Y:S01]  /*5710*/  HMMA.16816.F32 R40, R4, R24, RZ ;  /* 0x000000180428723c */ /* 0x000fe200000018ff */
[----:B-1----:R-:W-:-:S04]  /*5720*/  FFMA.FTZ R3, R33, c[0x0][0x2d0], -R2 ;  /* 0x0000b40021037a23 */ /* 0x002fc80000010802 */
[----:B------:R1:W-:Y:S03]  /*5730*/  MUFU.EX2 R240, R3 ;  /* 0x0000000300f07308 */ /* 0x0003e60000000800 */
[C---:B------:R-:W-:Y:S08]  /*5740*/  HMMA.16816.F32 R64, R4.reuse, R20, RZ ;  /* 0x000000140440723c */ /* 0x040ff000000018ff */
[----:B------:R-:W-:Y:S01]  /*5750*/  HMMA.16816.F32 R56, R4, R22, RZ ;  /* 0x000000160438723c */ /* 0x000fe200000018ff */
[----:B------:R-:W-:Y:S01]  /*5760*/  LDSM.16.MT88.4 R20, [R191+0x800] ;  /* 0x00080000bf14783b */ /* 0x000fe20000004200 */
[----:B-1----:R-:W-:-:S06]  /*5770*/  FFMA.FTZ R3, R38, c[0x0][0x2d0], -R2 ;  /* 0x0000b40026037a23 */ /* 0x002fcc0000010802 */
[C---:B---3--:R-:W-:Y:S01]  /*5780*/  HMMA.16816.F32 R52, R4.reuse, R14, RZ ;  /* 0x0000000e0434723c */ /* 0x048fe200000018ff */
[----:B------:R1:W-:Y:S07]  /*5790*/  MUFU.EX2 R244, R3 ;  /* 0x0000000300f47308 */ /* 0x0003ee0000000800 */
[C---:B------:R-:W-:Y:S08]  /*57a0*/  HMMA.16816.F32 R48, R4.reuse, R28, RZ ;  /* 0x0000001c0430723c */ /* 0x040ff000000018ff */
[----:B----4-:R-:W-:Y:S01]  /*57b0*/  HMMA.16816.F32 R112, R4, R8, RZ ;  /* 0x000000080470723c */ /* 0x010fe200000018ff */
[----:B-1----:R-:W-:-:S04]  /*57c0*/  FFMA.FTZ R3, R34, c[0x0][0x2d0], -R0 ;  /* 0x0000b40022037a23 */ /* 0x002fc80000010800 */
[----:B------:R1:W-:Y:S03]  /*57d0*/  MUFU.EX2 R235, R3 ;  /* 0x0000000300eb7308 */ /* 0x0003e60000000800 */
[C---:B------:R-:W-:Y:S01]  /*57e0*/  HMMA.16816.F32 R104, R4.reuse, R10, RZ ;  /* 0x0000000a0468723c */ /* 0x040fe200000018ff */
[----:B------:R-:W3:Y:S07]  /*57f0*/  LDSM.16.MT88.4 R8, [R192+0x800] ;  /* 0x00080000c008783b */ /* 0x000eee0000004200 */
[----:B------:R-:W-:Y:S01]  /*5800*/  HMMA.16816.F32 R44, R4, R30, RZ ;  /* 0x0000001e042c723c */ /* 0x000fe200000018ff */
[----:B-1----:R-:W-:-:S07]  /*5810*/  FFMA.FTZ R3, R37, c[0x0][0x2d0], -R0 ;  /* 0x0000b40025037a23 */ /* 0x002fce0000010800 */
[----:B------:R-:W-:Y:S01]  /*5820*/  HMMA.16816.F32 R28, R4, R18, RZ ;  /* 0x00000012041c723c */ /* 0x000fe200000018ff */
[----:B------:R1:W4:Y:S02]  /*5830*/  MUFU.EX2 R236, R3 ;  /* 0x0000000300ec7308 */ /* 0x0003240000000800 */
[----:B-1----:R-:W-:-:S05]  /*5840*/  FFMA.FTZ R3, R36, c[0x0][0x2d0], -R0 ;  /* 0x0000b40024037a23 */ /* 0x002fca0000010800 */
[C---:B------:R-:W-:Y:S01]  /*5850*/  HMMA.16816.F32 R36, R4.reuse, R26, RZ ;  /* 0x0000001a0424723c */ /* 0x040fe200000018ff */
[----:B------:R1:W-:Y:S07]  /*5860*/  MUFU.EX2 R234, R3 ;  /* 0x0000000300ea7308 */ /* 0x0003ee0000000800 */
[----:B------:R-:W-:Y:S01]  /*5870*/  HMMA.16816.F32 R24, R4, R12, RZ ;  /* 0x0000000c0418723c */ /* 0x000fe200000018ff */
[----:B------:R-:W5:Y:S01]  /*5880*/  LDSM.16.MT88.4 R12, [R193+0x800] ;  /* 0x00080000c10c783b */ /* 0x000f620000004200 */
[----:B-1----:R-:W-:-:S06]  /*5890*/  FFMA.FTZ R3, R35, c[0x0][0x2d0], -R0 ;  /* 0x0000b40023037a23 */ /* 0x002fcc0000010800 */
[----:B------:R-:W-:Y:S01]  /*58a0*/  HMMA.16816.F32 R32, R4, R16, RZ ;  /* 0x000000100420723c */ /* 0x000fe200000018ff */
[----:B------:R-:W1:Y:S01]  /*58b0*/  LDSM.16.MT88.4 R16, [R194+0x800] ;  /* 0x00080000c210783b */ /* 0x000e620000004200 */
[----:B------:R-:W3:Y:S05]  /*58c0*/  MUFU.EX2 R237, R3 ;  /* 0x0000000300ed7308 */ /* 0x000eea0000000800 */
[----:B--2---:R-:W-:Y:S02]  /*58d0*/  F2FP.PACK_AB R4, R243, R241 ;  /* 0x000000f1f304723e */ /* 0x004fe400000000ff */
[----:B----4-:R-:W-:Y:S02]  /*58e0*/  F2FP.PACK_AB R5, R236, R235 ;  /* 0x000000ebec05723e */ /* 0x010fe400000000ff */
[----:B------:R-:W-:-:S02]  /*58f0*/  F2FP.PACK_AB R6, R244, R240 ;  /* 0x000000f0f406723e */ /* 0x000fc400000000ff */
[----:B---3--:R-:W-:Y:S01]  /*5900*/  F2FP.PACK_AB R7, R237, R234 ;  /* 0x000000eaed07723e */ /* 0x008fe200000000ff */
[----:B------:R-:W-:-:S04]  /*5910*/  FFMA.FTZ R3, R85, c[0x0][0x2d0], -R2 ;  /* 0x0000b40055037a23 */ /* 0x000fc80000010802 */
[----:B------:R2:W-:Y:S02]  /*5920*/  MUFU.EX2 R225, R3 ;  /* 0x0000000300e17308 */ /* 0x0005e40000000800 */
[C---:B------:R-:W-:Y:S08]  /*5930*/  HMMA.16816.F32 R124, R4.reuse, R8, R64 ;  /* 0x00000008047c723c */ /* 0x040ff00000001840 */
[----:B-----5:R-:W-:Y:S01]  /*5940*/  HMMA.16816.F32 R120, R4, R14, R72 ;  /* 0x0000000e0478723c */ /* 0x020fe20000001848 */
[----:B--2---:R-:W-:-:S07]  /*5950*/  FFMA.FTZ R3, R86, c[0x0][0x2d0], -R2 ;  /* 0x0000b40056037a23 */ /* 0x004fce0000010802 */
[C---:B------:R-:W-:Y:S01]  /*5960*/  HMMA.16816.F32 R72, R4.reuse, R10, R56 ;  /* 0x0000000a0448723c */ /* 0x040fe20000001838 */
[----:B------:R-:W2:Y:S01]  /*5970*/  LDSM.16.MT88.4 R8, [R193+0x4000] ;  /* 0x00400000c108783b */ /* 0x000ea20000004200 */
[----:B------:R3:W4:Y:S06]  /*5980*/  MUFU.EX2 R227, R3 ;  /* 0x0000000300e37308 */ /* 0x00072c0000000800 */
[C---:B------:R-:W-:Y:S08]  /*5990*/  HMMA.16816.F32 R108, R4.reuse, R20, R60 ;  /* 0x00000014046c723c */ /* 0x040ff0000000183c */
[----:B------:R-:W-:Y:S01]  /*59a0*/  HMMA.16816.F32 R100, R4, R22, R76 ;  /* 0x000000160464723c */ /* 0x000fe2000000184c */
[----:B------:R-:W5:Y:S01]  /*59b0*/  LDSM.16.MT88.4 R20, [R191+0x4000] ;  /* 0x00400000bf14783b */ /* 0x000f620000004200 */
[----:B---3--:R-:W-:-:S04]  /*59c0*/  FFMA.FTZ R3, R92, c[0x0][0x2d0], -R2 ;  /* 0x0000b4005c037a23 */ /* 0x008fc80000010802 */
[----:B------:R3:W-:Y:S02]  /*59d0*/  MUFU.EX2 R224, R3 ;  /* 0x0000000300e07308 */ /* 0x0007e40000000800 */
[C---:B------:R-:W-:Y:S01]  /*59e0*/  HMMA.16816.F32 R88, R4.reuse, R12, R80 ;  /* 0x0000000c0458723c */ /* 0x040fe20000001850 */
[----:B------:R-:W4:Y:S07]  /*59f0*/  LDSM.16.MT88.4 R12, [R192+0x4000] ;  /* 0x00400000c00c783b */ /* 0x000f2e0000004200 */
[----:B-1----:R-:W-:Y:S01]  /*5a00*/  HMMA.16816.F32 R116, R4, R16, R48 ;  /* 0x000000100474723c */ /* 0x002fe20000001830 */
[----:B---3--:R-:W-:-:S07]  /*5a10*/  FFMA.FTZ R3, R93, c[0x0][0x2d0], -R2 ;  /* 0x0000b4005d037a23 */ /* 0x008fce0000010802 */
[C---:B------:R-:W-:Y:S01]  /*5a20*/  HMMA.16816.F32 R96, R4.reuse, R18, R44 ;  /* 0x000000120460723c */ /* 0x040fe2000000182c */
[----:B------:R-:W-:Y:S01]  /*5a30*/  LDSM.16.MT88.4 R16, [R191+0x4800] ;  /* 0x00480000bf10783b */ /* 0x000fe20000004200 */
[----:B------:R1:W-:Y:S06]  /*5a40*/  MUFU.EX2 R226, R3 ;  /* 0x0000000300e27308 */ /* 0x0003ec0000000800 */
[C---:B--2---:R-:W-:Y:S08]  /*5a50*/  HMMA.16816.F32 R64, R4.reuse, R8, R32 ;  /* 0x000000080440723c */ /* 0x044ff00000001820 */
[----:B------:R-:W-:Y:S01]  /*5a60*/  HMMA.16816.F32 R60, R4, R10, R28 ;  /* 0x0000000a043c723c */ /* 0x000fe2000000181c */
[----:B------:R-:W2:Y:S01]  /*5a70*/  LDSM.16.MT88.4 R8, [R194+0x4000] ;  /* 0x00400000c208783b */ /* 0x000ea20000004200 */
[----:B-1----:R-:W-:-:S02]  /*5a80*/  FFMA.FTZ R3, R70, c[0x0][0x2d0], -R0 ;  /* 0x0000b40046037a23 */ /* 0x002fc40000010800 */
[----:B------:R-:W-:Y:S02]  /*5a90*/  IMAD.MOV.U32 R70, RZ, RZ, R151 ;  /* 0x000000ffff467224 */ /* 0x000fe400078e0097 */
[----:B------:R1:W-:Y:S02]  /*5aa0*/  MUFU.EX2 R219, R3 ;  /* 0x0000000300db7308 */ /* 0x0003e40000000800 */
[C---:B-----5:R-:W-:Y:S08]  /*5ab0*/  HMMA.16816.F32 R80, R4.reuse, R20, R40 ;  /* 0x000000140450723c */ /* 0x060ff00000001828 */
[----:B----4-:R-:W-:Y:S01]  /*5ac0*/  HMMA.16816.F32 R40, R4, R12, R24 ;  /* 0x0000000c0428723c */ /* 0x010fe20000001818 */
[----:B-1----:R-:W-:-:S07]  /*5ad0*/  FFMA.FTZ R3, R84, c[0x0][0x2d0], -R0 ;  /* 0x0000b40054037a23 */ /* 0x002fce0000010800 */
[C---:B------:R-:W-:Y:S01]  /*5ae0*/  HMMA.16816.F32 R32, R4.reuse, R14, R52 ;  /* 0x0000000e0420723c */ /* 0x040fe20000001834 */
[----:B------:R-:W1:Y:S01]  /*5af0*/  LDSM.16.MT88.4 R12, [R191+0x1000] ;  /* 0x00100000bf0c783b */ /* 0x000e620000004200 */
[----:B------:R3:W4:Y:S06]  /*5b00*/  MUFU.EX2 R217, R3 ;  /* 0x0000000300d97308 */ /* 0x00072c0000000800 */
[C---:B------:R-:W-:Y:S01]  /*5b10*/  HMMA.16816.F32 R76, R4.reuse, R22, R36 ;  /* 0x00000016044c723c */ /* 0x040fe20000001824 */
[----:B------:R-:W5:Y:S07]  /*5b20*/  LDSM.16.MT88.4 R20, [R193+0x1000] ;  /* 0x00100000c114783b */ /* 0x000f6e0000004200 */
[----:B--2---:R-:W-:Y:S01]  /*5b30*/  HMMA.16816.F32 R28, R4, R8, R112 ;  /* 0x00000008041c723c */ /* 0x004fe20000001870 */
[----:B---3--:R-:W-:-:S02]  /*5b40*/  FFMA.FTZ R3, R71, c[0x0][0x2d0], -R0 ;  /* 0x0000b40047037a23 */ /* 0x008fc40000010800 */
[----:B------:R-:W-:Y:S02]  /*5b50*/  IMAD.MOV.U32 R71, RZ, RZ, R153 ;  /* 0x000000ffff477224 */ /* 0x000fe400078e0099 */
[----:B------:R2:W-:Y:S03]  /*5b60*/  MUFU.EX2 R216, R3 ;  /* 0x0000000300d87308 */ /* 0x0005e60000000800 */
[----:B------:R-:W-:Y:S01]  /*5b70*/  HMMA.16816.F32 R24, R4, R10, R104 ;  /* 0x0000000a0418723c */ /* 0x000fe20000001868 */
[----:B------:R-:W3:Y:S06]  /*5b80*/  LDSM.16.MT88.4 R8, [R194+0x1000] ;  /* 0x00100000c208783b */ /* 0x000eec0000004200 */
[----:B------:R-:W-:-:S02]  /*5b90*/  F2FP.PACK_AB R4, R227, R225 ;  /* 0x000000e1e304723e */ /* 0x000fc400000000ff */
[----:B----4-:R-:W-:Y:S02]  /*5ba0*/  F2FP.PACK_AB R5, R217, R219 ;  /* 0x000000dbd905723e */ /* 0x010fe400000000ff */
[----:B------:R-:W-:Y:S01]  /*5bb0*/  F2FP.PACK_AB R6, R226, R224 ;  /* 0x000000e0e206723e */ /* 0x000fe200000000ff */
[----:B--2---:R-:W-:-:S04]  /*5bc0*/  FFMA.FTZ R3, R87, c[0x0][0x2d0], -R0 ;  /* 0x0000b40057037a23 */ /* 0x004fc80000010800 */
[----:B------:R-:W2:Y:S02]  /*5bd0*/  MUFU.EX2 R218, R3 ;  /* 0x0000000300da7308 */ /* 0x000ea40000000800 */
[----:B--2---:R-:W-:Y:S01]  /*5be0*/  F2FP.PACK_AB R7, R218, R216 ;  /* 0x000000d8da07723e */ /* 0x004fe200000000ff */
[----:B------:R-:W-:-:S05]  /*5bf0*/  FFMA.FTZ R3, R140, c[0x0][0x2d0], -R2 ;  /* 0x0000b4008c037a23 */ /* 0x000fca0000010802 */
[----:B------:R2:W-:Y:S01]  /*5c00*/  MUFU.EX2 R160, R3 ;  /* 0x0000000300a07308 */ /* 0x0005e20000000800 */
[C---:B-1----:R-:W-:Y:S08]  /*5c10*/  HMMA.16816.F32 R56, R4.reuse, R12, R108 ;  /* 0x0000000c0438723c */ /* 0x042ff0000000186c */
[----:B------:R-:W-:Y:S01]  /*5c20*/  HMMA.16816.F32 R52, R4, R14, R100 ;  /* 0x0000000e0434723c */ /* 0x000fe20000001864 */
[----:B------:R-:W1:Y:S01]  /*5c30*/  LDSM.16.MT88.4 R12, [R192+0x1000] ;  /* 0x00100000c00c783b */ /* 0x000e620000004200 */
[----:B--2---:R-:W-:-:S06]  /*5c40*/  FFMA.FTZ R3, R142, c[0x0][0x2d0], -R2 ;  /* 0x0000b4008e037a23 */ /* 0x004fcc0000010802 */
[C---:B-----5:R-:W-:Y:S01]  /*5c50*/  HMMA.16816.F32 R48, R4.reuse, R20, R88 ;  /* 0x000000140430723c */ /* 0x060fe20000001858 */
[----:B------:R2:W4:Y:S07]  /*5c60*/  MUFU.EX2 R158, R3 ;  /* 0x00000003009e7308 */ /* 0x00052e0000000800 */
[C---:B------:R-:W-:Y:S01]  /*5c70*/  HMMA.16816.F32 R44, R4.reuse, R22, R120 ;  /* 0x00000016042c723c */ /* 0x040fe20000001878 */
[----:B------:R-:W5:Y:S07]  /*5c80*/  LDSM.16.MT88.4 R20, [R193+0x4800] ;  /* 0x00480000c114783b */ /* 0x000f6e0000004200 */
[----:B---3--:R-:W-:Y:S01]  /*5c90*/  HMMA.16816.F32 R120, R4, R8, R116 ;  /* 0x000000080478723c */ /* 0x008fe20000001874 */
[----:B--2---:R-:W-:-:S04]  /*5ca0*/  FFMA.FTZ R3, R141, c[0x0][0x2d0], -R2 ;  /* 0x0000b4008d037a23 */ /* 0x004fc80000010802 */
[----:B------:R2:W-:Y:S03]  /*5cb0*/  MUFU.EX2 R157, R3 ;  /* 0x00000003009d7308 */ /* 0x0005e60000000800 */
[C---:B------:R-:W-:Y:S01]  /*5cc0*/  HMMA.16816.F32 R112, R4.reuse, R10, R96 ;  /* 0x0000000a0470723c */ /* 0x040fe20000001860 */
[----:B------:R-:W3:Y:S07]  /*5cd0*/  LDSM.16.MT88.4 R8, [R192+0x4800] ;  /* 0x00480000c008783b */ /* 0x000eee0000004200 */
[----:B------:R-:W-:Y:S01]  /*5ce0*/  HMMA.16816.F32 R100, R4, R16, R80 ;  /* 0x000000100464723c */ /* 0x000fe20000001850 */
[----:B--2---:R-:W-:-:S07]  /*5cf0*/  FFMA.FTZ R3, R143, c[0x0][0x2d0], -R2 ;  /* 0x0000b4008f037a23 */ /* 0x004fce0000010802 */
[C---:B-1----:R-:W-:Y:S01]  /*5d00*/  HMMA.16816.F32 R36, R4.reuse, R12, R124 ;  /* 0x0000000c0424723c */ /* 0x042fe2000000187c */
[----:B------:R1:W-:Y:S06]  /*5d10*/  MUFU.EX2 R156, R3 ;  /* 0x00000003009c7308 */ /* 0x0003ec0000000800 */
[----:B------:R-:W-:Y:S01]  /*5d20*/  IMAD.MOV.U32 R127, RZ, RZ, R152 ;  /* 0x000000ffff7f7224 */ /* 0x000fe200078e0098 */
[----:B------:R-:W-:Y:S01]  /*5d30*/  HMMA.16816.F32 R72, R4, R14, R72 ;  /* 0x0000000e0448723c */ /* 0x000fe20000001848 */
[----:B------:R-:W2:Y:S01]  /*5d40*/  LDSM.16.MT88.4 R12, [R194+0x4800] ;  /* 0x00480000c20c783b */ /* 0x000ea20000004200 */
[----:B------:R-:W-:-:S06]  /*5d50*/  IMAD.MOV.U32 R126, RZ, RZ, R148 ;  /* 0x000000ffff7e7224 */ /* 0x000fcc00078e0094 */
[----:B-----5:R-:W-:Y:S01]  /*5d60*/  HMMA.16816.F32 R88, R4, R20, R64 ;  /* 0x000000140458723c */ /* 0x020fe20000001840 */
[----:B-1----:R-:W-:-:S04]  /*5d70*/  FFMA.FTZ R3, R137, c[0x0][0x2d0], -R0 ;  /* 0x0000b40089037a23 */ /* 0x002fc80000010800 */
[----:B------:R1:W-:Y:S03]  /*5d80*/  MUFU.EX2 R154, R3 ;  /* 0x00000003009a7308 */ /* 0x0003e60000000800 */
[C---:B------:R-:W-:Y:S01]  /*5d90*/  HMMA.16816.F32 R92, R4.reuse, R18, R76 ;  /* 0x00000012045c723c */ /* 0x040fe2000000184c */
[----:B------:R-:W-:Y:S07]  /*5da0*/  LDSM.16.MT88.4 R16, [R191+0x1800] ;  /* 0x00180000bf10783b */ /* 0x000fee0000004200 */
[----:B---3--:R-:W-:Y:S01]  /*5db0*/  HMMA.16816.F32 R64, R4, R8, R40 ;  /* 0x000000080440723c */ /* 0x008fe20000001828 */
[----:B-1----:R-:W-:-:S07]  /*5dc0*/  FFMA.FTZ R3, R136, c[0x0][0x2d0], -R0 ;  /* 0x0000b40088037a23 */ /* 0x002fce0000010800 */
[C---:B------:R-:W-:Y:S01]  /*5dd0*/  HMMA.16816.F32 R80, R4.reuse, R10, R32 ;  /* 0x0000000a0450723c */ /* 0x040fe20000001820 */
[----:B------:R-:W1:Y:S01]  /*5de0*/  LDSM.16.MT88.4 R8, [R193+0x1800] ;  /* 0x00180000c108783b */ /* 0x000e620000004200 */
[----:B------:R3:W5:Y:S06]  /*5df0*/  MUFU.EX2 R151, R3 ;  /* 0x0000000300977308 */ /* 0x00076c0000000800 */
[C---:B------:R-:W-:Y:S01]  /*5e00*/  HMMA.16816.F32 R84, R4.reuse, R22, R60 ;  /* 0x000000160454723c */ /* 0x040fe2000000183c */
[----:B------:R-:W1:Y:S07]  /*5e10*/  LDSM.16.MT88.4 R20, [R192+0x1800] ;  /* 0x00180000c014783b */ /* 0x000e6e0000004200 */
[----:B--2---:R-:W-:Y:S01]  /*5e20*/  HMMA.16816.F32 R96, R4, R12, R28 ;  /* 0x0000000c0460723c */ /* 0x004fe2000000181c */
[----:B---3--:R-:W-:-:S04]  /*5e30*/  FFMA.FTZ R3, R139, c[0x0][0x2d0], -R0 ;  /* 0x0000b4008b037a23 */ /* 0x008fc80000010800 */
[----:B------:R2:W-:Y:S03]  /*5e40*/  MUFU.EX2 R153, R3 ;  /* 0x0000000300997308 */ /* 0x0005e60000000800 */
[----:B------:R-:W-:Y:S01]  /*5e50*/  HMMA.16816.F32 R76, R4, R14, R24 ;  /* 0x0000000e044c723c */ /* 0x000fe20000001818 */
[----:B------:R-:W3:Y:S06]  /*5e60*/  LDSM.16.MT88.4 R12, [R194+0x1800] ;  /* 0x00180000c20c783b */ /* 0x000eec0000004200 */
[----:B----4-:R-:W-:-:S02]  /*5e70*/  F2FP.PACK_AB R4, R158, R160 ;  /* 0x000000a09e04723e */ /* 0x010fc400000000ff */
[----:B-----5:R-:W-:Y:S02]  /*5e80*/  F2FP.PACK_AB R5, R151, R154 ;  /* 0x0000009a9705723e */ /* 0x020fe400000000ff */
[----:B------:R-:W-:Y:S01]  /*5e90*/  F2FP.PACK_AB R6, R156, R157 ;  /* 0x0000009d9c06723e */ /* 0x000fe200000000ff */
[----:B--2---:R-:W-:-:S04]  /*5ea0*/  FFMA.FTZ R3, R138, c[0x0][0x2d0], -R0 ;  /* 0x0000b4008a037a23 */ /* 0x004fc80000010800 */
[----:B------:R-:W2:Y:S02]  /*5eb0*/  MUFU.EX2 R152, R3 ;  /* 0x0000000300987308 */ /* 0x000ea40000000800 */
[----:B--2---:R-:W-:Y:S01]  /*5ec0*/  F2FP.PACK_AB R7, R152, R153 ;  /* 0x000000999807723e */ /* 0x004fe200000000ff */
[----:B------:R-:W-:-:S06]  /*5ed0*/  FFMA.FTZ R3, R146, c[0x0][0x2d0], -R2 ;  /* 0x0000b40092037a23 */ /* 0x000fcc0000010802 */
[C---:B-1----:R-:W-:Y:S08]  /*5ee0*/  HMMA.16816.F32 R116, R4.reuse, R8, R48 ;  /* 0x000000080474723c */ /* 0x042ff00000001830 */
[C---:B------:R-:W-:Y:S01]  /*5ef0*/  HMMA.16816.F32 R104, R4.reuse, R10, R44 ;  /* 0x0000000a0468723c */ /* 0x040fe2000000182c */
[----:B------:R-:W1:Y:S07]  /*5f00*/  LDSM.16.MT88.4 R8, [R191+0x5000] ;  /* 0x00500000bf08783b */ /* 0x000e6e0000004200 */
[C---:B------:R-:W-:Y:S08]  /*5f10*/  HMMA.16816.F32 R44, R4.reuse, R20, R36 ;  /* 0x00000014042c723c */ /* 0x040ff00000001824 */
[C---:B------:R-:W-:Y:S01]  /*5f20*/  HMMA.16816.F32 R40, R4.reuse, R22, R72 ;  /* 0x000000160428723c */ /* 0x040fe20000001848 */
[----:B------:R-:W2:Y:S07]  /*5f30*/  LDSM.16.MT88.4 R20, [R192+0x5000] ;  /* 0x00500000c014783b */ /* 0x000eae0000004200 */
[C---:B------:R-:W-:Y:S08]  /*5f40*/  HMMA.16816.F32 R60, R4.reuse, R16, R56 ;  /* 0x00000010043c723c */ /* 0x040ff00000001838 */
[C---:B------:R-:W-:Y:S01]  /*5f50*/  HMMA.16816.F32 R108, R4.reuse, R18, R52 ;  /* 0x00000012046c723c */ /* 0x040fe20000001834 */
[----:B------:R-:W4:Y:S07]  /*5f60*/  LDSM.16.MT88.4 R16, [R193+0x5000] ;  /* 0x00500000c110783b */ /* 0x000f2e0000004200 */
[C---:B---3--:R-:W-:Y:S01]  /*5f70*/  HMMA.16816.F32 R28, R4.reuse, R12, R120 ;  /* 0x0000000c041c723c */ /* 0x048fe20000001878 */
[----:B------:R3:W-:Y:S07]  /*5f80*/  MUFU.EX2 R120, R3 ;  /* 0x0000000300787308 */ /* 0x0007ee0000000800 */
[C---:B-1----:R-:W-:Y:S08]  /*5f90*/  HMMA.16816.F32 R24, R4.reuse, R8, R100 ;  /* 0x000000080418723c */ /* 0x042ff00000001864 */
[----:B------:R-:W-:Y:S01]  /*5fa0*/  HMMA.16816.F32 R32, R4, R10, R92 ;  /* 0x0000000a0420723c */ /* 0x000fe2000000185c */
[----:B------:R-:W1:Y:S01]  /*5fb0*/  LDSM.16.MT88.4 R8, [R194+0x5000] ;  /* 0x00500000c208783b */ /* 0x000e620000004200 */
[----:B---3--:R-:W-:-:S04]  /*5fc0*/  FFMA.FTZ R3, R147, c[0x0][0x2d0], -R2 ;  /* 0x0000b40093037a23 */ /* 0x008fc80000010802 */
[----:B------:R3:W5:Y:S02]  /*5fd0*/  MUFU.EX2 R148, R3 ;  /* 0x0000000300947308 */ /* 0x0007640000000800 */
[C---:B--2---:R-:W-:Y:S08]  /*5fe0*/  HMMA.16816.F32 R56, R4.reuse, R20, R64 ;  /* 0x000000140438723c */ /* 0x044ff00000001840 */
[----:B------:R-:W-:Y:S01]  /*5ff0*/  HMMA.16816.F32 R36, R4, R14, R112 ;  /* 0x0000000e0424723c */ /* 0x000fe20000001870 */
[----:B------:R-:W-:Y:S01]  /*6000*/  LDSM.16.MT88.4 R12, [R193+0x2000] ;  /* 0x00200000c10c783b */ /* 0x000fe20000004200 */
[----:B---3--:R-:W-:-:S06]  /*6010*/  FFMA.FTZ R3, R155, c[0x0][0x2d0], -R2 ;  /* 0x0000b4009b037a23 */ /* 0x008fcc0000010802 */
[C---:B----4-:R-:W-:Y:S01]  /*6020*/  HMMA.16816.F32 R48, R4.reuse, R16, R88 ;  /* 0x000000100430723c */ /* 0x050fe20000001858 */
[----:B------:R-:W-:Y:S01]  /*6030*/  IMAD.MOV.U32 R155, RZ, RZ, R126 ;  /* 0x000000ffff9b7224 */ /* 0x000fe200078e007e */
[----:B------:R2:W-:Y:S06]  /*6040*/  MUFU.EX2 R146, R3 ;  /* 0x0000000300927308 */ /* 0x0005ec0000000800 */
[----:B------:R-:W-:Y:S01]  /*6050*/  HMMA.16816.F32 R52, R4, R18, R84 ;  /* 0x000000120434723c */ /* 0x000fe20000001854 */
[----:B------:R-:W-:Y:S01]  /*6060*/  LDSM.16.MT88.4 R16, [R194+0x2000] ;  /* 0x00200000c210783b */ /* 0x000fe20000004200 */
[----:B--2---:R-:W-:-:S03]  /*6070*/  FFMA.FTZ R3, R159, c[0x0][0x2d0], -R2 ;  /* 0x0000b4009f037a23 */ /* 0x004fc60000010802 */
[----:B------:R-:W2:Y:S03]  /*6080*/  LDL R159, [R1+0x68] ;  /* 0x00006800019f7983 */ /* 0x000ea60000100800 */
[C---:B------:R-:W-:Y:S01]  /*6090*/  HMMA.16816.F32 R64, R4.reuse, R22, R80 ;  /* 0x000000160440723c */ /* 0x040fe20000001850 */
[----:B------:R3:W4:Y:S01]  /*60a0*/  MUFU.EX2 R147, R3 ;  /* 0x0000000300937308 */ /* 0x0007220000000800 */
[----:B------:R-:W4:Y:S06]  /*60b0*/  LDSM.16.MT88.4 R20, [R191+0x2000] ;  /* 0x00200000bf14783b */ /* 0x000f2c0000004200 */
[C---:B-1----:R-:W-:Y:S08]  /*60c0*/  HMMA.16816.F32 R88, R4.reuse, R8, R96 ;  /* 0x000000080458723c */ /* 0x042ff00000001860 */
[----:B------:R-:W-:Y:S01]  /*60d0*/  HMMA.16816.F32 R76, R4, R10, R76 ;  /* 0x0000000a044c723c */ /* 0x000fe2000000184c */
[----:B---3--:R-:W-:Y:S01]  /*60e0*/  FFMA.FTZ R3, R144, c[0x0][0x2d0], -R0 ;  /* 0x0000b40090037a23 */ /* 0x008fe20000010800 */
[----:B------:R-:W1:Y:S03]  /*60f0*/  LDSM.16.MT88.4 R8, [R192+0x2000] ;  /* 0x00200000c008783b */ /* 0x000e660000004200 */
[----:B------:R3:W-:Y:S02]  /*6100*/  MUFU.EX2 R142, R3 ;  /* 0x00000003008e7308 */ /* 0x0007e40000000800 */
[----:B-----5:R-:W-:-:S02]  /*6110*/  F2FP.PACK_AB R4, R148, R120 ;  /* 0x000000789404723e */ /* 0x020fc400000000ff */
[----:B----4-:R-:W-:Y:S01]  /*6120*/  F2FP.PACK_AB R6, R147, R146 ;  /* 0x000000929306723e */ /* 0x010fe200000000ff */
[--C-:B---3--:R-:W-:Y:S02]  /*6130*/  FFMA.FTZ R3, R150, c[0x0][0x2d0], -R0.reuse ;  /* 0x0000b40096037a23 */ /* 0x108fe40000010800 */
[----:B------:R-:W-:Y:S02]  /*6140*/  IMAD.MOV.U32 R150, RZ, RZ, R127 ;  /* 0x000000ffff967224 */ /* 0x000fe400078e007f */
[----:B------:R3:W4:Y:S01]  /*6150*/  MUFU.EX2 R143, R3 ;  /* 0x00000003008f7308 */ /* 0x0007220000000800 */
[----:B------:R-:W-:Y:S01]  /*6160*/  LDSM.16.MT88.4 R124, [R192+0x6800] ;  /* 0x00680000c07c783b */ /* 0x000fe20000004200 */
[----:B---3--:R-:W-:Y:S01]  /*6170*/  FFMA.FTZ R3, R149, c[0x0][0x2d0], -R0 ;  /* 0x0000b40095037a23 */ /* 0x008fe20000010800 */
[----:B----4-:R-:W-:Y:S01]  /*6180*/  F2FP.PACK_AB R5, R143, R142 ;  /* 0x0000008e8f05723e */ /* 0x010fe200000000ff */
[----:B------:R-:W-:-:S04]  /*6190*/  IMAD.MOV.U32 R149, RZ, RZ, R71 ;  /* 0x000000ffff957224 */ /* 0x000fc800078e0047 */
[----:B------:R3:W-:Y:S02]  /*61a0*/  MUFU.EX2 R144, R3 ;  /* 0x0000000300907308 */ /* 0x0007e40000000800 */
[----:B---3--:R-:W-:-:S06]  /*61b0*/  FFMA.FTZ R3, R145, c[0x0][0x2d0], -R0 ;  /* 0x0000b40091037a23 */ /* 0x008fcc0000010800 */
[----:B------:R-:W3:Y:S02]  /*61c0*/  MUFU.EX2 R145, R3 ;  /* 0x0000000300917308 */ /* 0x000ee40000000800 */
[----:B---3--:R-:W-:Y:S01]  /*61d0*/  F2FP.PACK_AB R7, R145, R144 ;  /* 0x000000909107723e */ /* 0x008fe200000000ff */
[----:B------:R-:W-:Y:S02]  /*61e0*/  FFMA.FTZ R3, R220, c[0x0][0x2d0], -R2 ;  /* 0x0000b400dc037a23 */ /* 0x000fe40000010802 */
[----:B------:R-:W-:-:S03]  /*61f0*/  IMAD.MOV.U32 R220, RZ, RZ, R70 ;  /* 0x000000ffffdc7224 */ /* 0x000fc600078e0046 */
[----:B------:R3:W-:Y:S01]  /*6200*/  MUFU.EX2 R138, R3 ;  /* 0x00000003008a7308 */ /* 0x0007e20000000800 */
[C---:B------:R-:W-:Y:S08]  /*6210*/  HMMA.16816.F32 R72, R4.reuse, R20, R60 ;  /* 0x000000140448723c */ /* 0x040ff0000000183c */
[----:B------:R-:W-:Y:S01]  /*6220*/  HMMA.16816.F32 R80, R4, R22, R108 ;  /* 0x000000160450723c */ /* 0x000fe2000000186c */
[----:B------:R-:W4:Y:S01]  /*6230*/  LDSM.16.MT88.4 R20, [R191+0x5800] ;  /* 0x00580000bf14783b */ /* 0x000f220000004200 */
[----:B---3--:R-:W-:-:S06]  /*6240*/  FFMA.FTZ R3, R221, c[0x0][0x2d0], -R2 ;  /* 0x0000b400dd037a23 */ /* 0x008fcc0000010802 */
[C---:B-1----:R-:W-:Y:S01]  /*6250*/  HMMA.16816.F32 R108, R4.reuse, R8, R44 ;  /* 0x00000008046c723c */ /* 0x042fe2000000182c */
[----:B------:R-:W-:Y:S01]  /*6260*/  IMAD.MOV.U32 R221, RZ, RZ, c[0x0][0x2c4] ;  /* 0x0000b100ffdd7624 */ /* 0x000fe200078e00ff */
[----:B------:R1:W3:Y:S04]  /*6270*/  MUFU.EX2 R140, R3 ;  /* 0x00000003008c7308 */ /* 0x0002e80000000800 */
[----:B------:R-:W-:Y:S02]  /*6280*/  ISETP.NE.AND P3, PT, R221, 0x1, PT ;  /* 0x00000001dd00780c */ /* 0x000fe40003f65270 */
[C---:B------:R-:W-:Y:S01]  /*6290*/  HMMA.16816.F32 R96, R4.reuse, R10, R40 ;  /* 0x0000000a0460723c */ /* 0x040fe20000001828 */
[----:B------:R-:W5:Y:S07]  /*62a0*/  LDSM.16.MT88.4 R8, [R193+0x5800] ;  /* 0x00580000c108783b */ /* 0x000f6e0000004200 */
[----:B------:R-:W-:Y:S01]  /*62b0*/  HMMA.16816.F32 R92, R4, R18, R36 ;  /* 0x00000012045c723c */ /* 0x000fe20000001824 */
[----:B-1----:R-:W-:-:S04]  /*62c0*/  FFMA.FTZ R3, R222, c[0x0][0x2d0], -R2 ;  /* 0x0000b400de037a23 */ /* 0x002fc80000010802 */
[----:B------:R1:W-:Y:S03]  /*62d0*/  MUFU.EX2 R139, R3 ;  /* 0x00000003008b7308 */ /* 0x0003e60000000800 */
[C---:B------:R-:W-:Y:S01]  /*62e0*/  HMMA.16816.F32 R84, R4.reuse, R12, R116 ;  /* 0x0000000c0454723c */ /* 0x040fe20000001874 */
[----:B------:R-:W-:Y:S07]  /*62f0*/  LDSM.16.MT88.4 R116, [R193+0x6800] ;  /* 0x00680000c174783b */ /* 0x000fee0000004200 */
[----:B------:R-:W-:Y:S01]  /*6300*/  HMMA.16816.F32 R100, R4, R14, R104 ;  /* 0x0000000e0464723c */ /* 0x000fe20000001868 */
[----:B------:R-:W3:Y:S01]  /*6310*/  LDSM.16.MT88.4 R12, [R192+0x5800] ;  /* 0x00580000c00c783b */ /* 0x000ee20000004200 */
[----:B-1----:R-:W-:-:S06]  /*6320*/  FFMA.FTZ R3, R223, c[0x0][0x2d0], -R2 ;  /* 0x0000b400df037a23 */ /* 0x002fcc0000010802 */
[C---:B----4-:R-:W-:Y:S01]  /*6330*/  HMMA.16816.F32 R60, R4.reuse, R20, R24 ;  /* 0x00000014043c723c */ /* 0x050fe20000001818 */
[----:B------:R1:W-:Y:S07]  /*6340*/  MUFU.EX2 R141, R3 ;  /* 0x00000003008d7308 */ /* 0x0003ee0000000800 */
[C---:B------:R-:W-:Y:S01]  /*6350*/  HMMA.16816.F32 R40, R4.reuse, R22, R32 ;  /* 0x000000160428723c */ /* 0x040fe20000001820 */
[----:B------:R-:W-:Y:S07]  /*6360*/  LDSM.16.MT88.4 R20, [R193+0x2800] ;  /* 0x00280000c114783b */ /* 0x000fee0000004200 */
[----:B-----5:R-:W-:Y:S01]  /*6370*/  HMMA.16816.F32 R36, R4, R8, R48 ;  /* 0x000000080424723c */ /* 0x020fe20000001830 */
[----:B-1----:R-:W-:-:S04]  /*6380*/  FFMA.FTZ R3, R161, c[0x0][0x2d0], -R0 ;  /* 0x0000b400a1037a23 */ /* 0x002fc80000010800 */
[----:B------:R1:W-:Y:S03]  /*6390*/  MUFU.EX2 R137, R3 ;  /* 0x0000000300897308 */ /* 0x0003e60000000800 */
[C---:B------:R-:W-:Y:S01]  /*63a0*/  HMMA.16816.F32 R24, R4.reuse, R10, R52 ;  /* 0x0000000a0418723c */ /* 0x040fe20000001834 */
[----:B------:R-:W4:Y:S07]  /*63b0*/  LDSM.16.MT88.4 R8, [R194+0x5800] ;  /* 0x00580000c208783b */ /* 0x000f2e0000004200 */
[----:B------:R-:W-:Y:S01]  /*63c0*/  HMMA.16816.F32 R104, R4, R16, R28 ;  /* 0x000000100468723c */ /* 0x000fe2000000181c */
[----:B------:R-:W5:Y:S01]  /*63d0*/  LDSM.16.MT88.4 R16, [R192+0x2800] ;  /* 0x00280000c010783b */ /* 0x000f620000004200 */
[----:B-1----:R-:W-:-:S06]  /*63e0*/  FFMA.FTZ R3, R163, c[0x0][0x2d0], -R0 ;  /* 0x0000b400a3037a23 */ /* 0x002fcc0000010800 */
[C---:B---3--:R-:W-:Y:S01]  /*63f0*/  HMMA.16816.F32 R44, R4.reuse, R12, R56 ;  /* 0x0000000c042c723c */ /* 0x048fe20000001838 */
[----:B------:R1:W3:Y:S07]  /*6400*/  MUFU.EX2 R71, R3 ;  /* 0x0000000300477308 */ /* 0x0002ee0000000800 */
[----:B------:R-:W-:Y:S01]  /*6410*/  HMMA.16816.F32 R28, R4, R14, R64 ;  /* 0x0000000e041c723c */ /* 0x000fe20000001840 */
[----:B------:R-:W5:Y:S01]  /*6420*/  LDSM.16.MT88.4 R12, [R191+0x2800] ;  /* 0x00280000bf0c783b */ /* 0x000f620000004200 */
[----:B-1----:R-:W-:-:S04]  /*6430*/  FFMA.FTZ R3, R162, c[0x0][0x2d0], -R0 ;  /* 0x0000b400a2037a23 */ /* 0x002fc80000010800 */
[----:B------:R1:W-:Y:S02]  /*6440*/  MUFU.EX2 R70, R3 ;  /* 0x0000000300467308 */ /* 0x0003e40000000800 */
[C---:B----4-:R-:W-:Y:S08]  /*6450*/  HMMA.16816.F32 R48, R4.reuse, R8, R88 ;  /* 0x000000080430723c */ /* 0x050ff00000001858 */
[----:B------:R-:W-:Y:S01]  /*6460*/  HMMA.16816.F32 R32, R4, R10, R76 ;  /* 0x0000000a0420723c */ /* 0x000fe2000000184c */
[----:B------:R-:W4:Y:S01]  /*6470*/  LDSM.16.MT88.4 R8, [R191+0x6000] ;  /* 0x00600000bf08783b */ /* 0x000f220000004200 */
[----:B-1----:R-:W-:-:S03]  /*6480*/  FFMA.FTZ R3, R215, c[0x0][0x2d0], -R0 ;  /* 0x0000b400d7037a23 */ /* 0x002fc60000010800 */
[----:B------:R-:W-:Y:S02]  /*6490*/  LDSM.16.MT88.4 R76, [R191+0x3000] ;  /* 0x00300000bf4c783b */ /* 0x000fe40000004200 */
[----:B------:R-:W-:Y:S01]  /*64a0*/  F2FP.PACK_AB R4, R140, R138 ;  /* 0x0000008a8c04723e */ /* 0x000fe200000000ff */
[----:B------:R-:W1:Y:S01]  /*64b0*/  MUFU.EX2 R136, R3 ;  /* 0x0000000300887308 */ /* 0x000e620000000800 */
[----:B---3--:R-:W-:Y:S02]  /*64c0*/  F2FP.PACK_AB R5, R71, R137 ;  /* 0x000000894705723e */ /* 0x008fe400000000ff */
[----:B------:R-:W-:Y:S02]  /*64d0*/  F2FP.PACK_AB R6, R141, R139 ;  /* 0x0000008b8d06723e */ /* 0x000fe400000000ff */
[----:B-1----:R-:W-:Y:S01]  /*64e0*/  F2FP.PACK_AB R7, R136, R70 ;  /* 0x000000468807723e */ /* 0x002fe200000000ff */
[----:B------:R-:W-:-:S06]  /*64f0*/  FFMA.FTZ R3, R250, c[0x0][0x2d0], -R2 ;  /* 0x0000b400fa037a23 */ /* 0x000fcc0000010802 */
[C---:B-----5:R-:W-:Y:S01]  /*6500*/  HMMA.16816.F32 R88, R4.reuse, R16, R108 ;  /* 0x000000100458723c */ /* 0x060fe2000000186c */
[----:B------:R1:W-:Y:S01]  /*6510*/  MUFU.EX2 R17, R3 ;  /* 0x0000000300117308 */ /* 0x0003e20000000800 */
[----:B------:R-:W-:Y:S06]  /*6520*/  LDSM.16.MT88.4 R108, [R191+0x6800] ;  /* 0x00680000bf6c783b */ /* 0x000fec0000004200 */
[C---:B------:R-:W-:Y:S08]  /*6530*/  HMMA.16816.F32 R52, R4.reuse, R14, R80 ;  /* 0x0000000e0434723c */ /* 0x040ff00000001850 */
[----:B----4-:R-:W-:Y:S01]  /*6540*/  HMMA.16816.F32 R60, R4, R8, R60 ;  /* 0x00000008043c723c */ /* 0x010fe2000000183c */
[----:B-1----:R-:W-:-:S07]  /*6550*/  FFMA.FTZ R3, R252, c[0x0][0x2d0], -R2 ;  /* 0x0000b400fc037a23 */ /* 0x002fce0000010802 */
[C---:B------:R-:W-:Y:S01]  /*6560*/  HMMA.16816.F32 R40, R4.reuse, R10, R40 ;  /* 0x0000000a0428723c */ /* 0x040fe20000001828 */
[----:B------:R-:W1:Y:S07]  /*6570*/  LDSM.16.MT88.4 R8, [R192+0x6000] ;  /* 0x00600000c008783b */ /* 0x000e6e0000004200 */
[C---:B------:R-:W-:Y:S01]  /*6580*/  HMMA.16816.F32 R80, R4.reuse, R20, R84 ;  /* 0x000000140450723c */ /* 0x040fe20000001854 */
[----:B------:R-:W-:Y:S07]  /*6590*/  LDSM.16.MT88.4 R84, [R193+0x3000] ;  /* 0x00300000c154783b */ /* 0x000fee0000004200 */
[C---:B------:R-:W-:Y:S01]  /*65a0*/  HMMA.16816.F32 R56, R4.reuse, R22, R100 ;  /* 0x000000160438723c */ /* 0x040fe20000001864 */
[----:B------:R-:W3:Y:S04]  /*65b0*/  LDSM.16.MT88.4 R20, [R193+0x6000] ;  /* 0x00600000c114783b */ /* 0x000ee80000004200 */
[----:B------:R-:W-:Y:S03]  /*65c0*/  LDSM.16.MT88.4 R100, [R194+0x3000] ;  /* 0x00300000c264783b */ /* 0x000fe60000004200 */
[C---:B------:R-:W-:Y:S01]  /*65d0*/  HMMA.16816.F32 R96, R4.reuse, R18, R96 ;  /* 0x000000120460723c */ /* 0x040fe20000001860 */
[----:B------:R4:W5:Y:S07]  /*65e0*/  MUFU.EX2 R18, R3 ;  /* 0x0000000300127308 */ /* 0x00096e0000000800 */
[----:B------:R-:W-:Y:S01]  /*65f0*/  HMMA.16816.F32 R72, R4, R12, R72 ;  /* 0x0000000c0448723c */ /* 0x000fe20000001848 */
[----:B------:R-:W2:Y:S01]  /*6600*/  LDSM.16.MT88.4 R12, [R194+0x2800] ;  /* 0x00280000c20c783b */ /* 0x000ea20000004200 */
[----:B----4-:R-:W-:-:S06]  /*6610*/  FFMA.FTZ R3, R251, c[0x0][0x2d0], -R2 ;  /* 0x0000b400fb037a23 */ /* 0x010fcc0000010802 */
[----:B-1----:R-:W-:Y:S01]  /*6620*/  HMMA.16816.F32 R44, R4, R8, R44 ;  /* 0x00000008042c723c */ /* 0x002fe2000000182c */
[----:B------:R-:W-:Y:S01]  /*6630*/  FFMA.FTZ R2, R230, c[0x0][0x2d0], -R2 ;  /* 0x0000b400e6027a23 */ /* 0x000fe20000010802 */
[----:B-----5:R-:W-:-:S03]  /*6640*/  F2FP.PACK_AB R64, R18, R17 ;  /* 0x000000111240723e */ /* 0x020fc600000000ff */
[----:B------:R1:W-:Y:S03]  /*6650*/  MUFU.EX2 R19, R2 ;  /* 0x0000000200137308 */ /* 0x0003e60000000800 */
[C---:B------:R-:W-:Y:S08]  /*6660*/  HMMA.16816.F32 R28, R4.reuse, R10, R28 ;  /* 0x0000000a041c723c */ /* 0x040ff0000000181c */
[----:B---3--:R-:W-:Y:S01]  /*6670*/  HMMA.16816.F32 R36, R4, R20, R36 ;  /* 0x000000140424723c */ /* 0x008fe20000001824 */
[----:B------:R-:W3:Y:S01]  /*6680*/  MUFU.EX2 R20, R3 ;  /* 0x0000000300147308 */ /* 0x000ee20000000800 */
[----:B-1----:R-:W-:-:S06]  /*6690*/  FFMA.FTZ R2, R229, c[0x0][0x2d0], -R0 ;  /* 0x0000b400e5027a23 */ /* 0x002fcc0000010800 */
[C---:B------:R-:W-:Y:S01]  /*66a0*/  HMMA.16816.F32 R24, R4.reuse, R22, R24 ;  /* 0x000000160418723c */ /* 0x040fe20000001818 */
[----:B------:R1:W-:Y:S07]  /*66b0*/  MUFU.EX2 R16, R2 ;  /* 0x0000000200107308 */ /* 0x0003ee0000000800 */
[----:B--2---:R-:W-:Y:S01]  /*66c0*/  HMMA.16816.F32 R104, R4, R12, R104 ;  /* 0x0000000c0468723c */ /* 0x004fe20000001868 */
[----:B---3--:R-:W-:-:S07]  /*66d0*/  F2FP.PACK_AB R66, R19, R20 ;  /* 0x000000141342723e */ /* 0x008fce00000000ff */
[----:B------:R-:W-:Y:S01]  /*66e0*/  HMMA.16816.F32 R112, R4, R14, R92 ;  /* 0x0000000e0470723c */ /* 0x000fe2000000185c */
[--C-:B-1----:R-:W-:Y:S01]  /*66f0*/  FFMA.FTZ R2, R233, c[0x0][0x2d0], -R0.reuse ;  /* 0x0000b400e9027a23 */ /* 0x102fe20000010800 */
[----:B------:R-:W1:Y:S03]  /*6700*/  LDSM.16.MT88.4 R12, [R194+0x6000] ;  /* 0x00600000c20c783b */ /* 0x000e660000004200 */
[----:B------:R2:W3:Y:S01]  /*6710*/  MUFU.EX2 R9, R2 ;  /* 0x0000000200097308 */ /* 0x0004e20000000800 */
[----:B------:R-:W4:Y:S01]  /*6720*/  LDSM.16.MT88.4 R92, [R192+0x3000] ;  /* 0x00300000c05c783b */ /* 0x000f220000004200 */
[--C-:B--2---:R-:W-:Y:S01]  /*6730*/  FFMA.FTZ R2, R232, c[0x0][0x2d0], -R0.reuse ;  /* 0x0000b400e8027a23 */ /* 0x104fe20000010800 */
[----:B---3--:R-:W-:Y:S01]  /*6740*/  F2FP.PACK_AB R65, R9, R16 ;  /* 0x000000100941723e */ /* 0x008fe200000000ff */
[----:B------:R-:W-:-:S04]  /*6750*/  FFMA.FTZ R0, R231, c[0x0][0x2d0], -R0 ;  /* 0x0000b400e7007a23 */ /* 0x000fc80000010800 */
[----:B------:R2:W-:Y:S08]  /*6760*/  MUFU.EX2 R10, R2 ;  /* 0x00000002000a7308 */ /* 0x0005f00000000800 */
[----:B------:R3:W5:Y:S01]  /*6770*/  MUFU.EX2 R8, R0 ;  /* 0x0000000000087308 */ /* 0x0007620000000800 */
[----:B--2---:R-:W-:Y:S01]  /*6780*/  FADD.FTZ R2, R248, R247 ;  /* 0x000000f7f8027221 */ /* 0x004fe20000010000 */
[----:B-1----:R-:W-:Y:S03]  /*6790*/  HMMA.16816.F32 R48, R4, R12, R48 ;  /* 0x0000000c0430723c */ /* 0x002fe60000001830 */
[----:B------:R-:W-:-:S02]  /*67a0*/  FADD.FTZ R2, R246, R2 ;  /* 0x00000002f6027221 */ /* 0x000fc40000010000 */
[----:B---3--:R-:W-:-:S03]  /*67b0*/  FADD.FTZ R0, R242, R239 ;  /* 0x000000eff2007221 */ /* 0x008fc60000010000 */
[----:B------:R-:W-:Y:S01]  /*67c0*/  HMMA.16816.F32 R32, R4, R14, R32 ;  /* 0x0000000e0420723c */ /* 0x000fe20000001820 */
[----:B------:R-:W-:Y:S01]  /*67d0*/  FADD.FTZ R2, R249, R2 ;  /* 0x00000002f9027221 */ /* 0x000fe20000010000 */
[----:B------:R-:W1:Y:S01]  /*67e0*/  LDSM.16.MT88.4 R12, [R194+0x6800] ;  /* 0x00680000c20c783b */ /* 0x000e620000004200 */
[----:B------:R-:W-:Y:S01]  /*67f0*/  FADD.FTZ R0, R238, R0 ;  /* 0x00000000ee007221 */ /* 0x000fe20000010000 */
[----:B-----5:R-:W-:Y:S01]  /*6800*/  F2FP.PACK_AB R67, R8, R10 ;  /* 0x0000000a0843723e */ /* 0x020fe200000000ff */
[----:B------:R-:W-:Y:S02]  /*6810*/  FADD.FTZ R2, R241, R2 ;  /* 0x00000002f1027221 */ /* 0x000fe40000010000 */
[----:B------:R-:W-:Y:S02]  /*6820*/  FADD.FTZ R0, R245, R0 ;  /* 0x00000000f5007221 */ /* 0x000fe40000010000 */
[----:B------:R-:W-:Y:S02]  /*6830*/  FADD.FTZ R2, R243, R2 ;  /* 0x00000002f3027221 */ /* 0x000fe40000010000 */
[----:B------:R-:W-:Y:S01]  /*6840*/  FADD.FTZ R0, R235, R0 ;  /* 0x00000000eb007221 */ /* 0x000fe20000010000 */
[----:B----4-:R-:W-:Y:S01]  /*6850*/  HMMA.16816.F32 R88, R64, R92, R88 ;  /* 0x0000005c4058723c */ /* 0x010fe20000001858 */
[----:B------:R-:W-:-:S02]  /*6860*/  FADD.FTZ R3, R240, R2 ;  /* 0x00000002f0037221 */ /* 0x000fc40000010000 */
[----:B------:R-:W-:Y:S02]  /*6870*/  FADD.FTZ R0, R236, R0 ;  /* 0x00000000ec007221 */ /* 0x000fe40000010000 */
[----:B------:R-:W-:-:S03]  /*6880*/  @P3 IMAD.HI.U32 R4, R159, c[0x0][0x2c8], RZ ;  /* 0x0000b2009f043a27 */ /* 0x000fc600078e00ff */
[C---:B------:R-:W-:Y:S01]  /*6890*/  HMMA.16816.F32 R92, R64.reuse, R94, R96 ;  /* 0x0000005e405c723c */ /* 0x040fe20000001860 */
[----:B------:R-:W-:Y:S02]  /*68a0*/  FADD.FTZ R2, R234, R0 ;  /* 0x00000000ea027221 */ /* 0x000fe40000010000 */
[----:B------:R-:W-:Y:S02]  /*68b0*/  FADD.FTZ R0, R244, R3 ;  /* 0x00000003f4007221 */ /* 0x000fe40000010000 */
[----:B------:R-:W-:Y:S02]  /*68c0*/  FADD.FTZ R2, R237, R2 ;  /* 0x00000002ed027221 */ /* 0x000fe40000010000 */
[----:B------:R-:W-:Y:S01]  /*68d0*/  FADD.FTZ R0, R225, R0 ;  /* 0x00000000e1007221 */ /* 0x000fe20000010000 */
[----:B------:R-:W-:Y:S01]  /*68e0*/  HMMA.16816.F32 R96, R64, R100, R104 ;  /* 0x000000644060723c */ /* 0x000fe20000001868 */
[----:B------:R-:W-:Y:S02]  /*68f0*/  FADD.FTZ R2, R219, R2 ;  /* 0x00000002db027221 */ /* 0x000fe40000010000 */
[----:B------:R-:W-:-:S02]  /*6900*/  FADD.FTZ R0, R227, R0 ;  /* 0x00000000e3007221 */ /* 0x000fc40000010000 */
[----:B------:R-:W-:Y:S02]  /*6910*/  FADD.FTZ R2, R217, R2 ;  /* 0x00000002d9027221 */ /* 0x000fe40000010000 */
[----:B------:R-:W-:Y:S01]  /*6920*/  FADD.FTZ R0, R224, R0 ;  /* 0x00000000e0007221 */ /* 0x000fe20000010000 */
[C---:B------:R-:W-:Y:S01]  /*6930*/  HMMA.16816.F32 R100, R64.reuse, R102, R112 ;  /* 0x000000664064723c */ /* 0x040fe20000001870 */
[----:B------:R-:W-:Y:S01]  /*6940*/  FADD.FTZ R2, R216, R2 ;  /* 0x00000002d8027221 */ /* 0x000fe20000010000 */
[----:B------:R-:W-:Y:S01]  /*6950*/  IADD3 R216, R150, -0x2, RZ ;  /* 0xfffffffe96d87810 */ /* 0x000fe20007ffe0ff */
        /* <DEDUP_REMOVED lines=19> */
[----:B------:R-:W-:Y:S01]  /*6a90*/  IMAD.MOV.U32 R0, RZ, RZ, R159 ;  /* 0x000000ffff007224 */ /* 0x000fe200078e009f */
[----:B------:R-:W-:Y:S01]  /*6aa0*/  @P3 SHF.R.U32.HI R0, RZ, c[0x0][0x2cc], R4 ;  /* 0x0000b300ff003a19 */ /* 0x000fe20000011604 */
[----:B------:R-:W-:-:S02]  /*6ab0*/  FADD.FTZ R2, R147, R2 ;  /* 0x0000000293027221 */ /* 0x000fc40000010000 */
[----:B------:R-:W-:Y:S02]  /*6ac0*/  FADD.FTZ R3, R144, R3 ;  /* 0x0000000390037221 */ /* 0x000fe40000010000 */
[----:B------:R-:W-:Y:S01]  /*6ad0*/  FADD.FTZ R2, R138, R2 ;  /* 0x000000028a027221 */ /* 0x000fe20000010000 */
[C---:B------:R-:W-:Y:S01]  /*6ae0*/  HMMA.16816.F32 R120, R64.reuse, R124, R44 ;  /* 0x0000007c4078723c */ /* 0x040fe2000000182c */
[----:B------:R-:W-:Y:S01]  /*6af0*/  FADD.FTZ R4, R145, R3 ;  /* 0x0000000391047221 */ /* 0x000fe20000010000 */
[----:B------:R-:W-:Y:S01]  /*6b00*/  IADD3 R3, R0, R149, -R220 ;  /* 0x0000009500037210 */ /* 0x000fe20007ffe8dc */
[----:B------:R-:W-:Y:S02]  /*6b10*/  FADD.FTZ R0, R140, R2 ;  /* 0x000000028c007221 */ /* 0x000fe40000010000 */
[----:B------:R-:W-:Y:S02]  /*6b20*/  IMAD.MOV.U32 R2, RZ, RZ, RZ ;  /* 0x000000ffff027224 */ /* 0x000fe400078e00ff */
[----:B------:R-:W-:Y:S01]  /*6b30*/  FADD.FTZ R4, R137, R4 ;  /* 0x0000000489047221 */ /* 0x000fe20000010000 */
[----:B------:R-:W-:Y:S01]  /*6b40*/  HMMA.16816.F32 R76, R64, R78, R52 ;  /* 0x0000004e404c723c */ /* 0x000fe20000001834 */
[----:B------:R-:W-:-:S04]  /*6b50*/  IMAD.HI R2, R3, -0x6db6db6d, R2 ;  /* 0x9249249303027827 */ /* 0x000fc800078e0202 */
[----:B------:R-:W-:Y:S02]  /*6b60*/  FADD.FTZ R3, R71, R4 ;  /* 0x0000000447037221 */ /* 0x000fe40000010000 */
[----:B------:R-:W-:Y:S01]  /*6b70*/  FADD.FTZ R0, R139, R0 ;  /* 0x000000008b007221 */ /* 0x000fe20000010000 */
[----:B------:R-:W-:Y:S01]  /*6b80*/  HMMA.16816.F32 R84, R64, R86, R56 ;  /* 0x000000564054723c */ /* 0x000fe20000001838 */
[----:B------:R-:W-:Y:S02]  /*6b90*/  FADD.FTZ R3, R70, R3 ;  /* 0x0000000346037221 */ /* 0x000fe40000010000 */
[----:B------:R-:W-:Y:S01]  /*6ba0*/  FADD.FTZ R4, R141, R0 ;  /* 0x000000008d047221 */ /* 0x000fe20000010000 */
[----:B------:R-:W-:Y:S01]  /*6bb0*/  SHF.R.U32.HI R0, RZ, 0x1f, R2 ;  /* 0x0000001fff007819 */ /* 0x000fe20000011602 */
[----:B------:R-:W-:-:S03]  /*6bc0*/  FADD.FTZ R3, R136, R3 ;  /* 0x0000000388037221 */ /* 0x000fc60000010000 */
[----:B------:R-:W-:Y:S01]  /*6bd0*/  LEA.HI.SX32 R2, R2, R0, 0x1a ;  /* 0x0000000002027211 */ /* 0x000fe200078fd2ff */
[----:B------:R-:W-:Y:S01]  /*6be0*/  FADD.FTZ R0, R17, R4 ;  /* 0x0000000411007221 */ /* 0x000fe20000010000 */
[C---:B------:R-:W-:Y:S01]  /*6bf0*/  HMMA.16816.F32 R108, R64.reuse, R110, R40 ;  /* 0x0000006e406c723c */ /* 0x040fe20000001828 */
[----:B------:R-:W-:Y:S01]  /*6c00*/  FADD.FTZ R3, R16, R3 ;  /* 0x0000000310037221 */ /* 0x000fe20000010000 */
[----:B------:R-:W-:Y:S01]  /*6c10*/  IMNMX R4, R155, R2, !PT ;  /* 0x000000029b047217 */ /* 0x000fe20007800200 */
[----:B------:R-:W-:Y:S02]  /*6c20*/  FADD.FTZ R0, R18, R0 ;  /* 0x0000000012007221 */ /* 0x000fe40000010000 */
[----:B------:R-:W-:Y:S01]  /*6c30*/  FADD.FTZ R2, R9, R3 ;  /* 0x0000000309027221 */ /* 0x000fe20000010000 */
[----:B------:R-:W-:Y:S01]  /*6c40*/  ISETP.GE.AND P0, PT, R216, R4, PT ;  /* 0x00000004d800720c */ /* 0x000fe20003f06270 */
[----:B------:R-:W-:Y:S01]  /*6c50*/  FADD.FTZ R0, R20, R0 ;  /* 0x0000000014007221 */ /* 0x000fe20000010000 */
[----:B------:R2:W-:Y:S01]  /*6c60*/  STL [R1+0x24], R4 ;  /* 0x0000240401007387 */ /* 0x0005e20000100800 */
[----:B------:R-:W-:Y:S01]  /*6c70*/  FADD.FTZ R2, R10, R2 ;  /* 0x000000020a027221 */ /* 0x000fe20000010000 */
[----:B------:R-:W-:Y:S01]  /*6c80*/  HMMA.16816.F32 R116, R64, R118, R24 ;  /* 0x000000764074723c */ /* 0x000fe20000001818 */
[----:B------:R-:W-:-:S02]  /*6c90*/  FADD.FTZ R3, R19, R0 ;  /* 0x0000000013037221 */ /* 0x000fc40000010000 */
[----:B------:R-:W-:-:S05]  /*6ca0*/  FADD.FTZ R0, R8, R2 ;  /* 0x0000000208007221 */ /* 0x000fca0000010000 */
[----:B------:R2:W-:Y:S01]  /*6cb0*/  STL [R1+0x30], R0 ;  /* 0x0000300001007387 */ /* 0x0005e20000100800 */
[C---:B------:R-:W-:Y:S03]  /*6cc0*/  HMMA.16816.F32 R124, R64.reuse, R126, R28 ;  /* 0x0000007e407c723c */ /* 0x040fe6000000181c */
[----:B------:R2:W-:Y:S05]  /*6cd0*/  STL [R1+0x34], R3 ;  /* 0x0000340301007387 */ /* 0x0005ea0000100800 */
[C---:B-1----:R-:W-:Y:S08]  /*6ce0*/  HMMA.16816.F32 R60, R64.reuse, R12, R48 ;  /* 0x0000000c403c723c */ /* 0x042ff00000001830 */
[----:B------:R-:W-:Y:S01]  /*6cf0*/  HMMA.16816.F32 R64, R64, R14, R32 ;  /* 0x0000000e4040723c */ /* 0x000fe20000001820 */
[----:B------:R-:W-:Y:S07]  /*6d00*/  @!P0 BRA `(.L_x_1019) ;  /* 0x000042e000008947 */ /* 0x000fee0003800000 */
[----:B------:R-:W3:Y:S01]  /*6d10*/  LDL R155, [R1+0x94] ;  /* 0x00009400019b7983 */ /* 0x000ee20000100800 */
[----:B------:R-:W-:Y:S01]  /*6d20*/  IMAD.MOV.U32 R70, RZ, RZ, R68 ;  /* 0x000000ffff467224 */ /* 0x000fe200078e0044 */
[----:B--2---:R-:W-:-:S02]  /*6d30*/  MOV R3, R69 ;  /* 0x0000004500037202 */ /* 0x004fc40000000f00 */
[----:B------:R-:W-:Y:S01]  /*6d40*/  MOV R215, R216 ;  /* 0x000000d800d77202 */ /* 0x000fe20000000f00 */
[----:B---3--:R-:W-:-:S05]  /*6d50*/  IMAD.IADD R0, R155, 0x1, R159 ;  /* 0x000000019b007824 */ /* 0x008fca00078e029f */
[----:B------:R1:W-:Y:S02]  /*6d60*/  STL [R1+0x20], R0 ;  /* 0x0000200001007387 */ /* 0x0003e40000100800 */
[----:B-1----:R-:W-:-:S05]  /*6d70*/  @P3 IMAD.HI.U32 R0, R0, c[0x0][0x2c8], RZ ;  /* 0x0000b20000003a27 */ /* 0x002fca00078e00ff */
[----:B------:R-:W-:-:S05]  /*6d80*/  @P3 SHF.R.U32.HI R0, RZ, c[0x0][0x2cc], R0 ;  /* 0x0000b300ff003a19 */ /* 0x000fca0000011600 */
[----:B------:R1:W-:Y:S02]  /*6d90*/  @P3 STL [R1+0x28], R0 ;  /* 0x0000280001003387 */ /* 0x0003e40000100800 */
.L_x_1024:
[----:B------:R-:W2:Y:S01]  /*6da0*/  LDL R216, [R1+0x38] ;  /* 0x0000380001d87983 */ /* 0x000ea20000100800 */
[----:B------:R-:W-:Y:S04]  /*6db0*/  DEPBAR.LE SB0, 0x0 ;  /* 0x000080000000791a */ /* 0x000fe80000000000 */
[----:B------:R-:W-:Y:S01]  /*6dc0*/  WARPSYNC 0xffffffff ;  /* 0xffffffff00007948 */ /* 0x000fe20003800000 */
[----:B------:R-:W-:Y:S06]  /*6dd0*/  BAR.SYNC.DEFER_BLOCKING 0x0 ;  /* 0x0000000000007b1d */ /* 0x000fec0000010000 */
[----:B------:R3:W4:Y:S01]  /*6de0*/  LDSM.16.M88.4 R8, [R188] ;  /* 0x00000000bc08783b */ /* 0x0007220000000200 */
[----:B------:R-:W-:Y:S03]  /*6df0*/  BSSY B0, `(.L_x_1020) ;  /* 0x000004b000007945 */ /* 0x000fe60003800000 */
[----:B------:R3:W1:Y:S04]  /*6e00*/  LDSM.16.M88.4 R16, [R188+0x800] ;  /* 0x00080000bc10783b */ /* 0x0006680000000200 */
[----:B------:R3:W1:Y:S04]  /*6e10*/  LDSM.16.M88.4 R24, [R188+0x1000] ;  /* 0x00100000bc18783b */ /* 0x0006680000000200 */
[----:B------:R3:W1:Y:S04]  /*6e20*/  LDSM.16.M88.4 R32, [R188+0x1800] ;  /* 0x00180000bc20783b */ /* 0x0006680000000200 */
[----:B------:R3:W1:Y:S04]  /*6e30*/  LDSM.16.M88.4 R40, [R188+0x2000] ;  /* 0x00200000bc28783b */ /* 0x0006680000000200 */
[----:B------:R3:W1:Y:S04]  /*6e40*/  LDSM.16.M88.4 R48, [R188+0x2800] ;  /* 0x00280000bc30783b */ /* 0x0006680000000200 */
[----:B------:R3:W1:Y:S04]  /*6e50*/  LDSM.16.M88.4 R56, [R188+0x3000] ;  /* 0x00300000bc38783b */ /* 0x0006680000000200 */
[----:B------:R3:W1:Y:S04]  /*6e60*/  LDSM.16.M88.4 R136, [R195] ;  /* 0x00000000c388783b */ /* 0x0006680000000200 */
[----:B------:R3:W1:Y:S04]  /*6e70*/  LDSM.16.M88.4 R140, [R204] ;  /* 0x00000000cc8c783b */ /* 0x0006680000000200 */
[----:B------:R3:W1:Y:S04]  /*6e80*/  LDSM.16.M88.4 R144, [R205] ;  /* 0x00000000cd90783b */ /* 0x0006680000000200 */
[----:B------:R3:W1:Y:S04]  /*6e90*/  LDSM.16.M88.4 R148, [R206] ;  /* 0x00000000ce94783b */ /* 0x0006680000000200 */
[----:B------:R3:W1:Y:S04]  /*6ea0*/  LDSM.16.M88.4 R152, [R207] ;  /* 0x00000000cf98783b */ /* 0x0006680000000200 */
[----:B------:R3:W1:Y:S04]  /*6eb0*/  LDSM.16.M88.4 R156, [R208] ;  /* 0x00000000d09c783b */ /* 0x0006680000000200 */
[----:B------:R3:W1:Y:S01]  /*6ec0*/  LDSM.16.M88.4 R160, [R209] ;  /* 0x00000000d1a0783b */ /* 0x0006620000000200 */
[----:B--2---:R-:W-:Y:S11]  /*6ed0*/  ISETP.GT.AND P0, PT, R216, R215, PT ;  /* 0x000000d7d800720c */ /* 0x004ff60003f04270 */
[----:B------:R-:W-:Y:S02]  /*6ee0*/  @!UPT UIADD3 URZ, URZ, URZ, URZ ;  /* 0x0000003f3f3ff290 */ /* 0x000fe4000fffe03f */
[----:B------:R-:W-:-:S05]  /*6ef0*/  @P0 BRA `(.L_x_1021) ;  /* 0x000003a000000947 */ /* 0x000fca0003800000 */
[C---:B-1-34-:R-:W-:Y:S01]  /*6f00*/  IMAD.WIDE.U32 R22, R215.reuse, c[0x0][0x208], RZ ;  /* 0x00008200d7167a25 */ /* 0x05afe200078e00ff */
[----:B------:R-:W2:Y:S01]  /*6f10*/  LDL.64 R30, [R1+0x8] ;  /* 0x00000800011e7983 */ /* 0x000ea20000100a00 */
[----:B------:R-:W-:Y:S01]  /*6f20*/  ULDC.64 UR4, c[0x0][0x208] ;  /* 0x0000820000047ab9 */ /* 0x000fe20000000a00 */
[----:B------:R-:W-:Y:S01]  /*6f30*/  SHF.R.S32.HI R0, RZ, 0x1f, R215 ;  /* 0x0000001fff007819 */ /* 0x000fe200000114d7 */
[----:B------:R-:W-:Y:S01]  /*6f40*/  USHF.L.U32 UR9, UR4, 0x5, URZ ;  /* 0x0000000504097899 */ /* 0x000fe2000800063f */
[----:B------:R-:W3:Y:S01]  /*6f50*/  LDL.64 R28, [R1] ;  /* 0x00000000011c7983 */ /* 0x000ee20000100a00 */
[----:B------:R-:W-:Y:S02]  /*6f60*/  UMOV UR8, 0x5 ;  /* 0x0000000500087882 */ /* 0x000fe40000000000 */
[----:B------:R-:W-:Y:S01]  /*6f70*/  IMAD R0, R0, c[0x0][0x208], RZ ;  /* 0x0000820000007a24 */ /* 0x000fe200078e02ff */
[----:B------:R-:W1:Y:S01]  /*6f80*/  S2R R12, SR_TID.X ;  /* 0x00000000000c7919 */ /* 0x000e620000002100 */
[----:B------:R-:W-:Y:S01]  /*6f90*/  USHF.L.U64.HI UR5, UR4, UR8, UR5 ;  /* 0x0000000804057299 */ /* 0x000fe20008010205 */
[----:B------:R-:W-:Y:S01]  /*6fa0*/  IMAD.U32 R4, RZ, RZ, UR9 ;  /* 0x00000009ff047e24 */ /* 0x000fe2000f8e00ff */
[----:B------:R-:W-:Y:S01]  /*6fb0*/  UIADD3 UR8, UP0, UR9, UR9, URZ ;  /* 0x0000000909087290 */ /* 0x000fe2000ff1e03f */
[----:B------:R-:W-:Y:S03]  /*6fc0*/  IMAD R0, R215, c[0x0][0x20c], R0 ;  /* 0x00008300d7007a24 */ /* 0x000fe600078e0200 */
[----:B------:R-:W-:Y:S01]  /*6fd0*/  IMAD.U32 R5, RZ, RZ, UR5 ;  /* 0x00000005ff057e24 */ /* 0x000fe2000f8e00ff */
[----:B------:R-:W-:Y:S01]  /*6fe0*/  UIADD3.X UR4, UR5, UR5, URZ, UP0, !UPT ;  /* 0x0000000505047290 */ /* 0x000fe200087fe43f */
[----:B------:R-:W-:Y:S02]  /*6ff0*/  IMAD.IADD R0, R23, 0x1, R0 ;  /* 0x0000000117007824 */ /* 0x000fe400078e0200 */
[----:B------:R-:W-:Y:S04]  /*7000*/  IMAD.WIDE.U32 R6, R22, 0x70, R4 ;  /* 0x0000007016067825 */ /* 0x000fe800078e0004 */
[----:B------:R-:W-:Y:S01]  /*7010*/  IMAD R21, R0, 0x70, RZ ;  /* 0x0000007000157824 */ /* 0x000fe200078e02ff */
[----:B------:R-:W-:Y:S01]  /*7020*/  IADD3 R20, P1, R6, UR9, RZ ;  /* 0x0000000906147c10 */ /* 0x000fe2000ff3e0ff */
[----:B------:R-:W-:Y:S02]  /*7030*/  IMAD.U32 R14, RZ, RZ, UR8 ;  /* 0x00000008ff0e7e24 */ /* 0x000fe4000f8e00ff */
[----:B------:R-:W-:Y:S02]  /*7040*/  IMAD.IADD R0, R21, 0x1, R7 ;  /* 0x0000000115007824 */ /* 0x000fe400078e0207 */
[----:B------:R-:W-:Y:S01]  /*7050*/  IMAD.U32 R15, RZ, RZ, UR4 ;  /* 0x00000004ff0f7e24 */ /* 0x000fe2000f8e00ff */
[----:B-1----:R-:W-:Y:S03]  /*7060*/  ISETP.GT.AND P3, PT, R12, 0x7f, PT ;  /* 0x0000007f0c00780c */ /* 0x002fe60003f64270 */
[----:B------:R-:W-:Y:S01]  /*7070*/  IMAD.WIDE.U32 R14, R22, 0x70, R14 ;  /* 0x00000070160e7825 */ /* 0x000fe200078e000e */
[----:B--2---:R-:W-:Y:S03]  /*7080*/  IADD3 R2, P0, R30, R6, RZ ;  /* 0x000000061e027210 */ /* 0x004fe60007f1e0ff */
[----:B------:R-:W-:Y:S02]  /*7090*/  IMAD.MOV.U32 R4, RZ, RZ, R30 ;  /* 0x000000ffff047224 */ /* 0x000fe400078e001e */
[--C-:B---3--:R-:W-:Y:S02]  /*70a0*/  IMAD.MOV.U32 R5, RZ, RZ, R29.reuse ;  /* 0x000000ffff057224 */ /* 0x108fe400078e001d */
[----:B------:R-:W-:Y:S01]  /*70b0*/  IMAD.X R7, R0, 0x1, R29, P0 ;  /* 0x0000000100077824 */ /* 0x000fe200000e061d */
[----:B------:R-:W-:Y:S01]  /*70c0*/  LEA R6, P0, R2, c[0x0][0x1f8], 0x1 ;  /* 0x00007e0002067a11 */ /* 0x000fe200078008ff */
[----:B------:R-:W-:Y:S01]  /*70d0*/  IMAD.WIDE.U32 R4, R22, 0x70, R4 ;  /* 0x0000007016047825 */ /* 0x000fe200078e0004 */
[----:B------:R-:W-:Y:S02]  /*70e0*/  IADD3.X R0, R0, UR5, RZ, P1, !PT ;  /* 0x0000000500007c10 */ /* 0x000fe40008ffe4ff */
[----:B------:R-:W-:Y:S01]  /*70f0*/  LEA.HI.X R7, R2, c[0x0][0x1fc], R7, 0x1, P0 ;  /* 0x00007f0002077a11 */ /* 0x000fe200000f0c07 */
[----:B------:R-:W-:Y:S01]  /*7100*/  IMAD.IADD R5, R5, 0x1, R21 ;  /* 0x0000000105057824 */ /* 0x000fe200078e0215 */
[C---:B------:R-:W-:Y:S04]  /*7110*/  LEA R12, P2, R4.reuse, c[0x0][0x1f8], 0x1 ;  /* 0x00007e00040c7a11 */ /* 0x040fe800078408ff */
[----:B------:R-:W-:Y:S02]  /*7120*/  LEA.HI.X R13, R4, c[0x0][0x1fc], R5, 0x1, P2 ;  /* 0x00007f00040d7a11 */ /* 0x000fe400010f0c05 */
[----:B------:R-:W-:Y:S02]  /*7130*/  IADD3 R2, P2, R20, R30, RZ ;  /* 0x0000001e14027210 */ /* 0x000fe40007f5e0ff */
[----:B------:R-:W-:Y:S01]  /*7140*/  @!P3 IADD3 R5, P1, P0, R30, UR9, R20 ;  /* 0x000000091e05bc10 */ /* 0x000fe2000f83e014 */
[----:B------:R-:W-:Y:S01]  /*7150*/  @!PT LDS RZ, [RZ] ;  /* 0x00000000fffff984 */ /* 0x000fe20000000800 */
[----:B------:R-:W-:Y:S01]  /*7160*/  @!PT LDS RZ, [RZ] ;  /* 0x00000000fffff984 */ /* 0x000fe20000000800 */
[----:B------:R-:W-:Y:S01]  /*7170*/  @!PT LDS RZ, [RZ] ;  /* 0x00000000fffff984 */ /* 0x000fe20000000800 */
[----:B------:R1:W-:Y:S02]  /*7180*/  LDGSTS.E.BYPASS.LTC128B.128 [R214+0x100], [R12.64], !P6 ;  /* 0x001000000cd67fae */ /* 0x0003e4000f101d46 */
[----:B------:R-:W-:Y:S01]  /*7190*/  IMAD.X R23, R0, 0x1, R29, P2 ;  /* 0x0000000100177824 */ /* 0x000fe200010e061d */
[----:B------:R-:W-:Y:S01]  /*71a0*/  LEA R20, P2, R2, c[0x0][0x1f8], 0x1 ;  /* 0x00007e0002147a11 */ /* 0x000fe200078408ff */
[----:B------:R1:W-:Y:S01]  /*71b0*/  LDGSTS.E.BYPASS.LTC128B.128 [R214+0x3900], [R12.64+0x80], !P5 ;  /* 0x039000800cd67fae */ /* 0x0003e2000e901d46 */
[----:B------:R-:W-:Y:S02]  /*71c0*/  @!P3 IADD3.X R22, R29, UR5, R0, P1, P0 ;  /* 0x000000051d16bc10 */ /* 0x000fe40008fe0400 */
[C---:B------:R-:W-:Y:S01]  /*71d0*/  @!P3 LEA R4, P0, R5.reuse, c[0x0][0x1f8], 0x1 ;  /* 0x00007e000504ba11 */ /* 0x040fe200078008ff */
[----:B------:R1:W-:Y:S01]  /*71e0*/  LDGSTS.E.BYPASS.LTC128B.128 [R214+0x1100], [R6.64], !P6 ;  /* 0x0110000006d67fae */ /* 0x0003e2000f101d46 */
[----:B------:R-:W-:Y:S02]  /*71f0*/  IADD3 R0, P1, R30, R14, RZ ;  /* 0x0000000e1e007210 */ /* 0x000fe40007f3e0ff */
[----:B------:R-:W-:Y:S01]  /*7200*/  @!P3 LEA.HI.X R5, R5, c[0x0][0x1fc], R22, 0x1, P0 ;  /* 0x00007f000505ba11 */ /* 0x000fe200000f0c16 */
[----:B------:R1:W-:Y:S01]  /*7210*/  LDGSTS.E.BYPASS.LTC128B.128 [R214+0x4900], [R6.64+0x80], !P5 ;  /* 0x0490008006d67fae */ /* 0x0003e2000e901d46 */
[----:B------:R-:W-:Y:S02]  /*7220*/  LEA R14, P0, R0, c[0x0][0x1f8], 0x1 ;  /* 0x00007e00000e7a11 */ /* 0x000fe400078008ff */
[----:B------:R-:W-:Y:S02]  /*7230*/  IADD3.X R15, R29, R21, R15, P1, !PT ;  /* 0x000000151d0f7210 */ /* 0x000fe40000ffe40f */
[----:B------:R-:W-:Y:S02]  /*7240*/  LEA.HI.X R21, R2, c[0x0][0x1fc], R23, 0x1, P2 ;  /* 0x00007f0002157a11 */ /* 0x000fe400010f0c17 */
[----:B------:R-:W-:Y:S03]  /*7250*/  LEA.HI.X R15, R0, c[0x0][0x1fc], R15, 0x1, P0 ;  /* 0x00007f00000f7a11 */ /* 0x000fe600000f0c0f */
[----:B------:R1:W-:Y:S04]  /*7260*/  LDGSTS.E.BYPASS.LTC128B.128 [R214+0x2100], [R20.64], !P6 ;  /* 0x0210000014d67fae */ /* 0x0003e8000f101d46 */
[----:B------:R1:W-:Y:S04]  /*7270*/  LDGSTS.E.BYPASS.LTC128B.128 [R214+0x5900], [R14.64+0x80], !P5 ;  /* 0x059000800ed67fae */ /* 0x0003e8000e901d46 */
[----:B------:R1:W-:Y:S04]  /*7280*/  @!P3 LDGSTS.E.BYPASS.LTC128B.128 [R214+0x3100], [R4.64], !P6 ;  /* 0x0310000004d6bfae */ /* 0x0003e8000f101d46 */
[----:B------:R1:W-:Y:S02]  /*7290*/  @!P3 LDGSTS.E.BYPASS.LTC128B.128 [R214+0x6900], [R4.64+0x80], !P5 ;  /* 0x0690008004d6bfae */ /* 0x0003e4000e901d46 */
.L_x_1021:
[----:B-1-34-:R-:W-:Y:S05]  /*72a0*/  BSYNC B0 ;  /* 0x0000000000007941 */ /* 0x01afea0003800000 */
.L_x_1020:
[C---:B------:R-:W-:Y:S01]  /*72b0*/  HMMA.16816.F32 R4, R128.reuse, R8, RZ ;  /* 0x000000088004723c */ /* 0x040fe200000018ff */
[----:B------:R-:W0:Y:S01]  /*72c0*/  LDGDEPBAR ;  /* 0x00000000000079af */ /* 0x000e220000000000 */
[----:B------:R-:W-:Y:S01]  /*72d0*/  BSSY B0, `(.L_x_1022) ;  /* 0x0000144000007945 */ /* 0x000fe20003800000 */
[----:B------:R-:W-:Y:S05]  /*72e0*/  ISETP.GT.AND P0, PT, R215, R216, PT ;  /* 0x000000d8d700720c */ /* 0x000fea0003f04270 */
[C---:B------:R-:W-:Y:S08]  /*72f0*/  HMMA.16816.F32 R8, R128.reuse, R10, RZ ;  /* 0x0000000a8008723c */ /* 0x040ff000000018ff */
        /* <DEDUP_REMOVED lines=11> */
[----:B------:R-:W-:Y:S08]  /*73b0*/  HMMA.16816.F32 R56, R128, R58, RZ ;  /* 0x0000003a8038723c */ /* 0x000ff000000018ff */
[C---:B------:R-:W-:Y:S08]  /*73c0*/  HMMA.16816.F32 R4, R132.reuse, R136, R4 ;  /* 0x000000888404723c */ /* 0x040ff00000001804 */
[C---:B------:R-:W-:Y:S01]  /*73d0*/  HMMA.16816.F32 R8, R132.reuse, R138, R8 ;  /* 0x0000008a8408723c */ /* 0x040fe20000001808 */
[----:B------:R-:W1:Y:S07]  /*73e0*/  LDSM.16.M88.4 R136, [R190] ;  /* 0x00000000be88783b */ /* 0x000e6e0000000200 */
[C---:B------:R-:W-:Y:S08]  /*73f0*/  HMMA.16816.F32 R12, R132.reuse, R140, R12 ;  /* 0x0000008c840c723c */ /* 0x040ff0000000180c */
[C---:B------:R-:W-:Y:S01]  /*7400*/  HMMA.16816.F32 R16, R132.reuse, R142, R16 ;  /* 0x0000008e8410723c */ /* 0x040fe20000001810 */
[----:B------:R-:W2:Y:S07]  /*7410*/  LDSM.16.M88.4 R140, [R190+0x800] ;  /* 0x00080000be8c783b */ /* 0x000eae0000000200 */
[C---:B------:R-:W-:Y:S08]  /*7420*/  HMMA.16816.F32 R20, R132.reuse, R144, R20 ;  /* 0x000000908414723c */ /* 0x040ff00000001814 */
[C---:B------:R-:W-:Y:S01]  /*7430*/  HMMA.16816.F32 R24, R132.reuse, R146, R24 ;  /* 0x000000928418723c */ /* 0x040fe20000001818 */
[----:B------:R-:W3:Y:S07]  /*7440*/  LDSM.16.M88.4 R144, [R190+0x1000] ;  /* 0x00100000be90783b */ /* 0x000eee0000000200 */
        /* <DEDUP_REMOVED lines=8> */
[----:B------:R-:W3:Y:S07]  /*74d0*/  LDSM.16.M88.4 R156, [R190+0x2800] ;  /* 0x00280000be9c783b */ /* 0x000eee0000000200 */
[C---:B------:R-:W-:Y:S08]  /*74e0*/  HMMA.16816.F32 R52, R132.reuse, R160, R52 ;  /* 0x000000a08434723c */ /* 0x040ff00000001834 */
[----:B------:R-:W-:Y:S08]  /*74f0*/  HMMA.16816.F32 R56, R132, R162, R56 ;  /* 0x000000a28438723c */ /* 0x000ff00000001838 */
[C---:B-1----:R-:W-:Y:S08]  /*7500*/  HMMA.16816.F32 R4, R164.reuse, R136, R4 ;  /* 0x00000088a404723c */ /* 0x042ff00000001804 */
[C---:B------:R-:W-:Y:S01]  /*7510*/  HMMA.16816.F32 R8, R164.reuse, R138, R8 ;  /* 0x0000008aa408723c */ /* 0x040fe20000001808 */
[----:B------:R-:W1:Y:S07]  /*7520*/  LDSM.16.M88.4 R136, [R190+0x3000] ;  /* 0x00300000be88783b */ /* 0x000e6e0000000200 */
[C---:B--2---:R-:W-:Y:S08]  /*7530*/  HMMA.16816.F32 R12, R164.reuse, R140, R12 ;  /* 0x0000008ca40c723c */ /* 0x044ff0000000180c */
[C---:B------:R-:W-:Y:S01]  /*7540*/  HMMA.16816.F32 R16, R164.reuse, R142, R16 ;  /* 0x0000008ea410723c */ /* 0x040fe20000001810 */
[----:B------:R-:W2:Y:S07]  /*7550*/  LDSM.16.M88.4 R140, [R189] ;  /* 0x00000000bd8c783b */ /* 0x000eae0000000200 */
        /* <DEDUP_REMOVED lines=11> */
[----:B------:R-:W4:Y:S07]  /*7610*/  LDSM.16.M88.4 R156, [R189+0x2000] ;  /* 0x00200000bd9c783b */ /* 0x000f2e0000000200 */
[C---:B-1----:R-:W-:Y:S08]  /*7620*/  HMMA.16816.F32 R52, R164.reuse, R136, R52 ;  /* 0x00000088a434723c */ /* 0x042ff00000001834 */
[----:B------:R-:W-:Y:S01]  /*7630*/  HMMA.16816.F32 R56, R164, R138, R56 ;  /* 0x0000008aa438723c */ /* 0x000fe20000001838 */
[----:B------:R-:W1:Y:S07]  /*7640*/  LDSM.16.M88.4 R136, [R189+0x2800] ;  /* 0x00280000bd88783b */ /* 0x000e6e0000000200 */
        /* <DEDUP_REMOVED lines=16> */
[C---:B------:R-:W-:Y:S01]  /*7750*/  HMMA.16816.F32 R48, R168.reuse, R138, R48 ;  /* 0x0000008aa830723c */ /* 0x040fe20000001830 */
[----:B------:R-:W1:Y:S07]  /*7760*/  LDSM.16.M88.4 R136, [R188+0x5800] ;  /* 0x00580000bc88783b */ /* 0x000e6e0000000200 */
[C---:B--2---:R-:W-:Y:S08]  /*7770*/  HMMA.16816.F32 R52, R168.reuse, R140, R52 ;  /* 0x0000008ca834723c */ /* 0x044ff00000001834 */
[----:B------:R-:W-:Y:S01]  /*7780*/  HMMA.16816.F32 R56, R168, R142, R56 ;  /* 0x0000008ea838723c */ /* 0x000fe20000001838 */
[----:B------:R-:W2:Y:S07]  /*7790*/  LDSM.16.M88.4 R140, [R188+0x6000] ;  /* 0x00600000bc8c783b */ /* 0x000eae0000000200 */
[C---:B---3--:R-:W-:Y:S08]  /*77a0*/  HMMA.16816.F32 R4, R172.reuse, R144, R4 ;  /* 0x00000090ac04723c */ /* 0x048ff00000001804 */
[C---:B------:R-:W-:Y:S01]  /*77b0*/  HMMA.16816.F32 R8, R172.reuse, R146, R8 ;  /* 0x00000092ac08723c */ /* 0x040fe20000001808 */
[----:B------:R-:W3:Y:S07]  /*77c0*/  LDSM.16.M88.4 R144, [R188+0x6800] ;  /* 0x00680000bc90783b */ /* 0x000eee0000000200 */
[C---:B----4-:R-:W-:Y:S08]  /*77d0*/  HMMA.16816.F32 R12, R172.reuse, R148, R12 ;  /* 0x00000094ac0c723c */ /* 0x050ff0000000180c */
[C---:B------:R-:W-:Y:S01]  /*77e0*/  HMMA.16816.F32 R16, R172.reuse, R150, R16 ;  /* 0x00000096ac10723c */ /* 0x040fe20000001810 */
[----:B------:R-:W4:Y:S07]  /*77f0*/  LDSM.16.M88.4 R148, [R203] ;  /* 0x00000000cb94783b */ /* 0x000f2e0000000200 */
[C---:B-----5:R-:W-:Y:S08]  /*7800*/  HMMA.16816.F32 R20, R172.reuse, R152, R20 ;  /* 0x00000098ac14723c */ /* 0x060ff00000001814 */
[C---:B------:R-:W-:Y:S01]  /*7810*/  HMMA.16816.F32 R24, R172.reuse, R154, R24 ;  /* 0x0000009aac18723c */ /* 0x040fe20000001818 */
[----:B------:R-:W5:Y:S07]  /*7820*/  LDSM.16.M88.4 R152, [R197] ;  /* 0x00000000c598783b */ /* 0x000f6e0000000200 */
[C---:B------:R-:W-:Y:S08]  /*7830*/  HMMA.16816.F32 R28, R172.reuse, R156, R28 ;  /* 0x0000009cac1c723c */ /* 0x040ff0000000181c */
[C---:B------:R-:W-:Y:S01]  /*7840*/  HMMA.16816.F32 R32, R172.reuse, R158, R32 ;  /* 0x0000009eac20723c */ /* 0x040fe20000001820 */
[----:B------:R-:W4:Y:S07]  /*7850*/  LDSM.16.M88.4 R156, [R198] ;  /* 0x00000000c69c783b */ /* 0x000f2e0000000200 */
[C---:B-1----:R-:W-:Y:S08]  /*7860*/  HMMA.16816.F32 R36, R172.reuse, R136, R36 ;  /* 0x00000088ac24723c */ /* 0x042ff00000001824 */
[C---:B------:R-:W-:Y:S01]  /*7870*/  HMMA.16816.F32 R40, R172.reuse, R138, R40 ;  /* 0x0000008aac28723c */ /* 0x040fe20000001828 */
[----:B------:R-:W1:Y:S07]  /*7880*/  LDSM.16.M88.4 R136, [R199] ;  /* 0x00000000c788783b */ /* 0x000e6e0000000200 */
[C---:B--2---:R-:W-:Y:S08]  /*7890*/  HMMA.16816.F32 R44, R172.reuse, R140, R44 ;  /* 0x0000008cac2c723c */ /* 0x044ff0000000182c */
[C---:B------:R-:W-:Y:S01]  /*78a0*/  HMMA.16816.F32 R48, R172.reuse, R142, R48 ;  /* 0x0000008eac30723c */ /* 0x040fe20000001830 */
[----:B------:R-:W2:Y:S07]  /*78b0*/  LDSM.16.M88.4 R140, [R200] ;  /* 0x00000000c88c783b */ /* 0x000eae0000000200 */
[C---:B---3--:R-:W-:Y:S08]  /*78c0*/  HMMA.16816.F32 R52, R172.reuse, R144, R52 ;  /* 0x00000090ac34723c */ /* 0x048ff00000001834 */
[----:B------:R-:W-:Y:S01]  /*78d0*/  HMMA.16816.F32 R56, R172, R146, R56 ;  /* 0x00000092ac38723c */ /* 0x000fe20000001838 */
[----:B------:R-:W3:Y:S07]  /*78e0*/  LDSM.16.M88.4 R144, [R201] ;  /* 0x00000000c990783b */ /* 0x000eee0000000200 */
[C---:B----4-:R-:W-:Y:S08]  /*78f0*/  HMMA.16816.F32 R4, R176.reuse, R148, R4 ;  /* 0x00000094b004723c */ /* 0x050ff00000001804 */
[C---:B------:R-:W-:Y:S01]  /*7900*/  HMMA.16816.F32 R8, R176.reuse, R150, R8 ;  /* 0x00000096b008723c */ /* 0x040fe20000001808 */
[----:B------:R-:W4:Y:S07]  /*7910*/  LDSM.16.M88.4 R148, [R202] ;  /* 0x00000000ca94783b */ /* 0x000f2e0000000200 */
        /* <DEDUP_REMOVED lines=16> */
[----:B------:R-:W-:Y:S01]  /*7a20*/  HMMA.16816.F32 R56, R176, R150, R56 ;  /* 0x00000096b038723c */ /* 0x000fe20000001838 */
        /* <DEDUP_REMOVED lines=11> */
[C---:B------:R-:W-:Y:S08]  /*7ae0*/  HMMA.16816.F32 R32, R180.reuse, R142, R32 ;  /* 0x0000008eb420723c */ /* 0x040ff00000001820 */
[C---:B---3--:R-:W-:Y:S08]  /*7af0*/  HMMA.16816.F32 R36, R180.reuse, R144, R36 ;  /* 0x00000090b424723c */ /* 0x048ff00000001824 */
[C---:B------:R-:W-:Y:S08]  /*7b00*/  HMMA.16816.F32 R40, R180.reuse, R146, R40 ;  /* 0x00000092b428723c */ /* 0x040ff00000001828 */
[C---:B----4-:R-:W-:Y:S08]  /*7b10*/  HMMA.16816.F32 R44, R180.reuse, R148, R44 ;  /* 0x00000094b42c723c */ /* 0x050ff0000000182c */
[C---:B------:R-:W-:Y:S08]  /*7b20*/  HMMA.16816.F32 R48, R180.reuse, R150, R48 ;  /* 0x00000096b430723c */ /* 0x040ff00000001830 */
[C---:B-----5:R-:W-:Y:S08]  /*7b30*/  HMMA.16816.F32 R52, R180.reuse, R152, R52 ;  /* 0x00000098b434723c */ /* 0x060ff00000001834 */
        /* <DEDUP_REMOVED lines=11> */
[----:B---3--:R-:W-:Y:S02]  /*7bf0*/  FMUL.FTZ R2, R19, c[0x0][0x320] ;  /* 0x0000c80013027a20 */ /* 0x008fe40000410000 */
[----:B-1----:R-:W-:Y:S07]  /*7c00*/  FMUL.FTZ R0, R6, c[0x0][0x320] ;  /* 0x0000c80006007a20 */ /* 0x002fee0000410000 */
[----:B------:R1:W3:Y:S02]  /*7c10*/  MUFU.TANH R159, R0 ;  /* 0x00000000009f7308 */ /* 0x0002e40000002400 */
        /* <DEDUP_REMOVED lines=9> */
[----:B------:R1:W1:Y:S04]  /*7cb0*/  MUFU.TANH R158, R0 ;  /* 0x00000000009e7308 */ /* 0x0002680000002400 */
[----:B-1----:R-:W-:Y:S02]  /*7cc0*/  FMUL.FTZ R0, R10, c[0x0][0x320] ;  /* 0x0000c8000a007a20 */ /* 0x002fe40000410000 */
[----:B------:R-:W1:Y:S04]  /*7cd0*/  LDSM.16.M88.4 R8, [R189+0x5000] ;  /* 0x00500000bd08783b */ /* 0x000e680000000200 */
[----:B------:R5:W1:Y:S02]  /*7ce0*/  MUFU.TANH R151, R0 ;  /* 0x0000000000977308 */ /* 0x000a640000002400 */
[----:B-----5:R-:W-:Y:S08]  /*7cf0*/  FMUL.FTZ R0, R12, c[0x0][0x320] ;  /* 0x0000c8000c007a20 */ /* 0x020ff00000410000 */
[----:B------:R5:W2:Y:S10]  /*7d00*/  MUFU.TANH R12, R2 ;  /* 0x00000002000c7308 */ /* 0x000ab40000002400 */
[----:B------:R2:W2:Y:S01]  /*7d10*/  MUFU.TANH R156, R0 ;  /* 0x00000000009c7308 */ /* 0x0004a20000002400 */
[C---:B-1----:R-:W-:Y:S08]  /*7d20*/  HMMA.16816.F32 R28, R184.reuse, R8, R28 ;  /* 0x00000008b81c723c */ /* 0x042ff0000000181c */
[C---:B------:R-:W-:Y:S01]  /*7d30*/  HMMA.16816.F32 R32, R184.reuse, R10, R32 ;  /* 0x0000000ab820723c */ /* 0x040fe20000001820 */
[----:B------:R-:W1:Y:S03]  /*7d40*/  LDSM.16.M88.4 R8, [R189+0x6000] ;  /* 0x00600000bd08783b */ /* 0x000e660000000200 */
[----:B-----5:R-:W-:Y:S04]  /*7d50*/  FMUL.FTZ R2, R27, c[0x0][0x320] ;  /* 0x0000c8001b027a20 */ /* 0x020fe80000410000 */
[----:B------:R5:W1:Y:S01]  /*7d60*/  MUFU.TANH R137, R2 ;  /* 0x0000000200897308 */ /* 0x000a620000002400 */
[C---:B------:R-:W-:Y:S03]  /*7d70*/  HMMA.16816.F32 R36, R184.reuse, R4, R36 ;  /* 0x00000004b824723c */ /* 0x040fe60000001824 */
[----:B--2---:R-:W-:Y:S05]  /*7d80*/  FMUL.FTZ R0, R13, c[0x0][0x320] ;  /* 0x0000c8000d007a20 */ /* 0x004fea0000410000 */
[C---:B------:R-:W-:Y:S01]  /*7d90*/  HMMA.16816.F32 R40, R184.reuse, R6, R40 ;  /* 0x00000006b828723c */ /* 0x040fe20000001828 */
[----:B------:R2:W2:Y:S01]  /*7da0*/  MUFU.TANH R153, R0 ;  /* 0x0000000000997308 */ /* 0x0004a20000002400 */
[----:B------:R-:W3:Y:S01]  /*7db0*/  LDSM.16.M88.4 R4, [R189+0x6800] ;  /* 0x00680000bd04783b */ /* 0x000ee20000000200 */
[----:B------:R-:W-:Y:S07]  /*7dc0*/  DEPBAR.LE SB0, 0x0 ;  /* 0x000080000000791a */ /* 0x000fee0000000000 */
[----:B------:R-:W-:Y:S02]  /*7dd0*/  BAR.SYNC.DEFER_BLOCKING 0x0 ;  /* 0x0000000000007b1d */ /* 0x000fe40000010000 */
[----:B-----5:R-:W-:Y:S01]  /*7de0*/  FMUL.FTZ R2, R35, c[0x0][0x320] ;  /* 0x0000c80023027a20 */ /* 0x020fe20000410000 */
[C---:B-1----:R-:W-:Y:S05]  /*7df0*/  HMMA.16816.F32 R44, R184.reuse, R8, R44 ;  /* 0x00000008b82c723c */ /* 0x042fea000000182c */
[----:B--2---:R-:W-:Y:S03]  /*7e00*/  FMUL.FTZ R0, R14, c[0x0][0x320] ;  /* 0x0000c8000e007a20 */ /* 0x004fe60000410000 */
[C---:B------:R-:W-:Y:S01]  /*7e10*/  HMMA.16816.F32 R48, R184.reuse, R10, R48 ;  /* 0x0000000ab830723c */ /* 0x040fe20000001830 */
[----:B------:R1:W2:Y:S07]  /*7e20*/  MUFU.TANH R146, R0 ;  /* 0x0000000000927308 */ /* 0x0002ae0000002400 */
[C---:B---3--:R-:W-:Y:S08]  /*7e30*/  HMMA.16816.F32 R52, R184.reuse, R4, R52 ;  /* 0x00000004b834723c */ /* 0x048ff00000001834 */
[----:B------:R-:W-:Y:S04]  /*7e40*/  HMMA.16816.F32 R56, R184, R6, R56 ;  /* 0x00000006b838723c */ /* 0x000fe80000001838 */
[----:B-1----:R-:W-:Y:S04]  /*7e50*/  FMUL.FTZ R0, R15, c[0x0][0x320] ;  /* 0x0000c8000f007a20 */ /* 0x002fe80000410000 */
[----:B------:R1:W3:Y:S04]  /*7e60*/  MUFU.TANH R143, R0 ;  /* 0x00000000008f7308 */ /* 0x0002e80000002400 */
[----:B-1----:R-:W-:Y:S06]  /*7e70*/  FMUL.FTZ R0, R16, c[0x0][0x320] ;  /* 0x0000c80010007a20 */ /* 0x002fec0000410000 */
        /* <DEDUP_REMOVED lines=30> */
[----:B-1----:R-:W-:Y:S09]  /*8060*/  FMUL.FTZ R2, R43, c[0x0][0x320] ;  /* 0x0000c8002b027a20 */ /* 0x002ff20000410000 */
[----:B------:R-:W1:Y:S01]  /*8070*/  MUFU.TANH R25, R2 ;  /* 0x0000000200197308 */ /* 0x000e620000002400 */
[----:B-----5:R-:W-:Y:S09]  /*8080*/  FMUL.FTZ R0, R33, c[0x0][0x320] ;  /* 0x0000c80021007a20 */ /* 0x020ff20000410000 */
[----:B------:R5:W1:Y:S02]  /*8090*/  MUFU.TANH R139, R0 ;  /* 0x00000000008b7308 */ /* 0x000a640000002400 */
[----:B-----5:R-:W-:Y:S08]  /*80a0*/  FMUL.FTZ R0, R34, c[0x0][0x320] ;  /* 0x0000c80022007a20 */ /* 0x020ff00000410000 */
        /* <DEDUP_REMOVED lines=46> */
[----:B------:R1:W1:Y:S01]  /*8390*/  MUFU.TANH R15, R0 ;  /* 0x00000000000f7308 */ /* 0x0002620000002400 */
[----:B------:R-:W-:-:S05]  /*83a0*/  @!P0 BRA `(.L_x_1023) ;  /* 0x0000036000008947 */ /* 0x000fca0003800000 */
[----:B-1234-:R-:W-:Y:S01]  /*83b0*/  IADD3 R0, R215, -0x1, RZ ;  /* 0xffffffffd7007810 */ /* 0x01efe20007ffe0ff */
[----:B------:R-:W2:Y:S01]  /*83c0*/  LDL.64 R218, [R1+0x18] ;  /* 0x0000180001da7983 */ /* 0x000ea20000100a00 */
[----:B------:R-:W-:Y:S02]  /*83d0*/  ISETP.GE.AND P2, PT, R228, 0x21, PT ;  /* 0x00000021e400780c */ /* 0x000fe40003f46270 */
[----:B------:R-:W-:Y:S01]  /*83e0*/  SHF.R.S32.HI R2, RZ, 0x1f, R0 ;  /* 0x0000001fff027819 */ /* 0x000fe20000011400 */
[----:B------:R-:W-:Y:S01]  /*83f0*/  IMAD.WIDE.U32 R4, R0, c[0x0][0x1e0], RZ ;  /* 0x0000780000047a25 */ /* 0x000fe200078e00ff */
[C---:B------:R-:W-:Y:S01]  /*8400*/  ISETP.GE.AND P1, PT, R228.reuse, 0x41, PT ;  /* 0x00000041e400780c */ /* 0x040fe20003f26270 */
[----:B------:R-:W3:Y:S01]  /*8410*/  LDL.64 R216, [R1+0x10] ;  /* 0x0000100001d87983 */ /* 0x000ee20000100a00 */
[----:B------:R-:W-:Y:S01]  /*8420*/  ISETP.GE.AND P3, PT, R228, 0x1, PT ;  /* 0x00000001e400780c */ /* 0x000fe20003f66270 */
[----:B------:R-:W-:Y:S04]  /*8430*/  IMAD R2, R2, c[0x0][0x1e0], RZ ;  /* 0x0000780002027a24 */ /* 0x000fe800078e02ff */
[----:B------:R-:W-:Y:S02]  /*8440*/  IMAD R0, R0, c[0x0][0x1e4], R2 ;  /* 0x0000790000007a24 */ /* 0x000fe400078e0202 */
[----:B------:R-:W-:Y:S02]  /*8450*/  @P2 IMAD.MOV.U32 R2, RZ, RZ, c[0x0][0x1e0] ;  /* 0x00007800ff022624 */ /* 0x000fe400078e00ff */
[----:B------:R-:W-:Y:S02]  /*8460*/  IMAD.IADD R0, R5, 0x1, R0 ;  /* 0x0000000105007824 */ /* 0x000fe400078e0200 */
[----:B------:R-:W-:Y:S04]  /*8470*/  IMAD.WIDE.U32 R4, R4, 0x70, RZ ;  /* 0x0000007004047825 */ /* 0x000fe800078e00ff */
[----:B------:R-:W-:Y:S01]  /*8480*/  IMAD R0, R0, 0x70, RZ ;  /* 0x0000007000007824 */ /* 0x000fe200078e02ff */
[CC--:B------:R-:W-:Y:S01]  /*8490*/  @P2 LEA R7, P0, R2.reuse, R4.reuse, 0x5 ;  /* 0x0000000402072211 */ /* 0x0c0fe200078028ff */
        /* <DEDUP_REMOVED lines=8> */
[--C-:B---3--:R-:W-:Y:S01]  /*8520*/  @P3 IMAD.X R2, R5, 0x1, R217.reuse, P0 ;  /* 0x0000000105023824 */ /* 0x108fe200000e06d9 */
        /* <DEDUP_REMOVED lines=25> */
[----:B------:R-:W-:Y:S02]  /*86c0*/  @P0 IADD3.X R2, R217, R2, R5, P4, !PT ;  /* 0x00000002d9020210 */ /* 0x000fe400027fe405 */
[C---:B------:R-:W-:Y:S04]  /*86d0*/  @P0 LEA R4, P4, R0.reuse, c[0x0][0x1c8], 0x1 ;  /* 0x0000720000040a11 */ /* 0x040fe800078808ff */
[----:B------:R-:W-:Y:S05]  /*86e0*/  @P0 LEA.HI.X R5, R0, c[0x0][0x1cc], R2, 0x1, P4 ;  /* 0x0000730000050a11 */ /* 0x000fea00020f0c02 */
[----:B------:R1:W-:Y:S04]  /*86f0*/  @P0 LDGSTS.E.BYPASS.LTC128B.128 [R214+0xb100], [R4.64], !P6 ;  /* 0x0b10000004d60fae */ /* 0x0003e8000f101d46 */
[----:B------:R1:W-:Y:S02]  /*8700*/  @P0 LDGSTS.E.BYPASS.LTC128B.128 [R214+0xe900], [R4.64+0x80], !P5 ;  /* 0x0e90008004d60fae */ /* 0x0003e4000e901d46 */
.L_x_1023:
[----:B--234-:R-:W-:Y:S05]  /*8710*/  BSYNC B0 ;  /* 0x0000000000007941 */ /* 0x01cfea0003800000 */
.L_x_1022:
[----:B-1----:R-:W-:Y:S01]  /*8720*/  IMAD.MOV.U32 R0, RZ, RZ, c[0x0][0x2c4] ;  /* 0x0000b100ff007624 */ /* 0x002fe200078e00ff */
[----:B------:R-:W2:Y:S04]  /*8730*/  LDL R2, [R1+0x28] ;  /* 0x0000280001027983 */ /* 0x000ea80000100800 */
[----:B------:R-:W-:Y:S01]  /*8740*/  ISETP.NE.AND P0, PT, R0, 0x1, PT ;  /* 0x000000010000780c */ /* 0x000fe20003f05270 */
[----:B------:R-:W3:Y:S04]  /*8750*/  LDL R8, [R1+0x48] ;  /* 0x0000480001087983 */ /* 0x000ee80000100800 */
[----:B------:R1:W2:Y:S04]  /*8760*/  LDL R0, [R1+0x20] ;  /* 0x0000200001007983 */ /* 0x0002a80000100800 */
[----:B------:R-:W4:Y:S04]  /*8770*/  LDL R7, [R1+0x54] ;  /* 0x0000540001077983 */ /* 0x000f280000100800 */
[----:B------:R-:W4:Y:S04]  /*8780*/  LDL R6, [R1+0x2c] ;  /* 0x00002c0001067983 */ /* 0x000f280000100800 */
[----:B------:R-:W-:Y:S08]  /*8790*/  LDSM.16.MT88.4 R44, [R191+0x3800] ;  /* 0x00380000bf2c783b */ /* 0x000ff00000004200 */
[----:B------:R-:W-:Y:S08]  /*87a0*/  LDSM.16.MT88.4 R52, [R193+0x3800] ;  /* 0x00380000c134783b */ /* 0x000ff00000004200 */
[----:B------:R-:W0:Y:S01]  /*87b0*/  LDGDEPBAR ;  /* 0x00000000000079af */ /* 0x000e220000000000 */
[----:B--2---:R-:W-:Y:S02]  /*87c0*/  @P0 IMAD.MOV.U32 R0, RZ, RZ, R2 ;  /* 0x000000ffff000224 */ /* 0x004fe400078e0002 */
[----:B------:R-:W-:Y:S05]  /*87d0*/  IMAD R2, R215, -0x70, RZ ;  /* 0xffffff90d7027824 */ /* 0x000fea00078e02ff */
[----:B------:R-:W2:Y:S01]  /*87e0*/  SHFL.IDX PT, R4, R0, 0x1, 0x1c1f ;  /* 0x003c1f0000047f89 */ /* 0x000ea200000e0000 */
[----:B---3--:R-:W-:Y:S04]  /*87f0*/  IADD3 R2, -R8, 0x1, R2 ;  /* 0x0000000108027810 */ /* 0x008fe80007ffe102 */
[----:B----4-:R-:W-:Y:S03]  /*8800*/  IADD3 R2, -R6, R2, R7 ;  /* 0x0000000206027210 */ /* 0x010fe60007ffe107 */
[----:B------:R2:W3:Y:S02]  /*8810*/  SHFL.IDX PT, R5, R0, RZ, 0x1c1f ;  /* 0x001c1fff00057589 */ /* 0x0004e400000e0000 */
[C---:B--2---:R-:W-:Y:S02]  /*8820*/  IMAD.IADD R0, R2.reuse, 0x1, R4 ;  /* 0x0000000102007824 */ /* 0x044fe400078e0204 */
[----:B---3--:R-:W-:Y:S03]  /*8830*/  IMAD.IADD R4, R2, 0x1, R5 ;  /* 0x0000000102047824 */ /* 0x008fe600078e0205 */
[C---:B------:R-:W-:Y:S02]  /*8840*/  ISETP.GT.AND P1, PT, R0.reuse, RZ, PT ;  /* 0x000000ff0000720c */ /* 0x040fe40003f24270 */
[C---:B------:R-:W-:Y:S02]  /*8850*/  ISETP.GT.AND P0, PT, R0.reuse, 0x1, PT ;  /* 0x000000010000780c */ /* 0x040fe40003f04270 */
[----:B------:R-:W-:Y:S02]  /*8860*/  FSEL R5, R159, -INF , P1 ;  /* 0xff8000009f057808 */ /* 0x000fe40000800000 */
[----:B------:R-:W-:Y:S02]  /*8870*/  FSEL R7, R157, -INF , P0 ;  /* 0xff8000009d077808 */ /* 0x000fe40000000000 */
[----:B------:R-:W-:Y:S02]  /*8880*/  FMNMX.FTZ R2, R5, R70, !PT ;  /* 0x0000004605027209 */ /* 0x000fe40007810000 */
[C---:B------:R-:W-:Y:S02]  /*8890*/  ISETP.GT.AND P4, PT, R0.reuse, 0x8, PT ;  /* 0x000000080000780c */ /* 0x040fe40003f84270 */
[----:B------:R-:W-:Y:S02]  /*88a0*/  FMNMX.FTZ R2, R7, R2, !PT ;  /* 0x0000000207027209 */ /* 0x000fe40007810000 */
[----:B------:R-:W-:Y:S02]  /*88b0*/  FSEL R8, R151, -INF , P4 ;  /* 0xff80000097087808 */ /* 0x000fe40002000000 */
[----:B------:R-:W-:Y:S02]  /*88c0*/  ISETP.GT.AND P3, PT, R0, 0x9, PT ;  /* 0x000000090000780c */ /* 0x000fe40003f64270 */
[----:B------:R-:W-:Y:S02]  /*88d0*/  FMNMX.FTZ R2, R8, R2, !PT ;  /* 0x0000000208027209 */ /* 0x000fe40007810000 */
[----:B------:R-:W-:Y:S02]  /*88e0*/  FSEL R10, R150, -INF , P3 ;  /* 0xff800000960a7808 */ /* 0x000fe40001800000 */
[----:B------:R-:W-:Y:S02]  /*88f0*/  ISETP.GT.AND P2, PT, R0, 0x10, PT ;  /* 0x000000100000780c */ /* 0x000fe40003f44270 */
[----:B------:R-:W-:Y:S02]  /*8900*/  FMNMX.FTZ R2, R10, R2, !PT ;  /* 0x000000020a027209 */ /* 0x000fe40007810000 */
[----:B------:R-:W-:Y:S02]  /*8910*/  ISETP.GT.AND P0, PT, R0, 0x11, PT ;  /* 0x000000110000780c */ /* 0x000fe40003f04270 */
[----:B------:R-:W-:Y:S02]  /*8920*/  FSEL R48, R146, -INF , P2 ;  /* 0xff80000092307808 */ /* 0x000fe40001000000 */
[----:B------:R-:W-:Y:S02]  /*8930*/  ISETP.GT.AND P4, PT, R4, RZ, PT ;  /* 0x000000ff0400720c */ /* 0x000fe40003f84270 */
[----:B------:R-:W-:Y:S02]  /*8940*/  FSEL R49, R143, -INF , P0 ;  /* 0xff8000008f317808 */ /* 0x000fe40000000000 */
[----:B------:R-:W-:Y:S02]  /*8950*/  ISETP.GT.AND P1, PT, R0, 0x18, PT ;  /* 0x000000180000780c */ /* 0x000fe40003f24270 */
[----:B------:R-:W-:Y:S02]  /*8960*/  FMNMX.FTZ R2, R48, R2, !PT ;  /* 0x0000000230027209 */ /* 0x000fe40007810000 */
[----:B------:R-:W-:Y:S02]  /*8970*/  FSEL R6, R162, -INF , P4 ;  /* 0xff800000a2067808 */ /* 0x000fe40002000000 */
[----:B------:R-:W-:Y:S02]  /*8980*/  ISETP.GT.AND P2, PT, R4, 0x1, PT ;  /* 0x000000010400780c */ /* 0x000fe40003f44270 */
[----:B------:R-:W-:Y:S02]  /*8990*/  FSEL R142, R142, -INF , P1 ;  /* 0xff8000008e8e7808 */ /* 0x000fe40000800000 */
[----:B------:R-:W-:Y:S02]  /*89a0*/  FMNMX.FTZ R2, R49, R2, !PT ;  /* 0x0000000231027209 */ /* 0x000fe40007810000 */
[----:B------:R-:W-:Y:S02]  /*89b0*/  ISETP.GT.AND P0, PT, R0, 0x19, PT ;  /* 0x000000190000780c */ /* 0x000fe40003f04270 */
[----:B------:R-:W-:Y:S02]  /*89c0*/  ISETP.GT.AND P3, PT, R4, 0x8, PT ;  /* 0x000000080400780c */ /* 0x000fe40003f64270 */
[----:B------:R-:W-:Y:S02]  /*89d0*/  FSEL R11, R161, -INF , P2 ;  /* 0xff800000a10b7808 */ /* 0x000fe40001000000 */
[----:B------:R-:W-:Y:S02]  /*89e0*/  FMNMX.FTZ R9, R6, R3, !PT ;  /* 0x0000000306097209 */ /* 0x000fe40007810000 */
[----:B------:R-:W-:Y:S02]  /*89f0*/  FSEL R143, R12, -INF , P0 ;  /* 0xff8000000c8f7808 */ /* 0x000fe40000000000 */
[----:B------:R-:W-:Y:S02]  /*8a00*/  FMNMX.FTZ R2, R142, R2, !PT ;  /* 0x000000028e027209 */ /* 0x000fe40007810000 */
[----:B------:R-:W-:Y:S02]  /*8a10*/  ISETP.GT.AND P1, PT, R0, 0x20, PT ;  /* 0x000000200000780c */ /* 0x000fe40003f24270 */
[----:B------:R-:W-:Y:S02]  /*8a20*/  FSEL R12, R160, -INF , P3 ;  /* 0xff800000a00c7808 */ /* 0x000fe40001800000 */
[----:B------:R-:W-:Y:S02]  /*8a30*/  ISETP.GT.AND P2, PT, R4, 0x9, PT ;  /* 0x000000090400780c */ /* 0x000fe40003f44270 */
[----:B------:R-:W-:Y:S02]  /*8a40*/  FMNMX.FTZ R9, R11, R9, !PT ;  /* 0x000000090b097209 */ /* 0x000fe40007810000 */
[----:B------:R-:W-:Y:S02]  /*8a50*/  FSEL R146, R13, -INF , P1 ;  /* 0xff8000000d927808 */ /* 0x000fe40000800000 */
[----:B------:R-:W-:Y:S02]  /*8a60*/  FMNMX.FTZ R2, R143, R2, !PT ;  /* 0x000000028f027209 */ /* 0x000fe40007810000 */
[----:B------:R-:W-:Y:S02]  /*8a70*/  ISETP.GT.AND P0, PT, R0, 0x21, PT ;  /* 0x000000210000780c */ /* 0x000fe40003f04270 */
[----:B------:R-:W-:Y:S02]  /*8a80*/  FSEL R13, R158, -INF , P2 ;  /* 0xff8000009e0d7808 */ /* 0x000fe40001000000 */
[----:B------:R-:W-:Y:S02]  /*8a90*/  FMNMX.FTZ R9, R12, R9, !PT ;  /* 0x000000090c097209 */ /* 0x000fe40007810000 */
[----:B------:R-:W-:Y:S02]  /*8aa0*/  ISETP.GT.AND P3, PT, R4, 0x10, PT ;  /* 0x000000100400780c */ /* 0x000fe40003f64270 */
[----:B------:R-:W-:Y:S02]  /*8ab0*/  FMNMX.FTZ R2, R146, R2, !PT ;  /* 0x0000000292027209 */ /* 0x000fe40007810000 */
[----:B------:R-:W-:Y:S02]  /*8ac0*/  ISETP.GT.AND P1, PT, R0, 0x28, PT ;  /* 0x000000280000780c */ /* 0x000fe40003f24270 */
[----:B------:R-:W-:Y:S02]  /*8ad0*/  FSEL R150, R144, -INF , P0 ;  /* 0xff80000090967808 */ /* 0x000fe40000000000 */
[----:B------:R-:W-:Y:S02]  /*8ae0*/  FMNMX.FTZ R9, R13, R9, !PT ;  /* 0x000000090d097209 */ /* 0x000fe40007810000 */
[----:B------:R-:W-:Y:S02]  /*8af0*/  FSEL R40, R156, -INF , P3 ;  /* 0xff8000009c287808 */ /* 0x000fe40001800000 */
[----:B------:R-:W-:Y:S02]  /*8b00*/  ISETP.GT.AND P2, PT, R4, 0x11, PT ;  /* 0x000000110400780c */ /* 0x000fe40003f44270 */
[----:B------:R-:W-:Y:S02]  /*8b10*/  FSEL R151, R138, -INF , P1 ;  /* 0xff8000008a977808 */ /* 0x000fe40000800000 */
[----:B------:R-:W-:Y:S02]  /*8b20*/  FMNMX.FTZ R2, R150, R2, !PT ;  /* 0x0000000296027209 */ /* 0x000fe40007810000 */
[----:B------:R-:W-:Y:S02]  /*8b30*/  ISETP.GT.AND P0, PT, R0, 0x29, PT ;  /* 0x000000290000780c */ /* 0x000fe40003f04270 */
[----:B------:R-:W-:Y:S02]  /*8b40*/  FSEL R41, R153, -INF , P2 ;  /* 0xff80000099297808 */ /* 0x000fe40001000000 */
[----:B------:R-:W-:Y:S02]  /*8b50*/  FMNMX.FTZ R9, R40, R9, !PT ;  /* 0x0000000928097209 */ /* 0x000fe40007810000 */
        /* <DEDUP_REMOVED lines=10> */
[----:B------:R-:W-:Y:S02]  /*8c00*/  ISETP.GT.AND P3, PT, R4, 0x20, PT ;  /* 0x000000200400780c */ /* 0x000fe40003f64270 */
[----:B------:R-:W-:Y:S02]  /*8c10*/  FSEL R57, R154, -INF , P2 ;  /* 0xff8000009a397808 */ /* 0x000fe40001000000 */
[----:B------:R-:W-:Y:S02]  /*8c20*/  FMNMX.FTZ R9, R56, R9, !PT ;  /* 0x0000000938097209 */ /* 0x000fe40007810000 */
[----:B------:R-:W-:Y:S02]  /*8c30*/  ISETP.GT.AND P1, PT, R0, 0x38, PT ;  /* 0x000000380000780c */ /* 0x000fe40003f24270 */
[----:B------:R-:W-:Y:S02]  /*8c40*/  FSEL R157, R68, -INF , P0 ;  /* 0xff800000449d7808 */ /* 0x000fe40000000000 */
[----:B------:R-:W-:Y:S02]  /*8c50*/  FMNMX.FTZ R2, R156, R2, !PT ;  /* 0x000000029c027209 */ /* 0x000fe40007810000 */
[----:B------:R-:W-:Y:S02]  /*8c60*/  FSEL R145, R145, -INF , P3 ;  /* 0xff80000091917808 */ /* 0x000fe40001800000 */
[----:B------:R-:W-:Y:S02]  /*8c70*/  FMNMX.FTZ R9, R57, R9, !PT ;  /* 0x0000000939097209 */ /* 0x000fe40007810000 */
[----:B------:R-:W-:Y:S02]  /*8c80*/  ISETP.GT.AND P2, PT, R4, 0x21, PT ;  /* 0x000000210400780c */ /* 0x000fe40003f44270 */
[----:B------:R-:W-:Y:S02]  /*8c90*/  ISETP.GT.AND P0, PT, R0, 0x39, PT ;  /* 0x000000390000780c */ /* 0x000fe40003f04270 */
[----:B------:R-:W-:Y:S02]  /*8ca0*/  FSEL R158, R33, -INF , P1 ;  /* 0xff800000219e7808 */ /* 0x000fe40000800000 */
[----:B------:R-:W-:Y:S02]  /*8cb0*/  FMNMX.FTZ R2, R157, R2, !PT ;  /* 0x000000029d027209 */ /* 0x000fe40007810000 */
[----:B------:R-:W-:Y:S02]  /*8cc0*/  FMNMX.FTZ R9, R145, R9, !PT ;  /* 0x0000000991097209 */ /* 0x000fe40007810000 */
[----:B------:R-:W-:Y:S02]  /*8cd0*/  FSEL R144, R152, -INF , P2 ;  /* 0xff80000098907808 */ /* 0x000fe40001000000 */
[----:B------:R-:W-:Y:S02]  /*8ce0*/  ISETP.GT.AND P3, PT, R4, 0x28, PT ;  /* 0x000000280400780c */ /* 0x000fe40003f64270 */
[----:B------:R-:W-:Y:S02]  /*8cf0*/  ISETP.GT.AND P1, PT, R0, 0x40, PT ;  /* 0x000000400000780c */ /* 0x000fe40003f24270 */
[----:B------:R-:W-:Y:S02]  /*8d00*/  FSEL R159, R32, -INF , P0 ;  /* 0xff800000209f7808 */ /* 0x000fe40000000000 */
[----:B------:R-:W-:Y:S02]  /*8d10*/  FMNMX.FTZ R2, R158, R2, !PT ;  /* 0x000000029e027209 */ /* 0x000fe40007810000 */
[----:B------:R-:W-:Y:S02]  /*8d20*/  FSEL R148, R148, -INF , P3 ;  /* 0xff80000094947808 */ /* 0x000fe40001800000 */
[----:B------:R-:W-:Y:S02]  /*8d30*/  ISETP.GT.AND P2, PT, R4, 0x29, PT ;  /* 0x000000290400780c */ /* 0x000fe40003f44270 */
        /* <DEDUP_REMOVED lines=8> */
[----:B------:R-:W-:Y:S02]  /*8dc0*/  ISETP.GT.AND P1, PT, R0, 0x48, PT ;  /* 0x000000480000780c */ /* 0x000fe40003f24270 */
[----:B------:R-:W-:Y:S02]  /*8dd0*/  FMNMX.FTZ R2, R222, R2, !PT ;  /* 0x00000002de027209 */ /* 0x000fe40007810000 */
[----:B------:R-:W-:Y:S02]  /*8de0*/  FSEL R152, R141, -INF , P3 ;  /* 0xff8000008d987808 */ /* 0x000fe40001800000 */
[----:B------:R-:W-:Y:S02]  /*8df0*/  FMNMX.FTZ R9, R149, R9, !PT ;  /* 0x0000000995097209 */ /* 0x000fe40007810000 */
[----:B------:R-:W-:Y:S02]  /*8e00*/  ISETP.GT.AND P2, PT, R4, 0x31, PT ;  /* 0x000000310400780c */ /* 0x000fe40003f44270 */
[----:B------:R-:W-:Y:S02]  /*8e10*/  FSEL R233, R21, -INF , P1 ;  /* 0xff80000015e97808 */ /* 0x000fe40000800000 */
[----:B------:R-:W-:Y:S02]  /*8e20*/  ISETP.GT.AND P0, PT, R0, 0x49, PT ;  /* 0x000000490000780c */ /* 0x000fe40003f04270 */
        /* <DEDUP_REMOVED lines=23> */
[----:B------:R-:W-:Y:S02]  /*8fa0*/  ISETP.GT.AND P3, PT, R4, 0x48, PT ;  /* 0x000000480400780c */ /* 0x000fe40003f64270 */
[----:B------:R-:W-:Y:S02]  /*8fb0*/  FSEL R244, R18, -INF , P1 ;  /* 0xff80000012f47808 */ /* 0x000fe40000800000 */
[----:B------:R-:W-:Y:S02]  /*8fc0*/  FMNMX.FTZ R2, R242, R2, !PT ;  /* 0x00000002f2027209 */ /* 0x000fe40007810000 */
[----:B------:R-:W-:Y:S02]  /*8fd0*/  FSEL R216, R136, -INF , P2 ;  /* 0xff80000088d87808 */ /* 0x000fe40001000000 */
[----:B------:R-:W-:Y:S02]  /*8fe0*/  FMNMX.FTZ R9, R163, R9, !PT ;  /* 0x00000009a3097209 */ /* 0x000fe40007810000 */
[----:B------:R-:W-:Y:S02]  /*8ff0*/  FSEL R246, R20, -INF , P0 ;  /* 0xff80000014f67808 */ /* 0x000fe40000000000 */
[----:B------:R-:W-:Y:S02]  /*9000*/  FSEL R218, R37, -INF , P3 ;  /* 0xff80000025da7808 */ /* 0x000fe40001800000 */
[C---:B------:R-:W-:Y:S02]  /*9010*/  ISETP.GT.AND P1, PT, R0.reuse, 0x60, PT ;  /* 0x000000600000780c */ /* 0x040fe40003f24270 */
[C---:B------:R-:W-:Y:S02]  /*9020*/  ISETP.GT.AND P3, PT, R0.reuse, 0x69, PT ;  /* 0x000000690000780c */ /* 0x040fe40003f64270 */
[C---:B------:R-:W-:Y:S02]  /*9030*/  ISETP.GT.AND P0, PT, R0.reuse, 0x61, PT ;  /* 0x000000610000780c */ /* 0x040fe40003f04270 */
[----:B------:R-:W-:Y:S02]  /*9040*/  ISETP.GT.AND P4, PT, R0, 0x68, PT ;  /* 0x000000680000780c */ /* 0x000fe40003f84270 */
[----:B------:R-:W-:Y:S02]  /*9050*/  FMNMX.FTZ R0, R244, R2, !PT ;  /* 0x00000002f4007209 */ /* 0x000fe40007810000 */
[----:B------:R-:W-:Y:S02]  /*9060*/  ISETP.GT.AND P2, PT, R4, 0x49, PT ;  /* 0x000000490400780c */ /* 0x000fe40003f44270 */
[----:B------:R-:W-:Y:S02]  /*9070*/  FMNMX.FTZ R2, R216, R9, !PT ;  /* 0x00000009d8027209 */ /* 0x000fe40007810000 */
[----:B------:R-:W-:Y:S02]  /*9080*/  FSEL R249, R14, -INF , P1 ;  /* 0xff8000000ef97808 */ /* 0x000fe40000800000 */
[----:B------:R-:W-:Y:S02]  /*9090*/  FMNMX.FTZ R0, R246, R0, !PT ;  /* 0x00000000f6007209 */ /* 0x000fe40007810000 */
[----:B------:R-:W-:Y:S02]  /*90a0*/  FSEL R217, R36, -INF , P2 ;  /* 0xff80000024d97808 */ /* 0x000fe40001000000 */
[----:B------:R-:W-:Y:S01]  /*90b0*/  ISETP.GT.AND P1, PT, R4, 0x50, PT ;  /* 0x000000500400780c */ /* 0x000fe20003f24270 */
[----:B------:R-:W-:Y:S01]  /*90c0*/  LDSM.16.MT88.4 R36, [R196] ;  /* 0x00000000c424783b */ /* 0x000fe20000004200 */
[----:B------:R-:W-:Y:S02]  /*90d0*/  FMNMX.FTZ R2, R218, R2, !PT ;  /* 0x00000002da027209 */ /* 0x000fe40007810000 */
        /* <DEDUP_REMOVED lines=12> */
[----:B------:R-:W-:Y:S02]  /*91a0*/  FSEL R229, R31, -INF , P1 ;  /* 0xff8000001fe57808 */ /* 0x000fe40000800000 */
[----:B------:R-:W-:Y:S02]  /*91b0*/  FMNMX.FTZ R2, R230, R2, !PT ;  /* 0x00000002e6027209 */ /* 0x000fe40007810000 */
[----:B------:R-:W-:Y:S02]  /*91c0*/  FMNMX.FTZ R0, R71, R0, !PT ;  /* 0x0000000047007209 */ /* 0x000fe40007810000 */
[----:B------:R-:W-:Y:S02]  /*91d0*/  FMNMX.FTZ R9, R229, R2, !PT ;  /* 0x00000002e5097209 */ /* 0x000fe40007810000 */
[C---:B------:R-:W-:Y:S01]  /*91e0*/  ISETP.GT.AND P0, PT, R4.reuse, 0x59, PT ;  /* 0x000000590400780c */ /* 0x040fe20003f04270 */
[----:B------:R-:W2:Y:S01]  /*91f0*/  SHFL.BFLY PT, R2, R0, 0x2, 0x1f ;  /* 0x0c401f0000027f89 */ /* 0x000ea200000e0000 */
[----:B------:R-:W-:Y:S02]  /*9200*/  ISETP.GT.AND P1, PT, R4, 0x60, PT ;  /* 0x000000600400780c */ /* 0x000fe40003f24270 */
[----:B------:R-:W-:Y:S02]  /*9210*/  FSEL R226, R30, -INF , P0 ;  /* 0xff8000001ee27808 */ /* 0x000fe40000000000 */
[----:B------:R-:W-:Y:S02]  /*9220*/  ISETP.GT.AND P0, PT, R4, 0x61, PT ;  /* 0x000000610400780c */ /* 0x000fe40003f04270 */
[----:B------:R-:W-:Y:S02]  /*9230*/  FSEL R224, R29, -INF , P1 ;  /* 0xff8000001de07808 */ /* 0x000fe40000800000 */
[----:B------:R-:W-:Y:S01]  /*9240*/  FSEL R223, R26, -INF , P0 ;  /* 0xff8000001adf7808 */ /* 0x000fe20000000000 */
[----:B------:R-:W-:Y:S01]  /*9250*/  LDSM.16.MT88.4 R28, [R192] ;  /* 0x00000000c01c783b */ /* 0x000fe20000004200 */
[----:B------:R-:W-:Y:S02]  /*9260*/  ISETP.GT.AND P0, PT, R4, 0x69, PT ;  /* 0x000000690400780c */ /* 0x000fe40003f04270 */
[----:B------:R-:W-:Y:S02]  /*9270*/  FMNMX.FTZ R9, R226, R9, !PT ;  /* 0x00000009e2097209 */ /* 0x000fe40007810000 */
[----:B------:R-:W-:Y:S02]  /*9280*/  FSEL R220, R22, -INF , P0 ;  /* 0xff80000016dc7808 */ /* 0x000fe40000000000 */
[----:B------:R-:W-:Y:S01]  /*9290*/  ISETP.GT.AND P1, PT, R4, 0x68, PT ;  /* 0x000000680400780c */ /* 0x000fe20003f24270 */
[----:B------:R-:W-:Y:S01]  /*92a0*/  LDSM.16.MT88.4 R20, [R193] ;  /* 0x00000000c114783b */ /* 0x000fe20000004200 */
[----:B------:R-:W-:Y:S02]  /*92b0*/  FMNMX.FTZ R9, R224, R9, !PT ;  /* 0x00000009e0097209 */ /* 0x000fe40007810000 */
[----:B------:R-:W-:Y:S02]  /*92c0*/  FSEL R221, R24, -INF , P1 ;  /* 0xff80000018dd7808 */ /* 0x000fe40000800000 */
[----:B------:R-:W-:Y:S02]  /*92d0*/  FMNMX.FTZ R4, R223, R9, !PT ;  /* 0x00000009df047209 */ /* 0x000fe40007810000 */
[----:B--2---:R-:W-:Y:S02]  /*92e0*/  FMNMX.FTZ R0, R0, R2, !PT ;  /* 0x0000000200007209 */ /* 0x004fe40007810000 */
[----:B------:R-:W-:Y:S03]  /*92f0*/  FMNMX.FTZ R4, R221, R4, !PT ;  /* 0x00000004dd047209 */ /* 0x000fe60007810000 */
[----:B------:R-:W2:Y:S01]  /*9300*/  SHFL.BFLY PT, R2, R0, 0x1, 0x1f ;  /* 0x0c201f0000027f89 */ /* 0x000ea200000e0000 */
[----:B------:R-:W-:Y:S07]  /*9310*/  FMNMX.FTZ R4, R220, R4, !PT ;  /* 0x00000004dc047209 */ /* 0x000fee0007810000 */
[----:B------:R-:W3:Y:S01]  /*9320*/  SHFL.BFLY PT, R9, R4, 0x2, 0x1f ;  /* 0x0c401f0004097f89 */ /* 0x000ee200000e0000 */
[----:B--2---:R-:W-:Y:S04]  /*9330*/  FMNMX.FTZ R68, R0, R2, !PT ;  /* 0x0000000200447209 */ /* 0x004fe80007810000 */
[C---:B------:R-:W-:Y:S01]  /*9340*/  FSETP.NEU.FTZ.AND P0, PT, R68.reuse, -INF , PT ;  /* 0xff8000004400780b */ /* 0x040fe20003f1d000 */
[----:B------:R-:W-:Y:S01]  /*9350*/  FMUL.FTZ R0, R68, c[0x0][0x2d0] ;  /* 0x0000b40044007a20 */ /* 0x000fe20000410000 */
[----:B---3--:R-:W-:Y:S04]  /*9360*/  FMNMX.FTZ R4, R4, R9, !PT ;  /* 0x0000000904047209 */ /* 0x008fe80007810000 */
[----:B------:R-:W-:Y:S01]  /*9370*/  FSEL R141, R0, RZ, P0 ;  /* 0x000000ff008d7208 */ /* 0x000fe20000000000 */
[----:B------:R-:W2:Y:S04]  /*9380*/  SHFL.BFLY PT, R2, R4, 0x1, 0x1f ;  /* 0x0c201f0004027f89 */ /* 0x000ea800000e0000 */
[--C-:B------:R-:W-:Y:S04]  /*9390*/  FFMA.FTZ R0, R5, c[0x0][0x2d0], -R141.reuse ;  /* 0x0000b40005007a23 */ /* 0x100fe8000001088d */
[----:B------:R3:W-:Y:S01]  /*93a0*/  MUFU.EX2 R237, R0 ;  /* 0x0000000000ed7308 */ /* 0x0007e20000000800 */
[----:B--2---:R-:W-:Y:S04]  /*93b0*/  FMNMX.FTZ R69, R4, R2, !PT ;  /* 0x0000000204457209 */ /* 0x004fe80007810000 */
[C---:B------:R-:W-:Y:S01]  /*93c0*/  FSETP.NEU.FTZ.AND P1, PT, R69.reuse, -INF , PT ;  /* 0xff8000004500780b */ /* 0x040fe20003f3d000 */
[----:B------:R-:W-:Y:S02]  /*93d0*/  FMUL.FTZ R2, R69, c[0x0][0x2d0] ;  /* 0x0000b40045027a20 */ /* 0x000fe40000410000 */
[--C-:B---3--:R-:W-:Y:S03]  /*93e0*/  FFMA.FTZ R0, R7, c[0x0][0x2d0], -R141.reuse ;  /* 0x0000b40007007a23 */ /* 0x108fe6000001088d */
[----:B------:R-:W-:Y:S01]  /*93f0*/  FSEL R140, R2, RZ, P1 ;  /* 0x000000ff028c7208 */ /* 0x000fe20000800000 */
[----:B------:R2:W3:Y:S04]  /*9400*/  MUFU.EX2 R239, R0 ;  /* 0x0000000000ef7308 */ /* 0x0004e80000000800 */
[--C-:B------:R-:W-:Y:S02]  /*9410*/  FFMA.FTZ R2, R13, c[0x0][0x2d0], -R140.reuse ;  /* 0x0000b4000d027a23 */ /* 0x100fe4000001088c */
[--C-:B------:R-:W-:Y:S04]  /*9420*/  FFMA.FTZ R4, R11, c[0x0][0x2d0], -R140.reuse ;  /* 0x0000b4000b047a23 */ /* 0x100fe8000001088c */
[----:B------:R4:W-:Y:S10]  /*9430*/  MUFU.EX2 R42, R2 ;  /* 0x00000002002a7308 */ /* 0x0009f40000000800 */
[----:B------:R-:W-:Y:S01]  /*9440*/  MUFU.EX2 R252, R4 ;  /* 0x0000000400fc7308 */ /* 0x000fe20000000800 */
[--C-:B--2---:R-:W-:Y:S01]  /*9450*/  FFMA.FTZ R0, R8, c[0x0][0x2d0], -R141.reuse ;  /* 0x0000b40008007a23 */ /* 0x104fe2000001088d */
[----:B---3--:R-:W-:Y:S08]  /*9460*/  F2FP.PACK_AB R137, R239, R237 ;  /* 0x000000edef89723e */ /* 0x008ff000000000ff */
[----:B------:R2:W-:Y:S01]  /*9470*/  MUFU.EX2 R51, R0 ;  /* 0x0000000000337308 */ /* 0x0005e20000000800 */
[----:B----4-:R-:W-:Y:S01]  /*9480*/  FSEL R2, R68, RZ, P0 ;  /* 0x000000ff44027208 */ /* 0x010fe20000000000 */
[----:B--2---:R-:W-:Y:S08]  /*9490*/  FFMA.FTZ R0, R10, c[0x0][0x2d0], -R141 ;  /* 0x0000b4000a007a23 */ /* 0x004ff0000001088d */
[----:B------:R2:W3:Y:S02]  /*94a0*/  MUFU.EX2 R43, R0 ;  /* 0x00000000002b7308 */ /* 0x0004e40000000800 */
[--C-:B--2---:R-:W-:Y:S01]  /*94b0*/  FFMA.FTZ R0, R6, c[0x0][0x2d0], -R140.reuse ;  /* 0x0000b40006007a23 */ /* 0x104fe2000001088c */
[----:B---3--:R-:W-:Y:S07]  /*94c0*/  F2FP.PACK_AB R139, R43, R51 ;  /* 0x000000332b8b723e */ /* 0x008fee00000000ff */
[----:B------:R2:W3:Y:S02]  /*94d0*/  MUFU.EX2 R238, R0 ;  /* 0x0000000000ee7308 */ /* 0x0004e40000000800 */
[----:B--2---:R-:W-:Y:S01]  /*94e0*/  FFMA.FTZ R0, R12, c[0x0][0x2d0], -R140 ;  /* 0x0000b4000c007a23 */ /* 0x004fe2000001088c */
[----:B---3--:R-:W-:Y:S01]  /*94f0*/  F2FP.PACK_AB R136, R252, R238 ;  /* 0x000000eefc88723e */ /* 0x008fe200000000ff */
[----:B------:R-:W2:Y:S06]  /*9500*/  LDSM.16.MT88.4 R12, [R191] ;  /* 0x00000000bf0c783b */ /* 0x000eac0000004200 */
[----:B------:R3:W4:Y:S02]  /*9510*/  MUFU.EX2 R50, R0 ;  /* 0x0000000000327308 */ /* 0x0007240000000800 */
[----:B---3--:R-:W-:Y:S02]  /*9520*/  FSEL R0, R69, RZ, P1 ;  /* 0x000000ff45007208 */ /* 0x008fe40000800000 */
[----:B----4-:R-:W-:Y:S03]  /*9530*/  F2FP.PACK_AB R138, R42, R50 ;  /* 0x000000322a8a723e */ /* 0x010fe600000000ff */
[----:B------:R-:W-:Y:S04]  /*9540*/  FADD.FTZ R0, -R0, R3 ;  /* 0x0000000300007221 */ /* 0x000fe80000010100 */
[----:B------:R-:W-:Y:S04]  /*9550*/  FMUL.FTZ R0, R0, c[0x0][0x2d0] ;  /* 0x0000b40000007a20 */ /* 0x000fe80000410000 */
[----:B------:R3:W4:Y:S02]  /*9560*/  MUFU.EX2 R3, R0 ;  /* 0x0000000000037308 */ /* 0x0007240000000800 */
[----:B---3--:R-:W-:Y:S02]  /*9570*/  FADD.FTZ R0, -R2, R70 ;  /* 0x0000004602007221 */ /* 0x008fe40000010100 */
[--C-:B------:R-:W-:Y:S02]  /*9580*/  FFMA.FTZ R2, R40, c[0x0][0x2d0], -R140.reuse ;  /* 0x0000b40028027a23 */ /* 0x100fe4000001088c */
[C---:B----4-:R-:W-:Y:S04]  /*9590*/  FMUL.FTZ R40, R3.reuse, R108 ;  /* 0x0000006c03287220 */ /* 0x050fe80000410000 */
[----:B------:R3:W-:Y:S01]  /*95a0*/  MUFU.EX2 R251, R2 ;  /* 0x0000000200fb7308 */ /* 0x0007e20000000800 */
[----:B------:R-:W-:Y:S02]  /*95b0*/  FMUL.FTZ R0, R0, c[0x0][0x2d0] ;  /* 0x0000b40000007a20 */ /* 0x000fe40000410000 */
[C---:B------:R-:W-:Y:S02]  /*95c0*/  FMUL.FTZ R4, R3.reuse, R72 ;  /* 0x0000004803047220 */ /* 0x040fe40000410000 */
[C---:B------:R-:W-:Y:S02]  /*95d0*/  FMUL.FTZ R5, R3.reuse, R73 ;  /* 0x0000004903057220 */ /* 0x040fe40000410000 */
[C---:B------:R-:W-:Y:S02]  /*95e0*/  FMUL.FTZ R8, R3.reuse, R76 ;  /* 0x0000004c03087220 */ /* 0x040fe40000410000 */
[C---:B------:R-:W-:Y:S01]  /*95f0*/  FMUL.FTZ R9, R3.reuse, R77 ;  /* 0x0000004d03097220 */ /* 0x040fe20000410000 */
[----:B------:R-:W4:Y:S01]  /*9600*/  MUFU.EX2 R0, R0 ;  /* 0x0000000000007308 */ /* 0x000f220000000800 */
[C---:B------:R-:W-:Y:S02]  /*9610*/  FMUL.FTZ R16, R3.reuse, R84 ;  /* 0x0000005403107220 */ /* 0x040fe40000410000 */
[C---:B------:R-:W-:Y:S02]  /*9620*/  FMUL.FTZ R17, R3.reuse, R85 ;  /* 0x0000005503117220 */ /* 0x040fe40000410000 */
[C---:B------:R-:W-:Y:S02]  /*9630*/  FMUL.FTZ R24, R3.reuse, R92 ;  /* 0x0000005c03187220 */ /* 0x040fe40000410000 */
[C---:B------:R-:W-:Y:S02]  /*9640*/  FMUL.FTZ R25, R3.reuse, R93 ;  /* 0x0000005d03197220 */ /* 0x040fe40000410000 */
[C---:B------:R-:W-:Y:S02]  /*9650*/  FMUL.FTZ R32, R3.reuse, R100 ;  /* 0x0000006403207220 */ /* 0x040fe40000410000 */
[----:B------:R-:W-:Y:S02]  /*9660*/  FMUL.FTZ R33, R3, R101 ;  /* 0x0000006503217220 */ /* 0x000fe40000410000 */
[--C-:B------:R-:W-:Y:S02]  /*9670*/  FFMA.FTZ R92, R229, c[0x0][0x2d0], -R140.reuse ;  /* 0x0000b400e55c7a23 */ /* 0x100fe4000001088c */
[--C-:B---3--:R-:W-:Y:S02]  /*9680*/  FFMA.FTZ R2, R41, c[0x0][0x2d0], -R140.reuse ;  /* 0x0000b40029027a23 */ /* 0x108fe4000001088c */
[--C-:B------:R-:W-:Y:S02]  /*9690*/  FFMA.FTZ R93, R226, c[0x0][0x2d0], -R140.reuse ;  /* 0x0000b400e25d7a23 */ /* 0x100fe4000001088c */
[----:B------:R3:W-:Y:S01]  /*96a0*/  MUFU.EX2 R250, R2 ;  /* 0x0000000200fa7308 */ /* 0x0007e20000000800 */
[----:B------:R-:W-:Y:S02]  /*96b0*/  FFMA.FTZ R101, R224, c[0x0][0x2d0], -R140 ;  /* 0x0000b400e0657a23 */ /* 0x000fe4000001088c */
[--C-:B------:R-:W-:Y:S02]  /*96c0*/  FFMA.FTZ R100, R247, c[0x0][0x2d0], -R141.reuse ;  /* 0x0000b400f7647a23 */ /* 0x100fe4000001088d */
[C---:B----4-:R-:W-:Y:S02]  /*96d0*/  FMUL.FTZ R6, R0.reuse, R74 ;  /* 0x0000004a00067220 */ /* 0x050fe40000410000 */
[C---:B------:R-:W-:Y:S02]  /*96e0*/  FMUL.FTZ R7, R0.reuse, R75 ;  /* 0x0000004b00077220 */ /* 0x040fe40000410000 */
[----:B------:R-:W4:Y:S01]  /*96f0*/  LDSM.16.MT88.4 R72, [R192+0x3800] ;  /* 0x00380000c048783b */ /* 0x000f220000004200 */
[C---:B------:R-:W-:Y:S02]  /*9700*/  FMUL.FTZ R10, R0.reuse, R78 ;  /* 0x0000004e000a7220 */ /* 0x040fe40000410000 */
[C---:B------:R-:W-:Y:S02]  /*9710*/  FMUL.FTZ R11, R0.reuse, R79 ;  /* 0x0000004f000b7220 */ /* 0x040fe40000410000 */
[C---:B--2---:R-:W-:Y:S03]  /*9720*/  HMMA.16816.F32 R4, R136.reuse, R12, R4 ;  /* 0x0000000c8804723c */ /* 0x044fe60000001804 */
[----:B------:R-:W2:Y:S02]  /*9730*/  LDSM.16.MT88.4 R76, [R194+0x3800] ;  /* 0x00380000c24c783b */ /* 0x000ea40000004200 */
[----:B------:R-:W-:Y:S02]  /*9740*/  FMUL.FTZ R18, R0, R86 ;  /* 0x0000005600127220 */ /* 0x000fe40000410000 */
[C---:B------:R-:W-:Y:S01]  /*9750*/  FMUL.FTZ R12, R3.reuse, R80 ;  /* 0x00000050030c7220 */ /* 0x040fe20000410000 */
[C---:B------:R-:W-:Y:S04]  /*9760*/  HMMA.16816.F32 R8, R136.reuse, R14, R8 ;  /* 0x0000000e8808723c */ /* 0x040fe80000001808 */
[--C-:B---3--:R-:W-:Y:S02]  /*9770*/  FFMA.FTZ R2, R48, c[0x0][0x2d0], -R141.reuse ;  /* 0x0000b40030027a23 */ /* 0x108fe4000001088d */
[C---:B------:R-:W-:Y:S02]  /*9780*/  FMUL.FTZ R13, R3.reuse, R81 ;  /* 0x00000051030d7220 */ /* 0x040fe40000410000 */
[----:B------:R3:W-:Y:S01]  /*9790*/  MUFU.EX2 R108, R2 ;  /* 0x00000002006c7308 */ /* 0x0007e20000000800 */
[C---:B------:R-:W-:Y:S03]  /*97a0*/  FMUL.FTZ R14, R0.reuse, R82 ;  /* 0x00000052000e7220 */ /* 0x040fe60000410000 */
[C---:B------:R-:W-:Y:S02]  /*97b0*/  FMUL.FTZ R15, R0.reuse, R83 ;  /* 0x00000053000f7220 */ /* 0x040fe40000410000 */
[----:B------:R-:W2:Y:S01]  /*97c0*/  LDSM.16.MT88.4 R80, [R191+0x800] ;  /* 0x00080000bf50783b */ /* 0x000ea20000004200 */
[C---:B------:R-:W-:Y:S02]  /*97d0*/  FMUL.FTZ R19, R0.reuse, R87 ;  /* 0x0000005700137220 */ /* 0x040fe40000410000 */
[C---:B------:R-:W-:Y:S02]  /*97e0*/  FMUL.FTZ R58, R0.reuse, R126 ;  /* 0x0000007e003a7220 */ /* 0x040fe40000410000 */
[C---:B------:R-:W-:Y:S03]  /*97f0*/  HMMA.16816.F32 R12, R136.reuse, R20, R12 ;  /* 0x00000014880c723c */ /* 0x040fe6000000180c */
[----:B------:R-:W1:Y:S01]  /*9800*/  LDSM.16.MT88.4 R84, [R193+0x800] ;  /* 0x00080000c154783b */ /* 0x000e620000004200 */
[C---:B------:R-:W-:Y:S02]  /*9810*/  FMUL.FTZ R59, R0.reuse, R127 ;  /* 0x0000007f003b7220 */ /* 0x040fe40000410000 */
[C---:B------:R-:W-:Y:S02]  /*9820*/  FMUL.FTZ R26, R0.reuse, R94 ;  /* 0x0000005e001a7220 */ /* 0x040fe40000410000 */
[C---:B------:R-:W-:Y:S04]  /*9830*/  HMMA.16816.F32 R16, R136.reuse, R22, R16 ;  /* 0x000000168810723c */ /* 0x040fe80000001810 */
[----:B------:R-:W-:Y:S02]  /*9840*/  FMUL.FTZ R20, R3, R88 ;  /* 0x0000005803147220 */ /* 0x000fe40000410000 */
[----:B---3--:R-:W-:Y:S02]  /*9850*/  FFMA.FTZ R2, R49, c[0x0][0x2d0], -R141 ;  /* 0x0000b40031027a23 */ /* 0x008fe4000001088d */
[C---:B------:R-:W-:Y:S02]  /*9860*/  FMUL.FTZ R21, R3.reuse, R89 ;  /* 0x0000005903157220 */ /* 0x040fe40000410000 */
[----:B------:R3:W1:Y:S02]  /*9870*/  MUFU.EX2 R245, R2 ;  /* 0x0000000200f57308 */ /* 0x0006640000000800 */
[C---:B------:R-:W-:Y:S02]  /*9880*/  FMUL.FTZ R22, R0.reuse, R90 ;  /* 0x0000005a00167220 */ /* 0x040fe40000410000 */
[C---:B------:R-:W-:Y:S02]  /*9890*/  FMUL.FTZ R23, R0.reuse, R91 ;  /* 0x0000005b00177220 */ /* 0x040fe40000410000 */
[----:B------:R-:W1:Y:S01]  /*98a0*/  LDSM.16.MT88.4 R88, [R192+0x800] ;  /* 0x00080000c058783b */ /* 0x000e620000004200 */
[----:B------:R-:W-:Y:S02]  /*98b0*/  IMAD.MOV.U32 R94, RZ, RZ, R51 ;  /* 0x000000ffff5e7224 */ /* 0x000fe400078e0033 */
[C---:B------:R-:W-:Y:S02]  /*98c0*/  FMUL.FTZ R49, R3.reuse, R117 ;  /* 0x0000007503317220 */ /* 0x040fe40000410000 */
[C---:B------:R-:W-:Y:S03]  /*98d0*/  HMMA.16816.F32 R20, R136.reuse, R28, R20 ;  /* 0x0000001c8814723c */ /* 0x040fe60000001814 */
[C---:B------:R-:W-:Y:S02]  /*98e0*/  FMUL.FTZ R27, R0.reuse, R95 ;  /* 0x0000005f001b7220 */ /* 0x040fe40000410000 */
[----:B------:R-:W-:Y:S02]  /*98f0*/  IMAD.MOV.U32 R95, RZ, RZ, R50 ;  /* 0x000000ffff5f7224 */ /* 0x000fe400078e0032 */
[C---:B------:R-:W-:Y:S02]  /*9900*/  FMUL.FTZ R50, R0.reuse, R118 ;  /* 0x0000007600327220 */ /* 0x040fe40000410000 */
[----:B------:R-:W-:Y:S01]  /*9910*/  FMUL.FTZ R51, R0, R119 ;  /* 0x0000007700337220 */ /* 0x000fe20000410000 */
[C---:B------:R-:W-:Y:S03]  /*9920*/  HMMA.16816.F32 R24, R136.reuse, R30, R24 ;  /* 0x0000001e8818723c */ /* 0x040fe60000001818 */
[----:B---3--:R-:W-:Y:S02]  /*9930*/  FFMA.FTZ R2, R56, c[0x0][0x2d0], -R140 ;  /* 0x0000b40038027a23 */ /* 0x008fe4000001088c */
[C---:B------:R-:W-:Y:S02]  /*9940*/  FMUL.FTZ R56, R3.reuse, R124 ;  /* 0x0000007c03387220 */ /* 0x040fe40000410000 */
[----:B------:R3:W-:Y:S01]  /*9950*/  MUFU.EX2 R243, R2 ;  /* 0x0000000200f37308 */ /* 0x0007e20000000800 */
[C---:B------:R-:W-:Y:S02]  /*9960*/  FMUL.FTZ R30, R0.reuse, R98 ;  /* 0x00000062001e7220 */ /* 0x040fe40000410000 */
[----:B------:R-:W5:Y:S02]  /*9970*/  LDL.LU R98, [R1+0x34] ;  /* 0x0000340001627983 */ /* 0x000f640000300800 */
[C---:B------:R-:W-:Y:S02]  /*9980*/  FMUL.FTZ R31, R0.reuse, R99 ;  /* 0x00000063001f7220 */ /* 0x040fe40000410000 */
[C---:B------:R-:W-:Y:S01]  /*9990*/  FMUL.FTZ R28, R3.reuse, R96 ;  /* 0x00000060031c7220 */ /* 0x040fe20000410000 */
[----:B------:R-:W5:Y:S01]  /*99a0*/  LDL.LU R99, [R1+0x30] ;  /* 0x0000300001637983 */ /* 0x000f620000300800 */
[----:B------:R-:W-:Y:S02]  /*99b0*/  FMUL.FTZ R29, R3, R97 ;  /* 0x00000061031d7220 */ /* 0x000fe40000410000 */
[----:B------:R-:W-:Y:S02]  /*99c0*/  IMAD.MOV.U32 R96, RZ, RZ, R43 ;  /* 0x000000ffff607224 */ /* 0x000fe400078e002b */
[----:B------:R-:W-:Y:S02]  /*99d0*/  IMAD.MOV.U32 R97, RZ, RZ, R42 ;  /* 0x000000ffff617224 */ /* 0x000fe400078e002a */
[C---:B------:R-:W-:Y:S01]  /*99e0*/  FMUL.FTZ R34, R0.reuse, R102 ;  /* 0x0000006600227220 */ /* 0x040fe20000410000 */
[C---:B------:R-:W-:Y:S03]  /*99f0*/  HMMA.16816.F32 R28, R136.reuse, R36, R28 ;  /* 0x00000024881c723c */ /* 0x040fe6000000181c */
[C---:B------:R-:W-:Y:S02]  /*9a00*/  FMUL.FTZ R35, R0.reuse, R103 ;  /* 0x0000006700237220 */ /* 0x040fe40000410000 */
[--C-:B------:R-:W-:Y:S02]  /*9a10*/  FFMA.FTZ R102, R223, c[0x0][0x2d0], -R140.reuse ;  /* 0x0000b400df667a23 */ /* 0x100fe4000001088c */
[--C-:B------:R-:W-:Y:S02]  /*9a20*/  FFMA.FTZ R103, R221, c[0x0][0x2d0], -R140.reuse ;  /* 0x0000b400dd677a23 */ /* 0x100fe4000001088c */
[----:B---3--:R-:W-:Y:S01]  /*9a30*/  FFMA.FTZ R2, R57, c[0x0][0x2d0], -R140 ;  /* 0x0000b40039027a23 */ /* 0x008fe2000001088c */
[C---:B------:R-:W-:Y:S03]  /*9a40*/  HMMA.16816.F32 R32, R136.reuse, R38, R32 ;  /* 0x000000268820723c */ /* 0x040fe60000001820 */
[----:B------:R3:W-:Y:S01]  /*9a50*/  MUFU.EX2 R241, R2 ;  /* 0x0000000200f17308 */ /* 0x0007e20000000800 */
[C---:B------:R-:W-:Y:S02]  /*9a60*/  FMUL.FTZ R57, R3.reuse, R125 ;  /* 0x0000007d03397220 */ /* 0x040fe40000410000 */
[C---:B------:R-:W-:Y:S02]  /*9a70*/  FMUL.FTZ R37, R3.reuse, R105 ;  /* 0x0000006903257220 */ /* 0x040fe40000410000 */
[C---:B------:R-:W-:Y:S04]  /*9a80*/  FMUL.FTZ R38, R0.reuse, R106 ;  /* 0x0000006a00267220 */ /* 0x040fe80000410000 */
[C---:B------:R-:W-:Y:S02]  /*9a90*/  FMUL.FTZ R39, R0.reuse, R107 ;  /* 0x0000006b00277220 */ /* 0x040fe40000410000 */
[C---:B------:R-:W-:Y:S02]  /*9aa0*/  FMUL.FTZ R36, R3.reuse, R104 ;  /* 0x0000006803247220 */ /* 0x040fe40000410000 */
[C---:B------:R-:W-:Y:S02]  /*9ab0*/  FMUL.FTZ R41, R3.reuse, R109 ;  /* 0x0000006d03297220 */ /* 0x040fe40000410000 */
[----:B------:R-:W-:Y:S02]  /*9ac0*/  IMAD.MOV.U32 R109, RZ, RZ, R97 ;  /* 0x000000ffff6d7224 */ /* 0x000fe400078e0061 */
[C---:B------:R-:W-:Y:S01]  /*9ad0*/  FMUL.FTZ R42, R0.reuse, R110 ;  /* 0x0000006e002a7220 */ /* 0x040fe20000410000 */
[C---:B------:R-:W-:Y:S03]  /*9ae0*/  HMMA.16816.F32 R36, R136.reuse, R44, R36 ;  /* 0x0000002c8824723c */ /* 0x040fe60000001824 */
[----:B------:R-:W-:Y:S02]  /*9af0*/  FMUL.FTZ R43, R0, R111 ;  /* 0x0000006f002b7220 */ /* 0x000fe40000410000 */
[----:B------:R-:W-:Y:S02]  /*9b00*/  IMAD.MOV.U32 R111, RZ, RZ, R95 ;  /* 0x000000ffff6f7224 */ /* 0x000fe400078e005f */
[--C-:B---3--:R-:W-:Y:S02]  /*9b10*/  FFMA.FTZ R2, R142, c[0x0][0x2d0], -R141.reuse ;  /* 0x0000b4008e027a23 */ /* 0x108fe4000001088d */
[----:B------:R-:W-:Y:S01]  /*9b20*/  IMAD.MOV.U32 R110, RZ, RZ, R96 ;  /* 0x000000ffff6e7224 */ /* 0x000fe200078e0060 */
[C---:B------:R-:W-:Y:S01]  /*9b30*/  HMMA.16816.F32 R40, R136.reuse, R46, R40 ;  /* 0x0000002e8828723c */ /* 0x040fe20000001828 */
[----:B------:R3:W-:Y:S02]  /*9b40*/  MUFU.EX2 R125, R2 ;  /* 0x00000002007d7308 */ /* 0x0007e40000000800 */
[C---:B------:R-:W-:Y:S02]  /*9b50*/  FMUL.FTZ R44, R3.reuse, R112 ;  /* 0x00000070032c7220 */ /* 0x040fe40000410000 */
[C---:B------:R-:W-:Y:S02]  /*9b60*/  FMUL.FTZ R45, R3.reuse, R113 ;  /* 0x00000071032d7220 */ /* 0x040fe40000410000 */
[C---:B------:R-:W-:Y:S02]  /*9b70*/  FMUL.FTZ R47, R0.reuse, R115 ;  /* 0x00000073002f7220 */ /* 0x040fe40000410000 */
[C---:B------:R-:W-:Y:S02]  /*9b80*/  FMUL.FTZ R46, R0.reuse, R114 ;  /* 0x00000072002e7220 */ /* 0x040fe40000410000 */
[----:B------:R-:W-:Y:S01]  /*9b90*/  MUFU.EX2 R142, R103 ;  /* 0x00000067008e7308 */ /* 0x000fe20000000800 */
[C---:B------:R-:W-:Y:S02]  /*9ba0*/  FMUL.FTZ R48, R3.reuse, R116 ;  /* 0x0000007403307220 */ /* 0x040fe40000410000 */
[----:B------:R-:W-:Y:S02]  /*9bb0*/  IMAD.MOV.U32 R116, RZ, RZ, R94 ;  /* 0x000000ffff747224 */ /* 0x000fe400078e005e */
[C---:B------:R-:W-:Y:S03]  /*9bc0*/  HMMA.16816.F32 R44, R136.reuse, R52, R44 ;  /* 0x00000034882c723c */ /* 0x040fe6000000182c */
[C---:B------:R-:W-:Y:S02]  /*9bd0*/  FMUL.FTZ R60, R3.reuse, R60 ;  /* 0x0000003c033c7220 */ /* 0x040fe40000410000 */
[----:B------:R-:W-:Y:S02]  /*9be0*/  FMUL.FTZ R61, R3, R61 ;  /* 0x0000003d033d7220 */ /* 0x000fe40000410000 */
[C---:B------:R-:W-:Y:S01]  /*9bf0*/  FMUL.FTZ R62, R0.reuse, R62 ;  /* 0x0000003e003e7220 */ /* 0x040fe20000410000 */
[C---:B------:R-:W-:Y:S04]  /*9c00*/  HMMA.16816.F32 R48, R136.reuse, R54, R48 ;  /* 0x000000368830723c */ /* 0x040fe80000001830 */
[--C-:B---3--:R-:W-:Y:S02]  /*9c10*/  FFMA.FTZ R2, R143, c[0x0][0x2d0], -R141.reuse ;  /* 0x0000b4008f027a23 */ /* 0x108fe4000001088d */
[C---:B------:R-:W-:Y:S02]  /*9c20*/  FMUL.FTZ R52, R3.reuse, R120 ;  /* 0x0000007803347220 */ /* 0x040fe40000410000 */
[----:B------:R3:W2:Y:S01]  /*9c30*/  MUFU.EX2 R124, R2 ;  /* 0x00000002007c7308 */ /* 0x0006a20000000800 */
[C---:B------:R-:W-:Y:S03]  /*9c40*/  FMUL.FTZ R54, R0.reuse, R122 ;  /* 0x0000007a00367220 */ /* 0x040fe60000410000 */
[C---:B------:R-:W-:Y:S02]  /*9c50*/  FMUL.FTZ R55, R0.reuse, R123 ;  /* 0x0000007b00377220 */ /* 0x040fe40000410000 */
[C---:B------:R-:W-:Y:S02]  /*9c60*/  FMUL.FTZ R53, R3.reuse, R121 ;  /* 0x0000007903357220 */ /* 0x040fe40000410000 */
[C---:B------:R-:W-:Y:S02]  /*9c70*/  FMUL.FTZ R63, R0.reuse, R63 ;  /* 0x0000003f003f7220 */ /* 0x040fe40000410000 */
[C---:B------:R-:W-:Y:S02]  /*9c80*/  FMUL.FTZ R64, R3.reuse, R64 ;  /* 0x0000004003407220 */ /* 0x040fe40000410000 */
[----:B------:R-:W-:Y:S01]  /*9c90*/  FMUL.FTZ R65, R3, R65 ;  /* 0x0000004103417220 */ /* 0x000fe20000410000 */
[C---:B----4-:R-:W-:Y:S03]  /*9ca0*/  HMMA.16816.F32 R52, R136.reuse, R72, R52 ;  /* 0x000000488834723c */ /* 0x050fe60000001834 */
[C---:B------:R-:W-:Y:S02]  /*9cb0*/  FMUL.FTZ R66, R0.reuse, R66 ;  /* 0x0000004200427220 */ /* 0x040fe40000410000 */
[----:B------:R-:W-:Y:S02]  /*9cc0*/  FMUL.FTZ R67, R0, R67 ;  /* 0x0000004300437220 */ /* 0x000fe40000410000 */
[----:B-1----:R-:W-:Y:S01]  /*9cd0*/  F2FP.PACK_AB R73, R245, R108 ;  /* 0x0000006cf549723e */ /* 0x002fe200000000ff */
[C---:B------:R-:W-:Y:S04]  /*9ce0*/  HMMA.16816.F32 R56, R136.reuse, R74, R56 ;  /* 0x0000004a8838723c */ /* 0x040fe80000001838 */
[--C-:B---3--:R-:W-:Y:S01]  /*9cf0*/  FFMA.FTZ R2, R145, c[0x0][0x2d0], -R140.reuse ;  /* 0x0000b40091027a23 */ /* 0x108fe2000001088c */
[----:B------:R-:W-:Y:S01]  /*9d00*/  F2FP.PACK_AB R72, R250, R251 ;  /* 0x000000fbfa48723e */ /* 0x000fe200000000ff */
[----:B------:R-:W-:Y:S01]  /*9d10*/  MUFU.EX2 R145, R101 ;  /* 0x0000006500917308 */ /* 0x000fe20000000800 */
[----:B--2---:R-:W-:Y:S01]  /*9d20*/  F2FP.PACK_AB R75, R124, R125 ;  /* 0x0000007d7c4b723e */ /* 0x004fe200000000ff */
[C---:B------:R-:W-:Y:S04]  /*9d30*/  HMMA.16816.F32 R60, R136.reuse, R76, R60 ;  /* 0x0000004c883c723c */ /* 0x040fe8000000183c */
[----:B------:R-:W-:Y:S01]  /*9d40*/  F2FP.PACK_AB R74, R241, R243 ;  /* 0x000000f3f14a723e */ /* 0x000fe200000000ff */
[--C-:B------:R-:W-:Y:S03]  /*9d50*/  FFMA.FTZ R70, R225, c[0x0][0x2d0], -R141.reuse ;  /* 0x0000b400e1467a23 */ /* 0x100fe6000001088d */
[----:B------:R-:W-:Y:S01]  /*9d60*/  HMMA.16816.F32 R64, R136, R78, R64 ;  /* 0x0000004e8840723c */ /* 0x000fe20000001840 */
[----:B------:R1:W-:Y:S01]  /*9d70*/  MUFU.EX2 R235, R2 ;  /* 0x0000000200eb7308 */ /* 0x0003e20000000800 */
[----:B------:R-:W2:Y:S06]  /*9d80*/  LDSM.16.MT88.4 R76, [R194+0x800] ;  /* 0x00080000c24c783b */ /* 0x000eac0000004200 */
[C---:B------:R-:W-:Y:S03]  /*9d90*/  HMMA.16816.F32 R4, R72.reuse, R80, R4 ;  /* 0x000000504804723c */ /* 0x040fe60000001804 */
[----:B------:R3:W-:Y:S05]  /*9da0*/  MUFU.EX2 R121, R70 ;  /* 0x0000004600797308 */ /* 0x0007ea0000000800 */
[C---:B------:R-:W-:Y:S01]  /*9db0*/  HMMA.16816.F32 R8, R72.reuse, R82, R8 ;  /* 0x000000524808723c */ /* 0x040fe20000001808 */
[----:B------:R-:W4:Y:S07]  /*9dc0*/  LDSM.16.MT88.4 R80, [R191+0x4000] ;  /* 0x00400000bf50783b */ /* 0x000f2e0000004200 */
[C---:B------:R-:W-:Y:S04]  /*9dd0*/  HMMA.16816.F32 R12, R72.reuse, R84, R12 ;  /* 0x00000054480c723c */ /* 0x040fe8000000180c */
[--C-:B-1----:R-:W-:Y:S04]  /*9de0*/  FFMA.FTZ R2, R144, c[0x0][0x2d0], -R140.reuse ;  /* 0x0000b40090027a23 */ /* 0x102fe8000001088c */
[C---:B------:R-:W-:Y:S01]  /*9df0*/  HMMA.16816.F32 R16, R72.reuse, R86, R16 ;  /* 0x000000564810723c */ /* 0x040fe20000001810 */
[----:B------:R1:W-:Y:S01]  /*9e00*/  MUFU.EX2 R234, R2 ;  /* 0x0000000200ea7308 */ /* 0x0003e20000000800 */
[----:B------:R-:W4:Y:S02]  /*9e10*/  LDSM.16.MT88.4 R84, [R193+0x4000] ;  /* 0x00400000c154783b */ /* 0x000f240000004200 */
[--C-:B---3--:R-:W-:Y:S04]  /*9e20*/  FFMA.FTZ R70, R230, c[0x0][0x2d0], -R140.reuse ;  /* 0x0000b400e6467a23 */ /* 0x108fe8000001088c */
[C---:B------:R-:W-:Y:S08]  /*9e30*/  HMMA.16816.F32 R20, R72.reuse, R88, R20 ;  /* 0x000000584814723c */ /* 0x040ff00000001814 */
[C---:B------:R-:W-:Y:S01]  /*9e40*/  HMMA.16816.F32 R24, R72.reuse, R90, R24 ;  /* 0x0000005a4818723c */ /* 0x040fe20000001818 */
[----:B------:R-:W3:Y:S07]  /*9e50*/  LDSM.16.MT88.4 R88, [R192+0x4000] ;  /* 0x00400000c058783b */ /* 0x000eee0000004200 */
[C---:B--2---:R-:W-:Y:S04]  /*9e60*/  HMMA.16816.F32 R28, R72.reuse, R76, R28 ;  /* 0x0000004c481c723c */ /* 0x044fe8000000181c */
[--C-:B-1----:R-:W-:Y:S02]  /*9e70*/  FFMA.FTZ R2, R146, c[0x0][0x2d0], -R141.reuse ;  /* 0x0000b40092027a23 */ /* 0x102fe4000001088d */
[----:B------:R-:W1:Y:S02]  /*9e80*/  MUFU.EX2 R146, R102 ;  /* 0x0000006600927308 */ /* 0x000e640000000800 */
[C---:B------:R-:W-:Y:S01]  /*9e90*/  HMMA.16816.F32 R32, R72.reuse, R78, R32 ;  /* 0x0000004e4820723c */ /* 0x040fe20000001820 */
[----:B------:R-:W2:Y:S07]  /*9ea0*/  LDSM.16.MT88.4 R76, [R194+0x4000] ;  /* 0x00400000c24c783b */ /* 0x000eae0000004200 */
[C---:B----4-:R-:W-:Y:S01]  /*9eb0*/  HMMA.16816.F32 R36, R72.reuse, R80, R36 ;  /* 0x000000504824723c */ /* 0x050fe20000001824 */
[----:B------:R4:W-:Y:S07]  /*9ec0*/  MUFU.EX2 R106, R2 ;  /* 0x00000002006a7308 */ /* 0x0009ee0000000800 */
[C---:B------:R-:W-:Y:S01]  /*9ed0*/  HMMA.16816.F32 R40, R72.reuse, R82, R40 ;  /* 0x000000524828723c */ /* 0x040fe20000001828 */
[----:B------:R-:W5:Y:S03]  /*9ee0*/  LDSM.16.MT88.4 R80, [R191+0x1000] ;  /* 0x00100000bf50783b */ /* 0x000f660000004200 */
[----:B-1----:R-:W-:Y:S04]  /*9ef0*/  F2FP.PACK_AB R136, R146, R145 ;  /* 0x000000919288723e */ /* 0x002fe800000000ff */
[C---:B------:R-:W-:Y:S08]  /*9f00*/  HMMA.16816.F32 R44, R72.reuse, R84, R44 ;  /* 0x00000054482c723c */ /* 0x040ff0000000182c */
[C---:B------:R-:W-:Y:S01]  /*9f10*/  HMMA.16816.F32 R48, R72.reuse, R86, R48 ;  /* 0x000000564830723c */ /* 0x040fe20000001830 */
[----:B------:R-:W1:Y:S03]  /*9f20*/  LDSM.16.MT88.4 R84, [R193+0x1000] ;  /* 0x00100000c154783b */ /* 0x000e660000004200 */
[----:B----4-:R-:W-:Y:S04]  /*9f30*/  FFMA.FTZ R2, R150, c[0x0][0x2d0], -R141 ;  /* 0x0000b40096027a23 */ /* 0x010fe8000001088d */
[C---:B---3--:R-:W-:Y:S01]  /*9f40*/  HMMA.16816.F32 R52, R72.reuse, R88, R52 ;  /* 0x000000584834723c */ /* 0x048fe20000001834 */
[----:B------:R3:W4:Y:S07]  /*9f50*/  MUFU.EX2 R107, R2 ;  /* 0x00000002006b7308 */ /* 0x00072e0000000800 */
[C---:B------:R-:W-:Y:S01]  /*9f60*/  HMMA.16816.F32 R56, R72.reuse, R90, R56 ;  /* 0x0000005a4838723c */ /* 0x040fe20000001838 */
[----:B------:R-:W1:Y:S07]  /*9f70*/  LDSM.16.MT88.4 R88, [R192+0x1000] ;  /* 0x00100000c058783b */ /* 0x000e6e0000004200 */
[C---:B--2---:R-:W-:Y:S08]  /*9f80*/  HMMA.16816.F32 R60, R72.reuse, R76, R60 ;  /* 0x0000004c483c723c */ /* 0x044ff0000000183c */
[----:B------:R-:W-:Y:S01]  /*9f90*/  HMMA.16816.F32 R64, R72, R78, R64 ;  /* 0x0000004e4840723c */ /* 0x000fe20000001840 */
[----:B------:R-:W2:Y:S03]  /*9fa0*/  LDSM.16.MT88.4 R76, [R194+0x1000] ;  /* 0x00100000c24c783b */ /* 0x000ea60000004200 */
[--C-:B---3--:R-:W-:Y:S03]  /*9fb0*/  FFMA.FTZ R2, R148, c[0x0][0x2d0], -R140.reuse ;  /* 0x0000b40094027a23 */ /* 0x108fe6000001088c */
[----:B------:R-:W-:Y:S01]  /*9fc0*/  F2FP.PACK_AB R72, R234, R235 ;  /* 0x000000ebea48723e */ /* 0x000fe200000000ff */
[----:B------:R3:W-:Y:S01]  /*9fd0*/  MUFU.EX2 R231, R2 ;  /* 0x0000000200e77308 */ /* 0x0007e20000000800 */
[----:B----4-:R-:W-:Y:S03]  /*9fe0*/  F2FP.PACK_AB R73, R107, R106 ;  /* 0x0000006a6b49723e */ /* 0x010fe600000000ff */
[----:B---3--:R-:W-:Y:S06]  /*9ff0*/  FFMA.FTZ R2, R149, c[0x0][0x2d0], -R140 ;  /* 0x0000b40095027a23 */ /* 0x008fec000001088c */
[----:B------:R3:W4:Y:S01]  /*a000*/  MUFU.EX2 R227, R2 ;  /* 0x0000000200e37308 */ /* 0x0007220000000800 */
[----:B-----5:R-:W-:Y:S02]  /*a010*/  FFMA.FTZ R104, R3, R98, R238 ;  /* 0x0000006203687223 */ /* 0x020fe400000100ee */
[----:B------:R-:W-:Y:S02]  /*a020*/  FFMA.FTZ R0, R0, R99, R237 ;  /* 0x0000006300007223 */ /* 0x000fe400000100ed */
[----:B------:R-:W-:Y:S02]  /*a030*/  LDSM.16.MT88.4 R96, [R193+0x6000] ;  /* 0x00600000c160783b */ /* 0x000fe40000004200 */
[----:B------:R-:W-:Y:S02]  /*a040*/  FADD.FTZ R0, R239, R0 ;  /* 0x00000000ef007221 */ /* 0x000fe40000010000 */
[--C-:B---3--:R-:W-:Y:S01]  /*a050*/  FFMA.FTZ R2, R151, c[0x0][0x2d0], -R141.reuse ;  /* 0x0000b40097027a23 */ /* 0x108fe2000001088d */
[----:B----4-:R-:W-:Y:S01]  /*a060*/  F2FP.PACK_AB R74, R227, R231 ;  /* 0x000000e7e34a723e */ /* 0x010fe200000000ff */
[----:B------:R-:W-:Y:S01]  /*a070*/  MUFU.EX2 R151, R93 ;  /* 0x0000005d00977308 */ /* 0x000fe20000000800 */
[----:B------:R-:W-:Y:S02]  /*a080*/  FADD.FTZ R0, R116, R0 ;  /* 0x0000000074007221 */ /* 0x000fe40000010000 */
[----:B------:R-:W-:Y:S02]  /*a090*/  LDSM.16.MT88.4 R116, [R193+0x6800] ;  /* 0x00680000c174783b */ /* 0x000fe40000004200 */
[----:B------:R-:W-:Y:S04]  /*a0a0*/  FADD.FTZ R0, R110, R0 ;  /* 0x000000006e007221 */ /* 0x000fe80000010000 */
[----:B------:R-:W-:Y:S01]  /*a0b0*/  FADD.FTZ R0, R108, R0 ;  /* 0x000000006c007221 */ /* 0x000fe20000010000 */
[----:B------:R3:W4:Y:S03]  /*a0c0*/  MUFU.EX2 R105, R2 ;  /* 0x0000000200697308 */ /* 0x0007260000000800 */
[----:B------:R-:W-:Y:S04]  /*a0d0*/  FADD.FTZ R0, R245, R0 ;  /* 0x00000000f5007221 */ /* 0x000fe80000010000 */
[----:B------:R-:W-:Y:S04]  /*a0e0*/  FADD.FTZ R0, R125, R0 ;  /* 0x000000007d007221 */ /* 0x000fe80000010000 */
[----:B------:R-:W-:Y:S02]  /*a0f0*/  FADD.FTZ R0, R124, R0 ;  /* 0x000000007c007221 */ /* 0x000fe40000010000 */
[----:B------:R-:W-:Y:S02]  /*a100*/  LDSM.16.MT88.4 R124, [R192+0x6800] ;  /* 0x00680000c07c783b */ /* 0x000fe40000004200 */
[----:B------:R-:W-:Y:S04]  /*a110*/  FADD.FTZ R0, R106, R0 ;  /* 0x000000006a007221 */ /* 0x000fe80000010000 */
[----:B------:R-:W-:Y:S02]  /*a120*/  FADD.FTZ R0, R107, R0 ;  /* 0x000000006b007221 */ /* 0x000fe40000010000 */
[--C-:B---3--:R-:W-:Y:S02]  /*a130*/  FFMA.FTZ R2, R153, c[0x0][0x2d0], -R141.reuse ;  /* 0x0000b40099027a23 */ /* 0x108fe4000001088d */
[----:B------:R3:W-:Y:S01]  /*a140*/  MUFU.EX2 R153, R70 ;  /* 0x0000004600997308 */ /* 0x0007e20000000800 */
[----:B----4-:R-:W-:Y:S09]  /*a150*/  FADD.FTZ R0, R105, R0 ;  /* 0x0000000069007221 */ /* 0x010ff20000010000 */
[----:B------:R4:W5:Y:S01]  /*a160*/  MUFU.EX2 R219, R2 ;  /* 0x0000000200db7308 */ /* 0x0009620000000800 */
[--C-:B---3--:R-:W-:Y:S09]  /*a170*/  FFMA.FTZ R70, R248, c[0x0][0x2d0], -R141.reuse ;  /* 0x0000b400f8467a23 */ /* 0x108ff2000001088d */
[----:B------:R-:W-:Y:S01]  /*a180*/  MUFU.EX2 R143, R70 ;  /* 0x00000046008f7308 */ /* 0x000fe20000000800 */
[----:B----4-:R-:W-:Y:S01]  /*a190*/  FFMA.FTZ R2, R152, c[0x0][0x2d0], -R140 ;  /* 0x0000b40098027a23 */ /* 0x010fe2000001088c */
[C---:B-----5:R-:W-:Y:S01]  /*a1a0*/  F2FP.PACK_AB R75, R219.reuse, R105 ;  /* 0x00000069db4b723e */ /* 0x060fe200000000ff */
[----:B------:R-:W-:Y:S07]  /*a1b0*/  FADD.FTZ R0, R219, R0 ;  /* 0x00000000db007221 */ /* 0x000fee0000010000 */
[----:B------:R3:W-:Y:S01]  /*a1c0*/  MUFU.EX2 R162, R2 ;  /* 0x0000000200a27308 */ /* 0x0007e20000000800 */
[C---:B------:R-:W-:Y:S09]  /*a1d0*/  HMMA.16816.F32 R4, R72.reuse, R80, R4 ;  /* 0x000000504804723c */ /* 0x040ff20000001804 */
[----:B------:R4:W-:Y:S01]  /*a1e0*/  MUFU.EX2 R152, R92 ;  /* 0x0000005c00987308 */ /* 0x0009e20000000800 */
[C---:B------:R-:W-:Y:S01]  /*a1f0*/  HMMA.16816.F32 R8, R72.reuse, R82, R8 ;  /* 0x000000524808723c */ /* 0x040fe20000001808 */
[----:B------:R-:W5:Y:S07]  /*a200*/  LDSM.16.MT88.4 R80, [R191+0x4800] ;  /* 0x00480000bf50783b */ /* 0x000f6e0000004200 */
[C---:B-1----:R-:W-:Y:S01]  /*a210*/  HMMA.16816.F32 R12, R72.reuse, R84, R12 ;  /* 0x00000054480c723c */ /* 0x042fe2000000180c */
[----:B------:R1:W-:Y:S03]  /*a220*/  MUFU.EX2 R70, R100 ;  /* 0x0000006400467308 */ /* 0x0003e60000000800 */
[----:B---3--:R-:W-:Y:S04]  /*a230*/  FFMA.FTZ R2, R147, c[0x0][0x2d0], -R140 ;  /* 0x0000b40093027a23 */ /* 0x008fe8000001088c */
[C---:B------:R-:W-:Y:S01]  /*a240*/  HMMA.16816.F32 R16, R72.reuse, R86, R16 ;  /* 0x000000564810723c */ /* 0x040fe20000001810 */
[----:B------:R-:W3:Y:S02]  /*a250*/  LDSM.16.MT88.4 R84, [R193+0x4800] ;  /* 0x00480000c154783b */ /* 0x000ee40000004200 */
[----:B------:R5:W-:Y:S05]  /*a260*/  MUFU.EX2 R115, R2 ;  /* 0x0000000200737308 */ /* 0x000bea0000000800 */
[C---:B------:R-:W-:Y:S01]  /*a270*/  HMMA.16816.F32 R20, R72.reuse, R88, R20 ;  /* 0x000000584814723c */ /* 0x040fe20000001814 */
[----:B----4-:R-:W-:Y:S07]  /*a280*/  LDSM.16.MT88.4 R92, [R191+0x6000] ;  /* 0x00600000bf5c783b */ /* 0x010fee0000004200 */
[C---:B------:R-:W-:Y:S01]  /*a290*/  HMMA.16816.F32 R24, R72.reuse, R90, R24 ;  /* 0x0000005a4818723c */ /* 0x040fe20000001818 */
[----:B------:R-:W4:Y:S07]  /*a2a0*/  LDSM.16.MT88.4 R88, [R192+0x4800] ;  /* 0x00480000c058783b */ /* 0x000f2e0000004200 */
[C---:B--2---:R-:W-:Y:S01]  /*a2b0*/  HMMA.16816.F32 R28, R72.reuse, R76, R28 ;  /* 0x0000004c481c723c */ /* 0x044fe2000000181c */
[----:B-1----:R-:W-:Y:S03]  /*a2c0*/  LDSM.16.MT88.4 R100, [R194+0x3000] ;  /* 0x00300000c264783b */ /* 0x002fe60000004200 */
[--C-:B-----5:R-:W-:Y:S04]  /*a2d0*/  FFMA.FTZ R2, R156, c[0x0][0x2d0], -R141.reuse ;  /* 0x0000b4009c027a23 */ /* 0x120fe8000001088d */
[C---:B------:R-:W-:Y:S01]  /*a2e0*/  HMMA.16816.F32 R32, R72.reuse, R78, R32 ;  /* 0x0000004e4820723c */ /* 0x040fe20000001820 */
[----:B------:R1:W2:Y:S01]  /*a2f0*/  MUFU.EX2 R113, R2 ;  /* 0x0000000200717308 */ /* 0x0002a20000000800 */
[----:B------:R-:W5:Y:S06]  /*a300*/  LDSM.16.MT88.4 R76, [R194+0x4800] ;  /* 0x00480000c24c783b */ /* 0x000f6c0000004200 */
[C---:B------:R-:W-:Y:S08]  /*a310*/  HMMA.16816.F32 R36, R72.reuse, R80, R36 ;  /* 0x000000504824723c */ /* 0x040ff00000001824 */
[C---:B------:R-:W-:Y:S01]  /*a320*/  HMMA.16816.F32 R40, R72.reuse, R82, R40 ;  /* 0x000000524828723c */ /* 0x040fe20000001828 */
[----:B------:R-:W5:Y:S07]  /*a330*/  LDSM.16.MT88.4 R80, [R191+0x1800] ;  /* 0x00180000bf50783b */ /* 0x000f6e0000004200 */
[C---:B---3--:R-:W-:Y:S04]  /*a340*/  HMMA.16816.F32 R44, R72.reuse, R84, R44 ;  /* 0x00000054482c723c */ /* 0x048fe8000000182c */
[--C-:B-1----:R-:W-:Y:S02]  /*a350*/  FFMA.FTZ R2, R157, c[0x0][0x2d0], -R141.reuse ;  /* 0x0000b4009d027a23 */ /* 0x102fe4000001088d */
[----:B--2---:R-:W-:Y:S02]  /*a360*/  FADD.FTZ R0, R113, R0 ;  /* 0x0000000071007221 */ /* 0x004fe40000010000 */
[C---:B------:R-:W-:Y:S01]  /*a370*/  HMMA.16816.F32 R48, R72.reuse, R86, R48 ;  /* 0x000000564830723c */ /* 0x040fe20000001830 */
[----:B------:R1:W2:Y:S01]  /*a380*/  MUFU.EX2 R114, R2 ;  /* 0x0000000200727308 */ /* 0x0002a20000000800 */
[----:B------:R-:W3:Y:S06]  /*a390*/  LDSM.16.MT88.4 R84, [R193+0x1800] ;  /* 0x00180000c154783b */ /* 0x000eec0000004200 */
[C---:B----4-:R-:W-:Y:S08]  /*a3a0*/  HMMA.16816.F32 R52, R72.reuse, R88, R52 ;  /* 0x000000584834723c */ /* 0x050ff00000001834 */
[C---:B------:R-:W-:Y:S01]  /*a3b0*/  HMMA.16816.F32 R56, R72.reuse, R90, R56 ;  /* 0x0000005a4838723c */ /* 0x040fe20000001838 */
[----:B------:R-:W4:Y:S07]  /*a3c0*/  LDSM.16.MT88.4 R88, [R192+0x1800] ;  /* 0x00180000c058783b */ /* 0x000f2e0000004200 */
[C---:B-----5:R-:W-:Y:S04]  /*a3d0*/  HMMA.16816.F32 R60, R72.reuse, R76, R60 ;  /* 0x0000004c483c723c */ /* 0x060fe8000000183c */
[----:B-1----:R-:W-:Y:S02]  /*a3e0*/  FFMA.FTZ R2, R155, c[0x0][0x2d0], -R140 ;  /* 0x0000b4009b027a23 */ /* 0x002fe4000001088c */
[C---:B--2---:R-:W-:Y:S02]  /*a3f0*/  FADD.FTZ R0, R114.reuse, R0 ;  /* 0x0000000072007221 */ /* 0x044fe40000010000 */
[----:B------:R-:W-:Y:S01]  /*a400*/  HMMA.16816.F32 R64, R72, R78, R64 ;  /* 0x0000004e4840723c */ /* 0x000fe20000001840 */
[----:B------:R1:W-:Y:S01]  /*a410*/  MUFU.EX2 R161, R2 ;  /* 0x0000000200a17308 */ /* 0x0003e20000000800 */
[----:B------:R-:W2:Y:S05]  /*a420*/  LDSM.16.MT88.4 R76, [R194+0x1800] ;  /* 0x00180000c24c783b */ /* 0x000eaa0000004200 */
[----:B------:R-:W-:Y:S02]  /*a430*/  F2FP.PACK_AB R72, R115, R162 ;  /* 0x000000a27348723e */ /* 0x000fe400000000ff */
[----:B------:R-:W-:Y:S03]  /*a440*/  F2FP.PACK_AB R73, R114, R113 ;  /* 0x000000717249723e */ /* 0x000fe600000000ff */
[----:B-1----:R-:W-:Y:S04]  /*a450*/  FFMA.FTZ R2, R154, c[0x0][0x2d0], -R140 ;  /* 0x0000b4009a027a23 */ /* 0x002fe8000001088c */
[----:B------:R1:W5:Y:S02]  /*a460*/  MUFU.EX2 R160, R2 ;  /* 0x0000000200a07308 */ /* 0x0003640000000800 */
[--C-:B-1----:R-:W-:Y:S01]  /*a470*/  FFMA.FTZ R2, R158, c[0x0][0x2d0], -R141.reuse ;  /* 0x0000b4009e027a23 */ /* 0x102fe2000001088d */
[----:B-----5:R-:W-:Y:S07]  /*a480*/  F2FP.PACK_AB R74, R160, R161 ;  /* 0x000000a1a04a723e */ /* 0x020fee00000000ff */
[----:B------:R1:W5:Y:S02]  /*a490*/  MUFU.EX2 R112, R2 ;  /* 0x0000000200707308 */ /* 0x0003640000000800 */
[--C-:B-1----:R-:W-:Y:S02]  /*a4a0*/  FFMA.FTZ R2, R159, c[0x0][0x2d0], -R141.reuse ;  /* 0x0000b4009f027a23 */ /* 0x102fe4000001088d */
[----:B-----5:R-:W-:Y:S06]  /*a4b0*/  FADD.FTZ R0, R112, R0 ;  /* 0x0000000070007221 */ /* 0x020fec0000010000 */
[----:B------:R1:W5:Y:S02]  /*a4c0*/  MUFU.EX2 R159, R2 ;  /* 0x00000002009f7308 */ /* 0x0003640000000800 */
[----:B-1----:R-:W-:Y:S01]  /*a4d0*/  FFMA.FTZ R2, R163, c[0x0][0x2d0], -R140 ;  /* 0x0000b400a3027a23 */ /* 0x002fe2000001088c */
[C---:B-----5:R-:W-:Y:S01]  /*a4e0*/  F2FP.PACK_AB R75, R159.reuse, R112 ;  /* 0x000000709f4b723e */ /* 0x060fe200000000ff */
[----:B------:R-:W-:Y:S06]  /*a4f0*/  FADD.FTZ R0, R159, R0 ;  /* 0x000000009f007221 */ /* 0x000fec0000010000 */
[----:B------:R1:W-:Y:S01]  /*a500*/  MUFU.EX2 R158, R2 ;  /* 0x00000002009e7308 */ /* 0x0003e20000000800 */
[C---:B------:R-:W-:Y:S08]  /*a510*/  HMMA.16816.F32 R4, R72.reuse, R80, R4 ;  /* 0x000000504804723c */ /* 0x040ff00000001804 */
[C---:B------:R-:W-:Y:S01]  /*a520*/  HMMA.16816.F32 R8, R72.reuse, R82, R8 ;  /* 0x000000524808723c */ /* 0x040fe20000001808 */
[----:B------:R-:W5:Y:S07]  /*a530*/  LDSM.16.MT88.4 R80, [R191+0x5000] ;  /* 0x00500000bf50783b */ /* 0x000f6e0000004200 */
[C---:B---3--:R-:W-:Y:S04]  /*a540*/  HMMA.16816.F32 R12, R72.reuse, R84, R12 ;  /* 0x00000054480c723c */ /* 0x048fe8000000180c */
[--C-:B-1----:R-:W-:Y:S01]  /*a550*/  FFMA.FTZ R2, R216, c[0x0][0x2d0], -R140.reuse ;  /* 0x0000b400d8027a23 */ /* 0x102fe2000001088c */
[----:B------:R-:W-:Y:S03]  /*a560*/  IADD3 R216, R215, -0x1, RZ ;  /* 0xffffffffd7d87810 */ /* 0x000fe60007ffe0ff */
[C---:B------:R-:W-:Y:S01]  /*a570*/  HMMA.16816.F32 R16, R72.reuse, R86, R16 ;  /* 0x000000564810723c */ /* 0x040fe20000001810 */
[----:B------:R1:W-:Y:S01]  /*a580*/  MUFU.EX2 R123, R2 ;  /* 0x00000002007b7308 */ /* 0x0003e20000000800 */
[----:B------:R-:W3:Y:S06]  /*a590*/  LDSM.16.MT88.4 R84, [R193+0x5000] ;  /* 0x00500000c154783b */ /* 0x000eec0000004200 */
[C---:B----4-:R-:W-:Y:S08]  /*a5a0*/  HMMA.16816.F32 R20, R72.reuse, R88, R20 ;  /* 0x000000584814723c */ /* 0x050ff00000001814 */
[C---:B------:R-:W-:Y:S01]  /*a5b0*/  HMMA.16816.F32 R24, R72.reuse, R90, R24 ;  /* 0x0000005a4818723c */ /* 0x040fe20000001818 */
[----:B------:R-:W4:Y:S07]  /*a5c0*/  LDSM.16.MT88.4 R88, [R192+0x5000] ;  /* 0x00500000c058783b */ /* 0x000f2e0000004200 */
[C---:B--2---:R-:W-:Y:S04]  /*a5d0*/  HMMA.16816.F32 R28, R72.reuse, R76, R28 ;  /* 0x0000004c481c723c */ /* 0x044fe8000000181c */
[--C-:B-1----:R-:W-:Y:S04]  /*a5e0*/  FFMA.FTZ R2, R222, c[0x0][0x2d0], -R141.reuse ;  /* 0x0000b400de027a23 */ /* 0x102fe8000001088d */
[C---:B------:R-:W-:Y:S01]  /*a5f0*/  HMMA.16816.F32 R32, R72.reuse, R78, R32 ;  /* 0x0000004e4820723c */ /* 0x040fe20000001820 */
[----:B------:R1:W2:Y:S01]  /*a600*/  MUFU.EX2 R122, R2 ;  /* 0x00000002007a7308 */ /* 0x0002a20000000800 */
[----:B------:R-:W4:Y:S06]  /*a610*/  LDSM.16.MT88.4 R76, [R194+0x5000] ;  /* 0x00500000c24c783b */ /* 0x000f2c0000004200 */
[C---:B-----5:R-:W-:Y:S08]  /*a620*/  HMMA.16816.F32 R36, R72.reuse, R80, R36 ;  /* 0x000000504824723c */ /* 0x060ff00000001824 */
[C---:B------:R-:W-:Y:S01]  /*a630*/  HMMA.16816.F32 R40, R72.reuse, R82, R40 ;  /* 0x000000524828723c */ /* 0x040fe20000001828 */
[----:B------:R-:W5:Y:S07]  /*a640*/  LDSM.16.MT88.4 R80, [R191+0x2000] ;  /* 0x00200000bf50783b */ /* 0x000f6e0000004200 */
[C---:B---3--:R-:W-:Y:S04]  /*a650*/  HMMA.16816.F32 R44, R72.reuse, R84, R44 ;  /* 0x00000054482c723c */ /* 0x048fe8000000182c */
[----:B-1----:R-:W-:Y:S02]  /*a660*/  FFMA.FTZ R2, R218, c[0x0][0x2d0], -R140 ;  /* 0x0000b400da027a23 */ /* 0x002fe4000001088c */
[----:B--2---:R-:W-:Y:S02]  /*a670*/  FADD.FTZ R0, R122, R0 ;  /* 0x000000007a007221 */ /* 0x004fe40000010000 */
[C---:B------:R-:W-:Y:S01]  /*a680*/  HMMA.16816.F32 R48, R72.reuse, R86, R48 ;  /* 0x000000564830723c */ /* 0x040fe20000001830 */
[----:B------:R1:W-:Y:S01]  /*a690*/  MUFU.EX2 R157, R2 ;  /* 0x00000002009d7308 */ /* 0x0003e20000000800 */
[----:B------:R-:W2:Y:S02]  /*a6a0*/  LDSM.16.MT88.4 R84, [R193+0x2000] ;  /* 0x00200000c154783b */ /* 0x000ea40000004200 */
[----:B------:R-:W-:Y:S04]  /*a6b0*/  FADD.FTZ R0, R121, R0 ;  /* 0x0000000079007221 */ /* 0x000fe80000010000 */
[C---:B----4-:R-:W-:Y:S08]  /*a6c0*/  HMMA.16816.F32 R52, R72.reuse, R88, R52 ;  /* 0x000000584834723c */ /* 0x050ff00000001834 */
[C---:B------:R-:W-:Y:S01]  /*a6d0*/  HMMA.16816.F32 R56, R72.reuse, R90, R56 ;  /* 0x0000005a4838723c */ /* 0x040fe20000001838 */
[----:B------:R-:W-:Y:S07]  /*a6e0*/  LDSM.16.MT88.4 R88, [R194+0x2000] ;  /* 0x00200000c258783b */ /* 0x000fee0000004200 */
[C---:B------:R-:W-:Y:S04]  /*a6f0*/  HMMA.16816.F32 R60, R72.reuse, R76, R60 ;  /* 0x0000004c483c723c */ /* 0x040fe8000000183c */
[----:B-1----:R-:W-:Y:S04]  /*a700*/  FFMA.FTZ R2, R217, c[0x0][0x2d0], -R140 ;  /* 0x0000b400d9027a23 */ /* 0x002fe8000001088c */
[----:B------:R-:W-:Y:S01]  /*a710*/  HMMA.16816.F32 R64, R72, R78, R64 ;  /* 0x0000004e4840723c */ /* 0x000fe20000001840 */
[----:B------:R1:W3:Y:S01]  /*a720*/  MUFU.EX2 R156, R2 ;  /* 0x00000002009c7308 */ /* 0x0002e20000000800 */
[----:B------:R-:W4:Y:S05]  /*a730*/  LDSM.16.MT88.4 R76, [R192+0x2000] ;  /* 0x00200000c04c783b */ /* 0x000f2a0000004200 */
[----:B------:R-:W-:Y:S02]  /*a740*/  F2FP.PACK_AB R72, R123, R158 ;  /* 0x0000009e7b48723e */ /* 0x000fe400000000ff */
[----:B------:R-:W-:Y:S03]  /*a750*/  F2FP.PACK_AB R73, R121, R122 ;  /* 0x0000007a7949723e */ /* 0x000fe600000000ff */
[--C-:B-1----:R-:W-:Y:S01]  /*a760*/  FFMA.FTZ R2, R233, c[0x0][0x2d0], -R141.reuse ;  /* 0x0000b400e9027a23 */ /* 0x102fe2000001088d */
[----:B---3--:R-:W-:Y:S03]  /*a770*/  F2FP.PACK_AB R74, R156, R157 ;  /* 0x0000009d9c4a723e */ /* 0x008fe600000000ff */
[----:B------:R1:W3:Y:S02]  /*a780*/  MUFU.EX2 R120, R2 ;  /* 0x0000000200787308 */ /* 0x0002e40000000800 */
[--C-:B-1----:R-:W-:Y:S02]  /*a790*/  FFMA.FTZ R2, R236, c[0x0][0x2d0], -R141.reuse ;  /* 0x0000b400ec027a23 */ /* 0x102fe4000001088d */
[----:B---3--:R-:W-:Y:S06]  /*a7a0*/  FADD.FTZ R0, R120, R0 ;  /* 0x0000000078007221 */ /* 0x008fec0000010000 */
[----:B------:R1:W3:Y:S02]  /*a7b0*/  MUFU.EX2 R155, R2 ;  /* 0x00000002009b7308 */ /* 0x0002e40000000800 */
[--C-:B-1----:R-:W-:Y:S01]  /*a7c0*/  FFMA.FTZ R2, R232, c[0x0][0x2d0], -R140.reuse ;  /* 0x0000b400e8027a23 */ /* 0x102fe2000001088c */
[C---:B---3--:R-:W-:Y:S01]  /*a7d0*/  F2FP.PACK_AB R75, R155.reuse, R120 ;  /* 0x000000789b4b723e */ /* 0x048fe200000000ff */
[----:B------:R-:W-:Y:S06]  /*a7e0*/  FFMA.FTZ R140, R220, c[0x0][0x2d0], -R140 ;  /* 0x0000b400dc8c7a23 */ /* 0x000fec000001088c */
[----:B------:R1:W-:Y:S01]  /*a7f0*/  MUFU.EX2 R154, R2 ;  /* 0x00000002009a7308 */ /* 0x0003e20000000800 */
[----:B------:R-:W-:Y:S01]  /*a800*/  FADD.FTZ R0, R155, R0 ;  /* 0x000000009b007221 */ /* 0x000fe20000010000 */
[C---:B-----5:R-:W-:Y:S08]  /*a810*/  HMMA.16816.F32 R4, R72.reuse, R80, R4 ;  /* 0x000000504804723c */ /* 0x060ff00000001804 */
[C---:B------:R-:W-:Y:S01]  /*a820*/  HMMA.16816.F32 R8, R72.reuse, R82, R8 ;  /* 0x000000524808723c */ /* 0x040fe20000001808 */
[----:B------:R-:W3:Y:S07]  /*a830*/  LDSM.16.MT88.4 R80, [R191+0x5800] ;  /* 0x00580000bf50783b */ /* 0x000eee0000004200 */
[C---:B--2---:R-:W-:Y:S04]  /*a840*/  HMMA.16816.F32 R12, R72.reuse, R84, R12 ;  /* 0x00000054480c723c */ /* 0x044fe8000000180c */
[--C-:B-1----:R-:W-:Y:S04]  /*a850*/  FFMA.FTZ R2, R240, c[0x0][0x2d0], -R141.reuse ;  /* 0x0000b400f0027a23 */ /* 0x102fe8000001088d */
[C---:B------:R-:W-:Y:S01]  /*a860*/  HMMA.16816.F32 R16, R72.reuse, R86, R16 ;  /* 0x000000564810723c */ /* 0x040fe20000001810 */
[----:B------:R1:W2:Y:S01]  /*a870*/  MUFU.EX2 R149, R2 ;  /* 0x0000000200957308 */ /* 0x0002a20000000800 */
[----:B------:R-:W5:Y:S06]  /*a880*/  LDSM.16.MT88.4 R84, [R193+0x5800] ;  /* 0x00580000c154783b */ /* 0x000f6c0000004200 */
[C---:B----4-:R-:W-:Y:S08]  /*a890*/  HMMA.16816.F32 R20, R72.reuse, R76, R20 ;  /* 0x0000004c4814723c */ /* 0x050ff00000001814 */
[C---:B------:R-:W-:Y:S01]  /*a8a0*/  HMMA.16816.F32 R24, R72.reuse, R78, R24 ;  /* 0x0000004e4818723c */ /* 0x040fe20000001818 */
[----:B------:R-:W4:Y:S07]  /*a8b0*/  LDSM.16.MT88.4 R76, [R192+0x5800] ;  /* 0x00580000c04c783b */ /* 0x000f2e0000004200 */
[C---:B------:R-:W-:Y:S04]  /*a8c0*/  HMMA.16816.F32 R28, R72.reuse, R88, R28 ;  /* 0x00000058481c723c */ /* 0x040fe8000000181c */
        /* <DEDUP_REMOVED lines=14> */
[C---:B----4-:R-:W-:Y:S08]  /*a9b0*/  HMMA.16816.F32 R52, R72.reuse, R76, R52 ;  /* 0x0000004c4834723c */ /* 0x050ff00000001834 */
[C---:B------:R-:W-:Y:S01]  /*a9c0*/  HMMA.16816.F32 R56, R72.reuse, R78, R56 ;  /* 0x0000004e4838723c */ /* 0x040fe20000001838 */
[----:B------:R-:W5:Y:S07]  /*a9d0*/  LDSM.16.MT88.4 R76, [R192+0x2800] ;  /* 0x00280000c04c783b */ /* 0x000f6e0000004200 */
[C---:B------:R-:W-:Y:S04]  /*a9e0*/  HMMA.16816.F32 R60, R72.reuse, R88, R60 ;  /* 0x00000058483c723c */ /* 0x040fe8000000183c */
[--C-:B-1----:R-:W-:Y:S02]  /*a9f0*/  FFMA.FTZ R2, R246, c[0x0][0x2d0], -R141.reuse ;  /* 0x0000b400f6027a23 */ /* 0x102fe4000001088d */
[----:B--2---:R-:W-:Y:S02]  /*aa00*/  FADD.FTZ R0, R148, R0 ;  /* 0x0000000094007221 */ /* 0x004fe40000010000 */
[----:B------:R-:W-:Y:S01]  /*aa10*/  HMMA.16816.F32 R64, R72, R90, R64 ;  /* 0x0000005a4840723c */ /* 0x000fe20000001840 */
[----:B------:R1:W2:Y:S01]  /*aa20*/  MUFU.EX2 R147, R2 ;  /* 0x0000000200937308 */ /* 0x0002a20000000800 */
[----:B------:R-:W5:Y:S05]  /*aa30*/  LDSM.16.MT88.4 R88, [R194+0x2800] ;  /* 0x00280000c258783b */ /* 0x000f6a0000004200 */
[----:B------:R-:W-:Y:S02]  /*aa40*/  F2FP.PACK_AB R72, R153, R154 ;  /* 0x0000009a9948723e */ /* 0x000fe400000000ff */
[----:B------:R-:W-:Y:S03]  /*aa50*/  F2FP.PACK_AB R73, R150, R149 ;  /* 0x000000959649723e */ /* 0x000fe600000000ff */
[----:B------:R-:W-:Y:S01]  /*aa60*/  F2FP.PACK_AB R74, R151, R152 ;  /* 0x00000098974a723e */ /* 0x000fe200000000ff */
[--C-:B-1----:R-:W-:Y:S01]  /*aa70*/  FFMA.FTZ R2, R249, c[0x0][0x2d0], -R141.reuse ;  /* 0x0000b400f9027a23 */ /* 0x102fe2000001088d */
[----:B--2---:R-:W-:Y:S01]  /*aa80*/  F2FP.PACK_AB R75, R147, R148 ;  /* 0x00000094934b723e */ /* 0x004fe200000000ff */
[----:B------:R-:W-:Y:S02]  /*aa90*/  FFMA.FTZ R141, R71, c[0x0][0x2d0], -R141 ;  /* 0x0000b400478d7a23 */ /* 0x000fe4000001088d */
[----:B------:R1:W2:Y:S01]  /*aaa0*/  MUFU.EX2 R71, R140 ;  /* 0x0000008c00477308 */ /* 0x0002a20000000800 */
[----:B------:R-:W-:Y:S03]  /*aab0*/  FADD.FTZ R0, R147, R0 ;  /* 0x0000000093007221 */ /* 0x000fe60000010000 */
[C---:B---3--:R-:W-:Y:S06]  /*aac0*/  HMMA.16816.F32 R4, R72.reuse, R80, R4 ;  /* 0x000000504804723c */ /* 0x048fec0000001804 */
[----:B------:R-:W3:Y:S02]  /*aad0*/  MUFU.EX2 R3, R141 ;  /* 0x0000008d00037308 */ /* 0x000ee40000000800 */
[C---:B------:R-:W-:Y:S01]  /*aae0*/  HMMA.16816.F32 R8, R72.reuse, R82, R8 ;  /* 0x000000524808723c */ /* 0x040fe20000001808 */
[----:B------:R-:W5:Y:S07]  /*aaf0*/  LDSM.16.MT88.4 R80, [R192+0x6000] ;  /* 0x00600000c050783b */ /* 0x000f6e0000004200 */
[C---:B-----5:R-:W-:Y:S01]  /*ab00*/  HMMA.16816.F32 R12, R72.reuse, R84, R12 ;  /* 0x00000054480c723c */ /* 0x060fe2000000180c */
[----:B------:R5:W5:Y:S01]  /*ab10*/  MUFU.EX2 R144, R2 ;  /* 0x0000000200907308 */ /* 0x000b620000000800 */
[----:B-1----:R-:W4:Y:S02]  /*ab20*/  LDL R140, [R1+0x24] ;  /* 0x00002400018c7983 */ /* 0x002f240000100800 */
[----:B--2---:R-:W-:Y:S04]  /*ab30*/  F2FP.PACK_AB R138, R71, R142 ;  /* 0x0000008e478a723e */ /* 0x004fe800000000ff */
[C---:B------:R-:W-:Y:S01]  /*ab40*/  HMMA.16816.F32 R16, R72.reuse, R86, R16 ;  /* 0x000000564810723c */ /* 0x040fe20000001810 */
[----:B------:R-:W1:Y:S03]  /*ab50*/  LDSM.16.MT88.4 R84, [R194+0x6000] ;  /* 0x00600000c254783b */ /* 0x000e660000004200 */
[----:B---3--:R-:W-:Y:S04]  /*ab60*/  F2FP.PACK_AB R139, R3, R70 ;  /* 0x00000046038b723e */ /* 0x008fe800000000ff */
[C---:B-----5:R-:W-:Y:S08]  /*ab70*/  HMMA.16816.F32 R20, R72.reuse, R76, R20 ;  /* 0x0000004c4814723c */ /* 0x060ff00000001814 */
[C---:B------:R-:W-:Y:S01]  /*ab80*/  HMMA.16816.F32 R24, R72.reuse, R78, R24 ;  /* 0x0000004e4818723c */ /* 0x040fe20000001818 */
[----:B------:R-:W2:Y:S03]  /*ab90*/  LDSM.16.MT88.4 R76, [R191+0x3000] ;  /* 0x00300000bf4c783b */ /* 0x000ea60000004200 */
[----:B------:R-:W-:Y:S01]  /*aba0*/  FADD.FTZ R2, R252, R104 ;  /* 0x00000068fc027221 */ /* 0x000fe20000010000 */
[----:B------:R-:W-:Y:S01]  /*abb0*/  F2FP.PACK_AB R137, R143, R144 ;  /* 0x000000908f89723e */ /* 0x000fe200000000ff */
[----:B------:R-:W-:Y:S02]  /*abc0*/  FADD.FTZ R0, R144, R0 ;  /* 0x0000000090007221 */ /* 0x000fe40000010000 */
[C---:B------:R-:W-:Y:S04]  /*abd0*/  HMMA.16816.F32 R28, R72.reuse, R88, R28 ;  /* 0x00000058481c723c */ /* 0x040fe8000000181c */
[----:B------:R-:W-:Y:S02]  /*abe0*/  FADD.FTZ R2, R111, R2 ;  /* 0x000000026f027221 */ /* 0x000fe40000010000 */
[----:B------:R-:W-:Y:S02]  /*abf0*/  FADD.FTZ R0, R143, R0 ;  /* 0x000000008f007221 */ /* 0x000fe40000010000 */
[C---:B------:R-:W-:Y:S01]  /*ac00*/  HMMA.16816.F32 R32, R72.reuse, R90, R32 ;  /* 0x0000005a4820723c */ /* 0x040fe20000001820 */
[----:B------:R-:W3:Y:S03]  /*ac10*/  LDSM.16.MT88.4 R88, [R193+0x3000] ;  /* 0x00300000c158783b */ /* 0x000ee60000004200 */
        /* <DEDUP_REMOVED lines=8> */
[----:B------:R-:W-:Y:S02]  /*aca0*/  FADD.FTZ R2, R250, R2 ;  /* 0x00000002fa027221 */ /* 0x000fe40000010000 */
[----:B------:R-:W-:Y:S02]  /*acb0*/  IMAD.MOV.U32 R70, RZ, RZ, R68 ;  /* 0x000000ffff467224 */ /* 0x000fe400078e0044 */
[C---:B------:R-:W-:Y:S01]  /*acc0*/  HMMA.16816.F32 R44, R72.reuse, R96, R44 ;  /* 0x00000060482c723c */ /* 0x040fe2000000182c */
[----:B------:R1:W-:Y:S03]  /*acd0*/  STL [R1+0x30], R3 ;  /* 0x0000300301007387 */ /* 0x0003e60000100800 */
[----:B------:R-:W-:Y:S04]  /*ace0*/  FADD.FTZ R2, R243, R2 ;  /* 0x00000002f3027221 */ /* 0x000fe80000010000 */
[C---:B------:R-:W-:Y:S04]  /*acf0*/  HMMA.16816.F32 R48, R72.reuse, R98, R48 ;  /* 0x000000624830723c */ /* 0x040fe80000001830 */
[----:B------:R-:W-:Y:S04]  /*ad00*/  FADD.FTZ R2, R241, R2 ;  /* 0x00000002f1027221 */ /* 0x000fe80000010000 */
[C---:B------:R-:W-:Y:S04]  /*ad10*/  HMMA.16816.F32 R52, R72.reuse, R80, R52 ;  /* 0x000000504834723c */ /* 0x040fe80000001834 */
[----:B------:R-:W-:Y:S04]  /*ad20*/  FADD.FTZ R2, R235, R2 ;  /* 0x00000002eb027221 */ /* 0x000fe80000010000 */
[C---:B------:R-:W-:Y:S04]  /*ad30*/  HMMA.16816.F32 R56, R72.reuse, R82, R56 ;  /* 0x000000524838723c */ /* 0x040fe80000001838 */
[----:B------:R-:W-:Y:S02]  /*ad40*/  FADD.FTZ R2, R234, R2 ;  /* 0x00000002ea027221 */ /* 0x000fe40000010000 */
[----:B-1----:R-:W-:Y:S02]  /*ad50*/  IMAD.MOV.U32 R3, RZ, RZ, R69 ;  /* 0x000000ffff037224 */ /* 0x002fe400078e0045 */
[C---:B------:R-:W-:Y:S04]  /*ad60*/  HMMA.16816.F32 R60, R72.reuse, R84, R60 ;  /* 0x00000054483c723c */ /* 0x040fe8000000183c */
[----:B------:R-:W-:Y:S04]  /*ad70*/  FADD.FTZ R2, R231, R2 ;  /* 0x00000002e7027221 */ /* 0x000fe80000010000 */
[----:B------:R-:W-:Y:S04]  /*ad80*/  HMMA.16816.F32 R64, R72, R86, R64 ;  /* 0x000000564840723c */ /* 0x000fe80000001840 */
[----:B------:R-:W-:Y:S04]  /*ad90*/  FADD.FTZ R2, R227, R2 ;  /* 0x00000002e3027221 */ /* 0x000fe80000010000 */
[C---:B--2---:R-:W-:Y:S01]  /*ada0*/  HMMA.16816.F32 R72, R136.reuse, R76, R4 ;  /* 0x0000004c8848723c */ /* 0x044fe20000001804 */
[----:B------:R-:W1:Y:S04]  /*adb0*/  LDSM.16.MT88.4 R4, [R194+0x6800] ;  /* 0x00680000c204783b */ /* 0x000e680000004200 */
[----:B------:R-:W-:Y:S03]  /*adc0*/  FADD.FTZ R2, R162, R2 ;  /* 0x00000002a2027221 */ /* 0x000fe60000010000 */
[C---:B------:R-:W-:Y:S04]  /*add0*/  HMMA.16816.F32 R76, R136.reuse, R78, R8 ;  /* 0x0000004e884c723c */ /* 0x040fe80000001808 */
[----:B------:R-:W-:Y:S04]  /*ade0*/  FADD.FTZ R2, R115, R2 ;  /* 0x0000000273027221 */ /* 0x000fe80000010000 */
[C---:B---3--:R-:W-:Y:S04]  /*adf0*/  HMMA.16816.F32 R80, R136.reuse, R88, R12 ;  /* 0x000000588850723c */ /* 0x048fe8000000180c */
[----:B------:R-:W-:Y:S04]  /*ae00*/  FADD.FTZ R2, R161, R2 ;  /* 0x00000002a1027221 */ /* 0x000fe80000010000 */
[C---:B------:R-:W-:Y:S04]  /*ae10*/  HMMA.16816.F32 R84, R136.reuse, R90, R16 ;  /* 0x0000005a8854723c */ /* 0x040fe80000001810 */
[----:B------:R-:W-:Y:S04]  /*ae20*/  FADD.FTZ R2, R160, R2 ;  /* 0x00000002a0027221 */ /* 0x000fe80000010000 */
[C---:B-----5:R-:W-:Y:S04]  /*ae30*/  HMMA.16816.F32 R88, R136.reuse, R92, R20 ;  /* 0x0000005c8858723c */ /* 0x060fe80000001814 */
        /* <DEDUP_REMOVED lines=19> */
[C---:B-1----:R-:W-:Y:S04]  /*af70*/  HMMA.16816.F32 R60, R136.reuse, R4, R60 ;  /* 0x00000004883c723c */ /* 0x042fe8000000183c */
[----:B------:R-:W-:Y:S04]  /*af80*/  FADD.FTZ R2, R142, R2 ;  /* 0x000000028e027221 */ /* 0x000fe80000010000 */
[----:B------:R-:W-:Y:S04]  /*af90*/  HMMA.16816.F32 R64, R136, R6, R64 ;  /* 0x000000068840723c */ /* 0x000fe80000001840 */
[----:B------:R-:W-:Y:S05]  /*afa0*/  FADD.FTZ R0, R71, R2 ;  /* 0x0000000247007221 */ /* 0x000fea0000010000 */
[----:B------:R1:W-:Y:S01]  /*afb0*/  STL [R1+0x34], R0 ;  /* 0x0000340001007387 */ /* 0x0003e20000100800 */
[----:B----4-:R-:W-:Y:S02]  /*afc0*/  ISETP.GT.AND P0, PT, R215, R140, PT ;  /* 0x0000008cd700720c */ /* 0x010fe40003f04270 */
[----:B------:R-:W-:Y:S11]  /*afd0*/  IMAD.MOV.U32 R215, RZ, RZ, R216 ;  /* 0x000000ffffd77224 */ /* 0x000ff600078e00d8 */
[----:B-1----:R-:W-:-:S05]  /*afe0*/  @P0 BRA `(.L_x_1024) ;  /* 0xffffbdb000000947 */ /* 0x002fca000383ffff */
.L_x_1019:
[----:B--2---:R-:W2:Y:S02]  /*aff0*/  LDL R0, [R1+0x38] ;  /* 0x0000380001007983 */ /* 0x004ea40000100800 */
[----:B--2---:R-:W-:-:S13]  /*b000*/  ISETP.GE.AND P0, PT, R216, R0, PT ;  /* 0x00000000d800720c */ /* 0x004fda0003f06270 */
[----:B------:R-:W-:Y:S05]  /*b010*/  @!P0 BRA `(.L_x_1025) ;  /* 0x000039f000008947 */ /* 0x000fea0003800000 */
.L_x_1028:
[----:B------:R-:W2:Y:S01]  /*b020*/  LDL.64 R218, [R1+0x8] ;  /* 0x0000080001da7983 */ /* 0x000ea20000100a00 */
[----:B------:R-:W-:Y:S04]  /*b030*/  DEPBAR.LE SB0, 0x0 ;  /* 0x000080000000791a */ /* 0x000fe80000000000 */
[----:B------:R-:W-:Y:S01]  /*b040*/  WARPSYNC 0xffffffff ;  /* 0xffffffff00007948 */ /* 0x000fe20003800000 */
[----:B------:R-:W3:Y:S01]  /*b050*/  LDL.64 R70, [R1] ;  /* 0x0000000001467983 */ /* 0x000ee20000100a00 */
[----:B-1----:R-:W-:Y:S01]  /*b060*/  SHF.R.S32.HI R0, RZ, 0x1f, R216 ;  /* 0x0000001fff007819 */ /* 0x002fe200000114d8 */
[----:B------:R-:W-:Y:S01]  /*b070*/  IMAD.WIDE.U32 R28, R216, c[0x0][0x208], RZ ;  /* 0x00008200d81c7a25 */ /* 0x000fe200078e00ff */
[----:B------:R-:W-:Y:S01]  /*b080*/  ULDC.64 UR4, c[0x0][0x208] ;  /* 0x0000820000047ab9 */ /* 0x000fe20000000a00 */
[----:B------:R-:W-:Y:S02]  /*b090*/  BSSY B0, `(.L_x_1026) ;  /* 0x0000192000007945 */ /* 0x000fe40003800000 */
[----:B------:R-:W4:Y:S01]  /*b0a0*/  LDL.64 R44, [R1+0x40] ;  /* 0x00004000012c7983 */ /* 0x000f220000100a00 */
[----:B------:R-:W-:Y:S02]  /*b0b0*/  IMAD R0, R0, c[0x0][0x208], RZ ;  /* 0x0000820000007a24 */ /* 0x000fe400078e02ff */
[----:B------:R-:W-:Y:S02]  /*b0c0*/  UMOV UR9, 0x5 ;  /* 0x0000000500097882 */ /* 0x000fe40000000000 */
[----:B------:R-:W-:Y:S01]  /*b0d0*/  IMAD R0, R216, c[0x0][0x20c], R0 ;  /* 0x00008300d8007a24 */ /* 0x000fe200078e0200 */
[----:B------:R-:W5:Y:S01]  /*b0e0*/  LDL R31, [R1+0x3c] ;  /* 0x00003c00011f7983 */ /* 0x000f620000100800 */
[----:B------:R-:W-:Y:S02]  /*b0f0*/  USHF.L.U32 UR8, UR4, 0x5, URZ ;  /* 0x0000000504087899 */ /* 0x000fe4000800063f */
[----:B------:R-:W-:Y:S01]  /*b100*/  USHF.L.U64.HI UR9, UR4, UR9, UR5 ;  /* 0x0000000904097299 */ /* 0x000fe20008010205 */
[----:B------:R-:W-:Y:S01]  /*b110*/  BAR.SYNC.DEFER_BLOCKING 0x0 ;  /* 0x0000000000007b1d */ /* 0x000fe20000010000 */
[----:B------:R-:W-:Y:S01]  /*b120*/  IADD3 R0, R29, R0, RZ ;  /* 0x000000001d007210 */ /* 0x000fe20007ffe0ff */
[----:B------:R-:W-:Y:S01]  /*b130*/  UIADD3 UR5, UP0, UR8, UR8, URZ ;  /* 0x0000000808057290 */ /* 0x000fe2000ff1e03f */
[----:B------:R-:W-:Y:S02]  /*b140*/  MOV R20, UR8 ;  /* 0x0000000800147c02 */ /* 0x000fe40008000f00 */
[----:B------:R-:W-:Y:S01]  /*b150*/  MOV R21, UR9 ;  /* 0x0000000900157c02 */ /* 0x000fe20008000f00 */
[----:B------:R-:W-:Y:S01]  /*b160*/  IMAD R47, R0, 0x70, RZ ;  /* 0x00000070002f7824 */ /* 0x000fe200078e02ff */
[----:B------:R-:W-:Y:S03]  /*b170*/  UIADD3.X UR4, UR9, UR9, URZ, UP0, !UPT ;  /* 0x0000000909047290 */ /* 0x000fe600087fe43f */
[----:B------:R-:W-:Y:S01]  /*b180*/  IMAD.WIDE.U32 R20, R28, 0x70, R20 ;  /* 0x000000701c147825 */ /* 0x000fe200078e0014 */
[----:B------:R-:W1:Y:S08]  /*b190*/  LDSM.16.M88.4 R8, [R188] ;  /* 0x00000000bc08783b */ /* 0x000e700000000200 */
[----:B------:R-:W1:Y:S08]  /*b1a0*/  LDSM.16.M88.4 R16, [R188+0x800] ;  /* 0x00080000bc10783b */ /* 0x000e700000000200 */
[----:B------:R-:W2:Y:S08]  /*b1b0*/  LDSM.16.M88.4 R24, [R188+0x1000] ;  /* 0x00100000bc18783b */ /* 0x000eb00000000200 */
[----:B------:R-:W5:Y:S04]  /*b1c0*/  LDL R244, [R1+0x38] ;  /* 0x0000380001f47983 */ /* 0x000f680000100800 */
[----:B------:R-:W2:Y:S08]  /*b1d0*/  LDSM.16.M88.4 R32, [R188+0x1800] ;  /* 0x00180000bc20783b */ /* 0x000eb00000000200 */
[----:B------:R-:W2:Y:S01]  /*b1e0*/  LDSM.16.M88.4 R40, [R188+0x2000] ;  /* 0x00200000bc28783b */ /* 0x000ea20000000200 */
[C---:B-1----:R-:W-:Y:S07]  /*b1f0*/  HMMA.16816.F32 R4, R128.reuse, R8, RZ ;  /* 0x000000088004723c */ /* 0x042fee00000018ff */
[----:B------:R-:W1:Y:S01]  /*b200*/  LDSM.16.M88.4 R48, [R188+0x2800] ;  /* 0x00280000bc30783b */ /* 0x000e620000000200 */
[C---:B------:R-:W-:Y:S07]  /*b210*/  HMMA.16816.F32 R8, R128.reuse, R10, RZ ;  /* 0x0000000a8008723c */ /* 0x040fee00000018ff */
[----:B------:R-:W1:Y:S01]  /*b220*/  LDSM.16.M88.4 R56, [R188+0x3000] ;  /* 0x00300000bc38783b */ /* 0x000e620000000200 */
[C---:B------:R-:W-:Y:S07]  /*b230*/  HMMA.16816.F32 R12, R128.reuse, R16, RZ ;  /* 0x00000010800c723c */ /* 0x040fee00000018ff */
[----:B------:R-:W1:Y:S01]  /*b240*/  LDSM.16.M88.4 R136, [R195] ;  /* 0x00000000c388783b */ /* 0x000e620000000200 */
[C---:B------:R-:W-:Y:S07]  /*b250*/  HMMA.16816.F32 R16, R128.reuse, R18, RZ ;  /* 0x000000128010723c */ /* 0x040fee00000018ff */
[----:B------:R-:W1:Y:S08]  /*b260*/  LDSM.16.M88.4 R140, [R204] ;  /* 0x00000000cc8c783b */ /* 0x000e700000000200 */
[----:B------:R-:W1:Y:S08]  /*b270*/  LDSM.16.M88.4 R144, [R205] ;  /* 0x00000000cd90783b */ /* 0x000e700000000200 */
[----:B------:R-:W1:Y:S08]  /*b280*/  LDSM.16.M88.4 R148, [R206] ;  /* 0x00000000ce94783b */ /* 0x000e700000000200 */
[----:B------:R-:W1:Y:S08]  /*b290*/  LDSM.16.M88.4 R152, [R207] ;  /* 0x00000000cf98783b */ /* 0x000e700000000200 */
[----:B------:R-:W1:Y:S08]  /*b2a0*/  LDSM.16.M88.4 R156, [R208] ;  /* 0x00000000d09c783b */ /* 0x000e700000000200 */
[----:B------:R-:W1:Y:S08]  /*b2b0*/  LDSM.16.M88.4 R160, [R209] ;  /* 0x00000000d1a0783b */ /* 0x000e700000000200 */
[----:B------:R-:W1:Y:S02]  /*b2c0*/  S2R R30, SR_TID.X ;  /* 0x00000000001e7919 */ /* 0x000e640000002100 */
[----:B-1----:R-:W-:Y:S02]  /*b2d0*/  ISETP.GT.AND P4, PT, R30, 0x7f, PT ;  /* 0x0000007f1e00780c */ /* 0x002fe40003f84270 */
[----:B--2---:R-:W-:Y:S02]  /*b2e0*/  MOV R2, R218 ;  /* 0x000000da00027202 */ /* 0x004fe40000000f00 */
[----:B------:R-:W-:Y:S02]  /*b2f0*/  IADD3 R38, P1, R218, R20, RZ ;  /* 0x00000014da267210 */ /* 0x000fe40007f3e0ff */
[----:B---3--:R-:W-:Y:S05]  /*b300*/  MOV R3, R71 ;  /* 0x0000004700037202 */ /* 0x008fea0000000f00 */
[----:B------:R-:W-:Y:S01]  /*b310*/  IMAD.WIDE.U32 R2, R28, 0x70, R2 ;  /* 0x000000701c027825 */ /* 0x000fe200078e0002 */
[----:B----4-:R-:W-:Y:S04]  /*b320*/  ISETP.GE.AND P5, PT, R44, c[0x0][0x1d4], PT ;  /* 0x000075002c007a0c */ /* 0x010fe80003fa6270 */
[C---:B------:R-:W-:Y:S02]  /*b330*/  LEA R36, P0, R2.reuse, c[0x0][0x1f8], 0x1 ;  /* 0x00007e0002247a11 */ /* 0x040fe400078008ff */
[----:B------:R-:W-:Y:S02]  /*b340*/  IADD3 R0, R3, R47, RZ ;  /* 0x0000002f03007210 */ /* 0x000fe40007ffe0ff */
[----:B-----5:R-:W-:Y:S02]  /*b350*/  ISETP.GE.AND P6, PT, R31, c[0x0][0x1d4], PT ;  /* 0x000075001f007a0c */ /* 0x020fe40003fc6270 */
[----:B------:R-:W-:Y:S02]  /*b360*/  LEA.HI.X R37, R2, c[0x0][0x1fc], R0, 0x1, P0 ;  /* 0x00007f0002257a11 */ /* 0x000fe400000f0c00 */
[----:B------:R-:W-:Y:S02]  /*b370*/  IADD3 R0, R47, R21, RZ ;  /* 0x000000152f007210 */ /* 0x000fe40007ffe0ff */
[----:B------:R-:W-:Y:S01]  /*b380*/  IADD3 R39, P0, R20, UR8, RZ ;  /* 0x0000000814277c10 */ /* 0x000fe2000ff1e0ff */
[----:B------:R-:W-:Y:S01]  /*b390*/  @!PT LDS RZ, [RZ] ;  /* 0x00000000fffff984 */ /* 0x000fe20000000800 */
[----:B------:R-:W-:Y:S01]  /*b3a0*/  @!PT LDS RZ, [RZ] ;  /* 0x00000000fffff984 */ /* 0x000fe20000000800 */
[----:B------:R-:W-:Y:S01]  /*b3b0*/  @!PT LDS RZ, [RZ] ;  /* 0x00000000fffff984 */ /* 0x000fe20000000800 */
[----:B------:R1:W-:Y:S01]  /*b3c0*/  LDGSTS.E.BYPASS.LTC128B.128 [R214+0x100], [R36.64], !P5 ;  /* 0x0010000024d67fae */ /* 0x0003e2000e901d46 */
[C---:B------:R-:W-:Y:S01]  /*b3d0*/  HMMA.16816.F32 R20, R128.reuse, R24, RZ ;  /* 0x000000188014723c */ /* 0x040fe200000018ff */
[----:B------:R-:W-:Y:S02]  /*b3e0*/  MOV R2, UR5 ;  /* 0x0000000500027c02 */ /* 0x000fe40008000f00 */
[----:B------:R-:W-:Y:S02]  /*b3f0*/  MOV R3, UR4 ;  /* 0x0000000400037c02 */ /* 0x000fe40008000f00 */
[----:B------:R-:W-:Y:S02]  /*b400*/  IADD3.X R44, R0, UR9, RZ, P0, !PT ;  /* 0x00000009002c7c10 */ /* 0x000fe400087fe4ff */
[----:B------:R1:W-:Y:S01]  /*b410*/  LDGSTS.E.BYPASS.LTC128B.128 [R214+0x3900], [R36.64+0x80], !P6 ;  /* 0x0390008024d67fae */ /* 0x0003e2000f101d46 */
[C---:B------:R-:W-:Y:S01]  /*b420*/  HMMA.16816.F32 R24, R128.reuse, R26, RZ ;  /* 0x0000001a8018723c */ /* 0x040fe200000018ff */
[----:B------:R-:W-:Y:S03]  /*b430*/  IMAD.WIDE.U32 R52, R28, 0x70, R2 ;  /* 0x000000701c347825 */ /* 0x000fe600078e0002 */
[----:B------:R-:W-:Y:S02]  /*b440*/  IADD3.X R3, R0, R71, RZ, P1, !PT ;  /* 0x0000004700037210 */ /* 0x000fe40000ffe4ff */
[C---:B------:R-:W-:Y:S02]  /*b450*/  LEA R2, P1, R38.reuse, c[0x0][0x1f8], 0x1 ;  /* 0x00007e0026027a11 */ /* 0x040fe400078208ff */
[C---:B------:R-:W-:Y:S01]  /*b460*/  HMMA.16816.F32 R28, R128.reuse, R32, RZ ;  /* 0x00000020801c723c */ /* 0x040fe200000018ff */
[----:B------:R-:W-:Y:S03]  /*b470*/  IADD3 R0, P0, R39, R218, RZ ;  /* 0x000000da27007210 */ /* 0x000fe60007f1e0ff */
[----:B------:R-:W-:Y:S02]  /*b480*/  LEA.HI.X R3, R38, c[0x0][0x1fc], R3, 0x1, P1 ;  /* 0x00007f0026037a11 */ /* 0x000fe400008f0c03 */
[----:B------:R-:W-:Y:S02]  /*b490*/  LEA R54, P2, R0, c[0x0][0x1f8], 0x1 ;  /* 0x00007e0000367a11 */ /* 0x000fe400078408ff */
[C---:B------:R-:W-:Y:S01]  /*b4a0*/  HMMA.16816.F32 R32, R128.reuse, R34, RZ ;  /* 0x000000228020723c */ /* 0x040fe200000018ff */
[----:B------:R2:W-:Y:S03]  /*b4b0*/  LDGSTS.E.BYPASS.LTC128B.128 [R214+0x1100], [R2.64], !P5 ;  /* 0x0110000002d67fae */ /* 0x0005e6000e901d46 */
[----:B------:R-:W-:Y:S04]  /*b4c0*/  IADD3 R45, P3, R218, R52, RZ ;  /* 0x00000034da2d7210 */ /* 0x000fe80007f7e0ff */
[C---:B------:R-:W-:Y:S01]  /*b4d0*/  IADD3.X R47, R71.reuse, R47, R53, P3, !PT ;  /* 0x0000002f472f7210 */ /* 0x040fe20001ffe435 */
[----:B------:R2:W-:Y:S03]  /*b4e0*/  LDGSTS.E.BYPASS.LTC128B.128 [R214+0x4900], [R2.64+0x80], !P6 ;  /* 0x0490008002d67fae */ /* 0x0005e6000f101d46 */
[----:B-1----:R-:W-:Y:S02]  /*b4f0*/  IADD3.X R36, R44, R71, RZ, P0, !PT ;  /* 0x000000472c247210 */ /* 0x002fe400007fe4ff */
[----:B------:R-:W-:Y:S02]  /*b500*/  @!P4 IADD3 R46, P1, P0, R218, UR8, R39 ;  /* 0x00000008da2ecc10 */ /* 0x000fe4000f83e027 */
[----:B------:R-:W-:Y:S02]  /*b510*/  LEA.HI.X R55, R0, c[0x0][0x1fc], R36, 0x1, P2 ;  /* 0x00007f0000377a11 */ /* 0x000fe400010f0c24 */
[C---:B------:R-:W-:Y:S01]  /*b520*/  HMMA.16816.F32 R36, R128.reuse, R40, RZ ;  /* 0x000000288024723c */ /* 0x040fe200000018ff */
[----:B------:R-:W-:Y:S02]  /*b530*/  @!P4 IADD3.X R0, R71, UR9, R44, P1, P0 ;  /* 0x000000094700cc10 */ /* 0x000fe40008fe042c */
[C---:B------:R-:W-:Y:S01]  /*b540*/  LEA R52, P1, R45.reuse, c[0x0][0x1f8], 0x1 ;  /* 0x00007e002d347a11 */ /* 0x040fe200078208ff */
[----:B------:R1:W-:Y:S01]  /*b550*/  LDGSTS.E.BYPASS.LTC128B.128 [R214+0x2100], [R54.64], !P5 ;  /* 0x0210000036d67fae */ /* 0x0003e2000e901d46 */
[C---:B------:R-:W-:Y:S02]  /*b560*/  @!P4 LEA R70, P0, R46.reuse, c[0x0][0x1f8], 0x1 ;  /* 0x00007e002e46ca11 */ /* 0x040fe400078008ff */
[----:B------:R-:W-:Y:S01]  /*b570*/  LEA.HI.X R53, R45, c[0x0][0x1fc], R47, 0x1, P1 ;  /* 0x00007f002d357a11 */ /* 0x000fe200008f0c2f */
[C---:B------:R-:W-:Y:S01]  /*b580*/  HMMA.16816.F32 R40, R128.reuse, R42, RZ ;  /* 0x0000002a8028723c */ /* 0x040fe200000018ff */
[----:B------:R-:W-:Y:S02]  /*b590*/  @!P4 LEA.HI.X R71, R46, c[0x0][0x1fc], R0, 0x1, P0 ;  /* 0x00007f002e47ca11 */ /* 0x000fe400000f0c00 */
[----:B------:R-:W-:Y:S01]  /*b5a0*/  ISETP.GT.AND P3, PT, R216, R244, PT ;  /* 0x000000f4d800720c */ /* 0x000fe20003f64270 */
[----:B------:R1:W-:Y:S04]  /*b5b0*/  LDGSTS.E.BYPASS.LTC128B.128 [R214+0x5900], [R52.64+0x80], !P6 ;  /* 0x0590008034d67fae */ /* 0x0003e8000f101d46 */
[C---:B------:R-:W-:Y:S04]  /*b5c0*/  HMMA.16816.F32 R44, R128.reuse, R48, RZ ;  /* 0x00000030802c723c */ /* 0x040fe800000018ff */
[----:B------:R3:W-:Y:S04]  /*b5d0*/  @!P4 LDGSTS.E.BYPASS.LTC128B.128 [R214+0x3100], [R70.64], !P5 ;  /* 0x0310000046d6cfae */ /* 0x0007e8000e901d46 */
[C---:B------:R-:W-:Y:S04]  /*b5e0*/  HMMA.16816.F32 R48, R128.reuse, R50, RZ ;  /* 0x000000328030723c */ /* 0x040fe800000018ff */
[----:B------:R3:W-:Y:S08]  /*b5f0*/  @!P4 LDGSTS.E.BYPASS.LTC128B.128 [R214+0x6900], [R70.64+0x80], !P6 ;  /* 0x0690008046d6cfae */ /* 0x0007f0000f101d46 */
[----:B------:R-:W0:Y:S01]  /*b600*/  LDGDEPBAR ;  /* 0x00000000000079af */ /* 0x000e220000000000 */
[C---:B-1----:R-:W-:Y:S08]  /*b610*/  HMMA.16816.F32 R52, R128.reuse, R56, RZ ;  /* 0x000000388034723c */ /* 0x042ff000000018ff */
[----:B------:R-:W-:Y:S08]  /*b620*/  HMMA.16816.F32 R56, R128, R58, RZ ;  /* 0x0000003a8038723c */ /* 0x000ff000000018ff */
[C---:B------:R-:W-:Y:S08]  /*b630*/  HMMA.16816.F32 R4, R132.reuse, R136, R4 ;  /* 0x000000888404723c */ /* 0x040ff00000001804 */
[C---:B------:R-:W-:Y:S01]  /*b640*/  HMMA.16816.F32 R8, R132.reuse, R138, R8 ;  /* 0x0000008a8408723c */ /* 0x040fe20000001808 */
[----:B------:R-:W1:Y:S07]  /*b650*/  LDSM.16.M88.4 R136, [R190] ;  /* 0x00000000be88783b */ /* 0x000e6e0000000200 */
        /* <DEDUP_REMOVED lines=8> */
[----:B------:R-:W1:Y:S07]  /*b6e0*/  LDSM.16.M88.4 R148, [R190+0x1800] ;  /* 0x00180000be94783b */ /* 0x000e6e0000000200 */
        /* <DEDUP_REMOVED lines=9> */
[C---:B-1----:R-:W-:Y:S08]  /*b780*/  HMMA.16816.F32 R4, R164.reuse, R136, R4 ;  /* 0x00000088a404723c */ /* 0x042ff00000001804 */
[C---:B------:R-:W-:Y:S01]  /*b790*/  HMMA.16816.F32 R8, R164.reuse, R138, R8 ;  /* 0x0000008aa408723c */ /* 0x040fe20000001808 */
[----:B------:R-:W1:Y:S07]  /*b7a0*/  LDSM.16.M88.4 R136, [R189] ;  /* 0x00000000bd88783b */ /* 0x000e6e0000000200 */
        /* <DEDUP_REMOVED lines=8> */
[----:B------:R-:W1:Y:S07]  /*b830*/  LDSM.16.M88.4 R148, [R189+0x1800] ;  /* 0x00180000bd94783b */ /* 0x000e6e0000000200 */
        /* <DEDUP_REMOVED lines=11> */
[----:B------:R-:W1:Y:S07]  /*b8f0*/  LDSM.16.M88.4 R136, [R188+0x3800] ;  /* 0x00380000bc88783b */ /* 0x000e6e0000000200 */
        /* <DEDUP_REMOVED lines=29> */
[----:B------:R-:W1:Y:S07]  /*bad0*/  LDSM.16.M88.4 R148, [R199] ;  /* 0x00000000c794783b */ /* 0x000e6e0000000200 */
[C---:B--2---:R-:W-:Y:S08]  /*bae0*/  HMMA.16816.F32 R36, R172.reuse, R152, R36 ;  /* 0x00000098ac24723c */ /* 0x044ff00000001824 */
[C---:B------:R-:W-:Y:S01]  /*baf0*/  HMMA.16816.F32 R40, R172.reuse, R154, R40 ;  /* 0x0000009aac28723c */ /* 0x040fe20000001828 */
[----:B------:R-:W2:Y:S07]  /*bb00*/  LDSM.16.M88.4 R152, [R200] ;  /* 0x00000000c898783b */ /* 0x000eae0000000200 */
[C---:B------:R-:W-:Y:S08]  /*bb10*/  HMMA.16816.F32 R44, R172.reuse, R156, R44 ;  /* 0x0000009cac2c723c */ /* 0x040ff0000000182c */
[C---:B------:R-:W-:Y:S01]  /*bb20*/  HMMA.16816.F32 R48, R172.reuse, R158, R48 ;  /* 0x0000009eac30723c */ /* 0x040fe20000001830 */
[----:B------:R-:W2:Y:S07]  /*bb30*/  LDSM.16.M88.4 R156, [R201] ;  /* 0x00000000c99c783b */ /* 0x000eae0000000200 */
[C---:B------:R-:W-:Y:S08]  /*bb40*/  HMMA.16816.F32 R52, R172.reuse, R160, R52 ;  /* 0x000000a0ac34723c */ /* 0x040ff00000001834 */
[----:B------:R-:W-:Y:S01]  /*bb50*/  HMMA.16816.F32 R56, R172, R162, R56 ;  /* 0x000000a2ac38723c */ /* 0x000fe20000001838 */
[----:B------:R-:W2:Y:S07]  /*bb60*/  LDSM.16.M88.4 R160, [R202] ;  /* 0x00000000caa0783b */ /* 0x000eae0000000200 */
        /* <DEDUP_REMOVED lines=28> */
[C---:B------:R-:W-:Y:S08]  /*bd30*/  HMMA.16816.F32 R24, R180.reuse, R146, R24 ;  /* 0x00000092b418723c */ /* 0x040ff00000001818 */
[C---:B------:R-:W-:Y:S08]  /*bd40*/  HMMA.16816.F32 R28, R180.reuse, R148, R28 ;  /* 0x00000094b41c723c */ /* 0x040ff0000000181c */
[C---:B------:R-:W-:Y:S08]  /*bd50*/  HMMA.16816.F32 R32, R180.reuse, R150, R32 ;  /* 0x00000096b420723c */ /* 0x040ff00000001820 */
[C---:B--2---:R-:W-:Y:S08]  /*bd60*/  HMMA.16816.F32 R36, R180.reuse, R152, R36 ;  /* 0x00000098b424723c */ /* 0x044ff00000001824 */
[C---:B------:R-:W-:Y:S08]  /*bd70*/  HMMA.16816.F32 R40, R180.reuse, R154, R40 ;  /* 0x0000009ab428723c */ /* 0x040ff00000001828 */
[C---:B------:R-:W-:Y:S08]  /*bd80*/  HMMA.16816.F32 R44, R180.reuse, R156, R44 ;  /* 0x0000009cb42c723c */ /* 0x040ff0000000182c */
[C---:B------:R-:W-:Y:S08]  /*bd90*/  HMMA.16816.F32 R48, R180.reuse, R158, R48 ;  /* 0x0000009eb430723c */ /* 0x040ff00000001830 */
[C---:B------:R-:W-:Y:S08]  /*bda0*/  HMMA.16816.F32 R52, R180.reuse, R160, R52 ;  /* 0x000000a0b434723c */ /* 0x040ff00000001834 */
[----:B------:R-:W-:Y:S08]  /*bdb0*/  HMMA.16816.F32 R56, R180, R162, R56 ;  /* 0x000000a2b438723c */ /* 0x000ff00000001838 */
[C---:B-1----:R-:W-:Y:S08]  /*bdc0*/  HMMA.16816.F32 R4, R184.reuse, R136, R4 ;  /* 0x00000088b804723c */ /* 0x042ff00000001804 */
[C---:B------:R-:W-:Y:S08]  /*bdd0*/  HMMA.16816.F32 R8, R184.reuse, R138, R8 ;  /* 0x0000008ab808723c */ /* 0x040ff00000001808 */
[C---:B----4-:R-:W-:Y:S08]  /*bde0*/  HMMA.16816.F32 R12, R184.reuse, R140, R12 ;  /* 0x0000008cb80c723c */ /* 0x050ff0000000180c */
[----:B------:R-:W-:Y:S01]  /*bdf0*/  FMUL.FTZ R0, R4, c[0x0][0x320] ;  /* 0x0000c80004007a20 */ /* 0x000fe20000410000 */
[C---:B------:R-:W-:Y:S03]  /*be00*/  HMMA.16816.F32 R16, R184.reuse, R142, R16 ;  /* 0x0000008eb810723c */ /* 0x040fe60000001810 */
[----:B------:R1:W2:Y:S04]  /*be10*/  MUFU.TANH R145, R0 ;  /* 0x0000000000917308 */ /* 0x0002a80000002400 */
[----:B------:R-:W-:Y:S02]  /*be20*/  FMUL.FTZ R10, R10, c[0x0][0x320] ;  /* 0x0000c8000a0a7a20 */ /* 0x000fe40000410000 */
[----:B------:R-:W-:Y:S04]  /*be30*/  FMUL.FTZ R3, R11, c[0x0][0x320] ;  /* 0x0000c8000b037a20 */ /* 0x000fe80000410000 */
[----:B------:R-:W4:Y:S02]  /*be40*/  MUFU.TANH R138, R10 ;  /* 0x0000000a008a7308 */ /* 0x000f240000002400 */
[----:B------:R-:W-:Y:S01]  /*be50*/  FMUL.FTZ R2, R12, c[0x0][0x320] ;  /* 0x0000c8000c027a20 */ /* 0x000fe20000410000 */
[----:B------:R-:W-:Y:S07]  /*be60*/  P2R R12, PR, RZ, 0x8 ;  /* 0x00000008ff0c7803 */ /* 0x000fee0000000000 */
[----:B------:R5:W2:Y:S01]  /*be70*/  MUFU.TANH R141, R2 ;  /* 0x00000002008d7308 */ /* 0x000aa20000002400 */
[----:B-1----:R-:W-:Y:S09]  /*be80*/  FMUL.FTZ R0, R5, c[0x0][0x320] ;  /* 0x0000c80005007a20 */ /* 0x002ff20000410000 */
[----:B------:R1:W1:Y:S10]  /*be90*/  MUFU.TANH R144, R0 ;  /* 0x0000000000907308 */ /* 0x0002740000002400 */
[----:B------:R-:W2:Y:S01]  /*bea0*/  MUFU.TANH R140, R3 ;  /* 0x00000003008c7308 */ /* 0x000ea20000002400 */
[----:B-----5:R-:W-:Y:S09]  /*beb0*/  FMUL.FTZ R2, R19, c[0x0][0x320] ;  /* 0x0000c80013027a20 */ /* 0x020ff20000410000 */
[----:B------:R-:W2:Y:S01]  /*bec0*/  MUFU.TANH R152, R2 ;  /* 0x0000000200987308 */ /* 0x000ea20000002400 */
        /* <DEDUP_REMOVED lines=124> */
[----:B------:R-:W3:Y:S01]  /*c690*/  LDL.64 R244, [R1+0x10] ;  /* 0x0000100001f47983 */ /* 0x000ee20000100a00 */
        /* <DEDUP_REMOVED lines=49> */
.L_x_1027:
[----:B---34-:R-:W-:Y:S05]  /*c9b0*/  BSYNC B0 ;  /* 0x0000000000007941 */ /* 0x018fea0003800000 */
.L_x_1026:
        /* <DEDUP_REMOVED lines=16> */
[----:B------:R-:W-:Y:S01]  /*cac0*/  LDSM.16.MT88.4 R44, [R191+0x3800] ;  /* 0x00380000bf2c783b */ /* 0x000fe20000004200 */
        /* <DEDUP_REMOVED lines=40> */
[----:B------:R-:W-:Y:S02]  /*cd50*/  ISETP.NE.AND P0, PT, R12, RZ, PT ;  /* 0x000000ff0c00720c */ /* 0x000fe40003f05270 */
[----:B------:R-:W-:Y:S01]  /*cd60*/  FMNMX.FTZ R3, R242, R0, !PT ;  /* 0x00000000f2037209 */ /* 0x000fe20007810000 */
[----:B------:R-:W-:Y:S01]  /*cd70*/  LDSM.16.MT88.4 R12, [R191] ;  /* 0x00000000bf0c783b */ /* 0x000fe20000004200 */
        /* <DEDUP_REMOVED lines=22> */
[----:B-1----:R-:W-:Y:S09]  /*cee0*/  FFMA.FTZ R4, R144, c[0x0][0x2d0], -R148 ;  /* 0x0000b40090047a23 */ /* 0x002ff20000010894 */
[----:B------:R1:W4:Y:S01]  /*cef0*/  MUFU.EX2 R8, R4 ;  /* 0x0000000400087308 */ /* 0x0003220000000800 */
[C---:B--2---:R-:W-:Y:S02]  /*cf00*/  FADD.FTZ R0, -R3.reuse, R68 ;  /* 0x0000004403007221 */ /* 0x044fe40000010100 */
[----:B------:R-:W-:Y:S02]  /*cf10*/  FMUL.FTZ R68, R3, c[0x0][0x2d0] ;  /* 0x0000b40003447a20 */ /* 0x000fe40000410000 */
[----:B------:R-:W-:Y:S02]  /*cf20*/  FMUL.FTZ R0, R0, c[0x0][0x2d0] ;  /* 0x0000b40000007a20 */ /* 0x000fe40000410000 */
[----:B------:R-:W-:Y:S03]  /*cf30*/  FFMA.FTZ R6, R137, c[0x0][0x2d0], -R68 ;  /* 0x0000b40089067a23 */ /* 0x000fe60000010844 */
[----:B------:R2:W-:Y:S01]  /*cf40*/  MUFU.EX2 R250, R48 ;  /* 0x0000003000fa7308 */ /* 0x0005e20000000800 */
[C---:B---3--:R-:W-:Y:S02]  /*cf50*/  FMUL.FTZ R5, R2.reuse, R73 ;  /* 0x0000004902057220 */ /* 0x048fe40000410000 */
[C---:B------:R-:W-:Y:S02]  /*cf60*/  FMUL.FTZ R9, R2.reuse, R77 ;  /* 0x0000004d02097220 */ /* 0x040fe40000410000 */
[C---:B------:R-:W-:Y:S02]  /*cf70*/  FMUL.FTZ R16, R2.reuse, R84 ;  /* 0x0000005402107220 */ /* 0x040fe40000410000 */
[C---:B------:R-:W-:Y:S02]  /*cf80*/  FMUL.FTZ R17, R2.reuse, R85 ;  /* 0x0000005502117220 */ /* 0x040fe40000410000 */
[C---:B------:R-:W-:Y:S01]  /*cf90*/  FMUL.FTZ R24, R2.reuse, R92 ;  /* 0x0000005c02187220 */ /* 0x040fe20000410000 */
[----:B------:R-:W3:Y:S01]  /*cfa0*/  MUFU.EX2 R0, R0 ;  /* 0x0000000000007308 */ /* 0x000ee20000000800 */
[----:B------:R-:W-:Y:S02]  /*cfb0*/  FMUL.FTZ R25, R2, R93 ;  /* 0x0000005d02197220 */ /* 0x000fe40000410000 */
[----:B-1----:R-:W-:Y:S01]  /*cfc0*/  FFMA.FTZ R4, R139, c[0x0][0x2d0], -R148 ;  /* 0x0000b4008b047a23 */ /* 0x002fe20000010894 */
[----:B----4-:R-:W-:Y:S01]  /*cfd0*/  MOV R139, R8 ;  /* 0x00000008008b7202 */ /* 0x010fe20000000f00 */
[--C-:B------:R-:W-:Y:S02]  /*cfe0*/  FFMA.FTZ R8, R146, c[0x0][0x2d0], -R68.reuse ;  /* 0x0000b40092087a23 */ /* 0x100fe40000010844 */
[C---:B------:R-:W-:Y:S02]  /*cff0*/  FMUL.FTZ R32, R2.reuse, R100 ;  /* 0x0000006402207220 */ /* 0x040fe40000410000 */
[C---:B------:R-:W-:Y:S01]  /*d000*/  FMUL.FTZ R33, R2.reuse, R101 ;  /* 0x0000006502217220 */ /* 0x040fe20000410000 */
[----:B------:R1:W4:Y:S01]  /*d010*/  MUFU.EX2 R59, R4 ;  /* 0x00000004003b7308 */ /* 0x0003220000000800 */
[--C-:B------:R-:W-:Y:S01]  /*d020*/  FFMA.FTZ R40, R143, c[0x0][0x2d0], -R68.reuse ;  /* 0x0000b4008f287a23 */ /* 0x100fe20000010844 */
[----:B------:R-:W5:Y:S01]  /*d030*/  LDL.LU R101, [R1+0x34] ;  /* 0x0000340001657983 */ /* 0x000f620000300800 */
[C---:B------:R-:W-:Y:S02]  /*d040*/  FMUL.FTZ R41, R2.reuse, R109 ;  /* 0x0000006d02297220 */ /* 0x040fe40000410000 */
[----:B------:R-:W-:Y:S01]  /*d050*/  FFMA.FTZ R56, R151, c[0x0][0x2d0], -R68 ;  /* 0x0000b40097387a23 */ /* 0x000fe20000010844 */
[----:B------:R-:W5:Y:S01]  /*d060*/  LDL.LU R100, [R1+0x30] ;  /* 0x0000300001647983 */ /* 0x000f620000300800 */
[C---:B--2---:R-:W-:Y:S02]  /*d070*/  FMUL.FTZ R48, R2.reuse, R116 ;  /* 0x0000007402307220 */ /* 0x044fe40000410000 */
[C---:B------:R-:W-:Y:S01]  /*d080*/  FMUL.FTZ R49, R2.reuse, R117 ;  /* 0x0000007502317220 */ /* 0x040fe20000410000 */
[----:B------:R2:W-:Y:S01]  /*d090*/  MUFU.EX2 R137, R6 ;  /* 0x0000000600897308 */ /* 0x0005e20000000800 */
[C---:B------:R-:W-:Y:S02]  /*d0a0*/  FMUL.FTZ R57, R2.reuse, R125 ;  /* 0x0000007d02397220 */ /* 0x040fe40000410000 */
[----:B------:R-:W-:Y:S02]  /*d0b0*/  FMUL.FTZ R60, R2, R60 ;  /* 0x0000003c023c7220 */ /* 0x000fe40000410000 */
[C---:B---3--:R-:W-:Y:S02]  /*d0c0*/  FMUL.FTZ R10, R0.reuse, R78 ;  /* 0x0000004e000a7220 */ /* 0x048fe40000410000 */
[C---:B------:R-:W-:Y:S02]  /*d0d0*/  FMUL.FTZ R11, R0.reuse, R79 ;  /* 0x0000004f000b7220 */ /* 0x040fe40000410000 */
[C---:B------:R-:W-:Y:S01]  /*d0e0*/  FMUL.FTZ R18, R0.reuse, R86 ;  /* 0x0000005600127220 */ /* 0x040fe20000410000 */
[----:B------:R3:W-:Y:S01]  /*d0f0*/  MUFU.EX2 R252, R40 ;  /* 0x0000002800fc7308 */ /* 0x0007e20000000800 */
[C---:B------:R-:W-:Y:S02]  /*d100*/  FMUL.FTZ R19, R0.reuse, R87 ;  /* 0x0000005700137220 */ /* 0x040fe40000410000 */
[----:B------:R-:W-:Y:S01]  /*d110*/  FMUL.FTZ R26, R0, R94 ;  /* 0x0000005e001a7220 */ /* 0x000fe20000410000 */
[----:B------:R-:W-:Y:S01]  /*d120*/  LDSM.16.MT88.4 R84, [R191+0x800] ;  /* 0x00080000bf54783b */ /* 0x000fe20000004200 */
[----:B-1----:R-:W-:Y:S02]  /*d130*/  FFMA.FTZ R4, R136, c[0x0][0x2d0], -R148 ;  /* 0x0000b40088047a23 */ /* 0x002fe40000010894 */
[C---:B------:R-:W-:Y:S02]  /*d140*/  FMUL.FTZ R27, R0.reuse, R95 ;  /* 0x0000005f001b7220 */ /* 0x040fe40000410000 */
[C---:B------:R-:W-:Y:S01]  /*d150*/  FMUL.FTZ R34, R0.reuse, R102 ;  /* 0x0000006600227220 */ /* 0x040fe20000410000 */
[----:B------:R-:W1:Y:S01]  /*d160*/  MUFU.EX2 R145, R4 ;  /* 0x0000000400917308 */ /* 0x000e620000000800 */
[C---:B------:R-:W-:Y:S01]  /*d170*/  FMUL.FTZ R35, R0.reuse, R103 ;  /* 0x0000006700237220 */ /* 0x040fe20000410000 */
[----:B------:R-:W-:Y:S01]  /*d180*/  LDSM.16.MT88.4 R92, [R194+0x800] ;  /* 0x00080000c25c783b */ /* 0x000fe20000004200 */
[C---:B------:R-:W-:Y:S02]  /*d190*/  FMUL.FTZ R42, R0.reuse, R110 ;  /* 0x0000006e002a7220 */ /* 0x040fe40000410000 */
[C---:B--2---:R-:W-:Y:S02]  /*d1a0*/  FMUL.FTZ R6, R0.reuse, R74 ;  /* 0x0000004a00067220 */ /* 0x044fe40000410000 */
[C---:B------:R-:W-:Y:S02]  /*d1b0*/  FMUL.FTZ R43, R0.reuse, R111 ;  /* 0x0000006f002b7220 */ /* 0x040fe40000410000 */
[C---:B------:R-:W-:Y:S01]  /*d1c0*/  FMUL.FTZ R50, R0.reuse, R118 ;  /* 0x0000007600327220 */ /* 0x040fe20000410000 */
[----:B------:R-:W2:Y:S01]  /*d1d0*/  MUFU.EX2 R136, R8 ;  /* 0x0000000800887308 */ /* 0x000ea20000000800 */
[----:B------:R-:W-:Y:S01]  /*d1e0*/  FMUL.FTZ R51, R0, R119 ;  /* 0x0000007700337220 */ /* 0x000fe20000410000 */
[----:B----4-:R-:W-:Y:S01]  /*d1f0*/  MOV R119, R59 ;  /* 0x0000003b00777202 */ /* 0x010fe20000000f00 */
[C---:B------:R-:W-:Y:S02]  /*d200*/  FMUL.FTZ R61, R2.reuse, R61 ;  /* 0x0000003d023d7220 */ /* 0x040fe40000410000 */
[----:B---3--:R-:W-:Y:S02]  /*d210*/  FMUL.FTZ R40, R2, R108 ;  /* 0x0000006c02287220 */ /* 0x008fe40000410000 */
[C---:B------:R-:W-:Y:S01]  /*d220*/  FMUL.FTZ R62, R0.reuse, R62 ;  /* 0x0000003e003e7220 */ /* 0x040fe20000410000 */
[----:B------:R-:W-:Y:S01]  /*d230*/  LDSM.16.MT88.4 R108, [R191+0x6800] ;  /* 0x00680000bf6c783b */ /* 0x000fe20000004200 */
[----:B------:R-:W-:Y:S01]  /*d240*/  FMUL.FTZ R63, R0, R63 ;  /* 0x0000003f003f7220 */ /* 0x000fe20000410000 */
[----:B------:R3:W-:Y:S01]  /*d250*/  MUFU.EX2 R248, R56 ;  /* 0x0000003800f87308 */ /* 0x0007e20000000800 */
[C---:B------:R-:W-:Y:S02]  /*d260*/  FMUL.FTZ R64, R2.reuse, R64 ;  /* 0x0000004002407220 */ /* 0x040fe40000410000 */
[----:B------:R-:W-:Y:S01]  /*d270*/  FMUL.FTZ R65, R2, R65 ;  /* 0x0000004102417220 */ /* 0x000fe20000410000 */
[----:B-1----:R-:W-:Y:S01]  /*d280*/  F2FP.PACK_AB R74, R145, R59 ;  /* 0x0000003b914a723e */ /* 0x002fe200000000ff */
[--C-:B------:R-:W-:Y:S01]  /*d290*/  FFMA.FTZ R4, R138, c[0x0][0x2d0], -R68.reuse ;  /* 0x0000b4008a047a23 */ /* 0x100fe20000010844 */
[----:B------:R-:W-:Y:S01]  /*d2a0*/  MOV R138, R7 ;  /* 0x00000007008a7202 */ /* 0x000fe20000000f00 */
[C---:B------:R-:W-:Y:S01]  /*d2b0*/  FMUL.FTZ R7, R0.reuse, R75 ;  /* 0x0000004b00077220 */ /* 0x040fe20000410000 */
[----:B------:R-:W-:Y:S01]  /*d2c0*/  MOV R117, R145 ;  /* 0x0000009100757202 */ /* 0x000fe20000000f00 */
[C---:B------:R-:W-:Y:S01]  /*d2d0*/  FMUL.FTZ R59, R0.reuse, R127 ;  /* 0x0000007f003b7220 */ /* 0x040fe20000410000 */
[----:B------:R1:W4:Y:S01]  /*d2e0*/  MUFU.EX2 R144, R4 ;  /* 0x0000000400907308 */ /* 0x0003220000000800 */
[C---:B------:R-:W-:Y:S02]  /*d2f0*/  FMUL.FTZ R66, R0.reuse, R66 ;  /* 0x0000004200427220 */ /* 0x040fe40000410000 */
[----:B------:R-:W-:Y:S01]  /*d300*/  FMUL.FTZ R67, R0, R67 ;  /* 0x0000004300437220 */ /* 0x000fe20000410000 */
[----:B--2---:R-:W-:Y:S01]  /*d310*/  F2FP.PACK_AB R73, R136, R137 ;  /* 0x000000898849723e */ /* 0x004fe200000000ff */
[----:B------:R-:W-:Y:S02]  /*d320*/  FMUL.FTZ R8, R2, R76 ;  /* 0x0000004c02087220 */ /* 0x000fe40000410000 */
[----:B------:R-:W2:Y:S01]  /*d330*/  LDSM.16.MT88.4 R76, [R192+0x3800] ;  /* 0x00380000c04c783b */ /* 0x000ea20000004200 */
[--C-:B------:R-:W-:Y:S02]  /*d340*/  FFMA.FTZ R70, R70, c[0x0][0x2d0], -R68.reuse ;  /* 0x0000b40046467a23 */ /* 0x100fe40000010844 */
[----:B---3--:R-:W-:Y:S04]  /*d350*/  FMUL.FTZ R56, R2, R124 ;  /* 0x0000007c02387220 */ /* 0x008fe80000410000 */
[----:B------:R-:W-:Y:S01]  /*d360*/  MUFU.EX2 R70, R70 ;  /* 0x0000004600467308 */ /* 0x000fe20000000800 */
[--C-:B-1----:R-:W-:Y:S01]  /*d370*/  FFMA.FTZ R4, R140, c[0x0][0x2d0], -R68.reuse ;  /* 0x0000b4008c047a23 */ /* 0x102fe20000010844 */
[----:B----4-:R-:W-:Y:S08]  /*d380*/  MOV R118, R144 ;  /* 0x0000009000767202 */ /* 0x010ff00000000f00 */
[----:B------:R1:W3:Y:S02]  /*d390*/  MUFU.EX2 R146, R4 ;  /* 0x0000000400927308 */ /* 0x0002e40000000800 */
[----:B-1----:R-:W-:Y:S01]  /*d3a0*/  FMUL.FTZ R4, R2, R72 ;  /* 0x0000004802047220 */ /* 0x002fe20000410000 */
[----:B------:R-:W-:Y:S02]  /*d3b0*/  F2FP.PACK_AB R72, R139, R138 ;  /* 0x0000008a8b48723e */ /* 0x000fe400000000ff */
[----:B---3--:R-:W-:Y:S02]  /*d3c0*/  F2FP.PACK_AB R75, R146, R144 ;  /* 0x00000090924b723e */ /* 0x008fe400000000ff */
[----:B------:R-:W-:Y:S05]  /*d3d0*/  MOV R116, R146 ;  /* 0x0000009200747202 */ /* 0x000fea0000000f00 */
        /* <DEDUP_REMOVED lines=13> */
[----:B------:R-:W3:Y:S05]  /*d4b0*/  LDSM.16.MT88.4 R88, [R193+0x800] ;  /* 0x00080000c158783b */ /* 0x000eea0000004200 */
[C---:B------:R-:W-:Y:S07]  /*d4c0*/  HMMA.16816.F32 R20, R72.reuse, R28, R20 ;  /* 0x0000001c4814723c */ /* 0x040fee0000001814 */
[C---:B------:R-:W-:Y:S01]  /*d4d0*/  FMUL.FTZ R29, R2.reuse, R97 ;  /* 0x00000061021d7220 */ /* 0x040fe20000410000 */
[C---:B------:R-:W-:Y:S04]  /*d4e0*/  HMMA.16816.F32 R24, R72.reuse, R30, R24 ;  /* 0x0000001e4818723c */ /* 0x040fe80000001818 */
[----:B------:R-:W-:Y:S02]  /*d4f0*/  FMUL.FTZ R28, R2, R96 ;  /* 0x00000060021c7220 */ /* 0x000fe40000410000 */
[----:B------:R-:W-:Y:S02]  /*d500*/  FFMA.FTZ R96, R160, c[0x0][0x2d0], -R68 ;  /* 0x0000b400a0607a23 */ /* 0x000fe40000010844 */
[C---:B------:R-:W-:Y:S04]  /*d510*/  FMUL.FTZ R30, R0.reuse, R98 ;  /* 0x00000062001e7220 */ /* 0x040fe80000410000 */
[----:B------:R-:W-:Y:S07]  /*d520*/  FMUL.FTZ R31, R0, R99 ;  /* 0x00000063001f7220 */ /* 0x000fee0000410000 */
[C---:B------:R-:W-:Y:S07]  /*d530*/  HMMA.16816.F32 R28, R72.reuse, R36, R28 ;  /* 0x00000024481c723c */ /* 0x040fee000000181c */
[----:B------:R-:W-:Y:S01]  /*d540*/  FFMA.FTZ R36, R142, c[0x0][0x2d0], -R148 ;  /* 0x0000b4008e247a23 */ /* 0x000fe20000010894 */
[C---:B------:R-:W-:Y:S03]  /*d550*/  HMMA.16816.F32 R32, R72.reuse, R38, R32 ;  /* 0x000000264820723c */ /* 0x040fe60000001820 */
[----:B------:R4:W1:Y:S01]  /*d560*/  MUFU.EX2 R58, R36 ;  /* 0x00000024003a7308 */ /* 0x0008620000000800 */
[----:B------:R-:W-:Y:S03]  /*d570*/  FMUL.FTZ R37, R2, R105 ;  /* 0x0000006902257220 */ /* 0x000fe60000410000 */
[C---:B------:R-:W-:Y:S02]  /*d580*/  FMUL.FTZ R38, R0.reuse, R106 ;  /* 0x0000006a00267220 */ /* 0x040fe40000410000 */
[----:B------:R-:W-:Y:S03]  /*d590*/  FMUL.FTZ R39, R0, R107 ;  /* 0x0000006b00277220 */ /* 0x000fe60000410000 */
[----:B----4-:R-:W-:Y:S01]  /*d5a0*/  FMUL.FTZ R36, R2, R104 ;  /* 0x0000006802247220 */ /* 0x010fe20000410000 */
[----:B-1----:R-:W-:Y:S01]  /*d5b0*/  MOV R125, R58 ;  /* 0x0000003a007d7202 */ /* 0x002fe20000000f00 */
[----:B------:R-:W-:Y:S01]  /*d5c0*/  FMUL.FTZ R58, R0, R126 ;  /* 0x0000007e003a7220 */ /* 0x000fe20000410000 */
[----:B------:R-:W-:Y:S02]  /*d5d0*/  MOV R126, R244 ;  /* 0x000000f4007e7202 */ /* 0x000fe40000000f00 */
[----:B------:R1:W-:Y:S02]  /*d5e0*/  MUFU.EX2 R244, R96 ;  /* 0x0000006000f47308 */ /* 0x0003e40000000800 */
[C---:B------:R-:W-:Y:S07]  /*d5f0*/  HMMA.16816.F32 R36, R72.reuse, R44, R36 ;  /* 0x0000002c4824723c */ /* 0x040fee0000001824 */
[--C-:B------:R-:W-:Y:S01]  /*d600*/  FFMA.FTZ R44, R147, c[0x0][0x2d0], -R68.reuse ;  /* 0x0000b400932c7a23 */ /* 0x100fe20000010844 */
[C---:B------:R-:W-:Y:S03]  /*d610*/  HMMA.16816.F32 R40, R72.reuse, R46, R40 ;  /* 0x0000002e4828723c */ /* 0x040fe60000001828 */
[----:B------:R4:W2:Y:S01]  /*d620*/  MUFU.EX2 R251, R44 ;  /* 0x0000002c00fb7308 */ /* 0x0008a20000000800 */
[----:B------:R-:W-:Y:S03]  /*d630*/  FMUL.FTZ R45, R2, R113 ;  /* 0x00000071022d7220 */ /* 0x000fe60000410000 */
[C---:B------:R-:W-:Y:S02]  /*d640*/  FMUL.FTZ R46, R0.reuse, R114 ;  /* 0x00000072002e7220 */ /* 0x040fe40000410000 */
[----:B------:R-:W-:Y:S03]  /*d650*/  FMUL.FTZ R47, R0, R115 ;  /* 0x00000073002f7220 */ /* 0x000fe60000410000 */
[----:B-1----:R-:W-:Y:S02]  /*d660*/  FFMA.FTZ R96, R220, c[0x0][0x2d0], -R68 ;  /* 0x0000b400dc607a23 */ /* 0x002fe40000010844 */
[----:B----4-:R-:W-:Y:S07]  /*d670*/  FMUL.FTZ R44, R2, R112 ;  /* 0x00000070022c7220 */ /* 0x010fee0000410000 */
[C---:B------:R-:W-:Y:S07]  /*d680*/  HMMA.16816.F32 R44, R72.reuse, R52, R44 ;  /* 0x00000034482c723c */ /* 0x040fee000000182c */
[----:B------:R-:W-:Y:S01]  /*d690*/  FFMA.FTZ R52, R150, c[0x0][0x2d0], -R148 ;  /* 0x0000b40096347a23 */ /* 0x000fe20000010894 */
[C---:B------:R-:W-:Y:S03]  /*d6a0*/  HMMA.16816.F32 R48, R72.reuse, R54, R48 ;  /* 0x000000364830723c */ /* 0x040fe60000001830 */
[----:B------:R1:W-:Y:S01]  /*d6b0*/  MUFU.EX2 R249, R52 ;  /* 0x0000003400f97308 */ /* 0x0003e20000000800 */
[----:B------:R-:W-:Y:S03]  /*d6c0*/  FMUL.FTZ R53, R2, R121 ;  /* 0x0000007902357220 */ /* 0x000fe60000410000 */
[C---:B------:R-:W-:Y:S02]  /*d6d0*/  FMUL.FTZ R54, R0.reuse, R122 ;  /* 0x0000007a00367220 */ /* 0x040fe40000410000 */
[C---:B------:R-:W-:Y:S03]  /*d6e0*/  FMUL.FTZ R55, R0.reuse, R123 ;  /* 0x0000007b00377220 */ /* 0x040fe60000410000 */
[----:B-----5:R-:W-:Y:S04]  /*d6f0*/  FFMA.FTZ R0, R0, R100, R137 ;  /* 0x0000006400007223 */ /* 0x020fe80000010089 */
[----:B------:R-:W-:Y:S04]  /*d700*/  FADD.FTZ R0, R136, R0 ;  /* 0x0000000088007221 */ /* 0x000fe80000010000 */
[----:B------:R-:W-:Y:S02]  /*d710*/  FADD.FTZ R0, R118, R0 ;  /* 0x0000000076007221 */ /* 0x000fe40000010000 */
[C---:B-1----:R-:W-:Y:S02]  /*d720*/  FMUL.FTZ R52, R2.reuse, R120 ;  /* 0x0000007802347220 */ /* 0x042fe40000410000 */
[----:B------:R-:W-:Y:S02]  /*d730*/  FFMA.FTZ R2, R2, R101, R138 ;  /* 0x0000006502027223 */ /* 0x000fe4000001008a */
[----:B------:R-:W-:Y:S01]  /*d740*/  LDSM.16.MT88.4 R100, [R194+0x3000] ;  /* 0x00300000c264783b */ /* 0x000fe20000004200 */
[----:B------:R-:W-:Y:S02]  /*d750*/  FADD.FTZ R0, R116, R0 ;  /* 0x0000000074007221 */ /* 0x000fe40000010000 */
[C---:B--2---:R-:W-:Y:S03]  /*d760*/  HMMA.16816.F32 R52, R72.reuse, R76, R52 ;  /* 0x0000004c4834723c */ /* 0x044fe60000001834 */
[----:B------:R-:W-:Y:S02]  /*d770*/  FADD.FTZ R2, R139, R2 ;  /* 0x000000028b027221 */ /* 0x000fe40000010000 */
[----:B------:R-:W-:Y:S02]  /*d780*/  FADD.FTZ R0, R252, R0 ;  /* 0x00000000fc007221 */ /* 0x000fe40000010000 */
[----:B------:R-:W-:Y:S01]  /*d790*/  FFMA.FTZ R76, R152, c[0x0][0x2d0], -R68 ;  /* 0x0000b400984c7a23 */ /* 0x000fe20000010844 */
[C---:B------:R-:W-:Y:S03]  /*d7a0*/  HMMA.16816.F32 R56, R72.reuse, R78, R56 ;  /* 0x0000004e4838723c */ /* 0x040fe60000001838 */
[----:B------:R-:W1:Y:S01]  /*d7b0*/  MUFU.EX2 R124, R76 ;  /* 0x0000004c007c7308 */ /* 0x000e620000000800 */
[----:B------:R-:W-:Y:S02]  /*d7c0*/  FADD.FTZ R2, R119, R2 ;  /* 0x0000000277027221 */ /* 0x000fe40000010000 */
[----:B------:R-:W-:Y:S02]  /*d7d0*/  FADD.FTZ R0, R251, R0 ;  /* 0x00000000fb007221 */ /* 0x000fe40000010000 */
[C---:B------:R-:W-:Y:S04]  /*d7e0*/  HMMA.16816.F32 R60, R72.reuse, R80, R60 ;  /* 0x00000050483c723c */ /* 0x040fe8000000183c */
[----:B------:R-:W-:Y:S02]  /*d7f0*/  FADD.FTZ R2, R117, R2 ;  /* 0x0000000275027221 */ /* 0x000fe40000010000 */
[----:B------:R-:W-:Y:S01]  /*d800*/  LDSM.16.MT88.4 R116, [R193+0x6800] ;  /* 0x00680000c174783b */ /* 0x000fe20000004200 */
[----:B------:R-:W-:Y:S01]  /*d810*/  FADD.FTZ R0, R248, R0 ;  /* 0x00000000f8007221 */ /* 0x000fe20000010000 */
[----:B------:R-:W-:Y:S04]  /*d820*/  HMMA.16816.F32 R64, R72, R82, R64 ;  /* 0x000000524840723c */ /* 0x000fe80000001840 */
[----:B------:R-:W-:Y:S02]  /*d830*/  FADD.FTZ R2, R126, R2 ;  /* 0x000000027e027221 */ /* 0x000fe40000010000 */
[----:B------:R-:W-:Y:S01]  /*d840*/  LDSM.16.MT88.4 R80, [R191+0x4000] ;  /* 0x00400000bf50783b */ /* 0x000fe20000004200 */
[C---:B------:R-:W-:Y:S01]  /*d850*/  F2FP.PACK_AB R72, R125.reuse, R126 ;  /* 0x0000007e7d48723e */ /* 0x040fe200000000ff */
[----:B------:R-:W-:Y:S01]  /*d860*/  FADD.FTZ R2, R125, R2 ;  /* 0x000000027d027221 */ /* 0x000fe20000010000 */
[----:B------:R-:W-:Y:S03]  /*d870*/  F2FP.PACK_AB R73, R251, R252 ;  /* 0x000000fcfb49723e */ /* 0x000fe600000000ff */
[C---:B-1----:R-:W-:Y:S01]  /*d880*/  F2FP.PACK_AB R75, R124.reuse, R248 ;  /* 0x000000f87c4b723e */ /* 0x042fe200000000ff */
[----:B------:R-:W-:Y:S01]  /*d890*/  FADD.FTZ R0, R124, R0 ;  /* 0x000000007c007221 */ /* 0x000fe20000010000 */
[----:B------:R-:W1:Y:S01]  /*d8a0*/  LDSM.16.MT88.4 R76, [R192+0x800] ;  /* 0x00080000c04c783b */ /* 0x000e620000004200 */
[C---:B------:R-:W-:Y:S01]  /*d8b0*/  F2FP.PACK_AB R74, R249.reuse, R250 ;  /* 0x000000faf94a723e */ /* 0x040fe200000000ff */
[----:B------:R-:W-:Y:S04]  /*d8c0*/  FADD.FTZ R2, R250, R2 ;  /* 0x00000002fa027221 */ /* 0x000fe80000010000 */
[----:B------:R-:W-:Y:S02]  /*d8d0*/  FADD.FTZ R2, R249, R2 ;  /* 0x00000002f9027221 */ /* 0x000fe40000010000 */
[C---:B------:R-:W-:Y:S01]  /*d8e0*/  HMMA.16816.F32 R4, R72.reuse, R84, R4 ;  /* 0x000000544804723c */ /* 0x040fe20000001804 */
[----:B------:R-:W-:Y:S06]  /*d8f0*/  LDSM.16.MT88.4 R124, [R192+0x6800] ;  /* 0x00680000c07c783b */ /* 0x000fec0000004200 */
[--C-:B------:R-:W-:Y:S01]  /*d900*/  FFMA.FTZ R84, R153, c[0x0][0x2d0], -R148.reuse ;  /* 0x0000b40099547a23 */ /* 0x100fe20000010894 */
[C---:B------:R-:W-:Y:S03]  /*d910*/  HMMA.16816.F32 R8, R72.reuse, R86, R8 ;  /* 0x000000564808723c */ /* 0x040fe60000001808 */
[----:B------:R2:W4:Y:S05]  /*d920*/  MUFU.EX2 R107, R84 ;  /* 0x00000054006b7308 */ /* 0x00052a0000000800 */
[C---:B---3--:R-:W-:Y:S08]  /*d930*/  HMMA.16816.F32 R12, R72.reuse, R88, R12 ;  /* 0x00000058480c723c */ /* 0x048ff0000000180c */
[C---:B------:R-:W-:Y:S01]  /*d940*/  HMMA.16816.F32 R16, R72.reuse, R90, R16 ;  /* 0x0000005a4810723c */ /* 0x040fe20000001810 */
[----:B------:R-:W-:Y:S07]  /*d950*/  LDSM.16.MT88.4 R88, [R194+0x4000] ;  /* 0x00400000c258783b */ /* 0x000fee0000004200 */
[C---:B-1----:R-:W-:Y:S04]  /*d960*/  HMMA.16816.F32 R20, R72.reuse, R76, R20 ;  /* 0x0000004c4814723c */ /* 0x042fe80000001814 */
[----:B--2---:R-:W-:Y:S02]  /*d970*/  FFMA.FTZ R84, R154, c[0x0][0x2d0], -R148 ;  /* 0x0000b4009a547a23 */ /* 0x004fe40000010894 */
[----:B----4-:R-:W-:Y:S02]  /*d980*/  FADD.FTZ R2, R107, R2 ;  /* 0x000000026b027221 */ /* 0x010fe40000010000 */
[C---:B------:R-:W-:Y:S01]  /*d990*/  HMMA.16816.F32 R24, R72.reuse, R78, R24 ;  /* 0x0000004e4818723c */ /* 0x040fe20000001818 */
[----:B------:R1:W2:Y:S03]  /*d9a0*/  MUFU.EX2 R106, R84 ;  /* 0x00000054006a7308 */ /* 0x0002a60000000800 */
[----:B------:R-:W-:Y:S04]  /*d9b0*/  FFMA.FTZ R76, R155, c[0x0][0x2d0], -R68 ;  /* 0x0000b4009b4c7a23 */ /* 0x000fe80000010844 */
[C---:B------:R-:W-:Y:S03]  /*d9c0*/  HMMA.16816.F32 R28, R72.reuse, R92, R28 ;  /* 0x0000005c481c723c */ /* 0x040fe6000000181c */
[----:B------:R3:W4:Y:S04]  /*d9d0*/  MUFU.EX2 R105, R76 ;  /* 0x0000004c00697308 */ /* 0x0007280000000800 */
[----:B------:R-:W-:Y:S01]  /*d9e0*/  FFMA.FTZ R92, R158, c[0x0][0x2d0], -R148 ;  /* 0x0000b4009e5c7a23 */ /* 0x000fe20000010894 */
[C---:B------:R-:W-:Y:S05]  /*d9f0*/  HMMA.16816.F32 R32, R72.reuse, R94, R32 ;  /* 0x0000005e4820723c */ /* 0x040fea0000001820 */
[----:B------:R5:W-:Y:S03]  /*da00*/  MUFU.EX2 R246, R92 ;  /* 0x0000005c00f67308 */ /* 0x000be60000000800 */
[C---:B------:R-:W-:Y:S01]  /*da10*/  HMMA.16816.F32 R36, R72.reuse, R80, R36 ;  /* 0x000000504824723c */ /* 0x040fe20000001824 */
[----:B-1----:R-:W1:Y:S03]  /*da20*/  LDSM.16.MT88.4 R84, [R193+0x4000] ;  /* 0x00400000c154783b */ /* 0x002e660000004200 */
[----:B--2---:R-:W-:Y:S03]  /*da30*/  FADD.FTZ R2, R106, R2 ;  /* 0x000000026a027221 */ /* 0x004fe60000010000 */
[--C-:B------:R-:W-:Y:S01]  /*da40*/  FFMA.FTZ R80, R159, c[0x0][0x2d0], -R68.reuse ;  /* 0x0000b4009f507a23 */ /* 0x100fe20000010844 */
[C---:B------:R-:W-:Y:S01]  /*da50*/  HMMA.16816.F32 R40, R72.reuse, R82, R40 ;  /* 0x000000524828723c */ /* 0x040fe20000001828 */
[----:B------:R2:W-:Y:S03]  /*da60*/  MUFU.EX2 R159, R96 ;  /* 0x00000060009f7308 */ /* 0x0005e60000000800 */
[----:B---3--:R-:W-:Y:S02]  /*da70*/  FFMA.FTZ R76, R156, c[0x0][0x2d0], -R68 ;  /* 0x0000b4009c4c7a23 */ /* 0x008fe40000010844 */
[----:B----4-:R-:W-:Y:S05]  /*da80*/  FADD.FTZ R0, R105, R0 ;  /* 0x0000000069007221 */ /* 0x010fea0000010000 */
[----:B------:R3:W4:Y:S01]  /*da90*/  MUFU.EX2 R104, R76 ;  /* 0x0000004c00687308 */ /* 0x0007220000000800 */
[----:B-----5:R-:W-:Y:S09]  /*daa0*/  LDSM.16.MT88.4 R92, [R193+0x1000] ;  /* 0x00100000c15c783b */ /* 0x020ff20000004200 */
[----:B------:R-:W5:Y:S01]  /*dab0*/  MUFU.EX2 R245, R80 ;  /* 0x0000005000f57308 */ /* 0x000f620000000800 */
[----:B--2---:R-:W-:Y:S01]  /*dac0*/  LDSM.16.MT88.4 R96, [R192+0x3000] ;  /* 0x00300000c060783b */ /* 0x004fe20000004200 */
[C---:B-1----:R-:W-:Y:S03]  /*dad0*/  HMMA.16816.F32 R44, R72.reuse, R84, R44 ;  /* 0x00000054482c723c */ /* 0x042fe6000000182c */
[----:B---3--:R-:W-:Y:S02]  /*dae0*/  FFMA.FTZ R76, R157, c[0x0][0x2d0], -R148 ;  /* 0x0000b4009d4c7a23 */ /* 0x008fe40000010894 */
[----:B----4-:R-:W-:Y:S03]  /*daf0*/  FADD.FTZ R0, R104, R0 ;  /* 0x0000000068007221 */ /* 0x010fe60000010000 */
[----:B------:R1:W2:Y:S01]  /*db00*/  MUFU.EX2 R247, R76 ;  /* 0x0000004c00f77308 */ /* 0x0002a20000000800 */
[C---:B------:R-:W-:Y:S01]  /*db10*/  HMMA.16816.F32 R48, R72.reuse, R86, R48 ;  /* 0x000000564830723c */ /* 0x040fe20000001830 */
[----:B------:R-:W-:Y:S02]  /*db20*/  LDSM.16.MT88.4 R84, [R192+0x1000] ;  /* 0x00100000c054783b */ /* 0x000fe40000004200 */
[----:B-----5:R-:W-:Y:S04]  /*db30*/  FADD.FTZ R0, R245, R0 ;  /* 0x00000000f5007221 */ /* 0x020fe80000010000 */
[----:B------:R-:W-:Y:S02]  /*db40*/  FADD.FTZ R0, R244, R0 ;  /* 0x00000000f4007221 */ /* 0x000fe40000010000 */
[----:B------:R-:W-:Y:S08]  /*db50*/  LDSM.16.MT88.4 R80, [R191+0x1000] ;  /* 0x00100000bf50783b */ /* 0x000ff00000004200 */
[----:B-1----:R-:W1:Y:S01]  /*db60*/  LDSM.16.MT88.4 R76, [R192+0x4000] ;  /* 0x00400000c04c783b */ /* 0x002e620000004200 */
[----:B--2---:R-:W-:Y:S04]  /*db70*/  FADD.FTZ R2, R247, R2 ;  /* 0x00000002f7027221 */ /* 0x004fe80000010000 */
[----:B------:R-:W-:Y:S01]  /*db80*/  FADD.FTZ R2, R246, R2 ;  /* 0x00000002f6027221 */ /* 0x000fe20000010000 */
[C---:B-1----:R-:W-:Y:S08]  /*db90*/  HMMA.16816.F32 R52, R72.reuse, R76, R52 ;  /* 0x0000004c4834723c */ /* 0x042ff00000001834 */
[C---:B------:R-:W-:Y:S01]  /*dba0*/  HMMA.16816.F32 R56, R72.reuse, R78, R56 ;  /* 0x0000004e4838723c */ /* 0x040fe20000001838 */
[----:B------:R-:W1:Y:S07]  /*dbb0*/  LDSM.16.MT88.4 R76, [R194+0x1000] ;  /* 0x00100000c24c783b */ /* 0x000e6e0000004200 */
[C---:B------:R-:W-:Y:S07]  /*dbc0*/  HMMA.16816.F32 R60, R72.reuse, R88, R60 ;  /* 0x00000058483c723c */ /* 0x040fee000000183c */
[--C-:B------:R-:W-:Y:S01]  /*dbd0*/  FFMA.FTZ R88, R161, c[0x0][0x2d0], -R148.reuse ;  /* 0x0000b400a1587a23 */ /* 0x100fe20000010894 */
[----:B------:R-:W-:Y:S03]  /*dbe0*/  HMMA.16816.F32 R64, R72, R90, R64 ;  /* 0x0000005a4840723c */ /* 0x000fe60000001840 */
[----:B------:R2:W3:Y:S04]  /*dbf0*/  MUFU.EX2 R115, R88 ;  /* 0x0000005800737308 */ /* 0x0004e80000000800 */
[----:B------:R-:W-:Y:S02]  /*dc00*/  F2FP.PACK_AB R72, R106, R107 ;  /* 0x0000006b6a48723e */ /* 0x000fe400000000ff */
[----:B------:R-:W-:Y:S03]  /*dc10*/  F2FP.PACK_AB R73, R104, R105 ;  /* 0x000000696849723e */ /* 0x000fe600000000ff */
[----:B------:R-:W-:Y:S02]  /*dc20*/  F2FP.PACK_AB R74, R246, R247 ;  /* 0x000000f7f64a723e */ /* 0x000fe400000000ff */
[----:B------:R-:W-:Y:S07]  /*dc30*/  F2FP.PACK_AB R75, R244, R245 ;  /* 0x000000f5f44b723e */ /* 0x000fee00000000ff */
[C---:B------:R-:W-:Y:S03]  /*dc40*/  HMMA.16816.F32 R4, R72.reuse, R80, R4 ;  /* 0x000000504804723c */ /* 0x040fe60000001804 */
[----:B--2---:R-:W-:Y:S05]  /*dc50*/  FFMA.FTZ R88, R162, c[0x0][0x2d0], -R148 ;  /* 0x0000b400a2587a23 */ /* 0x004fea0000010894 */
[C---:B------:R-:W-:Y:S01]  /*dc60*/  HMMA.16816.F32 R8, R72.reuse, R82, R8 ;  /* 0x000000524808723c */ /* 0x040fe20000001808 */
[----:B------:R-:W2:Y:S01]  /*dc70*/  LDSM.16.MT88.4 R80, [R191+0x4800] ;  /* 0x00480000bf50783b */ /* 0x000ea20000004200 */
[----:B------:R4:W5:Y:S02]  /*dc80*/  MUFU.EX2 R114, R88 ;  /* 0x0000005800727308 */ /* 0x0009640000000800 */
[----:B---3--:R-:W-:Y:S04]  /*dc90*/  FADD.FTZ R2, R115, R2 ;  /* 0x0000000273027221 */ /* 0x008fe80000010000 */
[C---:B------:R-:W-:Y:S07]  /*dca0*/  HMMA.16816.F32 R12, R72.reuse, R92, R12 ;  /* 0x0000005c480c723c */ /* 0x040fee000000180c */
[----:B------:R-:W-:Y:S01]  /*dcb0*/  FFMA.FTZ R92, R218, c[0x0][0x2d0], -R148 ;  /* 0x0000b400da5c7a23 */ /* 0x000fe20000010894 */
[C---:B------:R-:W-:Y:S03]  /*dcc0*/  HMMA.16816.F32 R16, R72.reuse, R94, R16 ;  /* 0x0000005e4810723c */ /* 0x040fe60000001810 */
[----:B------:R3:W-:Y:S05]  /*dcd0*/  MUFU.EX2 R161, R92 ;  /* 0x0000005c00a17308 */ /* 0x0007ea0000000800 */
[C---:B------:R-:W-:Y:S01]  /*dce0*/  HMMA.16816.F32 R20, R72.reuse, R84, R20 ;  /* 0x000000544814723c */ /* 0x040fe20000001814 */
[----:B----4-:R-:W4:Y:S03]  /*dcf0*/  LDSM.16.MT88.4 R88, [R193+0x4800] ;  /* 0x00480000c158783b */ /* 0x010f260000004200 */
[----:B-----5:R-:W-:Y:S03]  /*dd00*/  FADD.FTZ R2, R114, R2 ;  /* 0x0000000272027221 */ /* 0x020fe60000010000 */
[----:B------:R-:W-:Y:S01]  /*dd10*/  FFMA.FTZ R84, R163, c[0x0][0x2d0], -R68 ;  /* 0x0000b400a3547a23 */ /* 0x000fe20000010844 */
[C---:B------:R-:W-:Y:S03]  /*dd20*/  HMMA.16816.F32 R24, R72.reuse, R86, R24 ;  /* 0x000000564818723c */ /* 0x040fe60000001818 */
[----:B------:R5:W5:Y:S05]  /*dd30*/  MUFU.EX2 R113, R84 ;  /* 0x0000005400717308 */ /* 0x000b6a0000000800 */
[C---:B-1----:R-:W-:Y:S01]  /*dd40*/  HMMA.16816.F32 R28, R72.reuse, R76, R28 ;  /* 0x0000004c481c723c */ /* 0x042fe2000000181c */
[----:B---3--:R-:W-:Y:S06]  /*dd50*/  LDSM.16.MT88.4 R92, [R193+0x1800] ;  /* 0x00180000c15c783b */ /* 0x008fec0000004200 */
[----:B------:R-:W-:Y:S01]  /*dd60*/  FFMA.FTZ R76, R217, c[0x0][0x2d0], -R148 ;  /* 0x0000b400d94c7a23 */ /* 0x000fe20000010894 */
[C---:B------:R-:W-:Y:S03]  /*dd70*/  HMMA.16816.F32 R32, R72.reuse, R78, R32 ;  /* 0x0000004e4820723c */ /* 0x040fe60000001820 */
[----:B------:R1:W3:Y:S05]  /*dd80*/  MUFU.EX2 R162, R76 ;  /* 0x0000004c00a27308 */ /* 0x0002ea0000000800 */
[C---:B--2---:R-:W-:Y:S04]  /*dd90*/  HMMA.16816.F32 R36, R72.reuse, R80, R36 ;  /* 0x000000504824723c */ /* 0x044fe80000001824 */
[----:B-----5:R-:W-:Y:S02]  /*dda0*/  FFMA.FTZ R84, R215, c[0x0][0x2d0], -R68 ;  /* 0x0000b400d7547a23 */ /* 0x020fe40000010844 */
[----:B------:R-:W-:Y:S02]  /*ddb0*/  FADD.FTZ R0, R113, R0 ;  /* 0x0000000071007221 */ /* 0x000fe40000010000 */
[C---:B------:R-:W-:Y:S01]  /*ddc0*/  HMMA.16816.F32 R40, R72.reuse, R82, R40 ;  /* 0x000000524828723c */ /* 0x040fe20000001828 */
[----:B------:R-:W2:Y:S03]  /*ddd0*/  MUFU.EX2 R112, R84 ;  /* 0x0000005400707308 */ /* 0x000ea60000000800 */
[----:B------:R-:W-:Y:S04]  /*dde0*/  FFMA.FTZ R80, R219, c[0x0][0x2d0], -R68 ;  /* 0x0000b400db507a23 */ /* 0x000fe80000010844 */
[C---:B----4-:R-:W-:Y:S03]  /*ddf0*/  HMMA.16816.F32 R44, R72.reuse, R88, R44 ;  /* 0x00000058482c723c */ /* 0x050fe6000000182c */
[----:B------:R-:W4:Y:S01]  /*de00*/  MUFU.EX2 R160, R80 ;  /* 0x0000005000a07308 */ /* 0x000f220000000800 */
[----:B-1----:R-:W-:Y:S01]  /*de10*/  LDSM.16.MT88.4 R76, [R194+0x4800] ;  /* 0x00480000c24c783b */ /* 0x002fe20000004200 */
[----:B---3--:R-:W-:Y:S03]  /*de20*/  FADD.FTZ R2, R162, R2 ;  /* 0x00000002a2027221 */ /* 0x008fe60000010000 */
[C---:B------:R-:W-:Y:S04]  /*de30*/  HMMA.16816.F32 R48, R72.reuse, R90, R48 ;  /* 0x0000005a4830723c */ /* 0x040fe80000001830 */
[----:B------:R-:W-:Y:S01]  /*de40*/  LDSM.16.MT88.4 R88, [R192+0x1800] ;  /* 0x00180000c058783b */ /* 0x000fe20000004200 */
[----:B------:R-:W-:Y:S02]  /*de50*/  FADD.FTZ R2, R161, R2 ;  /* 0x00000002a1027221 */ /* 0x000fe40000010000 */
[----:B--2---:R-:W-:Y:S05]  /*de60*/  FADD.FTZ R0, R112, R0 ;  /* 0x0000000070007221 */ /* 0x004fea0000010000 */
[----:B------:R-:W1:Y:S01]  /*de70*/  LDSM.16.MT88.4 R84, [R192+0x4800] ;  /* 0x00480000c054783b */ /* 0x000e620000004200 */
[----:B----4-:R-:W-:Y:S07]  /*de80*/  FADD.FTZ R0, R160, R0 ;  /* 0x00000000a0007221 */ /* 0x010fee0000010000 */
[----:B------:R-:W2:Y:S01]  /*de90*/  LDSM.16.MT88.4 R80, [R191+0x1800] ;  /* 0x00180000bf50783b */ /* 0x000ea20000004200 */
[----:B------:R-:W-:Y:S01]  /*dea0*/  FADD.FTZ R0, R159, R0 ;  /* 0x000000009f007221 */ /* 0x000fe20000010000 */
[C---:B-1----:R-:W-:Y:S08]  /*deb0*/  HMMA.16816.F32 R52, R72.reuse, R84, R52 ;  /* 0x000000544834723c */ /* 0x042ff00000001834 */
[C---:B------:R-:W-:Y:S01]  /*dec0*/  HMMA.16816.F32 R56, R72.reuse, R86, R56 ;  /* 0x000000564838723c */ /* 0x040fe20000001838 */
[----:B------:R-:W1:Y:S07]  /*ded0*/  LDSM.16.MT88.4 R84, [R194+0x1800] ;  /* 0x00180000c254783b */ /* 0x000e6e0000004200 */
[C---:B------:R-:W-:Y:S08]  /*dee0*/  HMMA.16816.F32 R60, R72.reuse, R76, R60 ;  /* 0x0000004c483c723c */ /* 0x040ff0000000183c */
[----:B------:R-:W-:Y:S01]  /*def0*/  HMMA.16816.F32 R64, R72, R78, R64 ;  /* 0x0000004e4840723c */ /* 0x000fe20000001840 */
[----:B------:R-:W3:Y:S06]  /*df00*/  LDSM.16.MT88.4 R76, [R191+0x5000] ;  /* 0x00500000bf4c783b */ /* 0x000eec0000004200 */
[----:B------:R-:W-:Y:S02]  /*df10*/  F2FP.PACK_AB R72, R114, R115 ;  /* 0x000000737248723e */ /* 0x000fe400000000ff */
[----:B------:R-:W-:Y:S03]  /*df20*/  F2FP.PACK_AB R73, R112, R113 ;  /* 0x000000717049723e */ /* 0x000fe600000000ff */
[----:B------:R-:W-:Y:S02]  /*df30*/  F2FP.PACK_AB R74, R161, R162 ;  /* 0x000000a2a14a723e */ /* 0x000fe400000000ff */
[----:B------:R-:W-:Y:S07]  /*df40*/  F2FP.PACK_AB R75, R159, R160 ;  /* 0x000000a09f4b723e */ /* 0x000fee00000000ff */
[C---:B--2---:R-:W-:Y:S07]  /*df50*/  HMMA.16816.F32 R4, R72.reuse, R80, R4 ;  /* 0x000000504804723c */ /* 0x044fee0000001804 */
[----:B------:R-:W-:Y:S01]  /*df60*/  FFMA.FTZ R80, R221, c[0x0][0x2d0], -R148 ;  /* 0x0000b400dd507a23 */ /* 0x000fe20000010894 */
[C---:B------:R-:W-:Y:S03]  /*df70*/  HMMA.16816.F32 R8, R72.reuse, R82, R8 ;  /* 0x000000524808723c */ /* 0x040fe60000001808 */
[----:B------:R2:W4:Y:S05]  /*df80*/  MUFU.EX2 R123, R80 ;  /* 0x00000050007b7308 */ /* 0x00052a0000000800 */
[C---:B------:R-:W-:Y:S08]  /*df90*/  HMMA.16816.F32 R12, R72.reuse, R92, R12 ;  /* 0x0000005c480c723c */ /* 0x040ff0000000180c */
[C---:B------:R-:W-:Y:S01]  /*dfa0*/  HMMA.16816.F32 R16, R72.reuse, R94, R16 ;  /* 0x0000005e4810723c */ /* 0x040fe20000001810 */
[----:B------:R-:W-:Y:S07]  /*dfb0*/  LDSM.16.MT88.4 R92, [R194+0x5000] ;  /* 0x00500000c25c783b */ /* 0x000fee0000004200 */
[C---:B------:R-:W-:Y:S01]  /*dfc0*/  HMMA.16816.F32 R20, R72.reuse, R88, R20 ;  /* 0x000000584814723c */ /* 0x040fe20000001814 */
[----:B--2---:R-:W2:Y:S03]  /*dfd0*/  LDSM.16.MT88.4 R80, [R193+0x5000] ;  /* 0x00500000c150783b */ /* 0x004ea60000004200 */
[----:B----4-:R-:W-:Y:S03]  /*dfe0*/  FADD.FTZ R2, R123, R2 ;  /* 0x000000027b027221 */ /* 0x010fe60000010000 */
[----:B------:R-:W-:Y:S01]  /*dff0*/  FFMA.FTZ R88, R222, c[0x0][0x2d0], -R148 ;  /* 0x0000b400de587a23 */ /* 0x000fe20000010894 */
[C---:B------:R-:W-:Y:S03]  /*e000*/  HMMA.16816.F32 R24, R72.reuse, R90, R24 ;  /* 0x0000005a4818723c */ /* 0x040fe60000001818 */
[----:B------:R4:W5:Y:S05]  /*e010*/  MUFU.EX2 R122, R88 ;  /* 0x00000058007a7308 */ /* 0x00096a0000000800 */
[C---:B-1----:R-:W-:Y:S07]  /*e020*/  HMMA.16816.F32 R28, R72.reuse, R84, R28 ;  /* 0x00000054481c723c */ /* 0x042fee000000181c */
[--C-:B------:R-:W-:Y:S01]  /*e030*/  FFMA.FTZ R84, R224, c[0x0][0x2d0], -R68.reuse ;  /* 0x0000b400e0547a23 */ /* 0x100fe20000010844 */
[C---:B------:R-:W-:Y:S03]  /*e040*/  HMMA.16816.F32 R32, R72.reuse, R86, R32 ;  /* 0x000000564820723c */ /* 0x040fe60000001820 */
[----:B------:R1:W-:Y:S05]  /*e050*/  MUFU.EX2 R120, R84 ;  /* 0x0000005400787308 */ /* 0x0003ea0000000800 */
[C---:B---3--:R-:W-:Y:S04]  /*e060*/  HMMA.16816.F32 R36, R72.reuse, R76, R36 ;  /* 0x0000004c4824723c */ /* 0x048fe80000001824 */
[----:B----4-:R-:W-:Y:S02]  /*e070*/  FFMA.FTZ R88, R223, c[0x0][0x2d0], -R68 ;  /* 0x0000b400df587a23 */ /* 0x010fe40000010844 */
[----:B-----5:R-:W-:Y:S02]  /*e080*/  FADD.FTZ R2, R122, R2 ;  /* 0x000000027a027221 */ /* 0x020fe40000010000 */
[C---:B------:R-:W-:Y:S01]  /*e090*/  HMMA.16816.F32 R40, R72.reuse, R78, R40 ;  /* 0x0000004e4828723c */ /* 0x040fe20000001828 */
[----:B------:R3:W4:Y:S03]  /*e0a0*/  MUFU.EX2 R121, R88 ;  /* 0x0000005800797308 */ /* 0x0007260000000800 */
[--C-:B------:R-:W-:Y:S04]  /*e0b0*/  FFMA.FTZ R76, R225, c[0x0][0x2d0], -R148.reuse ;  /* 0x0000b400e14c7a23 */ /* 0x100fe80000010894 */
[C---:B--2---:R-:W-:Y:S03]  /*e0c0*/  HMMA.16816.F32 R44, R72.reuse, R80, R44 ;  /* 0x00000050482c723c */ /* 0x044fe6000000182c */
[----:B------:R2:W-:Y:S01]  /*e0d0*/  MUFU.EX2 R157, R76 ;  /* 0x0000004c009d7308 */ /* 0x0005e20000000800 */
[----:B-1----:R-:W-:Y:S03]  /*e0e0*/  FFMA.FTZ R84, R227, c[0x0][0x2d0], -R148 ;  /* 0x0000b400e3547a23 */ /* 0x002fe60000010894 */
[----:B------:R-:W-:Y:S01]  /*e0f0*/  FFMA.FTZ R80, R229, c[0x0][0x2d0], -R68 ;  /* 0x0000b400e5507a23 */ /* 0x000fe20000010844 */
[C---:B------:R-:W-:Y:S05]  /*e100*/  HMMA.16816.F32 R48, R72.reuse, R82, R48 ;  /* 0x000000524830723c */ /* 0x040fea0000001830 */
[----:B------:R1:W5:Y:S01]  /*e110*/  MUFU.EX2 R158, R84 ;  /* 0x00000054009e7308 */ /* 0x0003620000000800 */
[----:B---3--:R-:W3:Y:S01]  /*e120*/  LDSM.16.MT88.4 R88, [R192+0x5000] ;  /* 0x00500000c058783b */ /* 0x008ee20000004200 */
[----:B----4-:R-:W-:Y:S08]  /*e130*/  FADD.FTZ R0, R121, R0 ;  /* 0x0000000079007221 */ /* 0x010ff00000010000 */
[----:B------:R4:W-:Y:S01]  /*e140*/  MUFU.EX2 R155, R80 ;  /* 0x00000050009b7308 */ /* 0x0009e20000000800 */
[----:B------:R-:W-:Y:S02]  /*e150*/  FADD.FTZ R0, R120, R0 ;  /* 0x0000000078007221 */ /* 0x000fe40000010000 */
[----:B--2---:R-:W-:Y:S07]  /*e160*/  FFMA.FTZ R76, R226, c[0x0][0x2d0], -R68 ;  /* 0x0000b400e24c7a23 */ /* 0x004fee0000010844 */
[----:B------:R2:W2:Y:S01]  /*e170*/  MUFU.EX2 R156, R76 ;  /* 0x0000004c009c7308 */ /* 0x0004a20000000800 */
[----:B-1----:R-:W-:Y:S01]  /*e180*/  LDSM.16.MT88.4 R84, [R193+0x2000] ;  /* 0x00200000c154783b */ /* 0x002fe20000004200 */
[----:B-----5:R-:W-:Y:S04]  /*e190*/  FADD.FTZ R2, R158, R2 ;  /* 0x000000029e027221 */ /* 0x020fe80000010000 */
[----:B------:R-:W-:Y:S03]  /*e1a0*/  FADD.FTZ R2, R157, R2 ;  /* 0x000000029d027221 */ /* 0x000fe60000010000 */
[----:B----4-:R-:W-:Y:S01]  /*e1b0*/  LDSM.16.MT88.4 R80, [R192+0x2000] ;  /* 0x00200000c050783b */ /* 0x010fe20000004200 */
[C---:B---3--:R-:W-:Y:S07]  /*e1c0*/  HMMA.16816.F32 R52, R72.reuse, R88, R52 ;  /* 0x000000584834723c */ /* 0x048fee0000001834 */
[----:B--2---:R-:W1:Y:S01]  /*e1d0*/  LDSM.16.MT88.4 R76, [R191+0x2000] ;  /* 0x00200000bf4c783b */ /* 0x004e620000004200 */
[----:B------:R-:W-:Y:S04]  /*e1e0*/  FADD.FTZ R0, R156, R0 ;  /* 0x000000009c007221 */ /* 0x000fe80000010000 */
[----:B------:R-:W-:Y:S01]  /*e1f0*/  FADD.FTZ R0, R155, R0 ;  /* 0x000000009b007221 */ /* 0x000fe20000010000 */
[C---:B------:R-:W-:Y:S02]  /*e200*/  HMMA.16816.F32 R56, R72.reuse, R90, R56 ;  /* 0x0000005a4838723c */ /* 0x040fe40000001838 */
[----:B------:R-:W2:Y:S06]  /*e210*/  LDSM.16.MT88.4 R88, [R194+0x2000] ;  /* 0x00200000c258783b */ /* 0x000eac0000004200 */
        /* <DEDUP_REMOVED lines=8> */
[C---:B-1----:R-:W-:Y:S01]  /*e2a0*/  HMMA.16816.F32 R4, R72.reuse, R76, R4 ;  /* 0x0000004c4804723c */ /* 0x042fe20000001804 */
[----:B---3--:R-:W-:Y:S06]  /*e2b0*/  LDSM.16.MT88.4 R92, [R193+0x2800] ;  /* 0x00280000c15c783b */ /* 0x008fec0000004200 */
[--C-:B------:R-:W-:Y:S01]  /*e2c0*/  FFMA.FTZ R76, R230, c[0x0][0x2d0], -R148.reuse ;  /* 0x0000b400e64c7a23 */ /* 0x100fe20000010894 */
[C---:B------:R-:W-:Y:S03]  /*e2d0*/  HMMA.16816.F32 R8, R72.reuse, R78, R8 ;  /* 0x0000004e4808723c */ /* 0x040fe60000001808 */
[----:B------:R1:W3:Y:S05]  /*e2e0*/  MUFU.EX2 R154, R76 ;  /* 0x0000004c009a7308 */ /* 0x0002ea0000000800 */
[C---:B------:R-:W-:Y:S07]  /*e2f0*/  HMMA.16816.F32 R12, R72.reuse, R84, R12 ;  /* 0x00000054480c723c */ /* 0x040fee000000180c */
[----:B------:R-:W-:Y:S01]  /*e300*/  FFMA.FTZ R84, R231, c[0x0][0x2d0], -R148 ;  /* 0x0000b400e7547a23 */ /* 0x000fe20000010894 */
[C---:B------:R-:W-:Y:S03]  /*e310*/  HMMA.16816.F32 R16, R72.reuse, R86, R16 ;  /* 0x000000564810723c */ /* 0x040fe60000001810 */
[----:B------:R4:W5:Y:S05]  /*e320*/  MUFU.EX2 R153, R84 ;  /* 0x0000005400997308 */ /* 0x00096a0000000800 */
[C---:B------:R-:W-:Y:S01]  /*e330*/  HMMA.16816.F32 R20, R72.reuse, R80, R20 ;  /* 0x000000504814723c */ /* 0x040fe20000001814 */
[----:B-1----:R-:W1:Y:S03]  /*e340*/  LDSM.16.MT88.4 R76, [R191+0x5800] ;  /* 0x00580000bf4c783b */ /* 0x002e660000004200 */
[----:B---3--:R-:W-:Y:S03]  /*e350*/  FADD.FTZ R2, R154, R2 ;  /* 0x000000029a027221 */ /* 0x008fe60000010000 */
[----:B------:R-:W-:Y:S01]  /*e360*/  FFMA.FTZ R80, R233, c[0x0][0x2d0], -R68 ;  /* 0x0000b400e9507a23 */ /* 0x000fe20000010844 */
[C---:B------:R-:W-:Y:S03]  /*e370*/  HMMA.16816.F32 R24, R72.reuse, R82, R24 ;  /* 0x000000524818723c */ /* 0x040fe60000001818 */
[----:B------:R3:W3:Y:S05]  /*e380*/  MUFU.EX2 R152, R80 ;  /* 0x0000005000987308 */ /* 0x0006ea0000000800 */
[C---:B--2---:R-:W-:Y:S01]  /*e390*/  HMMA.16816.F32 R28, R72.reuse, R88, R28 ;  /* 0x00000058481c723c */ /* 0x044fe2000000181c */
[----:B----4-:R-:W2:Y:S03]  /*e3a0*/  LDSM.16.MT88.4 R84, [R193+0x5800] ;  /* 0x00580000c154783b */ /* 0x010ea60000004200 */
[----:B-----5:R-:W-:Y:S04]  /*e3b0*/  FADD.FTZ R2, R153, R2 ;  /* 0x0000000299027221 */ /* 0x020fe80000010000 */
[C---:B------:R-:W-:Y:S01]  /*e3c0*/  HMMA.16816.F32 R32, R72.reuse, R90, R32 ;  /* 0x0000005a4820723c */ /* 0x040fe20000001820 */
[----:B------:R-:W-:Y:S03]  /*e3d0*/  LDSM.16.MT88.4 R88, [R194+0x5800] ;  /* 0x00580000c258783b */ /* 0x000fe60000004200 */
[----:B---3--:R-:W-:Y:S02]  /*e3e0*/  FFMA.FTZ R80, R234, c[0x0][0x2d0], -R68 ;  /* 0x0000b400ea507a23 */ /* 0x008fe40000010844 */
[----:B------:R-:W-:Y:S02]  /*e3f0*/  FADD.FTZ R0, R152, R0 ;  /* 0x0000000098007221 */ /* 0x000fe40000010000 */
[----:B------:R3:W4:Y:S01]  /*e400*/  MUFU.EX2 R151, R80 ;  /* 0x0000005000977308 */ /* 0x0007220000000800 */
[C---:B-1----:R-:W-:Y:S07]  /*e410*/  HMMA.16816.F32 R36, R72.reuse, R76, R36 ;  /* 0x0000004c4824723c */ /* 0x042fee0000001824 */
[----:B------:R-:W-:Y:S01]  /*e420*/  FFMA.FTZ R76, R236, c[0x0][0x2d0], -R68 ;  /* 0x0000b400ec4c7a23 */ /* 0x000fe20000010844 */
[C---:B------:R-:W-:Y:S03]  /*e430*/  HMMA.16816.F32 R40, R72.reuse, R78, R40 ;  /* 0x0000004e4828723c */ /* 0x040fe60000001828 */
[----:B------:R1:W5:Y:S05]  /*e440*/  MUFU.EX2 R147, R76 ;  /* 0x0000004c00937308 */ /* 0x00036a0000000800 */
[C---:B--2---:R-:W-:Y:S04]  /*e450*/  HMMA.16816.F32 R44, R72.reuse, R84, R44 ;  /* 0x00000054482c723c */ /* 0x044fe8000000182c */
[----:B---3--:R-:W-:Y:S03]  /*e460*/  FFMA.FTZ R80, R232, c[0x0][0x2d0], -R148 ;  /* 0x0000b400e8507a23 */ /* 0x008fe60000010894 */
[----:B------:R-:W-:Y:S01]  /*e470*/  FFMA.FTZ R84, R237, c[0x0][0x2d0], -R68 ;  /* 0x0000b400ed547a23 */ /* 0x000fe20000010844 */
[C---:B------:R-:W-:Y:S01]  /*e480*/  HMMA.16816.F32 R48, R72.reuse, R86, R48 ;  /* 0x000000564830723c */ /* 0x040fe20000001830 */
[----:B------:R2:W3:Y:S03]  /*e490*/  MUFU.EX2 R150, R80 ;  /* 0x0000005000967308 */ /* 0x0004e60000000800 */
[----:B----4-:R-:W-:Y:S01]  /*e4a0*/  FADD.FTZ R0, R151, R0 ;  /* 0x0000000097007221 */ /* 0x010fe20000010000 */
[----:B-1----:R-:W-:Y:S06]  /*e4b0*/  LDSM.16.MT88.4 R76, [R191+0x2800] ;  /* 0x00280000bf4c783b */ /* 0x002fec0000004200 */
[----:B------:R1:W4:Y:S01]  /*e4c0*/  MUFU.EX2 R146, R84 ;  /* 0x0000005400927308 */ /* 0x0003220000000800 */
[----:B-----5:R-:W-:Y:S01]  /*e4d0*/  FADD.FTZ R0, R147, R0 ;  /* 0x0000000093007221 */ /* 0x020fe20000010000 */
[----:B--2---:R-:W2:Y:S01]  /*e4e0*/  LDSM.16.MT88.4 R80, [R192+0x5800] ;  /* 0x00580000c050783b */ /* 0x004ea20000004200 */
[----:B---3--:R-:W-:Y:S07]  /*e4f0*/  FADD.FTZ R2, R150, R2 ;  /* 0x0000000296027221 */ /* 0x008fee0000010000 */
[----:B-1----:R-:W1:Y:S01]  /*e500*/  LDSM.16.MT88.4 R84, [R192+0x2800] ;  /* 0x00280000c054783b */ /* 0x002e620000004200 */
[C---:B--2---:R-:W-:Y:S08]  /*e510*/  HMMA.16816.F32 R52, R72.reuse, R80, R52 ;  /* 0x000000504834723c */ /* 0x044ff00000001834 */
        /* <DEDUP_REMOVED lines=9> */
[----:B----4-:R-:W-:Y:S07]  /*e5b0*/  F2FP.PACK_AB R75, R146, R147 ;  /* 0x00000093924b723e */ /* 0x010fee00000000ff */
[C---:B------:R-:W-:Y:S01]  /*e5c0*/  HMMA.16816.F32 R4, R72.reuse, R76, R4 ;  /* 0x0000004c4804723c */ /* 0x040fe20000001804 */
[----:B---3--:R-:W-:Y:S07]  /*e5d0*/  LDSM.16.MT88.4 R88, [R193+0x6000] ;  /* 0x00600000c158783b */ /* 0x008fee0000004200 */
[C---:B------:R-:W-:Y:S01]  /*e5e0*/  HMMA.16816.F32 R8, R72.reuse, R78, R8 ;  /* 0x0000004e4808723c */ /* 0x040fe20000001808 */
[----:B------:R-:W3:Y:S07]  /*e5f0*/  LDSM.16.MT88.4 R76, [R191+0x6000] ;  /* 0x00600000bf4c783b */ /* 0x000eee0000004200 */
[C---:B------:R-:W-:Y:S07]  /*e600*/  HMMA.16816.F32 R12, R72.reuse, R92, R12 ;  /* 0x0000005c480c723c */ /* 0x040fee000000180c */
[--C-:B------:R-:W-:Y:S01]  /*e610*/  FFMA.FTZ R92, R242, c[0x0][0x2d0], -R148.reuse ;  /* 0x0000b400f25c7a23 */ /* 0x100fe20000010894 */
[C---:B------:R-:W-:Y:S03]  /*e620*/  HMMA.16816.F32 R16, R72.reuse, R94, R16 ;  /* 0x0000005e4810723c */ /* 0x040fe60000001810 */
[----:B------:R4:W-:Y:S05]  /*e630*/  MUFU.EX2 R141, R92 ;  /* 0x0000005c008d7308 */ /* 0x0009ea0000000800 */
[C---:B-1----:R-:W-:Y:S07]  /*e640*/  HMMA.16816.F32 R20, R72.reuse, R84, R20 ;  /* 0x000000544814723c */ /* 0x042fee0000001814 */
[----:B------:R-:W-:Y:S01]  /*e650*/  FFMA.FTZ R84, R239, c[0x0][0x2d0], -R148 ;  /* 0x0000b400ef547a23 */ /* 0x000fe20000010894 */
[C---:B------:R-:W-:Y:S03]  /*e660*/  HMMA.16816.F32 R24, R72.reuse, R86, R24 ;  /* 0x000000564818723c */ /* 0x040fe60000001818 */
[----:B------:R1:W5:Y:S05]  /*e670*/  MUFU.EX2 R144, R84 ;  /* 0x0000005400907308 */ /* 0x00036a0000000800 */
[C---:B--2---:R-:W-:Y:S01]  /*e680*/  HMMA.16816.F32 R28, R72.reuse, R80, R28 ;  /* 0x00000050481c723c */ /* 0x044fe2000000181c */
[----:B----4-:R-:W-:Y:S06]  /*e690*/  LDSM.16.MT88.4 R92, [R193+0x3000] ;  /* 0x00300000c15c783b */ /* 0x010fec0000004200 */
[--C-:B------:R-:W-:Y:S01]  /*e6a0*/  FFMA.FTZ R80, R241, c[0x0][0x2d0], -R68.reuse ;  /* 0x0000b400f1507a23 */ /* 0x100fe20000010844 */
[C---:B------:R-:W-:Y:S03]  /*e6b0*/  HMMA.16816.F32 R32, R72.reuse, R82, R32 ;  /* 0x000000524820723c */ /* 0x040fe60000001820 */
[----:B------:R2:W-:Y:S05]  /*e6c0*/  MUFU.EX2 R142, R80 ;  /* 0x00000050008e7308 */ /* 0x0005ea0000000800 */
[C---:B---3--:R-:W-:Y:S04]  /*e6d0*/  HMMA.16816.F32 R36, R72.reuse, R76, R36 ;  /* 0x0000004c4824723c */ /* 0x048fe80000001824 */
[--C-:B-1----:R-:W-:Y:S01]  /*e6e0*/  FFMA.FTZ R84, R240, c[0x0][0x2d0], -R68.reuse ;  /* 0x0000b400f0547a23 */ /* 0x102fe20000010844 */
[----:B-----5:R-:W-:Y:S01]  /*e6f0*/  F2FP.PACK_AB R136, R144, R145 ;  /* 0x000000919088723e */ /* 0x020fe200000000ff */
[----:B------:R-:W-:Y:S02]  /*e700*/  FFMA.FTZ R68, R71, c[0x0][0x2d0], -R68 ;  /* 0x0000b40047447a23 */ /* 0x000fe40000010844 */
[C---:B------:R-:W-:Y:S01]  /*e710*/  HMMA.16816.F32 R40, R72.reuse, R78, R40 ;  /* 0x0000004e4828723c */ /* 0x040fe20000001828 */
[----:B------:R1:W3:Y:S03]  /*e720*/  MUFU.EX2 R143, R84 ;  /* 0x00000054008f7308 */ /* 0x0002e60000000800 */
[----:B------:R-:W-:Y:S04]  /*e730*/  FFMA.FTZ R76, R243, c[0x0][0x2d0], -R148 ;  /* 0x0000b400f34c7a23 */ /* 0x000fe80000010894 */
[C---:B------:R-:W-:Y:S03]  /*e740*/  HMMA.16816.F32 R44, R72.reuse, R88, R44 ;  /* 0x00000058482c723c */ /* 0x040fe6000000182c */
[----:B------:R4:W5:Y:S01]  /*e750*/  MUFU.EX2 R140, R76 ;  /* 0x0000004c008c7308 */ /* 0x0009620000000800 */
[----:B--2---:R-:W-:Y:S04]  /*e760*/  LDSM.16.MT88.4 R80, [R194+0x6000] ;  /* 0x00600000c250783b */ /* 0x004fe80000004200 */
[C---:B------:R-:W-:Y:S05]  /*e770*/  HMMA.16816.F32 R48, R72.reuse, R90, R48 ;  /* 0x0000005a4830723c */ /* 0x040fea0000001830 */
[----:B------:R-:W2:Y:S01]  /*e780*/  MUFU.EX2 R68, R68 ;  /* 0x0000004400447308 */ /* 0x000ea20000000800 */
[----:B-1----:R-:W1:Y:S01]  /*e790*/  LDSM.16.MT88.4 R84, [R192+0x6000] ;  /* 0x00600000c054783b */ /* 0x002e620000004200 */
[----:B---3--:R-:W-:Y:S07]  /*e7a0*/  F2FP.PACK_AB R137, R142, R143 ;  /* 0x0000008f8e89723e */ /* 0x008fee00000000ff */
[----:B----4-:R-:W3:Y:S01]  /*e7b0*/  LDSM.16.MT88.4 R76, [R191+0x3000] ;  /* 0x00300000bf4c783b */ /* 0x010ee20000004200 */
[----:B-----5:R-:W-:Y:S02]  /*e7c0*/  F2FP.PACK_AB R138, R140, R141 ;  /* 0x0000008d8c8a723e */ /* 0x020fe400000000ff */
[----:B--2---:R-:W-:Y:S01]  /*e7d0*/  F2FP.PACK_AB R139, R68, R70 ;  /* 0x00000046448b723e */ /* 0x004fe200000000ff */
[C---:B-1----:R-:W-:Y:S08]  /*e7e0*/  HMMA.16816.F32 R52, R72.reuse, R84, R52 ;  /* 0x000000544834723c */ /* 0x042ff00000001834 */
[C---:B------:R-:W-:Y:S08]  /*e7f0*/  HMMA.16816.F32 R56, R72.reuse, R86, R56 ;  /* 0x000000564838723c */ /* 0x040ff00000001838 */
[C---:B------:R-:W-:Y:S08]  /*e800*/  HMMA.16816.F32 R60, R72.reuse, R80, R60 ;  /* 0x00000050483c723c */ /* 0x040ff0000000183c */
[----:B------:R-:W-:Y:S08]  /*e810*/  HMMA.16816.F32 R64, R72, R82, R64 ;  /* 0x000000524840723c */ /* 0x000ff00000001840 */
[C---:B---3--:R-:W-:Y:S01]  /*e820*/  HMMA.16816.F32 R72, R136.reuse, R76, R4 ;  /* 0x0000004c8848723c */ /* 0x048fe20000001804 */
        /* <DEDUP_REMOVED lines=30> */
.L_x_1025:
[----:B------:R-:W-:Y:S02]  /*ea10*/  MOV R7, 0x1f ;  /* 0x0000001f00077802 */ /* 0x000fe40000000f00 */
[----:B------:R-:W-:Y:S01]  /*ea20*/  MOV R6, 0xffffffff ;  /* 0xffffffff00067802 */ /* 0x000fe20000000f00 */
[----:B------:R-:W-:Y:S05]  /*ea30*/  BRA.DIV ~URZ, `(.L_x_1029) ;  /* 0x000048227f007947 */ /* 0x000fea000b800000 */
[----:B-1----:R-:W2:Y:S04]  /*ea40*/  LDL R2, [R1+0x34] ;  /* 0x0000340001027983 */ /* 0x002ea80000100800 */
[----:B--2---:R1:W2:Y:S02]  /*ea50*/  SHFL.BFLY PT, R0, R2, 0x2, 0x1f ;  /* 0x0c401f0002007f89 */ /* 0x0042a400000e0000 */
.L_x_1096:
        /* <DEDUP_REMOVED lines=9> */
.L_x_1097:
        /* <DEDUP_REMOVED lines=85> */
.L_x_1016:
        /* <DEDUP_REMOVED lines=19> */
.L_x_1032:
[----:B--2---:R-:W-:Y:S05]  /*f170*/  BSYNC B0 ;  /* 0x0000000000007941 */ /* 0x004fea0003800000 */
.L_x_1031:
        /* <DEDUP_REMOVED lines=106> */
.L_x_1035:
        /* <DEDUP_REMOVED lines=8> */
[----:B------:R1:W1:Y:S08]  /*f8a0*/  LDC.64 R4, c[0x0][R2+0x170] ;  /* 0x00005c0002047b82 */ /* 0x0002700000000a00 */
[----:B------:R1:W3:Y:S08]  /*f8b0*/  LDC.64 R12, c[0x0][R2+0x168] ;  /* 0x00005a00020c7b82 */ /* 0x0002f00000000a00 */
[----:B------:R1:W2:Y:S08]  /*f8c0*/  LDC.64 R16, c[0x0][R2+0x178] ;  /* 0x00005e0002107b82 */ /* 0x0002b00000000a00 */
[----:B------:R1:W2:Y:S01]  /*f8d0*/  LDC.64 R18, c[0x0][R2+0x160] ;  /* 0x0000580002127b82 */ /* 0x0002a20000000a00 */
[----:B------:R-:W-:-:S04]  /*f8e0*/  ISETP.NE.U32.AND P0, PT, RZ, c[0x0][0x500], PT ;  /* 0x00014000ff007a0c */ /* 0x000fc80003f05070 */
[----:B------:R-:W-:-:S04]  /*f8f0*/  ISETP.NE.AND.EX P0, PT, RZ, c[0x0][0x504], PT, P0 ;  /* 0x00014100ff007a0c */ /* 0x000fc80003f05300 */
[----:B------:R-:W-:Y:S02]  /*f900*/  SEL R8, R8, RZ, !P0 ;  /* 0x000000ff08087207 */ /* 0x000fe40004000000 */
[----:B------:R-:W-:Y:S01]  /*f910*/  SEL R3, R7, RZ, !P0 ;  /* 0x000000ff07037207 */ /* 0x000fe20004000000 */
[----:B-1----:R-:W-:-:S05]  /*f920*/  IMAD.MOV.U32 R2, RZ, RZ, c[0x0][0x4e8] ;  /* 0x00013a00ff027624 */ /* 0x002fca00078e00ff */
[----:B------:R-:W-:Y:S01]  /*f930*/  ISETP.NE.AND P3, PT, R2, 0x1, PT ;  /* 0x000000010200780c */ /* 0x000fe20003f65270 */
[----:B------:R-:W-:-:S04]  /*f940*/  IMAD R2, R5, R8, RZ ;  /* 0x0000000805027224 */ /* 0x000fc800078e02ff */
[C---:B------:R-:W-:Y:S02]  /*f950*/  IMAD R11, R4.reuse, R3, R2 ;  /* 0x00000003040b7224 */ /* 0x040fe400078e0202 */
[----:B------:R-:W-:Y:S01]  /*f960*/  IMAD.WIDE.U32 R4, R4, R8, RZ ;  /* 0x0000000804047225 */ /* 0x000fe200078e00ff */
[----:B------:R-:W1:Y:S03]  /*f970*/  S2R R24, SR_TID.X ;  /* 0x0000000000187919 */ /* 0x000e660000002100 */
[----:B--2---:R-:W-:-:S04]  /*f980*/  IMAD.IADD R9, R6, 0x1, R43 ;  /* 0x0000000106097824 */ /* 0x004fc800078e022b */
        /* <DEDUP_REMOVED lines=26> */
[----:B-1----:R-:W-:Y:S01]  /*fb30*/  SHF.R.S32.HI R22, RZ, 0x1f, R24 ;  /* 0x0000001fff167819 */ /* 0x002fe20000011418 */
        /* <DEDUP_REMOVED lines=9> */
[----:B------:R-:W-:Y:S01]  /*fbd0*/  SHFL.IDX PT, R4, R4, 0x1, 0x1c1f ;  /* 0x003c1f0004047f89 */ /* 0x000fe200000e0000 */
[----:B------:R-:W-:-:S03]  /*fbe0*/  IMAD R11, R14, c[0x0][0x4e8], RZ ;  /* 0x00013a000e0b7a24 */ /* 0x000fc600078e02ff */
[----:B------:R2:W3:Y:S01]  /*fbf0*/  SHFL.IDX PT, R5, R2, 0x1, 0x1c1f ;  /* 0x003c1f0002057f89 */ /* 0x0004e200000e0000 */
[----:B------:R-:W-:Y:S01]  /*fc00*/  LOP3.LUT P0, RZ, R22, 0x3, RZ, 0xc0, !PT ;  /* 0x0000000316ff7812 */ /* 0x000fe2000780c0ff */
[----:B--2---:R-:W-:-:S05]  /*fc10*/  IMAD.IADD R2, R23, 0x1, R43 ;  /* 0x0000000117027824 */ /* 0x004fca00078e022b */
        /* <DEDUP_REMOVED lines=37> */
[----:B------:R-:W-:-:S05]  /*fe70*/  IADD3 R4, R43, R4, RZ ;  /* 0x000000042b047210 */ /* 0x000fca0007ffe0ff */
        /* <DEDUP_REMOVED lines=9> */
[----:B------:R-:W-:Y:S02]  /*ff10*/  IADD3 R6, R42, R43, RZ ;  /* 0x0000002b2a067210 */ /* 0x000fe40007ffe0ff */
        /* <DEDUP_REMOVED lines=10> */
.L_x_1098:
[----:B------:R-:W-:Y:S05]  /*ffc0*/  BRA.DIV ~URZ, `(.L_x_1038) ;  /* 0x000034727f007947 */ /* 0x000fea000b800000 */
[----:B------:R3:W4:Y:S02]  /*ffd0*/  SHFL.IDX PT, R0, R8, RZ, 0x181f ;  /* 0x00181fff08007589 */ /* 0x00072400000e0000 */
.L_x_1099:
        /* <DEDUP_REMOVED lines=13> */
.L_x_1040:
[----:B------:R-:W-:Y:S05]  /*100b0*/  BSYNC B0 ;  /* 0x0000000000007941 */ /* 0x000fea0003800000 */
.L_x_1039:
[----:B------:R-:W-:Y:S05]  /*100c0*/  BRA.DIV ~URZ, `(.L_x_1041) ;  /* 0x000033d27f007947 */ /* 0x000fea000b800000 */
[----:B--2---:R2:W1:Y:S04]  /*100d0*/  SHFL.IDX PT, R9, R7, 0x1, 0x181f ;  /* 0x00381f0007097f89 */ /* 0x00446800000e0000 */
[----:B----4-:R2:W4:Y:S02]  /*100e0*/  SHFL.IDX PT, R0, R8, 0x1, 0x181f ;  /* 0x00381f0008007f89 */ /* 0x01052400000e0000 */
.L_x_1100:
        /* <DEDUP_REMOVED lines=14> */
.L_x_1043:
[----:B------:R-:W-:Y:S05]  /*101d0*/  BSYNC B0 ;  /* 0x0000000000007941 */ /* 0x000fea0003800000 */
.L_x_1042:
[----:B------:R-:W-:Y:S05]  /*101e0*/  BRA.DIV ~URZ, `(.L_x_1044) ;  /* 0x000033727f007947 */ /* 0x000fea000b800000 */
[----:B-1----:R1:W2:Y:S02]  /*101f0*/  SHFL.IDX PT, R9, R7, 0x2, 0x181f ;  /* 0x00581f0007097f89 */ /* 0x0022a400000e0000 */
.L_x_1101:
[----:B------:R-:W-:Y:S05]  /*10200*/  BRA.DIV ~URZ, `(.L_x_1045) ;  /* 0x000033c27f007947 */ /* 0x000fea000b800000 */
[----:B----4-:R4:W1:Y:S02]  /*10210*/  SHFL.IDX PT, R0, R8, 0x2, 0x181f ;  /* 0x00581f0008007f89 */ /* 0x01086400000e0000 */
.L_x_1102:
        /* <DEDUP_REMOVED lines=14> */
.L_x_1047:
[----:B------:R-:W-:Y:S05]  /*10300*/  BSYNC B0 ;  /* 0x0000000000007941 */ /* 0x000fea0003800000 */
.L_x_1046:
[----:B------:R-:W-:Y:S05]  /*10310*/  BRA.DIV ~URZ, `(.L_x_1048) ;  /* 0x000033127f007947 */ /* 0x000fea000b800000 */
[----:B-12---:R-:W1:Y:S04]  /*10320*/  SHFL.IDX PT, R7, R7, 0x3, 0x181f ;  /* 0x00781f0007077f89 */ /* 0x006e6800000e0000 */
[----:B------:R2:W3:Y:S02]  /*10330*/  SHFL.IDX PT, R0, R8, 0x3, 0x181f ;  /* 0x00781f0008007f89 */ /* 0x0004e400000e0000 */
.L_x_1103:
        /* <DEDUP_REMOVED lines=15> */
.L_x_1036:
        /* <DEDUP_REMOVED lines=34> */
.L_x_1104:
[----:B------:R-:W-:Y:S05]  /*10650*/  BRA.DIV ~URZ, `(.L_x_1051) ;  /* 0x000031027f007947 */ /* 0x000fea000b800000 */
[----:B------:R3:W4:Y:S02]  /*10660*/  SHFL.IDX PT, R0, R28, RZ, 0x1c1f ;  /* 0x001c1fff1c007589 */ /* 0x00072400000e0000 */
.L_x_1105:
        /* <DEDUP_REMOVED lines=98> */
.L_x_1053:
[----:B------:R-:W-:Y:S05]  /*10c90*/  BSYNC B0 ;  /* 0x0000000000007941 */ /* 0x000fea0003800000 */
.L_x_1052:
[----:B------:R-:W-:Y:S05]  /*10ca0*/  BRA.DIV ~URZ, `(.L_x_1054) ;  /* 0x00002b127f007947 */ /* 0x000fea000b800000 */
[----:B--2---:R2:W1:Y:S04]  /*10cb0*/  SHFL.IDX PT, R4, R14, 0x1, 0x1c1f ;  /* 0x003c1f000e047f89 */ /* 0x00446800000e0000 */
[----:B----4-:R2:W4:Y:S02]  /*10cc0*/  SHFL.IDX PT, R0, R28, 0x1, 0x1c1f ;  /* 0x003c1f001c007f89 */ /* 0x01052400000e0000 */
.L_x_1106:
        /* <DEDUP_REMOVED lines=8> */
[C---:B------:R-:W-:Y:S02]  /*10d50*/  @!P0 LEA R2, P3, R12.reuse, R0, 0x2 ;  /* 0x000000000c028211 */ /* 0x040fe400078610ff */
        /* <DEDUP_REMOVED lines=62> */
.L_x_1034:
        /* <DEDUP_REMOVED lines=21> */
.L_x_1055:
        /* <DEDUP_REMOVED lines=57> */
.L_x_1057:
[----:B------:R-:W-:Y:S05]  /*11620*/  BSYNC B0 ;  /* 0x0000000000007941 */ /* 0x000fea0003800000 */
.L_x_1056:
        /* <DEDUP_REMOVED lines=20> */
[----:B------:R-:W-:-:S03]  /*11770*/  IMAD.IADD R4, R11, 0x1, R4 ;  /* 0x000000010b047824 */ /* 0x000fc600078e0204 */
[----:B------:R-:W-:Y:S01]  /*11780*/  IADD3 R3, R3, R8, RZ ;  /* 0x0000000803037210 */ /* 0x000fe20007ffe0ff */
[----:B------:R-:W-:Y:S01]  /*11790*/  @P0 IMAD.HI.U32 R6, R4, c[0x0][0x4ec], RZ ;  /* 0x00013b0004060a27 */ /* 0x000fe200078e00ff */
[----:B------:R-:W-:-:S03]  /*117a0*/  IADD3 R8, R10, R11, RZ ;  /* 0x0000000b0a087210 */ /* 0x000fc60007ffe0ff */
        /* <DEDUP_REMOVED lines=23> */
.L_x_1107:
[----:B------:R-:W-:Y:S05]  /*11920*/  BRA.DIV ~URZ, `(.L_x_1059) ;  /* 0x00001fc27f007947 */ /* 0x000fea000b800000 */
[----:B------:R3:W4:Y:S02]  /*11930*/  SHFL.IDX PT, R0, R9, RZ, 0x181f ;  /* 0x00181fff09007589 */ /* 0x00072400000e0000 */
.L_x_1108:
        /* <DEDUP_REMOVED lines=14> */
.L_x_1061:
[----:B------:R-:W-:Y:S05]  /*11a20*/  BSYNC B0 ;  /* 0x0000000000007941 */ /* 0x000fea0003800000 */
.L_x_1060:
[----:B------:R-:W-:Y:S05]  /*11a30*/  BRA.DIV ~URZ, `(.L_x_1062) ;  /* 0x00001f127f007947 */ /* 0x000fea000b800000 */
[----:B--2---:R2:W1:Y:S04]  /*11a40*/  SHFL.IDX PT, R10, R6, 0x1, 0x181f ;  /* 0x00381f00060a7f89 */ /* 0x00446800000e0000 */
[----:B----4-:R2:W4:Y:S02]  /*11a50*/  SHFL.IDX PT, R0, R9, 0x1, 0x181f ;  /* 0x00381f0009007f89 */ /* 0x01052400000e0000 */
.L_x_1109:
        /* <DEDUP_REMOVED lines=14> */
.L_x_1064:
[----:B------:R-:W-:Y:S05]  /*11b40*/  BSYNC B0 ;  /* 0x0000000000007941 */ /* 0x000fea0003800000 */
.L_x_1063:
[----:B------:R-:W-:Y:S05]  /*11b50*/  BRA.DIV ~URZ, `(.L_x_1065) ;  /* 0x00001eb27f007947 */ /* 0x000fea000b800000 */
[----:B-1----:R1:W2:Y:S02]  /*11b60*/  SHFL.IDX PT, R10, R6, 0x2, 0x181f ;  /* 0x00581f00060a7f89 */ /* 0x0022a400000e0000 */
.L_x_1110:
[----:B------:R-:W-:Y:S05]  /*11b70*/  BRA.DIV ~URZ, `(.L_x_1066) ;  /* 0x00001f027f007947 */ /* 0x000fea000b800000 */
[----:B----4-:R4:W1:Y:S02]  /*11b80*/  SHFL.IDX PT, R0, R9, 0x2, 0x181f ;  /* 0x00581f0009007f89 */ /* 0x01086400000e0000 */
.L_x_1111:
        /* <DEDUP_REMOVED lines=14> */
.L_x_1068:
[----:B------:R-:W-:Y:S05]  /*11c70*/  BSYNC B0 ;  /* 0x0000000000007941 */ /* 0x000fea0003800000 */
.L_x_1067:
[----:B------:R-:W-:Y:S05]  /*11c80*/  BRA.DIV ~URZ, `(.L_x_1069) ;  /* 0x00001e527f007947 */ /* 0x000fea000b800000 */
[----:B-12---:R-:W1:Y:S04]  /*11c90*/  SHFL.IDX PT, R6, R6, 0x3, 0x181f ;  /* 0x00781f0006067f89 */ /* 0x006e6800000e0000 */
[----:B------:R2:W3:Y:S02]  /*11ca0*/  SHFL.IDX PT, R0, R9, 0x3, 0x181f ;  /* 0x00781f0009007f89 */ /* 0x0004e400000e0000 */
.L_x_1112:
        /* <DEDUP_REMOVED lines=13> */
.L_x_1049:
[----:B------:R-:W-:Y:S05]  /*11d80*/  BSYNC B1 ;  /* 0x0000000000017941 */ /* 0x000fea0003800000 */
.L_x_1033:
        /* <DEDUP_REMOVED lines=15> */
.L_x_1113:
[----:B------:R-:W-:Y:S05]  /*11e80*/  BRA.DIV ~URZ, `(.L_x_1072) ;  /* 0x00001d827f007947 */ /* 0x000fea000b800000 */
[----:B------:R3:W4:Y:S02]  /*11e90*/  SHFL.IDX PT, R8, R67, 0x1, 0x1f ;  /* 0x00201f0043087f89 */ /* 0x00072400000e0000 */
.L_x_1114:
        /* <DEDUP_REMOVED lines=19> */
.L_x_1115:
        /* <DEDUP_REMOVED lines=16> */
.L_x_1116:
[----:B---3--:R-:W-:Y:S01]  /*120d0*/  IMAD R0, R0, c[0x0][0x538], RZ ;  /* 0x00014e0000007a24 */ /* 0x008fe200078e02ff */
[----:B------:R-:W-:Y:S04]  /*120e0*/  BSSY B1, `(.L_x_1075) ;  /* 0x00000cf000017945 */ /* 0x000fe80003800000 */
[----:B----4-:R-:W-:-:S04]  /*120f0*/  IADD3 R8, R0, R8, RZ ;  /* 0x0000000800087210 */ /* 0x010fc80007ffe0ff */
[----:B--2---:R-:W-:-:S13]  /*12100*/  ISETP.GT.AND P0, PT, R8, R9, PT ;  /* 0x000000090800720c */ /* 0x004fda0003f04270 */
[----:B------:R-:W-:Y:S05]  /*12110*/  @P0 BRA `(.L_x_1076) ;  /* 0x0000025000000947 */ /* 0x000fea0003800000 */
.L_x_1080:
        /* <DEDUP_REMOVED lines=17> */
.L_x_1117:
        /* <DEDUP_REMOVED lines=16> */
.L_x_1118:
[----:B--2---:R-:W-:-:S05]  /*12330*/  IMAD R0, R0, c[0x0][0x538], RZ ;  /* 0x00014e0000007a24 */ /* 0x004fca00078e02ff */
[----:B------:R-:W-:-:S04]  /*12340*/  IADD3 R8, R0, R8, RZ ;  /* 0x0000000800087210 */ /* 0x000fc80007ffe0ff */
[----:B------:R-:W-:-:S13]  /*12350*/  ISETP.GT.AND P0, PT, R8, R9, PT ;  /* 0x000000090800720c */ /* 0x000fda0003f04270 */
[----:B-1----:R-:W-:Y:S05]  /*12360*/  @!P0 BRA `(.L_x_1080) ;  /* 0xfffffdb000008947 */ /* 0x002fea000383ffff */
.L_x_1076:
[----:B------:R-:W-:-:S05]  /*12370*/  IADD3 R11, -R0, R8, RZ ;  /* 0x00000008000b7210 */ /* 0x000fca0007ffe1ff */
[----:B------:R-:W-:-:S05]  /*12380*/  IMAD R0, R4, c[0x0][0x538], R11 ;  /* 0x00014e0004007a24 */ /* 0x000fca00078e020b */
[----:B------:R-:W-:Y:S01]  /*12390*/  ISETP.GT.AND P0, PT, R0, R9, PT ;  /* 0x000000090000720c */ /* 0x000fe20003f04270 */
[----:B------:R-:W-:-:S12]  /*123a0*/  BRA.DIV ~URZ, `(.L_x_1081) ;  /* 0x00001ca27f007947 */ /* 0x000fd8000b800000 */
[----:B------:R-:W-:-:S03]  /*123b0*/  VOTE.ANY R10, PT, !P0 ;  /* 0x00000000000a7806 */ /* 0x000fc600040e0100 */
.L_x_1119:
[----:B------:R-:W2:Y:S01]  /*123c0*/  LDL.LU R0, [R1+0x5c] ;  /* 0x00005c0001007983 */ /* 0x000ea20000300800 */
[----:B------:R-:W2:Y:S02]  /*123d0*/  POPC R8, R10 ;  /* 0x0000000a00087309 */ /* 0x000ea40000000000 */
[----:B--2---:R-:W-:-:S05]  /*123e0*/  IADD3 R0, R8, R0, RZ ;  /* 0x0000000008007210 */ /* 0x004fca0007ffe0ff */
[----:B------:R2:W-:Y:S01]  /*123f0*/  STL [R1+0x5c], R0 ;  /* 0x00005c0001007387 */ /* 0x0005e20000100800 */
[----:B------:R-:W-:Y:S05]  /*12400*/  BRA.DIV ~URZ, `(.L_x_1082) ;  /* 0x00001c927f007947 */ /* 0x000fea000b800000 */
[----:B------:R3:W4:Y:S04]  /*12410*/  SHFL.IDX PT, R12, R6, R8, 0x1f ;  /* 0x00001f08060c7589 */ /* 0x00072800000e0000 */
[----:B------:R3:W1:Y:S02]  /*12420*/  SHFL.IDX PT, R7, R7, R8, 0x1f ;  /* 0x00001f0807077589 */ /* 0x00066400000e0000 */
.L_x_1120:
[----:B------:R-:W-:Y:S01]  /*12430*/  ISETP.NE.AND P0, PT, R10, RZ, PT ;  /* 0x000000ff0a00720c */ /* 0x000fe20003f05270 */
[----:B------:R-:W-:-:S12]  /*12440*/  BSSY B0, `(.L_x_1083) ;  /* 0x0000005000007945 */ /* 0x000fd80003800000 */
[----:B------:R-:W-:Y:S05]  /*12450*/  @!P0 BRA `(.L_x_1084) ;  /* 0x0000003000008947 */ /* 0x000fea0003800000 */
[----:B------:R-:W-:Y:S01]  /*12460*/  IADD3 R3, R8, -0x1, RZ ;  /* 0xffffffff08037810 */ /* 0x000fe20007ffe0ff */
[----:B------:R-:W-:Y:S05]  /*12470*/  BRA.DIV ~URZ, `(.L_x_1085) ;  /* 0x00001cf27f007947 */ /* 0x000fea000b800000 */
[----:B------:R2:W3:Y:S02]  /*12480*/  SHFL.IDX PT, R13, R4, R3, 0x1f ;  /* 0x00001f03040d7589 */ /* 0x0004e400000e0000 */
.L_x_1084:
[----:B------:R-:W-:Y:S05]  /*12490*/  BSYNC B0 ;  /* 0x0000000000007941 */ /* 0x000fea0003800000 */
.L_x_1083:
        /* <DEDUP_REMOVED lines=68> */
.L_x_1087:
        /* <DEDUP_REMOVED lines=17> */
[----:B------:R-:W-:-:S04]  /*129f0*/  IMAD.MOV.U32 R6, RZ, RZ, R0 ;  /* 0x000000ffff067224 */ /* 0x000fc800078e0000 */
        /* <DEDUP_REMOVED lines=11> */
[----:B------:R-:W-:-:S05]  /*12ab0*/  @P2 IADD3 R0, R0, 0x1, RZ ;  /* 0x0000000100002810 */ /* 0x000fca0007ffe0ff */
[----:B------:R-:W-:-:S05]  /*12ac0*/  IMAD.MOV.U32 R2, RZ, RZ, R0 ;  /* 0x000000ffff027224 */ /* 0x000fca00078e0000 */
        /* <DEDUP_REMOVED lines=16> */
[----:B------:R-:W-:Y:S01]  /*12bd0*/  IMAD R7, R6, R4, RZ ;  /* 0x0000000406077224 */ /* 0x000fe200078e02ff */
[----:B------:R-:W-:Y:S01]  /*12be0*/  MOV R6, R2 ;  /* 0x0000000200067202 */ /* 0x000fe20000000f00 */
[----:B------:R-:W-:-:S04]  /*12bf0*/  IMAD.MOV.U32 R2, RZ, RZ, RZ ;  /* 0x000000ffff027224 */ /* 0x000fc800078e00ff */
[----:B------:R-:W-:-:S04]  /*12c00*/  IMAD.HI.U32 R7, R3, R7, R2 ;  /* 0x0000000703077227 */ /* 0x000fc800078e0002 */
[----:B------:R-:W-:-:S04]  /*12c10*/  IMAD.MOV R2, RZ, RZ, -R8 ;  /* 0x000000ffff027224 */ /* 0x000fc800078e0a08 */
        /* <DEDUP_REMOVED lines=17> */
.L_x_1088:
[----:B------:R-:W-:Y:S05]  /*12d30*/  BSYNC B0 ;  /* 0x0000000000007941 */ /* 0x000fea0003800000 */
.L_x_1086:
[----:B------:R-:W-:-:S04]  /*12d40*/  LOP3.LUT R2, RZ, R2, RZ, 0x33, !PT ;  /* 0x00000002ff027212 */ /* 0x000fc800078e33ff */
[----:B-1----:R-:W-:-:S05]  /*12d50*/  IADD3 R0, R2, R12, RZ ;  /* 0x0000000c02007210 */ /* 0x002fca0007ffe0ff */
[----:B------:R1:W-:Y:S01]  /*12d60*/  STL [R1+0x54], R0 ;  /* 0x0000540001007387 */ /* 0x0003e20000100800 */
[----:B------:R-:W-:Y:S05]  /*12d70*/  BRA `(.L_x_1089) ;  /* 0x0000005000007947 */ /* 0x000fea0003800000 */
.L_x_1077:
[----:B------:R-:W-:Y:S01]  /*12d80*/  MOV R0, c[0x0][0x53c] ;  /* 0x00014f0000007a02 */ /* 0x000fe20000000f00 */
[----:B------:R2:W-:Y:S04]  /*12d90*/  STL [R1+0x50], R9 ;  /* 0x0000500901007387 */ /* 0x0005e80000100800 */
[----:B------:R2:W-:Y:S04]  /*12da0*/  STL [R1+0x54], RZ ;  /* 0x000054ff01007387 */ /* 0x0005e80000100800 */
[----:B------:R2:W-:Y:S04]  /*12db0*/  STL [R1+0x58], RZ ;  /* 0x000058ff01007387 */ /* 0x0005e80000100800 */
[----:B------:R2:W-:Y:S02]  /*12dc0*/  STL [R1+0x5c], R0 ;  /* 0x00005c0001007387 */ /* 0x0005e40000100800 */
.L_x_1089:
[----:B------:R-:W-:Y:S05]  /*12dd0*/  BSYNC B1 ;  /* 0x0000000000017941 */ /* 0x000fea0003800000 */
.L_x_1075:
        /* <DEDUP_REMOVED lines=9> */
.L_x_1070:
[----:B--2---:R-:W2:Y:S02]  /*12e70*/  LDL R0, [R1+0x5c] ;  /* 0x00005c0001007983 */ /* 0x004ea40000100800 */
[----:B--2---:R-:W-:-:S13]  /*12e80*/  ISETP.GE.AND P0, PT, R0, c[0x0][0x53c], PT ;  /* 0x00014f0000007a0c */ /* 0x004fda0003f06270 */
[----:B-1----:R-:W-:Y:S01]  /*12e90*/  @P0 CALL.REL.NOINC `(.L_x_1090) ;  /* 0x0000001000000944 */ /* 0x002fe20003c00000 */
[----:B------:R-:W-:Y:S05]  /*12ea0*/  BRA `(.L_x_1091) ;  /* 0xfffee9d000007947 */ /* 0x000fea000383ffff */
.L_x_1090:
[----:B------:R-:W-:Y:S05]  /*12eb0*/  EXIT ;  /* 0x000000000000794d */ /* 0x000fea0003800000 */
.L_x_999:
[----:B------:R-:W-:Y:S01]  /*12ec0*/  IMAD.MOV.U32 R0, RZ, RZ, R5 ;  /* 0x000000ffff007224 */ /* 0x000fe200078e0005 */
[----:B------:R-:W-:Y:S02]  /*12ed0*/  MOV R2, 0x1 ;  /* 0x0000000100027802 */ /* 0x000fe40000000f00 */
[----:B------:R-:W-:Y:S02]  /*12ee0*/  MOV R3, 0x12f00 ;  /* 0x00012f0000037802 */ /* 0x000fe40000000f00 */
[----:B------:R-:W-:Y:S05]  /*12ef0*/  CALL.REL.NOINC `($__internal_22_$__cuda_sm70_shflsync_up_p) ;  /* 0x0000136000007944 */ /* 0x000fea0003c00000 */
[----:B------:R-:W-:Y:S01]  /*12f00*/  MOV R0, R4 ;  /* 0x0000000400007202 */ /* 0x000fe20000000f00 */
[----:B------:R-:W-:Y:S05]  /*12f10*/  BRA `(.L_x_1092) ;  /* 0xfffed54000007947 */ /* 0x000fea000383ffff */
.L_x_1000:
[----:B------:R-:W-:Y:S01]  /*12f20*/  IMAD.MOV.U32 R0, RZ, RZ, R5 ;  /* 0x000000ffff007224 */ /* 0x000fe200078e0005 */
[----:B------:R-:W-:Y:S02]  /*12f30*/  MOV R2, 0x2 ;  /* 0x0000000200027802 */ /* 0x000fe40000000f00 */
[----:B------:R-:W-:Y:S02]  /*12f40*/  MOV R3, 0x12f60 ;  /* 0x00012f6000037802 */ /* 0x000fe40000000f00 */
[----:B------:R-:W-:Y:S05]  /*12f50*/  CALL.REL.NOINC `($__internal_22_$__cuda_sm70_shflsync_up_p) ;  /* 0x0000130000007944 */ /* 0x000fea0003c00000 */
[----:B------:R-:W-:Y:S01]  /*12f60*/  SEL R0, R4, RZ, P4 ;  /* 0x000000ff04007207 */ /* 0x000fe20002000000 */
[----:B------:R-:W-:Y:S01]  /*12f70*/  IMAD.MOV.U32 R2, RZ, RZ, 0x4 ;  /* 0x00000004ff027424 */ /* 0x000fe200078e00ff */
[----:B------:R-:W-:-:S03]  /*12f80*/  MOV R3, 0x12fb0 ;  /* 0x00012fb000037802 */ /* 0x000fc60000000f00 */
[----:B------:R-:W-:Y:S02]  /*12f90*/  IMAD.IADD R0, R5, 0x1, R0 ;  /* 0x0000000105007824 */ /* 0x000fe400078e0200 */
        /* <DEDUP_REMOVED lines=14> */
[----:B------:R-:W-:Y:S01]  /*13080*/  IMAD.IADD R4, R0, 0x1, R4 ;  /* 0x0000000100047824 */ /* 0x000fe200078e0204 */
[----:B------:R-:W-:-:S03]  /*13090*/  MOV R0, 0x1f ;  /* 0x0000001f00007802 */ /* 0x000fc60000000f00 */
[----:B------:R-:W-:Y:S02]  /*130a0*/  IMAD.MOV.U32 R5, RZ, RZ, R4 ;  /* 0x000000ffff057224 */ /* 0x000fe400078e0004 */
[----:B------:R-:W-:Y:S05]  /*130b0*/  CALL.REL.NOINC `($__internal_21_$__cuda_sm70_shflsync_idx_p) ;  /* 0x0000115000007944 */ /* 0x000fea0003c00000 */
[----:B------:R-:W-:Y:S05]  /*130c0*/  BRA `(.L_x_1093) ;  /* 0xfffed49000007947 */ /* 0x000fea000383ffff */
.L_x_1002:
[----:B------:R-:W-:Y:S02]  /*130d0*/  SEL R0, RZ, 0x1, P0 ;  /* 0x00000001ff007807 */ /* 0x000fe40000000000 */
[----:B------:R-:W-:Y:S02]  /*130e0*/  MOV R2, 0x13100 ;  /* 0x0001310000027802 */ /* 0x000fe40000000f00 */
[----:B------:R-:W-:Y:S05]  /*130f0*/  CALL.REL.NOINC `($__internal_23_$__cuda_sm70_votesync_ballot) ;  /* 0x000011d000007944 */ /* 0x000fea0003c00000 */
[----:B------:R-:W-:Y:S01]  /*13100*/  MOV R10, R0 ;  /* 0x00000000000a7202 */ /* 0x000fe20000000f00 */
[----:B------:R-:W-:Y:S05]  /*13110*/  BRA `(.L_x_1094) ;  /* 0xfffed4d000007947 */ /* 0x000fea000383ffff */
.L_x_1003:
[----:B------:R-:W-:Y:S01]  /*13120*/  IMAD.MOV.U32 R5, RZ, RZ, R9 ;  /* 0x000000ffff057224 */ /* 0x000fe200078e0009 */
[----:B------:R-:W-:Y:S01]  /*13130*/  MOV R3, R6 ;  /* 0x0000000600037202 */ /* 0x000fe20000000f00 */
[----:B-1----:R-:W-:Y:S01]  /*13140*/  IMAD.MOV.U32 R0, RZ, RZ, 0x1f ;  /* 0x0000001fff007424 */ /* 0x002fe200078e00ff */
[----:B------:R-:W-:Y:S02]  /*13150*/  MOV R2, 0x13170 ;  /* 0x0001317000027802 */ /* 0x000fe40000000f00 */
[----:B------:R-:W-:Y:S05]  /*13160*/  CALL.REL.NOINC `($__internal_21_$__cuda_sm70_shflsync_idx_p) ;  /* 0x000010a000007944 */ /* 0x000fea0003c00000 */
[----:B------:R-:W-:Y:S01]  /*13170*/  IMAD.MOV.U32 R12, RZ, RZ, R0 ;  /* 0x000000ffff0c7224 */ /* 0x000fe200078e0000 */
[----:B------:R-:W-:Y:S01]  /*13180*/  MOV R5, R8 ;  /* 0x0000000800057202 */ /* 0x000fe20000000f00 */
[----:B------:R-:W-:Y:S01]  /*13190*/  IMAD.MOV.U32 R7, RZ, RZ, RZ ;  /* 0x000000ffff077224 */ /* 0x000fe200078e00ff */
[----:B------:R-:W-:Y:S01]  /*131a0*/  MOV R3, R6 ;  /* 0x0000000600037202 */ /* 0x000fe20000000f00 */
[----:B------:R-:W-:Y:S01]  /*131b0*/  IMAD.MOV.U32 R0, RZ, RZ, 0x1f ;  /* 0x0000001fff007424 */ /* 0x000fe200078e00ff */
[----:B------:R-:W-:-:S02]  /*131c0*/  MOV R2, 0x131e0 ;  /* 0x000131e000027802 */ /* 0x000fc40000000f00 */
[----:B------:R-:W-:Y:S05]  /*131d0*/  CALL.REL.NOINC `($__internal_21_$__cuda_sm70_shflsync_idx_p) ;  /* 0x0000103000007944 */ /* 0x000fea0003c00000 */
[----:B------:R-:W-:Y:S01]  /*131e0*/  MOV R9, R0 ;  /* 0x0000000000097202 */ /* 0x000fe20000000f00 */
[----:B------:R-:W-:Y:S05]  /*131f0*/  BRA `(.L_x_1095) ;  /* 0xfffed46000007947 */ /* 0x000fea000383ffff */
.L_x_1006:
[----:B------:R-:W-:Y:S01]  /*13200*/  IMAD.MOV.U32 R5, RZ, RZ, R4 ;  /* 0x000000ffff057224 */ /* 0x000fe200078e0004 */
[----:B-1----:R-:W-:-:S02]  /*13210*/  MOV R0, 0x1f ;  /* 0x0000001f00007802 */ /* 0x002fc40000000f00 */
[----:B------:R-:W-:Y:S02]  /*13220*/  MOV R2, 0x13240 ;  /* 0x0001324000027802 */ /* 0x000fe40000000f00 */
[----:B--234-:R-:W-:Y:S05]  /*13230*/  CALL.REL.NOINC `($__internal_21_$__cuda_sm70_shflsync_idx_p) ;  /* 0x00000fd000007944 */ /* 0x01cfea0003c00000 */
[----:B------:R-:W-:Y:S01]  /*13240*/  MOV R7, R0 ;  /* 0x0000000000077202 */ /* 0x000fe20000000f00 */
[----:B------:R-:W-:Y:S05]  /*13250*/  BRA `(.L_x_1005) ;  /* 0xfffed46000007947 */ /* 0x000fea000383ffff */
.L_x_1029:
[----:B-1----:R1:W5:Y:S01]  /*13260*/  LDL R2, [R1+0x34] ;  /* 0x0000340001027983 */ /* 0x0023620000100800 */
[----:B------:R-:W-:Y:S02]  /*13270*/  MOV R5, 0x2 ;  /* 0x0000000200057802 */ /* 0x000fe40000000f00 */
[----:B------:R-:W-:Y:S02]  /*13280*/  MOV R4, 0x132a0 ;  /* 0x000132a000047802 */ /* 0x000fe40000000f00 */
[----:B-1---5:R-:W-:Y:S05]  /*13290*/  CALL.REL.NOINC `($__internal_20_$__cuda_sm70_shflsync_bfly_p) ;  /* 0x00000f3000007944 */ /* 0x022fea0003c00000 */
[----:B------:R-:W-:Y:S01]  /*132a0*/  MOV R0, R2 ;  /* 0x0000000200007202 */ /* 0x000fe20000000f00 */
[----:B------:R-:W-:Y:S05]  /*132b0*/  BRA `(.L_x_1096) ;  /* 0xffffb7a000007947 */ /* 0x000fea000383ffff */
.L_x_1030:
[----:B------:R-:W-:Y:S01]  /*132c0*/  IMAD.MOV.U32 R2, RZ, RZ, R0 ;  /* 0x000000ffff027224 */ /* 0x000fe200078e0000 */
[----:B------:R-:W-:Y:S02]  /*132d0*/  MOV R5, 0x1 ;  /* 0x0000000100057802 */ /* 0x000fe40000000f00 */
[----:B------:R-:W-:Y:S02]  /*132e0*/  MOV R4, 0x13300 ;  /* 0x0001330000047802 */ /* 0x000fe40000000f00 */
[----:B------:R-:W-:Y:S05]  /*132f0*/  CALL.REL.NOINC `($__internal_20_$__cuda_sm70_shflsync_bfly_p) ;  /* 0x00000ed000007944 */ /* 0x000fea0003c00000 */
[----:B------:R-:W-:Y:S02]  /*13300*/  FADD.FTZ R0, R0, R2 ;  /* 0x0000000200007221 */ /* 0x000fe40000010000 */
[----:B------:R1:W5:Y:S01]  /*13310*/  LDL R2, [R1+0x30] ;  /* 0x0000300001027983 */ /* 0x0003620000100800 */
[----:B------:R-:W-:-:S02]  /*13320*/  MOV R5, 0x2 ;  /* 0x0000000200057802 */ /* 0x000fc40000000f00 */
[----:B------:R-:W-:Y:S02]  /*13330*/  MOV R4, 0x13350 ;  /* 0x0001335000047802 */ /* 0x000fe40000000f00 */
[----:B-1---5:R-:W-:Y:S05]  /*13340*/  CALL.REL.NOINC `($__internal_20_$__cuda_sm70_shflsync_bfly_p) ;  /* 0x00000e8000007944 */ /* 0x022fea0003c00000 */
[----:B------:R-:W2:Y:S01]  /*13350*/  LDL.LU R3, [R1+0x30] ;  /* 0x0000300001037983 */ /* 0x000ea20000300800 */
[----:B------:R-:W-:Y:S02]  /*13360*/  MOV R5, 0x1 ;  /* 0x0000000100057802 */ /* 0x000fe40000000f00 */
[----:B------:R-:W-:Y:S01]  /*13370*/  MOV R4, 0x133b0 ;  /* 0x000133b000047802 */ /* 0x000fe20000000f00 */
[----:B--2---:R-:W-:-:S05]  /*13380*/  FADD.FTZ R3, R3, R2 ;  /* 0x0000000203037221 */ /* 0x004fca0000010000 */
[----:B------:R-:W-:Y:S02]  /*13390*/  MOV R2, R3 ;  /* 0x0000000300027202 */ /* 0x000fe40000000f00 */
[----:B------:R-:W-:Y:S05]  /*133a0*/  CALL.REL.NOINC `($__internal_20_$__cuda_sm70_shflsync_bfly_p) ;  /* 0x00000e2000007944 */ /* 0x000fea0003c00000 */
[----:B------:R-:W-:Y:S01]  /*133b0*/  MOV R4, R2 ;  /* 0x0000000200047202 */ /* 0x000fe20000000f00 */
[----:B------:R-:W-:Y:S05]  /*133c0*/  BRA `(.L_x_1097) ;  /* 0xffffb72000007947 */ /* 0x000fea000383ffff */
.L_x_1037:
[----:B-1234-:R-:W-:Y:S01]  /*133d0*/  IMAD.MOV.U32 R5, RZ, RZ, R7 ;  /* 0x000000ffff057224 */ /* 0x01efe200078e0007 */
[----:B------:R-:W-:Y:S01]  /*133e0*/  MOV R3, RZ ;  /* 0x000000ff00037202 */ /* 0x000fe20000000f00 */
[----:B------:R-:W-:Y:S01]  /*133f0*/  IMAD.MOV.U32 R0, RZ, RZ, 0x181f ;  /* 0x0000181fff007424 */ /* 0x000fe200078e00ff */
[----:B------:R-:W-:Y:S02]  /*13400*/  MOV R2, 0x13420 ;  /* 0x0001342000027802 */ /* 0x000fe40000000f00 */
[----:B------:R-:W-:Y:S05]  /*13410*/  CALL.REL.NOINC `($__internal_21_$__cuda_sm70_shflsync_idx_p) ;  /* 0x00000df000007944 */ /* 0x000fea0003c00000 */
[----:B------:R-:W-:Y:S01]  /*13420*/  MOV R9, R0 ;  /* 0x0000000000097202 */ /* 0x000fe20000000f00 */
[----:B------:R-:W-:Y:S05]  /*13430*/  BRA `(.L_x_1098) ;  /* 0xffffcb8000007947 */ /* 0x000fea000383ffff */
.L_x_1038:
[----:B------:R-:W-:Y:S01]  /*13440*/  IMAD.MOV.U32 R5, RZ, RZ, R8 ;  /* 0x000000ffff057224 */ /* 0x000fe200078e0008 */
[----:B------:R-:W-:Y:S01]  /*13450*/  MOV R3, RZ ;  /* 0x000000ff00037202 */ /* 0x000fe20000000f00 */
[----:B------:R-:W-:Y:S01]  /*13460*/  IMAD.MOV.U32 R0, RZ, RZ, 0x181f ;  /* 0x0000181fff007424 */ /* 0x000fe200078e00ff */
[----:B------:R-:W-:Y:S02]  /*13470*/  MOV R2, 0x13490 ;  /* 0x0001349000027802 */ /* 0x000fe40000000f00 */
[----:B-12---:R-:W-:Y:S05]  /*13480*/  CALL.REL.NOINC `($__internal_21_$__cuda_sm70_shflsync_idx_p) ;  /* 0x00000d8000007944 */ /* 0x006fea0003c00000 */
[----:B------:R-:W-:Y:S05]  /*13490*/  BRA `(.L_x_1099) ;  /* 0xffffcb4000007947 */ /* 0x000fea000383ffff */
.L_x_1041:
[----:B--2---:R-:W-:Y:S01]  /*134a0*/  IMAD.MOV.U32 R5, RZ, RZ, R7 ;  /* 0x000000ffff057224 */ /* 0x004fe200078e0007 */
[----:B------:R-:W-:Y:S01]  /*134b0*/  MOV R3, 0x1 ;  /* 0x0000000100037802 */ /* 0x000fe20000000f00 */
[----:B----4-:R-:W-:Y:S01]  /*134c0*/  IMAD.MOV.U32 R0, RZ, RZ, 0x181f ;  /* 0x0000181fff007424 */ /* 0x010fe200078e00ff */
[----:B------:R-:W-:-:S02]  /*134d0*/  MOV R2, 0x134f0 ;  /* 0x000134f000027802 */ /* 0x000fc40000000f00 */
[----:B-1-3--:R-:W-:Y:S05]  /*134e0*/  CALL.REL.NOINC `($__internal_21_$__cuda_sm70_shflsync_idx_p) ;  /* 0x00000d2000007944 */ /* 0x00afea0003c00000 */
[----:B------:R-:W-:Y:S01]  /*134f0*/  IMAD.MOV.U32 R9, RZ, RZ, R0 ;  /* 0x000000ffff097224 */ /* 0x000fe200078e0000 */
[----:B------:R-:W-:Y:S01]  /*13500*/  MOV R3, 0x1 ;  /* 0x0000000100037802 */ /* 0x000fe20000000f00 */
[----:B------:R-:W-:Y:S01]  /*13510*/  IMAD.MOV.U32 R5, RZ, RZ, R8 ;  /* 0x000000ffff057224 */ /* 0x000fe200078e0008 */
[----:B------:R-:W-:-:S02]  /*13520*/  MOV R0, 0x181f ;  /* 0x0000181f00007802 */ /* 0x000fc40000000f00 */
[----:B------:R-:W-:Y:S02]  /*13530*/  MOV R2, 0x13550 ;  /* 0x0001355000027802 */ /* 0x000fe40000000f00 */
[----:B------:R-:W-:Y:S05]  /*13540*/  CALL.REL.NOINC `($__internal_21_$__cuda_sm70_shflsync_idx_p) ;  /* 0x00000cc000007944 */ /* 0x000fea0003c00000 */
[----:B------:R-:W-:Y:S05]  /*13550*/  BRA `(.L_x_1100) ;  /* 0xffffcb9000007947 */ /* 0x000fea000383ffff */
.L_x_1044:
[----:B-1----:R-:W-:Y:S01]  /*13560*/  IMAD.MOV.U32 R5, RZ, RZ, R7 ;  /* 0x000000ffff057224 */ /* 0x002fe200078e0007 */
[----:B------:R-:W-:Y:S01]  /*13570*/  MOV R3, 0x2 ;  /* 0x0000000200037802 */ /* 0x000fe20000000f00 */
[----:B----4-:R-:W-:Y:S01]  /*13580*/  IMAD.MOV.U32 R0, RZ, RZ, 0x181f ;  /* 0x0000181fff007424 */ /* 0x010fe200078e00ff */
[----:B------:R-:W-:Y:S02]  /*13590*/  MOV R2, 0x135b0 ;  /* 0x000135b000027802 */ /* 0x000fe40000000f00 */
[----:B--23--:R-:W-:Y:S05]  /*135a0*/  CALL.REL.NOINC `($__internal_21_$__cuda_sm70_shflsync_idx_p) ;  /* 0x00000c6000007944 */ /* 0x00cfea0003c00000 */
[----:B------:R-:W-:Y:S01]  /*135b0*/  MOV R9, R0 ;  /* 0x0000000000097202 */ /* 0x000fe20000000f00 */
[----:B------:R-:W-:Y:S05]  /*135c0*/  BRA `(.L_x_1101) ;  /* 0xffffcc3000007947 */ /* 0x000fea000383ffff */
.L_x_1045:
[----:B------:R-:W-:Y:S01]  /*135d0*/  IMAD.MOV.U32 R5, RZ, RZ, R8 ;  /* 0x000000ffff057224 */ /* 0x000fe200078e0008 */
[----:B------:R-:W-:Y:S01]  /*135e0*/  MOV R3, 0x2 ;  /* 0x0000000200037802 */ /* 0x000fe20000000f00 */
[----:B----4-:R-:W-:Y:S01]  /*135f0*/  IMAD.MOV.U32 R0, RZ, RZ, 0x181f ;  /* 0x0000181fff007424 */ /* 0x010fe200078e00ff */
[----:B------:R-:W-:Y:S02]  /*13600*/  MOV R2, 0x13620 ;  /* 0x0001362000027802 */ /* 0x000fe40000000f00 */
[----:B-123--:R-:W-:Y:S05]  /*13610*/  CALL.REL.NOINC `($__internal_21_$__cuda_sm70_shflsync_idx_p) ;  /* 0x00000bf000007944 */ /* 0x00efea0003c00000 */
[----:B------:R-:W-:Y:S05]  /*13620*/  BRA `(.L_x_1102) ;  /* 0xffffcbf000007947 */ /* 0x000fea000383ffff */
.L_x_1048:
[----:B-1----:R-:W-:Y:S01]  /*13630*/  IMAD.MOV.U32 R5, RZ, RZ, R7 ;  /* 0x000000ffff057224 */ /* 0x002fe200078e0007 */
[----:B------:R-:W-:Y:S01]  /*13640*/  MOV R3, 0x3 ;  /* 0x0000000300037802 */ /* 0x000fe20000000f00 */
[----:B------:R-:W-:Y:S01]  /*13650*/  IMAD.MOV.U32 R0, RZ, RZ, 0x181f ;  /* 0x0000181fff007424 */ /* 0x000fe200078e00ff */
[----:B------:R-:W-:-:S02]  /*13660*/  MOV R2, 0x13680 ;  /* 0x0001368000027802 */ /* 0x000fc40000000f00 */
[----:B--234-:R-:W-:Y:S05]  /*13670*/  CALL.REL.NOINC `($__internal_21_$__cuda_sm70_shflsync_idx_p) ;  /* 0x00000b9000007944 */ /* 0x01cfea0003c00000 */
[----:B------:R-:W-:Y:S01]  /*13680*/  IMAD.MOV.U32 R7, RZ, RZ, R0 ;  /* 0x000000ffff077224 */ /* 0x000fe200078e0000 */
[----:B------:R-:W-:Y:S01]  /*13690*/  MOV R3, 0x3 ;  /* 0x0000000300037802 */ /* 0x000fe20000000f00 */
[----:B------:R-:W-:Y:S01]  /*136a0*/  IMAD.MOV.U32 R5, RZ, RZ, R8 ;  /* 0x000000ffff057224 */ /* 0x000fe200078e0008 */
[----:B------:R-:W-:-:S02]  /*136b0*/  MOV R0, 0x181f ;  /* 0x0000181f00007802 */ /* 0x000fc40000000f00 */
[----:B------:R-:W-:Y:S02]  /*136c0*/  MOV R2, 0x136e0 ;  /* 0x000136e000027802 */ /* 0x000fe40000000f00 */
[----:B------:R-:W-:Y:S05]  /*136d0*/  CALL.REL.NOINC `($__internal_21_$__cuda_sm70_shflsync_idx_p) ;  /* 0x00000b3000007944 */ /* 0x000fea0003c00000 */
[----:B------:R-:W-:Y:S05]  /*136e0*/  BRA `(.L_x_1103) ;  /* 0xffffcc5000007947 */ /* 0x000fea000383ffff */
.L_x_1050:
[----:B------:R-:W-:Y:S01]  /*136f0*/  IMAD.MOV.U32 R5, RZ, RZ, R14 ;  /* 0x000000ffff057224 */ /* 0x000fe200078e000e */
[----:B------:R-:W-:Y:S01]  /*13700*/  MOV R3, RZ ;  /* 0x000000ff00037202 */ /* 0x000fe20000000f00 */
[----:B------:R-:W-:Y:S01]  /*13710*/  IMAD.MOV.U32 R0, RZ, RZ, 0x1c1f ;  /* 0x00001c1fff007424 */ /* 0x000fe200078e00ff */
[----:B------:R-:W-:Y:S02]  /*13720*/  MOV R2, 0x13740 ;  /* 0x0001374000027802 */ /* 0x000fe40000000f00 */
[----:B------:R-:W-:Y:S05]  /*13730*/  CALL.REL.NOINC `($__internal_21_$__cuda_sm70_shflsync_idx_p) ;  /* 0x00000ad000007944 */ /* 0x000fea0003c00000 */
[----:B------:R-:W-:Y:S01]  /*13740*/  MOV R4, R0 ;  /* 0x0000000000047202 */ /* 0x000fe20000000f00 */
[----:B------:R-:W-:Y:S05]  /*13750*/  BRA `(.L_x_1104) ;  /* 0xffffcef000007947 */ /* 0x000fea000383ffff */
.L_x_1051:
[----:B------:R-:W-:Y:S01]  /*13760*/  IMAD.MOV.U32 R5, RZ, RZ, R28 ;  /* 0x000000ffff057224 */ /* 0x000fe200078e001c */
[----:B------:R-:W-:Y:S01]  /*13770*/  MOV R3, RZ ;  /* 0x000000ff00037202 */ /* 0x000fe20000000f00 */
[----:B------:R-:W-:Y:S01]  /*13780*/  IMAD.MOV.U32 R0, RZ, RZ, 0x1c1f ;  /* 0x00001c1fff007424 */ /* 0x000fe200078e00ff */
[----:B------:R-:W-:Y:S02]  /*13790*/  MOV R2, 0x137b0 ;  /* 0x000137b000027802 */ /* 0x000fe40000000f00 */
[----:B-12---:R-:W-:Y:S05]  /*137a0*/  CALL.REL.NOINC `($__internal_21_$__cuda_sm70_shflsync_idx_p) ;  /* 0x00000a6000007944 */ /* 0x006fea0003c00000 */
[----:B------:R-:W-:Y:S05]  /*137b0*/  BRA `(.L_x_1105) ;  /* 0xffffceb000007947 */ /* 0x000fea000383ffff */
.L_x_1054:
[----:B------:R-:W-:Y:S01]  /*137c0*/  IMAD.MOV.U32 R5, RZ, RZ, R14 ;  /* 0x000000ffff057224 */ /* 0x000fe200078e000e */
[----:B----4-:R-:W-:Y:S01]  /*137d0*/  MOV R3, 0x1 ;  /* 0x0000000100037802 */ /* 0x010fe20000000f00 */
[----:B------:R-:W-:Y:S01]  /*137e0*/  IMAD.MOV.U32 R0, RZ, RZ, 0x1c1f ;  /* 0x00001c1fff007424 */ /* 0x000fe200078e00ff */
[----:B------:R-:W-:-:S02]  /*137f0*/  MOV R2, 0x13810 ;  /* 0x0001381000027802 */ /* 0x000fc40000000f00 */
[----:B-123--:R-:W-:Y:S05]  /*13800*/  CALL.REL.NOINC `($__internal_21_$__cuda_sm70_shflsync_idx_p) ;  /* 0x00000a0000007944 */ /* 0x00efea0003c00000 */
[----:B------:R-:W-:Y:S01]  /*13810*/  IMAD.MOV.U32 R4, RZ, RZ, R0 ;  /* 0x000000ffff047224 */ /* 0x000fe200078e0000 */
[----:B------:R-:W-:Y:S01]  /*13820*/  MOV R3, 0x1 ;  /* 0x0000000100037802 */ /* 0x000fe20000000f00 */
[----:B------:R-:W-:Y:S01]  /*13830*/  IMAD.MOV.U32 R5, RZ, RZ, R28 ;  /* 0x000000ffff057224 */ /* 0x000fe200078e001c */
[----:B------:R-:W-:-:S02]  /*13840*/  MOV R0, 0x1c1f ;  /* 0x00001c1f00007802 */ /* 0x000fc40000000f00 */
[----:B------:R-:W-:Y:S02]  /*13850*/  MOV R2, 0x13870 ;  /* 0x0001387000027802 */ /* 0x000fe40000000f00 */
[----:B------:R-:W-:Y:S05]  /*13860*/  CALL.REL.NOINC `($__internal_21_$__cuda_sm70_shflsync_idx_p) ;  /* 0x000009a000007944 */ /* 0x000fea0003c00000 */
[----:B------:R-:W-:Y:S05]  /*13870*/  BRA `(.L_x_1106) ;  /* 0xffffd45000007947 */ /* 0x000fea000383ffff */
.L_x_1058:
[----:B------:R-:W-:Y:S01]  /*13880*/  IMAD.MOV.U32 R5, RZ, RZ, R6 ;  /* 0x000000ffff057224 */ /* 0x000fe200078e0006 */
[----:B------:R-:W-:Y:S01]  /*13890*/  MOV R3, RZ ;  /* 0x000000ff00037202 */ /* 0x000fe20000000f00 */
[----:B------:R-:W-:Y:S01]  /*138a0*/  IMAD.MOV.U32 R0, RZ, RZ, 0x181f ;  /* 0x0000181fff007424 */ /* 0x000fe200078e00ff */
[----:B------:R-:W-:Y:S02]  /*138b0*/  MOV R2, 0x138d0 ;  /* 0x000138d000027802 */ /* 0x000fe40000000f00 */
[----:B------:R-:W-:Y:S05]  /*138c0*/  CALL.REL.NOINC `($__internal_21_$__cuda_sm70_shflsync_idx_p) ;  /* 0x0000094000007944 */ /* 0x000fea0003c00000 */
[----:B------:R-:W-:Y:S01]  /*138d0*/  MOV R10, R0 ;  /* 0x00000000000a7202 */ /* 0x000fe20000000f00 */
[----:B------:R-:W-:Y:S05]  /*138e0*/  BRA `(.L_x_1107) ;  /* 0xffffe03000007947 */ /* 0x000fea000383ffff */
.L_x_1059:
[----:B------:R-:W-:Y:S01]  /*138f0*/  IMAD.MOV.U32 R5, RZ, RZ, R9 ;  /* 0x000000ffff057224 */ /* 0x000fe200078e0009 */
[----:B------:R-:W-:Y:S01]  /*13900*/  MOV R3, RZ ;  /* 0x000000ff00037202 */ /* 0x000fe20000000f00 */
[----:B------:R-:W-:Y:S01]  /*13910*/  IMAD.MOV.U32 R0, RZ, RZ, 0x181f ;  /* 0x0000181fff007424 */ /* 0x000fe200078e00ff */
[----:B------:R-:W-:Y:S02]  /*13920*/  MOV R2, 0x13940 ;  /* 0x0001394000027802 */ /* 0x000fe40000000f00 */
[----:B-12---:R-:W-:Y:S05]  /*13930*/  CALL.REL.NOINC `($__internal_21_$__cuda_sm70_shflsync_idx_p) ;  /* 0x000008d000007944 */ /* 0x006fea0003c00000 */
[----:B------:R-:W-:Y:S05]  /*13940*/  BRA `(.L_x_1108) ;  /* 0xffffdff000007947 */ /* 0x000fea000383ffff */
.L_x_1062:
        /* <DEDUP_REMOVED lines=12> */
.L_x_1065:
[----:B-1----:R-:W-:Y:S01]  /*13a10*/  IMAD.MOV.U32 R5, RZ, RZ, R6 ;  /* 0x000000ffff057224 */ /* 0x002fe200078e0006 */
[----:B------:R-:W-:Y:S01]  /*13a20*/  MOV R3, 0x2 ;  /* 0x0000000200037802 */ /* 0x000fe20000000f00 */
[----:B----4-:R-:W-:Y:S01]  /*13a30*/  IMAD.MOV.U32 R0, RZ, RZ, 0x181f ;  /* 0x0000181fff007424 */ /* 0x010fe200078e00ff */
[----:B------:R-:W-:Y:S02]  /*13a40*/  MOV R2, 0x13a60 ;  /* 0x00013a6000027802 */ /* 0x000fe40000000f00 */
[----:B--23--:R-:W-:Y:S05]  /*13a50*/  CALL.REL.NOINC `($__internal_21_$__cuda_sm70_shflsync_idx_p) ;  /* 0x000007b000007944 */ /* 0x00cfea0003c00000 */
[----:B------:R-:W-:Y:S01]  /*13a60*/  MOV R10, R0 ;  /* 0x00000000000a7202 */ /* 0x000fe20000000f00 */
[----:B------:R-:W-:Y:S05]  /*13a70*/  BRA `(.L_x_1110) ;  /* 0xffffe0f000007947 */ /* 0x000fea000383ffff */
.L_x_1066:
[----:B------:R-:W-:Y:S01]  /*13a80*/  IMAD.MOV.U32 R5, RZ, RZ, R9 ;  /* 0x000000ffff057224 */ /* 0x000fe200078e0009 */
[----:B------:R-:W-:Y:S01]  /*13a90*/  MOV R3, 0x2 ;  /* 0x0000000200037802 */ /* 0x000fe20000000f00 */
[----:B----4-:R-:W-:Y:S01]  /*13aa0*/  IMAD.MOV.U32 R0, RZ, RZ, 0x181f ;  /* 0x0000181fff007424 */ /* 0x010fe200078e00ff */
[----:B------:R-:W-:Y:S02]  /*13ab0*/  MOV R2, 0x13ad0 ;  /* 0x00013ad000027802 */ /* 0x000fe40000000f00 */
[----:B-123--:R-:W-:Y:S05]  /*13ac0*/  CALL.REL.NOINC `($__internal_21_$__cuda_sm70_shflsync_idx_p) ;  /* 0x0000074000007944 */ /* 0x00efea0003c00000 */
[----:B------:R-:W-:Y:S05]  /*13ad0*/  BRA `(.L_x_1111) ;  /* 0xffffe0b000007947 */ /* 0x000fea000383ffff */
.L_x_1069:
        /* <DEDUP_REMOVED lines=12> */
.L_x_1071:
[----:B------:R-:W-:Y:S01]  /*13ba0*/  IMAD.MOV.U32 R5, RZ, RZ, R67 ;  /* 0x000000ffff057224 */ /* 0x000fe200078e0043 */
[----:B------:R-:W-:Y:S01]  /*13bb0*/  MOV R3, RZ ;  /* 0x000000ff00037202 */ /* 0x000fe20000000f00 */
[----:B------:R-:W-:Y:S01]  /*13bc0*/  IMAD.MOV.U32 R0, RZ, RZ, 0x1f ;  /* 0x0000001fff007424 */ /* 0x000fe200078e00ff */
[----:B------:R-:W-:Y:S02]  /*13bd0*/  MOV R2, 0x13bf0 ;  /* 0x00013bf000027802 */ /* 0x000fe40000000f00 */
[----:B------:R-:W-:Y:S05]  /*13be0*/  CALL.REL.NOINC `($__internal_21_$__cuda_sm70_shflsync_idx_p) ;  /* 0x0000062000007944 */ /* 0x000fea0003c00000 */
[----:B------:R-:W-:Y:S01]  /*13bf0*/  MOV R9, R0 ;  /* 0x0000000000097202 */ /* 0x000fe20000000f00 */
[----:B------:R-:W-:Y:S05]  /*13c00*/  BRA `(.L_x_1113) ;  /* 0xffffe27000007947 */ /* 0x000fea000383ffff */
.L_x_1072:
[----:B------:R-:W-:Y:S01]  /*13c10*/  IMAD.MOV.U32 R5, RZ, RZ, R67 ;  /* 0x000000ffff057224 */ /* 0x000fe200078e0043 */
[----:B------:R-:W-:Y:S01]  /*13c20*/  MOV R3, 0x1 ;  /* 0x0000000100037802 */ /* 0x000fe20000000f00 */
[----:B------:R-:W-:Y:S01]  /*13c30*/  IMAD.MOV.U32 R0, RZ, RZ, 0x1f ;  /* 0x0000001fff007424 */ /* 0x000fe200078e00ff */
[----:B------:R-:W-:Y:S02]  /*13c40*/  MOV R2, 0x13c60 ;  /* 0x00013c6000027802 */ /* 0x000fe40000000f00 */
[----:B-12---:R-:W-:Y:S05]  /*13c50*/  CALL.REL.NOINC `($__internal_21_$__cuda_sm70_shflsync_idx_p) ;  /* 0x000005b000007944 */ /* 0x006fea0003c00000 */
[----:B------:R-:W-:Y:S01]  /*13c60*/  MOV R8, R0 ;  /* 0x0000000000087202 */ /* 0x000fe20000000f00 */
[----:B------:R-:W-:Y:S05]  /*13c70*/  BRA `(.L_x_1114) ;  /* 0xffffe22000007947 */ /* 0x000fea000383ffff */
.L_x_1073:
[----:B------:R-:W-:Y:S02]  /*13c80*/  MOV R2, 0x1 ;  /* 0x0000000100027802 */ /* 0x000fe40000000f00 */
[----:B------:R-:W-:-:S02]  /*13c90*/  MOV R3, 0x13cb0 ;  /* 0x00013cb000037802 */ /* 0x000fc40000000f00 */
[----:B-1234-:R-:W-:Y:S05]  /*13ca0*/  CALL.REL.NOINC `($__internal_22_$__cuda_sm70_shflsync_up_p) ;  /* 0x000005b000007944 */ /* 0x01efea0003c00000 */
[----:B------:R-:W-:Y:S05]  /*13cb0*/  BRA `(.L_x_1115) ;  /* 0xffffe31000007947 */ /* 0x000fea000383ffff */
.L_x_1074:
[----:B------:R-:W-:Y:S02]  /*13cc0*/  MOV R2, 0x2 ;  /* 0x0000000200027802 */ /* 0x000fe40000000f00 */
[----:B------:R-:W-:-:S02]  /*13cd0*/  MOV R3, 0x13cf0 ;  /* 0x00013cf000037802 */ /* 0x000fc40000000f00 */
[----:B--2-4-:R-:W-:Y:S05]  /*13ce0*/  CALL.REL.NOINC `($__internal_22_$__cuda_sm70_shflsync_up_p) ;  /* 0x0000057000007944 */ /* 0x014fea0003c00000 */
[----:B------:R-:W-:Y:S01]  /*13cf0*/  SEL R3, R4, RZ, P1 ;  /* 0x000000ff04037207 */ /* 0x000fe20000800000 */
[----:B------:R-:W-:-:S04]  /*13d00*/  IMAD.MOV.U32 R2, RZ, RZ, 0x4 ;  /* 0x00000004ff027424 */ /* 0x000fc800078e00ff */
[----:B------:R-:W-:Y:S01]  /*13d10*/  IMAD.IADD R0, R0, 0x1, R3 ;  /* 0x0000000100007824 */ /* 0x000fe200078e0203 */
        /* <DEDUP_REMOVED lines=20> */
.L_x_1078:
[----:B------:R-:W-:Y:S02]  /*13e60*/  MOV R2, 0x1 ;  /* 0x0000000100027802 */ /* 0x000fe40000000f00 */
[----:B------:R-:W-:Y:S02]  /*13e70*/  MOV R3, 0x13e90 ;  /* 0x00013e9000037802 */ /* 0x000fe40000000f00 */
[----:B------:R-:W-:Y:S05]  /*13e80*/  CALL.REL.NOINC `($__internal_22_$__cuda_sm70_shflsync_up_p) ;  /* 0x000003d000007944 */ /* 0x000fea0003c00000 */
[----:B------:R-:W-:Y:S01]  /*13e90*/  MOV R2, R4 ;  /* 0x0000000400027202 */ /* 0x000fe20000000f00 */
[----:B------:R-:W-:Y:S05]  /*13ea0*/  BRA `(.L_x_1117) ;  /* 0xffffe38000007947 */ /* 0x000fea000383ffff */
.L_x_1079:
        /* <DEDUP_REMOVED lines=26> */
.L_x_1081:
[----:B------:R-:W-:Y:S02]  /*14050*/  SEL R0, RZ, 0x1, P0 ;  /* 0x00000001ff007807 */ /* 0x000fe40000000000 */
[----:B------:R-:W-:Y:S02]  /*14060*/  MOV R2, 0x14080 ;  /* 0x0001408000027802 */ /* 0x000fe40000000f00 */
[----:B-1----:R-:W-:Y:S05]  /*14070*/  CALL.REL.NOINC `($__internal_23_$__cuda_sm70_votesync_ballot) ;  /* 0x0000025000007944 */ /* 0x002fea0003c00000 */
[----:B------:R-:W-:Y:S01]  /*14080*/  MOV R10, R0 ;  /* 0x00000000000a7202 */ /* 0x000fe20000000f00 */
[----:B------:R-:W-:Y:S05]  /*14090*/  BRA `(.L_x_1119) ;  /* 0xffffe32000007947 */ /* 0x000fea000383ffff */
.L_x_1082:
[----:B------:R-:W-:Y:S01]  /*140a0*/  IMAD.MOV.U32 R5, RZ, RZ, R6 ;  /* 0x000000ffff057224 */ /* 0x000fe200078e0006 */
[----:B------:R-:W-:Y:S01]  /*140b0*/  MOV R3, R8 ;  /* 0x0000000800037202 */ /* 0x000fe20000000f00 */
[----:B--2---:R-:W-:Y:S01]  /*140c0*/  IMAD.MOV.U32 R0, RZ, RZ, 0x1f ;  /* 0x0000001fff007424 */ /* 0x004fe200078e00ff */
[----:B------:R-:W-:Y:S02]  /*140d0*/  MOV R2, 0x140f0 ;  /* 0x000140f000027802 */ /* 0x000fe40000000f00 */
[----:B-1----:R-:W-:Y:S05]  /*140e0*/  CALL.REL.NOINC `($__internal_21_$__cuda_sm70_shflsync_idx_p) ;  /* 0x0000012000007944 */ /* 0x002fea0003c00000 */
[----:B------:R-:W-:Y:S01]  /*140f0*/  IMAD.MOV.U32 R12, RZ, RZ, R0 ;  /* 0x000000ffff0c7224 */ /* 0x000fe200078e0000 */
[----:B------:R-:W-:Y:S01]  /*14100*/  MOV R3, R8 ;  /* 0x0000000800037202 */ /* 0x000fe20000000f00 */
[----:B------:R-:W-:Y:S01]  /*14110*/  IMAD.MOV.U32 R5, RZ, RZ, R7 ;  /* 0x000000ffff057224 */ /* 0x000fe200078e0007 */
[----:B------:R-:W-:Y:S02]  /*14120*/  MOV R0, 0x1f ;  /* 0x0000001f00007802 */ /* 0x000fe40000000f00 */
[----:B------:R-:W-:-:S02]  /*14130*/  MOV R2, 0x14150 ;  /* 0x0001415000027802 */ /* 0x000fc40000000f00 */
[----:B------:R-:W-:Y:S05]  /*14140*/  CALL.REL.NOINC `($__internal_21_$__cuda_sm70_shflsync_idx_p) ;  /* 0x000000c000007944 */ /* 0x000fea0003c00000 */
[----:B------:R-:W-:Y:S01]  /*14150*/  MOV R7, R0 ;  /* 0x0000000000077202 */ /* 0x000fe20000000f00 */
[----:B------:R-:W-:Y:S05]  /*14160*/  BRA `(.L_x_1120) ;  /* 0xffffe2c000007947 */ /* 0x000fea000383ffff */
.L_x_1085:
[----:B------:R-:W-:Y:S01]  /*14170*/  IMAD.MOV.U32 R5, RZ, RZ, R4 ;  /* 0x000000ffff057224 */ /* 0x000fe200078e0004 */
[----:B--2---:R-:W-:-:S02]  /*14180*/  MOV R0, 0x1f ;  /* 0x0000001f00007802 */ /* 0x004fc40000000f00 */
[----:B------:R-:W-:Y:S02]  /*14190*/  MOV R2, 0x141b0 ;  /* 0x000141b000027802 */ /* 0x000fe40000000f00 */
[----:B-1-34-:R-:W-:Y:S05]  /*141a0*/  CALL.REL.NOINC `($__internal_21_$__cuda_sm70_shflsync_idx_p) ;  /* 0x0000006000007944 */ /* 0x01afea0003c00000 */
[----:B------:R-:W-:Y:S01]  /*141b0*/  MOV R13, R0 ;  /* 0x00000000000d7202 */ /* 0x000fe20000000f00 */
[----:B------:R-:W-:Y:S05]  /*141c0*/  BRA `(.L_x_1084) ;  /* 0xffffe2c000007947 */ /* 0x000fea000383ffff */
        .weak           $__internal_20_$__cuda_sm70_shflsync_bfly_p
        .type           $__internal_20_$__cuda_sm70_shflsync_bfly_p,@function
        .size           $__internal_20_$__cuda_sm70_shflsync_bfly_p,($__internal_21_$__cuda_sm70_shflsync_idx_p - $__internal_20_$__cuda_sm70_shflsync_bfly_p)
$__internal_20_$__cuda_sm70_shflsync_bfly_p:
[----:B------:R-:W-:Y:S04]  /*141d0*/  WARPSYNC R6 ;  /* 0x0000000600007348 */ /* 0x000fe80003800000 */
[----:B------:R1:W2:Y:S02]  /*141e0*/  SHFL.BFLY PT, R2, R2, R5, R7 ;  /* 0x0c00000502027389 */ /* 0x0002a400000e0007 */
[----:B-1----:R-:W-:-:S04]  /*141f0*/  MOV R5, 0x0 ;  /* 0x0000000000057802 */ /* 0x002fc80000000f00 */
[----:B--2---:R-:W-:Y:S05]  /*14200*/  RET.REL.NODEC R4 `(_ZN7cutlass13device_kernelIN5flash19enable_sm80_to_sm89INS1_16FlashAttnFwdSm80INS1_25CollectiveMainloopFwdSm80ILi8ELi1ELb1EN4cute5tupleIJNS5_1CILi128EEENS7_ILi112EEES8_EEELi128ENS_6half_tEfNS_4arch4Sm80ELb1ELb0ELb1ELb1ELb0ELb0ELb1ELb1EEENS1_21CollectiveEpilogueFwdINS6_IJS8_S8_S9_EEENS6_IJNS7_ILi1EEESH_SH_EEESB_SD_Li256ELb1ELb1ELb1ELb0EEENS1_36VarlenDynamicPersistentTileSchedulerILi128ELi112ELi256ELi256ELb1ELb1ELb0ELb1ELb1ELb1EEEEEEEEEvNT_6ParamsE) ;  /* 0xfffebdf004007950 */ /* 0x004fea0003c3ffff */
        .weak           $__internal_21_$__cuda_sm70_shflsync_idx_p
        .type           $__internal_21_$__cuda_sm70_shflsync_idx_p,@function
        .size           $__internal_21_$__cuda_sm70_shflsync_idx_p,($__internal_22_$__cuda_sm70_shflsync_up_p - $__internal_21_$__cuda_sm70_shflsync_idx_p)
$__internal_21_$__cuda_sm70_shflsync_idx_p:
[----:B------:R-:W-:-:S04]  /*14210*/  MOV R68, 0xffffffff ;  /* 0xffffffff00447802 */ /* 0x000fc80000000f00 */
[----:B------:R-:W-:Y:S04]  /*14220*/  WARPSYNC R68 ;  /* 0x0000004400007348 */ /* 0x000fe80003800000 */
[----:B------:R1:W2:Y:S02]  /*14230*/  SHFL.IDX PT, R0, R5, R3, R0 ;  /* 0x0000000305007389 */ /* 0x0002a400000e0000 */
[----:B-1----:R-:W-:-:S04]  /*14240*/  MOV R3, 0x0 ;  /* 0x0000000000037802 */ /* 0x002fc80000000f00 */
[----:B--2---:R-:W-:Y:S05]  /*14250*/  RET.REL.NODEC R2 `(_ZN7cutlass13device_kernelIN5flash19enable_sm80_to_sm89INS1_16FlashAttnFwdSm80INS1_25CollectiveMainloopFwdSm80ILi8ELi1ELb1EN4cute5tupleIJNS5_1CILi128EEENS7_ILi112EEES8_EEELi128ENS_6half_tEfNS_4arch4Sm80ELb1ELb0ELb1ELb1ELb0ELb0ELb1ELb1EEENS1_21CollectiveEpilogueFwdINS6_IJS8_S8_S9_EEENS6_IJNS7_ILi1EEESH_SH_EEESB_SD_Li256ELb1ELb1ELb1ELb0EEENS1_36VarlenDynamicPersistentTileSchedulerILi128ELi112ELi256ELi256ELb1ELb1ELb0ELb1ELb1ELb1EEEEEEEEEvNT_6ParamsE) ;  /* 0xfffebda002007950 */ /* 0x004fea0003c3ffff */
        .weak           $__internal_22_$__cuda_sm70_shflsync_up_p
        .type           $__internal_22_$__cuda_sm70_shflsync_up_p,@function
        .size           $__internal_22_$__cuda_sm70_shflsync_up_p,($__internal_23_$__cuda_sm70_votesync_ballot - $__internal_22_$__cuda_sm70_shflsync_up_p)
$__internal_22_$__cuda_sm70_shflsync_up_p:
[----:B------:R-:W-:Y:S02]  /*14260*/  IMAD.MOV.U32 R4, RZ, RZ, RZ ;  /* 0x000000ffff047224 */ /* 0x000fe400078e00ff */
[----:B------:R-:W-:-:S04]  /*14270*/  IMAD.MOV.U32 R10, RZ, RZ, -0x1 ;  /* 0xffffffffff0a7424 */ /* 0x000fc800078e00ff */
[----:B------:R-:W-:Y:S04]  /*14280*/  WARPSYNC R10 ;  /* 0x0000000a00007348 */ /* 0x000fe80003800000 */
[----:B------:R1:W2:Y:S02]  /*14290*/  SHFL.UP PT, R4, R0, R2, R4 ;  /* 0x0400000200047389 */ /* 0x0002a400000e0004 */
[----:B-1----:R-:W-:Y:S02]  /*142a0*/  MOV R2, R3 ;  /* 0x0000000300027202 */ /* 0x002fe40000000f00 */
[----:B------:R-:W-:-:S04]  /*142b0*/  MOV R3, 0x0 ;  /* 0x0000000000037802 */ /* 0x000fc80000000f00 */
[----:B--2---:R-:W-:Y:S05]  /*142c0*/  RET.REL.NODEC R2 `(_ZN7cutlass13device_kernelIN5flash19enable_sm80_to_sm89INS1_16FlashAttnFwdSm80INS1_25CollectiveMainloopFwdSm80ILi8ELi1ELb1EN4cute5tupleIJNS5_1CILi128EEENS7_ILi112EEES8_EEELi128ENS_6half_tEfNS_4arch4Sm80ELb1ELb0ELb1ELb1ELb0ELb0ELb1ELb1EEENS1_21CollectiveEpilogueFwdINS6_IJS8_S8_S9_EEENS6_IJNS7_ILi1EEESH_SH_EEESB_SD_Li256ELb1ELb1ELb1ELb0EEENS1_36VarlenDynamicPersistentTileSchedulerILi128ELi112ELi256ELi256ELb1ELb1ELb0ELb1ELb1ELb1EEEEEEEEEvNT_6ParamsE) ;  /* 0xfffebd3002007950 */ /* 0x004fea0003c3ffff */
        .weak           $__internal_23_$__cuda_sm70_votesync_ballot
        .type           $__internal_23_$__cuda_sm70_votesync_ballot,@function
        .size           $__internal_23_$__cuda_sm70_votesync_ballot,(.L_x_2702 - $__internal_23_$__cuda_sm70_votesync_ballot)
$__internal_23_$__cuda_sm70_votesync_ballot:
[----:B------:R-:W-:Y:S01]  /*142d0*/  ISETP.NE.U32.AND P0, PT, R0, 0x1, PT ;  /* 0x000000010000780c */ /* 0x000fe20003f05070 */
[----:B------:R-:W-:-:S04]  /*142e0*/  IMAD.MOV.U32 R3, RZ, RZ, -0x1 ;  /* 0xffffffffff037424 */ /* 0x000fc800078e00ff */
[----:B------:R-:W-:Y:S08]  /*142f0*/  WARPSYNC R3 ;  /* 0x0000000300007348 */ /* 0x000ff00003800000 */
[----:B------:R-:W-:-:S04]  /*14300*/  VOTE.ANY R0, PT, !P0 ;  /* 0x0000000000007806 */ /* 0x000fc800040e0100 */
[----:B------:R-:W-:Y:S01]  /*14310*/  LOP3.LUT R0, R0, R3, RZ, 0xc0, !PT ;  /* 0x0000000300007212 */ /* 0x000fe200078ec0ff */
[----:B------:R-:W-:-:S04]  /*14320*/  IMAD.MOV.U32 R3, RZ, RZ, 0x0 ;  /* 0x00000000ff037424 */ /* 0x000fc800078e00ff */
[----:B------:R-:W-:Y:S05]  /*14330*/  RET.REL.NODEC R2 `(_ZN7cutlass13device_kernelIN5flash19enable_sm80_to_sm89INS1_16FlashAttnFwdSm80INS1_25CollectiveMainloopFwdSm80ILi8ELi1ELb1EN4cute5tupleIJNS5_1CILi128EEENS7_ILi112EEES8_EEELi128ENS_6half_tEfNS_4arch4Sm80ELb1ELb0ELb1ELb1ELb0ELb0ELb1ELb1EEENS1_21CollectiveEpilogueFwdINS6_IJS8_S8_S9_EEENS6_IJNS7_ILi1EEESH_SH_EEESB_SD_Li256ELb1ELb1ELb1ELb0EEENS1_36VarlenDynamicPersistentTileSchedulerILi128ELi112ELi256ELi256ELb1ELb1ELb0ELb1ELb1ELb1EEEEEEEEEvNT_6ParamsE) ;  /* 0xfffebcc002007950 */ /* 0x000fea0003c3ffff */
.L_x_1121:
        /* <DEDUP_REMOVED lines=12> */
.L_x_2702:


//--------------------- .text._ZN7cutlass13device_kernelIN5flash19enable_sm80_to_sm89INS1_16FlashAttnFwdSm80INS1_25CollectiveMainloopFwdSm80ILi8ELi1ELb1EN4cute5tupleIJNS5_1CILi128EEENS7_ILi112EEES8_EEELi128ENS_6half_tEfNS_4arch4Sm80ELb1ELb0ELb1ELb1ELb0ELb1ELb1ELb1EEENS1_21CollectiveEpilogueFwdINS6_IJS8_S8_S9_EEENS6_IJNS7_ILi1EEESH_SH_EEESB_SD_Li256ELb1ELb1ELb1ELb0EEENS1_36VarlenDynamicPersistentTileSchedulerILi128ELi112ELi256ELi256ELb1ELb1ELb0ELb1ELb1ELb1EEEEEEEEEvNT_6ParamsE --------------------------
	.section	.text._ZN7cutlass13device_kernelIN5flash19enable_sm80_to_sm89INS1_16FlashAttnFwdSm80INS1_25CollectiveMainloopFwdSm80ILi8ELi1ELb1EN4cute5tupleIJNS5_1CILi128EEENS7_ILi112EEES8_EEELi128ENS_6half_tEfNS_4arch4Sm80ELb1ELb0ELb1ELb1ELb0ELb1ELb1ELb1EEENS1_21CollectiveEpilogueFwdINS6_IJS8_S8_S9_EEENS6_IJNS7_ILi1EEESH_SH_EEESB_SD_Li256ELb1ELb1ELb1ELb0EEENS1_36VarlenDynamicPersistentTileSchedulerILi128ELi112ELi256ELi256ELb1ELb1ELb0ELb1ELb1ELb1EEEEEEEEEvNT_6ParamsE,"ax",@progbits
	.sectioninfo	@"SHI_REGISTERS=255"
	.align	128
.text._ZN7cutlass13device_kernelIN5flash19enable_sm80_to_sm89INS1_16FlashAttnFwdSm80INS1_25CollectiveMainloopFwdSm80ILi8ELi1ELb1EN4cute5tupleIJNS5_1CILi128EEENS7_ILi112EEES8_EEELi128ENS_6half_tEfNS_4arch4Sm80ELb1ELb0ELb1ELb1ELb0ELb1ELb1ELb1EEENS1_21CollectiveEpilogueFwdINS6_IJS8_S8_S9_EEENS6_IJNS7_ILi1EEESH_SH_EEESB_SD_Li256ELb1ELb1ELb1ELb0EEENS1_36VarlenDynamicPersistentTileSchedulerILi128ELi112ELi256ELi256ELb1ELb1ELb0ELb1ELb1ELb1EEEEEEEEEvNT_6ParamsE:
        .type           _ZN7cutlass13device_kernelIN5flash19enable_sm80_to_sm89INS1_16FlashAttnFwdSm80INS1_25CollectiveMainloopFwdSm80ILi8ELi1ELb1EN4cute5tupleIJNS5_1CILi128EEENS7_ILi112EEES8_EEELi128ENS_6half_tEfNS_4arch4Sm80ELb1ELb0ELb1ELb1ELb0ELb1ELb1ELb1EEENS1_21CollectiveEpilogueFwdINS6_IJS8_S8_S9_EEENS6_IJNS7_ILi1EEESH_SH_EEESB_SD_Li256ELb1ELb1ELb1ELb0EEENS1_36VarlenDynamicPersistentTileSchedulerILi128ELi112ELi256ELi256ELb1ELb1ELb0ELb1ELb1ELb1EEEEEEEEEvNT_6ParamsE,@function
        .size           _ZN7cutlass13device_kernelIN5flash19enable_sm80_to_sm89INS1_16FlashAttnFwdSm80INS1_25CollectiveMainloopFwdSm80ILi8ELi1ELb1EN4cute5tupleIJNS5_1CILi128EEENS7_ILi112EEES8_EEELi128ENS_6half_tEfNS_4arch4Sm80ELb1ELb0ELb1ELb1ELb0ELb1ELb1ELb1EEENS1_21CollectiveEpilogueFwdINS6_IJS8_S8_S9_EEENS6_IJNS7_ILi1EEESH_SH_EEESB_SD_Li256ELb1ELb1ELb1ELb0EEENS1_36VarlenDynamicPersistentTileSchedulerILi128ELi112ELi256ELi256ELb1ELb1ELb0ELb1ELb1ELb1EEEEEEEEEvNT_6ParamsE,(.L_x_2707 - _ZN7cutlass13device_kernelIN5flash19enable_sm80_to_sm89INS1_16FlashAttnFwdSm80INS1_25CollectiveMainloopFwdSm80ILi8ELi1ELb1EN4cute5tupleIJNS5_1CILi128EEENS7_ILi112EEES8_EEELi128ENS_6half_tEfNS_4arch4Sm80ELb1ELb0ELb1ELb1ELb0ELb1ELb1ELb1EEENS1_21CollectiveEpilogueFwdINS6_IJS8_S8_S9_EEENS6_IJNS7_ILi1EEESH_SH_EEESB_SD_Li256ELb1ELb1ELb1ELb0EEENS1_36VarlenDynamicPersistentTileSchedulerILi128ELi112ELi256ELi256ELb1ELb1ELb0ELb1ELb1ELb1EEEEEEEEEvNT_6ParamsE)
        .other          _ZN7cutlass13device_kernelIN5flash19enable_sm80_to_sm89INS1_16FlashAttnFwdSm80INS1_25CollectiveMainloopFwdSm80ILi8ELi1ELb1EN4cute5tupleIJNS5_1CILi128EEENS7_ILi112EEES8_EEELi128ENS_6half_tEfNS_4arch4Sm80ELb1ELb0ELb1ELb1ELb0ELb1ELb1ELb1EEENS1_21CollectiveEpilogueFwdINS6_IJS8_S8_S9_EEENS6_IJNS7_ILi1EEESH_SH_EEESB_SD_Li256ELb1ELb1ELb1ELb0EEENS1_36VarlenDynamicPersistentTileSchedulerILi128ELi112ELi256ELi256ELb1ELb1ELb0ELb1ELb1ELb1EEEEEEEEEvNT_6ParamsE,@"STO_CUDA_ENTRY STV_DEFAULT"
_ZN7cutlass13device_kernelIN5flash19enable_sm80_to_sm89INS1_16FlashAttnFwdSm80INS1_25CollectiveMainloopFwdSm80ILi8ELi1ELb1EN4cute5tupleIJNS5_1CILi128EEENS7_ILi112EEES8_EEELi128ENS_6half_tEfNS_4arch4Sm80ELb1ELb0ELb1ELb1ELb0ELb1ELb1ELb1EEENS1_21CollectiveEpilogueFwdINS6_IJS8_S8_S9_EEENS6_IJNS7_ILi1EEESH_SH_EEESB_SD_Li256ELb1ELb1ELb1ELb0EEENS1_36VarlenDynamicPersistentTileSchedulerILi128ELi112ELi256ELi256ELb1ELb1ELb0ELb1ELb1ELb1EEEEEEEEEvNT_6ParamsE:
        /* <DEDUP_REMOVED lines=54> */
.L_x_1127:
        /* <DEDUP_REMOVED lines=16> */
.L_x_1306:
        /* <DEDUP_REMOVED lines=16> */
.L_x_1307:
[----:B--2---:R-:W-:-:S05]  /*0560*/  IMAD R0, R0, c[0x0][0x538], RZ ;  /* 0x00014e0000007a24 */ /* 0x004fca00078e02ff */
[----:B------:R-:W-:-:S04]  /*0570*/  IADD3 R6, R0, R6, RZ ;  /* 0x0000000600067210 */ /* 0x000fc80007ffe0ff */
[----:B------:R-:W-:-:S13]  /*0580*/  ISETP.GT.AND P0, PT, R6, UR4, PT ;  /* 0x0000000406007c0c */ /* 0x000fda000bf04270 */
[----:B-1----:R-:W-:Y:S05]  /*0590*/  @!P0 BRA `(.L_x_1127) ;  /* 0xfffffdc000008947 */ /* 0x002fea000383ffff */
.L_x_1123:
[----:B------:R-:W-:-:S05]  /*05a0*/  IADD3 R11, -R0, R6, RZ ;  /* 0x00000006000b7210 */ /* 0x000fca0007ffe1ff */
[----:B------:R-:W-:-:S05]  /*05b0*/  IMAD R0, R4, c[0x0][0x538], R11 ;  /* 0x00014e0004007a24 */ /* 0x000fca00078e020b */
[----:B------:R-:W-:Y:S01]  /*05c0*/  ISETP.GT.AND P0, PT, R0, UR4, PT ;  /* 0x0000000400007c0c */ /* 0x000fe2000bf04270 */
[----:B------:R-:W-:-:S12]  /*05d0*/  BRA.DIV ~URZ, `(.L_x_1128) ;  /* 0x0001f0d27f007947 */ /* 0x000fd8000b800000 */
[----:B------:R-:W-:-:S04]  /*05e0*/  VOTE.ANY R10, PT, !P0 ;  /* 0x00000000000a7806 */ /* 0x000fc800040e0100 */
.L_x_1308:
[----:B------:R-:W1:Y:S02]  /*05f0*/  POPC R6, R10 ;  /* 0x0000000a00067309 */ /* 0x000e640000000000 */
[----:B-1----:R-:W-:-:S05]  /*0600*/  IADD3 R0, R6, R7, RZ ;  /* 0x0000000706007210 */ /* 0x002fca0007ffe0ff */
[----:B------:R1:W-:Y:S01]  /*0610*/  STL [R1+0x54], R0 ;  /* 0x0000540001007387 */ /* 0x0003e20000100800 */
[----:B------:R-:W-:Y:S05]  /*0620*/  BRA.DIV ~URZ, `(.L_x_1129) ;  /* 0x0001f0d27f007947 */ /* 0x000fea000b800000 */
[----:B------:R2:W3:Y:S01]  /*0630*/  SHFL.IDX PT, R12, R9, R6, 0x1f ;  /* 0x00001f06090c7589 */ /* 0x0004e200000e0000 */
[----:B------:R-:W-:-:S03]  /*0640*/  MOV R7, RZ ;  /* 0x000000ff00077202 */ /* 0x000fc60000000f00 */
[----:B------:R2:W4:Y:S04]  /*0650*/  SHFL.IDX PT, R9, R8, R6, 0x1f ;  /* 0x00001f0608097589 */ /* 0x00052800000e0000 */
.L_x_1309:
[----:B------:R-:W-:Y:S01]  /*0660*/  ISETP.NE.AND P0, PT, R10, RZ, PT ;  /* 0x000000ff0a00720c */ /* 0x000fe20003f05270 */
[----:B------:R-:W-:-:S12]  /*0670*/  BSSY B0, `(.L_x_1130) ;  /* 0x0000005000007945 */ /* 0x000fd80003800000 */
[----:B------:R-:W-:Y:S05]  /*0680*/  @!P0 BRA `(.L_x_1131) ;  /* 0x0000003000008947 */ /* 0x000fea0003800000 */
[----:B------:R-:W-:Y:S01]  /*0690*/  IADD3 R3, R6, -0x1, RZ ;  /* 0xffffffff06037810 */ /* 0x000fe20007ffe0ff */
[----:B------:R-:W-:Y:S05]  /*06a0*/  BRA.DIV ~URZ, `(.L_x_1132) ;  /* 0x0001f1327f007947 */ /* 0x000fea000b800000 */
[----:B------:R1:W2:Y:S02]  /*06b0*/  SHFL.IDX PT, R7, R4, R3, 0x1f ;  /* 0x00001f0304077589 */ /* 0x0002a400000e0000 */
.L_x_1131:
[----:B------:R-:W-:Y:S05]  /*06c0*/  BSYNC B0 ;  /* 0x0000000000007941 */ /* 0x000fea0003800000 */
.L_x_1130:
        /* <DEDUP_REMOVED lines=69> */
.L_x_1134:
        /* <DEDUP_REMOVED lines=70> */
.L_x_1135:
[----:B------:R-:W-:Y:S05]  /*0f80*/  BSYNC B0 ;  /* 0x0000000000007941 */ /* 0x000fea0003800000 */
.L_x_1133:
[----:B------:R-:W-:-:S04]  /*0f90*/  LOP3.LUT R0, RZ, R0, RZ, 0x33, !PT ;  /* 0x00000000ff007212 */ /* 0x000fc800078e33ff */
[----:B------:R-:W-:-:S05]  /*0fa0*/  IADD3 R0, R0, R12, RZ ;  /* 0x0000000c00007210 */ /* 0x000fca0007ffe0ff */
[----:B------:R2:W-:Y:S01]  /*0fb0*/  STL [R1+0x4c], R0 ;  /* 0x00004c0001007387 */ /* 0x0005e20000100800 */
[----:B------:R-:W-:Y:S05]  /*0fc0*/  BRA `(.L_x_1136) ;  /* 0x0000006000007947 */ /* 0x000fea0003800000 */
.L_x_1124:
[----:B------:R-:W-:Y:S01]  /*0fd0*/  MOV R0, UR4 ;  /* 0x0000000400007c02 */ /* 0x000fe20008000f00 */
[----:B------:R-:W-:Y:S04]  /*0fe0*/  STL [R1+0x4c], RZ ;  /* 0x00004cff01007387 */ /* 0x000fe80000100800 */
[----:B------:R-:W-:Y:S04]  /*0ff0*/  STL [R1+0x50], RZ ;  /* 0x000050ff01007387 */ /* 0x000fe80000100800 */
[----:B------:R1:W-:Y:S02]  /*1000*/  STL [R1+0x48], R0 ;  /* 0x0000480001007387 */ /* 0x0003e40000100800 */
[----:B-1----:R-:W-:-:S05]  /*1010*/  MOV R0, c[0x0][0x53c] ;  /* 0x00014f0000007a02 */ /* 0x002fca0000000f00 */
[----:B------:R1:W-:Y:S02]  /*1020*/  STL [R1+0x54], R0 ;  /* 0x0000540001007387 */ /* 0x0003e40000100800 */
.L_x_1136:
        /* <DEDUP_REMOVED lines=8> */
.L_x_1122:
[----:B-12---:R-:W2:Y:S02]  /*10b0*/  LDL R0, [R1+0x54] ;  /* 0x0000540001007983 */ /* 0x006ea40000100800 */
[----:B--2---:R-:W-:-:S13]  /*10c0*/  ISETP.GE.AND P0, PT, R0, c[0x0][0x53c], PT ;  /* 0x00014f0000007a0c */ /* 0x004fda0003f06270 */
[----:B------:R-:W-:Y:S05]  /*10d0*/  @P0 EXIT ;  /* 0x000000000000094d */ /* 0x000fea0003800000 */
[----:B------:R-:W1:Y:S02]  /*10e0*/  S2R R18, SR_TID.X ;  /* 0x0000000000127919 */ /* 0x000e640000002100 */
[----:B-1----:R-:W-:-:S04]  /*10f0*/  SHF.R.S32.HI R16, RZ, 0x1f, R18 ;  /* 0x0000001fff107819 */ /* 0x002fc80000011412 */
[CC--:B------:R-:W-:Y:S02]  /*1100*/  LEA.HI R2, R16.reuse, R18.reuse, RZ, 0x4 ;  /* 0x0000001210027211 */ /* 0x0c0fe400078f20ff */
[CC--:B---3--:R-:W-:Y:S02]  /*1110*/  LEA.HI R7, R16.reuse, R18.reuse, RZ, 0x3 ;  /* 0x0000001210077211 */ /* 0x0c8fe400078f18ff */
[----:B------:R-:W-:Y:S02]  /*1120*/  SHF.R.S32.HI R3, RZ, 0x4, R2 ;  /* 0x00000004ff037819 */ /* 0x000fe40000011402 */
[----:B------:R-:W-:Y:S02]  /*1130*/  LEA.HI R11, R16, R18, RZ, 0x2 ;  /* 0x00000012100b7211 */ /* 0x000fe400078f10ff */
[----:B------:R-:W-:Y:S02]  /*1140*/  LEA.HI R0, R2, R3, RZ, 0x1 ;  /* 0x0000000302007211 */ /* 0x000fe400078f08ff */
[----:B------:R-:W-:-:S02]  /*1150*/  SHF.R.S32.HI R6, RZ, 0x2, R11 ;  /* 0x00000002ff067819 */ /* 0x000fc4000001140b */
[----:B------:R-:W-:Y:S02]  /*1160*/  LOP3.LUT R0, R0, 0xfffffffe, RZ, 0xc0, !PT ;  /* 0xfffffffe00007812 */ /* 0x000fe400078ec0ff */
[----:B------:R-:W-:Y:S02]  /*1170*/  LOP3.LUT R5, R7, 0xfffffff8, RZ, 0xc0, !PT ;  /* 0xfffffff807057812 */ /* 0x000fe400078ec0ff */
[----:B------:R-:W-:Y:S01]  /*1180*/  SHF.R.S32.HI R17, RZ, 0x3, R7 ;  /* 0x00000003ff117819 */ /* 0x000fe20000011407 */
[----:B------:R-:W-:Y:S01]  /*1190*/  IMAD.IADD R14, R3, 0x1, -R0 ;  /* 0x00000001030e7824 */ /* 0x000fe200078e0a00 */
[----:B------:R-:W-:Y:S01]  /*11a0*/  LOP3.LUT R0, R2, 0xfffffff0, RZ, 0xc0, !PT ;  /* 0xfffffff002007812 */ /* 0x000fe200078ec0ff */
[C---:B------:R-:W-:Y:S01]  /*11b0*/  IMAD.IADD R10, R18.reuse, 0x1, -R5 ;  /* 0x00000001120a7824 */ /* 0x040fe200078e0a05 */
[----:B------:R-:W-:Y:S01]  /*11c0*/  SHF.R.S32.HI R3, RZ, 0x1f, R11 ;  /* 0x0000001fff037819 */ /* 0x000fe2000001140b */
[C---:B------:R-:W-:Y:S01]  /*11d0*/  IMAD.SHL.U32 R4, R17.reuse, 0x40, RZ ;  /* 0x0000004011047824 */ /* 0x040fe200078e00ff */
[----:B------:R-:W-:Y:S01]  /*11e0*/  IADD3 R238, -R17, 0x70, RZ ;  /* 0x0000007011ee7810 */ /* 0x000fe20007ffe1ff */
[----:B------:R-:W-:Y:S01]  /*11f0*/  IMAD.IADD R0, R18, 0x1, -R0 ;  /* 0x0000000112007824 */ /* 0x000fe200078e0a00 */
[----:B------:R-:W-:Y:S01]  /*1200*/  LEA.HI R2, R3, R6, RZ, 0x3 ;  /* 0x0000000603027211 */ /* 0x000fe200078f18ff */
[----:B------:R-:W-:Y:S01]  /*1210*/  IMAD.SHL.U32 R3, R10, 0x40, RZ ;  /* 0x000000400a037824 */ /* 0x000fe200078e00ff */
[----:B------:R-:W-:Y:S01]  /*1220*/  LOP3.LUT R4, R4, 0x1c0, RZ, 0xc0, !PT ;  /* 0x000001c004047812 */ /* 0x000fe200078ec0ff */
[----:B------:R-:W-:Y:S01]  /*1230*/  IMAD.SHL.U32 R218, R10, 0x8, RZ ;  /* 0x000000080ada7824 */ /* 0x000fe200078e00ff */
[----:B------:R-:W-:-:S02]  /*1240*/  SHF.R.S32.HI R5, RZ, 0x1f, R0 ;  /* 0x0000001fff057819 */ /* 0x000fc40000011400 */
[----:B------:R-:W-:Y:S02]  /*1250*/  LOP3.LUT R2, R2, 0xfffffff8, RZ, 0xc0, !PT ;  /* 0xfffffff802027812 */ /* 0x000fe400078ec0ff */
[----:B------:R-:W-:Y:S02]  /*1260*/  LEA.HI R12, R5, R0, RZ, 0x3 ;  /* 0x00000000050c7211 */ /* 0x000fe400078f18ff */
[----:B------:R-:W-:Y:S01]  /*1270*/  LOP3.LUT R3, R3, 0x1c0, RZ, 0xc0, !PT ;  /* 0x000001c003037812 */ /* 0x000fe200078ec0ff */
[----:B------:R-:W-:Y:S01]  /*1280*/  IMAD.IADD R2, R6, 0x1, -R2 ;  /* 0x0000000106027824 */ /* 0x000fe200078e0a02 */
[----:B------:R-:W-:Y:S02]  /*1290*/  LOP3.LUT R6, R12, 0xfffffff8, RZ, 0xc0, !PT ;  /* 0xfffffff80c067812 */ /* 0x000fe400078ec0ff */
[----:B------:R-:W-:Y:S02]  /*12a0*/  LOP3.LUT R8, R4, 0x38, R218, 0xf8, !PT ;  /* 0x0000003804087812 */ /* 0x000fe400078ef8da */
[----:B------:R-:W-:Y:S01]  /*12b0*/  SHF.R.U32.HI R5, RZ, 0x3, R4 ;  /* 0x00000003ff057819 */ /* 0x000fe20000011604 */
[----:B------:R-:W-:Y:S01]  /*12c0*/  IMAD.IADD R9, R0, 0x1, -R6 ;  /* 0x0000000100097824 */ /* 0x000fe200078e0a06 */
[----:B------:R-:W-:-:S02]  /*12d0*/  LOP3.LUT R0, R11, 0xfffffffc, RZ, 0xc0, !PT ;  /* 0xfffffffc0b007812 */ /* 0x000fc400078ec0ff */
[----:B------:R-:W-:Y:S02]  /*12e0*/  LOP3.LUT R7, R3, 0x8, R7, 0xf8, !PT ;  /* 0x0000000803077812 */ /* 0x000fe400078ef807 */
[----:B------:R-:W-:Y:S01]  /*12f0*/  SHF.R.U32.HI R4, RZ, 0x3, R3 ;  /* 0x00000003ff047819 */ /* 0x000fe20000011603 */
[----:B------:R-:W-:Y:S01]  /*1300*/  IMAD.IADD R6, R18, 0x1, -R0 ;  /* 0x0000000112067824 */ /* 0x000fe200078e0a00 */
[----:B------:R-:W-:Y:S01]  /*1310*/  LOP3.LUT R13, R8, R5, RZ, 0x3c, !PT ;  /* 0x00000005080d7212 */ /* 0x000fe200078e3cff */
[C---:B------:R-:W-:Y:S01]  /*1320*/  IMAD.SHL.U32 R0, R2.reuse, 0x40, RZ ;  /* 0x0000004002007824 */ /* 0x040fe200078e00ff */
[----:B------:R-:W-:Y:S02]  /*1330*/  LOP3.LUT R3, R2, 0x1, RZ, 0xc0, !PT ;  /* 0x0000000102037812 */ /* 0x000fe400078ec0ff */
[----:B------:R-:W-:Y:S02]  /*1340*/  LEA.HI R5, R16, R18, RZ, 0x5 ;  /* 0x0000001210057211 */ /* 0x000fe400078f28ff */
[----:B------:R-:W-:Y:S01]  /*1350*/  LOP3.LUT R15, R7, R4, RZ, 0x3c, !PT ;  /* 0x00000004070f7212 */ /* 0x000fe200078e3cff */
[----:B------:R-:W-:Y:S01]  /*1360*/  IMAD.SHL.U32 R7, R14, 0x8, RZ ;  /* 0x000000080e077824 */ /* 0x000fe200078e00ff */
[----:B------:R-:W-:-:S02]  /*1370*/  ISETP.NE.U32.AND P0, PT, R3, 0x1, PT ;  /* 0x000000010300780c */ /* 0x000fc40003f05070 */
[----:B------:R-:W-:Y:S02]  /*1380*/  SHF.R.S32.HI R4, RZ, 0x5, R5 ;  /* 0x00000005ff047819 */ /* 0x000fe40000011405 */
[----:B------:R-:W-:Y:S01]  /*1390*/  LOP3.LUT R3, R5, 0xffffffe0, RZ, 0xc0, !PT ;  /* 0xffffffe005037812 */ /* 0x000fe200078ec0ff */
[C---:B------:R-:W-:Y:S01]  /*13a0*/  IMAD.SHL.U32 R5, R9.reuse, 0x40, RZ ;  /* 0x0000004009057824 */ /* 0x040fe200078e00ff */
[----:B------:R-:W-:Y:S01]  /*13b0*/  LEA.HI R8, R16, R18, RZ, 0x6 ;  /* 0x0000001210087211 */ /* 0x000fe200078f30ff */
[----:B------:R-:W-:Y:S01]  /*13c0*/  IMAD.SHL.U32 R11, R4, 0x400, RZ ;  /* 0x00000400040b7824 */ /* 0x000fe200078e00ff */
[----:B------:R-:W-:Y:S01]  /*13d0*/  R2P PR, R2, 0x6 ;  /* 0x0000000602007804 */ /* 0x000fe20000000000 */
[----:B------:R-:W-:Y:S01]  /*13e0*/  IMAD.IADD R2, R18, 0x1, -R3 ;  /* 0x0000000112027824 */ /* 0x000fe200078e0a03 */
[----:B------:R-:W-:Y:S01]  /*13f0*/  LOP3.LUT R0, R0, 0x1c0, RZ, 0xc0, !PT ;  /* 0x000001c000007812 */ /* 0x000fe200078ec0ff */
[----:B------:R-:W-:Y:S01]  /*1400*/  IMAD.SHL.U32 R8, R8, 0x8, RZ ;  /* 0x0000000808087824 */ /* 0x000fe200078e00ff */
[----:B------:R-:W-:Y:S01]  /*1410*/  LOP3.LUT P4, RZ, R9, 0x2, RZ, 0xc0, !PT ;  /* 0x0000000209ff7812 */ /* 0x000fe2000788c0ff */
[----:B------:R-:W-:Y:S01]  /*1420*/  IMAD R6, R6, 0x2, R11 ;  /* 0x0000000206067824 */ /* 0x000fe200078e020b */
[----:B------:R-:W-:-:S02]  /*1430*/  LEA.HI R4, R0, R0, RZ, 0x1d ;  /* 0x0000000000047211 */ /* 0x000fc400078fe8ff */
[----:B------:R-:W-:Y:S02]  /*1440*/  SHF.R.S32.HI R3, RZ, 0x1f, R2 ;  /* 0x0000001fff037819 */ /* 0x000fe40000011402 */
[----:B------:R-:W-:Y:S01]  /*1450*/  LOP3.LUT R0, R5, 0x1c0, RZ, 0xc0, !PT ;  /* 0x000001c005007812 */ /* 0x000fe200078ec0ff */
[----:B------:R-:W-:Y:S01]  /*1460*/  IMAD.IADD R4, R6, 0x1, R4 ;  /* 0x0000000106047824 */ /* 0x000fe200078e0204 */
[----:B------:R-:W-:Y:S02]  /*1470*/  LOP3.LUT R5, R8, 0xfffffe00, RZ, 0xc0, !PT ;  /* 0xfffffe0008057812 */ /* 0x000fe400078ec0ff */
[----:B------:R-:W-:Y:S02]  /*1480*/  LEA.HI R3, R3, R2, RZ, 0x2 ;  /* 0x0000000203037211 */ /* 0x000fe400078f10ff */
[----:B------:R-:W-:Y:S01]  /*1490*/  LOP3.LUT R8, R13, R5, RZ, 0xfc, !PT ;  /* 0x000000050d087212 */ /* 0x000fe200078efcff */
[----:B------:R-:W-:Y:S01]  /*14a0*/  IMAD.SHL.U32 R5, R4, 0x2, RZ ;  /* 0x0000000204057824 */ /* 0x000fe200078e00ff */
[----:B------:R-:W-:-:S02]  /*14b0*/  LOP3.LUT R3, R3, 0x7ffffffc, RZ, 0xc0, !PT ;  /* 0x7ffffffc03037812 */ /* 0x000fc400078ec0ff */
[----:B------:R-:W-:Y:S01]  /*14c0*/  LOP3.LUT R6, R0, 0x8, R7, 0xf8, !PT ;  /* 0x0000000800067812 */ /* 0x000fe200078ef807 */
[----:B------:R-:W-:Y:S01]  /*14d0*/  IMAD.SHL.U32 R216, R8, 0x2, RZ ;  /* 0x0000000208d87824 */ /* 0x000fe200078e00ff */
[----:B------:R-:W-:Y:S01]  /*14e0*/  IADD3 R4, R5, 0x80, RZ ;  /* 0x0000008005047810 */ /* 0x000fe20007ffe0ff */
[----:B------:R-:W-:Y:S01]  /*14f0*/  IMAD.IADD R7, R2, 0x1, -R3 ;  /* 0x0000000102077824 */ /* 0x000fe200078e0a03 */
[----:B------:R-:W-:Y:S01]  /*1500*/  LOP3.LUT P3, RZ, R9, 0x4, RZ, 0xc0, !PT ;  /* 0x0000000409ff7812 */ /* 0x000fe2000786c0ff */
[----:B------:R-:W-:Y:S01]  /*1510*/  IMAD.MOV.U32 R9, RZ, RZ, 0x40 ;  /* 0x00000040ff097424 */ /* 0x000fe200078e00ff */
[----:B------:R-:W-:Y:S01]  /*1520*/  SHF.R.U32.HI R0, RZ, 0x3, R0 ;  /* 0x00000003ff007819 */ /* 0x000fe20000011600 */
[----:B------:R-:W-:Y:S01]  /*1530*/  IMAD.SHL.U32 R2, R12, 0x40, RZ ;  /* 0x000000400c027824 */ /* 0x000fe200078e00ff */
[----:B------:R-:W-:Y:S01]  /*1540*/  IADD3 R16, R5, 0x70, RZ ;  /* 0x0000007005107810 */ /* 0x000fe20007ffe0ff */
[----:B------:R-:W-:Y:S01]  /*1550*/  IMAD.MOV.U32 R12, RZ, RZ, 0x20 ;  /* 0x00000020ff0c7424 */ /* 0x000fe200078e00ff */
[----:B------:R-:W-:Y:S01]  /*1560*/  @P0 IADD3 R16, R4, 0x10, RZ ;  /* 0x0000001004100810 */ /* 0x000fe20007ffe0ff */
[----:B------:R-:W-:Y:S01]  /*1570*/  IMAD.SHL.U32 R7, R7, 0x2, RZ ;  /* 0x0000000207077824 */ /* 0x000fe200078e00ff */
[----:B------:R-:W-:Y:S01]  /*1580*/  IADD3 R4, R17, 0x60, RZ ;  /* 0x0000006011047810 */ /* 0x000fe20007ffe0ff */
[----:B------:R-:W-:Y:S01]  /*1590*/  IMAD R3, R14, 0x200, R15 ;  /* 0x000002000e037824 */ /* 0x000fe200078e020f */
[----:B------:R-:W-:Y:S01]  /*15a0*/  LOP3.LUT R0, R6, R0, RZ, 0x3c, !PT ;  /* 0x0000000006007212 */ /* 0x000fe200078e3cff */
[----:B------:R-:W-:Y:S01]  /*15b0*/  STL [R1+0x68], R16 ;  /* 0x0000681001007387 */ /* 0x000fe20000100800 */
[----:B------:R-:W-:-:S02]  /*15c0*/  SEL R4, R9, 0xffffffc0, !P2 ;  /* 0xffffffc009047807 */ /* 0x000fc40005000000 */
[----:B------:R-:W-:Y:S01]  /*15d0*/  IADD3 R6, R17, 0x40, RZ ;  /* 0x0000004011067810 */ /* 0x000fe20007ffe0ff */
[----:B------:R1:W-:Y:S01]  /*15e0*/  STL [R1+0x58], R7 ;  /* 0x0000580701007387 */ /* 0x0003e20000100800 */
[----:B------:R-:W-:Y:S02]  /*15f0*/  SEL R6, R12, 0xffffffe0, !P1 ;  /* 0xffffffe00c067807 */ /* 0x000fe40004800000 */
[----:B------:R-:W-:Y:S01]  /*1600*/  LOP3.LUT R2, R0, 0xfffffe00, R2, 0xf8, !PT ;  /* 0xfffffe0000027812 */ /* 0x000fe200078ef802 */
[----:B------:R-:W-:Y:S01]  /*1610*/  IMAD.SHL.U32 R0, R10, 0x4, RZ ;  /* 0x000000040a007824 */ /* 0x000fe200078e00ff */
[----:B------:R-:W-:Y:S01]  /*1620*/  LEA R194, R3, 0x8100, 0x1 ;  /* 0x0000810003c27811 */ /* 0x000fe200078e08ff */
[----:B------:R-:W-:Y:S01]  /*1630*/  IMAD.IADD R8, R5, 0x1, R6 ;  /* 0x0000000105087824 */ /* 0x000fe200078e0206 */
[----:B------:R-:W-:Y:S02]  /*1640*/  LEA R195, R2, 0x100, 0x1 ;  /* 0x0000010002c37811 */ /* 0x000fe400078e08ff */
[----:B------:R-:W-:-:S02]  /*1650*/  SEL R3, R12, 0xffffffe0, !P4 ;  /* 0xffffffe00c037807 */ /* 0x000fc40006000000 */
[----:B------:R-:W-:Y:S02]  /*1660*/  IADD3 R68, R0, 0x20, RZ ;  /* 0x0000002000447810 */ /* 0x000fe40007ffe0ff */
[----:B------:R-:W-:Y:S01]  /*1670*/  SEL R0, R9, 0xffffffc0, !P3 ;  /* 0xffffffc009007807 */ /* 0x000fe20005800000 */
[--C-:B------:R-:W-:Y:S01]  /*1680*/  IMAD.IADD R196, R3, 0x1, R195.reuse ;  /* 0x0000000103c47824 */ /* 0x100fe200078e02c3 */
[----:B------:R-:W-:Y:S02]  /*1690*/  IADD3 R10, R17, 0x20, RZ ;  /* 0x00000020110a7810 */ /* 0x000fe40007ffe0ff */
[----:B------:R-:W-:Y:S01]  /*16a0*/  IADD3 R218, R218, 0x40, RZ ;  /* 0x00000040dada7810 */ /* 0x000fe20007ffe0ff */
[C---:B------:R-:W-:Y:S02]  /*16b0*/  IMAD.IADD R198, R0.reuse, 0x1, R195 ;  /* 0x0000000100c67824 */ /* 0x040fe400078e02c3 */
[----:B------:R-:W-:Y:S02]  /*16c0*/  IMAD.IADD R197, R0, 0x1, R196 ;  /* 0x0000000100c57824 */ /* 0x000fe400078e02c4 */
[----:B-1----:R-:W-:-:S02]  /*16d0*/  IMAD.IADD R7, R5, 0x1, R4 ;  /* 0x0000000105077824 */ /* 0x002fc400078e0204 */
[----:B------:R-:W-:Y:S02]  /*16e0*/  IMAD.IADD R5, R2, 0x1, R11 ;  /* 0x0000000102057824 */ /* 0x000fe400078e020b */
[--C-:B------:R-:W-:Y:S01]  /*16f0*/  IMAD.IADD R2, R6, 0x1, R16.reuse ;  /* 0x0000000106027824 */ /* 0x100fe200078e0210 */
[----:B------:R1:W-:Y:S01]  /*1700*/  STL [R1+0x80], R7 ;  /* 0x0000800701007387 */ /* 0x0003e20000100800 */
[C---:B------:R-:W-:Y:S01]  /*1710*/  IMAD.IADD R6, R4.reuse, 0x1, R16 ;  /* 0x0000000104067824 */ /* 0x040fe200078e0210 */
[----:B------:R-:W-:Y:S02]  /*1720*/  LEA R213, R5, 0x100, 0x1 ;  /* 0x0000010005d57811 */ /* 0x000fe400078e08ff */
[----:B------:R-:W-:Y:S01]  /*1730*/  STL [R1+0x70], R8 ;  /* 0x0000700801007387 */ /* 0x000fe20000100800 */
[----:B-1----:R-:W-:-:S05]  /*1740*/  IMAD.IADD R7, R4, 0x1, R8 ;  /* 0x0000000104077824 */ /* 0x002fca00078e0208 */
[----:B------:R-:W-:Y:S04]  /*1750*/  STL [R1+0x7c], R7 ;  /* 0x00007c0701007387 */ /* 0x000fe80000100800 */
[----:B------:R-:W-:Y:S04]  /*1760*/  STL [R1+0x78], R6 ;  /* 0x0000780601007387 */ /* 0x000fe80000100800 */
[----:B------:R1:W-:Y:S02]  /*1770*/  STL [R1+0x6c], R2 ;  /* 0x00006c0201007387 */ /* 0x0003e40000100800 */
[----:B-1----:R-:W-:-:S05]  /*1780*/  IMAD.IADD R2, R2, 0x1, R4 ;  /* 0x0000000102027824 */ /* 0x002fca00078e0204 */
[----:B------:R1:W-:Y:S02]  /*1790*/  STL [R1+0x74], R2 ;  /* 0x0000740201007387 */ /* 0x0003e40000100800 */
.L_x_1305:
[----:B------:R-:W2:Y:S01]  /*17a0*/  LDL R0, [R1+0x54] ;  /* 0x0000540001007983 */ /* 0x000ea20000100800 */
[----:B------:R-:W-:Y:S01]  /*17b0*/  IMAD.MOV.U32 R13, RZ, RZ, 0x4 ;  /* 0x00000004ff0d7424 */ /* 0x000fe200078e00ff */
[----:B------:R-:W-:Y:S02]  /*17c0*/  ISETP.NE.U32.AND P4, PT, RZ, c[0x0][0x360], PT ;  /* 0x0000d800ff007a0c */ /* 0x000fe40003f85070 */
[----:B------:R-:W3:Y:S02]  /*17d0*/  LDL R9, [R1+0x50] ;  /* 0x0000500001097983 */ /* 0x000ee40000100800 */
[----:B------:R-:W-:Y:S01]  /*17e0*/  ISETP.NE.AND.EX P4, PT, RZ, c[0x0][0x364], PT, P4 ;  /* 0x0000d900ff007a0c */ /* 0x000fe20003f85340 */
[----:B-12---:R-:W-:-:S05]  /*17f0*/  IMAD.WIDE R2, R0, R13, c[0x0][0x588] ;  /* 0x0001620000027625 */ /* 0x006fca00078e020d */
[----:B------:R-:W2:Y:S01]  /*1800*/  LDG.E R42, [R2.64] ;  /* 0x00000006022a7981 */ /* 0x000ea2000c1e1900 */
[----:B------:R-:W-:Y:S01]  /*1810*/  ISETP.NE.U32.AND P0, PT, RZ, c[0x0][0x370], PT ;  /* 0x0000dc00ff007a0c */ /* 0x000fe20003f05070 */
[----:B------:R-:W-:Y:S01]  /*1820*/  CS2R R170, SRZ ;  /* 0x0000000000aa7805 */ /* 0x000fe2000001ff00 */
[----:B------:R-:W-:Y:S02]  /*1830*/  ISETP.NE.U32.AND P3, PT, RZ, c[0x0][0x348], PT ;  /* 0x0000d200ff007a0c */ /* 0x000fe40003f65070 */
[----:B------:R-:W-:Y:S02]  /*1840*/  ISETP.NE.AND.EX P2, PT, RZ, c[0x0][0x374], PT, P0 ;  /* 0x0000dd00ff007a0c */ /* 0x000fe40003f45300 */
[----:B------:R-:W-:Y:S02]  /*1850*/  ISETP.NE.U32.AND P5, PT, RZ, c[0x0][0x358], PT ;  /* 0x0000d600ff007a0c */ /* 0x000fe40003fa5070 */
[----:B------:R-:W-:Y:S02]  /*1860*/  ISETP.NE.AND.EX P3, PT, RZ, c[0x0][0x34c], PT, P3 ;  /* 0x0000d300ff007a0c */ /* 0x000fe40003f65330 */
[----:B------:R-:W-:Y:S01]  /*1870*/  ISETP.NE.AND.EX P5, PT, RZ, c[0x0][0x35c], PT, P5 ;  /* 0x0000d700ff007a0c */ /* 0x000fe20003fa5350 */
[----:B------:R-:W-:-:S02]  /*1880*/  IMAD.MOV.U32 R166, RZ, RZ, RZ ;  /* 0x000000ffffa67224 */ /* 0x000fc400078e00ff */
[----:B------:R-:W-:Y:S01]  /*1890*/  IMAD.MOV.U32 R12, RZ, RZ, RZ ;  /* 0x000000ffff0c7224 */ /* 0x000fe200078e00ff */
[----:B--2---:R-:W-:Y:S01]  /*18a0*/  SHF.R.S32.HI R146, RZ, 0x1f, R42 ;  /* 0x0000001fff927819 */ /* 0x004fe2000001142a */
[----:B------:R1:W-:Y:S01]  /*18b0*/  STL [R1+0x5c], R42 ;  /* 0x00005c2a01007387 */ /* 0x0003e20000100800 */
[C---:B------:R-:W-:Y:S02]  /*18c0*/  @P4 LEA R2, P0, R42.reuse, c[0x0][0x360], 0x2 ;  /* 0x0000d8002a024a11 */ /* 0x040fe400078010ff */
[C---:B------:R-:W-:Y:S02]  /*18d0*/  @P2 LEA R4, P1, R42.reuse, c[0x0][0x370], 0x2 ;  /* 0x0000dc002a042a11 */ /* 0x040fe400078210ff */
[C-C-:B------:R-:W-:Y:S02]  /*18e0*/  @P4 LEA.HI.X R3, R42.reuse, c[0x0][0x364], R146.reuse, 0x2, P0 ;  /* 0x0000d9002a034a11 */ /* 0x140fe400000f1492 */
[----:B------:R-:W-:-:S03]  /*18f0*/  @P2 LEA.HI.X R5, R42, c[0x0][0x374], R146, 0x2, P1 ;  /* 0x0000dd002a052a11 */ /* 0x000fc600008f1492 */
[----:B------:R2:W4:Y:S01]  /*1900*/  @P4 LDG.E R0, [R2.64] ;  /* 0x0000000602004981 */ /* 0x000522000c1e1900 */
[----:B------:R-:W-:-:S03]  /*1910*/  ISETP.NE.U32.AND P0, PT, RZ, c[0x0][0x350], PT ;  /* 0x0000d400ff007a0c */ /* 0x000fc60003f05070 */
[----:B------:R1:W5:Y:S01]  /*1920*/  @P2 LDG.E R171, [R4.64] ;  /* 0x0000000604ab2981 */ /* 0x000362000c1e1900 */
[----:B------:R-:W-:Y:S02]  /*1930*/  ISETP.NE.AND.EX P6, PT, RZ, c[0x0][0x354], PT, P0 ;  /* 0x0000d500ff007a0c */ /* 0x000fe40003fc5300 */
[----:B------:R-:W-:-:S04]  /*1940*/  LEA R6, P2, R42, c[0x0][0x348], 0x2 ;  /* 0x0000d2002a067a11 */ /* 0x000fc800078410ff */
[----:B------:R-:W-:-:S05]  /*1950*/  LEA.HI.X R7, R42, c[0x0][0x34c], R146, 0x2, P2 ;  /* 0x0000d3002a077a11 */ /* 0x000fca00010f1492 */
[----:B------:R3:W5:Y:S01]  /*1960*/  @P3 LDG.E R166, [R6.64] ;  /* 0x0000000606a63981 */ /* 0x000762000c1e1900 */
[C---:B--2---:R-:W-:Y:S02]  /*1970*/  LEA R2, P0, R42.reuse, c[0x0][0x358], 0x2 ;  /* 0x0000d6002a027a11 */ /* 0x044fe400078010ff */
[C---:B-1----:R-:W-:Y:S02]  /*1980*/  LEA R4, P1, R42.reuse, c[0x0][0x350], 0x2 ;  /* 0x0000d4002a047a11 */ /* 0x042fe400078210ff */
[C-C-:B------:R-:W-:Y:S02]  /*1990*/  LEA.HI.X R3, R42.reuse, c[0x0][0x35c], R146.reuse, 0x2, P0 ;  /* 0x0000d7002a037a11 */ /* 0x140fe400000f1492 */
[----:B------:R-:W-:-:S03]  /*19a0*/  LEA.HI.X R5, R42, c[0x0][0x354], R146, 0x2, P1 ;  /* 0x0000d5002a057a11 */ /* 0x000fc600008f1492 */
[----:B------:R1:W5:Y:S04]  /*19b0*/  @P5 LDG.E R12, [R2.64] ;  /* 0x00000006020c5981 */ /* 0x000368000c1e1900 */
[----:B------:R1:W5:Y:S01]  /*19c0*/  @P6 LDG.E R170, [R4.64] ;  /* 0x0000000604aa6981 */ /* 0x000362000c1e1900 */
[----:B---3--:R-:W-:-:S05]  /*19d0*/  LOP3.LUT R39, R9, 0xffff, RZ, 0xc0, !PT ;  /* 0x0000ffff09277812 */ /* 0x008fca00078ec0ff */
[----:B------:R1:W-:Y:S01]  /*19e0*/  STL [R1+0x60], R39 ;  /* 0x0000602701007387 */ /* 0x0003e20000100800 */
[----:B------:R-:W-:Y:S03]  /*19f0*/  YIELD ;  /* 0x0000000000007946 */ /* 0x000fe60003800000 */
[----:B----4-:R1:W-:Y:S01]  /*1a00*/  @P4 STL [R1+0x2c], R0 ;  /* 0x00002c0001004387 */ /* 0x0103e20000100800 */
        /* <DEDUP_REMOVED lines=8> */
.L_x_1137:
[----:B------:R-:W-:-:S04]  /*1a90*/  ISETP.NE.U32.AND P0, PT, RZ, c[0x0][0x368], PT ;  /* 0x0000da00ff007a0c */ /* 0x000fc80003f05070 */
[----:B------:R-:W-:-:S13]  /*1aa0*/  ISETP.NE.AND.EX P0, PT, RZ, c[0x0][0x36c], PT, P0 ;  /* 0x0000db00ff007a0c */ /* 0x000fda0003f05300 */
[----:B------:R-:W-:Y:S05]  /*1ab0*/  @!P0 BRA `(.L_x_1138) ;  /* 0x0000004000008947 */ /* 0x000fea0003800000 */
[----:B-1----:R-:W-:-:S04]  /*1ac0*/  LEA R4, P0, R42, c[0x0][0x368], 0x2 ;  /* 0x0000da002a047a11 */ /* 0x002fc800078010ff */
[----:B------:R-:W-:-:S05]  /*1ad0*/  LEA.HI.X R5, R42, c[0x0][0x36c], R146, 0x2, P0 ;  /* 0x0000db002a057a11 */ /* 0x000fca00000f1492 */
[----:B------:R1:W5:Y:S01]  /*1ae0*/  LDG.E R11, [R4.64] ;  /* 0x00000006040b7981 */ /* 0x000362000c1e1900 */
[----:B------:R-:W-:Y:S05]  /*1af0*/  BRA `(.L_x_1139) ;  /* 0x0000005000007947 */ /* 0x000fea0003800000 */
.L_x_1138:
[----:B------:R-:W-:Y:S01]  /*1b00*/  MOV R11, c[0x0][0x1d0] ;  /* 0x00007400000b7a02 */ /* 0x000fe20000000f00 */
[----:B------:R-:W-:Y:S05]  /*1b10*/  @!P6 BRA `(.L_x_1139) ;  /* 0x000000300000e947 */ /* 0x000fea0003800000 */
[----:B------:R-:W2:Y:S04]  /*1b20*/  LDG.E R6, [R4.64] ;  /* 0x0000000604067981 */ /* 0x000ea8000c1e1900 */
[----:B-1----:R-:W2:Y:S02]  /*1b30*/  LDG.E R0, [R4.64+0x4] ;  /* 0x0000040604007981 */ /* 0x002ea4000c1e1900 */
[----:B--2---:R-:W-:Y:S02]  /*1b40*/  IADD3 R11, -R6, R0, RZ ;  /* 0x00000000060b7210 */ /* 0x004fe40007ffe1ff */
.L_x_1139:
[----:B-1----:R-:W2:Y:S04]  /*1b50*/  LDL R4, [R1+0x2c] ;  /* 0x00002c0001047983 */ /* 0x002ea80000100800 */
[----:B------:R-:W3:Y:S04]  /*1b60*/  LDL.LU R0, [R1+0x4c] ;  /* 0x00004c0001007983 */ /* 0x000ee80000300800 */
[----:B------:R1:W4:Y:S04]  /*1b70*/  @P5 LDG.E R5, [R2.64] ;  /* 0x0000000602055981 */ /* 0x000328000c1e1900 */
[----:B------:R-:W3:Y:S01]  /*1b80*/  LDL.LU R15, [R1+0x3c] ;  /* 0x00003c00010f7983 */ /* 0x000ee20000300800 */
[----:B------:R-:W-:-:S04]  /*1b90*/  ISETP.NE.U32.AND P0, PT, RZ, c[0x0][0x378], PT ;  /* 0x0000de00ff007a0c */ /* 0x000fc80003f05070 */
[----:B------:R-:W-:Y:S01]  /*1ba0*/  ISETP.NE.AND.EX P1, PT, RZ, c[0x0][0x37c], PT, P0 ;  /* 0x0000df00ff007a0c */ /* 0x000fe20003f25300 */
[----:B--2---:R-:W-:Y:S02]  /*1bb0*/  IMAD.MOV.U32 R7, RZ, RZ, R4 ;  /* 0x000000ffff077224 */ /* 0x004fe400078e0004 */
[----:B------:R1:W4:Y:S01]  /*1bc0*/  @P5 LDG.E R4, [R2.64+0x4] ;  /* 0x0000040602045981 */ /* 0x000322000c1e1900 */
[----:B-----5:R-:W-:Y:S02]  /*1bd0*/  IMAD.MOV.U32 R145, RZ, RZ, R11 ;  /* 0x000000ffff917224 */ /* 0x020fe400078e000b */
[----:B------:R-:W-:-:S05]  /*1be0*/  IMAD.MOV.U32 R6, RZ, RZ, c[0x0][0x2c4] ;  /* 0x0000b100ff067624 */ /* 0x000fca00078e00ff */
[----:B------:R-:W-:Y:S02]  /*1bf0*/  ISETP.NE.AND P2, PT, R6, 0x1, PT ;  /* 0x000000010600780c */ /* 0x000fe40003f45270 */
[----:B-1----:R-:W-:-:S04]  /*1c00*/  @P1 LEA R2, P0, R42, c[0x0][0x378], 0x2 ;  /* 0x0000de002a021a11 */ /* 0x002fc800078010ff */
[----:B------:R-:W-:-:S05]  /*1c10*/  @P1 LEA.HI.X R3, R42, c[0x0][0x37c], R146, 0x2, P0 ;  /* 0x0000df002a031a11 */ /* 0x000fca00000f1492 */
[----:B------:R1:W5:Y:S01]  /*1c20*/  @P1 LDG.E R145, [R2.64] ;  /* 0x0000000602911981 */ /* 0x000362000c1e1900 */
[----:B------:R-:W-:Y:S01]  /*1c30*/  IMAD.IADD R10, R11, 0x1, -R171 ;  /* 0x000000010b0a7824 */ /* 0x000fe200078e0aab */
[----:B---3--:R-:W-:-:S04]  /*1c40*/  LOP3.LUT R15, R15, 0xffffffdf, RZ, 0xc0, !PT ;  /* 0xffffffdf0f0f7812 */ /* 0x008fc800078ec0ff */
[----:B------:R-:W-:Y:S01]  /*1c50*/  @P2 LOP3.LUT R15, R15, 0x20, RZ, 0xfc, !PT ;  /* 0x000000200f0f2812 */ /* 0x000fe200078efcff */
[----:B-1----:R-:W-:Y:S02]  /*1c60*/  IMAD.SHL.U32 R2, R0, 0x80, RZ ;  /* 0x0000008000027824 */ /* 0x002fe400078e00ff */
[----:B------:R-:W-:-:S03]  /*1c70*/  IMAD.MOV.U32 R0, RZ, RZ, c[0x0][0x228] ;  /* 0x00008a00ff007624 */ /* 0x000fc600078e00ff */
[----:B------:R1:W-:Y:S04]  /*1c80*/  STL [R1+0x4c], R2 ;  /* 0x00004c0201007387 */ /* 0x0003e80000100800 */
[----:B------:R-:W-:Y:S01]  /*1c90*/  STL [R1+0x3c], R15 ;  /* 0x00003c0f01007387 */ /* 0x000fe20000100800 */
[----:B-1----:R-:W-:-:S05]  /*1ca0*/  IADD3 R2, R2, 0x7f, RZ ;  /* 0x0000007f02027810 */ /* 0x002fca0007ffe0ff */
[----:B------:R-:W-:-:S05]  /*1cb0*/  @P2 IMAD.HI.U32 R3, R2, c[0x0][0x2c8], RZ ;  /* 0x0000b20002032a27 */ /* 0x000fca00078e00ff */
[----:B------:R-:W-:Y:S01]  /*1cc0*/  @P2 SHF.R.U32.HI R2, RZ, c[0x0][0x2cc], R3 ;  /* 0x0000b300ff022a19 */ /* 0x000fe20000011603 */
[----:B------:R-:W-:Y:S01]  /*1cd0*/  BSSY B0, `(.L_x_1140) ;  /* 0x000003a000007945 */ /* 0x000fe20003800000 */
[----:B----4-:R-:W-:-:S04]  /*1ce0*/  @P5 IMAD.IADD R0, R4, 0x1, -R5 ;  /* 0x0000000104005824 */ /* 0x010fc800078e0a05 */
[----:B------:R-:W-:Y:S02]  /*1cf0*/  IMAD.IADD R6, R10, 0x1, R0 ;  /* 0x000000010a067824 */ /* 0x000fe400078e0200 */
[----:B------:R-:W-:-:S03]  /*1d00*/  IMAD.MOV.U32 R4, RZ, RZ, RZ ;  /* 0x000000ffff047224 */ /* 0x000fc600078e00ff */
[C---:B------:R-:W-:Y:S01]  /*1d10*/  IADD3 R180, R6.reuse, 0x70, -R7 ;  /* 0x0000007006b47810 */ /* 0x040fe20007ffe807 */
[----:B------:R1:W-:Y:S01]  /*1d20*/  STL [R1+0x30], R6 ;  /* 0x0000300601007387 */ /* 0x0003e20000100800 */
[----:B------:R-:W-:-:S03]  /*1d30*/  IADD3 R5, R6, 0x6f, RZ ;  /* 0x0000006f06057810 */ /* 0x000fc60007ffe0ff */
[----:B------:R-:W-:Y:S02]  /*1d40*/  IMAD.IADD R3, R180, 0x1, R2 ;  /* 0x00000001b4037824 */ /* 0x000fe400078e0202 */
[----:B------:R-:W-:Y:S02]  /*1d50*/  IMAD.MOV.U32 R2, RZ, RZ, RZ ;  /* 0x000000ffff027224 */ /* 0x000fe400078e00ff */
[----:B------:R-:W-:Y:S01]  /*1d60*/  IMAD.HI R4, R5, -0x6db6db6d, R4 ;  /* 0x9249249305047827 */ /* 0x000fe200078e0204 */
[----:B------:R-:W-:-:S03]  /*1d70*/  LOP3.LUT R5, R9, 0xff0000, RZ, 0xc0, !PT ;  /* 0x00ff000009057812 */ /* 0x000fc600078ec0ff */
[----:B------:R-:W-:Y:S01]  /*1d80*/  IMAD.HI R2, R3, -0x6db6db6d, R2 ;  /* 0x9249249303027827 */ /* 0x000fe200078e0202 */
[----:B-1----:R-:W-:-:S04]  /*1d90*/  LOP3.LUT R6, R9, 0xff000000, RZ, 0xc0, !PT ;  /* 0xff00000009067812 */ /* 0x002fc800078ec0ff */
[----:B------:R-:W-:-:S04]  /*1da0*/  SHF.R.U32.HI R7, RZ, 0x8, R6 ;  /* 0x00000008ff077819 */ /* 0x000fc80000011606 */
[----:B------:R-:W-:Y:S02]  /*1db0*/  LEA.HI R5, R5, R7, RZ, 0x10 ;  /* 0x0000000705057211 */ /* 0x000fe400078f80ff */
[----:B------:R-:W-:Y:S02]  /*1dc0*/  SHF.R.U32.HI R6, RZ, 0x1f, R4 ;  /* 0x0000001fff067819 */ /* 0x000fe40000011604 */
[----:B------:R-:W-:Y:S02]  /*1dd0*/  SHF.R.U32.HI R3, RZ, 0x1f, R2 ;  /* 0x0000001fff037819 */ /* 0x000fe40000011602 */
[----:B------:R-:W-:Y:S02]  /*1de0*/  SHF.R.U32.HI R8, RZ, 0x10, R5 ;  /* 0x00000010ff087819 */ /* 0x000fe40000011605 */
[----:B------:R-:W-:Y:S02]  /*1df0*/  LOP3.LUT R16, R5, 0xff, RZ, 0xc0, !PT ;  /* 0x000000ff05107812 */ /* 0x000fe400078ec0ff */
[----:B------:R-:W-:-:S02]  /*1e00*/  LEA.HI.SX32 R176, R4, R6, 0x1a ;  /* 0x0000000604b07211 */ /* 0x000fc400078fd2ff */
[----:B------:R-:W-:Y:S01]  /*1e10*/  LEA.HI.SX32 R2, R2, R3, 0x1a ;  /* 0x0000000302027211 */ /* 0x000fe200078fd2ff */
[----:B------:R1:W-:Y:S03]  /*1e20*/  STL [R1+0x50], R8 ;  /* 0x0000500801007387 */ /* 0x0003e60000100800 */
[----:B------:R-:W-:Y:S01]  /*1e30*/  IMNMX R6, R176, R2, PT ;  /* 0x00000002b0067217 */ /* 0x000fe20003800200 */
[----:B------:R1:W-:Y:S03]  /*1e40*/  STL [R1+0x64], R16 ;  /* 0x0000641001007387 */ /* 0x0003e60000100800 */
[----:B------:R-:W-:Y:S02]  /*1e50*/  ISETP.GE.AND P0, PT, R6, 0x1, PT ;  /* 0x000000010600780c */ /* 0x000fe40003f06270 */
[----:B------:R-:W-:Y:S01]  /*1e60*/  ISETP.NE.AND P1, PT, R8, RZ, PT ;  /* 0x000000ff0800720c */ /* 0x000fe20003f25270 */
[----:B------:R-:W-:-:S03]  /*1e70*/  IMAD.MOV.U32 R2, RZ, RZ, RZ ;  /* 0x000000ffff027224 */ /* 0x000fc600078e00ff */
[----:B------:R-:W-:-:S07]  /*1e80*/  SEL R144, R8, c[0x0][0x338], P1 ;  /* 0x0000ce0008907a07 */ /* 0x000fce0000800000 */
[----:B------:R-:W-:Y:S05]  /*1e90*/  @!P0 BRA `(.L_x_1141) ;  /* 0x000001d000008947 */ /* 0x000fea0003800000 */
[----:B------:R-:W-:Y:S02]  /*1ea0*/  IABS R2, R144 ;  /* 0x0000009000027213 */ /* 0x000fe40000000000 */
[----:B------:R-:W-:-:S03]  /*1eb0*/  IADD3 R5, R144, -0x1, R6 ;  /* 0xffffffff90057810 */ /* 0x000fc60007ffe006 */
[----:B------:R-:W-:Y:S01]  /*1ec0*/  IMAD.MOV.U32 R4, RZ, RZ, R2 ;  /* 0x000000ffff047224 */ /* 0x000fe200078e0002 */
[----:B------:R-:W-:-:S03]  /*1ed0*/  IABS R9, R5 ;  /* 0x0000000500097213 */ /* 0x000fc60000000000 */
[----:B------:R-:W2:Y:S08]  /*1ee0*/  I2F.RP R2, R4 ;  /* 0x0000000400027306 */ /* 0x000eb00000209400 */
[----:B--2---:R-:W2:Y:S02]  /*1ef0*/  MUFU.RCP R2, R2 ;  /* 0x0000000200027308 */ /* 0x004ea40000001000 */
[----:B--2---:R-:W-:-:S06]  /*1f00*/  IADD3 R2, R2, 0xffffffe, RZ ;  /* 0x0ffffffe02027810 */ /* 0x004fcc0007ffe0ff */
[----:B------:R-:W2:Y:S02]  /*1f10*/  F2I.FTZ.U32.TRUNC.NTZ R3, R2 ;  /* 0x0000000200037305 */ /* 0x000ea4000021f000 */
[----:B--2---:R-:W-:-:S04]  /*1f20*/  IMAD.MOV R2, RZ, RZ, -R3 ;  /* 0x000000ffff027224 */ /* 0x004fc800078e0a03 */
[----:B------:R-:W-:Y:S01]  /*1f30*/  IMAD.MOV.U32 R7, RZ, RZ, R2 ;  /* 0x000000ffff077224 */ /* 0x000fe200078e0002 */
[----:B------:R-:W-:-:S03]  /*1f40*/  IABS R2, R144 ;  /* 0x0000009000027213 */ /* 0x000fc60000000000 */
[----:B------:R-:W-:Y:S02]  /*1f50*/  IMAD R7, R7, R4, RZ ;  /* 0x0000000407077224 */ /* 0x000fe400078e02ff */
[----:B-1----:R-:W-:Y:S02]  /*1f60*/  IMAD.MOV R8, RZ, RZ, -R2 ;  /* 0x000000ffff087224 */ /* 0x002fe400078e0a02 */
        /* <DEDUP_REMOVED lines=16> */
.L_x_1141:
[----:B------:R-:W-:Y:S05]  /*2070*/  BSYNC B0 ;  /* 0x0000000000007941 */ /* 0x000fea0003800000 */
.L_x_1140:
[----:B------:R-:W-:Y:S01]  /*2080*/  IMAD R3, R16, R2, RZ ;  /* 0x0000000210037224 */ /* 0x000fe200078e02ff */
[----:B------:R-:W2:Y:S03]  /*2090*/  S2R R7, SR_TID.X ;  /* 0x0000000000077919 */ /* 0x000ea60000002100 */
[C---:B------:R-:W-:Y:S02]  /*20a0*/  IMAD.IADD R2, R3.reuse, 0x1, R2 ;  /* 0x0000000103027824 */ /* 0x040fe400078e0202 */
[----:B------:R-:W-:-:S03]  /*20b0*/  IMAD R3, R3, 0x70, -R10 ;  /* 0x0000007003037824 */ /* 0x000fc600078e0a0a */
[----:B------:R-:W-:Y:S02]  /*20c0*/  IMNMX R2, R6, R2, PT ;  /* 0x0000000206027217 */ /* 0x000fe40003800200 */
[----:B------:R-:W-:-:S03]  /*20d0*/  IMNMX R3, RZ, R3, !PT ;  /* 0x00000003ff037217 */ /* 0x000fc60007800200 */
[----:B------:R-:W-:-:S05]  /*20e0*/  IMAD R2, R2, 0x70, -R10 ;  /* 0x0000007002027824 */ /* 0x000fca00078e0a0a */
[----:B------:R-:W-:-:S04]  /*20f0*/  IMNMX R2, R2, R0, PT ;  /* 0x0000000002027217 */ /* 0x000fc80003800200 */
[----:B------:R-:W-:Y:S02]  /*2100*/  ISETP.GT.AND P0, PT, R2, R3, PT ;  /* 0x000000030200720c */ /* 0x000fe40003f04270 */
[----:B------:R-:W-:Y:S02]  /*2110*/  SHF.R.U32.HI R3, RZ, 0x4, R3 ;  /* 0x00000004ff037819 */ /* 0x000fe40000011603 */
[--C-:B--2---:R-:W-:Y:S02]  /*2120*/  SHF.R.S32.HI R214, RZ, 0x1f, R7.reuse ;  /* 0x0000001fffd67819 */ /* 0x104fe40000011407 */
[----:B------:R-:W-:Y:S01]  /*2130*/  SHF.R.S32.HI R40, RZ, 0x1f, R7 ;  /* 0x0000001fff287819 */ /* 0x000fe20000011407 */
[----:B------:R-:W-:Y:S01]  /*2140*/  IMAD.WIDE.U32 R4, R3, 0x24924925, RZ ;  /* 0x2492492503047825 */ /* 0x000fe200078e00ff */
[-C--:B------:R-:W-:Y:S02]  /*2150*/  LEA.HI R6, R214, R7.reuse, RZ, 0x3 ;  /* 0x00000007d6067211 */ /* 0x080fe400078f18ff */
[----:B------:R-:W-:Y:S01]  /*2160*/  LEA.HI R40, R40, R7, RZ, 0x3 ;  /* 0x0000000728287211 */ /* 0x000fe200078f18ff */
[----:B------:R-:W-:Y:S01]  /*2170*/  IMAD.MOV.U32 R140, RZ, RZ, R5 ;  /* 0x000000ffff8c7224 */ /* 0x000fe200078e0005 */
[----:B------:R-:W-:-:S02]  /*2180*/  LOP3.LUT R4, R6, 0xfffffff8, RZ, 0xc0, !PT ;  /* 0xfffffff806047812 */ /* 0x000fc400078ec0ff */
[----:B------:R-:W-:Y:S01]  /*2190*/  @P0 IADD3 R3, R2, 0x6f, RZ ;  /* 0x0000006f02030810 */ /* 0x000fe20007ffe0ff */
[----:B------:R-:W-:Y:S01]  /*21a0*/  @P0 IMAD.MOV.U32 R2, RZ, RZ, RZ ;  /* 0x000000ffff020224 */ /* 0x000fe200078e00ff */
[----:B------:R-:W-:Y:S01]  /*21b0*/  SHF.R.S32.HI R40, RZ, 0x3, R40 ;  /* 0x00000003ff287819 */ /* 0x000fe20000011428 */
[----:B------:R-:W-:Y:S01]  /*21c0*/  IMAD.IADD R147, R7, 0x1, -R4 ;  /* 0x0000000107937824 */ /* 0x000fe200078e0a04 */
[----:B------:R-:W-:Y:S01]  /*21d0*/  SHF.R.S32.HI R35, RZ, 0x1f, R7 ;  /* 0x0000001fff237819 */ /* 0x000fe20000011407 */
[----:B------:R-:W-:Y:S01]  /*21e0*/  @P0 IMAD.HI R2, R3, -0x6db6db6d, R2 ;  /* 0x9249249303020827 */ /* 0x000fe200078e0202 */
[--C-:B------:R-:W-:Y:S02]  /*21f0*/  SHF.R.S32.HI R33, RZ, 0x1f, R7.reuse ;  /* 0x0000001fff217819 */ /* 0x100fe40000011407 */
[----:B------:R-:W-:Y:S01]  /*2200*/  SHF.R.S32.HI R34, RZ, 0x1f, R7 ;  /* 0x0000001fff227819 */ /* 0x000fe20000011407 */
[----:B------:R-:W-:Y:S01]  /*2210*/  IMAD.SHL.U32 R6, R40, 0x40, RZ ;  /* 0x0000004028067824 */ /* 0x000fe200078e00ff */
[----:B------:R-:W-:Y:S01]  /*2220*/  @P0 SHF.R.U32.HI R3, RZ, 0x1f, R2 ;  /* 0x0000001fff030819 */ /* 0x000fe20000011602 */
[----:B------:R-:W-:Y:S01]  /*2230*/  IMAD.MOV.U32 R4, RZ, RZ, R140 ;  /* 0x000000ffff047224 */ /* 0x000fe200078e008c */
[----:B------:R-:W-:Y:S01]  /*2240*/  LEA.HI R5, R214, R7, RZ, 0x6 ;  /* 0x00000007d6057211 */ /* 0x000fe200078f30ff */
[C---:B------:R-:W-:Y:S01]  /*2250*/  IMAD.SHL.U32 R36, R147.reuse, 0x8, RZ ;  /* 0x0000000893247824 */ /* 0x040fe200078e00ff */
[----:B------:R-:W-:Y:S01]  /*2260*/  @P0 LEA.HI.SX32 R4, R2, R3, 0x1a ;  /* 0x0000000302040211 */ /* 0x000fe200078fd2ff */
[----:B------:R-:W-:Y:S01]  /*2270*/  IMAD.SHL.U32 R28, R147, 0x4, RZ ;  /* 0x00000004931c7824 */ /* 0x000fe200078e00ff */
[-C--:B------:R-:W-:Y:S01]  /*2280*/  LEA.HI R35, R35, R7.reuse, RZ, 0x3 ;  /* 0x0000000723237211 */ /* 0x080fe200078f18ff */
[----:B------:R-:W-:Y:S01]  /*2290*/  IMAD.SHL.U32 R2, R5, 0x8, RZ ;  /* 0x0000000805027824 */ /* 0x000fe200078e00ff */
[----:B------:R-:W-:-:S02]  /*22a0*/  LEA.HI R34, R34, R7, RZ, 0x3 ;  /* 0x0000000722227211 */ /* 0x000fc400078f18ff */
[----:B------:R-:W-:Y:S02]  /*22b0*/  LEA.HI R33, R33, R7, RZ, 0x3 ;  /* 0x0000000721217211 */ /* 0x000fe400078f18ff */
[----:B------:R-:W-:Y:S02]  /*22c0*/  LOP3.LUT R159, R6, 0x1c0, RZ, 0xc0, !PT ;  /* 0x000001c0069f7812 */ /* 0x000fe400078ec0ff */
[----:B------:R-:W-:Y:S02]  /*22d0*/  ISETP.GT.AND P0, PT, R4, R140, PT ;  /* 0x0000008c0400720c */ /* 0x000fe40003f04270 */
[----:B------:R-:W-:Y:S02]  /*22e0*/  SHF.R.S32.HI R35, RZ, 0x3, R35 ;  /* 0x00000003ff237819 */ /* 0x000fe40000011423 */
[----:B------:R-:W-:Y:S02]  /*22f0*/  SHF.R.S32.HI R34, RZ, 0x3, R34 ;  /* 0x00000003ff227819 */ /* 0x000fe40000011422 */
[----:B------:R-:W-:-:S02]  /*2300*/  SHF.R.S32.HI R33, RZ, 0x3, R33 ;  /* 0x00000003ff217819 */ /* 0x000fc40000011421 */
[----:B------:R-:W-:Y:S02]  /*2310*/  SHF.R.U32.HI R199, RZ, 0x3, R159 ;  /* 0x00000003ffc77819 */ /* 0x000fe4000001169f */
[----:B------:R-:W-:Y:S02]  /*2320*/  LOP3.LUT R3, R159, 0x38, R36, 0xf8, !PT ;  /* 0x000000389f037812 */ /* 0x000fe400078ef824 */
[----:B------:R-:W-:Y:S02]  /*2330*/  IADD3 R35, R35, 0x20, RZ ;  /* 0x0000002023237810 */ /* 0x000fe40007ffe0ff */
[----:B------:R-:W-:Y:S02]  /*2340*/  IADD3 R34, R34, 0x40, RZ ;  /* 0x0000004022227810 */ /* 0x000fe40007ffe0ff */
[----:B------:R-:W-:Y:S01]  /*2350*/  IADD3 R33, R33, 0x60, RZ ;  /* 0x0000006021217810 */ /* 0x000fe20007ffe0ff */
[----:B------:R-:W-:Y:S01]  /*2360*/  IMAD.SHL.U32 R5, R35, 0x40, RZ ;  /* 0x0000004023057824 */ /* 0x000fe200078e00ff */
[----:B------:R-:W-:Y:S01]  /*2370*/  LOP3.LUT R169, R2, 0xfffffe00, RZ, 0xc0, !PT ;  /* 0xfffffe0002a97812 */ /* 0x000fe200078ec0ff */
[----:B------:R-:W-:Y:S01]  /*2380*/  IMAD.SHL.U32 R6, R34, 0x40, RZ ;  /* 0x0000004022067824 */ /* 0x000fe200078e00ff */
[----:B------:R-:W-:Y:S01]  /*2390*/  LOP3.LUT R2, R3, R199, RZ, 0x3c, !PT ;  /* 0x000000c703027212 */ /* 0x000fe200078e3cff */
[----:B------:R-:W-:Y:S01]  /*23a0*/  IMAD.SHL.U32 R3, R33, 0x40, RZ ;  /* 0x0000004021037824 */ /* 0x000fe200078e00ff */
[----:B------:R-:W-:-:S02]  /*23b0*/  LOP3.LUT R154, R5, 0x1c0, RZ, 0xc0, !PT ;  /* 0x000001c0059a7812 */ /* 0x000fc400078ec0ff */
[----:B------:R-:W-:Y:S01]  /*23c0*/  LOP3.LUT R155, R6, 0x1c0, RZ, 0xc0, !PT ;  /* 0x000001c0069b7812 */ /* 0x000fe200078ec0ff */
[----:B------:R-:W-:Y:S01]  /*23d0*/  IMAD.IADD R2, R169, 0x1, R2 ;  /* 0x00000001a9027824 */ /* 0x000fe200078e0202 */
[----:B------:R-:W-:-:S03]  /*23e0*/  LOP3.LUT R158, R3, 0x1c0, RZ, 0xc0, !PT ;  /* 0x000001c0039e7812 */ /* 0x000fc600078ec0ff */
[----:B------:R-:W-:Y:S01]  /*23f0*/  IMAD.SHL.U32 R215, R2, 0x2, RZ ;  /* 0x0000000202d77824 */ /* 0x000fe200078e00ff */
[----:B------:R-:W-:Y:S05]  /*2400*/  @!P0 BRA `(.L_x_1142) ;  /* 0x00006f5000008947 */ /* 0x000fea0003800000 */
[----:B------:R-:W-:Y:S01]  /*2410*/  ISETP.NE.U32.AND P0, PT, RZ, c[0x0][0x340], PT ;  /* 0x0000d000ff007a0c */ /* 0x000fe20003f05070 */
[----:B------:R-:W-:-:S03]  /*2420*/  IMAD.MOV.U32 R38, RZ, RZ, R15 ;  /* 0x000000ffff267224 */ /* 0x000fc600078e000f */
[----:B------:R-:W-:-:S13]  /*2430*/  ISETP.NE.AND.EX P3, PT, RZ, c[0x0][0x344], PT, P0 ;  /* 0x0000d100ff007a0c */ /* 0x000fda0003f65300 */
[----:B------:R-:W-:-:S05]  /*2440*/  @P3 IMAD.WIDE R2, R42, R13, c[0x0][0x340] ;  /* 0x0000d0002a023625 */ /* 0x000fca00078e020d */
[----:B------:R2:W3:Y:S01]  /*2450*/  @P3 LDG.E R23, [R2.64] ;  /* 0x0000000602173981 */ /* 0x0004e2000c1e1900 */
[----:B------:R-:W-:Y:S01]  /*2460*/  SHF.R.S32.HI R27, RZ, 0x1f, R40 ;  /* 0x0000001fff1b7819 */ /* 0x000fe20000011428 */
[----:B------:R-:W-:Y:S01]  /*2470*/  IMAD.MOV.U32 R179, RZ, RZ, 0x5 ;  /* 0x00000005ffb37424 */ /* 0x000fe200078e00ff */
[----:B------:R-:W-:Y:S01]  /*2480*/  IADD3 R129, P0, R40, R12, RZ ;  /* 0x0000000c28817210 */ /* 0x000fe20007f1e0ff */
[----:B------:R-:W-:Y:S01]  /*2490*/  ULDC UR4, c[0x0][0x23c] ;  /* 0x00008f0000047ab9 */ /* 0x000fe20000000800 */
[----:B------:R-:W-:Y:S01]  /*24a0*/  SHF.R.S32.HI R37, RZ, 0x1f, R36 ;  /* 0x0000001fff257819 */ /* 0x000fe20000011424 */
[----:B------:R-:W-:Y:S01]  /*24b0*/  USHF.L.U32 UR5, UR4, 0x6, URZ ;  /* 0x0000000604057899 */ /* 0x000fe2000800063f */
[----:B------:R-:W-:Y:S01]  /*24c0*/  LEA.HI.X.SX32 R143, R12, R27, 0x1, P0 ;  /* 0x0000001b0c8f7211 */ /* 0x000fe200000f0eff */
[----:B------:R-:W-:Y:S01]  /*24d0*/  IMAD.IADD R22, R11, 0x1, R170 ;  /* 0x000000010b167824 */ /* 0x000fe200078e02aa */
[----:B------:R-:W-:Y:S01]  /*24e0*/  IADD3 R41, R4, -0x1, RZ ;  /* 0xffffffff04297810 */ /* 0x000fe20007ffe0ff */
[----:B------:R-:W-:Y:S01]  /*24f0*/  UIMAD UR4, UR4, 0x60, URZ ;  /* 0x00000060040478a4 */ /* 0x000fe2000f8e023f */
[----:B------:R-:W-:Y:S01]  /*2500*/  SEL R25, R146, RZ, !P5 ;  /* 0x000000ff92197207 */ /* 0x000fe20006800000 */
[----:B------:R-:W-:Y:S01]  /*2510*/  IMAD R5, R143, c[0x0][0x238], RZ ;  /* 0x00008e008f057a24 */ /* 0x000fe200078e02ff */
[----:B------:R-:W-:Y:S01]  /*2520*/  MOV R148, 0x70 ;  /* 0x0000007000947802 */ /* 0x000fe20000000f00 */
[----:B------:R-:W-:Y:S01]  /*2530*/  IMAD.WIDE.U32 R12, R40, c[0x0][0x290], R36 ;  /* 0x0000a400280c7a25 */ /* 0x000fe200078e0024 */
[----:B------:R-:W-:-:S02]  /*2540*/  SEL R26, R42, RZ, !P5 ;  /* 0x000000ff2a1a7207 */ /* 0x000fc40006800000 */
[----:B------:R-:W-:Y:S01]  /*2550*/  ISETP.GE.AND P5, PT, R36, c[0x0][0x1d4], PT ;  /* 0x0000750024007a0c */ /* 0x000fe20003fa6270 */
[----:B------:R-:W-:Y:S01]  /*2560*/  IMAD R5, R129, c[0x0][0x23c], R5 ;  /* 0x00008f0081057a24 */ /* 0x000fe200078e0205 */
[----:B------:R-:W-:Y:S01]  /*2570*/  ISETP.GE.AND P4, PT, R218, c[0x0][0x1d4], PT ;  /* 0x00007500da007a0c */ /* 0x000fe20003f86270 */
[----:B------:R-:W-:Y:S01]  /*2580*/  IMAD R4, R25, c[0x0][0x248], RZ ;  /* 0x0000920019047a24 */ /* 0x000fe200078e02ff */
[----:B------:R-:W-:Y:S01]  /*2590*/  MOV R178, c[0x0][0x238] ;  /* 0x00008e0000b27a02 */ /* 0x000fe20000000f00 */
[C---:B------:R-:W-:Y:S01]  /*25a0*/  IMAD R186, R148.reuse, c[0x0][0x23c], RZ ;  /* 0x00008f0094ba7a24 */ /* 0x040fe200078e02ff */
[----:B------:R-:W-:Y:S01]  /*25b0*/  SHF.R.S32.HI R24, RZ, 0x1f, R22 ;  /* 0x0000001fff187819 */ /* 0x000fe20000011416 */
[----:B------:R-:W-:Y:S01]  /*25c0*/  IMAD.WIDE.U32 R156, R148, c[0x0][0x238], RZ ;  /* 0x00008e00949c7a25 */ /* 0x000fe200078e00ff */
[----:B------:R-:W-:Y:S02]  /*25d0*/  SHF.L.U64.HI R187, R178, R179, c[0x0][0x23c] ;  /* 0x00008f00b2bb7619 */ /* 0x000fe400000102b3 */
[----:B------:R-:W-:Y:S01]  /*25e0*/  SHF.R.S32.HI R29, RZ, 0x1f, R28 ;  /* 0x0000001fff1d7819 */ /* 0x000fe2000001141c */
[----:B--2---:R-:W-:Y:S01]  /*25f0*/  IMAD.WIDE.U32 R2, R129, c[0x0][0x238], R36 ;  /* 0x00008e0081027a25 */ /* 0x004fe200078e0024 */
[----:B------:R-:W-:-:S02]  /*2600*/  LOP3.LUT R38, R38, 0xfffffffd, RZ, 0xc0, !PT ;  /* 0xfffffffd26267812 */ /* 0x000fc400078ec0ff */
[----:B------:R-:W-:Y:S01]  /*2610*/  MOV R210, c[0x0][0x27c] ;  /* 0x00009f0000d27a02 */ /* 0x000fe20000000f00 */
[----:B------:R-:W-:Y:S01]  /*2620*/  IMAD.IADD R3, R3, 0x1, R5 ;  /* 0x0000000103037824 */ /* 0x000fe200078e0205 */
[----:B------:R-:W-:Y:S01]  /*2630*/  @P5 LOP3.LUT R38, R38, 0x2, RZ, 0xfc, !PT ;  /* 0x0000000226265812 */ /* 0x000fe200078efcff */
[----:B------:R-:W-:Y:S01]  /*2640*/  IMAD R5, R41, -0x70, R0 ;  /* 0xffffff9029057824 */ /* 0x000fe200078e0200 */
[----:B------:R-:W-:Y:S01]  /*2650*/  SHF.R.U32.HI R30, RZ, 0x3, R154 ;  /* 0x00000003ff1e7819 */ /* 0x000fe2000001169a */
[----:B------:R-:W-:Y:S01]  /*2660*/  IMAD.WIDE.U32 R2, R39, c[0x0][0x240], R2 ;  /* 0x0000900027027a25 */ /* 0x000fe200078e0002 */
[----:B------:R-:W-:Y:S02]  /*2670*/  LOP3.LUT R38, R38, 0xfffffffe, RZ, 0xc0, !PT ;  /* 0xfffffffe26267812 */ /* 0x000fe400078ec0ff */
[----:B------:R-:W-:Y:S01]  /*2680*/  IMNMX R5, R5, 0x70, PT ;  /* 0x0000007005057817 */ /* 0x000fe20003800200 */
[----:B------:R-:W-:Y:S01]  /*2690*/  IMAD R3, R39, c[0x0][0x244], R3 ;  /* 0x0000910027037a24 */ /* 0x000fe200078e0203 */
[----:B------:R-:W-:Y:S01]  /*26a0*/  @P4 LOP3.LUT R38, R38, 0x1, RZ, 0xfc, !PT ;  /* 0x0000000126264812 */ /* 0x000fe200078efcff */
[C---:B------:R-:W-:Y:S01]  /*26b0*/  IMAD R4, R26.reuse, c[0x0][0x24c], R4 ;  /* 0x000093001a047a24 */ /* 0x040fe200078e0204 */
[----:B------:R-:W-:Y:S01]  /*26c0*/  SHF.R.U32.HI R32, RZ, 0x3, R158 ;  /* 0x00000003ff207819 */ /* 0x000fe2000001169e */
[----:B------:R-:W-:Y:S01]  /*26d0*/  IMAD.IADD R6, R5, 0x1, -R40 ;  /* 0x0000000105067824 */ /* 0x000fe200078e0a28 */
[----:B------:R-:W-:Y:S01]  /*26e0*/  SHF.R.U32.HI R31, RZ, 0x3, R155 ;  /* 0x00000003ff1f7819 */ /* 0x000fe2000001169b */
[----:B------:R-:W-:Y:S01]  /*26f0*/  IMAD.WIDE.U32 R126, R26, c[0x0][0x248], R2 ;  /* 0x000092001a7e7a25 */ /* 0x000fe200078e0002 */
[----:B------:R-:W-:Y:S01]  /*2700*/  SHF.R.S32.HI R3, RZ, 0x1f, R41 ;  /* 0x0000001fff037819 */ /* 0x000fe20000011429 */
[----:B------:R2:W-:Y:S01]  /*2710*/  STL [R1+0x3c], R38 ;  /* 0x00003c2601007387 */ /* 0x0005e20000100800 */
[C---:B------:R-:W-:Y:S01]  /*2720*/  ISETP.GE.AND P0, PT, R6.reuse, 0x1, PT ;  /* 0x000000010600780c */ /* 0x040fe20003f06270 */
[----:B------:R-:W-:Y:S01]  /*2730*/  IMAD.IADD R186, R157, 0x1, R186 ;  /* 0x000000019dba7824 */ /* 0x000fe200078e02ba */
[----:B------:R-:W-:Y:S01]  /*2740*/  IADD3 R125, R127, R4, RZ ;  /* 0x000000047f7d7210 */ /* 0x000fe20007ffe0ff */
[----:B------:R-:W-:Y:S01]  /*2750*/  IMAD.MOV.U32 R124, RZ, RZ, R126 ;  /* 0x000000ffff7c7224 */ /* 0x000fe200078e007e */
[----:B------:R-:W-:Y:S01]  /*2760*/  ISETP.GE.AND P2, PT, R6, 0x21, PT ;  /* 0x000000210600780c */ /* 0x000fe20003f46270 */
[----:B------:R-:W-:-:S02]  /*2770*/  IMAD R2, R186, R41, RZ ;  /* 0x00000029ba027224 */ /* 0x000fc400078e02ff */
[----:B------:R-:W-:Y:S02]  /*2780*/  IMAD.SHL.U32 R209, R178, 0x20, RZ ;  /* 0x00000020b2d17824 */ /* 0x000fe400078e00ff */
[-C--:B------:R-:W-:Y:S02]  /*2790*/  IMAD R4, R3, R156.reuse, R2 ;  /* 0x0000009c03047224 */ /* 0x080fe400078e0202 */
[----:B------:R-:W-:-:S04]  /*27a0*/  IMAD.WIDE.U32 R2, R41, R156, R124 ;  /* 0x0000009c29027225 */ /* 0x000fc800078e007c */
[----:B------:R-:W-:Y:S01]  /*27b0*/  IMAD.IADD R3, R3, 0x1, R4 ;  /* 0x0000000103037824 */ /* 0x000fe200078e0204 */
[----:B------:R-:W-:Y:S01]  /*27c0*/  @P0 LEA R4, P1, R2, c[0x0][0x220], 0x1 ;  /* 0x0000880002040a11 */ /* 0x000fe200078208ff */
[----:B-1----:R-:W-:-:S03]  /*27d0*/  IMAD.WIDE.U32 R8, R178, 0x40, RZ ;  /* 0x00000040b2087825 */ /* 0x002fc600078e00ff */
[----:B------:R-:W-:Y:S01]  /*27e0*/  @P0 LEA.HI.X R5, R2, c[0x0][0x224], R3, 0x1, P1 ;  /* 0x0000890002050a11 */ /* 0x000fe200008f0c03 */
[----:B------:R-:W-:Y:S01]  /*27f0*/  IMAD R10, R24, c[0x0][0x1e0], RZ ;  /* 0x00007800180a7a24 */ /* 0x000fe200078e02ff */
[----:B------:R-:W-:Y:S01]  /*2800*/  ISETP.GE.AND P1, PT, R6, 0x41, PT ;  /* 0x000000410600780c */ /* 0x000fe20003f26270 */
[----:B------:R-:W-:Y:S02]  /*2810*/  IMAD.WIDE.U32 R204, R40, c[0x0][0x1e0], RZ ;  /* 0x0000780028cc7a25 */ /* 0x000fe400078e00ff */
[----:B------:R-:W-:Y:S01]  /*2820*/  @!PT LDS RZ, [RZ] ;  /* 0x00000000fffff984 */ /* 0x000fe20000000800 */
[----:B------:R-:W-:Y:S01]  /*2830*/  @!PT LDS RZ, [RZ] ;  /* 0x00000000fffff984 */ /* 0x000fe20000000800 */
[----:B------:R-:W-:Y:S01]  /*2840*/  @!PT LDS RZ, [RZ] ;  /* 0x00000000fffff984 */ /* 0x000fe20000000800 */
[----:B------:R1:W-:Y:S02]  /*2850*/  @P0 LDGSTS.E.BYPASS.LTC128B.128 [R215+0x8100], [R4.64], !P5 ;  /* 0x0810000004d70fae */ /* 0x0003e4000e901d46 */
[----:B------:R-:W-:Y:S02]  /*2860*/  IMAD R10, R22, c[0x0][0x1e4], R10 ;  /* 0x00007900160a7a24 */ /* 0x000fe400078e020a */
[----:B------:R1:W-:Y:S01]  /*2870*/  @P0 LDGSTS.E.BYPASS.LTC128B.128 [R215+0xb900], [R4.64+0x80], !P4 ;  /* 0x0b90008004d70fae */ /* 0x0003e2000e101d46 */
[----:B------:R-:W-:-:S04]  /*2880*/  IMAD.WIDE.U32 R164, R178, 0x60, RZ ;  /* 0x00000060b2a47825 */ /* 0x000fc800078e00ff */
[----:B------:R-:W-:Y:S01]  /*2890*/  IMAD.MOV.U32 R162, RZ, RZ, c[0x0][0x280] ;  /* 0x0000a000ffa27624 */ /* 0x000fe200078e00ff */
[----:B------:R-:W-:Y:S01]  /*28a0*/  IADD3 R181, R165, UR4, RZ ;  /* 0x00000004a5b57c10 */ /* 0x000fe2000fffe0ff */
[----:B------:R-:W-:Y:S02]  /*28b0*/  IMAD.MOV.U32 R163, RZ, RZ, c[0x0][0x290] ;  /* 0x0000a400ffa37624 */ /* 0x000fe400078e00ff */
[C---:B------:R-:W-:Y:S01]  /*28c0*/  IMAD.SHL.U32 R190, R162.reuse, 0x20, RZ ;  /* 0x00000020a2be7824 */ /* 0x040fe200078e00ff */
[-C--:B------:R-:W-:Y:S01]  /*28d0*/  SHF.L.U64.HI R167, R162, R179.reuse, c[0x0][0x284] ;  /* 0x0000a100a2a77619 */ /* 0x080fe200000102b3 */
[C---:B------:R-:W-:Y:S01]  /*28e0*/  IMAD.SHL.U32 R191, R163.reuse, 0x20, RZ ;  /* 0x00000020a3bf7824 */ /* 0x040fe200078e00ff */
[----:B------:R-:W-:Y:S02]  /*28f0*/  SHF.L.U64.HI R168, R163, R179, c[0x0][0x294] ;  /* 0x0000a500a3a87619 */ /* 0x000fe400000102b3 */
[----:B-1----:R-:W-:-:S04]  /*2900*/  @P2 IADD3 R5, P0, R209, R2, RZ ;  /* 0x00000002d1052210 */ /* 0x002fc80007f1e0ff */
[----:B------:R-:W-:Y:S02]  /*2910*/  @P2 IADD3.X R7, R3, R187, RZ, P0, !PT ;  /* 0x000000bb03072210 */ /* 0x000fe400007fe4ff */
[----:B------:R-:W-:-:S04]  /*2920*/  @P2 LEA R4, P0, R5, c[0x0][0x220], 0x1 ;  /* 0x0000880005042a11 */ /* 0x000fc800078008ff */
[----:B------:R-:W-:-:S05]  /*2930*/  @P2 LEA.HI.X R5, R5, c[0x0][0x224], R7, 0x1, P0 ;  /* 0x0000890005052a11 */ /* 0x000fca00000f0c07 */
[----:B------:R1:W-:Y:S04]  /*2940*/  @P2 LDGSTS.E.BYPASS.LTC128B.128 [R216+0x9100], [R4.64], !P5 ;  /* 0x0910000004d82fae */ /* 0x0003e8000e901d46 */
[----:B------:R1:W-:Y:S02]  /*2950*/  @P2 LDGSTS.E.BYPASS.LTC128B.128 [R216+0xc900], [R4.64+0x80], !P4 ;  /* 0x0c90008004d82fae */ /* 0x0003e4000e101d46 */
[----:B-1----:R-:W-:-:S04]  /*2960*/  @P1 IADD3 R5, P0, R2, R8, RZ ;  /* 0x0000000802051210 */ /* 0x002fc80007f1e0ff */
[----:B------:R-:W-:Y:S01]  /*2970*/  @P1 IADD3.X R7, R3, UR5, R9, P0, !PT ;  /* 0x0000000503071c10 */ /* 0x000fe200087fe409 */
[----:B------:R-:W-:Y:S01]  /*2980*/  IMAD.WIDE.U32 R8, R22, c[0x0][0x1e0], RZ ;  /* 0x0000780016087a25 */ /* 0x000fe200078e00ff */
[----:B------:R-:W-:-:S04]  /*2990*/  @P1 LEA R4, P0, R5, c[0x0][0x220], 0x1 ;  /* 0x0000880005041a11 */ /* 0x000fc800078008ff */
[----:B------:R-:W-:Y:S02]  /*29a0*/  @P1 LEA.HI.X R5, R5, c[0x0][0x224], R7, 0x1, P0 ;  /* 0x0000890005051a11 */ /* 0x000fe400000f0c07 */
[----:B------:R-:W-:Y:S01]  /*29b0*/  ISETP.GT.AND P0, PT, R6, 0x60, PT ;  /* 0x000000600600780c */ /* 0x000fe20003f04270 */
[----:B------:R-:W-:Y:S02]  /*29c0*/  IMAD R6, R27, c[0x0][0x280], RZ ;  /* 0x0000a0001b067a24 */ /* 0x000fe400078e02ff */
[----:B------:R1:W-:Y:S02]  /*29d0*/  @P1 LDGSTS.E.BYPASS.LTC128B.128 [R216+0xa100], [R4.64], !P5 ;  /* 0x0a10000004d81fae */ /* 0x0003e4000e901d46 */
[C---:B------:R-:W-:Y:S02]  /*29e0*/  IMAD R16, R40.reuse, c[0x0][0x284], R6 ;  /* 0x0000a10028107a24 */ /* 0x040fe400078e0206 */
[----:B------:R-:W-:Y:S01]  /*29f0*/  IMAD.WIDE.U32 R6, R40, c[0x0][0x280], R28 ;  /* 0x0000a00028067a25 */ /* 0x000fe200078e001c */
[----:B------:R1:W-:Y:S03]  /*2a00*/  @P1 LDGSTS.E.BYPASS.LTC128B.128 [R216+0xd900], [R4.64+0x80], !P4 ;  /* 0x0d90008004d81fae */ /* 0x0003e6000e101d46 */
[----:B------:R-:W-:Y:S01]  /*2a10*/  IMAD.IADD R15, R7, 0x1, R16 ;  /* 0x00000001070f7824 */ /* 0x000fe200078e0210 */
[----:B------:R-:W-:Y:S01]  /*2a20*/  IADD3 R7, R9, R10, RZ ;  /* 0x0000000a09077210 */ /* 0x000fe20007ffe0ff */
[----:B------:R-:W-:-:S02]  /*2a30*/  IMAD R9, R27, c[0x0][0x290], RZ ;  /* 0x0000a4001b097a24 */ /* 0x000fc400078e02ff */
[----:B------:R-:W-:-:S04]  /*2a40*/  @P0 IMAD.WIDE.U32 R2, R178, 0x60, R2 ;  /* 0x00000060b2020825 */ /* 0x000fc800078e0002 */
[----:B------:R-:W-:Y:S01]  /*2a50*/  IMAD.MOV.U32 R14, RZ, RZ, R6 ;  /* 0x000000ffff0e7224 */ /* 0x000fe200078e0006 */
[----:B------:R-:W-:Y:S01]  /*2a60*/  @P0 IADD3 R17, R3, UR4, RZ ;  /* 0x0000000403110c10 */ /* 0x000fe2000fffe0ff */
[----:B------:R-:W-:-:S04]  /*2a70*/  IMAD.WIDE.U32 R10, R40, c[0x0][0x290], R28 ;  /* 0x0000a400280a7a25 */ /* 0x000fc800078e001c */
[----:B------:R-:W-:Y:S02]  /*2a80*/  IMAD R9, R40, c[0x0][0x294], R9 ;  /* 0x0000a50028097a24 */ /* 0x000fe400078e0209 */
[----:B------:R-:W-:Y:S01]  /*2a90*/  IMAD.MOV.U32 R6, RZ, RZ, R8 ;  /* 0x000000ffff067224 */ /* 0x000fe200078e0008 */
[C---:B------:R-:W-:Y:S01]  /*2aa0*/  @P0 LEA R8, P1, R2.reuse, c[0x0][0x220], 0x1 ;  /* 0x0000880002080a11 */ /* 0x040fe200078208ff */
[----:B------:R-:W-:Y:S01]  /*2ab0*/  IMAD.IADD R3, R9, 0x1, R13 ;  /* 0x0000000109037824 */ /* 0x000fe200078e020d */
[----:B------:R-:W-:Y:S01]  /*2ac0*/  IADD3 R11, R11, R9, RZ ;  /* 0x000000090b0b7210 */ /* 0x000fe20007ffe0ff */
[C---:B------:R-:W-:Y:S01]  /*2ad0*/  IMAD.WIDE.U32 R6, R39.reuse, c[0x0][0x1e8], R6 ;  /* 0x00007a0027067a25 */ /* 0x040fe200078e0006 */
[----:B------:R-:W-:Y:S02]  /*2ae0*/  @P0 LEA.HI.X R9, R2, c[0x0][0x224], R17, 0x1, P1 ;  /* 0x0000890002090a11 */ /* 0x000fe400008f0c11 */
[----:B------:R-:W-:Y:S01]  /*2af0*/  MOV R2, R12 ;  /* 0x0000000c00027202 */ /* 0x000fe20000000f00 */
[----:B-1----:R-:W-:Y:S01]  /*2b00*/  IMAD.WIDE.U32 R4, R40, c[0x0][0x280], R36 ;  /* 0x0000a00028047a25 */ /* 0x002fe200078e0024 */
[----:B------:R-:W-:Y:S01]  /*2b10*/  SHF.R.S32.HI R12, RZ, 0x1f, R33 ;  /* 0x0000001fff0c7819 */ /* 0x000fe20000011421 */
[----:B------:R1:W-:Y:S01]  /*2b20*/  @P0 LDGSTS.E.BYPASS.LTC128B.128 [R216+0xb100], [R8.64], !P5 ;  /* 0x0b10000008d80fae */ /* 0x0003e2000e901d46 */
[----:B------:R-:W-:Y:S01]  /*2b30*/  SHF.R.S32.HI R13, RZ, 0x1f, R34 ;  /* 0x0000001fff0d7819 */ /* 0x000fe20000011422 */
[----:B------:R-:W-:Y:S01]  /*2b40*/  IMAD.IADD R5, R16, 0x1, R5 ;  /* 0x0000000110057824 */ /* 0x000fe200078e0205 */
[----:B------:R-:W-:Y:S01]  /*2b50*/  LEA.HI R12, R12, R33, RZ, 0x3 ;  /* 0x000000210c0c7211 */ /* 0x000fe200078f18ff */
[----:B------:R1:W-:Y:S01]  /*2b60*/  @P0 LDGSTS.E.BYPASS.LTC128B.128 [R216+0xe900], [R8.64+0x80], !P4 ;  /* 0x0e90008008d80fae */ /* 0x0003e2000e101d46 */
[----:B------:R-:W-:Y:S01]  /*2b70*/  IMAD R7, R39, c[0x0][0x1ec], R7 ;  /* 0x00007b0027077a24 */ /* 0x000fe200078e0207 */
[----:B------:R-:W-:Y:S01]  /*2b80*/  LEA.HI R13, R13, R34, RZ, 0x3 ;  /* 0x000000220d0d7211 */ /* 0x000fe200078f18ff */
[----:B-----5:R-:W-:Y:S01]  /*2b90*/  IMAD.WIDE.U32 R108, R145, c[0x0][0x280], R14 ;  /* 0x0000a000916c7a25 */ /* 0x020fe200078e000e */
[----:B------:R-:W-:Y:S01]  /*2ba0*/  SHF.L.U32 R17, R12, 0x6, RZ ;  /* 0x000000060c117819 */ /* 0x000fe200000006ff */
[----:B------:R-:W0:Y:S01]  /*2bb0*/  LDGDEPBAR ;  /* 0x00000000000079af */ /* 0x000e220000000000 */
[----:B------:R-:W-:Y:S01]  /*2bc0*/  WARPSYNC 0xffffffff ;  /* 0xffffffff00007948 */ /* 0x000fe20003800000 */
[----:B------:R-:W-:Y:S01]  /*2bd0*/  IMAD.SHL.U32 R19, R13, 0x40, RZ ;  /* 0x000000400d137824 */ /* 0x000fe200078e00ff */
[----:B------:R-:W-:Y:S01]  /*2be0*/  LOP3.LUT R17, R17, 0xfffffe00, RZ, 0xc0, !PT ;  /* 0xfffffe0011117812 */ /* 0x000fe200078ec0ff */
[----:B------:R-:W-:-:S03]  /*2bf0*/  IMAD.WIDE.U32 R104, R145, c[0x0][0x280], R4 ;  /* 0x0000a00091687a25 */ /* 0x000fc600078e0004 */
[----:B------:R-:W-:Y:S01]  /*2c00*/  LOP3.LUT R19, R19, 0xfffffe00, RZ, 0xc0, !PT ;  /* 0xfffffe0013137812 */ /* 0x000fe200078ec0ff */
[----:B------:R-:W-:-:S04]  /*2c10*/  IMAD.WIDE.U32 R102, R145, c[0x0][0x290], R2 ;  /* 0x0000a40091667a25 */ /* 0x000fc800078e0002 */
[----:B------:R-:W-:Y:S01]  /*2c20*/  IMAD.WIDE.U32 R106, R145, c[0x0][0x290], R10 ;  /* 0x0000a400916a7a25 */ /* 0x000fe200078e000a */
[----:B-1----:R-:W-:Y:S02]  /*2c30*/  SHF.R.S32.HI R9, RZ, 0x1f, R35 ;  /* 0x0000001fff097819 */ /* 0x002fe40000011423 */
[----:B------:R-:W-:Y:S02]  /*2c40*/  SHF.R.S32.HI R8, RZ, 0x1f, R145 ;  /* 0x0000001fff087819 */ /* 0x000fe40000011491 */
[----:B------:R-:W-:Y:S01]  /*2c50*/  LEA.HI R16, R9, R35, RZ, 0x3 ;  /* 0x0000002309107211 */ /* 0x000fe200078f18ff */
[----:B------:R-:W-:Y:S02]  /*2c60*/  IMAD R9, R27, c[0x0][0x1e0], RZ ;  /* 0x000078001b097a24 */ /* 0x000fe400078e02ff */
[----:B------:R-:W-:Y:S02]  /*2c70*/  IMAD R20, R8, c[0x0][0x290], RZ ;  /* 0x0000a40008147a24 */ /* 0x000fe400078e02ff */
[----:B------:R-:W-:-:S02]  /*2c80*/  IMAD R18, R40, c[0x0][0x1e4], R9 ;  /* 0x0000790028127a24 */ /* 0x000fc400078e0209 */
[----:B------:R-:W-:Y:S02]  /*2c90*/  IMAD.SHL.U32 R16, R16, 0x40, RZ ;  /* 0x0000004010107824 */ /* 0x000fe400078e00ff */
[----:B------:R-:W-:Y:S01]  /*2ca0*/  IMAD R12, R145, c[0x0][0x294], R20 ;  /* 0x0000a500910c7a24 */ /* 0x000fe200078e0214 */
[----:B------:R-:W-:Y:S01]  /*2cb0*/  IADD3 R139, R205, R18, RZ ;  /* 0x00000012cd8b7210 */ /* 0x000fe20007ffe0ff */
[----:B------:R-:W-:Y:S01]  /*2cc0*/  IMAD R21, R8, c[0x0][0x280], RZ ;  /* 0x0000a00008157a24 */ /* 0x000fe200078e02ff */
[----:B------:R-:W-:Y:S01]  /*2cd0*/  LOP3.LUT R20, R16, 0xfffffe00, RZ, 0xc0, !PT ;  /* 0xfffffe0010147812 */ /* 0x000fe200078ec0ff */
[----:B------:R-:W-:Y:S01]  /*2ce0*/  IMAD.IADD R118, R107, 0x1, R12 ;  /* 0x000000016b767824 */ /* 0x000fe200078e020c */
[----:B------:R-:W-:Y:S01]  /*2cf0*/  SHF.L.U32 R8, R210, 0x1, RZ ;  /* 0x00000001d2087819 */ /* 0x000fe200000006ff */
[----:B------:R-:W-:Y:S01]  /*2d00*/  IMAD R13, R145, c[0x0][0x284], R21 ;  /* 0x0000a100910d7a24 */ /* 0x000fe200078e0215 */
[----:B------:R-:W-:-:S04]  /*2d10*/  IADD3 R116, R12, R103, RZ ;  /* 0x000000670c747210 */ /* 0x000fc80007ffe0ff */
[----:B------:R-:W-:Y:S02]  /*2d20*/  IADD3 R120, R109, R13, RZ ;  /* 0x0000000d6d787210 */ /* 0x000fe40007ffe0ff */
[----:B------:R-:W-:Y:S02]  /*2d30*/  IADD3 R117, R13, R105, RZ ;  /* 0x000000690d757210 */ /* 0x000fe40007ffe0ff */
[----:B---3--:R-:W-:Y:S01]  /*2d40*/  @P3 SHF.R.S32.HI R9, RZ, 0x1f, R23 ;  /* 0x0000001fff093819 */ /* 0x008fe20000011417 */
[----:B------:R-:W-:Y:S02]  /*2d50*/  @!P3 IMAD.MOV.U32 R9, RZ, RZ, R146 ;  /* 0x000000ffff09b224 */ /* 0x000fe400078e0092 */
[----:B------:R-:W-:-:S03]  /*2d60*/  @!P3 IMAD.MOV.U32 R23, RZ, RZ, R42 ;  /* 0x000000ffff17b224 */ /* 0x000fc600078e002a */
        /* <DEDUP_REMOVED lines=8> */
[----:B--2---:R-:W-:Y:S01]  /*2df0*/  ISETP.GE.AND P0, PT, R36, c[0x0][0x27c], PT ;  /* 0x00009f0024007a0c */ /* 0x004fe20003f06270 */
[C---:B------:R-:W-:Y:S01]  /*2e00*/  IMAD.WIDE.U32 R2, R39.reuse, c[0x0][0x210], R36 ;  /* 0x0000840027027a25 */ /* 0x040fe200078e0024 */
[----:B------:R-:W-:Y:S01]  /*2e10*/  ISETP.GE.AND P2, PT, R210, 0x1, PT ;  /* 0x00000001d200780c */ /* 0x000fe20003f46270 */
[----:B------:R-:W-:Y:S01]  /*2e20*/  ULDC.U8 UR8, c[0x0][0x298] ;  /* 0x0000a60000087ab9 */ /* 0x000fe20000000000 */
[----:B------:R-:W-:Y:S01]  /*2e30*/  SEL R4, RZ, c[0x0][0x27c], !P0 ;  /* 0x00009f00ff047a07 */ /* 0x000fe20004000000 */
[C---:B------:R-:W-:Y:S01]  /*2e40*/  IMAD R5, R39.reuse, c[0x0][0x214], R3 ;  /* 0x0000850027057a24 */ /* 0x040fe200078e0203 */
[----:B------:R-:W-:Y:S01]  /*2e50*/  LOP3.LUT R38, R38, 0xfffffff7, RZ, 0xc0, !PT ;  /* 0xfffffff726267812 */ /* 0x000fe200078ec0ff */
[----:B------:R-:W-:Y:S01]  /*2e60*/  IMAD.WIDE.U32 R6, R39, c[0x0][0x260], R36 ;  /* 0x0000980027067a25 */ /* 0x000fe200078e0024 */
[----:B------:R-:W-:Y:S01]  /*2e70*/  BAR.SYNC.DEFER_BLOCKING 0x0 ;  /* 0x0000000000007b1d */ /* 0x000fe20000010000 */
[----:B------:R-:W-:Y:S02]  /*2e80*/  IADD3 R142, P1, R40, R22, RZ ;  /* 0x00000016288e7210 */ /* 0x000fe40007f3e0ff */
[----:B------:R-:W-:Y:S01]  /*2e90*/  IMAD.IADD R3, R36, 0x1, R4 ;  /* 0x0000000124037824 */ /* 0x000fe200078e0204 */
[----:B------:R-:W-:Y:S01]  /*2ea0*/  SHF.L.U32 R188, R162, 0x6, RZ ;  /* 0x00000006a2bc7819 */ /* 0x000fe200000006ff */
[----:B------:R-:W-:Y:S01]  /*2eb0*/  IMAD.MOV.U32 R4, RZ, RZ, R2 ;  /* 0x000000ffff047224 */ /* 0x000fe200078e0002 */
[----:B------:R-:W-:Y:S01]  /*2ec0*/  @P0 IADD3 R8, -R8, c[0x0][0x1d4], RZ ;  /* 0x0000750008080a10 */ /* 0x000fe20007ffe1ff */
[----:B------:R-:W-:Y:S01]  /*2ed0*/  IMAD R11, R18, c[0x0][0x218], RZ ;  /* 0x00008600120b7a24 */ /* 0x000fe200078e02ff */
[----:B------:R-:W-:Y:S01]  /*2ee0*/  SHF.R.S32.HI R9, RZ, 0x1f, R3 ;  /* 0x0000001fff097819 */ /* 0x000fe20000011403 */
[C---:B------:R-:W-:Y:S01]  /*2ef0*/  IMAD.WIDE.U32 R100, R16.reuse, c[0x0][0x218], R4 ;  /* 0x0000860010647a25 */ /* 0x040fe200078e0004 */
[----:B------:R-:W-:Y:S01]  /*2f00*/  SHF.R.S32.HI R10, RZ, 0x1f, R8 ;  /* 0x0000001fff0a7819 */ /* 0x000fe20000011408 */
[----:B------:R-:W-:Y:S01]  /*2f10*/  ULDC UR10, c[0x0][0x1e4] ;  /* 0x00007900000a7ab9 */ /* 0x000fe20000000800 */
[-C--:B------:R-:W-:Y:S01]  /*2f20*/  LEA.HI R2, R9, R3.reuse, RZ, 0x3 ;  /* 0x0000000309027211 */ /* 0x080fe200078f18ff */
[----:B------:R-:W-:Y:S01]  /*2f30*/  IMAD R7, R39, c[0x0][0x264], R7 ;  /* 0x0000990027077a24 */ /* 0x000fe200078e0207 */
[----:B------:R-:W-:Y:S01]  /*2f40*/  LEA.HI R3, R9, R3, RZ, 0x6 ;  /* 0x0000000309037211 */ /* 0x000fe200078f30ff */
[----:B------:R-:W-:Y:S01]  /*2f50*/  IMAD R18, R16, c[0x0][0x21c], R11 ;  /* 0x0000870010127a24 */ /* 0x000fe200078e020b */
[----:B------:R-:W-:Y:S01]  /*2f60*/  LEA.HI R10, R10, R8, RZ, 0x4 ;  /* 0x000000080a0a7211 */ /* 0x000fe200078f20ff */
[----:B------:R-:W-:Y:S01]  /*2f70*/  IMAD R8, R25, c[0x0][0x268], RZ ;  /* 0x00009a0019087a24 */ /* 0x000fe200078e02ff */
[----:B------:R-:W-:Y:S01]  /*2f80*/  LOP3.LUT R5, R159, 0x38, R2, 0xf8, !PT ;  /* 0x000000389f057812 */ /* 0x000fe200078ef802 */
[----:B------:R-:W-:Y:S01]  /*2f90*/  IMAD.WIDE.U32 R98, R26, c[0x0][0x268], R6 ;  /* 0x00009a001a627a25 */ /* 0x000fe200078e0006 */
[----:B------:R-:W-:Y:S01]  /*2fa0*/  SHF.R.S32.HI R3, RZ, 0x6, R3 ;  /* 0x00000006ff037819 */ /* 0x000fe20000011403 */
[----:B------:R-:W-:Y:S01]  /*2fb0*/  UMOV UR9, 0x60 ;  /* 0x0000006000097882 */ /* 0x000fe20000000000 */
[----:B------:R-:W-:Y:S01]  /*2fc0*/  LOP3.LUT R4, R154, 0x38, R2, 0xf8, !PT ;  /* 0x000000389a047812 */ /* 0x000fe200078ef802 */
[----:B------:R-:W-:Y:S01]  /*2fd0*/  IMAD R15, R26, c[0x0][0x26c], R8 ;  /* 0x00009b001a0f7a24 */ /* 0x000fe200078e0208 */
[----:B------:R-:W-:Y:S01]  /*2fe0*/  SHF.R.S32.HI R9, RZ, 0x4, R10 ;  /* 0x00000004ff097819 */ /* 0x000fe2000001140a */
[----:B------:R-:W-:Y:S01]  /*2ff0*/  IMAD R10, R3, 0x1c00, R20 ;  /* 0x00001c00030a7824 */ /* 0x000fe200078e0214 */
[----:B------:R-:W-:Y:S01]  /*3000*/  LOP3.LUT R8, R5, R199, RZ, 0x3c, !PT ;  /* 0x000000c705087212 */ /* 0x000fe200078e3cff */
[C---:B------:R-:W-:Y:S01]  /*3010*/  IMAD R11, R3.reuse, 0x1c00, R169 ;  /* 0x00001c00030b7824 */ /* 0x040fe200078e02a9 */
[----:B------:R-:W-:Y:S01]  /*3020*/  LOP3.LUT R5, R4, R30, RZ, 0x3c, !PT ;  /* 0x0000001e04057212 */ /* 0x000fe200078e3cff */
[----:B------:R-:W-:Y:S01]  /*3030*/  ULDC UR5, c[0x0][0x284] ;  /* 0x0000a10000057ab9 */ /* 0x000fe20000000800 */
[----:B------:R-:W-:Y:S01]  /*3040*/  LEA.HI.SX32 R4, R2, R9, 0x1d ;  /* 0x0000000902047211 */ /* 0x000fe200078feaff */
[----:B------:R-:W-:Y:S01]  /*3050*/  IMAD R9, R3, 0x1c00, R19 ;  /* 0x00001c0003097824 */ /* 0x000fe200078e0213 */
[----:B------:R-:W-:Y:S01]  /*3060*/  LOP3.LUT R7, R158, 0x38, R2, 0xf8, !PT ;  /* 0x000000389e077812 */ /* 0x000fe200078ef802 */
[----:B------:R-:W-:Y:S01]  /*3070*/  IMAD.IADD R13, R10, 0x1, R5 ;  /* 0x000000010a0d7824 */ /* 0x000fe200078e0205 */
[----:B------:R-:W-:Y:S01]  /*3080*/  SHF.R.S32.HI R5, RZ, 0x1f, R4 ;  /* 0x0000001fff057819 */ /* 0x000fe20000011404 */
[----:B------:R-:W-:Y:S01]  /*3090*/  IMAD.SHL.U32 R93, R4, 0x8, RZ ;  /* 0x00000008045d7824 */ /* 0x000fe200078e00ff */
[----:B------:R-:W-:Y:S01]  /*30a0*/  IADD3 R14, R11, R8, RZ ;  /* 0x000000080b0e7210 */ /* 0x000fe20007ffe0ff */
[----:B------:R-:W-:Y:S01]  /*30b0*/  IMAD R8, R3, 0x1c00, R17 ;  /* 0x00001c0003087824 */ /* 0x000fe200078e0211 */
[----:B------:R-:W-:Y:S01]  /*30c0*/  LEA.HI R3, R5, R4, RZ, 0x3 ;  /* 0x0000000405037211 */ /* 0x000fe200078f18ff */
[----:B------:R-:W-:Y:S01]  /*30d0*/  ULDC UR4, c[0x0][0x294] ;  /* 0x0000a50000047ab9 */ /* 0x000fe20000000800 */
[----:B------:R-:W-:Y:S01]  /*30e0*/  ISETP.NE.AND P0, PT, RZ, UR8, PT ;  /* 0x00000008ff007c0c */ /* 0x000fe2000bf05270 */
[----:B------:R-:W-:Y:S01]  /*30f0*/  IMAD.MOV.U32 R177, RZ, RZ, 0x6 ;  /* 0x00000006ffb17424 */ /* 0x000fe200078e00ff */
[----:B------:R-:W-:Y:S01]  /*3100*/  LOP3.LUT R6, R155, 0x38, R2, 0xf8, !PT ;  /* 0x000000389b067812 */ /* 0x000fe200078ef802 */
[----:B------:R-:W-:Y:S01]  /*3110*/  UIMAD UR10, UR10, 0x60, URZ ;  /* 0x000000600a0a78a4 */ /* 0x000fe2000f8e023f */
[----:B------:R-:W-:Y:S01]  /*3120*/  LOP3.LUT R5, R7, R32, RZ, 0x3c, !PT ;  /* 0x0000002007057212 */ /* 0x000fe200078e3cff */
[----:B------:R-:W-:Y:S01]  /*3130*/  UIMAD UR5, UR9, UR5, URZ ;  /* 0x00000005090572a4 */ /* 0x000fe2000f8e023f */
[----:B------:R-:W-:Y:S01]  /*3140*/  @P2 LOP3.LUT R38, R38, 0x8, RZ, 0xfc, !PT ;  /* 0x0000000826262812 */ /* 0x000fe200078efcff */
[----:B------:R-:W-:Y:S01]  /*3150*/  UIMAD UR4, UR9, UR4, URZ ;  /* 0x00000004090472a4 */ /* 0x000fe2000f8e023f */
[----:B------:R-:W-:Y:S01]  /*3160*/  LOP3.LUT R6, R6, R31, RZ, 0x3c, !PT ;  /* 0x0000001f06067212 */ /* 0x000fe200078e3cff */
[----:B------:R-:W-:Y:S01]  /*3170*/  IMAD.IADD R11, R8, 0x1, R5 ;  /* 0x00000001080b7824 */ /* 0x000fe200078e0205 */
[----:B------:R-:W-:Y:S01]  /*3180*/  SHF.R.S32.HI R3, RZ, 0x3, R3 ;  /* 0x00000003ff037819 */ /* 0x000fe20000011403 */
[----:B------:R-:W-:Y:S01]  /*3190*/  IMAD R173, R148, c[0x0][0x1e4], RZ ;  /* 0x0000790094ad7a24 */ /* 0x000fe200078e02ff */
[--C-:B------:R-:W-:Y:S01]  /*31a0*/  LOP3.LUT R4, R154, 0x38, R93.reuse, 0xf8, !PT ;  /* 0x000000389a047812 */ /* 0x100fe200078ef85d */
[----:B------:R-:W-:Y:S01]  /*31b0*/  IMAD R174, R148, c[0x0][0x284], RZ ;  /* 0x0000a10094ae7a24 */ /* 0x000fe200078e02ff */
[----:B------:R-:W-:Y:S01]  /*31c0*/  LOP3.LUT R5, R158, 0x38, R93, 0xf8, !PT ;  /* 0x000000389e057812 */ /* 0x000fe200078ef85d */
[----:B------:R-:W-:Y:S01]  /*31d0*/  IMAD R8, R3, 0x1c00, R19 ;  /* 0x00001c0003087824 */ /* 0x000fe200078e0213 */
[----:B------:R-:W-:Y:S01]  /*31e0*/  IADD3 R12, R9, R6, RZ ;  /* 0x00000006090c7210 */ /* 0x000fe20007ffe0ff */
[----:B------:R-:W-:Y:S01]  /*31f0*/  IMAD R9, R3, 0x1c00, R20 ;  /* 0x00001c0003097824 */ /* 0x000fe200078e0214 */
[----:B------:R-:W-:Y:S01]  /*3200*/  LOP3.LUT R4, R4, R30, RZ, 0x3c, !PT ;  /* 0x0000001e04047212 */ /* 0x000fe200078e3cff */
[----:B------:R-:W-:Y:S01]  /*3210*/  IMAD R175, R148, c[0x0][0x294], RZ ;  /* 0x0000a50094af7a24 */ /* 0x000fe200078e02ff */
[----:B------:R-:W-:Y:S01]  /*3220*/  LOP3.LUT R38, R38, 0xfffffffb, RZ, 0xc0, !PT ;  /* 0xfffffffb26267812 */ /* 0x000fe200078ec0ff */
[----:B------:R-:W-:Y:S01]  /*3230*/  IMAD.WIDE.U32 R152, R148, c[0x0][0x1e0], RZ ;  /* 0x0000780094987a25 */ /* 0x000fe200078e00ff */
[----:B------:R-:W-:-:S02]  /*3240*/  LOP3.LUT R6, R155, 0x38, R93, 0xf8, !PT ;  /* 0x000000389b067812 */ /* 0x000fc400078ef85d */
[----:B------:R-:W-:Y:S01]  /*3250*/  LOP3.LUT R10, R5, R32, RZ, 0x3c, !PT ;  /* 0x00000020050a7212 */ /* 0x000fe200078e3cff */
[----:B------:R-:W-:Y:S01]  /*3260*/  IMAD.IADD R9, R9, 0x1, R4 ;  /* 0x0000000109097824 */ /* 0x000fe200078e0204 */
[----:B------:R-:W-:Y:S01]  /*3270*/  LOP3.LUT R5, R159, 0x38, R93, 0xf8, !PT ;  /* 0x000000389f057812 */ /* 0x000fe200078ef85d */
[C---:B------:R-:W-:Y:S01]  /*3280*/  IMAD R4, R3.reuse, 0x1c00, R169 ;  /* 0x00001c0003047824 */ /* 0x040fe200078e02a9 */
[----:B------:R-:W-:Y:S01]  /*3290*/  @P0 LOP3.LUT R38, R38, 0x4, RZ, 0xfc, !PT ;  /* 0x0000000426260812 */ /* 0x000fe200078efcff */
[----:B------:R-:W-:Y:S01]  /*32a0*/  IMAD.WIDE.U32 R150, R148, c[0x0][0x280], RZ ;  /* 0x0000a00094967a25 */ /* 0x000fe200078e00ff */
[----:B------:R-:W-:Y:S02]  /*32b0*/  LOP3.LUT R7, R6, R31, RZ, 0x3c, !PT ;  /* 0x0000001f06077212 */ /* 0x000fe400078e3cff */
[----:B------:R-:W-:Y:S01]  /*32c0*/  MOV R16, c[0x0][0x1e0] ;  /* 0x0000780000107a02 */ /* 0x000fe20000000f00 */
[----:B------:R-:W-:Y:S01]  /*32d0*/  IMAD R6, R3, 0x1c00, R17 ;  /* 0x00001c0003067824 */ /* 0x000fe200078e0211 */
[----:B------:R-:W-:Y:S01]  /*32e0*/  LOP3.LUT R3, R5, R199, RZ, 0x3c, !PT ;  /* 0x000000c705037212 */ /* 0x000fe200078e3cff */
[----:B------:R1:W-:Y:S01]  /*32f0*/  STL [R1+0x3c], R38 ;  /* 0x00003c2601007387 */ /* 0x0003e20000100800 */
[----:B------:R-:W-:Y:S01]  /*3300*/  IADD3 R8, R8, R7, RZ ;  /* 0x0000000708087210 */ /* 0x000fe20007ffe0ff */
[----:B------:R-:W-:Y:S01]  /*3310*/  IMAD.IADD R10, R6, 0x1, R10 ;  /* 0x00000001060a7824 */ /* 0x000fe200078e020a */
[----:B------:R-:W-:Y:S01]  /*3320*/  SHF.R.S32.HI R5, RZ, 0x1f, R34 ;  /* 0x0000001fff057819 */ /* 0x000fe20000011422 */
[----:B------:R-:W-:Y:S01]  /*3330*/  IMAD.IADD R7, R4, 0x1, R3 ;  /* 0x0000000104077824 */ /* 0x000fe200078e0203 */
[----:B------:R-:W-:Y:S01]  /*3340*/  SHF.R.S32.HI R3, RZ, 0x1f, R35 ;  /* 0x0000001fff037819 */ /* 0x000fe20000011423 */
[----:B------:R-:W-:Y:S01]  /*3350*/  IMAD.WIDE.U32 R192, R33, c[0x0][0x1e0], RZ ;  /* 0x0000780021c07a25 */ /* 0x000fe200078e00ff */
[----:B------:R-:W-:-:S02]  /*3360*/  SHF.R.S32.HI R6, RZ, 0x1f, R33 ;  /* 0x0000001fff067819 */ /* 0x000fc40000011421 */
[----:B------:R-:W-:Y:S01]  /*3370*/  LOP3.LUT R112, R2, 0xfffffff8, RZ, 0xc0, !PT ;  /* 0xfffffff802707812 */ /* 0x000fe200078ec0ff */
[----:B------:R-:W-:Y:S01]  /*3380*/  IMAD R4, R3, c[0x0][0x1e0], RZ ;  /* 0x0000780003047a24 */ /* 0x000fe200078e02ff */
[----:B------:R-:W-:Y:S01]  /*3390*/  ISETP.GE.AND P6, PT, R36, c[0x0][0x1d4], PT ;  /* 0x0000750024007a0c */ /* 0x000fe20003fc6270 */
[----:B------:R-:W-:Y:S01]  /*33a0*/  IMAD R3, R5, c[0x0][0x1e0], RZ ;  /* 0x0000780005037a24 */ /* 0x000fe200078e02ff */
[----:B------:R-:W-:Y:S01]  /*33b0*/  SHF.L.U64.HI R179, R16, R179, c[0x0][0x1e4] ;  /* 0x0000790010b37619 */ /* 0x000fe200000102b3 */
[----:B------:R-:W-:Y:S01]  /*33c0*/  IMAD R5, R6, c[0x0][0x1e0], RZ ;  /* 0x0000780006057a24 */ /* 0x000fe200078e02ff */
[----:B------:R-:W-:Y:S01]  /*33d0*/  IADD3 R174, R151, R174, RZ ;  /* 0x000000ae97ae7210 */ /* 0x000fe20007ffe0ff */
[----:B------:R-:W-:Y:S01]  /*33e0*/  IMAD R6, R35, c[0x0][0x1e4], R4 ;  /* 0x0000790023067a24 */ /* 0x000fe200078e0204 */
[----:B------:R-:W-:Y:S01]  /*33f0*/  SHF.L.U32 R206, R16, 0x5, RZ ;  /* 0x0000000510ce7819 */ /* 0x000fe200000006ff */
[C---:B------:R-:W-:Y:S01]  /*3400*/  IMAD.WIDE.U32 R184, R162.reuse, 0x60, RZ ;  /* 0x00000060a2b87825 */ /* 0x040fe200078e00ff */
[----:B------:R-:W-:-:S02]  /*3410*/  SHF.L.U64.HI R162, R162, R177, c[0x0][0x284] ;  /* 0x0000a100a2a27619 */ /* 0x000fc400000102b1 */
[----:B------:R-:W-:Y:S01]  /*3420*/  SHF.R.S32.HI R114, RZ, 0x1f, R112 ;  /* 0x0000001fff727819 */ /* 0x000fe20000011470 */
[----:B------:R-:W-:Y:S01]  /*3430*/  IMAD.WIDE.U32 R182, R163, 0x60, RZ ;  /* 0x00000060a3b67825 */ /* 0x000fe200078e00ff */
[----:B------:R-:W-:Y:S02]  /*3440*/  IADD3 R121, R185, UR5, RZ ;  /* 0x00000005b9797c10 */ /* 0x000fe4000fffe0ff */
[----:B------:R-:W-:Y:S01]  /*3450*/  SHF.R.S32.HI R113, RZ, 0x1f, R93 ;  /* 0x0000001fff717819 */ /* 0x000fe2000001145d */
[----:B------:R-:W-:Y:S01]  /*3460*/  IMAD.WIDE.U32 R160, R16, 0x60, RZ ;  /* 0x0000006010a07825 */ /* 0x000fe200078e00ff */
[----:B------:R-:W-:Y:S02]  /*3470*/  IADD3 R122, R183, UR4, RZ ;  /* 0x00000004b77a7c10 */ /* 0x000fe4000fffe0ff */
[----:B------:R-:W-:Y:S01]  /*3480*/  SHF.L.U32 R135, R14, 0x1, RZ ;  /* 0x000000010e877819 */ /* 0x000fe200000006ff */
[----:B------:R-:W-:Y:S01]  /*3490*/  IMAD R4, R33, c[0x0][0x1e4], R5 ;  /* 0x0000790021047a24 */ /* 0x000fe200078e0205 */
[----:B------:R-:W-:Y:S01]  /*34a0*/  IADD3 R172, R161, UR10, RZ ;  /* 0x0000000aa1ac7c10 */ /* 0x000fe2000fffe0ff */
[----:B------:R-:W-:Y:S01]  /*34b0*/  IMAD.WIDE.U32 R148, R148, c[0x0][0x290], RZ ;  /* 0x0000a40094947a25 */ /* 0x000fe200078e00ff */
[----:B------:R-:W-:-:S02]  /*34c0*/  SHF.L.U32 R132, R11, 0x1, RZ ;  /* 0x000000010b847819 */ /* 0x000fc400000006ff */
[----:B------:R-:W-:Y:S01]  /*34d0*/  IADD3 R136, R193, R4, RZ ;  /* 0x00000004c1887210 */ /* 0x000fe20007ffe0ff */
[----:B------:R-:W-:Y:S01]  /*34e0*/  IMAD.WIDE.U32 R202, R35, c[0x0][0x1e0], RZ ;  /* 0x0000780023ca7a25 */ /* 0x000fe200078e00ff */
[----:B------:R-:W-:-:S03]  /*34f0*/  SHF.L.U32 R128, R10, 0x1, RZ ;  /* 0x000000010a807819 */ /* 0x000fc600000006ff */
        /* <DEDUP_REMOVED lines=19> */
[----:B-1----:R-:W-:Y:S02]  /*3630*/  IMAD.SHL.U32 R123, R7, 0x2, RZ ;  /* 0x00000002077b7824 */ /* 0x002fe400078e00ff */
.L_x_1191:
[----:B------:R-:W-:Y:S01]  /*3640*/  SHF.R.S32.HI R97, RZ, 0x1f, R41 ;  /* 0x0000001fff617819 */ /* 0x000fe20000011429 */
[----:B-1----:R1:W5:Y:S01]  /*3650*/  LDL R211, [R1+0x3c] ;  /* 0x00003c0001d37983 */ /* 0x0023620000100800 */
[----:B------:R-:W-:Y:S01]  /*3660*/  ISETP.GE.AND P2, PT, R210, 0x1, PT ;  /* 0x00000001d200780c */ /* 0x000fe20003f46270 */
[----:B------:R-:W-:Y:S04]  /*3670*/  DEPBAR.LE SB0, 0x0 ;  /* 0x000080000000791a */ /* 0x000fe80000000000 */
[----:B------:R-:W-:Y:S01]  /*3680*/  WARPSYNC 0xffffffff ;  /* 0xffffffff00007948 */ /* 0x000fe20003800000 */
[----:B------:R-:W-:Y:S01]  /*3690*/  BAR.SYNC.DEFER_BLOCKING 0x0 ;  /* 0x0000000000007b1d */ /* 0x000fe20000010000 */
[-C--:B------:R-:W-:Y:S02]  /*36a0*/  IMAD R2, R173, R41.reuse, RZ ;  /* 0x00000029ad027224 */ /* 0x080fe400078e02ff */
[----:B------:R-:W-:Y:S04]  /*36b0*/  IMAD.WIDE.U32 R80, R152, R41, RZ ;  /* 0x0000002998507225 */ /* 0x000fe800078e00ff */
[----:B------:R-:W-:Y:S01]  /*36c0*/  IMAD R2, R97, R152, R2 ;  /* 0x0000009861027224 */ /* 0x000fe200078e0202 */
[----:B------:R-:W-:Y:S03]  /*36d0*/  IADD3 R3, P1, P0, R119, R80, R206 ;  /* 0x0000005077037210 */ /* 0x000fe6000783e0ce */
[----:B------:R-:W-:Y:S05]  /*36e0*/  IMAD.IADD R86, R81, 0x1, R2 ;  /* 0x0000000151567824 */ /* 0x000fea00078e0202 */
[----:B------:R-:W-:Y:S02]  /*36f0*/  IADD3.X R7, R115, R86, R179, P1, P0 ;  /* 0x0000005673077210 */ /* 0x000fe40000fe04b3 */
[----:B------:R-:W-:Y:S04]  /*3700*/  IADD3 R4, P1, P0, R119, R80, R207 ;  /* 0x0000005077047210 */ /* 0x000fe8000783e0cf */
[----:B------:R-:W-:Y:S02]  /*3710*/  IADD3.X R8, R115, R86, R177, P1, P0 ;  /* 0x0000005673087210 */ /* 0x000fe40000fe04b1 */
[----:B------:R-:W-:Y:S01]  /*3720*/  IADD3 R5, P1, P0, R119, R80, R160 ;  /* 0x0000005077057210 */ /* 0x000fe2000783e0a0 */
[----:B------:R-:W2:Y:S01]  /*3730*/  S2R R10, SR_TID.X ;  /* 0x00000000000a7919 */ /* 0x000ea20000002100 */
[----:B------:R-:W-:Y:S02]  /*3740*/  BSSY B2, `(.L_x_1143) ;  /* 0x00004f5000027945 */ /* 0x000fe40003800000 */
[----:B------:R-:W-:Y:S02]  /*3750*/  IADD3.X R9, R115, R86, R172, P1, P0 ;  /* 0x0000005673097210 */ /* 0x000fe40000fe04ac */
[----:B------:R-:W-:Y:S05]  /*3760*/  IADD3 R2, P0, R119, R80, RZ ;  /* 0x0000005077027210 */ /* 0x000fea0007f1e0ff */
[----:B------:R-:W-:Y:S01]  /*3770*/  IMAD.X R6, R86, 0x1, R115, P0 ;  /* 0x0000000156067824 */ /* 0x000fe200000e0673 */
[C---:B------:R-:W-:Y:S04]  /*3780*/  LEA R66, P0, R2.reuse, c[0x0][0x1c8], 0x1 ;  /* 0x0000720002427a11 */ /* 0x040fe800078008ff */
[----:B------:R-:W-:Y:S02]  /*3790*/  LEA.HI.X R67, R2, c[0x0][0x1cc], R6, 0x1, P0 ;  /* 0x0000730002437a11 */ /* 0x000fe400000f0c06 */
[C---:B------:R-:W-:Y:S04]  /*37a0*/  LEA R72, P0, R3.reuse, c[0x0][0x1c8], 0x1 ;  /* 0x0000720003487a11 */ /* 0x040fe800078008ff */
[----:B------:R-:W-:Y:S02]  /*37b0*/  LEA.HI.X R73, R3, c[0x0][0x1cc], R7, 0x1, P0 ;  /* 0x0000730003497a11 */ /* 0x000fe400000f0c07 */
[----:B------:R-:W-:Y:S02]  /*37c0*/  LEA R82, P0, R4, c[0x0][0x1c8], 0x1 ;  /* 0x0000720004527a11 */ /* 0x000fe400078008ff */
[--C-:B--2---:R-:W-:Y:S02]  /*37d0*/  SHF.R.S32.HI R212, RZ, 0x1f, R10.reuse ;  /* 0x0000001fffd47819 */ /* 0x104fe4000001140a */
[--C-:B------:R-:W-:Y:S02]  /*37e0*/  SHF.R.S32.HI R217, RZ, 0x1f, R10.reuse ;  /* 0x0000001fffd97819 */ /* 0x100fe4000001140a */
[--C-:B------:R-:W-:Y:S02]  /*37f0*/  SHF.R.S32.HI R219, RZ, 0x1f, R10.reuse ;  /* 0x0000001fffdb7819 */ /* 0x100fe4000001140a */
[-C--:B------:R-:W-:Y:S02]  /*3800*/  LEA.HI R212, R212, R10.reuse, RZ, 0x3 ;  /* 0x0000000ad4d47211 */ /* 0x080fe400078f18ff */
[-C--:B------:R-:W-:Y:S02]  /*3810*/  LEA.HI R217, R217, R10.reuse, RZ, 0x3 ;  /* 0x0000000ad9d97211 */ /* 0x080fe400078f18ff */
[-C--:B------:R-:W-:Y:S02]  /*3820*/  LEA.HI R219, R219, R10.reuse, RZ, 0x3 ;  /* 0x0000000adbdb7211 */ /* 0x080fe400078f18ff */
[----:B------:R-:W-:Y:S02]  /*3830*/  SHF.R.S32.HI R220, RZ, 0x1f, R10 ;  /* 0x0000001fffdc7819 */ /* 0x000fe4000001140a */
[----:B------:R-:W-:Y:S02]  /*3840*/  LEA.HI.X R83, R4, c[0x0][0x1cc], R8, 0x1, P0 ;  /* 0x0000730004537a11 */ /* 0x000fe400000f0c08 */
[----:B------:R-:W-:Y:S02]  /*3850*/  LEA R84, P0, R5, c[0x0][0x1c8], 0x1 ;  /* 0x0000720005547a11 */ /* 0x000fe400078008ff */
[----:B------:R-:W-:Y:S02]  /*3860*/  SHF.R.S32.HI R212, RZ, 0x3, R212 ;  /* 0x00000003ffd47819 */ /* 0x000fe400000114d4 */
[----:B------:R-:W-:Y:S02]  /*3870*/  SHF.R.S32.HI R217, RZ, 0x3, R217 ;  /* 0x00000003ffd97819 */ /* 0x000fe400000114d9 */
[----:B------:R-:W-:Y:S02]  /*3880*/  SHF.R.S32.HI R219, RZ, 0x3, R219 ;  /* 0x00000003ffdb7819 */ /* 0x000fe400000114db */
[----:B------:R-:W-:Y:S02]  /*3890*/  LEA.HI R220, R220, R10, RZ, 0x3 ;  /* 0x0000000adcdc7211 */ /* 0x000fe400078f18ff */
[----:B------:R-:W-:Y:S02]  /*38a0*/  IADD3 R212, R212, 0x60, RZ ;  /* 0x00000060d4d47810 */ /* 0x000fe40007ffe0ff */
[----:B------:R-:W-:Y:S02]  /*38b0*/  IADD3 R217, R217, 0x40, RZ ;  /* 0x00000040d9d97810 */ /* 0x000fe40007ffe0ff */
[----:B------:R-:W-:Y:S02]  /*38c0*/  IADD3 R219, R219, 0x20, RZ ;  /* 0x00000020dbdb7810 */ /* 0x000fe40007ffe0ff */
[----:B------:R-:W-:Y:S02]  /*38d0*/  SHF.R.S32.HI R220, RZ, 0x3, R220 ;  /* 0x00000003ffdc7819 */ /* 0x000fe400000114dc */
[----:B------:R-:W-:Y:S01]  /*38e0*/  LEA.HI.X R85, R5, c[0x0][0x1cc], R9, 0x1, P0 ;  /* 0x0000730005557a11 */ /* 0x000fe200000f0c09 */
[----:B------:R-:W-:-:S05]  /*38f0*/  @!P2 BRA `(.L_x_1144) ;  /* 0x00004ad00000a947 */ /* 0x000fca0003800000 */
[-C--:B-1----:R-:W-:Y:S01]  /*3900*/  IMAD R4, R174, R41.reuse, RZ ;  /* 0x00000029ae047224 */ /* 0x082fe200078e02ff */
[----:B-----5:R-:W-:Y:S01]  /*3910*/  LOP3.LUT P2, RZ, R211, 0x4, RZ, 0xc0, !PT ;  /* 0x00000004d3ff7812 */ /* 0x020fe2000784c0ff */
        /* <DEDUP_REMOVED lines=38> */
.L_x_1147:
[----:B------:R-:W-:Y:S05]  /*3b80*/  BSYNC B0 ;  /* 0x0000000000007941 */ /* 0x000fea0003800000 */
.L_x_1146:
        /* <DEDUP_REMOVED lines=9> */
[----:B------:R-:W-:Y:S01]  /*3c20*/  IMAD.MOV.U32 R6, RZ, RZ, R13 ;  /* 0x000000ffff067224 */ /* 0x000fe200078e000d */
[----:B------:R-:W-:Y:S01]  /*3c30*/  PRMT R40, R5, 0x7610, R40 ;  /* 0x0000761005287816 */ /* 0x000fe20000000028 */
[----:B------:R-:W-:Y:S01]  /*3c40*/  IMAD.MOV.U32 R5, RZ, RZ, R2 ;  /* 0x000000ffff057224 */ /* 0x000fe200078e0002 */
[----:B------:R-:W-:Y:S01]  /*3c50*/  PRMT R43, R4, 0x7610, R43 ;  /* 0x00007610042b7816 */ /* 0x000fe2000000002b */
[----:B------:R-:W-:Y:S01]  /*3c60*/  CS2R R14, SRZ ;  /* 0x00000000000e7805 */ /* 0x000fe2000001ff00 */
[----:B------:R-:W-:Y:S02]  /*3c70*/  MOV R7, R12 ;  /* 0x0000000c00077202 */ /* 0x000fe40000000f00 */
        /* <DEDUP_REMOVED lines=24> */
.L_x_1149:
[----:B------:R-:W-:Y:S05]  /*3e00*/  BSYNC B0 ;  /* 0x0000000000007941 */ /* 0x000fea0003800000 */
.L_x_1148:
        /* <DEDUP_REMOVED lines=40> */
.L_x_1151:
[----:B------:R-:W-:Y:S05]  /*4090*/  BSYNC B0 ;  /* 0x0000000000007941 */ /* 0x000fea0003800000 */
.L_x_1150:
        /* <DEDUP_REMOVED lines=38> */
.L_x_1153:
[----:B------:R-:W-:Y:S05]  /*4300*/  BSYNC B0 ;  /* 0x0000000000007941 */ /* 0x000fea0003800000 */
.L_x_1152:
        /* <DEDUP_REMOVED lines=68> */
.L_x_1157:
[----:B------:R-:W-:Y:S05]  /*4750*/  BSYNC B0 ;  /* 0x0000000000007941 */ /* 0x000fea0003800000 */
.L_x_1156:
        /* <DEDUP_REMOVED lines=55> */
.L_x_1155:
[----:B------:R-:W-:Y:S05]  /*4ad0*/  BSYNC B1 ;  /* 0x0000000000017941 */ /* 0x000fea0003800000 */
.L_x_1154:
        /* <DEDUP_REMOVED lines=56> */
.L_x_1161:
[----:B------:R-:W-:Y:S05]  /*4e60*/  BSYNC B0 ;  /* 0x0000000000007941 */ /* 0x000fea0003800000 */
.L_x_1160:
        /* <DEDUP_REMOVED lines=55> */
.L_x_1159:
[----:B------:R-:W-:Y:S05]  /*51e0*/  BSYNC B1 ;  /* 0x0000000000017941 */ /* 0x000fea0003800000 */
.L_x_1158:
        /* <DEDUP_REMOVED lines=56> */
.L_x_1165:
[----:B------:R-:W-:Y:S05]  /*5570*/  BSYNC B0 ;  /* 0x0000000000007941 */ /* 0x000fea0003800000 */
.L_x_1164:
        /* <DEDUP_REMOVED lines=55> */
.L_x_1163:
[----:B------:R-:W-:Y:S05]  /*58f0*/  BSYNC B1 ;  /* 0x0000000000017941 */ /* 0x000fea0003800000 */
.L_x_1162:
        /* <DEDUP_REMOVED lines=55> */
.L_x_1168:
[----:B------:R-:W-:Y:S05]  /*5c70*/  BSYNC B0 ;  /* 0x0000000000007941 */ /* 0x000fea0003800000 */
.L_x_1167:
        /* <DEDUP_REMOVED lines=56> */
.L_x_1145:
        /* <DEDUP_REMOVED lines=24> */
[C---:B------:R-:W-:Y:S02]  /*6180*/  @!P2 IADD3.X R9, R117.reuse, R162, R42, P1, P0 ;  /* 0x000000a27509a210 */ /* 0x040fe40000fe042a */
        /* <DEDUP_REMOVED lines=24> */
[----:B------:R-:W-:Y:S02]  /*6310*/  @!P1 LEA.HI.X R11, R11, c[0x0][0x28c], R14, 0x1, P0 ;  /* 0x0000a3000b0b9a11 */ /* 0x000fe400000f0c0e */
[-C--:B------:R-:W-:Y:S04]  /*6320*/  ISETP.GE.AND P0, PT, R220, R79.reuse, PT ;  /* 0x0000004fdc00720c */ /* 0x080fe80003f06270 */
[----:B------:R-:W-:Y:S01]  /*6330*/  ISETP.GE.OR P0, PT, R36, c[0x0][0x27c], P0 ;  /* 0x00009f0024007a0c */ /* 0x000fe20000706670 */
[----:B------:R-:W4:Y:S08]  /*6340*/  @!P1 LDG.E.128 R72, [R12.64] ;  /* 0x000000060c489981 */ /* 0x000f30000c1e1d00 */
[----:B------:R-:W4:Y:S04]  /*6350*/  @!P1 LDG.E.128 R32, [R10.64] ;  /* 0x000000060a209981 */ /* 0x000f28000c1e1d00 */
[----:B---3--:R-:W-:Y:S05]  /*6360*/  @!P0 IADD3 R2, P1, R104, R70, RZ ;  /* 0x0000004668028210 */ /* 0x008fea0007f3e0ff */
[----:B------:R-:W-:Y:S01]  /*6370*/  @!P0 IMAD.X R3, R42, 0x1, R117, P1 ;  /* 0x000000012a038824 */ /* 0x000fe200008e0675 */
[C---:B-1----:R-:W-:Y:S01]  /*6380*/  @!P0 LEA R8, P1, R2.reuse, c[0x0][0x270], 0x1 ;  /* 0x00009c0002088a11 */ /* 0x042fe200078208ff */
[----:B------:R-:W-:Y:S03]  /*6390*/  CS2R R6, SRZ ;  /* 0x0000000000067805 */ /* 0x000fe6000001ff00 */
        /* <DEDUP_REMOVED lines=8> */
[----:B------:R-:W-:Y:S07]  /*6420*/  ISETP.GE.AND P1, PT, R36, c[0x0][0x27c], PT ;  /* 0x00009f0024007a0c */ /* 0x000fee0003f26270 */
        /* <DEDUP_REMOVED lines=157> */
.L_x_1170:
[----:B------:R-:W-:Y:S05]  /*6e00*/  BSYNC B0 ;  /* 0x0000000000007941 */ /* 0x000fea0003800000 */
.L_x_1169:
        /* <DEDUP_REMOVED lines=115> */
.L_x_1172:
[----:B------:R-:W-:Y:S05]  /*7540*/  BSYNC B0 ;  /* 0x0000000000007941 */ /* 0x000fea0003800000 */
.L_x_1171:
        /* <DEDUP_REMOVED lines=115> */
.L_x_1174:
[----:B------:R-:W-:Y:S05]  /*7c80*/  BSYNC B0 ;  /* 0x0000000000007941 */ /* 0x000fea0003800000 */
.L_x_1173:
        /* <DEDUP_REMOVED lines=11> */
[C---:B------:R-:W-:Y:S01]  /*7d40*/  LEA R48, P0, R2.reuse, c[0x0][0x1c8], 0x1 ;  /* 0x0000720002307a11 */ /* 0x040fe200078008ff */
[----:B------:R-:W-:Y:S01]  /*7d50*/  @!P1 HADD2.F32 R27, -RZ, R78.H0_H0 ;  /* 0x2000004eff1b9230 */ /* 0x000fe20000004100 */
[----:B------:R-:W-:Y:S01]  /*7d60*/  @!P1 SHF.R.U32.HI R10, RZ, 0x10, R73 ;  /* 0x00000010ff0a9819 */ /* 0x000fe20000011649 */
[----:B------:R-:W1:Y:S01]  /*7d70*/  LDS.128 R16, [R132+0x8100] ;  /* 0x0081000084107984 */ /* 0x000e620000000c00 */
[----:B------:R-:W-:Y:S01]  /*7d80*/  LEA.HI.X R49, R2, c[0x0][0x1cc], R3, 0x1, P0 ;  /* 0x0000730002317a11 */ /* 0x000fe200000f0c03 */
[----:B------:R-:W-:Y:S01]  /*7d90*/  @!P1 HADD2.F32 R2, -RZ, R39.H0_H0 ;  /* 0x20000027ff029230 */ /* 0x000fe20000004100 */
[----:B------:R-:W-:Y:S01]  /*7da0*/  @!P1 SHF.R.U64 R12, R34, 0x10, R35 ;  /* 0x00000010220c9819 */ /* 0x000fe20000001223 */
[----:B------:R-:W-:Y:S01]  /*7db0*/  @!P1 HADD2.F32 R25, -RZ, R10.H0_H0 ;  /* 0x2000000aff199230 */ /* 0x000fe20000004100 */
[----:B------:R-:W-:Y:S01]  /*7dc0*/  @!P1 SHF.R.U64 R9, R32, 0x10, R33 ;  /* 0x0000001020099819 */ /* 0x000fe20000001221 */
[----:B------:R-:W-:Y:S01]  /*7dd0*/  @!P1 HADD2.F32 R33, -RZ, R78.H1_H1 ;  /* 0x3000004eff219230 */ /* 0x000fe20000004100 */
[----:B------:R-:W-:Y:S02]  /*7de0*/  @!P1 SHF.R.U64 R21, R72, 0x10, R73 ;  /* 0x0000001048159819 */ /* 0x000fe40000001249 */
[----:B------:R-:W-:Y:S02]  /*7df0*/  @!P1 SHF.R.U32.HI R11, RZ, 0x10, R35 ;  /* 0x00000010ff0b9819 */ /* 0x000fe40000011623 */
[--C-:B------:R-:W-:Y:S01]  /*7e00*/  @!P1 SHF.R.U32.HI R31, RZ, 0x10, R75.reuse ;  /* 0x00000010ff1f9819 */ /* 0x100fe2000001164b */
[----:B------:R-:W-:Y:S01]  /*7e10*/  @!P1 HADD2.F32 R21, -RZ, R21.H0_H0 ;  /* 0x20000015ff159230 */ /* 0x000fe20000004100 */
        /* <DEDUP_REMOVED lines=9> */
[--C-:B------:R-:W-:Y:S02]  /*7eb0*/  @!P1 HADD2.F32 R22, -RZ, R7.reuse.H0_H0 ;  /* 0x20000007ff169230 */ /* 0x100fe40000004100 */
[----:B------:R-:W-:Y:S01]  /*7ec0*/  @!P1 HADD2.F32 R24, -RZ, R7.H1_H1 ;  /* 0x30000007ff189230 */ /* 0x000fe20000004100 */
[CC--:B------:R-:W-:Y:S01]  /*7ed0*/  @!P1 FMUL.FTZ R4, R3.reuse, R2.reuse ;  /* 0x0000000203049220 */ /* 0x0c0fe20000410000 */
[----:B------:R-:W-:Y:S01]  /*7ee0*/  @!P1 HADD2.F32 R14, -RZ, R13.H0_H0 ;  /* 0x2000000dff0e9230 */ /* 0x000fe20000004100 */
[----:B------:R-:W-:Y:S01]  /*7ef0*/  @!P1 FMUL.FTZ R8, R22, R2 ;  /* 0x0000000216089220 */ /* 0x000fe20000410000 */
[----:B------:R-:W-:Y:S02]  /*7f00*/  @!P1 HADD2.F32 R2, -RZ, R6.H0_H0 ;  /* 0x20000006ff029230 */ /* 0x000fe40000004100 */
[----:B------:R-:W-:Y:S01]  /*7f10*/  @!P1 HADD2.F32 R6, -RZ, R5.H1_H1 ;  /* 0x30000005ff069230 */ /* 0x000fe20000004100 */
[----:B------:R-:W-:Y:S01]  /*7f20*/  @!P1 FFMA.FTZ R55, R3, R23, -R8 ;  /* 0x0000001703379223 */ /* 0x000fe20000010808 */
[----:B------:R-:W-:Y:S01]  /*7f30*/  @!P1 MOV R8, R16 ;  /* 0x0000001000089202 */ /* 0x000fe20000000f00 */
[-C--:B------:R-:W-:Y:S01]  /*7f40*/  @!P1 FMUL.FTZ R10, R24, R2.reuse ;  /* 0x00000002180a9220 */ /* 0x080fe20000410000 */
[----:B------:R-:W-:Y:S01]  /*7f50*/  @!P1 HADD2.F32 R3, -RZ, R39.H1_H1 ;  /* 0x30000027ff039230 */ /* 0x000fe20000004100 */
[C---:B------:R-:W-:Y:S01]  /*7f60*/  @!P1 FMUL.FTZ R5, R6.reuse, R2 ;  /* 0x0000000206059220 */ /* 0x040fe20000410000 */
[----:B------:R-:W-:Y:S01]  /*7f70*/  @!P1 HADD2.F32 R26, -RZ, R30.H0_H0 ;  /* 0x2000001eff1a9230 */ /* 0x000fe20000004100 */
[----:B------:R-:W-:Y:S01]  /*7f80*/  @!P1 FFMA.FTZ R39, R6, R25, -R10 ;  /* 0x0000001906279223 */ /* 0x000fe2000001080a */
[----:B------:R-:W-:Y:S01]  /*7f90*/  @!P1 HADD2.F32 R7, -RZ, R8.H0_H0 ;  /* 0x20000008ff079230 */ /* 0x000fe20000004100 */
[----:B------:R-:W-:Y:S01]  /*7fa0*/  @!P1 FMUL.FTZ R20, R14, R3 ;  /* 0x000000030e149220 */ /* 0x000fe20000410000 */
[----:B------:R-:W-:Y:S01]  /*7fb0*/  @!P1 MOV R10, R18 ;  /* 0x00000012000a9202 */ /* 0x000fe20000000f00 */
[----:B------:R-:W-:Y:S01]  /*7fc0*/  @!P1 HADD2.F32 R6, -RZ, R40.H0_H0 ;  /* 0x20000028ff069230 */ /* 0x000fe20000004100 */
[----:B------:R-:W-:Y:S01]  /*7fd0*/  @!P1 F2FP.PACK_AB R39, R39, R55 ;  /* 0x000000372727923e */ /* 0x000fe200000000ff */
[C---:B------:R-:W-:Y:S01]  /*7fe0*/  @!P1 FMUL.FTZ R2, R7.reuse, R3 ;  /* 0x0000000307029220 */ /* 0x040fe20000410000 */
[----:B------:R-:W-:Y:S01]  /*7ff0*/  @!P1 HADD2.F32 R3, -RZ, R9.H0_H0 ;  /* 0x20000009ff039230 */ /* 0x000fe20000004100 */
[-C--:B------:R-:W-:Y:S01]  /*8000*/  @!P1 FFMA.FTZ R52, R7, R15.reuse, -R20 ;  /* 0x0000000f07349223 */ /* 0x080fe20000010814 */
[----:B------:R-:W-:Y:S01]  /*8010*/  @!P1 HADD2.F32 R20, -RZ, R13.H1_H1 ;  /* 0x3000000dff149230 */ /* 0x000fe20000004100 */
[-C--:B------:R-:W-:Y:S01]  /*8020*/  @!P1 FMUL.FTZ R9, R26, R6.reuse ;  /* 0x000000061a099220 */ /* 0x080fe20000410000 */
[----:B------:R-:W-:Y:S01]  /*8030*/  @!P1 HADD2.F32 R7, -RZ, R8.H1_H1 ;  /* 0x30000008ff079230 */ /* 0x000fe20000004100 */
[----:B------:R-:W-:Y:S01]  /*8040*/  @!P1 FFMA.FTZ R2, R14, R15, R2 ;  /* 0x0000000f0e029223 */ /* 0x000fe20000010002 */
[----:B------:R-:W-:Y:S01]  /*8050*/  @!P1 MOV R17, R39 ;  /* 0x0000002700119202 */ /* 0x000fe20000000f00 */
[-C--:B------:R-:W-:Y:S01]  /*8060*/  @!P1 FMUL.FTZ R13, R20, R3.reuse ;  /* 0x00000003140d9220 */ /* 0x080fe20000410000 */
[----:B------:R-:W-:Y:S01]  /*8070*/  @!P1 HADD2.F32 R8, -RZ, R10.H0_H0 ;  /* 0x2000000aff089230 */ /* 0x000fe20000004100 */
[C---:B------:R-:W-:Y:S01]  /*8080*/  @!P1 FMUL.FTZ R3, R7.reuse, R3 ;  /* 0x0000000307039220 */ /* 0x040fe20000410000 */
[----:B------:R-:W-:Y:S01]  /*8090*/  @!P1 HADD2.F32 R30, -RZ, R30.H1_H1 ;  /* 0x3000001eff1e9230 */ /* 0x000fe20000004100 */
[----:B------:R-:W-:Y:S01]  /*80a0*/  @!P1 FFMA.FTZ R51, R7, R21, -R13 ;  /* 0x0000001507339223 */ /* 0x000fe2000001080d */
[----:B------:R-:W-:Y:S01]  /*80b0*/  @!P1 HADD2.F32 R13, -RZ, R11.H0_H0 ;  /* 0x2000000bff0d9230 */ /* 0x000fe20000004100 */
[C---:B------:R-:W-:Y:S01]  /*80c0*/  @!P1 FMUL.FTZ R6, R8.reuse, R6 ;  /* 0x0000000608069220 */ /* 0x040fe20000410000 */
[----:B------:R-:W-:Y:S01]  /*80d0*/  @!P1 MOV R11, R47 ;  /* 0x0000002f000b9202 */ /* 0x000fe20000000f00 */
[----:B------:R-:W-:Y:S01]  /*80e0*/  @!P1 FFMA.FTZ R50, R8, R27, -R9 ;  /* 0x0000001b08329223 */ /* 0x000fe20000010809 */
[----:B------:R-:W-:Y:S01]  /*80f0*/  @!P1 HADD2.F32 R9, -RZ, R40.H1_H1 ;  /* 0x30000028ff099230 */ /* 0x000fe20000004100 */
[----:B------:R-:W-:Y:S01]  /*8100*/  @!P1 IMAD.MOV.U32 R8, RZ, RZ, R19 ;  /* 0x000000ffff089224 */ /* 0x000fe200078e0013 */
[----:B------:R-:W-:Y:S01]  /*8110*/  @!P1 HADD2.F32 R7, -RZ, R12.H0_H0 ;  /* 0x2000000cff079230 */ /* 0x000fe20000004100 */
[----:B------:R-:W-:Y:S01]  /*8120*/  @!P1 FFMA.FTZ R3, R20, R21, R3 ;  /* 0x0000001514039223 */ /* 0x000fe20000010003 */
[--C-:B------:R-:W-:Y:S01]  /*8130*/  @!P1 HADD2.F32 R32, -RZ, R11.reuse.H0_H0 ;  /* 0x2000000bff209230 */ /* 0x100fe20000004100 */
[----:B------:R-:W-:Y:S01]  /*8140*/  @!P1 FFMA.FTZ R4, R22, R23, R4 ;  /* 0x0000001716049223 */ /* 0x000fe20000010004 */
[----:B------:R-:W-:Y:S01]  /*8150*/  @!P1 HADD2.F32 R34, -RZ, R11.H1_H1 ;  /* 0x3000000bff229230 */ /* 0x000fe20000004100 */
[----:B------:R-:W-:Y:S01]  /*8160*/  @!P1 FMUL.FTZ R40, R30, R7 ;  /* 0x000000071e289220 */ /* 0x000fe20000410000 */
[----:B------:R-:W-:Y:S01]  /*8170*/  @!P1 HADD2.F32 R12, -RZ, R10.H1_H1 ;  /* 0x3000000aff0c9230 */ /* 0x000fe20000004100 */
[----:B------:R-:W-:Y:S01]  /*8180*/  @!P1 FMUL.FTZ R38, R32, R9 ;  /* 0x0000000920269220 */ /* 0x000fe20000410000 */
[--C-:B------:R-:W-:Y:S01]  /*8190*/  @!P1 HADD2.F32 R11, -RZ, R8.reuse.H0_H0 ;  /* 0x20000008ff0b9230 */ /* 0x100fe20000004100 */
[----:B------:R-:W-:Y:S01]  /*81a0*/  @!P1 FFMA.FTZ R5, R24, R25, R5 ;  /* 0x0000001918059223 */ /* 0x000fe20000010005 */
[----:B------:R-:W-:Y:S01]  /*81b0*/  @!P1 HADD2.F32 R10, -RZ, R8.H1_H1 ;  /* 0x30000008ff0a9230 */ /* 0x000fe20000004100 */
[----:B------:R-:W-:Y:S02]  /*81c0*/  @!P1 FMUL.FTZ R8, R34, R13 ;  /* 0x0000000d22089220 */ /* 0x000fe40000410000 */
[----:B------:R-:W-:Y:S01]  /*81d0*/  @!P1 FFMA.FTZ R43, R11, R33, -R38 ;  /* 0x000000210b2b9223 */ /* 0x000fe20000010826 */
[----:B------:R-:W-:Y:S01]  /*81e0*/  @!P1 F2FP.PACK_AB R38, R51, R52 ;  /* 0x000000343326923e */ /* 0x000fe200000000ff */
[----:B------:R-:W-:Y:S01]  /*81f0*/  @!P1 FFMA.FTZ R42, R10, R35, -R8 ;  /* 0x000000230a2a9223 */ /* 0x000fe20000010808 */
[----:B------:R-:W-:Y:S01]  /*8200*/  @!P1 F2FP.PACK_AB R4, R5, R4 ;  /* 0x000000040504923e */ /* 0x000fe200000000ff */
[C---:B------:R-:W-:Y:S01]  /*8210*/  @!P1 FFMA.FTZ R40, R12.reuse, R31, -R40 ;  /* 0x0000001f0c289223 */ /* 0x040fe20000010828 */
[----:B------:R-:W-:Y:S01]  /*8220*/  @!P1 MOV R16, R38 ;  /* 0x0000002600109202 */ /* 0x000fe20000000f00 */
[----:B------:R-:W-:Y:S01]  /*8230*/  @!P1 FMUL.FTZ R7, R12, R7 ;  /* 0x000000070c079220 */ /* 0x000fe20000410000 */
[----:B------:R-:W-:Y:S01]  /*8240*/  @!P1 F2FP.PACK_AB R12, R42, R43 ;  /* 0x0000002b2a0c923e */ /* 0x000fe200000000ff */
[----:B------:R-:W-:Y:S01]  /*8250*/  @!P1 FMUL.FTZ R8, R11, R9 ;  /* 0x000000090b089220 */ /* 0x000fe20000410000 */
[----:B------:R-:W-:Y:S01]  /*8260*/  @!P1 F2FP.PACK_AB R11, R40, R50 ;  /* 0x00000032280b923e */ /* 0x000fe200000000ff */
[----:B------:R-:W-:Y:S01]  /*8270*/  @!P1 FFMA.FTZ R6, R26, R27, R6 ;  /* 0x0000001b1a069223 */ /* 0x000fe20000010006 */
[----:B------:R-:W-:Y:S01]  /*8280*/  @!P1 MOV R45, R4 ;  /* 0x00000004002d9202 */ /* 0x000fe20000000f00 */
[----:B------:R-:W-:Y:S01]  /*8290*/  @!P1 IMAD.MOV.U32 R19, RZ, RZ, R12 ;  /* 0x000000ffff139224 */ /* 0x000fe200078e000c */
[----:B------:R-:W-:Y:S01]  /*82a0*/  @!P1 MOV R18, R11 ;  /* 0x0000000b00129202 */ /* 0x000fe20000000f00 */
[----:B------:R-:W-:Y:S01]  /*82b0*/  @!P1 FMUL.FTZ R9, R10, R13 ;  /* 0x0000000d0a099220 */ /* 0x000fe20000410000 */
[----:B------:R-:W-:Y:S01]  /*82c0*/  @!P1 F2FP.PACK_AB R10, R3, R2 ;  /* 0x00000002030a923e */ /* 0x000fe200000000ff */
[----:B------:R-:W-:Y:S02]  /*82d0*/  @!P1 FFMA.FTZ R7, R30, R31, R7 ;  /* 0x0000001f1e079223 */ /* 0x000fe40000010007 */
[----:B------:R1:W-:Y:S01]  /*82e0*/  STG.E.128 [R48.64], R16 ;  /* 0x0000001030007986 */ /* 0x0003e2000c101d06 */
[----:B------:R-:W-:Y:S01]  /*82f0*/  @!P1 MOV R44, R10 ;  /* 0x0000000a002c9202 */ /* 0x000fe20000000f00 */
[----:B------:R-:W-:Y:S01]  /*8300*/  @!P1 FFMA.FTZ R8, R32, R33, R8 ;  /* 0x0000002120089223 */ /* 0x000fe20000010008 */
[----:B------:R-:W-:Y:S01]  /*8310*/  @!P1 F2FP.PACK_AB R3, R7, R6 ;  /* 0x000000060703923e */ /* 0x000fe200000000ff */
[----:B------:R-:W-:Y:S03]  /*8320*/  @!P1 FFMA.FTZ R9, R34, R35, R9 ;  /* 0x0000002322099223 */ /* 0x000fe60000010009 */
[----:B------:R-:W-:Y:S02]  /*8330*/  @!P1 MOV R46, R3 ;  /* 0x00000003002e9202 */ /* 0x000fe40000000f00 */
[----:B------:R-:W-:Y:S04]  /*8340*/  @!P1 F2FP.PACK_AB R2, R9, R8 ;  /* 0x000000080902923e */ /* 0x000fe800000000ff */
        /* <DEDUP_REMOVED lines=8> */
.L_x_1144:
[----:B-1----:R-:W-:Y:S01]  /*83d0*/  IMAD R2, R41, -0x70, R0 ;  /* 0xffffff9029027824 */ /* 0x002fe200078e0200 */
        /* <DEDUP_REMOVED lines=11> */
.L_x_1176:
[----:B------:R-:W-:Y:S05]  /*8490*/  BSYNC B0 ;  /* 0x0000000000007941 */ /* 0x000fea0003800000 */
.L_x_1175:
        /* <DEDUP_REMOVED lines=10> */
.L_x_1178:
[----:B------:R-:W-:Y:S05]  /*8540*/  BSYNC B0 ;  /* 0x0000000000007941 */ /* 0x000fea0003800000 */
.L_x_1177:
        /* <DEDUP_REMOVED lines=10> */
.L_x_1180:
[----:B------:R-:W-:Y:S05]  /*85f0*/  BSYNC B0 ;  /* 0x0000000000007941 */ /* 0x000fea0003800000 */
.L_x_1179:
        /* <DEDUP_REMOVED lines=9> */
.L_x_1166:
[----:B------:R-:W-:Y:S05]  /*8690*/  BSYNC B2 ;  /* 0x0000000000027941 */ /* 0x000fea0003800000 */
.L_x_1143:
        /* <DEDUP_REMOVED lines=61> */
[----:B------:R1:W-:Y:S05]  /*8a70*/  @P1 LDGSTS.E.BYPASS.LTC128B.128 [R216+0x5900], [R6.64+0x80], !P5 ;  /* 0x0590008006d81fae */ /* 0x0003ea000e901d46 */
[----:B------:R1:W-:Y:S05]  /*8a80*/  @P0 LDGSTS.E.BYPASS.LTC128B.128 [R216+0x3100], [R4.64], !P4 ;  /* 0x0310000004d80fae */ /* 0x0003ea000e101d46 */
[----:B------:R1:W-:Y:S01]  /*8a90*/  @P0 LDGSTS.E.BYPASS.LTC128B.128 [R216+0x6900], [R4.64+0x80], !P5 ;  /* 0x0690008004d80fae */ /* 0x0003e2000e901d46 */
[----:B------:R-:W-:Y:S04]  /*8aa0*/  IADD3 R12, P0, R142, R14, RZ ;  /* 0x0000000e8e0c7210 */ /* 0x000fe80007f1e0ff */
[----:B------:R-:W0:Y:S01]  /*8ab0*/  LDGDEPBAR ;  /* 0x00000000000079af */ /* 0x000e220000000000 */
[----:B------:R-:W-:Y:S02]  /*8ac0*/  IADD3.X R13, R16, R141, RZ, P0, !PT ;  /* 0x0000008d100d7210 */ /* 0x000fe400007fe4ff */
[----:B------:R-:W-:Y:S01]  /*8ad0*/  ISETP.GT.AND P0, PT, R79, R220, PT ;  /* 0x000000dc4f00720c */ /* 0x000fe20003f04270 */
[----:B------:R-:W-:Y:S04]  /*8ae0*/  DEPBAR.LE SB0, 0x0 ;  /* 0x000080000000791a */ /* 0x000fe80000000000 */
[----:B------:R-:W-:Y:S08]  /*8af0*/  BAR.SYNC.DEFER_BLOCKING 0x0 ;  /* 0x0000000000007b1d */ /* 0x000ff00000010000 */
[----:B------:R-:W-:-:S05]  /*8b00*/  @!P0 BRA `(.L_x_1182) ;  /* 0x000000e000008947 */ /* 0x000fca0003800000 */
[----:B-1----:R-:W1:Y:S01]  /*8b10*/  @!P6 LDS.128 R8, [R215+0x100] ;  /* 0x00010000d708e984 */ /* 0x002e620000000c00 */
[----:B------:R-:W-:Y:S01]  /*8b20*/  MOV R4, R100 ;  /* 0x0000006400047202 */ /* 0x000fe20000000f00 */
        /* <DEDUP_REMOVED lines=9> */
[----:B------:R-:W2:Y:S04]  /*8bc0*/  @!P0 LDS.128 R4, [R215+0x3900] ;  /* 0x00390000d7048984 */ /* 0x000ea80000000c00 */
[----:B-1----:R1:W-:Y:S04]  /*8bd0*/  @!P6 STG.E.128 [R2.64], R8 ;  /* 0x000000080200e986 */ /* 0x0023e8000c101d06 */
[----:B--2---:R1:W-:Y:S02]  /*8be0*/  @!P0 STG.E.128 [R2.64+0x80], R4 ;  /* 0x0000800402008986 */ /* 0x0043e4000c101d06 */
.L_x_1182:
[----:B-1----:R-:W-:Y:S05]  /*8bf0*/  BSYNC B0 ;  /* 0x0000000000007941 */ /* 0x002fea0003800000 */
.L_x_1181:
[----:B------:R-:W-:Y:S01]  /*8c00*/  ISETP.GE.AND P0, PT, R219, R79, PT ;  /* 0x0000004fdb00720c */ /* 0x000fe20003f06270 */
[----:B------:R-:W-:Y:S01]  /*8c10*/  @!UPT UIADD3 URZ, URZ, URZ, URZ ;  /* 0x0000003f3f3ff290 */ /* 0x000fe2000fffe03f */
[----:B------:R-:W-:Y:S11]  /*8c20*/  BSSY B0, `(.L_x_1183) ;  /* 0x0000012000007945 */ /* 0x000ff60003800000 */
[----:B------:R-:W-:-:S05]  /*8c30*/  @P0 BRA `(.L_x_1184) ;  /* 0x0000010000000947 */ /* 0x000fca0003800000 */
[----:B------:R-:W1:Y:S01]  /*8c40*/  @!P6 LDS.128 R8, [R215+0x1100] ;  /* 0x00110000d708e984 */ /* 0x000e620000000c00 */
        /* <DEDUP_REMOVED lines=12> */
[----:B------:R-:W2:Y:S04]  /*8d10*/  @!P0 LDS.128 R4, [R215+0x4900] ;  /* 0x00490000d7048984 */ /* 0x000ea80000000c00 */
[----:B-1----:R1:W-:Y:S04]  /*8d20*/  @!P6 STG.E.128 [R2.64], R8 ;  /* 0x000000080200e986 */ /* 0x0023e8000c101d06 */
[----:B--2---:R1:W-:Y:S02]  /*8d30*/  @!P0 STG.E.128 [R2.64+0x80], R4 ;  /* 0x0000800402008986 */ /* 0x0043e4000c101d06 */
.L_x_1184:
[----:B------:R-:W-:Y:S05]  /*8d40*/  BSYNC B0 ;  /* 0x0000000000007941 */ /* 0x000fea0003800000 */
.L_x_1183:
[----:B------:R-:W-:Y:S01]  /*8d50*/  ISETP.GE.AND P0, PT, R217, R79, PT ;  /* 0x0000004fd900720c */ /* 0x000fe20003f06270 */
[----:B------:R-:W-:Y:S01]  /*8d60*/  @!UPT UIADD3 URZ, URZ, URZ, URZ ;  /* 0x0000003f3f3ff290 */ /* 0x000fe2000fffe03f */
[----:B------:R-:W-:Y:S11]  /*8d70*/  BSSY B0, `(.L_x_1185) ;  /* 0x0000012000007945 */ /* 0x000ff60003800000 */
[----:B------:R-:W-:-:S05]  /*8d80*/  @P0 BRA `(.L_x_1186) ;  /* 0x0000010000000947 */ /* 0x000fca0003800000 */
[----:B-1----:R-:W1:Y:S01]  /*8d90*/  @!P6 LDS.128 R8, [R215+0x2100] ;  /* 0x00210000d708e984 */ /* 0x002e620000000c00 */
        /* <DEDUP_REMOVED lines=15> */
.L_x_1186:
[----:B------:R-:W-:Y:S05]  /*8e90*/  BSYNC B0 ;  /* 0x0000000000007941 */ /* 0x000fea0003800000 */
.L_x_1185:
        /* <DEDUP_REMOVED lines=20> */
.L_x_1188:
[----:B------:R-:W-:Y:S05]  /*8fe0*/  BSYNC B0 ;  /* 0x0000000000007941 */ /* 0x000fea0003800000 */
.L_x_1187:
[----:B------:R-:W-:Y:S01]  /*8ff0*/  ISETP.GT.AND P5, PT, R41, R140, PT ;  /* 0x0000008c2900720c */ /* 0x000fe20003fa4270 */
[----:B------:R-:W-:Y:S01]  /*9000*/  @!UPT UIADD3 URZ, URZ, URZ, URZ ;  /* 0x0000003f3f3ff290 */ /* 0x000fe2000fffe03f */
[----:B------:R-:W-:Y:S11]  /*9010*/  BSSY B0, `(.L_x_1189) ;  /* 0x000002f000007945 */ /* 0x000ff60003800000 */
[----:B------:R-:W-:-:S05]  /*9020*/  @!P5 BRA `(.L_x_1190) ;  /* 0x000002d00000d947 */ /* 0x000fca0003800000 */
[----:B-1----:R-:W-:Y:S01]  /*9030*/  IADD3 R4, R41, -0x1, RZ ;  /* 0xffffffff29047810 */ /* 0x002fe20007ffe0ff */
[----:B------:R-:W-:Y:S01]  /*9040*/  IMAD.MOV.U32 R2, RZ, RZ, R126 ;  /* 0x000000ffff027224 */ /* 0x000fe200078e007e */
[----:B------:R-:W-:Y:S01]  /*9050*/  ISETP.GE.AND P2, PT, R238, 0x21, PT ;  /* 0x00000021ee00780c */ /* 0x000fe20003f46270 */
        /* <DEDUP_REMOVED lines=11> */
[C---:B------:R-:W-:Y:S01]  /*9110*/  @P2 IMAD.X R7, R3.reuse, 0x1, R187, P0 ;  /* 0x0000000103072824 */ /* 0x040fe200000e06bb */
        /* <DEDUP_REMOVED lines=30> */
.L_x_1190:
[----:B------:R-:W-:Y:S05]  /*9300*/  BSYNC B0 ;  /* 0x0000000000007941 */ /* 0x000fea0003800000 */
.L_x_1189:
[----:B------:R-:W0:Y:S01]  /*9310*/  LDGDEPBAR ;  /* 0x00000000000079af */ /* 0x000e220000000000 */
[----:B------:R-:W-:Y:S01]  /*9320*/  IADD3 R41, R41, -0x1, RZ ;  /* 0xffffffff29297810 */ /* 0x000fe20007ffe0ff */
[----:B------:R-:W-:-:S05]  /*9330*/  @P5 BRA `(.L_x_1191) ;  /* 0xffffa30000005947 */ /* 0x000fca000383ffff */
[----:B------:R-:W-:Y:S01]  /*9340*/  WARPSYNC 0xffffffff ;  /* 0xffffffff00007948 */ /* 0x000fe20003800000 */
[----:B------:R-:W-:Y:S06]  /*9350*/  BAR.SYNC.DEFER_BLOCKING 0x0 ;  /* 0x0000000000007b1d */ /* 0x000fec0000010000 */
.L_x_1142:
[----:B------:R-:W2:Y:S01]  /*9360*/  LDL R252, [R1+0x4c] ;  /* 0x00004c0001fc7983 */ /* 0x000ea20000100800 */
[----:B------:R-:W-:-:S05]  /*9370*/  IMAD.MOV.U32 R153, RZ, RZ, c[0x0][0x2c4] ;  /* 0x0000b100ff997624 */ /* 0x000fca00078e00ff */
[----:B------:R-:W-:Y:S01]  /*9380*/  ISETP.NE.AND P4, PT, R153, 0x1, PT ;  /* 0x000000019900780c */ /* 0x000fe20003f85270 */
[----:B------:R-:W-:Y:S01]  /*9390*/  BSSY B0, `(.L_x_1192) ;  /* 0x000002b000007945 */ /* 0x000fe20003800000 */
[----:B-1----:R-:W-:Y:S01]  /*93a0*/  IMAD.IADD R10, R170, 0x1, R171 ;  /* 0x00000001aa0a7824 */ /* 0x002fe200078e02ab */
[----:B--2---:R-:W-:-:S10]  /*93b0*/  IADD3 R0, R252, 0x7f, RZ ;  /* 0x0000007ffc007810 */ /* 0x004fd40007ffe0ff */
[----:B------:R-:W-:-:S05]  /*93c0*/  @P4 IMAD.HI.U32 R2, R0, c[0x0][0x2c8], RZ ;  /* 0x0000b20000024a27 */ /* 0x000fca00078e00ff */
[----:B------:R-:W-:Y:S01]  /*93d0*/  @P4 SHF.R.U32.HI R0, RZ, c[0x0][0x2cc], R2 ;  /* 0x0000b300ff004a19 */ /* 0x000fe20000011602 */
[----:B------:R-:W-:-:S04]  /*93e0*/  IMAD.MOV.U32 R2, RZ, RZ, RZ ;  /* 0x000000ffff027224 */ /* 0x000fc800078e00ff */
[----:B------:R-:W-:-:S04]  /*93f0*/  IMAD.IADD R3, R180, 0x1, R0 ;  /* 0x00000001b4037824 */ /* 0x000fc800078e0200 */
[----:B------:R-:W-:-:S05]  /*9400*/  IMAD.HI R2, R3, -0x6db6db6d, R2 ;  /* 0x9249249303027827 */ /* 0x000fca00078e0202 */
[----:B------:R-:W-:-:S04]  /*9410*/  SHF.R.U32.HI R0, RZ, 0x1f, R2 ;  /* 0x0000001fff007819 */ /* 0x000fc80000011602 */
[----:B------:R-:W-:-:S04]  /*9420*/  LEA.HI.SX32 R2, R2, R0, 0x1a ;  /* 0x0000000002027211 */ /* 0x000fc800078fd2ff */
[----:B------:R-:W-:-:S04]  /*9430*/  IMNMX R5, R176, R2, PT ;  /* 0x00000002b0057217 */ /* 0x000fc80003800200 */
[----:B------:R-:W-:Y:S01]  /*9440*/  ISETP.GE.AND P0, PT, R5, 0x1, PT ;  /* 0x000000010500780c */ /* 0x000fe20003f06270 */
[----:B------:R-:W-:-:S12]  /*9450*/  IMAD.MOV.U32 R0, RZ, RZ, RZ ;  /* 0x000000ffff007224 */ /* 0x000fd800078e00ff */
        /* <DEDUP_REMOVED lines=30> */
.L_x_1193:
[----:B------:R-:W-:Y:S05]  /*9640*/  BSYNC B0 ;  /* 0x0000000000007941 */ /* 0x000fea0003800000 */
.L_x_1192:
        /* <DEDUP_REMOVED lines=37> */
[----:B------:R-:W-:Y:S01]  /*98a0*/  IMAD.IADD R0, R150, 0x1, R0 ;  /* 0x0000000196007824 */ /* 0x000fe200078e0200 */
[----:B------:R1:W-:Y:S04]  /*98b0*/  STL [R1+0x40], R150 ;  /* 0x0000409601007387 */ /* 0x0003e80000100800 */
[----:B------:R-:W-:-:S04]  /*98c0*/  IMNMX R251, R5, R0, PT ;  /* 0x0000000005fb7217 */ /* 0x000fc80003800200 */
[----:B------:R-:W-:-:S13]  /*98d0*/  ISETP.GT.AND P0, PT, R251, R150, PT ;  /* 0x00000096fb00720c */ /* 0x000fda0003f04270 */
[----:B------:R-:W-:Y:S05]  /*98e0*/  @!P0 BRA `(.L_x_1194) ;  /* 0x00011d0000008947 */ /* 0x000fea0003800000 */
[----:B------:R-:W2:Y:S04]  /*98f0*/  LDL R11, [R1+0x5c] ;  /* 0x00005c00010b7983 */ /* 0x000ea80000100800 */
[----:B------:R-:W3:Y:S01]  /*9900*/  S2R R2, SR_TID.X ;  /* 0x0000000000027919 */ /* 0x000ee20000002100 */
[----:B------:R-:W-:-:S03]  /*9910*/  ISETP.NE.U32.AND P0, PT, RZ, c[0x0][0x340], PT ;  /* 0x0000d000ff007a0c */ /* 0x000fc60003f05070 */
[----:B------:R-:W4:Y:S01]  /*9920*/  LDL R13, [R1+0x60] ;  /* 0x00006000010d7983 */ /* 0x000f220000100800 */
[----:B------:R-:W-:Y:S02]  /*9930*/  ISETP.NE.AND.EX P1, PT, RZ, c[0x0][0x344], PT, P0 ;  /* 0x0000d100ff007a0c */ /* 0x000fe40003f25300 */
[----:B---3--:R-:W-:-:S04]  /*9940*/  SHF.R.S32.HI R110, RZ, 0x1f, R2 ;  /* 0x0000001fff6e7819 */ /* 0x008fc80000011402 */
[----:B------:R-:W-:-:S07]  /*9950*/  LEA.HI R110, R110, R2, RZ, 0x3 ;  /* 0x000000026e6e7211 */ /* 0x000fce00078f18ff */
[----:B------:R-:W-:Y:S01]  /*9960*/  @P1 IMAD.MOV.U32 R2, RZ, RZ, 0x4 ;  /* 0x00000004ff021424 */ /* 0x000fe200078e00ff */
[----:B------:R-:W-:-:S03]  /*9970*/  SHF.R.S32.HI R110, RZ, 0x3, R110 ;  /* 0x00000003ff6e7819 */ /* 0x000fc6000001146e */
[----:B--2---:R-:W-:-:S05]  /*9980*/  @P1 IMAD.WIDE R2, R11, R2, c[0x0][0x340] ;  /* 0x0000d0000b021625 */ /* 0x004fca00078e0202 */
[----:B------:R2:W3:Y:S01]  /*9990*/  @P1 LDG.E R9, [R2.64] ;  /* 0x0000000602091981 */ /* 0x0004e2000c1e1900 */
[----:B------:R-:W-:Y:S01]  /*99a0*/  IADD3 R0, P0, R110, R10, RZ ;  /* 0x0000000a6e007210 */ /* 0x000fe20007f1e0ff */
[----:B------:R-:W-:Y:S01]  /*99b0*/  WARPSYNC 0xffffffff ;  /* 0xffffffff00007948 */ /* 0x000fe20003800000 */
[----:B------:R-:W-:Y:S02]  /*99c0*/  ISETP.GE.AND P6, PT, R36, c[0x0][0x1d4], PT ;  /* 0x0000750024007a0c */ /* 0x000fe40003fc6270 */
[----:B------:R-:W-:Y:S02]  /*99d0*/  ISETP.GE.AND P5, PT, R218, c[0x0][0x1d4], PT ;  /* 0x00007500da007a0c */ /* 0x000fe40003fa6270 */
[----:B------:R-:W-:Y:S02]  /*99e0*/  SHF.R.S32.HI R39, RZ, 0x1f, R218 ;  /* 0x0000001fff277819 */ /* 0x000fe400000114da */
[----:B------:R-:W-:Y:S02]  /*99f0*/  IADD3 R144, R251, -0x1, RZ ;  /* 0xfffffffffb907810 */ /* 0x000fe40007ffe0ff */
[----:B------:R-:W-:-:S02]  /*9a00*/  SEL R84, RZ, 0x1, P6 ;  /* 0x00000001ff547807 */ /* 0x000fc40003000000 */
[----:B--2---:R-:W-:Y:S02]  /*9a10*/  SHF.R.S32.HI R2, RZ, 0x1f, R110 ;  /* 0x0000001fff027819 */ /* 0x004fe4000001146e */
[--C-:B------:R-:W-:Y:S02]  /*9a20*/  SHF.R.S32.HI R3, RZ, 0x1f, R36.reuse ;  /* 0x0000001fff037819 */ /* 0x100fe40000011424 */
[----:B------:R-:W-:Y:S01]  /*9a30*/  LEA.HI.X.SX32 R4, R10, R2, 0x1, P0 ;  /* 0x000000020a047211 */ /* 0x000fe200000f0eff */
[----:B------:R-:W-:Y:S01]  /*9a40*/  IMAD.MOV.U32 R2, RZ, RZ, R36 ;  /* 0x000000ffff027224 */ /* 0x000fe200078e0024 */
[----:B------:R-:W-:-:S03]  /*9a50*/  ISETP.NE.U32.AND P0, PT, RZ, c[0x0][0x350], PT ;  /* 0x0000d400ff007a0c */ /* 0x000fc60003f05070 */
[C---:B------:R-:W-:Y:S01]  /*9a60*/  IMAD R5, R4.reuse, c[0x0][0x1e0], RZ ;  /* 0x0000780004057a24 */ /* 0x040fe200078e02ff */
[----:B------:R-:W-:Y:S01]  /*9a70*/  ISETP.NE.AND.EX P0, PT, RZ, c[0x0][0x354], PT, P0 ;  /* 0x0000d500ff007a0c */ /* 0x000fe20003f05300 */
[----:B------:R-:W-:Y:S02]  /*9a80*/  IMAD R8, R4, c[0x0][0x208], RZ ;  /* 0x0000820004087a24 */ /* 0x000fe400078e02ff */
[C---:B------:R-:W-:Y:S02]  /*9a90*/  IMAD R10, R0.reuse, c[0x0][0x1e4], R5 ;  /* 0x00007900000a7a24 */ /* 0x040fe400078e0205 */
[----:B------:R-:W-:-:S04]  /*9aa0*/  IMAD.WIDE.U32 R6, R0, c[0x0][0x1e0], R2 ;  /* 0x0000780000067a25 */ /* 0x000fc800078e0002 */
[----:B------:R-:W-:Y:S01]  /*9ab0*/  IMAD.WIDE.U32 R4, R0, c[0x0][0x208], R2 ;  /* 0x0000820000047a25 */ /* 0x000fe200078e0002 */
[----:B------:R-:W-:-:S03]  /*9ac0*/  IADD3 R7, R7, R10, RZ ;  /* 0x0000000a07077210 */ /* 0x000fc60007ffe0ff */
[----:B------:R-:W-:Y:S02]  /*9ad0*/  IMAD R0, R0, c[0x0][0x20c], R8 ;  /* 0x0000830000007a24 */ /* 0x000fe400078e0208 */
[----:B----4-:R-:W-:-:S04]  /*9ae0*/  IMAD.WIDE.U32 R6, R13, c[0x0][0x1e8], R6 ;  /* 0x00007a000d067a25 */ /* 0x010fc800078e0006 */
[----:B------:R-:W-:Y:S02]  /*9af0*/  IMAD.IADD R5, R5, 0x1, R0 ;  /* 0x0000000105057824 */ /* 0x000fe400078e0200 */
[C---:B------:R-:W-:Y:S02]  /*9b00*/  IMAD R7, R13.reuse, c[0x0][0x1ec], R7 ;  /* 0x00007b000d077a24 */ /* 0x040fe400078e0207 */
[----:B------:R-:W-:-:S04]  /*9b10*/  IMAD.WIDE.U32 R4, R13, c[0x0][0x210], R4 ;  /* 0x000084000d047a25 */ /* 0x000fc800078e0004 */
[----:B------:R-:W-:Y:S01]  /*9b20*/  IMAD R5, R13, c[0x0][0x214], R5 ;  /* 0x000085000d057a24 */ /* 0x000fe200078e0205 */
[----:B---3--:R-:W-:Y:S01]  /*9b30*/  @P1 SHF.R.S32.HI R0, RZ, 0x1f, R9 ;  /* 0x0000001fff001819 */ /* 0x008fe20000011409 */
[----:B------:R-:W-:Y:S01]  /*9b40*/  @!P1 IMAD.MOV.U32 R9, RZ, RZ, R11 ;  /* 0x000000ffff099224 */ /* 0x000fe200078e000b */
[----:B------:R-:W-:-:S04]  /*9b50*/  @!P1 MOV R0, R146 ;  /* 0x0000009200009202 */ /* 0x000fc80000000f00 */
[----:B------:R-:W-:Y:S02]  /*9b60*/  SEL R8, R0, RZ, !P0 ;  /* 0x000000ff00087207 */ /* 0x000fe40004000000 */
[----:B------:R-:W-:Y:S02]  /*9b70*/  SEL R0, R9, RZ, !P0 ;  /* 0x000000ff09007207 */ /* 0x000fe40004000000 */
[----:B------:R-:W-:Y:S01]  /*9b80*/  SHF.R.S32.HI R9, RZ, 0x1f, R166 ;  /* 0x0000001fff097819 */ /* 0x000fe200000114a6 */
[C---:B------:R-:W-:Y:S01]  /*9b90*/  IMAD R10, R8.reuse, c[0x0][0x1f0], RZ ;  /* 0x00007c00080a7a24 */ /* 0x040fe200078e02ff */
[----:B------:R-:W-:Y:S01]  /*9ba0*/  ISETP.NE.U32.AND P0, PT, RZ, c[0x0][0x348], PT ;  /* 0x0000d200ff007a0c */ /* 0x000fe20003f05070 */
[----:B------:R-:W-:Y:S02]  /*9bb0*/  IMAD R8, R8, c[0x0][0x218], RZ ;  /* 0x0000860008087a24 */ /* 0x000fe400078e02ff */
[----:B------:R-:W-:Y:S01]  /*9bc0*/  IMAD.WIDE.U32 R86, R0, c[0x0][0x218], R4 ;  /* 0x0000860000567a25 */ /* 0x000fe200078e0004 */
[----:B------:R-:W-:-:S03]  /*9bd0*/  ISETP.NE.AND.EX P0, PT, RZ, c[0x0][0x34c], PT, P0 ;  /* 0x0000d300ff007a0c */ /* 0x000fc60003f05300 */
[----:B------:R-:W-:Y:S01]  /*9be0*/  IMAD.WIDE.U32 R160, R0, c[0x0][0x1f0], R6 ;  /* 0x00007c0000a07a25 */ /* 0x000fe200078e0006 */
[----:B------:R-:W-:-:S03]  /*9bf0*/  SEL R12, R146, RZ, !P0 ;  /* 0x000000ff920c7207 */ /* 0x000fc60004000000 */
[C---:B------:R-:W-:Y:S01]  /*9c00*/  IMAD R5, R0.reuse, c[0x0][0x1f4], R10 ;  /* 0x00007d0000057a24 */ /* 0x040fe200078e020a */
[----:B------:R2:W-:Y:S01]  /*9c10*/  STL.64 [R1+0x18], R160 ;  /* 0x000018a001007387 */ /* 0x0005e20000100a00 */
[----:B------:R-:W-:Y:S01]  /*9c20*/  IMAD R4, R0, c[0x0][0x21c], R8 ;  /* 0x0000870000047a24 */ /* 0x000fe200078e0208 */
[----:B------:R-:W-:Y:S01]  /*9c30*/  SEL R10, R11, RZ, !P0 ;  /* 0x000000ff0b0a7207 */ /* 0x000fe20004000000 */
[----:B------:R-:W-:Y:S01]  /*9c40*/  IMAD.IADD R156, R161, 0x1, R5 ;  /* 0x00000001a19c7824 */ /* 0x000fe200078e0205 */
[----:B------:R2:W-:Y:S01]  /*9c50*/  STL.64 [R1+0x8], R86 ;  /* 0x0000085601007387 */ /* 0x0005e20000100a00 */
[----:B------:R-:W-:Y:S01]  /*9c60*/  IMAD R0, R9, c[0x0][0x178], RZ ;  /* 0x00005e0009007a24 */ /* 0x000fe200078e02ff */
[----:B------:R-:W-:Y:S01]  /*9c70*/  IADD3 R85, R87, R4, RZ ;  /* 0x0000000457557210 */ /* 0x000fe20007ffe0ff */
[C---:B------:R-:W-:Y:S01]  /*9c80*/  IMAD.WIDE.U32 R6, R166.reuse, c[0x0][0x178], RZ ;  /* 0x00005e00a6067a25 */ /* 0x040fe200078e00ff */
[----:B------:R2:W-:Y:S03]  /*9c90*/  STL [R1+0x10], R156 ;  /* 0x0000109c01007387 */ /* 0x0005e60000100800 */
[----:B------:R-:W-:Y:S01]  /*9ca0*/  IMAD R0, R166, c[0x0][0x17c], R0 ;  /* 0x00005f00a6007a24 */ /* 0x000fe200078e0200 */
[----:B------:R2:W-:Y:S04]  /*9cb0*/  STL [R1], R85 ;  /* 0x0000005501007387 */ /* 0x0005e80000100800 */
[----:B------:R-:W-:-:S02]  /*9cc0*/  IADD3 R11, R7, R0, RZ ;  /* 0x00000000070b7210 */ /* 0x000fc40007ffe0ff */
[----:B------:R-:W3:Y:S01]  /*9cd0*/  LDL R151, [R1+0x30] ;  /* 0x0000300001977983 */ /* 0x000ee20000100800 */
[----:B------:R-:W-:Y:S01]  /*9ce0*/  IMAD.MOV.U32 R83, RZ, RZ, 0x70 ;  /* 0x00000070ff537424 */ /* 0x000fe200078e00ff */
[----:B------:R-:W-:Y:S01]  /*9cf0*/  SHF.R.S32.HI R82, RZ, 0x1f, R144 ;  /* 0x0000001fff527819 */ /* 0x000fe20000011490 */
[----:B------:R-:W-:Y:S01]  /*9d00*/  IMAD.WIDE.U32 R4, R144, c[0x0][0x1e0], RZ ;  /* 0x0000780090047a25 */ /* 0x000fe200078e00ff */
[----:B------:R-:W4:Y:S01]  /*9d10*/  LDL R152, [R1+0x2c] ;  /* 0x00002c0001987983 */ /* 0x000f220000100800 */
[----:B------:R-:W-:-:S02]  /*9d20*/  P2R R34, PR, RZ, 0x20 ;  /* 0x00000020ff227803 */ /* 0x000fc40000000000 */
[----:B------:R-:W-:Y:S01]  /*9d30*/  IMAD R83, R251, -0x70, R83 ;  /* 0xffffff90fb537824 */ /* 0x000fe200078e0253 */
[----:B------:R-:W-:Y:S01]  /*9d40*/  P2R R35, PR, RZ, 0x40 ;  /* 0x00000040ff237803 */ /* 0x000fe20000000000 */
[----:B------:R-:W-:Y:S02]  /*9d50*/  IMAD R0, R82, c[0x0][0x1e0], RZ ;  /* 0x0000780052007a24 */ /* 0x000fe400078e02ff */
[----:B------:R-:W-:Y:S02]  /*9d60*/  IMAD.MOV.U32 R8, RZ, RZ, R160 ;  /* 0x000000ffff087224 */ /* 0x000fe400078e00a0 */
[----:B------:R-:W-:Y:S02]  /*9d70*/  IMAD R0, R144, c[0x0][0x1e4], R0 ;  /* 0x0000790090007a24 */ /* 0x000fe400078e0200 */
[----:B------:R-:W-:Y:S02]  /*9d80*/  IMAD.MOV.U32 R9, RZ, RZ, R156 ;  /* 0x000000ffff097224 */ /* 0x000fe400078e009c */
[----:B------:R-:W-:-:S02]  /*9d90*/  IMAD.IADD R0, R5, 0x1, R0 ;  /* 0x0000000105007824 */ /* 0x000fc400078e0200 */
[----:B------:R-:W-:-:S04]  /*9da0*/  IMAD.WIDE.U32 R4, R4, 0x70, R8 ;  /* 0x0000007004047825 */ /* 0x000fc800078e0008 */
[----:B------:R-:W-:Y:S02]  /*9db0*/  IMAD R0, R0, 0x70, RZ ;  /* 0x0000007000007824 */ /* 0x000fe400078e02ff */
[----:B------:R-:W-:Y:S02]  /*9dc0*/  IMAD.MOV.U32 R149, RZ, RZ, c[0x0][0x1e0] ;  /* 0x00007800ff957624 */ /* 0x000fe400078e00ff */
[----:B------:R-:W-:Y:S02]  /*9dd0*/  IMAD.IADD R5, R5, 0x1, R0 ;  /* 0x0000000105057824 */ /* 0x000fe400078e0200 */
[----:B------:R-:W-:Y:S02]  /*9de0*/  IMAD.MOV.U32 R148, RZ, RZ, c[0x0][0x1e4] ;  /* 0x00007900ff947624 */ /* 0x000fe400078e00ff */
[----:B------:R-:W-:Y:S01]  /*9df0*/  IMAD.WIDE.U32 R8, R149, 0x20, RZ ;  /* 0x0000002095087825 */ /* 0x000fe200078e00ff */
[----:B------:R-:W-:Y:S01]  /*9e00*/  BAR.SYNC.DEFER_BLOCKING 0x0 ;  /* 0x0000000000007b1d */ /* 0x000fe20000010000 */
[----:B------:R-:W-:-:S02]  /*9e10*/  ISETP.GE.AND P6, PT, R36, c[0x0][0x198], PT ;  /* 0x0000660024007a0c */ /* 0x000fc40003fc6270 */
[----:B---3--:R-:W-:-:S05]  /*9e20*/  IMAD.IADD R146, R151, 0x1, R83 ;  /* 0x0000000197927824 */ /* 0x008fca00078e0253 */
[----:B------:R-:W-:-:S05]  /*9e30*/  IMNMX R7, R146, 0x70, PT ;  /* 0x0000007092077817 */ /* 0x000fca0003800200 */
[----:B------:R-:W-:Y:S02]  /*9e40*/  IMAD.IADD R30, R7, 0x1, -R110 ;  /* 0x00000001071e7824 */ /* 0x000fe400078e0a6e */
[----:B------:R-:W-:-:S03]  /*9e50*/  IMAD.SHL.U32 R7, R148, 0x20, RZ ;  /* 0x0000002094077824 */ /* 0x000fc600078e00ff */
[C---:B------:R-:W-:Y:S02]  /*9e60*/  ISETP.GE.AND P3, PT, R30.reuse, 0x1, PT ;  /* 0x000000011e00780c */ /* 0x040fe40003f66270 */
[C---:B------:R-:W-:Y:S02]  /*9e70*/  ISETP.GE.AND P2, PT, R30.reuse, 0x21, PT ;  /* 0x000000211e00780c */ /* 0x040fe40003f46270 */
[----:B------:R-:W-:Y:S01]  /*9e80*/  ISETP.GE.AND P1, PT, R30, 0x41, PT ;  /* 0x000000411e00780c */ /* 0x000fe20003f26270 */
[----:B----4-:R-:W-:Y:S01]  /*9e90*/  IMAD R56, R152, c[0x0][0x2c4], RZ ;  /* 0x0000b10098387a24 */ /* 0x010fe200078e02ff */
[----:B------:R-:W-:Y:S02]  /*9ea0*/  P2R R33, PR, RZ, 0x4 ;  /* 0x00000004ff217803 */ /* 0x000fe40000000000 */
[----:B------:R-:W-:-:S05]  /*9eb0*/  P2R R32, PR, RZ, 0x2 ;  /* 0x00000002ff207803 */ /* 0x000fca0000000000 */
[----:B------:R-:W-:-:S04]  /*9ec0*/  @P3 LEA R26, P0, R4, c[0x0][0x1c8], 0x1 ;  /* 0x00007200041a3a11 */ /* 0x000fc800078008ff */
[C---:B------:R-:W-:Y:S02]  /*9ed0*/  @P3 LEA.HI.X R27, R4.reuse, c[0x0][0x1cc], R5, 0x1, P0 ;  /* 0x00007300041b3a11 */ /* 0x040fe400000f0c05 */
[----:B------:R-:W-:-:S04]  /*9ee0*/  @P2 IADD3 R0, P0, R4, R8, RZ ;  /* 0x0000000804002210 */ /* 0x000fc80007f1e0ff */
[----:B------:R-:W-:Y:S01]  /*9ef0*/  @P2 IADD3.X R7, R5, R9, R7, P0, !PT ;  /* 0x0000000905072210 */ /* 0x000fe200007fe407 */
[----:B------:R-:W-:Y:S01]  /*9f00*/  IMAD.WIDE.U32 R8, R149, 0x40, RZ ;  /* 0x0000004095087825 */ /* 0x000fe200078e00ff */
[----:B------:R-:W-:-:S04]  /*9f10*/  @P2 LEA R24, P0, R0, c[0x0][0x1c8], 0x1 ;  /* 0x0000720000182a11 */ /* 0x000fc800078008ff */
[----:B------:R-:W-:Y:S01]  /*9f20*/  @P2 LEA.HI.X R25, R0, c[0x0][0x1cc], R7, 0x1, P0 ;  /* 0x0000730000192a11 */ /* 0x000fe200000f0c07 */
[----:B------:R-:W-:Y:S01]  /*9f30*/  IMAD.SHL.U32 R7, R148, 0x40, RZ ;  /* 0x0000004094077824 */ /* 0x000fe200078e00ff */
[----:B------:R-:W-:-:S04]  /*9f40*/  @P1 IADD3 R0, P0, R4, R8, RZ ;  /* 0x0000000804001210 */ /* 0x000fc80007f1e0ff */
[----:B------:R-:W-:Y:S02]  /*9f50*/  @P1 IADD3.X R7, R5, R9, R7, P0, !PT ;  /* 0x0000000905071210 */ /* 0x000fe400007fe407 */
[----:B------:R-:W-:-:S04]  /*9f60*/  @P1 LEA R22, P0, R0, c[0x0][0x1c8], 0x1 ;  /* 0x0000720000161a11 */ /* 0x000fc800078008ff */
[----:B------:R-:W-:Y:S02]  /*9f70*/  @P1 LEA.HI.X R23, R0, c[0x0][0x1cc], R7, 0x1, P0 ;  /* 0x0000730000171a11 */ /* 0x000fe400000f0c07 */
[----:B------:R-:W-:-:S13]  /*9f80*/  ISETP.GE.AND P0, PT, R30, 0x61, PT ;  /* 0x000000611e00780c */ /* 0x000fda0003f06270 */
[----:B------:R-:W-:Y:S02]  /*9f90*/  @P0 IMAD R0, R148, 0x60, RZ ;  /* 0x0000006094000824 */ /* 0x000fe400078e02ff */
[----:B------:R-:W-:-:S04]  /*9fa0*/  @P0 IMAD.WIDE.U32 R4, R149, 0x60, R4 ;  /* 0x0000006095040825 */ /* 0x000fc800078e0004 */
[----:B------:R-:W-:Y:S01]  /*9fb0*/  @P0 IMAD.IADD R0, R0, 0x1, R5 ;  /* 0x0000000100000824 */ /* 0x000fe200078e0205 */
[----:B------:R-:W-:Y:S01]  /*9fc0*/  @P0 LEA R20, P3, R4, c[0x0][0x1c8], 0x1 ;  /* 0x0000720004140a11 */ /* 0x000fe200078608ff */
[----:B------:R-:W-:-:S03]  /*9fd0*/  IMAD.MOV.U32 R5, RZ, RZ, R11 ;  /* 0x000000ffff057224 */ /* 0x000fc600078e000b */
[----:B------:R-:W-:Y:S01]  /*9fe0*/  @P0 LEA.HI.X R21, R4, c[0x0][0x1cc], R0, 0x1, P3 ;  /* 0x0000730004150a11 */ /* 0x000fe200018f0c00 */
[----:B------:R-:W-:Y:S02]  /*9ff0*/  IMAD R0, R147, 0x20, R110 ;  /* 0x0000002093007824 */ /* 0x000fe400078e026e */
[----:B------:R-:W-:Y:S02]  /*a000*/  IMAD.MOV.U32 R4, RZ, RZ, R6 ;  /* 0x000000ffff047224 */ /* 0x000fe400078e0006 */
[----:B------:R-:W-:Y:S02]  /*a010*/  IMAD.IADD R6, R252, 0x1, R0 ;  /* 0x00000001fc067824 */ /* 0x000fe400078e0200 */
[----:B------:R-:W-:-:S04]  /*a020*/  IMAD.WIDE.U32 R4, R13, c[0x0][0x1b8], R4 ;  /* 0x00006e000d047a25 */ /* 0x000fc800078e0004 */
[----:B------:R-:W-:-:S04]  /*a030*/  @P4 IMAD.HI.U32 R7, R6, c[0x0][0x2c8], RZ ;  /* 0x0000b20006074a27 */ /* 0x000fc800078e00ff */
[----:B------:R-:W-:Y:S01]  /*a040*/  IMAD.MOV.U32 R0, RZ, RZ, R6 ;  /* 0x000000ffff007224 */ /* 0x000fe200078e0006 */
[----:B------:R-:W-:Y:S01]  /*a050*/  @P4 SHF.R.U32.HI R0, RZ, c[0x0][0x2cc], R7 ;  /* 0x0000b300ff004a19 */ /* 0x000fe20000011607 */
[----:B------:R-:W-:Y:S02]  /*a060*/  IMAD R8, R12, c[0x0][0x1c0], RZ ;  /* 0x000070000c087a24 */ /* 0x000fe400078e02ff */
[----:B------:R-:W-:Y:S02]  /*a070*/  IMAD R5, R13, c[0x0][0x1bc], R5 ;  /* 0x00006f000d057a24 */ /* 0x000fe400078e0205 */
[C---:B------:R-:W-:Y:S01]  /*a080*/  IMAD R7, R10.reuse, c[0x0][0x1c4], R8 ;  /* 0x000071000a077a24 */ /* 0x040fe200078e0208 */
[----:B------:R-:W-:Y:S01]  /*a090*/  SHF.R.S32.HI R8, RZ, 0x1f, R0 ;  /* 0x0000001fff087819 */ /* 0x000fe20000011400 */
[----:B------:R-:W-:-:S04]  /*a0a0*/  IMAD.WIDE.U32 R4, R10, c[0x0][0x1c0], R4 ;  /* 0x000070000a047a25 */ /* 0x000fc800078e0004 */
[----:B------:R-:W-:Y:S02]  /*a0b0*/  IMAD.MOV R9, RZ, RZ, -R0 ;  /* 0x000000ffff097224 */ /* 0x000fe400078e0a00 */
[----:B------:R-:W-:Y:S02]  /*a0c0*/  IMAD.IADD R5, R5, 0x1, R7 ;  /* 0x0000000105057824 */ /* 0x000fe400078e0207 */
[----:B------:R-:W-:Y:S02]  /*a0d0*/  IMAD R7, R8, c[0x0][0x1b0], RZ ;  /* 0x00006c0008077a24 */ /* 0x000fe400078e02ff */
[----:B------:R-:W-:Y:S02]  /*a0e0*/  IMAD R6, R9, c[0x0][0x2c4], R6 ;  /* 0x0000b10009067a24 */ /* 0x000fe400078e0206 */
[C---:B------:R-:W-:Y:S02]  /*a0f0*/  IMAD R7, R0.reuse, c[0x0][0x1b4], R7 ;  /* 0x00006d0000077a24 */ /* 0x040fe400078e0207 */
[----:B------:R-:W-:Y:S01]  /*a100*/  IMAD.WIDE.U32 R4, R0, c[0x0][0x1b0], R4 ;  /* 0x00006c0000047a25 */ /* 0x000fe200078e0004 */
[----:B------:R-:W-:-:S03]  /*a110*/  SHF.R.S32.HI R0, RZ, 0x1f, R6 ;  /* 0x0000001fff007819 */ /* 0x000fc60000011406 */
[----:B------:R-:W-:Y:S02]  /*a120*/  IMAD.IADD R5, R5, 0x1, R7 ;  /* 0x0000000105057824 */ /* 0x000fe400078e0207 */
[----:B------:R-:W-:Y:S02]  /*a130*/  IMAD R0, R0, c[0x0][0x1a8], RZ ;  /* 0x00006a0000007a24 */ /* 0x000fe400078e02ff */
[----:B------:R-:W-:-:S04]  /*a140*/  IMAD.WIDE.U32 R4, R6, c[0x0][0x1a8], R4 ;  /* 0x00006a0006047a25 */ /* 0x000fc800078e0004 */
[----:B------:R-:W-:-:S04]  /*a150*/  IMAD R0, R6, c[0x0][0x1ac], R0 ;  /* 0x00006b0006007a24 */ /* 0x000fc800078e0200 */
[----:B------:R-:W-:Y:S01]  /*a160*/  IMAD.IADD R0, R5, 0x1, R0 ;  /* 0x0000000105007824 */ /* 0x000fe200078e0200 */
[----:B------:R-:W-:-:S04]  /*a170*/  LEA R5, P3, R4, c[0x0][0x160], 0x1 ;  /* 0x0000580004057a11 */ /* 0x000fc800078608ff */
[----:B------:R-:W-:Y:S01]  /*a180*/  LEA.HI.X R4, R4, c[0x0][0x164], R0, 0x1, P3 ;  /* 0x0000590004047a11 */ /* 0x000fe200018f0c00 */
[----:B------:R-:W3:Y:S01]  /*a190*/  SHFL.IDX PT, R6, R5, RZ, 0x181f ;  /* 0x00181fff05067589 */ /* 0x000ee200000e0000 */
[----:B------:R-:W-:-:S03]  /*a1a0*/  IMAD.IADD R0, R110, 0x1, R252 ;  /* 0x000000016e007824 */ /* 0x000fc600078e02fc */
[----:B------:R-:W4:Y:S02]  /*a1b0*/  SHFL.IDX PT, R7, R4, RZ, 0x181f ;  /* 0x00181fff04077589 */ /* 0x000f2400000e0000 */
[C---:B------:R-:W-:Y:S02]  /*a1c0*/  ISETP.GE.AND P3, PT, R0.reuse, R56, PT ;  /* 0x000000380000720c */ /* 0x040fe40003f66270 */
[----:B------:R-:W-:-:S11]  /*a1d0*/  IADD3 R8, R0, 0x20, RZ ;  /* 0x0000002000087810 */ /* 0x000fd60007ffe0ff */
[----:B---3--:R-:W-:-:S04]  /*a1e0*/  @!P3 LEA R18, P4, R36, R6, 0x1 ;  /* 0x000000062412b211 */ /* 0x008fc800078808ff */
[-C--:B----4-:R-:W-:Y:S02]  /*a1f0*/  @!P3 LEA.HI.X R19, R36, R7.reuse, R3, 0x1, P4 ;  /* 0x000000072413b211 */ /* 0x090fe400020f0c03 */
[C---:B------:R-:W-:Y:S02]  /*a200*/  @!P3 LEA R16, P4, R218.reuse, R6, 0x1 ;  /* 0x00000006da10b211 */ /* 0x040fe400078808ff */
[----:B------:R-:W3:Y:S02]  /*a210*/  SHFL.IDX PT, R6, R5, 0x1, 0x181f ;  /* 0x00381f0005067f89 */ /* 0x000ee400000e0000 */
[----:B------:R-:W-:Y:S02]  /*a220*/  @!P3 LEA.HI.X R17, R218, R7, R39, 0x1, P4 ;  /* 0x00000007da11b211 */ /* 0x000fe400020f0c27 */
[----:B------:R-:W4:Y:S01]  /*a230*/  SHFL.IDX PT, R7, R4, 0x1, 0x181f ;  /* 0x00381f0004077f89 */ /* 0x000f2200000e0000 */
[----:B------:R-:W-:Y:S02]  /*a240*/  ISETP.GE.AND P1, PT, R8, R56, PT ;  /* 0x000000380800720c */ /* 0x000fe40003f26270 */
[----:B------:R-:W-:Y:S01]  /*a250*/  IADD3 R8, R0, 0x40, RZ ;  /* 0x0000004000087810 */ /* 0x000fe20007ffe0ff */
[----:B------:R1:W-:Y:S10]  /*a260*/  @!P3 LDGSTS.E.BYPASS.LTC128B.128 [R215+0x100], [R18.64], !P6 ;  /* 0x0010000012d7bfae */ /* 0x0003f4000f101d46 */
[----:B---3--:R-:W-:-:S04]  /*a270*/  @!P1 LEA R14, P4, R36, R6, 0x1 ;  /* 0x00000006240e9211 */ /* 0x008fc800078808ff */
[-C--:B----4-:R-:W-:Y:S02]  /*a280*/  @!P1 LEA.HI.X R15, R36, R7.reuse, R3, 0x1, P4 ;  /* 0x00000007240f9211 */ /* 0x090fe400020f0c03 */
[C---:B------:R-:W-:Y:S02]  /*a290*/  @!P1 LEA R12, P4, R218.reuse, R6, 0x1 ;  /* 0x00000006da0c9211 */ /* 0x040fe400078808ff */
[----:B------:R-:W3:Y:S02]  /*a2a0*/  SHFL.IDX PT, R6, R5, 0x2, 0x181f ;  /* 0x00581f0005067f89 */ /* 0x000ee400000e0000 */
[----:B------:R-:W-:Y:S02]  /*a2b0*/  @!P1 LEA.HI.X R13, R218, R7, R39, 0x1, P4 ;  /* 0x00000007da0d9211 */ /* 0x000fe400020f0c27 */
[----:B------:R-:W4:Y:S01]  /*a2c0*/  SHFL.IDX PT, R7, R4, 0x2, 0x181f ;  /* 0x00581f0004077f89 */ /* 0x000f2200000e0000 */
[----:B------:R-:W-:-:S13]  /*a2d0*/  ISETP.GE.AND P2, PT, R8, R56, PT ;  /* 0x000000380800720c */ /* 0x000fda0003f46270 */
[----:B---3--:R-:W-:-:S04]  /*a2e0*/  @!P2 LEA R10, P4, R36, R6, 0x1 ;  /* 0x00000006240aa211 */ /* 0x008fc800078808ff */
[-C--:B----4-:R-:W-:Y:S02]  /*a2f0*/  @!P2 LEA.HI.X R11, R36, R7.reuse, R3, 0x1, P4 ;  /* 0x00000007240ba211 */ /* 0x090fe400020f0c03 */
[C---:B------:R-:W-:Y:S02]  /*a300*/  @!P2 LEA R8, P4, R218.reuse, R6, 0x1 ;  /* 0x00000006da08a211 */ /* 0x040fe400078808ff */
[----:B------:R-:W3:Y:S02]  /*a310*/  SHFL.IDX PT, R6, R5, 0x3, 0x181f ;  /* 0x00781f0005067f89 */ /* 0x000ee400000e0000 */
[----:B------:R-:W-:Y:S02]  /*a320*/  @!P2 LEA.HI.X R9, R218, R7, R39, 0x1, P4 ;  /* 0x00000007da09a211 */ /* 0x000fe400020f0c27 */
[----:B------:R4:W2:Y:S02]  /*a330*/  SHFL.IDX PT, R7, R4, 0x3, 0x181f ;  /* 0x00781f0004077f89 */ /* 0x0008a400000e0000 */
[----:B----4-:R-:W-:-:S04]  /*a340*/  IADD3 R4, R0, 0x60, RZ ;  /* 0x0000006000047810 */ /* 0x010fc80007ffe0ff */
[----:B------:R-:W-:-:S13]  /*a350*/  ISETP.GE.AND P5, PT, R4, R56, PT ;  /* 0x000000380400720c */ /* 0x000fda0003fa6270 */
[----:B---3--:R-:W-:-:S04]  /*a360*/  @!P5 LEA R4, P4, R218, R6, 0x1 ;  /* 0x00000006da04d211 */ /* 0x008fc800078808ff */
[----:B--2---:R-:W-:Y:S02]  /*a370*/  @!P5 LEA.HI.X R5, R218, R7, R39, 0x1, P4 ;  /* 0x00000007da05d211 */ /* 0x004fe400020f0c27 */
[----:B------:R-:W-:-:S04]  /*a380*/  @!P5 LEA R6, P4, R36, R6, 0x1 ;  /* 0x000000062406d211 */ /* 0x000fc800078808ff */
[----:B------:R-:W-:Y:S02]  /*a390*/  @!P5 LEA.HI.X R7, R36, R7, R3, 0x1, P4 ;  /* 0x000000072407d211 */ /* 0x000fe400020f0c03 */
[----:B------:R-:W-:Y:S02]  /*a3a0*/  ISETP.GE.AND P4, PT, R218, c[0x0][0x198], PT ;  /* 0x00006600da007a0c */ /* 0x000fe40003f86270 */
[----:B------:R-:W-:Y:S02]  /*a3b0*/  P2R R44, PR, RZ, 0x20 ;  /* 0x00000020ff2c7803 */ /* 0x000fe40000000000 */
[----:B------:R-:W-:-:S09]  /*a3c0*/  P2R R38, PR, RZ, 0x4 ;  /* 0x00000004ff267803 */ /* 0x000fd20000000000 */
[----:B------:R1:W-:Y:S04]  /*a3d0*/  @!P3 LDGSTS.E.BYPASS.LTC128B.128 [R215+0x4100], [R16.64], !P4 ;  /* 0x0410000010d7bfae */ /* 0x0003e8000e101d46 */
[----:B------:R1:W-:Y:S04]  /*a3e0*/  @!P1 LDGSTS.E.BYPASS.LTC128B.128 [R216+0x1100], [R14.64], !P6 ;  /* 0x011000000ed89fae */ /* 0x0003e8000f101d46 */
[----:B------:R1:W-:Y:S04]  /*a3f0*/  @!P1 LDGSTS.E.BYPASS.LTC128B.128 [R216+0x5100], [R12.64], !P4 ;  /* 0x051000000cd89fae */ /* 0x0003e8000e101d46 */
[----:B------:R1:W-:Y:S04]  /*a400*/  @!P2 LDGSTS.E.BYPASS.LTC128B.128 [R216+0x2100], [R10.64], !P6 ;  /* 0x021000000ad8afae */ /* 0x0003e8000f101d46 */
[----:B------:R1:W-:Y:S04]  /*a410*/  @!P2 LDGSTS.E.BYPASS.LTC128B.128 [R216+0x6100], [R8.64], !P4 ;  /* 0x0610000008d8afae */ /* 0x0003e8000e101d46 */
[----:B------:R1:W-:Y:S01]  /*a420*/  @!P5 LDGSTS.E.BYPASS.LTC128B.128 [R216+0x3100], [R6.64], !P6 ;  /* 0x0310000006d8dfae */ /* 0x0003e2000f101d46 */
[----:B------:R-:W-:-:S03]  /*a430*/  ISETP.NE.AND P6, PT, R35, RZ, PT ;  /* 0x000000ff2300720c */ /* 0x000fc60003fc5270 */
[----:B------:R1:W-:Y:S01]  /*a440*/  @!P5 LDGSTS.E.BYPASS.LTC128B.128 [R216+0x7100], [R4.64], !P4 ;  /* 0x0710000004d8dfae */ /* 0x0003e2000e101d46 */
[----:B------:R-:W-:Y:S02]  /*a450*/  ISETP.GE.AND P4, PT, R30, 0x1, PT ;  /* 0x000000011e00780c */ /* 0x000fe40003f86270 */
[----:B------:R-:W-:Y:S01]  /*a460*/  ISETP.NE.AND P5, PT, R34, RZ, PT ;  /* 0x000000ff2200720c */ /* 0x000fe20003fa5270 */
[----:B------:R-:W0:Y:S01]  /*a470*/  LDGDEPBAR ;  /* 0x00000000000079af */ /* 0x000e220000000000 */
[----:B------:R-:W-:Y:S02]  /*a480*/  ISETP.NE.AND P2, PT, R33, RZ, PT ;  /* 0x000000ff2100720c */ /* 0x000fe40003f45270 */
[----:B------:R-:W-:Y:S02]  /*a490*/  P2R R31, PR, RZ, 0x2 ;  /* 0x00000002ff1f7803 */ /* 0x000fe40000000000 */
[----:B------:R-:W-:-:S05]  /*a4a0*/  ISETP.NE.AND P1, PT, R32, RZ, PT ;  /* 0x000000ff2000720c */ /* 0x000fca0003f25270 */
[----:B------:R1:W-:Y:S04]  /*a4b0*/  @P4 LDGSTS.E.BYPASS.LTC128B.128 [R215+0x8100], [R26.64], !P6 ;  /* 0x081000001ad74fae */ /* 0x0003e8000f101d46 */
[----:B------:R1:W-:Y:S04]  /*a4c0*/  @P4 LDGSTS.E.BYPASS.LTC128B.128 [R215+0xb900], [R26.64+0x80], !P5 ;  /* 0x0b9000801ad74fae */ /* 0x0003e8000e901d46 */
[----:B------:R1:W-:Y:S04]  /*a4d0*/  @P2 LDGSTS.E.BYPASS.LTC128B.128 [R216+0x9100], [R24.64], !P6 ;  /* 0x0910000018d82fae */ /* 0x0003e8000f101d46 */
[----:B------:R1:W-:Y:S04]  /*a4e0*/  @P2 LDGSTS.E.BYPASS.LTC128B.128 [R216+0xc900], [R24.64+0x80], !P5 ;  /* 0x0c90008018d82fae */ /* 0x0003e8000e901d46 */
[----:B------:R1:W-:Y:S04]  /*a4f0*/  @P1 LDGSTS.E.BYPASS.LTC128B.128 [R216+0xa100], [R22.64], !P6 ;  /* 0x0a10000016d81fae */ /* 0x0003e8000f101d46 */
        /* <DEDUP_REMOVED lines=8> */
.L_x_1195:
[----:B------:R-:W-:Y:S01]  /*a580*/  ULDC.U8 UR4, c[0x0][0x298] ;  /* 0x0000a60000047ab9 */ /* 0x000fe20000000000 */
[----:B-1---5:R-:W-:Y:S01]  /*a590*/  SHF.R.S32.HI R4, RZ, 0x1f, R145 ;  /* 0x0000001fff047819 */ /* 0x022fe20000011491 */
[----:B------:R-:W-:Y:S01]  /*a5a0*/  IMAD.WIDE.U32 R6, R145, c[0x0][0x280], RZ ;  /* 0x0000a00091067a25 */ /* 0x000fe200078e00ff */
[----:B------:R-:W-:Y:S01]  /*a5b0*/  ISETP.NE.AND P0, PT, RZ, UR4, PT ;  /* 0x00000004ff007c0c */ /* 0x000fe2000bf05270 */
[----:B------:R-:W-:Y:S01]  /*a5c0*/  BSSY B2, `(.L_x_1196) ;  /* 0x00004c2000027945 */ /* 0x000fe20003800000 */
[----:B------:R-:W-:Y:S01]  /*a5d0*/  LEA R0, R147, R0, 0x5 ;  /* 0x0000000093007211 */ /* 0x000fe200078e28ff */
[C---:B------:R-:W-:Y:S02]  /*a5e0*/  IMAD R5, R4.reuse, c[0x0][0x280], RZ ;  /* 0x0000a00004057a24 */ /* 0x040fe400078e02ff */
[----:B------:R-:W-:Y:S02]  /*a5f0*/  IMAD R4, R4, c[0x0][0x290], RZ ;  /* 0x0000a40004047a24 */ /* 0x000fe400078e02ff */
[----:B------:R-:W-:-:S02]  /*a600*/  IMAD R8, R145, c[0x0][0x284], R5 ;  /* 0x0000a10091087a24 */ /* 0x000fc400078e0205 */
[C---:B------:R-:W-:Y:S02]  /*a610*/  IMAD R9, R145.reuse, c[0x0][0x294], R4 ;  /* 0x0000a50091097a24 */ /* 0x040fe400078e0204 */
        /* <DEDUP_REMOVED lines=9> */
[----:B------:R-:W-:Y:S01]  /*a6b0*/  SHF.R.S32.HI R60, RZ, 0x1f, R68 ;  /* 0x0000001fff3c7819 */ /* 0x000fe20000011444 */
[----:B------:R-:W-:Y:S01]  /*a6c0*/  CS2R R20, SRZ ;  /* 0x0000000000147805 */ /* 0x000fe2000001ff00 */
[----:B------:R-:W-:Y:S01]  /*a6d0*/  CS2R R16, SRZ ;  /* 0x0000000000107805 */ /* 0x000fe2000001ff00 */
[----:B------:R-:W-:Y:S01]  /*a6e0*/  CS2R R22, SRZ ;  /* 0x0000000000167805 */ /* 0x000fe2000001ff00 */
[----:B------:R-:W-:-:S04]  /*a6f0*/  CS2R R14, SRZ ;  /* 0x00000000000e7805 */ /* 0x000fc8000001ff00 */
[----:B------:R-:W-:-:S05]  /*a700*/  @P1 IMAD.HI.U32 R2, R0, c[0x0][0x2c8], RZ ;  /* 0x0000b20000021a27 */ /* 0x000fca00078e00ff */
[----:B------:R-:W-:Y:S01]  /*a710*/  @P1 SHF.R.U32.HI R0, RZ, c[0x0][0x2cc], R2 ;  /* 0x0000b300ff001a19 */ /* 0x000fe20000011602 */
[----:B------:R-:W-:-:S03]  /*a720*/  IMAD.MOV.U32 R2, RZ, RZ, R6 ;  /* 0x000000ffff027224 */ /* 0x000fc600078e0006 */
[----:B------:R-:W-:Y:S01]  /*a730*/  SHF.R.S32.HI R5, RZ, 0x1f, R0 ;  /* 0x0000001fff057819 */ /* 0x000fe20000011400 */
[----:B------:R-:W-:-:S04]  /*a740*/  IMAD.WIDE.U32 R2, R0, c[0x0][0x280], R2 ;  /* 0x0000a00000027a25 */ /* 0x000fc800078e0002 */
[C---:B------:R-:W-:Y:S01]  /*a750*/  IMAD R7, R5.reuse, c[0x0][0x280], RZ ;  /* 0x0000a00005077a24 */ /* 0x040fe200078e02ff */
[----:B------:R-:W-:Y:S01]  /*a760*/  LEA R25, P0, R2, c[0x0][0x270], 0x1 ;  /* 0x00009c0002197a11 */ /* 0x000fe200078008ff */
[----:B------:R-:W-:Y:S02]  /*a770*/  IMAD R5, R5, c[0x0][0x290], RZ ;  /* 0x0000a40005057a24 */ /* 0x000fe400078e02ff */
[----:B------:R-:W-:-:S05]  /*a780*/  IMAD R6, R0, c[0x0][0x284], R7 ;  /* 0x0000a10000067a24 */ /* 0x000fca00078e0207 */
[----:B------:R-:W-:-:S04]  /*a790*/  IADD3 R3, R3, R6, RZ ;  /* 0x0000000603037210 */ /* 0x000fc80007ffe0ff */
[----:B------:R-:W-:Y:S01]  /*a7a0*/  LEA.HI.X R13, R2, c[0x0][0x274], R3, 0x1, P0 ;  /* 0x00009d00020d7a11 */ /* 0x000fe200000f0c03 */
[----:B------:R-:W-:Y:S01]  /*a7b0*/  IMAD.MOV.U32 R2, RZ, RZ, R4 ;  /* 0x000000ffff027224 */ /* 0x000fe200078e0004 */
[----:B------:R-:W-:-:S05]  /*a7c0*/  MOV R3, R10 ;  /* 0x0000000a00037202 */ /* 0x000fca0000000f00 */
[----:B------:R-:W-:-:S04]  /*a7d0*/  IMAD.WIDE.U32 R2, R0, c[0x0][0x290], R2 ;  /* 0x0000a40000027a25 */ /* 0x000fc800078e0002 */
[----:B------:R-:W-:Y:S01]  /*a7e0*/  IMAD R0, R0, c[0x0][0x294], R5 ;  /* 0x0000a50000007a24 */ /* 0x000fe200078e0205 */
[C---:B------:R-:W-:Y:S01]  /*a7f0*/  LEA R19, P0, R2.reuse, c[0x0][0x288], 0x1 ;  /* 0x0000a20002137a11 */ /* 0x040fe200078008ff */
[----:B------:R1:W2:Y:S02]  /*a800*/  SHFL.IDX PT, R5, R13, RZ, 0x181f ;  /* 0x00181fff0d057589 */ /* 0x0002a400000e0000 */
[----:B------:R-:W-:Y:S02]  /*a810*/  IMAD.IADD R0, R3, 0x1, R0 ;  /* 0x0000000103007824 */ /* 0x000fe400078e0200 */
[----:B------:R1:W3:Y:S03]  /*a820*/  SHFL.IDX PT, R10, R19, RZ, 0x181f ;  /* 0x00181fff130a7589 */ /* 0x0002e600000e0000 */
[----:B------:R-:W-:Y:S02]  /*a830*/  LEA.HI.X R18, R2, c[0x0][0x28c], R0, 0x1, P0 ;  /* 0x0000a30002127a11 */ /* 0x000fe400000f0c00 */
        /* <DEDUP_REMOVED lines=25> */
.L_x_1199:
[----:B------:R-:W-:Y:S05]  /*a9d0*/  BSYNC B0 ;  /* 0x0000000000007941 */ /* 0x000fea0003800000 */
.L_x_1198:
[----:B------:R-:W-:Y:S01]  /*a9e0*/  ISETP.NE.AND P0, PT, R31, RZ, PT ;  /* 0x000000ff1f00720c */ /* 0x000fe20003f05270 */
        /* <DEDUP_REMOVED lines=36> */
[----:B------:R-:W-:Y:S01]  /*ac30*/  @!P1 IMAD.X R7, R12, 0x1, R2, P0 ;  /* 0x000000010c079824 */ /* 0x000fe200000e0602 */
        /* <DEDUP_REMOVED lines=10> */
.L_x_1201:
[----:B------:R-:W-:Y:S05]  /*ace0*/  BSYNC B0 ;  /* 0x0000000000007941 */ /* 0x000fea0003800000 */
.L_x_1200:
[----:B------:R-:W-:Y:S01]  /*acf0*/  ISETP.NE.AND P0, PT, R38, RZ, PT ;  /* 0x000000ff2600720c */ /* 0x000fe20003f05270 */
        /* <DEDUP_REMOVED lines=24> */
[----:B------:R-:W-:Y:S01]  /*ae80*/  CS2R R40, SRZ ;  /* 0x0000000000287805 */ /* 0x000fe2000001ff00 */
[----:B------:R-:W-:Y:S01]  /*ae90*/  CS2R R38, SRZ ;  /* 0x0000000000267805 */ /* 0x000fe2000001ff00 */
[----:B------:R-:W-:Y:S05]  /*aea0*/  @P0 BRA `(.L_x_1203) ;  /* 0x0000016000000947 */ /* 0x000fea0003800000 */
[----:B-1----:R-:W-:Y:S01]  /*aeb0*/  ISETP.GE.AND P1, PT, R28, c[0x0][0x27c], PT ;  /* 0x00009f001c007a0c */ /* 0x002fe20003f26270 */
[----:B------:R-:W-:Y:S01]  /*aec0*/  CS2R R42, SRZ ;  /* 0x00000000002a7805 */ /* 0x000fe2000001ff00 */
[----:B------:R-:W-:Y:S01]  /*aed0*/  ISETP.GE.AND P0, PT, R68, c[0x0][0x27c], PT ;  /* 0x00009f0044007a0c */ /* 0x000fe20003f06270 */
[----:B------:R-:W-:-:S10]  /*aee0*/  CS2R R36, SRZ ;  /* 0x0000000000247805 */ /* 0x000fd4000001ff00 */
[C---:B------:R-:W-:Y:S01]  /*aef0*/  @!P1 IMAD.SHL.U32 R0, R28.reuse, 0x2, RZ ;  /* 0x000000021c009824 */ /* 0x040fe200078e00ff */
[----:B------:R-:W-:Y:S01]  /*af00*/  @!P1 SHF.L.U64.HI R2, R28, 0x1, R24 ;  /* 0x000000011c029819 */ /* 0x000fe20000010218 */
[----:B------:R-:W-:-:S03]  /*af10*/  @!P0 IMAD.SHL.U32 R3, R68, 0x2, RZ ;  /* 0x0000000244038824 */ /* 0x000fc600078e00ff */
[----:B----4-:R-:W-:-:S05]  /*af20*/  @!P1 IADD3 R8, P2, R5, R0, RZ ;  /* 0x0000000005089210 */ /* 0x010fca0007f5e0ff */
[----:B------:R-:W-:Y:S01]  /*af30*/  @!P1 IMAD.X R9, R11, 0x1, R2, P2 ;  /* 0x000000010b099824 */ /* 0x000fe200010e0602 */
        /* <DEDUP_REMOVED lines=13> */
.L_x_1203:
[----:B-1----:R-:W-:Y:S05]  /*b010*/  BSYNC B0 ;  /* 0x0000000000007941 */ /* 0x002fea0003800000 */
.L_x_1202:
[----:B------:R-:W-:Y:S01]  /*b020*/  ISETP.NE.AND P0, PT, R44, RZ, PT ;  /* 0x000000ff2c00720c */ /* 0x000fe20003f05270 */
[----:B-----5:R-:W-:Y:S01]  /*b030*/  IMAD.MOV.U32 R4, RZ, RZ, R42 ;  /* 0x000000ffff047224 */ /* 0x020fe200078e002a */
[----:B----4-:R1:W4:Y:S01]  /*b040*/  SHFL.IDX PT, R5, R25, 0x3, 0x181f ;  /* 0x00781f0019057f89 */ /* 0x01032200000e0000 */
[----:B------:R-:W-:Y:S01]  /*b050*/  IMAD.MOV.U32 R3, RZ, RZ, R43 ;  /* 0x000000ffff037224 */ /* 0x000fe200078e002b */
[----:B------:R-:W-:Y:S01]  /*b060*/  BSSY B0, `(.L_x_1204) ;  /* 0x000002c000007945 */ /* 0x000fe20003800000 */
[----:B------:R-:W-:Y:S01]  /*b070*/  IMAD.MOV.U32 R2, RZ, RZ, R36 ;  /* 0x000000ffff027224 */ /* 0x000fe200078e0024 */
[----:B------:R-:W-:Y:S01]  /*b080*/  PRMT R63, R63, 0x5410, R4 ;  /* 0x000054103f3f7816 */ /* 0x000fe20000000004 */
[----:B------:R-:W-:Y:S01]  /*b090*/  IMAD.MOV.U32 R0, RZ, RZ, R37 ;  /* 0x000000ffff007224 */ /* 0x000fe200078e0025 */
[----:B------:R-:W-:Y:S01]  /*b0a0*/  PRMT R64, R64, 0x5410, R3 ;  /* 0x0000541040407816 */ /* 0x000fe20000000003 */
[----:B------:R-:W-:Y:S01]  /*b0b0*/  IMAD.MOV.U32 R4, RZ, RZ, R40 ;  /* 0x000000ffff047224 */ /* 0x000fe200078e0028 */
[----:B--2---:R-:W2:Y:S01]  /*b0c0*/  SHFL.IDX PT, R13, R13, 0x3, 0x181f ;  /* 0x00781f000d0d7f89 */ /* 0x004ea200000e0000 */
[----:B------:R-:W-:Y:S01]  /*b0d0*/  IMAD.MOV.U32 R3, RZ, RZ, R41 ;  /* 0x000000ffff037224 */ /* 0x000fe200078e0029 */
[----:B------:R-:W-:Y:S01]  /*b0e0*/  PRMT R62, R62, 0x5410, R0 ;  /* 0x000054103e3e7816 */ /* 0x000fe20000000000 */
[----:B------:R-:W-:Y:S01]  /*b0f0*/  IMAD.MOV.U32 R0, RZ, RZ, R39 ;  /* 0x000000ffff007224 */ /* 0x000fe200078e0027 */
[----:B------:R3:W2:Y:S01]  /*b100*/  SHFL.IDX PT, R12, R18, 0x3, 0x181f ;  /* 0x00781f00120c7f89 */ /* 0x0006a200000e0000 */
[----:B------:R-:W-:Y:S01]  /*b110*/  PRMT R63, R4, 0x7610, R63 ;  /* 0x00007610043f7816 */ /* 0x000fe2000000003f */
[----:B------:R-:W-:Y:S01]  /*b120*/  CS2R R44, SRZ ;  /* 0x00000000002c7805 */ /* 0x000fe2000001ff00 */
[----:B------:R-:W-:Y:S01]  /*b130*/  PRMT R64, R3, 0x7610, R64 ;  /* 0x0000761003407816 */ /* 0x000fe20000000040 */
[----:B------:R3:W2:Y:S01]  /*b140*/  SHFL.IDX PT, R11, R19, 0x3, 0x181f ;  /* 0x00781f00130b7f89 */ /* 0x0006a200000e0000 */
[----:B------:R-:W-:Y:S01]  /*b150*/  PRMT R62, R0, 0x7610, R62 ;  /* 0x00007610003e7816 */ /* 0x000fe2000000003e */
[----:B------:R-:W-:Y:S01]  /*b160*/  CS2R R48, SRZ ;  /* 0x0000000000307805 */ /* 0x000fe2000001ff00 */
[----:B------:R-:W-:Y:S01]  /*b170*/  CS2R R46, SRZ ;  /* 0x00000000002e7805 */ /* 0x000fe2000001ff00 */
[----:B-1----:R-:W-:Y:S01]  /*b180*/  PRMT R25, R25, 0x5410, R2 ;  /* 0x0000541019197816 */ /* 0x002fe20000000002 */
[----:B------:R-:W-:-:S05]  /*b190*/  IMAD.MOV.U32 R2, RZ, RZ, R38 ;  /* 0x000000ffff027224 */ /* 0x000fca00078e0026 */
[----:B------:R-:W-:Y:S01]  /*b1a0*/  PRMT R25, R2, 0x7610, R25 ;  /* 0x0000761002197816 */ /* 0x000fe20000000019 */
        /* <DEDUP_REMOVED lines=8> */
[----:B---3--:R-:W-:Y:S02]  /*b230*/  @!P0 SHF.L.U64.HI R10, R68, 0x1, R60 ;  /* 0x00000001440a8819 */ /* 0x008fe4000001023c */
[-C--:B------:R-:W-:Y:S02]  /*b240*/  @!P1 IADD3 R8, P2, R5, R0.reuse, RZ ;  /* 0x0000000005089210 */ /* 0x080fe40007f5e0ff */
[----:B--2---:R-:W-:Y:S02]  /*b250*/  @!P1 IADD3 R6, P4, R11, R0, RZ ;  /* 0x000000000b069210 */ /* 0x004fe40007f9e0ff */
        /* <DEDUP_REMOVED lines=12> */
.L_x_1205:
[----:B----4-:R-:W-:Y:S05]  /*b320*/  BSYNC B0 ;  /* 0x0000000000007941 */ /* 0x010fea0003800000 */
.L_x_1204:
[----:B-1----:R-:W-:Y:S01]  /*b330*/  IMAD.IADD R3, R56, 0x1, -R252 ;  /* 0x0000000138037824 */ /* 0x002fe200078e0afc */
[----:B------:R-:W-:-:S04]  /*b340*/  DEPBAR.LE SB0, 0x1 ;  /* 0x000080400000791a */ /* 0x000fc80000000000 */
[----:B---3--:R-:W-:Y:S01]  /*b350*/  IMNMX R19, R3, 0x80, PT ;  /* 0x0000008003137817 */ /* 0x008fe20003800200 */
[----:B-----5:R-:W-:Y:S01]  /*b360*/  IMAD.MOV.U32 R0, RZ, RZ, R50 ;  /* 0x000000ffff007224 */ /* 0x020fe200078e0032 */
[----:B------:R-:W-:Y:S01]  /*b370*/  BSSY B1, `(.L_x_1206) ;  /* 0x000006b000017945 */ /* 0x000fe20003800000 */
[----:B------:R-:W-:Y:S01]  /*b380*/  IMAD.MOV.U32 R4, RZ, RZ, R51 ;  /* 0x000000ffff047224 */ /* 0x000fe200078e0033 */
[----:B------:R-:W-:Y:S01]  /*b390*/  BAR.SYNC.DEFER_BLOCKING 0x0 ;  /* 0x0000000000007b1d */ /* 0x000fe20000010000 */
[----:B------:R-:W-:Y:S01]  /*b3a0*/  ISETP.GE.AND P0, PT, R110, R19, PT ;  /* 0x000000136e00720c */ /* 0x000fe20003f06270 */
[----:B------:R-:W-:Y:S02]  /*b3b0*/  IMAD.MOV.U32 R2, RZ, RZ, R44 ;  /* 0x000000ffff027224 */ /* 0x000fe400078e002c */
[----:B------:R-:W-:Y:S01]  /*b3c0*/  PRMT R65, R0, 0x5410, R4 ;  /* 0x0000541000417816 */ /* 0x000fe20000000004 */
[----:B------:R-:W-:Y:S01]  /*b3d0*/  IMAD.MOV.U32 R4, RZ, RZ, R48 ;  /* 0x000000ffff047224 */ /* 0x000fe200078e0030 */
[----:B------:R-:W-:Y:S01]  /*b3e0*/  MOV R0, R45 ;  /* 0x0000002d00007202 */ /* 0x000fe20000000f00 */
[----:B------:R-:W-:Y:S01]  /*b3f0*/  IMAD.MOV.U32 R3, RZ, RZ, R49 ;  /* 0x000000ffff037224 */ /* 0x000fe200078e0031 */
[----:B------:R-:W-:-:S02]  /*b400*/  PRMT R24, R24, 0x5410, R2 ;  /* 0x0000541018187816 */ /* 0x000fc40000000002 */
[----:B------:R-:W-:Y:S01]  /*b410*/  PRMT R56, R56, 0x5410, R0 ;  /* 0x0000541038387816 */ /* 0x000fe20000000000 */
[----:B------:R-:W-:Y:S01]  /*b420*/  IMAD.MOV.U32 R0, RZ, RZ, R47 ;  /* 0x000000ffff007224 */ /* 0x000fe200078e002f */
[----:B------:R-:W-:Y:S02]  /*b430*/  MOV R2, R46 ;  /* 0x0000002e00027202 */ /* 0x000fe40000000f00 */
        /* <DEDUP_REMOVED lines=9> */
[--C-:B------:R-:W-:Y:S02]  /*b4d0*/  SHF.R.U32.HI R2, RZ, 0x10, R17.reuse ;  /* 0x00000010ff027819 */ /* 0x100fe40000011611 */
[----:B------:R-:W-:Y:S01]  /*b4e0*/  SHF.R.U64 R18, R16, 0x10, R17 ;  /* 0x0000001010127819 */ /* 0x000fe20000001211 */
[----:B--2---:R-:W-:Y:S01]  /*b4f0*/  HADD2.F32 R12, -RZ, R0.H0_H0 ;  /* 0x20000000ff0c7230 */ /* 0x004fe20000004100 */
        /* <DEDUP_REMOVED lines=37> */
.L_x_1209:
[----:B------:R-:W-:Y:S05]  /*b750*/  BSYNC B0 ;  /* 0x0000000000007941 */ /* 0x000fea0003800000 */
.L_x_1208:
[----:B------:R-:W-:-:S13]  /*b760*/  ISETP.GE.AND P0, PT, R68, c[0x0][0x27c], PT ;  /* 0x00009f0044007a0c */ /* 0x000fda0003f06270 */
[----:B------:R-:W-:Y:S05]  /*b770*/  @P0 BRA `(.L_x_1207) ;  /* 0x000002a000000947 */ /* 0x000fea0003800000 */
[----:B-1----:R-:W1:Y:S01]  /*b780*/  LDS.128 R4, [R215+0x4100] ;  /* 0x00410000d7047984 */ /* 0x002e620000000c00 */
[----:B------:R-:W-:Y:S02]  /*b790*/  SHF.R.U32.HI R0, RZ, 0x10, R23 ;  /* 0x00000010ff007819 */ /* 0x000fe40000011617 */
[----:B------:R-:W-:Y:S02]  /*b7a0*/  SHF.R.U32.HI R2, RZ, 0x10, R21 ;  /* 0x00000010ff027819 */ /* 0x000fe40000011615 */
        /* <DEDUP_REMOVED lines=39> */
.L_x_1207:
[----:B------:R-:W-:Y:S05]  /*ba20*/  BSYNC B1 ;  /* 0x0000000000017941 */ /* 0x000fea0003800000 */
.L_x_1206:
[----:B------:R-:W3:Y:S01]  /*ba30*/  S2R R2, SR_TID.X ;  /* 0x0000000000027919 */ /* 0x000ee20000002100 */
[----:B------:R-:W-:Y:S01]  /*ba40*/  BSSY B1, `(.L_x_1210) ;  /* 0x0000061000017945 */ /* 0x000fe20003800000 */
[----:B---3--:R-:W-:-:S04]  /*ba50*/  SHF.R.S32.HI R0, RZ, 0x1f, R2 ;  /* 0x0000001fff007819 */ /* 0x008fc80000011402 */
[----:B------:R-:W-:-:S04]  /*ba60*/  LEA.HI R0, R0, R2, RZ, 0x3 ;  /* 0x0000000200007211 */ /* 0x000fc800078f18ff */
[----:B------:R-:W-:-:S04]  /*ba70*/  SHF.R.S32.HI R0, RZ, 0x3, R0 ;  /* 0x00000003ff007819 */ /* 0x000fc80000011400 */
[----:B------:R-:W-:-:S04]  /*ba80*/  IADD3 R0, R0, 0x20, RZ ;  /* 0x0000002000007810 */ /* 0x000fc80007ffe0ff */
        /* <DEDUP_REMOVED lines=47> */
.L_x_1213:
[----:B------:R-:W-:Y:S05]  /*bd80*/  BSYNC B0 ;  /* 0x0000000000007941 */ /* 0x000fea0003800000 */
.L_x_1212:
        /* <DEDUP_REMOVED lines=44> */
.L_x_1211:
[----:B------:R-:W-:Y:S05]  /*c050*/  BSYNC B1 ;  /* 0x0000000000017941 */ /* 0x000fea0003800000 */
.L_x_1210:
        /* <DEDUP_REMOVED lines=53> */
.L_x_1217:
[----:B------:R-:W-:Y:S05]  /*c3b0*/  BSYNC B0 ;  /* 0x0000000000007941 */ /* 0x000fea0003800000 */
.L_x_1216:
        /* <DEDUP_REMOVED lines=44> */
.L_x_1215:
[----:B------:R-:W-:Y:S05]  /*c680*/  BSYNC B1 ;  /* 0x0000000000017941 */ /* 0x000fea0003800000 */
.L_x_1214:
[----:B------:R-:W3:Y:S02]  /*c690*/  S2R R2, SR_TID.X ;  /* 0x0000000000027919 */ /* 0x000ee40000002100 */
        /* <DEDUP_REMOVED lines=51> */
.L_x_1220:
[----:B------:R-:W-:Y:S05]  /*c9d0*/  BSYNC B0 ;  /* 0x0000000000007941 */ /* 0x000fea0003800000 */
.L_x_1219:
        /* <DEDUP_REMOVED lines=45> */
.L_x_1197:
[----:B------:R-:W-:Y:S01]  /*ccb0*/  ISETP.NE.AND P0, PT, R153, 0x1, PT ;  /* 0x000000019900780c */ /* 0x000fe20003f05270 */
[----:B------:R-:W-:Y:S01]  /*ccc0*/  IMAD.MOV.U32 R7, RZ, RZ, R8 ;  /* 0x000000ffff077224 */ /* 0x000fe200078e0008 */
[----:B------:R-:W-:-:S11]  /*ccd0*/  ISETP.NE.AND P2, PT, R31, RZ, PT ;  /* 0x000000ff1f00720c */ /* 0x000fd60003f45270 */
[----:B------:R-:W-:-:S05]  /*cce0*/  @P0 IMAD.HI.U32 R5, R0, c[0x0][0x2c8], RZ ;  /* 0x0000b20000050a27 */ /* 0x000fca00078e00ff */
[----:B------:R-:W-:-:S04]  /*ccf0*/  @P0 SHF.R.U32.HI R0, RZ, c[0x0][0x2cc], R5 ;  /* 0x0000b300ff000a19 */ /* 0x000fc80000011605 */
[----:B------:R-:W-:Y:S01]  /*cd00*/  SHF.R.S32.HI R5, RZ, 0x1f, R0 ;  /* 0x0000001fff057819 */ /* 0x000fe20000011400 */
[----:B------:R-:W-:-:S04]  /*cd10*/  IMAD.WIDE.U32 R6, R0, c[0x0][0x280], R6 ;  /* 0x0000a00000067a25 */ /* 0x000fc800078e0006 */
[----:B------:R-:W-:Y:S01]  /*cd20*/  IMAD R9, R5, c[0x0][0x280], RZ ;  /* 0x0000a00005097a24 */ /* 0x000fe200078e02ff */
[----:B------:R-:W-:-:S03]  /*cd30*/  LEA R19, P0, R6, c[0x0][0x270], 0x1 ;  /* 0x00009c0006137a11 */ /* 0x000fc600078008ff */
[----:B------:R-:W-:-:S04]  /*cd40*/  IMAD R8, R0, c[0x0][0x284], R9 ;  /* 0x0000a10000087a24 */ /* 0x000fc800078e0209 */
[----:B------:R-:W-:-:S05]  /*cd50*/  IMAD.IADD R7, R7, 0x1, R8 ;  /* 0x0000000107077824 */ /* 0x000fca00078e0208 */
[----:B------:R-:W-:Y:S01]  /*cd60*/  LEA.HI.X R18, R6, c[0x0][0x274], R7, 0x1, P0 ;  /* 0x00009d0006127a11 */ /* 0x000fe200000f0c07 */
[----:B------:R-:W-:Y:S02]  /*cd70*/  IMAD R6, R5, c[0x0][0x290], RZ ;  /* 0x0000a40005067a24 */ /* 0x000fe400078e02ff */
[----:B------:R-:W-:Y:S02]  /*cd80*/  IMAD.MOV.U32 R5, RZ, RZ, R10 ;  /* 0x000000ffff057224 */ /* 0x000fe400078e000a */
[----:B------:R-:W-:Y:S02]  /*cd90*/  CS2R R10, SRZ ;  /* 0x00000000000a7805 */ /* 0x000fe4000001ff00 */
[----:B------:R-:W-:-:S04]  /*cda0*/  IMAD.WIDE.U32 R4, R0, c[0x0][0x290], R4 ;  /* 0x0000a40000047a25 */ /* 0x000fc800078e0004 */
[----:B------:R-:W-:Y:S01]  /*cdb0*/  IMAD R0, R0, c[0x0][0x294], R6 ;  /* 0x0000a50000007a24 */ /* 0x000fe200078e0206 */
[----:B------:R-:W-:-:S03]  /*cdc0*/  LEA R17, P0, R4, c[0x0][0x288], 0x1 ;  /* 0x0000a20004117a11 */ /* 0x000fc600078008ff */
[----:B------:R-:W-:Y:S02]  /*cdd0*/  IMAD.IADD R0, R5, 0x1, R0 ;  /* 0x0000000105007824 */ /* 0x000fe400078e0200 */
[----:B------:R-:W-:Y:S03]  /*cde0*/  SHFL.IDX PT, R5, R18, RZ, 0x181f ;  /* 0x00181fff12057589 */ /* 0x000fe600000e0000 */
[----:B------:R-:W-:Y:S01]  /*cdf0*/  LEA.HI.X R16, R4, c[0x0][0x28c], R0, 0x1, P0 ;  /* 0x0000a30004107a11 */ /* 0x000fe200000f0c00 */
[----:B------:R-:W-:Y:S01]  /*ce00*/  SHFL.IDX PT, R7, R17, RZ, 0x181f ;  /* 0x00181fff11077589 */ /* 0x000fe200000e0000 */
[----:B------:R-:W-:-:S03]  /*ce10*/  ISETP.GE.OR P0, PT, R36, c[0x0][0x27c], P3 ;  /* 0x00009f0024007a0c */ /* 0x000fc60001f06670 */
[----:B------:R-:W1:Y:S04]  /*ce20*/  SHFL.IDX PT, R4, R19, RZ, 0x181f ;  /* 0x00181fff13047589 */ /* 0x000e6800000e0000 */
[----:B------:R-:W2:Y:S06]  /*ce30*/  SHFL.IDX PT, R8, R16, RZ, 0x181f ;  /* 0x00181fff10087589 */ /* 0x000eac00000e0000 */
[C---:B------:R-:W-:Y:S01]  /*ce40*/  @!P0 IMAD.SHL.U32 R0, R36.reuse, 0x2, RZ ;  /* 0x0000000224008824 */ /* 0x040fe200078e00ff */
[----:B------:R-:W-:-:S04]  /*ce50*/  @!P0 SHF.L.U64.HI R6, R36, 0x1, R3 ;  /* 0x0000000124068819 */ /* 0x000fc80000010203 */
[----:B-1----:R-:W-:-:S04]  /*ce60*/  @!P0 IADD3 R4, P1, R4, R0, RZ ;  /* 0x0000000004048210 */ /* 0x002fc80007f3e0ff */
[----:B------:R-:W-:Y:S02]  /*ce70*/  @!P0 IADD3.X R5, R5, R6, RZ, P1, !PT ;  /* 0x0000000605058210 */ /* 0x000fe40000ffe4ff */
[----:B------:R-:W-:-:S05]  /*ce80*/  @!P0 IADD3 R12, P1, R7, R0, RZ ;  /* 0x00000000070c8210 */ /* 0x000fca0007f3e0ff */
[----:B--2---:R-:W-:Y:S02]  /*ce90*/  @!P0 IMAD.X R13, R8, 0x1, R6, P1 ;  /* 0x00000001080d8824 */ /* 0x004fe400008e0606 */
[----:B------:R-:W-:-:S06]  /*cea0*/  CS2R R8, SRZ ;  /* 0x0000000000087805 */ /* 0x000fcc000001ff00 */
[----:B------:R1:W2:Y:S01]  /*ceb0*/  @!P0 LD.E.128 R8, [R4.64] ;  /* 0x0000000604088980 */ /* 0x0002a2000c101d00 */
[----:B------:R-:W-:Y:S01]  /*cec0*/  CS2R R6, SRZ ;  /* 0x0000000000067805 */ /* 0x000fe2000001ff00 */
[----:B-1----:R-:W-:-:S06]  /*ced0*/  CS2R R4, SRZ ;  /* 0x0000000000047805 */ /* 0x002fcc000001ff00 */
        /* <DEDUP_REMOVED lines=20> */
[----:B------:R-:W-:-:S05]  /*d020*/  IMAD.MOV.U32 R13, RZ, RZ, R7 ;  /* 0x000000ffff0d7224 */ /* 0x000fca00078e0007 */
[----:B------:R-:W-:Y:S01]  /*d030*/  PRMT R58, R0, 0x5410, R13 ;  /* 0x00005410003a7816 */ /* 0x000fe2000000000d */
[----:B------:R-:W-:-:S05]  /*d040*/  IMAD.MOV.U32 R0, RZ, RZ, R5 ;  /* 0x000000ffff007224 */ /* 0x000fca00078e0005 */
        /* <DEDUP_REMOVED lines=8> */
[----:B------:R-:W-:-:S05]  /*d0d0*/  IADD3 R14, P0, R14, R0, RZ ;  /* 0x000000000e0e7210 */ /* 0x000fca0007f1e0ff */
[----:B------:R-:W-:Y:S01]  /*d0e0*/  IMAD.X R15, R15, 0x1, R13, P0 ;  /* 0x000000010f0f7824 */ /* 0x000fe200000e060d */
[----:B------:R-:W-:-:S04]  /*d0f0*/  IADD3 R12, P0, R20, R0, RZ ;  /* 0x00000000140c7210 */ /* 0x000fc80007f1e0ff */
[----:B------:R1:W5:Y:S01]  /*d100*/  LD.E.128 R32, [R14.64] ;  /* 0x000000060e207980 */ /* 0x000362000c101d00 */
[----:B------:R-:W-:-:S05]  /*d110*/  IMAD.X R13, R21, 0x1, R13, P0 ;  /* 0x00000001150d7824 */ /* 0x000fca00000e060d */
[----:B------:R1:W5:Y:S03]  /*d120*/  LD.E.128 R28, [R12.64] ;  /* 0x000000060c1c7980 */ /* 0x000366000c101d00 */
.L_x_1222:
[----:B----4-:R-:W-:Y:S05]  /*d130*/  BSYNC B0 ;  /* 0x0000000000007941 */ /* 0x010fea0003800000 */
.L_x_1221:
[----:B-1----:R-:W1:Y:S01]  /*d140*/  SHFL.IDX PT, R14, R19, 0x2, 0x181f ;  /* 0x00581f00130e7f89 */ /* 0x002e6200000e0000 */
[----:B------:R-:W-:Y:S01]  /*d150*/  ISETP.NE.AND P0, PT, R38, RZ, PT ;  /* 0x000000ff2600720c */ /* 0x000fe20003f05270 */
[----:B------:R-:W-:Y:S01]  /*d160*/  CS2R R54, SRZ ;  /* 0x0000000000367805 */ /* 0x000fe2000001ff00 */
[----:B------:R-:W-:Y:S01]  /*d170*/  CS2R R52, SRZ ;  /* 0x0000000000347805 */ /* 0x000fe2000001ff00 */
[----:B------:R-:W2:Y:S01]  /*d180*/  SHFL.IDX PT, R15, R18, 0x2, 0x181f ;  /* 0x00581f00120f7f89 */ /* 0x000ea200000e0000 */
[----:B------:R-:W-:Y:S02]  /*d190*/  ISETP.GE.OR P0, PT, R36, c[0x0][0x27c], P0 ;  /* 0x00009f0024007a0c */ /* 0x000fe40000706670 */
[----:B------:R-:W-:Y:S01]  /*d1a0*/  ISETP.NE.AND P3, PT, R44, RZ, PT ;  /* 0x000000ff2c00720c */ /* 0x000fe20003f65270 */
[----:B------:R-:W3:Y:S04]  /*d1b0*/  SHFL.IDX PT, R12, R17, 0x2, 0x181f ;  /* 0x00581f00110c7f89 */ /* 0x000ee800000e0000 */
[----:B------:R-:W4:Y:S06]  /*d1c0*/  SHFL.IDX PT, R20, R16, 0x2, 0x181f ;  /* 0x00581f0010147f89 */ /* 0x000f2c00000e0000 */
        /* <DEDUP_REMOVED lines=10> */
[----:B-----5:R-:W-:Y:S01]  /*d270*/  IMAD.MOV.U32 R0, RZ, RZ, R33 ;  /* 0x000000ffff007224 */ /* 0x020fe200078e0021 */
        /* <DEDUP_REMOVED lines=18> */
[----:B------:R-:W-:Y:S01]  /*d3a0*/  IMAD.MOV.U32 R0, RZ, RZ, R29 ;  /* 0x000000ffff007224 */ /* 0x000fe200078e001d */
[----:B------:R-:W-:-:S04]  /*d3b0*/  MOV R12, R28 ;  /* 0x0000001c000c7202 */ /* 0x000fc80000000f00 */
[----:B------:R-:W-:Y:S02]  /*d3c0*/  PRMT R70, R13, 0x5410, R0 ;  /* 0x000054100d467816 */ /* 0x000fe40000000000 */
[----:B------:R-:W-:Y:S01]  /*d3d0*/  PRMT R72, R12, 0x7610, R72 ;  /* 0x000076100c487816 */ /* 0x000fe20000000048 */
[----:B--2---:R-:W-:Y:S02]  /*d3e0*/  IMAD.MOV.U32 R13, RZ, RZ, R55 ;  /* 0x000000ffff0d7224 */ /* 0x004fe400078e0037 */
[----:B------:R-:W-:Y:S02]  /*d3f0*/  IMAD.MOV.U32 R12, RZ, RZ, R52 ;  /* 0x000000ffff0c7224 */ /* 0x000fe400078e0034 */
[----:B------:R-:W-:Y:S02]  /*d400*/  IMAD.MOV.U32 R0, RZ, RZ, R53 ;  /* 0x000000ffff007224 */ /* 0x000fe400078e0035 */
[----:B------:R-:W-:Y:S01]  /*d410*/  IMAD.MOV.U32 R14, RZ, RZ, R54 ;  /* 0x000000ffff0e7224 */ /* 0x000fe200078e0036 */
[----:B------:R-:W-:Y:S01]  /*d420*/  PRMT R76, R76, 0x5410, R12 ;  /* 0x000054104c4c7816 */ /* 0x000fe2000000000c */
[----:B----4-:R-:W-:Y:S01]  /*d430*/  IMAD.MOV.U32 R12, RZ, RZ, R48 ;  /* 0x000000ffff0c7224 */ /* 0x010fe200078e0030 */
[----:B------:R-:W-:Y:S01]  /*d440*/  PRMT R75, R13, 0x5410, R0 ;  /* 0x000054100d4b7816 */ /* 0x000fe20000000000 */
[----:B------:R-:W-:Y:S01]  /*d450*/  IMAD.MOV.U32 R13, RZ, RZ, R51 ;  /* 0x000000ffff0d7224 */ /* 0x000fe200078e0033 */
[----:B------:R-:W-:Y:S01]  /*d460*/  PRMT R77, R77, 0x5410, R14 ;  /* 0x000054104d4d7816 */ /* 0x000fe2000000000e */
[----:B------:R-:W-:Y:S01]  /*d470*/  IMAD.MOV.U32 R0, RZ, RZ, R49 ;  /* 0x000000ffff007224 */ /* 0x000fe200078e0031 */
[----:B------:R-:W-:-:S02]  /*d480*/  MOV R14, R50 ;  /* 0x00000032000e7202 */ /* 0x000fc40000000f00 */
[----:B------:R-:W-:Y:S02]  /*d490*/  PRMT R76, R12, 0x7610, R76 ;  /* 0x000076100c4c7816 */ /* 0x000fe4000000004c */
        /* <DEDUP_REMOVED lines=15> */
.L_x_1224:
[----:B-1----:R-:W-:Y:S05]  /*d590*/  BSYNC B0 ;  /* 0x0000000000007941 */ /* 0x002fea0003800000 */
.L_x_1223:
        /* <DEDUP_REMOVED lines=16> */
[----:B------:R-:W-:-:S02]  /*d6a0*/  IMAD.MOV.U32 R2, RZ, RZ, R60 ;  /* 0x000000ffff027224 */ /* 0x000fc400078e003c */
[----:B------:R-:W-:Y:S01]  /*d6b0*/  IMAD.MOV.U32 R0, RZ, RZ, R61 ;  /* 0x000000ffff007224 */ /* 0x000fe200078e003d */
[----:B------:R-:W-:Y:S02]  /*d6c0*/  PRMT R79, R3, 0x7610, R79 ;  /* 0x00007610034f7816 */ /* 0x000fe4000000004f */
[----:B------:R-:W-:Y:S02]  /*d6d0*/  PRMT R80, R2, 0x5410, R12 ;  /* 0x0000541002507816 */ /* 0x000fe4000000000c */
[----:B------:R-:W-:Y:S01]  /*d6e0*/  PRMT R78, R0, 0x7610, R78 ;  /* 0x00007610004e7816 */ /* 0x000fe2000000004e */
[----:B------:R-:W-:Y:S05]  /*d6f0*/  @P0 BRA `(.L_x_1226) ;  /* 0x000005f000000947 */ /* 0x000fea0003800000 */
[----:B------:R-:W-:Y:S01]  /*d700*/  MOV R0, c[0x0][0x27c] ;  /* 0x00009f0000007a02 */ /* 0x000fe20000000f00 */
[----:B------:R-:W1:Y:S01]  /*d710*/  LDS.128 R12, [R215+0x100] ;  /* 0x00010000d70c7984 */ /* 0x000e620000000c00 */
[----:B------:R-:W-:Y:S02]  /*d720*/  SHF.R.U64 R46, R4, 0x10, R5 ;  /* 0x00000010042e7819 */ /* 0x000fe40000001205 */
[----:B------:R-:W-:-:S02]  /*d730*/  LEA.HI R0, R0, R147, RZ, 0x1d ;  /* 0x0000009300007211 */ /* 0x000fc400078fe8ff */
[----:B------:R-:W-:Y:S02]  /*d740*/  SHF.R.U32.HI R4, RZ, 0x10, R5 ;  /* 0x00000010ff047819 */ /* 0x000fe40000011605 */
[----:B------:R-:W-:Y:S02]  /*d750*/  SHF.R.S32.HI R3, RZ, 0x1f, R0 ;  /* 0x0000001fff037819 */ /* 0x000fe40000011400 */
[----:B------:R-:W-:Y:S02]  /*d760*/  SHF.L.U32 R2, R0, 0x3, RZ ;  /* 0x0000000300027819 */ /* 0x000fe400000006ff */
[----:B------:R-:W-:Y:S02]  /*d770*/  LEA.HI R0, R3, R0, RZ, 0x3 ;  /* 0x0000000003007211 */ /* 0x000fe400078f18ff */
[----:B------:R-:W-:Y:S02]  /*d780*/  LOP3.LUT R2, R159, 0x38, R2, 0xf8, !PT ;  /* 0x000000389f027812 */ /* 0x000fe400078ef802 */
[----:B------:R-:W-:-:S02]  /*d790*/  SHF.L.U32 R0, R0, 0xa, RZ ;  /* 0x0000000a00007819 */ /* 0x000fc400000006ff */
[----:B------:R-:W-:Y:S02]  /*d7a0*/  LOP3.LUT R2, R2, R199, RZ, 0x3c, !PT ;  /* 0x000000c702027212 */ /* 0x000fe400078e3cff */
[----:B------:R-:W-:Y:S02]  /*d7b0*/  LOP3.LUT R0, R0, 0x7fffe000, RZ, 0xc0, !PT ;  /* 0x7fffe00000007812 */ /* 0x000fe400078ec0ff */
[----:B------:R-:W-:Y:S02]  /*d7c0*/  SHF.R.U32.HI R26, RZ, 0x10, R9 ;  /* 0x00000010ff1a7819 */ /* 0x000fe40000011609 */
[----:B------:R-:W-:Y:S02]  /*d7d0*/  IADD3 R0, R2, R0, R169 ;  /* 0x0000000002007210 */ /* 0x000fe40007ffe0a9 */
[--C-:B------:R-:W-:Y:S01]  /*d7e0*/  SHF.R.U64 R47, R10, 0x10, R11.reuse ;  /* 0x000000100a2f7819 */ /* 0x100fe2000000120b */
[----:B------:R-:W-:Y:S01]  /*d7f0*/  HADD2.F32 R59, -RZ, R26.H0_H0 ;  /* 0x2000001aff3b7230 */ /* 0x000fe20000004100 */
[----:B------:R-:W-:Y:S01]  /*d800*/  SHF.L.U32 R39, R0, 0x1, RZ ;  /* 0x0000000100277819 */ /* 0x000fe200000006ff */
[----:B------:R-:W-:Y:S01]  /*d810*/  HADD2.F32 R0, -RZ, R40.H0_H0 ;  /* 0x20000028ff007230 */ /* 0x000fe20000004100 */
[----:B------:R-:W-:Y:S01]  /*d820*/  SHF.R.U32.HI R42, RZ, 0x10, R11 ;  /* 0x00000010ff2a7819 */ /* 0x000fe2000001160b */
[--C-:B------:R-:W-:Y:S01]  /*d830*/  HADD2.F32 R11, -RZ, R41.reuse.H0_H0 ;  /* 0x20000029ff0b7230 */ /* 0x100fe20000004100 */
[----:B------:R-:W-:Y:S01]  /*d840*/  SHF.R.U64 R56, R8, 0x10, R9 ;  /* 0x0000001008387819 */ /* 0x000fe20000001209 */
[----:B------:R-:W2:Y:S01]  /*d850*/  LDS.128 R16, [R39+0x100] ;  /* 0x0001000027107984 */ /* 0x000ea20000000c00 */
[----:B------:R-:W-:Y:S01]  /*d860*/  HADD2.F32 R10, -RZ, R41.H1_H1 ;  /* 0x30000029ff0a7230 */ /* 0x000fe20000004100 */
[----:B------:R-:W-:-:S02]  /*d870*/  SHF.R.U64 R43, R6, 0x10, R7 ;  /* 0x00000010062b7819 */ /* 0x000fc40000001207 */
[----:B------:R-:W-:Y:S01]  /*d880*/  SHF.R.U32.HI R27, RZ, 0x10, R7 ;  /* 0x00000010ff1b7819 */ /* 0x000fe20000011607 */
[--C-:B-1----:R-:W-:Y:S02]  /*d890*/  HADD2.F32 R21, -RZ, R13.reuse.H0_H0 ;  /* 0x2000000dff157230 */ /* 0x102fe40000004100 */
[----:B------:R-:W-:Y:S02]  /*d8a0*/  HADD2.F32 R20, -RZ, R13.H1_H1 ;  /* 0x3000000dff147230 */ /* 0x000fe40000004100 */
[----:B------:R-:W-:Y:S01]  /*d8b0*/  HADD2.F32 R23, -RZ, R12.H0_H0 ;  /* 0x2000000cff177230 */ /* 0x000fe20000004100 */
[----:B------:R-:W-:Y:S01]  /*d8c0*/  FMUL.FTZ R9, R21, R0 ;  /* 0x0000000015097220 */ /* 0x000fe20000410000 */
[--C-:B------:R-:W-:Y:S02]  /*d8d0*/  HADD2.F32 R22, -RZ, R14.reuse.H0_H0 ;  /* 0x2000000eff167230 */ /* 0x100fe40000004100 */
[----:B------:R-:W-:Y:S02]  /*d8e0*/  HADD2.F32 R24, -RZ, R14.H1_H1 ;  /* 0x3000000eff187230 */ /* 0x000fe40000004100 */
[----:B------:R-:W-:-:S02]  /*d8f0*/  HADD2.F32 R14, -RZ, R15.H0_H0 ;  /* 0x2000000fff0e7230 */ /* 0x000fc40000004100 */
[----:B------:R-:W-:Y:S02]  /*d900*/  HADD2.F32 R15, -RZ, R15.H1_H1 ;  /* 0x3000000fff0f7230 */ /* 0x000fe40000004100 */
[----:B------:R-:W-:Y:S02]  /*d910*/  HADD2.F32 R25, -RZ, R12.H1_H1 ;  /* 0x3000000cff197230 */ /* 0x000fe40000004100 */
[----:B--2---:R-:W-:Y:S02]  /*d920*/  HADD2.F32 R3, -RZ, R17.H0_H0 ;  /* 0x20000011ff037230 */ /* 0x004fe40000004100 */
[--C-:B------:R-:W-:Y:S02]  /*d930*/  HADD2.F32 R5, -RZ, R16.reuse.H0_H0 ;  /* 0x20000010ff057230 */ /* 0x100fe40000004100 */
[----:B------:R-:W-:Y:S01]  /*d940*/  HADD2.F32 R13, -RZ, R16.H1_H1 ;  /* 0x30000010ff0d7230 */ /* 0x000fe20000004100 */
[----:B------:R-:W-:Y:S01]  /*d950*/  FFMA.FTZ R45, R3, R11, R9 ;  /* 0x0000000b032d7223 */ /* 0x000fe20000010009 */
[----:B------:R-:W-:-:S02]  /*d960*/  HADD2.F32 R16, -RZ, R4.H0_H0 ;  /* 0x20000004ff107230 */ /* 0x000fc40000004100 */
[----:B------:R-:W-:Y:S01]  /*d970*/  HADD2.F32 R4, -RZ, R40.H1_H1 ;  /* 0x30000028ff047230 */ /* 0x000fe20000004100 */
[----:B------:R-:W-:Y:S01]  /*d980*/  FMUL.FTZ R40, R3, R0 ;  /* 0x0000000003287220 */ /* 0x000fe20000410000 */
[----:B------:R-:W-:Y:S01]  /*d990*/  HADD2.F32 R2, -RZ, R17.H1_H1 ;  /* 0x30000011ff027230 */ /* 0x000fe20000004100 */
[----:B------:R-:W-:Y:S01]  /*d9a0*/  FMUL.FTZ R0, R20, R16 ;  /* 0x0000001014007220 */ /* 0x000fe20000410000 */
[----:B------:R-:W-:Y:S01]  /*d9b0*/  HADD2.F32 R6, -RZ, R19.H0_H0 ;  /* 0x20000013ff067230 */ /* 0x000fe20000004100 */
[----:B------:R-:W-:Y:S01]  /*d9c0*/  FMUL.FTZ R3, R23, R4 ;  /* 0x0000000417037220 */ /* 0x000fe20000410000 */
[----:B------:R-:W-:Y:S01]  /*d9d0*/  HADD2.F32 R7, -RZ, R18.H0_H0 ;  /* 0x20000012ff077230 */ /* 0x000fe20000004100 */
[C---:B------:R-:W-:Y:S01]  /*d9e0*/  FFMA.FTZ R44, R2.reuse, R59, R0 ;  /* 0x0000003b022c7223 */ /* 0x040fe20000010000 */
[--C-:B------:R-:W-:Y:S01]  /*d9f0*/  HADD2.F32 R0, -RZ, R58.reuse.H1_H1 ;  /* 0x3000003aff007230 */ /* 0x100fe20000004100 */
[----:B------:R-:W-:Y:S01]  /*da00*/  FMUL.FTZ R38, R2, R16 ;  /* 0x0000001002267220 */ /* 0x000fe20000410000 */
[----:B------:R-:W-:Y:S01]  /*da10*/  HADD2.F32 R2, -RZ, R58.H0_H0 ;  /* 0x2000003aff027230 */ /* 0x000fe20000004100 */
[C---:B------:R-:W-:Y:S01]  /*da20*/  FFMA.FTZ R41, R5.reuse, R10, R3 ;  /* 0x0000000a05297223 */ /* 0x040fe20000010003 */
[----:B------:R-:W-:Y:S01]  /*da30*/  HADD2.F32 R3, -RZ, R69.H0_H0 ;  /* 0x20000045ff037230 */ /* 0x000fe20000004100 */
[----:B------:R-:W-:Y:S01]  /*da40*/  FMUL.FTZ R26, R5, R4 ;  /* 0x00000004051a7220 */ /* 0x000fe20000410000 */
[----:B------:R-:W-:Y:S01]  /*da50*/  HADD2.F32 R8, -RZ, R19.H1_H1 ;  /* 0x30000013ff087230 */ /* 0x000fe20000004100 */
[----:B------:R-:W-:Y:S01]  /*da60*/  FMUL.FTZ R5, R14, R0 ;  /* 0x000000000e057220 */ /* 0x000fe20000410000 */
[----:B------:R-:W-:Y:S01]  /*da70*/  HADD2.F32 R4, -RZ, R69.H1_H1 ;  /* 0x30000045ff047230 */ /* 0x000fe20000004100 */
[----:B------:R-:W-:Y:S01]  /*da80*/  FMUL.FTZ R9, R22, R2 ;  /* 0x0000000216097220 */ /* 0x000fe20000410000 */
[----:B------:R-:W-:Y:S01]  /*da90*/  HADD2.F32 R19, -RZ, R27.H0_H0 ;  /* 0x2000001bff137230 */ /* 0x000fe20000004100 */
[C---:B------:R-:W-:Y:S01]  /*daa0*/  FFMA.FTZ R17, R6.reuse, R3, R5 ;  /* 0x0000000306117223 */ /* 0x040fe20000010005 */
[----:B------:R-:W-:Y:S01]  /*dab0*/  HADD2.F32 R5, -RZ, R46.H0_H0 ;  /* 0x2000002eff057230 */ /* 0x000fe20000004100 */
[----:B------:R-:W-:Y:S01]  /*dac0*/  FFMA.FTZ R27, R7, R4, R9 ;  /* 0x00000004071b7223 */ /* 0x000fe20000010009 */
[----:B------:R-:W-:Y:S01]  /*dad0*/  HADD2.F32 R58, -RZ, R42.H0_H0 ;  /* 0x2000002aff3a7230 */ /* 0x000fe20000004100 */
[----:B------:R-:W-:Y:S01]  /*dae0*/  FMUL.FTZ R16, R6, R0 ;  /* 0x0000000006107220 */ /* 0x000fe20000410000 */
[----:B------:R-:W-:Y:S01]  /*daf0*/  HADD2.F32 R12, -RZ, R18.H1_H1 ;  /* 0x30000012ff0c7230 */ /* 0x000fe20000004100 */
[----:B------:R-:W-:Y:S01]  /*db00*/  FMUL.FTZ R0, R15, R19 ;  /* 0x000000130f007220 */ /* 0x000fe20000410000 */
[----:B------:R-:W-:Y:S01]  /*db10*/  HADD2.F32 R9, -RZ, R43.H0_H0 ;  /* 0x2000002bff097230 */ /* 0x000fe20000004100 */
[----:B------:R-:W-:Y:S01]  /*db20*/  FMUL.FTZ R18, R7, R2 ;  /* 0x0000000207127220 */ /* 0x000fe20000410000 */
[----:B------:R-:W-:Y:S01]  /*db30*/  HADD2.F32 R43, -RZ, R56.H0_H0 ;  /* 0x20000038ff2b7230 */ /* 0x000fe20000004100 */
[----:B------:R-:W-:Y:S01]  /*db40*/  FMUL.FTZ R2, R25, R5 ;  /* 0x0000000519027220 */ /* 0x000fe20000410000 */
[----:B------:R-:W-:Y:S01]  /*db50*/  HADD2.F32 R42, -RZ, R47.H0_H0 ;  /* 0x2000002fff2a7230 */ /* 0x000fe20000004100 */
[----:B------:R-:W-:-:S02]  /*db60*/  FFMA.FTZ R7, R8, R58, R0 ;  /* 0x0000003a08077223 */ /* 0x000fc40000010000 */
[----:B------:R-:W-:Y:S02]  /*db70*/  FMUL.FTZ R0, R24, R9 ;  /* 0x0000000918007220 */ /* 0x000fe40000410000 */
[----:B------:R-:W-:Y:S01]  /*db80*/  FMUL.FTZ R5, R13, R5 ;  /* 0x000000050d057220 */ /* 0x000fe20000410000 */
[----:B------:R-:W-:Y:S01]  /*db90*/  F2FP.PACK_AB R7, R7, R17 ;  /* 0x000000110707723e */ /* 0x000fe200000000ff */
[----:B------:R-:W-:Y:S02]  /*dba0*/  FMUL.FTZ R6, R8, R19 ;  /* 0x0000001308067220 */ /* 0x000fe40000410000 */
[----:B------:R-:W-:Y:S02]  /*dbb0*/  FFMA.FTZ R13, R13, R43, R2 ;  /* 0x0000002b0d0d7223 */ /* 0x000fe40000010002 */
[C---:B------:R-:W-:Y:S02]  /*dbc0*/  FMUL.FTZ R2, R12.reuse, R9 ;  /* 0x000000090c027220 */ /* 0x040fe40000410000 */
[----:B------:R-:W-:-:S02]  /*dbd0*/  FFMA.FTZ R19, R12, R42, R0 ;  /* 0x0000002a0c137223 */ /* 0x000fc40000010000 */
        /* <DEDUP_REMOVED lines=17> */
.L_x_1226:
[----:B------:R-:W-:Y:S05]  /*dcf0*/  BSYNC B0 ;  /* 0x0000000000007941 */ /* 0x000fea0003800000 */
.L_x_1225:
[----:B------:R-:W2:Y:S01]  /*dd00*/  S2R R0, SR_TID.X ;  /* 0x0000000000007919 */ /* 0x000ea20000002100 */
[----:B------:R-:W-:Y:S01]  /*dd10*/  BSSY B0, `(.L_x_1227) ;  /* 0x000006e000007945 */ /* 0x000fe20003800000 */
[----:B--2---:R-:W-:-:S04]  /*dd20*/  SHF.R.S32.HI R2, RZ, 0x1f, R0 ;  /* 0x0000001fff027819 */ /* 0x004fc80000011400 */
[----:B------:R-:W-:-:S04]  /*dd30*/  LEA.HI R2, R2, R0, RZ, 0x3 ;  /* 0x0000000002027211 */ /* 0x000fc800078f18ff */
[----:B------:R-:W-:-:S04]  /*dd40*/  SHF.R.S32.HI R2, RZ, 0x3, R2 ;  /* 0x00000003ff027819 */ /* 0x000fc80000011402 */
[----:B------:R-:W-:-:S04]  /*dd50*/  IADD3 R2, R2, 0x20, RZ ;  /* 0x0000002002027810 */ /* 0x000fc80007ffe0ff */
[----:B------:R-:W-:-:S13]  /*dd60*/  ISETP.GE.OR P0, PT, R2, R57, P1 ;  /* 0x000000390200720c */ /* 0x000fda0000f06670 */
[----:B------:R-:W-:Y:S05]  /*dd70*/  @P0 BRA `(.L_x_1228) ;  /* 0x0000067000000947 */ /* 0x000fea0003800000 */
[----:B------:R-:W-:Y:S02]  /*dd80*/  SHF.R.S32.HI R0, RZ, 0x1f, R2 ;  /* 0x0000001fff007819 */ /* 0x000fe40000011402 */
[----:B------:R-:W-:Y:S02]  /*dd90*/  MOV R3, c[0x0][0x27c] ;  /* 0x00009f0000037a02 */ /* 0x000fe40000000f00 */
        /* <DEDUP_REMOVED lines=14> */
[----:B------:R-:W-:Y:S02]  /*de80*/  LOP3.LUT R2, R3, 0x7fffe000, RZ, 0xc0, !PT ;  /* 0x7fffe00003027812 */ /* 0x000fe400078ec0ff */
[----:B------:R-:W-:-:S02]  /*de90*/  SHF.R.U32.HI R22, RZ, 0x10, R35 ;  /* 0x00000010ff167819 */ /* 0x000fc40000011623 */
[----:B------:R-:W-:Y:S01]  /*dea0*/  IADD3 R2, R4, R2, R0 ;  /* 0x0000000204027210 */ /* 0x000fe20007ffe000 */
[----:B------:R-:W-:Y:S01]  /*deb0*/  HADD2.F32 R0, -RZ, R70.H0_H0 ;  /* 0x20000046ff007230 */ /* 0x000fe20000004100 */
[----:B------:R-:W1:Y:S01]  /*dec0*/  LDS.128 R4, [R39] ;  /* 0x0000000027047984 */ /* 0x000e620000000c00 */
[----:B------:R-:W-:Y:S01]  /*ded0*/  SHF.R.U64 R26, R28, 0x10, R29 ;  /* 0x000000101c1a7819 */ /* 0x000fe2000000121d */
[----:B------:R-:W-:Y:S01]  /*dee0*/  HADD2.F32 R42, -RZ, R22.H0_H0 ;  /* 0x20000016ff2a7230 */ /* 0x000fe20000004100 */
[----:B------:R-:W-:Y:S02]  /*def0*/  SHF.L.U32 R38, R2, 0x1, RZ ;  /* 0x0000000102267819 */ /* 0x000fe400000006ff */
[----:B------:R-:W-:Y:S02]  /*df00*/  SHF.R.U32.HI R2, RZ, 0x10, R31 ;  /* 0x00000010ff027819 */ /* 0x000fe4000001161f */
[----:B------:R-:W-:Y:S01]  /*df10*/  SHF.R.U32.HI R21, RZ, 0x10, R29 ;  /* 0x00000010ff157819 */ /* 0x000fe2000001161d */
[----:B------:R-:W2:Y:S01]  /*df20*/  LDS.128 R8, [R38+0x100] ;  /* 0x0001000026087984 */ /* 0x000ea20000000c00 */
[----:B------:R-:W-:Y:S01]  /*df30*/  SHF.R.U64 R40, R34, 0x10, R35 ;  /* 0x0000001022287819 */ /* 0x000fe20000001223 */
[----:B------:R-:W-:Y:S01]  /*df40*/  HADD2.F32 R24, -RZ, R2.H0_H0 ;  /* 0x20000002ff187230 */ /* 0x000fe20000004100 */
[----:B------:R-:W-:Y:S01]  /*df50*/  SHF.R.U64 R34, R32, 0x10, R33 ;  /* 0x0000001020227819 */ /* 0x000fe20000001221 */
[----:B------:R-:W-:Y:S01]  /*df60*/  HADD2.F32 R2, -RZ, R70.H1_H1 ;  /* 0x30000046ff027230 */ /* 0x000fe20000004100 */
[----:B------:R-:W-:Y:S01]  /*df70*/  SHF.R.U64 R35, R30, 0x10, R31 ;  /* 0x000000101e237819 */ /* 0x000fe2000000121f */
[----:B------:R-:W-:Y:S01]  /*df80*/  HADD2.F32 R21, -RZ, R21.H0_H0 ;  /* 0x20000015ff157230 */ /* 0x000fe20000004100 */
[----:B------:R-:W-:Y:S01]  /*df90*/  SHF.R.U32.HI R23, RZ, 0x10, R33 ;  /* 0x00000010ff177819 */ /* 0x000fe20000011621 */
[----:B------:R-:W-:-:S02]  /*dfa0*/  HADD2.F32 R34, -RZ, R34.H0_H0 ;  /* 0x20000022ff227230 */ /* 0x000fc40000004100 */
[----:B------:R-:W-:Y:S02]  /*dfb0*/  HADD2.F32 R33, -RZ, R40.H0_H0 ;  /* 0x20000028ff217230 */ /* 0x000fe40000004100 */
[----:B------:R-:W-:Y:S02]  /*dfc0*/  HADD2.F32 R41, -RZ, R23.H0_H0 ;  /* 0x20000017ff297230 */ /* 0x000fe40000004100 */
[--C-:B-1----:R-:W-:Y:S02]  /*dfd0*/  HADD2.F32 R18, -RZ, R4.reuse.H0_H0 ;  /* 0x20000004ff127230 */ /* 0x102fe40000004100 */
[----:B------:R-:W-:Y:S02]  /*dfe0*/  HADD2.F32 R20, -RZ, R4.H1_H1 ;  /* 0x30000004ff147230 */ /* 0x000fe40000004100 */
[--C-:B------:R-:W-:Y:S02]  /*dff0*/  HADD2.F32 R14, -RZ, R7.reuse.H0_H0 ;  /* 0x20000007ff0e7230 */ /* 0x100fe40000004100 */
[----:B------:R-:W-:-:S02]  /*e000*/  HADD2.F32 R13, -RZ, R7.H1_H1 ;  /* 0x30000007ff0d7230 */ /* 0x000fc40000004100 */
[--C-:B------:R-:W-:Y:S02]  /*e010*/  HADD2.F32 R16, -RZ, R5.reuse.H0_H0 ;  /* 0x20000005ff107230 */ /* 0x100fe40000004100 */
[----:B------:R-:W-:Y:S02]  /*e020*/  HADD2.F32 R15, -RZ, R5.H1_H1 ;  /* 0x30000005ff0f7230 */ /* 0x000fe40000004100 */
[----:B--2---:R-:W-:Y:S02]  /*e030*/  HADD2.F32 R4, -RZ, R11.H0_H0 ;  /* 0x2000000bff047230 */ /* 0x004fe40000004100 */
[--C-:B------:R-:W-:Y:S02]  /*e040*/  HADD2.F32 R5, -RZ, R9.reuse.H0_H0 ;  /* 0x20000009ff057230 */ /* 0x100fe40000004100 */
[----:B------:R-:W-:Y:S01]  /*e050*/  HADD2.F32 R7, -RZ, R9.H1_H1 ;  /* 0x30000009ff077230 */ /* 0x000fe20000004100 */
[----:B------:R-:W-:Y:S01]  /*e060*/  FMUL.FTZ R29, R4, R0 ;  /* 0x00000000041d7220 */ /* 0x000fe20000410000 */
[----:B------:R-:W-:-:S02]  /*e070*/  HADD2.F32 R3, -RZ, R11.H1_H1 ;  /* 0x3000000bff037230 */ /* 0x000fc40000004100 */
[--C-:B------:R-:W-:Y:S01]  /*e080*/  HADD2.F32 R9, -RZ, R8.reuse.H0_H0 ;  /* 0x20000008ff097230 */ /* 0x100fe20000004100 */
[----:B------:R-:W-:Y:S01]  /*e090*/  FMUL.FTZ R23, R7, R21 ;  /* 0x0000001507177220 */ /* 0x000fe20000410000 */
        /* <DEDUP_REMOVED lines=8> */
[----:B------:R-:W-:-:S02]  /*e120*/  FMUL.FTZ R0, R13, R24 ;  /* 0x000000180d007220 */ /* 0x000fc40000410000 */
[----:B------:R-:W-:Y:S02]  /*e130*/  FMUL.FTZ R24, R5, R2 ;  /* 0x0000000205187220 */ /* 0x000fe40000410000 */
[----:B------:R-:W-:Y:S01]  /*e140*/  FFMA.FTZ R32, R4, R10, R6 ;  /* 0x0000000a04207223 */ /* 0x000fe20000010006 */
[----:B------:R-:W-:Y:S01]  /*e150*/  HADD2.F32 R6, -RZ, R71.H1_H1 ;  /* 0x30000047ff067230 */ /* 0x000fe20000004100 */
[----:B------:R-:W-:Y:S01]  /*e160*/  FFMA.FTZ R31, R3, R42, R0 ;  /* 0x0000002a031f7223 */ /* 0x000fe20000010000 */
[--C-:B------:R-:W-:Y:S01]  /*e170*/  HADD2.F32 R0, -RZ, R72.reuse.H0_H0 ;  /* 0x20000048ff007230 */ /* 0x100fe20000004100 */
[----:B------:R-:W-:Y:S01]  /*e180*/  FMUL.FTZ R4, R16, R2 ;  /* 0x0000000210047220 */ /* 0x000fe20000410000 */
[----:B------:R-:W-:Y:S02]  /*e190*/  HADD2.F32 R3, -RZ, R72.H1_H1 ;  /* 0x30000048ff037230 */ /* 0x000fe40000004100 */
[----:B------:R-:W-:Y:S01]  /*e1a0*/  HADD2.F32 R2, -RZ, R73.H0_H0 ;  /* 0x20000049ff027230 */ /* 0x000fe20000004100 */
[----:B------:R-:W-:-:S02]  /*e1b0*/  FFMA.FTZ R30, R5, R6, R4 ;  /* 0x00000006051e7223 */ /* 0x000fc40000010004 */
[-C--:B------:R-:W-:Y:S02]  /*e1c0*/  FMUL.FTZ R5, R18, R0.reuse ;  /* 0x0000000012057220 */ /* 0x080fe40000410000 */
[----:B------:R-:W-:Y:S02]  /*e1d0*/  FMUL.FTZ R4, R15, R21 ;  /* 0x000000150f047220 */ /* 0x000fe40000410000 */
[C---:B------:R-:W-:Y:S01]  /*e1e0*/  FFMA.FTZ R25, R9.reuse, R3, R5 ;  /* 0x0000000309197223 */ /* 0x040fe20000010005 */
[----:B------:R-:W-:Y:S01]  /*e1f0*/  HADD2.F32 R5, -RZ, R26.H0_H0 ;  /* 0x2000001aff057230 */ /* 0x000fe20000004100 */
[----:B------:R-:W-:Y:S01]  /*e200*/  FMUL.FTZ R21, R9, R0 ;  /* 0x0000000009157220 */ /* 0x000fe20000410000 */
[----:B------:R-:W-:Y:S01]  /*e210*/  HADD2.F32 R0, -RZ, R73.H1_H1 ;  /* 0x30000049ff007230 */ /* 0x000fe20000004100 */
[----:B------:R-:W-:Y:S01]  /*e220*/  FFMA.FTZ R27, R7, R41, R4 ;  /* 0x00000029071b7223 */ /* 0x000fe20000010004 */
[----:B------:R-:W-:Y:S01]  /*e230*/  HADD2.F32 R9, -RZ, R35.H0_H0 ;  /* 0x20000023ff097230 */ /* 0x000fe20000004100 */
[----:B------:R-:W-:-:S02]  /*e240*/  FMUL.FTZ R4, R17, R2 ;  /* 0x0000000211047220 */ /* 0x000fc40000410000 */
[----:B------:R-:W-:Y:S02]  /*e250*/  FMUL.FTZ R7, R8, R2 ;  /* 0x0000000208077220 */ /* 0x000fe40000410000 */
[----:B------:R-:W-:Y:S02]  /*e260*/  FMUL.FTZ R2, R20, R5 ;  /* 0x0000000514027220 */ /* 0x000fe40000410000 */
[----:B------:R-:W-:Y:S02]  /*e270*/  FFMA.FTZ R26, R8, R0, R4 ;  /* 0x00000000081a7223 */ /* 0x000fe40000010004 */
[----:B------:R-:W-:Y:S02]  /*e280*/  FMUL.FTZ R4, R19, R9 ;  /* 0x0000000913047220 */ /* 0x000fe40000410000 */
[C---:B------:R-:W-:Y:S02]  /*e290*/  FMUL.FTZ R5, R12.reuse, R5 ;  /* 0x000000050c057220 */ /* 0x040fe40000410000 */
[----:B------:R-:W-:-:S02]  /*e2a0*/  FFMA.FTZ R12, R12, R34, R2 ;  /* 0x000000220c0c7223 */ /* 0x000fc40000010002 */
[C---:B------:R-:W-:Y:S02]  /*e2b0*/  FMUL.FTZ R2, R11.reuse, R9 ;  /* 0x000000090b027220 */ /* 0x040fe40000410000 */
[----:B------:R-:W-:Y:S02]  /*e2c0*/  FFMA.FTZ R8, R14, R10, -R29 ;  /* 0x0000000a0e087223 */ /* 0x000fe4000001081d */
[----:B------:R-:W-:Y:S01]  /*e2d0*/  FFMA.FTZ R22, R11, R33, R4 ;  /* 0x000000210b167223 */ /* 0x000fe20000010004 */
[----:B------:R-:W-:Y:S01]  /*e2e0*/  F2FP.PACK_AB R4, R12, R25 ;  /* 0x000000190c04723e */ /* 0x000fe200000000ff */
        /* <DEDUP_REMOVED lines=8> */
[----:B------:R-:W-:-:S02]  /*e370*/  FFMA.FTZ R6, R15, R41, -R23 ;  /* 0x000000290f067223 */ /* 0x000fc40000010817 */
[----:B------:R-:W-:Y:S01]  /*e380*/  FFMA.FTZ R2, R19, R33, -R2 ;  /* 0x0000002113027223 */ /* 0x000fe20000010802 */
[----:B------:R-:W-:Y:S02]  /*e390*/  F2FP.PACK_AB R8, R0, R10 ;  /* 0x0000000a0008723e */ /* 0x000fe400000000ff */
[----:B------:R-:W-:Y:S02]  /*e3a0*/  F2FP.PACK_AB R9, R6, R9 ;  /* 0x000000090609723e */ /* 0x000fe400000000ff */
[----:B------:R-:W-:Y:S02]  /*e3b0*/  F2FP.PACK_AB R10, R2, R3 ;  /* 0x00000003020a723e */ /* 0x000fe400000000ff */
[----:B------:R-:W-:-:S03]  /*e3c0*/  F2FP.PACK_AB R6, R22, R26 ;  /* 0x0000001a1606723e */ /* 0x000fc600000000ff */
[----:B------:R1:W-:Y:S04]  /*e3d0*/  STS.128 [R39], R8 ;  /* 0x0000000827007388 */ /* 0x0003e80000000c00 */
[----:B------:R1:W-:Y:S02]  /*e3e0*/  STS.128 [R38+0x100], R4 ;  /* 0x0001000426007388 */ /* 0x0003e40000000c00 */
.L_x_1228:
[----:B------:R-:W-:Y:S05]  /*e3f0*/  BSYNC B0 ;  /* 0x0000000000007941 */ /* 0x000fea0003800000 */
.L_x_1227:
        /* <DEDUP_REMOVED lines=29> */
[----:B------:R-:W-:Y:S01]  /*e5d0*/  HADD2.F32 R41, -RZ, R21.H0_H0 ;  /* 0x20000015ff297230 */ /* 0x000fe20000004100 */
[----:B------:R-:W-:Y:S02]  /*e5e0*/  SHF.L.U32 R28, R2, 0x1, RZ ;  /* 0x00000001021c7819 */ /* 0x000fe400000006ff */
[----:B------:R-:W-:Y:S02]  /*e5f0*/  SHF.R.U32.HI R2, RZ, 0x10, R51 ;  /* 0x00000010ff027819 */ /* 0x000fe40000011633 */
[----:B------:R-:W-:Y:S01]  /*e600*/  SHF.R.U32.HI R22, RZ, 0x10, R49 ;  /* 0x00000010ff167819 */ /* 0x000fe20000011631 */
[----:B------:R-:W2:Y:S01]  /*e610*/  LDS.128 R8, [R28+0x100] ;  /* 0x000100001c087984 */ /* 0x000ea20000000c00 */
[----:B------:R-:W-:Y:S01]  /*e620*/  SHF.R.U32.HI R23, RZ, 0x10, R53 ;  /* 0x00000010ff177819 */ /* 0x000fe20000011635 */
[----:B------:R-:W-:Y:S01]  /*e630*/  HADD2.F32 R24, -RZ, R2.H0_H0 ;  /* 0x20000002ff187230 */ /* 0x000fe20000004100 */
[----:B------:R-:W-:Y:S01]  /*e640*/  SHF.R.U64 R26, R48, 0x10, R49 ;  /* 0x00000010301a7819 */ /* 0x000fe20000001231 */
[----:B------:R-:W-:Y:S01]  /*e650*/  HADD2.F32 R2, -RZ, R74.H1_H1 ;  /* 0x3000004aff027230 */ /* 0x000fe20000004100 */
[----:B------:R-:W-:Y:S01]  /*e660*/  SHF.R.U64 R33, R50, 0x10, R51 ;  /* 0x0000001032217819 */ /* 0x000fe20000001233 */
[----:B------:R-:W-:Y:S01]  /*e670*/  HADD2.F32 R22, -RZ, R22.H0_H0 ;  /* 0x20000016ff167230 */ /* 0x000fe20000004100 */
[----:B------:R-:W-:Y:S01]  /*e680*/  SHF.R.U64 R35, R52, 0x10, R53 ;  /* 0x0000001034237819 */ /* 0x000fe20000001235 */
[----:B------:R-:W-:Y:S01]  /*e690*/  HADD2.F32 R40, -RZ, R23.H0_H0 ;  /* 0x20000017ff287230 */ /* 0x000fe20000004100 */
        /* <DEDUP_REMOVED lines=8> */
[----:B--2---:R-:W-:Y:S02]  /*e720*/  HADD2.F32 R4, -RZ, R11.H0_H0 ;  /* 0x2000000bff047230 */ /* 0x004fe40000004100 */
[--C-:B------:R-:W-:Y:S02]  /*e730*/  HADD2.F32 R5, -RZ, R9.reuse.H0_H0 ;  /* 0x20000009ff057230 */ /* 0x100fe40000004100 */
[----:B------:R-:W-:Y:S01]  /*e740*/  HADD2.F32 R7, -RZ, R9.H1_H1 ;  /* 0x30000009ff077230 */ /* 0x000fe20000004100 */
[----:B------:R-:W-:Y:S01]  /*e750*/  FMUL.FTZ R31, R4, R0 ;  /* 0x00000000041f7220 */ /* 0x000fe20000410000 */
[----:B------:R-:W-:Y:S02]  /*e760*/  HADD2.F32 R3, -RZ, R11.H1_H1 ;  /* 0x3000000bff037230 */ /* 0x000fe40000004100 */
[--C-:B------:R-:W-:Y:S01]  /*e770*/  HADD2.F32 R9, -RZ, R8.reuse.H0_H0 ;  /* 0x20000008ff097230 */ /* 0x100fe20000004100 */
[----:B------:R-:W-:Y:S01]  /*e780*/  FMUL.FTZ R23, R7, R22 ;  /* 0x0000001607177220 */ /* 0x000fe20000410000 */
[----:B------:R-:W-:Y:S01]  /*e790*/  HADD2.F32 R12, -RZ, R8.H1_H1 ;  /* 0x30000008ff0c7230 */ /* 0x000fe20000004100 */
[----:B------:R-:W-:Y:S01]  /*e7a0*/  FMUL.FTZ R29, R3, R24 ;  /* 0x00000018031d7220 */ /* 0x000fe20000410000 */
[----:B------:R-:W-:-:S02]  /*e7b0*/  HADD2.F32 R8, -RZ, R10.H0_H0 ;  /* 0x2000000aff087230 */ /* 0x000fc40000004100 */
[----:B------:R-:W-:Y:S02]  /*e7c0*/  HADD2.F32 R11, -RZ, R10.H1_H1 ;  /* 0x3000000aff0b7230 */ /* 0x000fe40000004100 */
[--C-:B------:R-:W-:Y:S02]  /*e7d0*/  HADD2.F32 R17, -RZ, R6.reuse.H0_H0 ;  /* 0x20000006ff117230 */ /* 0x100fe40000004100 */
[----:B------:R-:W-:Y:S01]  /*e7e0*/  HADD2.F32 R19, -RZ, R6.H1_H1 ;  /* 0x30000006ff137230 */ /* 0x000fe20000004100 */
[----:B------:R-:W-:Y:S01]  /*e7f0*/  FMUL.FTZ R6, R14, R0 ;  /* 0x000000000e067220 */ /* 0x000fe20000410000 */
[--C-:B------:R-:W-:Y:S01]  /*e800*/  HADD2.F32 R10, -RZ, R75.reuse.H0_H0 ;  /* 0x2000004bff0a7230 */ /* 0x100fe20000004100 */
[----:B------:R-:W-:Y:S02]  /*e810*/  FMUL.FTZ R0, R13, R24 ;  /* 0x000000180d007220 */ /* 0x000fe40000410000 */
[----:B------:R-:W-:Y:S02]  /*e820*/  FMUL.FTZ R24, R5, R2 ;  /* 0x0000000205187220 */ /* 0x000fe40000410000 */
[----:B------:R-:W-:Y:S01]  /*e830*/  FFMA.FTZ R39, R4, R10, R6 ;  /* 0x0000000a04277223 */ /* 0x000fe20000010006 */
[----:B------:R-:W-:Y:S01]  /*e840*/  HADD2.F32 R6, -RZ, R75.H1_H1 ;  /* 0x3000004bff067230 */ /* 0x000fe20000004100 */
[----:B------:R-:W-:Y:S01]  /*e850*/  FFMA.FTZ R34, R3, R41, R0 ;  /* 0x0000002903227223 */ /* 0x000fe20000010000 */
[--C-:B------:R-:W-:Y:S01]  /*e860*/  HADD2.F32 R0, -RZ, R76.reuse.H0_H0 ;  /* 0x2000004cff007230 */ /* 0x100fe20000004100 */
[----:B------:R-:W-:Y:S01]  /*e870*/  FMUL.FTZ R4, R16, R2 ;  /* 0x0000000210047220 */ /* 0x000fe20000410000 */
[----:B------:R-:W-:-:S02]  /*e880*/  HADD2.F32 R3, -RZ, R76.H1_H1 ;  /* 0x3000004cff037230 */ /* 0x000fc40000004100 */
[--C-:B------:R-:W-:Y:S01]  /*e890*/  HADD2.F32 R2, -RZ, R77.reuse.H0_H0 ;  /* 0x2000004dff027230 */ /* 0x100fe20000004100 */
[----:B------:R-:W-:Y:S02]  /*e8a0*/  FFMA.FTZ R32, R5, R6, R4 ;  /* 0x0000000605207223 */ /* 0x000fe40000010004 */
[----:B------:R-:W-:Y:S02]  /*e8b0*/  FMUL.FTZ R5, R18, R0 ;  /* 0x0000000012057220 */ /* 0x000fe40000410000 */
        /* <DEDUP_REMOVED lines=35> */
.L_x_1230:
[----:B------:R-:W-:Y:S05]  /*eaf0*/  BSYNC B0 ;  /* 0x0000000000007941 */ /* 0x000fea0003800000 */
.L_x_1229:
[----:B------:R-:W2:Y:S02]  /*eb00*/  S2R R0, SR_TID.X ;  /* 0x0000000000007919 */ /* 0x000ea40000002100 */
[----:B--2---:R-:W-:-:S04]  /*eb10*/  SHF.R.S32.HI R3, RZ, 0x1f, R0 ;  /* 0x0000001fff037819 */ /* 0x004fc80000011400 */
[----:B------:R-:W-:-:S04]  /*eb20*/  LEA.HI R3, R3, R0, RZ, 0x3 ;  /* 0x0000000003037211 */ /* 0x000fc800078f18ff */
[----:B------:R-:W-:-:S04]  /*eb30*/  SHF.R.S32.HI R3, RZ, 0x3, R3 ;  /* 0x00000003ff037819 */ /* 0x000fc80000011403 */
[----:B------:R-:W-:-:S04]  /*eb40*/  IADD3 R3, R3, 0x60, RZ ;  /* 0x0000006003037810 */ /* 0x000fc80007ffe0ff */
[----:B------:R-:W-:-:S13]  /*eb50*/  ISETP.GE.OR P0, PT, R3, R57, P1 ;  /* 0x000000390300720c */ /* 0x000fda0000f06670 */
[----:B------:R-:W-:Y:S05]  /*eb60*/  @P0 BRA `(.L_x_1218) ;  /* 0x0000067000000947 */ /* 0x000fea0003800000 */
[----:B------:R-:W-:Y:S02]  /*eb70*/  MOV R2, c[0x0][0x27c] ;  /* 0x00009f0000027a02 */ /* 0x000fe40000000f00 */
[----:B------:R-:W-:Y:S02]  /*eb80*/  SHF.R.S32.HI R0, RZ, 0x1f, R3 ;  /* 0x0000001fff007819 */ /* 0x000fe40000011403 */
[----:B------:R-:W-:Y:S02]  /*eb90*/  LEA.HI R2, R2, R147, RZ, 0x1d ;  /* 0x0000009302027211 */ /* 0x000fe400078fe8ff */
[----:B------:R-:W-:Y:S02]  /*eba0*/  LEA.HI R0, R0, R3, RZ, 0x3 ;  /* 0x0000000300007211 */ /* 0x000fe400078f18ff */
[----:B-1----:R-:W-:Y:S02]  /*ebb0*/  SHF.R.S32.HI R5, RZ, 0x1f, R2 ;  /* 0x0000001fff057819 */ /* 0x002fe40000011402 */
[----:B------:R-:W-:-:S02]  /*ebc0*/  SHF.L.U32 R3, R2, 0x3, RZ ;  /* 0x0000000302037819 */ /* 0x000fc400000006ff */
[----:B------:R-:W-:Y:S02]  /*ebd0*/  LEA.HI R2, R5, R2, RZ, 0x3 ;  /* 0x0000000205027211 */ /* 0x000fe400078f18ff */
[----:B------:R-:W-:Y:S02]  /*ebe0*/  SHF.L.U32 R0, R0, 0x6, RZ ;  /* 0x0000000600007819 */ /* 0x000fe400000006ff */
[----:B------:R-:W-:Y:S02]  /*ebf0*/  SHF.R.U32.HI R6, RZ, 0x3, R158 ;  /* 0x00000003ff067819 */ /* 0x000fe4000001169e */
[----:B------:R-:W-:Y:S02]  /*ec00*/  LOP3.LUT R3, R158, 0x38, R3, 0xf8, !PT ;  /* 0x000000389e037812 */ /* 0x000fe400078ef803 */
[----:B------:R-:W-:Y:S02]  /*ec10*/  SHF.L.U32 R2, R2, 0xa, RZ ;  /* 0x0000000a02027819 */ /* 0x000fe400000006ff */
[----:B------:R-:W-:-:S02]  /*ec20*/  LOP3.LUT R4, R158, 0x38, R36, 0xf8, !PT ;  /* 0x000000389e047812 */ /* 0x000fc400078ef824 */
[----:B------:R-:W-:Y:S02]  /*ec30*/  LOP3.LUT R0, R0, 0xfffffe00, RZ, 0xc0, !PT ;  /* 0xfffffe0000007812 */ /* 0x000fe400078ec0ff */
[----:B------:R-:W-:Y:S02]  /*ec40*/  LOP3.LUT R3, R3, R6, RZ, 0x3c, !PT ;  /* 0x0000000603037212 */ /* 0x000fe400078e3cff */
[----:B------:R-:W-:Y:S02]  /*ec50*/  LOP3.LUT R2, R2, 0x7fffe000, RZ, 0xc0, !PT ;  /* 0x7fffe00002027812 */ /* 0x000fe400078ec0ff */
[----:B------:R-:W-:Y:S02]  /*ec60*/  LOP3.LUT R4, R0, R4, R6, 0xf6, !PT ;  /* 0x0000000400047212 */ /* 0x000fe400078ef606 */
[----:B------:R-:W-:Y:S02]  /*ec70*/  IADD3 R2, R3, R2, R0 ;  /* 0x0000000203027210 */ /* 0x000fe40007ffe000 */
[----:B------:R-:W-:-:S02]  /*ec80*/  LEA R31, R4, 0x100, 0x1 ;  /* 0x00000100041f7811 */ /* 0x000fc400078e08ff */
[----:B------:R-:W-:Y:S01]  /*ec90*/  SHF.L.U32 R29, R2, 0x1, RZ ;  /* 0x00000001021d7819 */ /* 0x000fe200000006ff */
[----:B------:R-:W-:Y:S01]  /*eca0*/  HADD2.F32 R2, -RZ, R78.H0_H0 ;  /* 0x2000004eff027230 */ /* 0x000fe20000004100 */
[----:B------:R-:W-:Y:S01]  /*ecb0*/  SHF.R.U32.HI R0, RZ, 0x10, R61 ;  /* 0x00000010ff007819 */ /* 0x000fe2000001163d */
[----:B------:R-:W1:Y:S01]  /*ecc0*/  LDS.128 R4, [R31] ;  /* 0x000000001f047984 */ /* 0x000e620000000c00 */
[----:B------:R-:W-:Y:S02]  /*ecd0*/  SHF.R.U32.HI R21, RZ, 0x10, R65 ;  /* 0x00000010ff157819 */ /* 0x000fe40000011641 */
[----:B------:R-:W-:Y:S01]  /*ece0*/  SHF.R.U32.HI R22, RZ, 0x10, R63 ;  /* 0x00000010ff167819 */ /* 0x000fe2000001163f */
[----:B------:R-:W2:Y:S01]  /*ecf0*/  LDS.128 R8, [R29+0x100] ;  /* 0x000100001d087984 */ /* 0x000ea20000000c00 */
[----:B------:R-:W-:Y:S01]  /*ed00*/  HADD2.F32 R24, -RZ, R0.H0_H0 ;  /* 0x20000000ff187230 */ /* 0x000fe20000004100 */
[----:B------:R-:W-:Y:S01]  /*ed10*/  SHF.R.U32.HI R23, RZ, 0x10, R67 ;  /* 0x00000010ff177819 */ /* 0x000fe20000011643 */
[----:B------:R-:W-:Y:S01]  /*ed20*/  HADD2.F32 R0, -RZ, R79.H0_H0 ;  /* 0x2000004fff007230 */ /* 0x000fe20000004100 */
[----:B------:R-:W-:Y:S01]  /*ed30*/  SHF.R.U64 R27, R60, 0x10, R61 ;  /* 0x000000103c1b7819 */ /* 0x000fe2000000123d */
[----:B------:R-:W-:Y:S01]  /*ed40*/  HADD2.F32 R39, -RZ, R21.H0_H0 ;  /* 0x20000015ff277230 */ /* 0x000fe20000004100 */
        /* <DEDUP_REMOVED lines=21> */
[----:B------:R-:W-:Y:S02]  /*eea0*/  HADD2.F32 R11, -RZ, R10.H1_H1 ;  /* 0x3000000aff0b7230 */ /* 0x000fe40000004100 */
[--C-:B------:R-:W-:Y:S02]  /*eeb0*/  HADD2.F32 R17, -RZ, R6.reuse.H0_H0 ;  /* 0x20000006ff117230 */ /* 0x100fe40000004100 */
[----:B------:R-:W-:Y:S01]  /*eec0*/  HADD2.F32 R19, -RZ, R6.H1_H1 ;  /* 0x30000006ff137230 */ /* 0x000fe20000004100 */
[----:B------:R-:W-:Y:S01]  /*eed0*/  FMUL.FTZ R6, R14, R2 ;  /* 0x000000020e067220 */ /* 0x000fe20000410000 */
[----:B------:R-:W-:Y:S01]  /*eee0*/  HADD2.F32 R10, -RZ, R78.H1_H1 ;  /* 0x3000004eff0a7230 */ /* 0x000fe20000004100 */
        /* <DEDUP_REMOVED lines=16> */
[C---:B------:R-:W-:Y:S01]  /*eff0*/  FFMA.FTZ R26, R7.reuse, R38, R4 ;  /* 0x00000026071a7223 */ /* 0x040fe20000010004 */
[----:B------:R-:W-:Y:S01]  /*f000*/  HADD2.F32 R9, -RZ, R33.H0_H0 ;  /* 0x20000021ff097230 */ /* 0x000fe20000004100 */
[----:B------:R-:W-:Y:S01]  /*f010*/  FMUL.FTZ R22, R7, R22 ;  /* 0x0000001607167220 */ /* 0x000fe20000410000 */
        /* <DEDUP_REMOVED lines=9> */
[----:B------:R-:W-:Y:S01]  /*f0b0*/  FFMA.FTZ R23, R11, R33, R4 ;  /* 0x000000210b177223 */ /* 0x000fe20000010004 */
[----:B------:R-:W-:Y:S01]  /*f0c0*/  F2FP.PACK_AB R4, R12, R25 ;  /* 0x000000190c04723e */ /* 0x000fe200000000ff */
[----:B------:R-:W-:Y:S02]  /*f0d0*/  FFMA.FTZ R8, R18, R3, -R21 ;  /* 0x0000000312087223 */ /* 0x000fe40000010815 */
[----:B------:R-:W-:Y:S02]  /*f0e0*/  FFMA.FTZ R10, R14, R10, -R32 ;  /* 0x0000000a0e0a7223 */ /* 0x000fe40000010820 */
[----:B------:R-:W-:Y:S02]  /*f0f0*/  FFMA.FTZ R9, R13, R39, -R28 ;  /* 0x000000270d097223 */ /* 0x000fe4000001081c */
[----:B------:R-:W-:-:S02]  /*f100*/  FFMA.FTZ R11, R16, R6, -R24 ;  /* 0x00000006100b7223 */ /* 0x000fc40000010818 */
        /* <DEDUP_REMOVED lines=8> */
[----:B------:R-:W-:Y:S02]  /*f190*/  F2FP.PACK_AB R8, R0, R8 ;  /* 0x000000080008723e */ /* 0x000fe400000000ff */
[----:B------:R-:W-:-:S02]  /*f1a0*/  F2FP.PACK_AB R10, R2, R3 ;  /* 0x00000003020a723e */ /* 0x000fc400000000ff */
[----:B------:R-:W-:-:S03]  /*f1b0*/  F2FP.PACK_AB R6, R23, R27 ;  /* 0x0000001b1706723e */ /* 0x000fc600000000ff */
[----:B------:R1:W-:Y:S04]  /*f1c0*/  STS.128 [R31], R8 ;  /* 0x000000081f007388 */ /* 0x0003e80000000c00 */
[----:B------:R1:W-:Y:S02]  /*f1d0*/  STS.128 [R29+0x100], R4 ;  /* 0x000100041d007388 */ /* 0x0003e40000000c00 */
.L_x_1218:
[----:B------:R-:W-:Y:S05]  /*f1e0*/  BSYNC B2 ;  /* 0x0000000000027941 */ /* 0x000fea0003800000 */
.L_x_1196:
[----:B-----5:R-:W3:Y:S01]  /*f1f0*/  S2R R145, SR_TID.X ;  /* 0x0000000000917919 */ /* 0x020ee20000002100 */
[----:B-1----:R-:W-:Y:S01]  /*f200*/  IMAD R4, R82, c[0x0][0x208], RZ ;  /* 0x0000820052047a24 */ /* 0x002fe200078e02ff */
[----:B------:R-:W-:Y:S01]  /*f210*/  MOV R5, R85 ;  /* 0x0000005500057202 */ /* 0x000fe20000000f00 */
[C---:B------:R-:W-:Y:S01]  /*f220*/  IMAD.WIDE.U32 R2, R144.reuse, c[0x0][0x208], RZ ;  /* 0x0000820090027a25 */ /* 0x040fe200078e00ff */
[----:B------:R-:W-:Y:S01]  /*f230*/  SEL R8, RZ, 0x2, P5 ;  /* 0x00000002ff087807 */ /* 0x000fe20002800000 */
[----:B------:R-:W-:Y:S01]  /*f240*/  BAR.SYNC.DEFER_BLOCKING 0x0 ;  /* 0x0000000000007b1d */ /* 0x000fe20000010000 */
[----:B------:R-:W-:Y:S01]  /*f250*/  LOP3.LUT P2, RZ, R147, 0x2, RZ, 0xc0, !PT ;  /* 0x0000000293ff7812 */ /* 0x000fe2000784c0ff */
[----:B------:R-:W-:Y:S01]  /*f260*/  IMAD R4, R144, c[0x0][0x20c], R4 ;  /* 0x0000830090047a24 */ /* 0x000fe200078e0204 */
[----:B------:R-:W-:-:S03]  /*f270*/  IADD3 R199, R194, 0x20, RZ ;  /* 0x00000020c2c77810 */ /* 0x000fc60007ffe0ff */
[----:B------:R-:W-:Y:S01]  /*f280*/  UMOV UR8, 0x6 ;  /* 0x0000000600087882 */ /* 0x000fe20000000000 */
[----:B------:R-:W-:Y:S01]  /*f290*/  IADD3 R6, R3, R4, RZ ;  /* 0x0000000403067210 */ /* 0x000fe20007ffe0ff */
[----:B------:R-:W-:Y:S01]  /*f2a0*/  ULDC.64 UR4, c[0x0][0x208] ;  /* 0x0000820000047ab9 */ /* 0x000fe20000000a00 */
[----:B------:R-:W-:Y:S01]  /*f2b0*/  MOV R4, R86 ;  /* 0x0000005600047202 */ /* 0x000fe20000000f00 */
[----:B------:R-:W-:Y:S01]  /*f2c0*/  USHF.L.U64.HI UR5, UR4, UR8, UR5 ;  /* 0x0000000804057299 */ /* 0x000fe20008010205 */
[----:B------:R-:W-:Y:S01]  /*f2d0*/  BSSY B0, `(.L_x_1231) ;  /* 0x00001a1000007945 */ /* 0x000fe20003800000 */
[----:B------:R-:W-:Y:S01]  /*f2e0*/  IMAD R6, R6, 0x70, RZ ;  /* 0x0000007006067824 */ /* 0x000fe200078e02ff */
[----:B------:R-:W-:Y:S01]  /*f2f0*/  USHF.L.U32 UR4, UR4, 0x6, URZ ;  /* 0x0000000604047899 */ /* 0x000fe2000800063f */
[----:B------:R-:W-:Y:S01]  /*f300*/  IMAD.WIDE.U32 R2, R2, 0x70, R4 ;  /* 0x0000007002027825 */ /* 0x000fe200078e0004 */
[----:B------:R-:W-:Y:S02]  /*f310*/  IADD3 R4, R84, R8, RZ ;  /* 0x0000000854047210 */ /* 0x000fe40007ffe0ff */
[----:B------:R-:W-:-:S02]  /*f320*/  @P2 IADD3 R199, R194, -0x20, RZ ;  /* 0xffffffe0c2c72810 */ /* 0x000fc40007ffe0ff */
[-C--:B---3--:R-:W-:Y:S02]  /*f330*/  LEA.HI R0, R214, R145.reuse, RZ, 0x4 ;  /* 0x00000091d6007211 */ /* 0x088fe400078f20ff */
[----:B------:R-:W-:Y:S02]  /*f340*/  LEA R8, P0, R2, c[0x0][0x1f8], 0x1 ;  /* 0x00007e0002087a11 */ /* 0x000fe400078008ff */
[----:B------:R-:W-:Y:S01]  /*f350*/  LOP3.LUT R0, R0, 0xfffffff0, RZ, 0xc0, !PT ;  /* 0xfffffff000007812 */ /* 0x000fe200078ec0ff */
[----:B------:R-:W-:Y:S01]  /*f360*/  LDSM.16.M88.4 R132, [R213] ;  /* 0x00000000d584783b */ /* 0x000fe20000000200 */
[----:B------:R-:W-:Y:S02]  /*f370*/  IADD3 R3, R3, R6, RZ ;  /* 0x0000000603037210 */ /* 0x000fe40007ffe0ff */
[----:B------:R-:W-:Y:S01]  /*f380*/  IADD3 R0, -R0, R145, RZ ;  /* 0x0000009100007210 */ /* 0x000fe20007ffe1ff */
[----:B------:R-:W-:Y:S01]  /*f390*/  LDSM.16.M88.4 R172, [R213+0x4000] ;  /* 0x00400000d5ac783b */ /* 0x000fe20000000200 */
[----:B------:R-:W-:-:S02]  /*f3a0*/  LEA.HI.X R9, R2, c[0x0][0x1fc], R3, 0x1, P0 ;  /* 0x00007f0002097a11 */ /* 0x000fc400000f0c03 */
[----:B------:R-:W-:Y:S02]  /*f3b0*/  SHF.R.S32.HI R7, RZ, 0x1f, R0 ;  /* 0x0000001fff077819 */ /* 0x000fe40000011400 */
[----:B------:R-:W-:Y:S02]  /*f3c0*/  MOV R3, 0x40 ;  /* 0x0000004000037802 */ /* 0x000fe40000000f00 */
[----:B------:R-:W-:Y:S02]  /*f3d0*/  LEA.HI R5, R7, R0, RZ, 0x3 ;  /* 0x0000000007057211 */ /* 0x000fe400078f18ff */
[----:B------:R-:W-:Y:S02]  /*f3e0*/  ISETP.GT.AND P3, PT, R145, 0x7f, PT ;  /* 0x0000007f9100780c */ /* 0x000fe40003f64270 */
[----:B------:R-:W-:Y:S02]  /*f3f0*/  LOP3.LUT R5, R5, 0xfffffff8, RZ, 0xc0, !PT ;  /* 0xfffffff805057812 */ /* 0x000fe400078ec0ff */
[----:B------:R-:W-:-:S02]  /*f400*/  LOP3.LUT P2, RZ, R4, 0x2, RZ, 0xc0, !PT ;  /* 0x0000000204ff7812 */ /* 0x000fc4000784c0ff */
[----:B------:R-:W-:Y:S02]  /*f410*/  IADD3 R0, R0, -R5, RZ ;  /* 0x8000000500007210 */ /* 0x000fe40007ffe0ff */
[----:B------:R-:W-:Y:S02]  /*f420*/  IADD3 R212, R199, 0x3000, RZ ;  /* 0x00003000c7d47810 */ /* 0x000fe40007ffe0ff */
[C---:B------:R-:W-:Y:S02]  /*f430*/  LOP3.LUT P0, RZ, R0.reuse, 0x2, RZ, 0xc0, !PT ;  /* 0x0000000200ff7812 */ /* 0x040fe4000780c0ff */
[----:B------:R-:W-:Y:S02]  /*f440*/  LOP3.LUT P1, RZ, R0, 0x4, RZ, 0xc0, !PT ;  /* 0x0000000400ff7812 */ /* 0x000fe4000782c0ff */
[----:B------:R-:W-:Y:S02]  /*f450*/  MOV R0, 0x20 ;  /* 0x0000002000007802 */ /* 0x000fe40000000f00 */
[----:B------:R-:W-:-:S02]  /*f460*/  SEL R3, R3, 0xffffffc0, !P1 ;  /* 0xffffffc003037807 */ /* 0x000fc40004800000 */
[----:B------:R-:W-:Y:S02]  /*f470*/  SEL R0, R0, 0xffffffe0, !P0 ;  /* 0xffffffe000007807 */ /* 0x000fe40004000000 */
[CC--:B------:R-:W-:Y:S02]  /*f480*/  IADD3 R2, R213.reuse, R3.reuse, RZ ;  /* 0x00000003d5027210 */ /* 0x0c0fe40007ffe0ff */
[----:B------:R-:W-:Y:S02]  /*f490*/  IADD3 R0, R213, R0, RZ ;  /* 0x00000000d5007210 */ /* 0x000fe40007ffe0ff */
[----:B------:R-:W-:Y:S01]  /*f4a0*/  IADD3 R6, P0, R8, UR4, RZ ;  /* 0x0000000408067c10 */ /* 0x000fe2000ff1e0ff */
[----:B------:R-:W-:Y:S01]  /*f4b0*/  LDSM.16.M88.4 R164, [R2] ;  /* 0x0000000002a4783b */ /* 0x000fe20000000200 */
[----:B------:R-:W-:Y:S02]  /*f4c0*/  IADD3 R3, R0, R3, RZ ;  /* 0x0000000300037210 */ /* 0x000fe40007ffe0ff */
[----:B------:R-:W-:Y:S01]  /*f4d0*/  LOP3.LUT P1, RZ, R4, 0x1, RZ, 0xc0, !PT ;  /* 0x0000000104ff7812 */ /* 0x000fe2000782c0ff */
[----:B------:R-:W-:Y:S01]  /*f4e0*/  LDSM.16.M88.4 R136, [R0] ;  /* 0x000000000088783b */ /* 0x000fe20000000200 */
[----:B------:R-:W-:-:S02]  /*f4f0*/  IADD3.X R7, R9, UR5, RZ, P0, !PT ;  /* 0x0000000509077c10 */ /* 0x000fc400087fe4ff */
[----:B------:R-:W-:Y:S01]  /*f500*/  IADD3 R4, P0, R6, UR4, RZ ;  /* 0x0000000406047c10 */ /* 0x000fe2000ff1e0ff */
[----:B------:R1:W-:Y:S01]  /*f510*/  LDSM.16.M88.4 R176, [R0+0x4000] ;  /* 0x0040000000b0783b */ /* 0x0003e20000000200 */
[----:B------:R-:W-:Y:S02]  /*f520*/  IADD3 R211, R199, 0x2800, RZ ;  /* 0x00002800c7d37810 */ /* 0x000fe40007ffe0ff */
[----:B------:R-:W-:Y:S01]  /*f530*/  IADD3.X R5, R7, UR5, RZ, P0, !PT ;  /* 0x0000000507057c10 */ /* 0x000fe200087fe4ff */
[----:B------:R3:W-:Y:S01]  /*f540*/  LDSM.16.M88.4 R180, [R2+0x4000] ;  /* 0x0040000002b4783b */ /* 0x0007e20000000200 */
[----:B------:R-:W-:Y:S02]  /*f550*/  @!P3 IADD3 R10, P0, R4, UR4, RZ ;  /* 0x00000004040abc10 */ /* 0x000fe4000ff1e0ff */
[----:B------:R-:W-:Y:S01]  /*f560*/  IADD3 R210, R199, 0x2000, RZ ;  /* 0x00002000c7d27810 */ /* 0x000fe20007ffe0ff */
[----:B------:R-:W-:Y:S01]  /*f570*/  LDSM.16.M88.4 R168, [R3] ;  /* 0x0000000003a8783b */ /* 0x000fe20000000200 */
[----:B--2---:R-:W-:-:S02]  /*f580*/  @!P3 IADD3.X R11, R5, UR5, RZ, P0, !PT ;  /* 0x00000005050bbc10 */ /* 0x004fc400087fe4ff */
[C---:B------:R-:W-:Y:S01]  /*f590*/  IADD3 R209, R199.reuse, 0x1800, RZ ;  /* 0x00001800c7d17810 */ /* 0x040fe20007ffe0ff */
[----:B------:R-:W-:Y:S01]  /*f5a0*/  LDSM.16.M88.4 R184, [R3+0x4000] ;  /* 0x0040000003b8783b */ /* 0x000fe20000000200 */
[C---:B------:R-:W-:Y:S02]  /*f5b0*/  IADD3 R208, R199.reuse, 0x1000, RZ ;  /* 0x00001000c7d07810 */ /* 0x040fe40007ffe0ff */
[C---:B------:R-:W-:Y:S01]  /*f5c0*/  IADD3 R207, R199.reuse, 0x800, RZ ;  /* 0x00000800c7cf7810 */ /* 0x040fe20007ffe0ff */
[----:B------:R-:W-:Y:S01]  /*f5d0*/  BAR.SYNC.DEFER_BLOCKING 0x0 ;  /* 0x0000000000007b1d */ /* 0x000fe20000010000 */
[C---:B------:R-:W-:Y:S02]  /*f5e0*/  IADD3 R206, R199.reuse, 0x3800, RZ ;  /* 0x00003800c7ce7810 */ /* 0x040fe40007ffe0ff */
[C---:B------:R-:W-:Y:S02]  /*f5f0*/  IADD3 R205, R199.reuse, 0x6800, RZ ;  /* 0x00006800c7cd7810 */ /* 0x040fe40007ffe0ff */
[----:B------:R-:W-:-:S02]  /*f600*/  IADD3 R204, R199, 0x6000, RZ ;  /* 0x00006000c7cc7810 */ /* 0x000fc40007ffe0ff */
[----:B-1----:R-:W-:Y:S02]  /*f610*/  MOV R0, 0x40 ;  /* 0x0000004000007802 */ /* 0x002fe40000000f00 */
[----:B------:R-:W-:Y:S02]  /*f620*/  IADD3 R203, R199, 0x5800, RZ ;  /* 0x00005800c7cb7810 */ /* 0x000fe40007ffe0ff */
[----:B---3--:R-:W-:Y:S02]  /*f630*/  IADD3 R2, R83, R151, -R110 ;  /* 0x0000009753027210 */ /* 0x008fe40007ffe86e */
[C---:B------:R-:W-:Y:S02]  /*f640*/  IADD3 R202, R199.reuse, 0x5000, RZ ;  /* 0x00005000c7ca7810 */ /* 0x040fe40007ffe0ff */
[----:B------:R-:W-:Y:S02]  /*f650*/  ISETP.LT.OR P0, PT, R2, 0x1, !P1 ;  /* 0x000000010200780c */ /* 0x000fe40004f01670 */
[----:B------:R-:W-:-:S02]  /*f660*/  IADD3 R201, R199, 0x4800, RZ ;  /* 0x00004800c7c97810 */ /* 0x000fc40007ffe0ff */
[----:B------:R-:W-:Y:S01]  /*f670*/  IADD3 R200, R199, 0x4000, RZ ;  /* 0x00004000c7c87810 */ /* 0x000fe20007ffe0ff */
[----:B------:R-:W-:-:S04]  /*f680*/  DEPBAR.LE SB0, 0x0 ;  /* 0x000080000000791a */ /* 0x000fc80000000000 */
[----:B------:R-:W-:Y:S06]  /*f690*/  BAR.SYNC.DEFER_BLOCKING 0x0 ;  /* 0x0000000000007b1d */ /* 0x000fec0000010000 */
[----:B------:R-:W1:Y:S04]  /*f6a0*/  LDSM.16.M88.4 R20, [R194] ;  /* 0x00000000c214783b */ /* 0x000e680000000200 */
[----:B------:R-:W-:Y:S04]  /*f6b0*/  LDSM.16.M88.4 R16, [R194+0x800] ;  /* 0x00080000c210783b */ /* 0x000fe80000000200 */
[----:B------:R-:W2:Y:S04]  /*f6c0*/  LDSM.16.M88.4 R12, [R194+0x1000] ;  /* 0x00100000c20c783b */ /* 0x000ea80000000200 */
[----:B------:R-:W3:Y:S04]  /*f6d0*/  LDSM.16.M88.4 R32, [R194+0x1800] ;  /* 0x00180000c220783b */ /* 0x000ee80000000200 */
[----:B------:R-:W4:Y:S04]  /*f6e0*/  LDSM.16.M88.4 R52, [R194+0x2000] ;  /* 0x00200000c234783b */ /* 0x000f280000000200 */
[----:B------:R-:W-:Y:S04]  /*f6f0*/  LDSM.16.M88.4 R76, [R194+0x2800] ;  /* 0x00280000c24c783b */ /* 0x000fe80000000200 */
[----:B------:R-:W-:Y:S04]  /*f700*/  LDSM.16.M88.4 R92, [R194+0x3000] ;  /* 0x00300000c25c783b */ /* 0x000fe80000000200 */
[----:B------:R-:W3:Y:S04]  /*f710*/  LDSM.16.M88.4 R56, [R199] ;  /* 0x00000000c738783b */ /* 0x000ee80000000200 */
[----:B------:R-:W-:Y:S04]  /*f720*/  LDSM.16.M88.4 R72, [R199+0x800] ;  /* 0x00080000c748783b */ /* 0x000fe80000000200 */
[----:B------:R-:W3:Y:S04]  /*f730*/  LDSM.16.M88.4 R64, [R199+0x1000] ;  /* 0x00100000c740783b */ /* 0x000ee80000000200 */
[----:B------:R-:W3:Y:S01]  /*f740*/  LDSM.16.M88.4 R60, [R199+0x1800] ;  /* 0x00180000c73c783b */ /* 0x000ee20000000200 */
[C---:B-1----:R-:W-:Y:S03]  /*f750*/  HMMA.16816.F32 R48, R132.reuse, R20, RZ ;  /* 0x000000148430723c */ /* 0x042fe600000018ff */
[----:B------:R-:W1:Y:S04]  /*f760*/  LDSM.16.M88.4 R96, [R199+0x2000] ;  /* 0x00200000c760783b */ /* 0x000e680000000200 */
[----:B------:R-:W-:Y:S01]  /*f770*/  LDSM.16.M88.4 R116, [R199+0x2800] ;  /* 0x00280000c774783b */ /* 0x000fe20000000200 */
[C---:B--2---:R-:W-:Y:S03]  /*f780*/  HMMA.16816.F32 R28, R132.reuse, R12, RZ ;  /* 0x0000000c841c723c */ /* 0x044fe600000018ff */
[----:B------:R-:W-:Y:S04]  /*f790*/  LDSM.16.M88.4 R120, [R199+0x3000] ;  /* 0x00300000c778783b */ /* 0x000fe80000000200 */
[----:B------:R-:W-:Y:S01]  /*f7a0*/  @!PT LDS RZ, [RZ] ;  /* 0x00000000fffff984 */ /* 0x000fe20000000800 */
[----:B------:R-:W-:Y:S01]  /*f7b0*/  @!PT LDS RZ, [RZ] ;  /* 0x00000000fffff984 */ /* 0x000fe20000000800 */
[----:B------:R-:W-:Y:S01]  /*f7c0*/  @!PT LDS RZ, [RZ] ;  /* 0x00000000fffff984 */ /* 0x000fe20000000800 */
[----:B------:R2:W-:Y:S01]  /*f7d0*/  LDGSTS.E.BYPASS.LTC128B.128 [R215+0x100], [R8.64], !P0 ;  /* 0x0010000008d77fae */ /* 0x0005e2000c101d46 */
[C---:B------:R-:W-:Y:S01]  /*f7e0*/  ISETP.LT.OR P0, PT, R2.reuse, 0x1, !P2 ;  /* 0x000000010200780c */ /* 0x040fe20005701670 */
[C---:B------:R-:W-:Y:S08]  /*f7f0*/  HMMA.16816.F32 R44, R132.reuse, R22, RZ ;  /* 0x00000016842c723c */ /* 0x040ff000000018ff */
[----:B------:R-:W-:Y:S04]  /*f800*/  HMMA.16816.F32 R40, R132, R16, RZ ;  /* 0x000000108428723c */ /* 0x000fe800000018ff */
[----:B------:R2:W-:Y:S01]  /*f810*/  LDGSTS.E.BYPASS.LTC128B.128 [R215+0x3900], [R8.64+0x80], !P0 ;  /* 0x0390008008d77fae */ /* 0x0005e2000c101d46 */
[----:B------:R-:W-:-:S02]  /*f820*/  ISETP.LT.OR P0, PT, R2, 0x21, !P1 ;  /* 0x000000210200780c */ /* 0x000fc40004f01670 */
[C---:B------:R-:W-:Y:S01]  /*f830*/  ISETP.LT.OR P1, PT, R2.reuse, 0x41, !P1 ;  /* 0x000000410200780c */ /* 0x040fe20004f21670 */
[C---:B------:R-:W-:Y:S08]  /*f840*/  HMMA.16816.F32 R36, R132.reuse, R18, RZ ;  /* 0x000000128424723c */ /* 0x040ff000000018ff */
[----:B------:R-:W-:Y:S02]  /*f850*/  HMMA.16816.F32 R24, R132, R14, RZ ;  /* 0x0000000e8418723c */ /* 0x000fe400000018ff */
[----:B------:R1:W-:Y:S01]  /*f860*/  LDGSTS.E.BYPASS.LTC128B.128 [R215+0x1100], [R6.64], !P0 ;  /* 0x0110000006d77fae */ /* 0x0003e2000c101d46 */
[----:B------:R-:W-:-:S02]  /*f870*/  ISETP.LT.OR P0, PT, R2, 0x21, !P2 ;  /* 0x000000210200780c */ /* 0x000fc40005701670 */
[----:B------:R-:W-:-:S03]  /*f880*/  ISETP.LT.OR P2, PT, R2, 0x41, !P2 ;  /* 0x000000410200780c */ /* 0x000fc60005741670 */
[C---:B---3--:R-:W-:Y:S08]  /*f890*/  HMMA.16816.F32 R20, R132.reuse, R32, RZ ;  /* 0x000000208414723c */ /* 0x048ff000000018ff */
[----:B------:R1:W-:Y:S01]  /*f8a0*/  LDGSTS.E.BYPASS.LTC128B.128 [R215+0x4900], [R6.64+0x80], !P0 ;  /* 0x0490008006d77fae */ /* 0x0003e2000c101d46 */
[----:B------:R-:W-:Y:S01]  /*f8b0*/  LOP3.LUT P0, RZ, R147, 0x4, RZ, 0xc0, !PT ;  /* 0x0000000493ff7812 */ /* 0x000fe2000780c0ff */
[----:B------:R-:W-:Y:S02]  /*f8c0*/  HMMA.16816.F32 R16, R132, R34, RZ ;  /* 0x000000228410723c */ /* 0x000fe400000018ff */
[----:B------:R1:W-:Y:S01]  /*f8d0*/  LDGSTS.E.BYPASS.LTC128B.128 [R215+0x2100], [R4.64], !P1 ;  /* 0x0210000004d77fae */ /* 0x0003e2000c901d46 */
[----:B------:R-:W-:-:S02]  /*f8e0*/  @!P3 ISETP.LT.OR P1, PT, R2, 0x61, P6 ;  /* 0x000000610200b80c */ /* 0x000fc40003721670 */
[----:B------:R-:W-:Y:S01]  /*f8f0*/  SEL R0, R0, 0xffffffc0, !P0 ;  /* 0xffffffc000007807 */ /* 0x000fe20004000000 */
[----:B------:R1:W-:Y:S01]  /*f900*/  LDGSTS.E.BYPASS.LTC128B.128 [R215+0x5900], [R4.64+0x80], !P2 ;  /* 0x0590008004d77fae */ /* 0x0003e2000d101d46 */
[----:B------:R-:W-:Y:S01]  /*f910*/  @!P3 ISETP.LT.OR P0, PT, R2, 0x61, P5 ;  /* 0x000000610200b80c */ /* 0x000fe20002f01670 */
[----:B----4-:R-:W-:Y:S01]  /*f920*/  HMMA.16816.F32 R12, R132, R52, RZ ;  /* 0x00000034840c723c */ /* 0x010fe200000018ff */
[-C--:B------:R-:W-:Y:S02]  /*f930*/  IADD3 R193, R194, R0.reuse, RZ ;  /* 0x00000000c2c17210 */ /* 0x080fe40007ffe0ff */
[----:B------:R-:W-:-:S05]  /*f940*/  IADD3 R192, R199, R0, RZ ;  /* 0x00000000c7c07210 */ /* 0x000fca0007ffe0ff */
[----:B------:R2:W-:Y:S01]  /*f950*/  @!P3 LDGSTS.E.BYPASS.LTC128B.128 [R216+0x3100], [R10.64], !P1 ;  /* 0x031000000ad8bfae */ /* 0x0005e2000c901d46 */
[----:B------:R-:W-:Y:S03]  /*f960*/  HMMA.16816.F32 R48, R136, R56, R48 ;  /* 0x000000388830723c */ /* 0x000fe60000001830 */
[----:B------:R2:W-:Y:S01]  /*f970*/  @!P3 LDGSTS.E.BYPASS.LTC128B.128 [R216+0x6900], [R10.64+0x80], !P0 ;  /* 0x069000800ad8bfae */ /* 0x0005e2000c101d46 */
[----:B------:R-:W-:-:S03]  /*f980*/  ISETP.GT.AND P0, PT, R144, R150, PT ;  /* 0x000000969000720c */ /* 0x000fc60003f04270 */
[----:B------:R-:W3:Y:S01]  /*f990*/  LDSM.16.M88.4 R80, [R193] ;  /* 0x00000000c150783b */ /* 0x000ee20000000200 */
[----:B------:R-:W-:Y:S03]  /*f9a0*/  HMMA.16816.F32 R104, R136, R64, R28 ;  /* 0x000000408868723c */ /* 0x000fe6000000181c */
[----:B------:R-:W4:Y:S04]  /*f9b0*/  LDSM.16.M88.4 R28, [R192] ;  /* 0x00000000c01c783b */ /* 0x000f280000000200 */
[----:B------:R-:W2:Y:S01]  /*f9c0*/  LDSM.16.M88.4 R32, [R193+0x800] ;  /* 0x00080000c120783b */ /* 0x000ea20000000200 */
[----:B-1----:R-:W-:Y:S03]  /*f9d0*/  HMMA.16816.F32 R4, R132, R94, RZ ;  /* 0x0000005e8404723c */ /* 0x002fe600000018ff */
[----:B------:R-:W0:Y:S05]  /*f9e0*/  LDGDEPBAR ;  /* 0x00000000000079af */ /* 0x000e2a0000000000 */
[C---:B------:R-:W-:Y:S08]  /*f9f0*/  HMMA.16816.F32 R84, R136.reuse, R58, R44 ;  /* 0x0000003a8854723c */ /* 0x040ff0000000182c */
[C---:B------:R-:W-:Y:S08]  /*fa00*/  HMMA.16816.F32 R88, R136.reuse, R60, R20 ;  /* 0x0000003c8858723c */ /* 0x040ff00000001814 */
[C---:B------:R-:W-:Y:S08]  /*fa10*/  HMMA.16816.F32 R112, R136.reuse, R62, R16 ;  /* 0x0000003e8870723c */ /* 0x040ff00000001810 */
[C---:B------:R-:W-:Y:S08]  /*fa20*/  HMMA.16816.F32 R60, R136.reuse, R96, R12 ;  /* 0x00000060883c723c */ /* 0x040ff0000000180c */
[----:B------:R-:W-:Y:S01]  /*fa30*/  HMMA.16816.F32 R100, R136, R66, R24 ;  /* 0x000000428864723c */ /* 0x000fe20000001818 */
[----:B------:R-:W-:Y:S07]  /*fa40*/  LDSM.16.M88.4 R64, [R199+0x3800] ;  /* 0x00380000c740783b */ /* 0x000fee0000000200 */
[----:B------:R-:W-:Y:S08]  /*fa50*/  HMMA.16816.F32 R12, R132, R78, RZ ;  /* 0x0000004e840c723c */ /* 0x000ff000000018ff */
[----:B---3--:R-:W-:Y:S01]  /*fa60*/  HMMA.16816.F32 R24, R164, R80, R48 ;  /* 0x00000050a418723c */ /* 0x008fe20000001830 */
[----:B------:R-:W-:Y:S07]  /*fa70*/  LDSM.16.M88.4 R48, [R194+0x3800] ;  /* 0x00380000c230783b */ /* 0x000fee0000000200 */
[----:B------:R-:W-:Y:S01]  /*fa80*/  HMMA.16816.F32 R108, R136, R72, R40 ;  /* 0x00000048886c723c */ /* 0x000fe20000001828 */
[----:B------:R-:W1:Y:S07]  /*fa90*/  LDSM.16.M88.4 R40, [R193+0x1000] ;  /* 0x00100000c128783b */ /* 0x000e6e0000000200 */
[C---:B--2---:R-:W-:Y:S08]  /*faa0*/  HMMA.16816.F32 R8, R132.reuse, R92, RZ ;  /* 0x0000005c8408723c */ /* 0x044ff000000018ff */
[----:B------:R-:W-:Y:S01]  /*fab0*/  HMMA.16816.F32 R16, R132, R76, RZ ;  /* 0x0000004c8410723c */ /* 0x000fe200000018ff */
[----:B------:R-:W-:Y:S07]  /*fac0*/  LDSM.16.M88.4 R76, [R192+0x1000] ;  /* 0x00100000c04c783b */ /* 0x000fee0000000200 */
[----:B------:R-:W-:Y:S08]  /*fad0*/  HMMA.16816.F32 R124, R136, R122, R4 ;  /* 0x0000007a887c723c */ /* 0x000ff00000001804 */
[----:B------:R-:W-:Y:S01]  /*fae0*/  HMMA.16816.F32 R20, R132, R54, RZ ;  /* 0x000000368414723c */ /* 0x000fe200000018ff */
[----:B------:R-:W-:Y:S07]  /*faf0*/  LDSM.16.M88.4 R52, [R193+0x1800] ;  /* 0x00180000c134783b */ /* 0x000fee0000000200 */
[----:B------:R-:W-:Y:S01]  /*fb00*/  HMMA.16816.F32 R4, R164, R82, R84 ;  /* 0x00000052a404723c */ /* 0x000fe20000001854 */
[----:B------:R-:W-:Y:S07]  /*fb10*/  LDSM.16.M88.4 R80, [R194+0x4000] ;  /* 0x00400000c250783b */ /* 0x000fee0000000200 */
[C---:B------:R-:W-:Y:S01]  /*fb20*/  HMMA.16816.F32 R72, R136.reuse, R74, R36 ;  /* 0x0000004a8848723c */ /* 0x040fe20000001824 */
[----:B------:R-:W2:Y:S07]  /*fb30*/  LDSM.16.M88.4 R36, [R192+0x800] ;  /* 0x00080000c024783b */ /* 0x000eae0000000200 */
[----:B------:R-:W-:Y:S08]  /*fb40*/  HMMA.16816.F32 R128, R136, R118, R12 ;  /* 0x000000768880723c */ /* 0x000ff0000000180c */
[----:B----4-:R-:W-:Y:S08]  /*fb50*/  HMMA.16816.F32 R12, R168, R28, R24 ;  /* 0x0000001ca80c723c */ /* 0x010ff00000001818 */
[C---:B------:R-:W-:Y:S01]  /*fb60*/  HMMA.16816.F32 R140, R136.reuse, R120, R8 ;  /* 0x00000078888c723c */ /* 0x040fe20000001808 */
[----:B------:R-:W3:Y:S07]  /*fb70*/  LDSM.16.M88.4 R8, [R193+0x2000] ;  /* 0x00200000c108783b */ /* 0x000eee0000000200 */
[----:B------:R-:W-:Y:S08]  /*fb80*/  HMMA.16816.F32 R44, R136, R116, R16 ;  /* 0x00000074882c723c */ /* 0x000ff00000001810 */
[----:B------:R-:W-:Y:S08]  /*fb90*/  HMMA.16816.F32 R16, R164, R32, R108 ;  /* 0x00000020a410723c */ /* 0x000ff0000000186c */
[----:B------:R-:W-:Y:S01]  /*fba0*/  HMMA.16816.F32 R56, R136, R98, R20 ;  /* 0x000000628838723c */ /* 0x000fe20000001814 */
[----:B------:R-:W4:Y:S04]  /*fbb0*/  LDSM.16.M88.4 R20, [R193+0x2800] ;  /* 0x00280000c114783b */ /* 0x000f280000000200 */
[----:B------:R-:W-:Y:S03]  /*fbc0*/  LDSM.16.M88.4 R96, [R193+0x3800] ;  /* 0x00380000c160783b */ /* 0x000fe60000000200 */
[C---:B-1----:R-:W-:Y:S01]  /*fbd0*/  HMMA.16816.F32 R92, R164.reuse, R40, R104 ;  /* 0x00000028a45c723c */ /* 0x042fe20000001868 */
[----:B------:R-:W-:Y:S07]  /*fbe0*/  LDSM.16.M88.4 R104, [R192+0x3800] ;  /* 0x00380000c068783b */ /* 0x000fee0000000200 */
[----:B------:R-:W-:Y:S01]  /*fbf0*/  HMMA.16816.F32 R116, R164, R42, R100 ;  /* 0x0000002aa474723c */ /* 0x000fe20000001864 */
[----:B------:R-:W1:Y:S07]  /*fc00*/  LDSM.16.M88.4 R40, [R193+0x3000] ;  /* 0x00300000c128783b */ /* 0x000e6e0000000200 */
[----:B------:R-:W-:Y:S08]  /*fc10*/  HMMA.16816.F32 R4, R168, R30, R4 ;  /* 0x0000001ea804723c */ /* 0x000ff00000001804 */
[----:B------:R-:W-:Y:S08]  /*fc20*/  HMMA.16816.F32 R12, R172, R48, R12 ;  /* 0x00000030ac0c723c */ /* 0x000ff0000000180c */
[----:B------:R-:W-:Y:S01]  /*fc30*/  HMMA.16816.F32 R72, R164, R34, R72 ;  /* 0x00000022a448723c */ /* 0x000fe20000001848 */
[----:B------:R-:W-:Y:S07]  /*fc40*/  LDSM.16.M88.4 R32, [R192+0x2800] ;  /* 0x00280000c020783b */ /* 0x000fee0000000200 */
[----:B--2---:R-:W-:Y:S08]  /*fc50*/  HMMA.16816.F32 R16, R168, R36, R16 ;  /* 0x00000024a810723c */ /* 0x004ff00000001810 */
[----:B---3--:R-:W-:Y:S01]  /*fc60*/  HMMA.16816.F32 R100, R164, R10, R56 ;  /* 0x0000000aa464723c */ /* 0x008fe20000001838 */
[----:B------:R-:W2:Y:S07]  /*fc70*/  LDSM.16.M88.4 R56, [R192+0x3000] ;  /* 0x00300000c038783b */ /* 0x000eae0000000200 */
[----:B------:R-:W-:Y:S01]  /*fc80*/  HMMA.16816.F32 R4, R172, R50, R4 ;  /* 0x00000032ac04723c */ /* 0x000fe20000001804 */
[----:B------:R-:W-:Y:S07]  /*fc90*/  LDSM.16.M88.4 R48, [R192+0x1800] ;  /* 0x00180000c030783b */ /* 0x000fee0000000200 */
[----:B------:R-:W-:Y:S01]  /*fca0*/  HMMA.16816.F32 R120, R164, R52, R88 ;  /* 0x00000034a478723c */ /* 0x000fe20000001858 */
[----:B------:R-:W3:Y:S07]  /*fcb0*/  LDSM.16.M88.4 R88, [R199+0x4000] ;  /* 0x00400000c758783b */ /* 0x000eee0000000200 */
        /* <DEDUP_REMOVED lines=13> */
[----:B------:R-:W-:Y:S01]  /*fd90*/  HMMA.16816.F32 R72, R168, R76, R92 ;  /* 0x0000004ca848723c */ /* 0x000fe2000000185c */
[----:B------:R-:W4:Y:S07]  /*fda0*/  LDSM.16.M88.4 R92, [R193+0x4000] ;  /* 0x00400000c15c783b */ /* 0x000f2e0000000200 */
[----:B------:R-:W-:Y:S08]  /*fdb0*/  HMMA.16816.F32 R4, R180, R96, R12 ;  /* 0x00000060b404723c */ /* 0x000ff0000000180c */
[C---:B------:R-:W-:Y:S08]  /*fdc0*/  HMMA.16816.F32 R40, R168.reuse, R78, R116 ;  /* 0x0000004ea828723c */ /* 0x040ff00000001874 */
[----:B--2---:R-:W-:Y:S08]  /*fdd0*/  HMMA.16816.F32 R116, R168, R56, R24 ;  /* 0x00000038a874723c */ /* 0x004ff00000001818 */
[----:B------:R-:W-:Y:S08]  /*fde0*/  HMMA.16816.F32 R24, R172, R82, R20 ;  /* 0x00000052ac18723c */ /* 0x000ff00000001814 */
[----:B---3--:R-:W-:Y:S08]  /*fdf0*/  HMMA.16816.F32 R20, R176, R88, R16 ;  /* 0x00000058b014723c */ /* 0x008ff00000001810 */
[C---:B------:R-:W-:Y:S08]  /*fe00*/  HMMA.16816.F32 R52, R168.reuse, R48, R120 ;  /* 0x00000030a834723c */ /* 0x040ff00000001878 */
[C---:B------:R-:W-:Y:S08]  /*fe10*/  HMMA.16816.F32 R48, R168.reuse, R50, R112 ;  /* 0x00000032a830723c */ /* 0x040ff00000001870 */
[C---:B------:R-:W-:Y:S08]  /*fe20*/  HMMA.16816.F32 R84, R168.reuse, R32, R84 ;  /* 0x00000020a854723c */ /* 0x040ff00000001854 */
[----:B------:R-:W-:Y:S01]  /*fe30*/  HMMA.16816.F32 R112, R168, R34, R28 ;  /* 0x00000022a870723c */ /* 0x000fe2000000181c */
[----:B------:R-:W2:Y:S04]  /*fe40*/  LDSM.16.M88.4 R32, [R199+0x4800] ;  /* 0x00480000c720783b */ /* 0x000ea80000000200 */
[----:B------:R-:W-:Y:S03]  /*fe50*/  LDSM.16.M88.4 R28, [R199+0x5000] ;  /* 0x00500000c71c783b */ /* 0x000fe60000000200 */
[----:B------:R-:W-:Y:S08]  /*fe60*/  HMMA.16816.F32 R16, R180, R98, R8 ;  /* 0x00000062b410723c */ /* 0x000ff00000001808 */
[----:B------:R-:W-:Y:S01]  /*fe70*/  HMMA.16816.F32 R80, R168, R58, R60 ;  /* 0x0000003aa850723c */ /* 0x000fe2000000183c */
[----:B------:R-:W3:Y:S07]  /*fe80*/  LDSM.16.M88.4 R56, [R192+0x4000] ;  /* 0x00400000c038783b */ /* 0x000eee0000000200 */
[----:B------:R-:W-:Y:S08]  /*fe90*/  HMMA.16816.F32 R4, R184, R104, R4 ;  /* 0x00000068b804723c */ /* 0x000ff00000001804 */
[----:B-1----:R-:W-:Y:S08]  /*fea0*/  HMMA.16816.F32 R12, R172, R36, R72 ;  /* 0x00000024ac0c723c */ /* 0x002ff00000001848 */
[----:B----4-:R-:W-:Y:S08]  /*feb0*/  HMMA.16816.F32 R8, R180, R92, R20 ;  /* 0x0000005cb408723c */ /* 0x010ff00000001814 */
[----:B------:R-:W-:Y:S01]  /*fec0*/  HMMA.16816.F32 R24, R176, R90, R24 ;  /* 0x0000005ab018723c */ /* 0x000fe20000001818 */
[----:B------:R-:W-:-:S04]  /*fed0*/  FMUL.FTZ R0, R4, c[0x0][0x320] ;  /* 0x0000c80004007a20 */ /* 0x000fc80000410000 */
[----:B------:R1:W4:Y:S03]  /*fee0*/  MUFU.TANH R104, R0 ;  /* 0x0000000000687308 */ /* 0x0003260000002400 */
[----:B------:R-:W-:Y:S01]  /*fef0*/  HMMA.16816.F32 R76, R172, R66, R48 ;  /* 0x00000042ac4c723c */ /* 0x000fe20000001830 */
[----:B------:R-:W-:Y:S07]  /*ff00*/  LDSM.16.M88.4 R48, [R193+0x4800] ;  /* 0x00480000c130783b */ /* 0x000fee0000000200 */
[----:B------:R-:W-:Y:S01]  /*ff10*/  HMMA.16816.F32 R16, R184, R106, R16 ;  /* 0x0000006ab810723c */ /* 0x000fe20000001810 */
[----:B-1----:R-:W-:-:S07]  /*ff20*/  FMUL.FTZ R0, R5, c[0x0][0x320] ;  /* 0x0000c80005007a20 */ /* 0x002fce0000410000 */
[C---:B------:R-:W-:Y:S01]  /*ff30*/  HMMA.16816.F32 R108, R168.reuse, R44, R108 ;  /* 0x0000002ca86c723c */ /* 0x040fe2000000186c */
[----:B------:R1:W1:Y:S07]  /*ff40*/  MUFU.TANH R99, R0 ;  /* 0x0000000000637308 */ /* 0x00026e0000002400 */
[----:B------:R-:W-:Y:S08]  /*ff50*/  HMMA.16816.F32 R100, R168, R46, R100 ;  /* 0x0000002ea864723c */ /* 0x000ff00000001864 */
[----:B------:R-:W-:Y:S01]  /*ff60*/  HMMA.16816.F32 R44, R172, R38, R40 ;  /* 0x00000026ac2c723c */ /* 0x000fe20000001828 */
[----:B-1----:R-:W-:Y:S01]  /*ff70*/  FMUL.FTZ R0, R6, c[0x0][0x320] ;  /* 0x0000c80006007a20 */ /* 0x002fe20000410000 */
[----:B------:R-:W1:Y:S03]  /*ff80*/  LDSM.16.M88.4 R40, [R194+0x5800] ;  /* 0x00580000c228783b */ /* 0x000e660000000200 */
[----:B------:R3:W1:Y:S01]  /*ff90*/  MUFU.TANH R106, R0 ;  /* 0x00000000006a7308 */ /* 0x0006620000002400 */
[----:B------:R-:W1:Y:S02]  /*ffa0*/  LDSM.16.M88.4 R36, [R192+0x4800] ;  /* 0x00480000c024783b */ /* 0x000e640000000200 */
[----:B--2---:R-:W-:Y:S08]  /*ffb0*/  HMMA.16816.F32 R12, R176, R32, R12 ;  /* 0x00000020b00c723c */ /* 0x004ff0000000180c */
[----:B------:R-:W-:Y:S01]  /*ffc0*/  HMMA.16816.F32 R72, R172, R64, R52 ;  /* 0x00000040ac48723c */ /* 0x000fe20000001834 */
[----:B------:R-:W2:Y:S01]  /*ffd0*/  LDSM.16.M88.4 R52, [R194+0x6000] ;  /* 0x00600000c234783b */ /* 0x000ea20000000200 */
[----:B---3--:R-:W-:-:S06]  /*ffe0*/  FMUL.FTZ R0, R7, c[0x0][0x320] ;  /* 0x0000c80007007a20 */ /* 0x008fcc0000410000 */
[----:B------:R-:W-:Y:S01]  /*fff0*/  HMMA.16816.F32 R4, R184, R56, R8 ;  /* 0x00000038b804723c */ /* 0x000fe20000001808 */
[----:B------:R3:W1:Y:S07]  /*10000*/  MUFU.TANH R105, R0 ;  /* 0x0000000000697308 */ /* 0x00066e0000002400 */
[----:B------:R-:W-:Y:S08]  /*10010*/  HMMA.16816.F32 R8, R180, R94, R24 ;  /* 0x0000005eb408723c */ /* 0x000ff00000001818 */
[----:B------:R-:W-:Y:S01]  /*10020*/  HMMA.16816.F32 R20, R176, R34, R44 ;  /* 0x00000022b014723c */ /* 0x000fe2000000182c */
[----:B---3--:R-:W-:Y:S01]  /*10030*/  FMUL.FTZ R0, R16, c[0x0][0x320] ;  /* 0x0000c80010007a20 */ /* 0x008fe20000410000 */
[----:B------:R-:W3:Y:S03]  /*10040*/  LDSM.16.M88.4 R32, [R193+0x5000] ;  /* 0x00500000c120783b */ /* 0x000ee60000000200 */
[----:B------:R2:W2:Y:S01]  /*10050*/  MUFU.TANH R96, R0 ;  /* 0x0000000000607308 */ /* 0x0004a20000002400 */
[----:B------:R-:W-:Y:S02]  /*10060*/  LDSM.16.M88.4 R44, [R193+0x5800] ;  /* 0x00580000c12c783b */ /* 0x000fe40000000200 */
[C---:B-1----:R-:W-:Y:S08]  /*10070*/  HMMA.16816.F32 R64, R172.reuse, R40, R108 ;  /* 0x00000028ac40723c */ /* 0x042ff0000000186c */
[----:B------:R-:W-:Y:S01]  /*10080*/  HMMA.16816.F32 R60, R172, R42, R100 ;  /* 0x0000002aac3c723c */ /* 0x000fe20000001864 */
[----:B------:R-:W1:Y:S01]  /*10090*/  LDSM.16.M88.4 R40, [R199+0x5800] ;  /* 0x00580000c728783b */ /* 0x000e620000000200 */
[----:B--2---:R-:W-:-:S04]  /*100a0*/  FMUL.FTZ R0, R17, c[0x0][0x320] ;  /* 0x0000c80011007a20 */ /* 0x004fc80000410000 */
[----:B------:R2:W1:Y:S02]  /*100b0*/  MUFU.TANH R93, R0 ;  /* 0x00000000005d7308 */ /* 0x0004640000002400 */
[----:B--2---:R-:W-:-:S06]  /*100c0*/  FMUL.FTZ R0, R18, c[0x0][0x320] ;  /* 0x0000c80012007a20 */ /* 0x004fcc0000410000 */
[----:B------:R2:W1:Y:S02]  /*100d0*/  MUFU.TANH R98, R0 ;  /* 0x0000000000627308 */ /* 0x0004640000002400 */
[----:B--2---:R-:W-:Y:S02]  /*100e0*/  FMUL.FTZ R0, R19, c[0x0][0x320] ;  /* 0x0000c80013007a20 */ /* 0x004fe40000410000 */
[----:B------:R-:W-:Y:S04]  /*100f0*/  HMMA.16816.F32 R16, R180, R48, R12 ;  /* 0x00000030b410723c */ /* 0x000fe8000000180c */
[----:B------:R2:W1:Y:S04]  /*10100*/  MUFU.TANH R97, R0 ;  /* 0x0000000000617308 */ /* 0x0004680000002400 */
[----:B------:R-:W-:Y:S01]  /*10110*/  HMMA.16816.F32 R12, R184, R58, R8 ;  /* 0x0000003ab80c723c */ /* 0x000fe20000001808 */
[----:B------:R-:W1:Y:S07]  /*10120*/  LDSM.16.M88.4 R56, [R194+0x6800] ;  /* 0x00680000c238783b */ /* 0x000e6e0000000200 */
[----:B------:R-:W-:Y:S01]  /*10130*/  HMMA.16816.F32 R8, R176, R28, R72 ;  /* 0x0000001cb008723c */ /* 0x000fe20000001848 */
[----:B--2---:R-:W-:-:S04]  /*10140*/  FMUL.FTZ R0, R4, c[0x0][0x320] ;  /* 0x0000c80004007a20 */ /* 0x004fc80000410000 */
[----:B------:R2:W1:Y:S03]  /*10150*/  MUFU.TANH R91, R0 ;  /* 0x00000000005b7308 */ /* 0x0004660000002400 */
[----:B------:R-:W-:Y:S08]  /*10160*/  HMMA.16816.F32 R24, R184, R36, R16 ;  /* 0x00000024b818723c */ /* 0x000ff00000001810 */
[----:B------:R-:W-:Y:S01]  /*10170*/  HMMA.16816.F32 R72, R172, R52, R84 ;  /* 0x00000034ac48723c */ /* 0x000fe20000001854 */
[----:B--2---:R-:W-:-:S07]  /*10180*/  FMUL.FTZ R0, R5, c[0x0][0x320] ;  /* 0x0000c80005007a20 */ /* 0x004fce0000410000 */
[----:B---3--:R-:W-:Y:S01]  /*10190*/  HMMA.16816.F32 R16, R180, R32, R8 ;  /* 0x00000020b410723c */ /* 0x008fe20000001808 */
[----:B------:R2:W3:Y:S02]  /*101a0*/  MUFU.TANH R90, R0 ;  /* 0x00000000005a7308 */ /* 0x0004e40000002400 */
[----:B--2---:R-:W-:-:S06]  /*101b0*/  FMUL.FTZ R0, R6, c[0x0][0x320] ;  /* 0x0000c80006007a20 */ /* 0x004fcc0000410000 */
[----:B------:R2:W1:Y:S02]  /*101c0*/  MUFU.TANH R95, R0 ;  /* 0x00000000005f7308 */ /* 0x0004640000002400 */
[----:B--2---:R-:W-:Y:S02]  /*101d0*/  FMUL.FTZ R0, R7, c[0x0][0x320] ;  /* 0x0000c80007007a20 */ /* 0x004fe40000410000 */
[----:B------:R-:W-:Y:S01]  /*101e0*/  HMMA.16816.F32 R4, R180, R50, R20 ;  /* 0x00000032b404723c */ /* 0x000fe20000001814 */
[----:B------:R-:W2:Y:S03]  /*101f0*/  LDSM.16.M88.4 R48, [R192+0x5000] ;  /* 0x00500000c030783b */ /* 0x000ea60000000200 */
[----:B------:R1:W1:Y:S04]  /*10200*/  MUFU.TANH R92, R0 ;  /* 0x00000000005c7308 */ /* 0x0002680000002400 */
[----:B------:R-:W-:Y:S01]  /*10210*/  HMMA.16816.F32 R20, R176, R30, R76 ;  /* 0x0000001eb014723c */ /* 0x000fe2000000184c */
[----:B------:R-:W2:Y:S01]  /*10220*/  LDSM.16.M88.4 R28, [R199+0x6000] ;  /* 0x00600000c71c783b */ /* 0x000ea20000000200 */
[----:B-1----:R-:W-:-:S04]  /*10230*/  FMUL.FTZ R0, R12, c[0x0][0x320] ;  /* 0x0000c8000c007a20 */ /* 0x002fc80000410000 */
[----:B------:R1:W1:Y:S10]  /*10240*/  MUFU.TANH R89, R0 ;  /* 0x0000000000597308 */ /* 0x0002740000002400 */
[----:B------:R-:W-:Y:S01]  /*10250*/  HMMA.16816.F32 R4, R184, R38, R4 ;  /* 0x00000026b804723c */ /* 0x000fe20000001804 */
[----:B------:R-:W2:Y:S07]  /*10260*/  LDSM.16.M88.4 R36, [R192+0x5800] ;  /* 0x00580000c024783b */ /* 0x000eae0000000200 */
[----:B------:R-:W-:Y:S01]  /*10270*/  HMMA.16816.F32 R8, R180, R34, R20 ;  /* 0x00000022b408723c */ /* 0x000fe20000001814 */
[----:B-1----:R-:W-:-:S07]  /*10280*/  FMUL.FTZ R0, R13, c[0x0][0x320] ;  /* 0x0000c8000d007a20 */ /* 0x002fce0000410000 */
[----:B------:R-:W-:Y:S01]  /*10290*/  HMMA.16816.F32 R20, R176, R42, R60 ;  /* 0x0000002ab014723c */ /* 0x000fe2000000183c */
[----:B------:R1:W1:Y:S07]  /*102a0*/  MUFU.TANH R88, R0 ;  /* 0x0000000000587308 */ /* 0x00026e0000002400 */
[C---:B------:R-:W-:Y:S08]  /*102b0*/  HMMA.16816.F32 R32, R172.reuse, R54, R112 ;  /* 0x00000036ac20723c */ /* 0x040ff00000001870 */
[----:B------:R-:W-:Y:S01]  /*102c0*/  HMMA.16816.F32 R52, R172, R56, R116 ;  /* 0x00000038ac34723c */ /* 0x000fe20000001874 */
[----:B-1----:R-:W-:-:S04]  /*102d0*/  FMUL.FTZ R0, R14, c[0x0][0x320] ;  /* 0x0000c8000e007a20 */ /* 0x002fc80000410000 */
[----:B------:R1:W1:Y:S02]  /*102e0*/  MUFU.TANH R84, R0 ;  /* 0x0000000000547308 */ /* 0x0002640000002400 */
[----:B-1----:R-:W-:Y:S02]  /*102f0*/  FMUL.FTZ R0, R15, c[0x0][0x320] ;  /* 0x0000c8000f007a20 */ /* 0x002fe40000410000 */
[----:B------:R-:W-:Y:S01]  /*10300*/  HMMA.16816.F32 R12, R176, R40, R64 ;  /* 0x00000028b00c723c */ /* 0x000fe20000001840 */
[----:B------:R-:W-:Y:S03]  /*10310*/  LDSM.16.M88.4 R40, [R192+0x6000] ;  /* 0x00600000c028783b */ /* 0x000fe60000000200 */
[----:B------:R1:W1:Y:S02]  /*10320*/  MUFU.TANH R78, R0 ;  /* 0x00000000004e7308 */ /* 0x0002640000002400 */
[----:B-1----:R-:W-:-:S06]  /*10330*/  FMUL.FTZ R0, R24, c[0x0][0x320] ;  /* 0x0000c80018007a20 */ /* 0x002fcc0000410000 */
[----:B------:R1:W1:Y:S02]  /*10340*/  MUFU.TANH R71, R0 ;  /* 0x0000000000477308 */ /* 0x0002640000002400 */
[----:B-1----:R-:W-:-:S06]  /*10350*/  FMUL.FTZ R0, R25, c[0x0][0x320] ;  /* 0x0000c80019007a20 */ /* 0x002fcc0000410000 */
[----:B------:R1:W1:Y:S02]  /*10360*/  MUFU.TANH R70, R0 ;  /* 0x0000000000467308 */ /* 0x0002640000002400 */
[----:B-1----:R-:W-:-:S06]  /*10370*/  FMUL.FTZ R0, R26, c[0x0][0x320] ;  /* 0x0000c8001a007a20 */ /* 0x002fcc0000410000 */
[----:B------:R1:W1:Y:S02]  /*10380*/  MUFU.TANH R77, R0 ;  /* 0x00000000004d7308 */ /* 0x0002640000002400 */
[----:B-1----:R-:W-:Y:S02]  /*10390*/  FMUL.FTZ R0, R27, c[0x0][0x320] ;  /* 0x0000c8001b007a20 */ /* 0x002fe40000410000 */
[----:B--2---:R-:W-:Y:S04]  /*103a0*/  HMMA.16816.F32 R24, R184, R48, R16 ;  /* 0x00000030b818723c */ /* 0x004fe80000001810 */
        /* <DEDUP_REMOVED lines=111> */
[----:B------:R-:W-:-:S03]  /*10aa0*/  @P0 IADD3 R0, P3, R160, R2, RZ ;  /* 0x00000002a0000210 */ /* 0x000fc60007f7e0ff */
[----:B------:R-:W-:Y:S01]  /*10ab0*/  IMAD.IADD R3, R3, 0x1, R4 ;  /* 0x0000000103037824 */ /* 0x000fe200078e0204 */
[----:B------:R-:W-:-:S03]  /*10ac0*/  @P0 LEA R4, P1, R0, c[0x0][0x1c8], 0x1 ;  /* 0x0000720000040a11 */ /* 0x000fc600078208ff */
[----:B------:R-:W-:-:S05]  /*10ad0*/  @P0 IMAD.X R5, R3, 0x1, R156, P3 ;  /* 0x0000000103050824 */ /* 0x000fca00018e069c */
[----:B------:R-:W-:Y:S02]  /*10ae0*/  @P0 LEA.HI.X R5, R0, c[0x0][0x1cc], R5, 0x1, P1 ;  /* 0x0000730000050a11 */ /* 0x000fe400008f0c05 */
[----:B------:R-:W-:Y:S02]  /*10af0*/  @P2 LEA R0, P4, R149, R2, 0x5 ;  /* 0x0000000295002211 */ /* 0x000fe400078828ff */
[----:B------:R-:W-:Y:S01]  /*10b00*/  ISETP.GE.AND P1, PT, R238, 0x41, PT ;  /* 0x00000041ee00780c */ /* 0x000fe20003f26270 */
[----:B------:R-:W-:Y:S01]  /*10b10*/  @!PT LDS RZ, [RZ] ;  /* 0x00000000fffff984 */ /* 0x000fe20000000800 */
[----:B------:R-:W-:Y:S01]  /*10b20*/  @!PT LDS RZ, [RZ] ;  /* 0x00000000fffff984 */ /* 0x000fe20000000800 */
[----:B------:R-:W-:Y:S01]  /*10b30*/  @!PT LDS RZ, [RZ] ;  /* 0x00000000fffff984 */ /* 0x000fe20000000800 */
[----:B------:R1:W-:Y:S01]  /*10b40*/  @P0 LDGSTS.E.BYPASS.LTC128B.128 [R215+0x8100], [R4.64], !P6 ;  /* 0x0810000004d70fae */ /* 0x0003e2000f101d46 */
[----:B------:R-:W-:-:S03]  /*10b50*/  @P2 IADD3 R0, P3, R0, R160, RZ ;  /* 0x000000a000002210 */ /* 0x000fc60007f7e0ff */
[----:B------:R1:W-:Y:S01]  /*10b60*/  @P0 LDGSTS.E.BYPASS.LTC128B.128 [R215+0xb900], [R4.64+0x80], !P5 ;  /* 0x0b90008004d70fae */ /* 0x0003e2000e901d46 */
[----:B------:R-:W-:-:S13]  /*10b70*/  ISETP.GE.AND P0, PT, R238, 0x61, PT ;  /* 0x00000061ee00780c */ /* 0x000fda0003f06270 */
[----:B------:R-:W-:Y:S01]  /*10b80*/  @P0 IMAD R8, R148, 0x60, RZ ;  /* 0x0000006094080824 */ /* 0x000fe200078e02ff */
[----:B-1----:R-:W-:-:S05]  /*10b90*/  @P2 LEA.HI.X R4, R149, R3, R148, 0x5, P4 ;  /* 0x0000000395042211 */ /* 0x002fca00020f2c94 */
[----:B------:R-:W-:Y:S01]  /*10ba0*/  @P2 IMAD.X R4, R4, 0x1, R156, P3 ;  /* 0x0000000104042824 */ /* 0x000fe200018e069c */
[----:B------:R-:W-:-:S04]  /*10bb0*/  @P2 LEA R6, P3, R0, c[0x0][0x1c8], 0x1 ;  /* 0x0000720000062a11 */ /* 0x000fc800078608ff */
[----:B------:R-:W-:Y:S02]  /*10bc0*/  @P2 LEA.HI.X R7, R0, c[0x0][0x1cc], R4, 0x1, P3 ;  /* 0x0000730000072a11 */ /* 0x000fe400018f0c04 */
[----:B------:R-:W-:-:S03]  /*10bd0*/  @P1 LEA R0, P3, R149, R2, 0x6 ;  /* 0x0000000295001211 */ /* 0x000fc600078630ff */
[----:B------:R1:W-:Y:S01]  /*10be0*/  @P2 LDGSTS.E.BYPASS.LTC128B.128 [R216+0x9100], [R6.64], !P6 ;  /* 0x0910000006d82fae */ /* 0x0003e2000f101d46 */
[C---:B------:R-:W-:Y:S01]  /*10bf0*/  @P1 LEA.HI.X R4, R149.reuse, R3, R148, 0x6, P3 ;  /* 0x0000000395041211 */ /* 0x040fe200018f3494 */
        /* <DEDUP_REMOVED lines=14> */
.L_x_1232:
[----:B--234-:R-:W-:Y:S05]  /*10ce0*/  BSYNC B0 ;  /* 0x0000000000007941 */ /* 0x01cfea0003800000 */
.L_x_1231:
[----:B-1----:R-:W2:Y:S01]  /*10cf0*/  LDL R7, [R1+0x58] ;  /* 0x0000580001077983 */ /* 0x002ea20000100800 */
[CC--:B------:R-:W-:Y:S02]  /*10d00*/  LEA.HI R2, R214.reuse, R145.reuse, RZ, 0x5 ;  /* 0x00000091d6027211 */ /* 0x0c0fe400078f28ff */
[----:B------:R-:W-:Y:S01]  /*10d10*/  LEA.HI R5, R214, R145, RZ, 0x2 ;  /* 0x00000091d6057211 */ /* 0x000fe200078f10ff */
[----:B------:R-:W0:Y:S01]  /*10d20*/  LDGDEPBAR ;  /* 0x00000000000079af */ /* 0x000e220000000000 */
[----:B------:R-:W-:Y:S02]  /*10d30*/  LOP3.LUT R0, R2, 0xffffffe0, RZ, 0xc0, !PT ;  /* 0xffffffe002007812 */ /* 0x000fe400078ec0ff */
[----:B------:R-:W-:-:S02]  /*10d40*/  SHF.R.S32.HI R3, RZ, 0x5, R2 ;  /* 0x00000005ff037819 */ /* 0x000fc40000011402 */
[----:B------:R-:W-:Y:S01]  /*10d50*/  SHF.R.S32.HI R2, RZ, 0x1f, R2 ;  /* 0x0000001fff027819 */ /* 0x000fe20000011402 */
[----:B------:R-:W-:Y:S01]  /*10d60*/  IMAD.IADD R0, R145, 0x1, -R0 ;  /* 0x0000000191007824 */ /* 0x000fe200078e0a00 */
[----:B------:R-:W-:Y:S02]  /*10d70*/  LOP3.LUT R5, R5, 0xfffffffc, RZ, 0xc0, !PT ;  /* 0xfffffffc05057812 */ /* 0x000fe400078ec0ff */
[----:B------:R-:W-:Y:S02]  /*10d80*/  LEA.HI R4, R2, R3, RZ, 0x3 ;  /* 0x0000000302047211 */ /* 0x000fe400078f18ff */
[----:B------:R-:W-:Y:S01]  /*10d90*/  ISETP.NE.AND P0, PT, R153, 0x1, PT ;  /* 0x000000019900780c */ /* 0x000fe20003f05270 */
[----:B------:R-:W-:Y:S01]  /*10da0*/  IMAD.IADD R2, R145, 0x1, -R5 ;  /* 0x0000000191027824 */ /* 0x000fe200078e0a05 */
[----:B------:R-:W-:Y:S02]  /*10db0*/  SHF.R.S32.HI R5, RZ, 0x1f, R0 ;  /* 0x0000001fff057819 */ /* 0x000fe40000011400 */
[----:B------:R-:W-:-:S02]  /*10dc0*/  LOP3.LUT R6, R4, 0xffffff8, RZ, 0xc0, !PT ;  /* 0x0ffffff804067812 */ /* 0x000fc400078ec0ff */
[----:B------:R-:W-:Y:S02]  /*10dd0*/  LEA.HI R4, R2, R2, RZ, 0x1 ;  /* 0x0000000202047211 */ /* 0x000fe400078f08ff */
[----:B------:R-:W-:Y:S01]  /*10de0*/  LEA.HI R5, R5, R0, RZ, 0x2 ;  /* 0x0000000005057211 */ /* 0x000fe200078f10ff */
[----:B------:R-:W-:Y:S01]  /*10df0*/  IMAD.IADD R6, R3, 0x1, -R6 ;  /* 0x0000000103067824 */ /* 0x000fe200078e0a06 */
[----:B------:R-:W-:Y:S02]  /*10e00*/  LOP3.LUT R0, R4, 0x1ffffffe, RZ, 0xc0, !PT ;  /* 0x1ffffffe04007812 */ /* 0x000fe400078ec0ff */
[----:B------:R-:W-:-:S03]  /*10e10*/  SHF.R.S32.HI R3, RZ, 0x2, R5 ;  /* 0x00000002ff037819 */ /* 0x000fc60000011405 */
[----:B------:R-:W-:Y:S02]  /*10e20*/  IMAD.IADD R2, R2, 0x1, -R0 ;  /* 0x0000000102027824 */ /* 0x000fe400078e0a00 */
[----:B------:R-:W-:-:S04]  /*10e30*/  IMAD R0, R6, 0x10, R3 ;  /* 0x0000001006007824 */ /* 0x000fc800078e0203 */
[----:B------:R-:W-:-:S04]  /*10e40*/  IMAD R250, R2, 0x8, R0 ;  /* 0x0000000802fa7824 */ /* 0x000fc800078e0200 */
[----:B------:R-:W-:-:S04]  /*10e50*/  IMAD.IADD R0, R250, 0x1, R252 ;  /* 0x00000001fa007824 */ /* 0x000fc800078e02fc */
[----:B------:R-:W-:-:S05]  /*10e60*/  @P0 IMAD.HI.U32 R2, R0, c[0x0][0x2c8], RZ ;  /* 0x0000b20000020a27 */ /* 0x000fca00078e00ff */
[----:B------:R-:W-:-:S05]  /*10e70*/  @P0 SHF.R.U32.HI R0, RZ, c[0x0][0x2cc], R2 ;  /* 0x0000b300ff000a19 */ /* 0x000fca0000011602 */
[----:B------:R-:W1:Y:S04]  /*10e80*/  SHFL.IDX PT, R4, R0, RZ, 0x1c1f ;  /* 0x001c1fff00047589 */ /* 0x000e6800000e0000 */
[----:B------:R2:W3:Y:S02]  /*10e90*/  SHFL.IDX PT, R2, R0, 0x1, 0x1c1f ;  /* 0x003c1f0000027f89 */ /* 0x0004e400000e0000 */
[----:B--2---:R-:W-:Y:S01]  /*10ea0*/  IADD3 R0, -R7, 0x1, R146 ;  /* 0x0000000107007810 */ /* 0x004fe20007ffe192 */
[----:B------:R-:W-:-:S04]  /*10eb0*/  IMAD.IADD R3, R146, 0x1, -R7 ;  /* 0x0000000192037824 */ /* 0x000fc800078e0a07 */
[----:B------:R-:W-:-:S04]  /*10ec0*/  IMAD.IADD R0, R0, 0x1, -R152 ;  /* 0x0000000100007824 */ /* 0x000fc800078e0a98 */
[C---:B-1----:R-:W-:Y:S02]  /*10ed0*/  IMAD.IADD R4, R0.reuse, 0x1, R4 ;  /* 0x0000000100047824 */ /* 0x042fe400078e0204 */
[----:B---3--:R-:W-:-:S03]  /*10ee0*/  IMAD.IADD R0, R0, 0x1, R2 ;  /* 0x0000000100007824 */ /* 0x008fc600078e0202 */
[C---:B------:R-:W-:Y:S02]  /*10ef0*/  IMNMX R2, R3.reuse, R4, PT ;  /* 0x0000000403027217 */ /* 0x040fe40003800200 */
[----:B------:R-:W-:Y:S02]  /*10f00*/  IMNMX R0, R3, R0, PT ;  /* 0x0000000003007217 */ /* 0x000fe40003800200 */
[C---:B------:R-:W-:Y:S02]  /*10f10*/  ISETP.GT.AND P0, PT, R2.reuse, RZ, PT ;  /* 0x000000ff0200720c */ /* 0x040fe40003f04270 */
[C---:B------:R-:W-:Y:S02]  /*10f20*/  ISETP.GT.AND P1, PT, R2.reuse, 0x1, PT ;  /* 0x000000010200780c */ /* 0x040fe40003f24270 */
[C---:B------:R-:W-:Y:S02]  /*10f30*/  ISETP.GT.AND P2, PT, R2.reuse, 0x8, PT ;  /* 0x000000080200780c */ /* 0x040fe40003f44270 */
[----:B------:R-:W-:-:S02]  /*10f40*/  ISETP.GT.AND P3, PT, R2, 0x9, PT ;  /* 0x000000090200780c */ /* 0x000fc40003f64270 */
[----:B------:R-:W-:Y:S02]  /*10f50*/  FSEL R6, R104, -INF , P0 ;  /* 0xff80000068067808 */ /* 0x000fe40000000000 */
[----:B------:R-:W-:Y:S02]  /*10f60*/  FSEL R7, R99, -INF , P1 ;  /* 0xff80000063077808 */ /* 0x000fe40000800000 */
[C---:B------:R-:W-:Y:S02]  /*10f70*/  ISETP.GT.AND P0, PT, R2.reuse, 0x10, PT ;  /* 0x000000100200780c */ /* 0x040fe40003f04270 */
[----:B------:R-:W-:Y:S02]  /*10f80*/  ISETP.GT.AND P1, PT, R2, 0x11, PT ;  /* 0x000000110200780c */ /* 0x000fe40003f24270 */
[----:B------:R-:W-:Y:S02]  /*10f90*/  FSEL R9, R96, -INF , P2 ;  /* 0xff80000060097808 */ /* 0x000fe40001000000 */
[----:B------:R-:W-:-:S02]  /*10fa0*/  FSEL R10, R93, -INF , P3 ;  /* 0xff8000005d0a7808 */ /* 0x000fc40001800000 */
[C---:B------:R-:W-:Y:S02]  /*10fb0*/  ISETP.GT.AND P2, PT, R2.reuse, 0x18, PT ;  /* 0x000000180200780c */ /* 0x040fe40003f44270 */
[----:B------:R-:W-:Y:S02]  /*10fc0*/  ISETP.GT.AND P3, PT, R2, 0x19, PT ;  /* 0x000000190200780c */ /* 0x000fe40003f64270 */
[----:B------:R-:W-:Y:S02]  /*10fd0*/  FSEL R28, R91, -INF , P0 ;  /* 0xff8000005b1c7808 */ /* 0x000fe40000000000 */
[----:B------:R-:W-:Y:S02]  /*10fe0*/  FSEL R32, R90, -INF , P1 ;  /* 0xff8000005a207808 */ /* 0x000fe40000800000 */
[C---:B------:R-:W-:Y:S02]  /*10ff0*/  ISETP.GT.AND P0, PT, R2.reuse, 0x20, PT ;  /* 0x000000200200780c */ /* 0x040fe40003f04270 */
[----:B------:R-:W-:-:S02]  /*11000*/  ISETP.GT.AND P1, PT, R2, 0x21, PT ;  /* 0x000000210200780c */ /* 0x000fc40003f24270 */
[----:B------:R-:W-:Y:S02]  /*11010*/  FSEL R33, R89, -INF , P2 ;  /* 0xff80000059217808 */ /* 0x000fe40001000000 */
[----:B------:R-:W-:Y:S02]  /*11020*/  FSEL R35, R88, -INF , P3 ;  /* 0xff80000058237808 */ /* 0x000fe40001800000 */
        /* <DEDUP_REMOVED lines=8> */
[----:B------:R-:W-:Y:S02]  /*110b0*/  FSEL R129, R60, -INF , P1 ;  /* 0xff8000003c817808 */ /* 0x000fe40000800000 */
[----:B------:R-:W-:-:S02]  /*110c0*/  ISETP.GT.AND P0, PT, R2, 0x40, PT ;  /* 0x000000400200780c */ /* 0x000fc40003f04270 */
[----:B------:R-:W-:Y:S02]  /*110d0*/  ISETP.GT.AND P1, PT, R2, 0x41, PT ;  /* 0x000000410200780c */ /* 0x000fe40003f24270 */
[----:B------:R-:W-:Y:S02]  /*110e0*/  FSEL R130, R57, -INF , P2 ;  /* 0xff80000039827808 */ /* 0x000fe40001000000 */
[----:B------:R-:W-:Y:S02]  /*110f0*/  FMNMX.FTZ R3, R6, R7, !PT ;  /* 0x0000000706037209 */ /* 0x000fe40007810000 */
[----:B------:R-:W-:Y:S02]  /*11100*/  ISETP.GT.AND P2, PT, R2, 0x48, PT ;  /* 0x000000480200780c */ /* 0x000fe40003f44270 */
[----:B------:R-:W-:Y:S02]  /*11110*/  FSEL R144, R48, -INF , P0 ;  /* 0xff80000030907808 */ /* 0x000fe40000000000 */
[----:B------:R-:W-:-:S02]  /*11120*/  FSEL R145, R38, -INF , P1 ;  /* 0xff80000026917808 */ /* 0x000fc40000800000 */
[C---:B------:R-:W-:Y:S02]  /*11130*/  ISETP.GT.AND P0, PT, R2.reuse, 0x50, PT ;  /* 0x000000500200780c */ /* 0x040fe40003f04270 */
[C---:B------:R-:W-:Y:S02]  /*11140*/  ISETP.GT.AND P1, PT, R2.reuse, 0x51, PT ;  /* 0x000000510200780c */ /* 0x040fe40003f24270 */
        /* <DEDUP_REMOVED lines=102> */
[C---:B------:R-:W-:Y:S02]  /*117b0*/  ISETP.GT.AND P2, PT, R0.reuse, 0x51, PT ;  /* 0x000000510000780c */ /* 0x040fe40003f44270 */
        /* <DEDUP_REMOVED lines=17> */
[C---:B------:R-:W-:Y:S02]  /*118d0*/  ISETP.GT.AND P2, PT, R0.reuse, 0x61, PT ;  /* 0x000000610000780c */ /* 0x040fe40003f44270 */
[----:B------:R-:W-:Y:S01]  /*118e0*/  FSEL R225, R23, -INF , P0 ;  /* 0xff80000017e17808 */ /* 0x000fe20000000000 */
[----:B------:R-:W1:Y:S01]  /*118f0*/  SHFL.BFLY PT, R5, R3, 0x2, 0x1f ;  /* 0x0c401f0003057f89 */ /* 0x000e6200000e0000 */
[----:B------:R-:W-:Y:S02]  /*11900*/  FMNMX.FTZ R2, R163, R2, !PT ;  /* 0x00000002a3027209 */ /* 0x000fe40007810000 */
[----:B------:R-:W-:Y:S02]  /*11910*/  ISETP.GT.AND P1, PT, R0, 0x68, PT ;  /* 0x000000680000780c */ /* 0x000fe40003f24270 */
[----:B------:R-:W-:Y:S02]  /*11920*/  FSEL R227, R22, -INF , P2 ;  /* 0xff80000016e37808 */ /* 0x000fe40001000000 */
[----:B------:R-:W-:-:S02]  /*11930*/  FMNMX.FTZ R2, R225, R2, !PT ;  /* 0x00000002e1027209 */ /* 0x000fc40007810000 */
[----:B------:R-:W-:Y:S02]  /*11940*/  ISETP.GT.AND P0, PT, R0, 0x69, PT ;  /* 0x000000690000780c */ /* 0x000fe40003f04270 */
[----:B------:R-:W-:Y:S02]  /*11950*/  FSEL R229, R21, -INF , P1 ;  /* 0xff80000015e57808 */ /* 0x000fe40000800000 */
[----:B------:R-:W-:Y:S01]  /*11960*/  FMNMX.FTZ R2, R227, R2, !PT ;  /* 0x00000002e3027209 */ /* 0x000fe20007810000 */
[----:B------:R-:W-:Y:S01]  /*11970*/  LDSM.16.MT88.4 R20, [R197] ;  /* 0x00000000c514783b */ /* 0x000fe20000004200 */
        /* <DEDUP_REMOVED lines=25> */
[----:B-1----:R-:W-:Y:S01]  /*11b10*/  FFMA.FTZ R3, R8, c[0x0][0x2d0], -R0 ;  /* 0x0000b40008037a23 */ /* 0x002fe20000010800 */
[----:B----4-:R-:W-:-:S03]  /*11b20*/  F2FP.PACK_AB R6, R249, R244 ;  /* 0x000000f4f906723e */ /* 0x010fc600000000ff */
        /* <DEDUP_REMOVED lines=11> */
[----:B------:R-:W-:-:S02]  /*11be0*/  FFMA.FTZ R3, R28, c[0x0][0x2d0], -R2 ;  /* 0x0000b4001c037a23 */ /* 0x000fc40000010802 */
[----:B------:R-:W-:Y:S03]  /*11bf0*/  LDSM.16.MT88.4 R28, [R196+0x3800] ;  /* 0x00380000c41c783b */ /* 0x000fe60000004200 */
        /* <DEDUP_REMOVED lines=9> */
[----:B--2---:R-:W-:Y:S01]  /*11c90*/  HMMA.16816.F32 R48, R4, R16, RZ ;  /* 0x000000100430723c */ /* 0x004fe200000018ff */
[----:B-1----:R-:W-:-:S04]  /*11ca0*/  FFMA.FTZ R3, R33, c[0x0][0x2d0], -R2 ;  /* 0x0000b40021037a23 */ /* 0x002fc80000010802 */
[----:B------:R1:W-:Y:S03]  /*11cb0*/  MUFU.EX2 R234, R3 ;  /* 0x0000000300ea7308 */ /* 0x0003e60000000800 */
[C---:B------:R-:W-:Y:S01]  /*11cc0*/  HMMA.16816.F32 R44, R4.reuse, R18, RZ ;  /* 0x00000012042c723c */ /* 0x040fe200000018ff */
[----:B------:R-:W2:Y:S07]  /*11cd0*/  LDSM.16.MT88.4 R16, [R195+0x800] ;  /* 0x00080000c310783b */ /* 0x000eae0000004200 */
[----:B------:R-:W-:Y:S01]  /*11ce0*/  HMMA.16816.F32 R40, R4, R20, RZ ;  /* 0x000000140428723c */ /* 0x000fe200000018ff */
[----:B-1----:R-:W-:-:S07]  /*11cf0*/  FFMA.FTZ R3, R35, c[0x0][0x2d0], -R2 ;  /* 0x0000b40023037a23 */ /* 0x002fce0000010802 */
[C---:B----4-:R-:W-:Y:S01]  /*11d00*/  HMMA.16816.F32 R84, R4.reuse, R12, RZ ;  /* 0x0000000c0454723c */ /* 0x050fe200000018ff */
[----:B------:R1:W-:Y:S07]  /*11d10*/  MUFU.EX2 R242, R3 ;  /* 0x0000000300f27308 */ /* 0x0003ee0000000800 */
[C---:B------:R-:W-:Y:S01]  /*11d20*/  HMMA.16816.F32 R96, R4.reuse, R14, RZ ;  /* 0x0000000e0460723c */ /* 0x040fe200000018ff */
[----:B------:R-:W-:Y:S07]  /*11d30*/  LDSM.16.MT88.4 R12, [R198+0x800] ;  /* 0x00080000c60c783b */ /* 0x000fee0000004200 */
[----:B------:R-:W-:Y:S01]  /*11d40*/  HMMA.16816.F32 R72, R4, R24, RZ ;  /* 0x000000180448723c */ /* 0x000fe200000018ff */
[----:B-1----:R-:W-:-:S04]  /*11d50*/  FFMA.FTZ R3, R34, c[0x0][0x2d0], -R0 ;  /* 0x0000b40022037a23 */ /* 0x002fc80000010800 */
[----:B------:R1:W-:Y:S03]  /*11d60*/  MUFU.EX2 R231, R3 ;  /* 0x0000000300e77308 */ /* 0x0003e60000000800 */
[C---:B------:R-:W-:Y:S01]  /*11d70*/  HMMA.16816.F32 R32, R4.reuse, R22, RZ ;  /* 0x000000160420723c */ /* 0x040fe200000018ff */
[----:B------:R-:W4:Y:S07]  /*11d80*/  LDSM.16.MT88.4 R20, [R196+0x800] ;  /* 0x00080000c414783b */ /* 0x000f2e0000004200 */
[----:B-----5:R-:W-:Y:S01]  /*11d90*/  HMMA.16816.F32 R104, R4, R8, RZ ;  /* 0x000000080468723c */ /* 0x020fe200000018ff */
[----:B-1----:R-:W-:-:S07]  /*11da0*/  FFMA.FTZ R3, R37, c[0x0][0x2d0], -R0 ;  /* 0x0000b40025037a23 */ /* 0x002fce0000010800 */
[C---:B------:R-:W-:Y:S01]  /*11db0*/  HMMA.16816.F32 R100, R4.reuse, R10, RZ ;  /* 0x0000000a0464723c */ /* 0x040fe200000018ff */
[----:B------:R-:W1:Y:S01]  /*11dc0*/  LDSM.16.MT88.4 R8, [R197+0x800] ;  /* 0x00080000c508783b */ /* 0x000e620000004200 */
[----:B------:R5:W2:Y:S06]  /*11dd0*/  MUFU.EX2 R232, R3 ;  /* 0x0000000300e87308 */ /* 0x000aac0000000800 */
[C---:B------:R-:W-:Y:S08]  /*11de0*/  HMMA.16816.F32 R24, R4.reuse, R26, RZ ;  /* 0x0000001a0418723c */ /* 0x040ff000000018ff */
[----:B------:R-:W-:Y:S01]  /*11df0*/  HMMA.16816.F32 R76, R4, R28, RZ ;  /* 0x0000001c044c723c */ /* 0x000fe200000018ff */
[----:B-----5:R-:W-:-:S04]  /*11e00*/  FFMA.FTZ R3, R36, c[0x0][0x2d0], -R0 ;  /* 0x0000b40024037a23 */ /* 0x020fc80000010800 */
[----:B------:R5:W-:Y:S03]  /*11e10*/  MUFU.EX2 R230, R3 ;  /* 0x0000000300e67308 */ /* 0x000be60000000800 */
[----:B------:R-:W-:Y:S07]  /*11e20*/  HMMA.16816.F32 R80, R4, R30, RZ ;  /* 0x0000001e0450723c */ /* 0x000fee00000018ff */
[----:B---3--:R-:W-:-:S02]  /*11e30*/  F2FP.PACK_AB R4, R239, R235 ;  /* 0x000000ebef04723e */ /* 0x008fc400000000ff */
[----:B--2---:R-:W-:Y:S02]  /*11e40*/  F2FP.PACK_AB R5, R232, R231 ;  /* 0x000000e7e805723e */ /* 0x004fe400000000ff */
[----:B------:R-:W-:Y:S01]  /*11e50*/  F2FP.PACK_AB R6, R242, R234 ;  /* 0x000000eaf206723e */ /* 0x000fe200000000ff */
[----:B-----5:R-:W-:-:S04]  /*11e60*/  FFMA.FTZ R3, R38, c[0x0][0x2d0], -R0 ;  /* 0x0000b40026037a23 */ /* 0x020fc80000010800 */
[----:B------:R-:W2:Y:S02]  /*11e70*/  MUFU.EX2 R233, R3 ;  /* 0x0000000300e97308 */ /* 0x000ea40000000800 */
[----:B--2---:R-:W-:Y:S01]  /*11e80*/  F2FP.PACK_AB R7, R233, R230 ;  /* 0x000000e6e907723e */ /* 0x004fe200000000ff */
[----:B------:R-:W-:-:S05]  /*11e90*/  FFMA.FTZ R3, R88, c[0x0][0x2d0], -R2 ;  /* 0x0000b40058037a23 */ /* 0x000fca0000010802 */
[----:B------:R2:W-:Y:S01]  /*11ea0*/  MUFU.EX2 R223, R3 ;  /* 0x0000000300df7308 */ /* 0x0005e20000000800 */
[C---:B------:R-:W-:Y:S08]  /*11eb0*/  HMMA.16816.F32 R120, R4.reuse, R16, R64 ;  /* 0x000000100478723c */ /* 0x040ff00000001840 */
[----:B------:R-:W-:Y:S01]  /*11ec0*/  HMMA.16816.F32 R108, R4, R18, R56 ;  /* 0x00000012046c723c */ /* 0x000fe20000001838 */
[----:B------:R-:W3:Y:S01]  /*11ed0*/  LDSM.16.MT88.4 R16, [R195+0x4000] ;  /* 0x00400000c310783b */ /* 0x000ee20000004200 */
[----:B--2---:R-:W-:-:S06]  /*11ee0*/  FFMA.FTZ R3, R89, c[0x0][0x2d0], -R2 ;  /* 0x0000b40059037a23 */ /* 0x004fcc0000010802 */
[C---:B----4-:R-:W-:Y:S01]  /*11ef0*/  HMMA.16816.F32 R116, R4.reuse, R20, R60 ;  /* 0x000000140474723c */ /* 0x050fe2000000183c */
[----:B------:R2:W4:Y:S07]  /*11f00*/  MUFU.EX2 R224, R3 ;  /* 0x0000000300e07308 */ /* 0x00052e0000000800 */
[C---:B------:R-:W-:Y:S01]  /*11f10*/  HMMA.16816.F32 R60, R4.reuse, R22, R52 ;  /* 0x00000016043c723c */ /* 0x040fe20000001834 */
[----:B------:R-:W5:Y:S07]  /*11f20*/  LDSM.16.MT88.4 R20, [R198+0x4000] ;  /* 0x00400000c614783b */ /* 0x000f6e0000004200 */
[----:B------:R-:W-:Y:S01]  /*11f30*/  HMMA.16816.F32 R112, R4, R12, R48 ;  /* 0x0000000c0470723c */ /* 0x000fe20000001830 */
[----:B--2---:R-:W-:-:S04]  /*11f40*/  FFMA.FTZ R3, R93, c[0x0][0x2d0], -R2 ;  /* 0x0000b4005d037a23 */ /* 0x004fc80000010802 */
[----:B------:R2:W-:Y:S03]  /*11f50*/  MUFU.EX2 R222, R3 ;  /* 0x0000000300de7308 */ /* 0x0005e60000000800 */
[C---:B------:R-:W-:Y:S01]  /*11f60*/  HMMA.16816.F32 R52, R4.reuse, R14, R44 ;  /* 0x0000000e0434723c */ /* 0x040fe2000000182c */
[----:B------:R-:W4:Y:S07]  /*11f70*/  LDSM.16.MT88.4 R12, [R196+0x4000] ;  /* 0x00400000c40c783b */ /* 0x000f2e0000004200 */
[----:B-1----:R-:W-:Y:S01]  /*11f80*/  HMMA.16816.F32 R44, R4, R8, R40 ;  /* 0x00000008042c723c */ /* 0x002fe20000001828 */
[----:B--2---:R-:W-:-:S07]  /*11f90*/  FFMA.FTZ R3, R94, c[0x0][0x2d0], -R2 ;  /* 0x0000b4005e037a23 */ /* 0x004fce0000010802 */
[C---:B------:R-:W-:Y:S01]  /*11fa0*/  HMMA.16816.F32 R36, R4.reuse, R10, R32 ;  /* 0x0000000a0424723c */ /* 0x040fe20000001820 */
[----:B------:R-:W1:Y:S01]  /*11fb0*/  LDSM.16.MT88.4 R8, [R197+0x4000] ;  /* 0x00400000c508783b */ /* 0x000e620000004200 */
[----:B------:R2:W-:Y:S06]  /*11fc0*/  MUFU.EX2 R221, R3 ;  /* 0x0000000300dd7308 */ /* 0x0005ec0000000800 */
[C---:B---3--:R-:W-:Y:S08]  /*11fd0*/  HMMA.16816.F32 R40, R4.reuse, R16, R72 ;  /* 0x000000100428723c */ /* 0x048ff00000001848 */
[----:B------:R-:W-:Y:S01]  /*11fe0*/  HMMA.16816.F32 R32, R4, R18, R24 ;  /* 0x000000120420723c */ /* 0x000fe20000001818 */
[----:B------:R-:W3:Y:S01]  /*11ff0*/  LDSM.16.MT88.4 R16, [R196+0x1000] ;  /* 0x00100000c410783b */ /* 0x000ee20000004200 */
[----:B--2---:R-:W-:-:S02]  /*12000*/  FFMA.FTZ R3, R71, c[0x0][0x2d0], -R0 ;  /* 0x0000b40047037a23 */ /* 0x004fc40000010800 */
[----:B------:R-:W-:Y:S01]  /*12010*/  IMAD.MOV.U32 R71, RZ, RZ, R152 ;  /* 0x000000ffff477224 */ /* 0x000fe200078e0098 */
[----:B------:R-:W2:Y:S01]  /*12020*/  LDSM.16.MT88.4 R24, [R195+0x1000] ;  /* 0x00100000c318783b */ /* 0x000ea20000004200 */
[----:B------:R1:W-:Y:S02]  /*12030*/  MUFU.EX2 R217, R3 ;  /* 0x0000000300d97308 */ /* 0x0003e40000000800 */
[C---:B-----5:R-:W-:Y:S08]  /*12040*/  HMMA.16816.F32 R56, R4.reuse, R20, R84 ;  /* 0x000000140438723c */ /* 0x060ff00000001854 */
[----:B----4-:R-:W-:Y:S01]  /*12050*/  HMMA.16816.F32 R28, R4, R12, R76 ;  /* 0x0000000c041c723c */ /* 0x010fe2000000184c */
[----:B-1----:R-:W-:-:S07]  /*12060*/  FFMA.FTZ R3, R91, c[0x0][0x2d0], -R0 ;  /* 0x0000b4005b037a23 */ /* 0x002fce0000010800 */
[C---:B------:R-:W-:Y:S01]  /*12070*/  HMMA.16816.F32 R48, R4.reuse, R14, R80 ;  /* 0x0000000e0430723c */ /* 0x040fe20000001850 */
[----:B------:R-:W1:Y:S01]  /*12080*/  LDSM.16.MT88.4 R12, [R198+0x1000] ;  /* 0x00100000c60c783b */ /* 0x000e620000004200 */
[----:B------:R4:W5:Y:S06]  /*12090*/  MUFU.EX2 R188, R3 ;  /* 0x0000000300bc7308 */ /* 0x00096c0000000800 */
[C---:B------:R-:W-:Y:S08]  /*120a0*/  HMMA.16816.F32 R76, R4.reuse, R8, R104 ;  /* 0x00000008044c723c */ /* 0x040ff00000001868 */
[----:B------:R-:W-:Y:S01]  /*120b0*/  HMMA.16816.F32 R72, R4, R10, R100 ;  /* 0x0000000a0448723c */ /* 0x000fe20000001864 */
[----:B------:R-:W1:Y:S01]  /*120c0*/  LDSM.16.MT88.4 R8, [R197+0x1000] ;  /* 0x00100000c508783b */ /* 0x000e620000004200 */
[----:B----4-:R-:W-:-:S04]  /*120d0*/  FFMA.FTZ R3, R90, c[0x0][0x2d0], -R0 ;  /* 0x0000b4005a037a23 */ /* 0x010fc80000010800 */
[----:B------:R4:W-:Y:S02]  /*120e0*/  MUFU.EX2 R190, R3 ;  /* 0x0000000300be7308 */ /* 0x0009e40000000800 */
[----:B------:R-:W-:Y:S01]  /*120f0*/  HMMA.16816.F32 R64, R4, R22, R96 ;  /* 0x000000160440723c */ /* 0x000fe20000001860 */
[----:B------:R-:W-:Y:S06]  /*12100*/  LDSM.16.MT88.4 R20, [R198+0x4800] ;  /* 0x00480000c614783b */ /* 0x000fec0000004200 */
[----:B------:R-:W-:Y:S02]  /*12110*/  F2FP.PACK_AB R4, R224, R223 ;  /* 0x000000dfe004723e */ /* 0x000fe400000000ff */
[----:B-----5:R-:W-:-:S02]  /*12120*/  F2FP.PACK_AB R5, R188, R217 ;  /* 0x000000d9bc05723e */ /* 0x020fc400000000ff */
[----:B------:R-:W-:Y:S01]  /*12130*/  F2FP.PACK_AB R6, R221, R222 ;  /* 0x000000dedd06723e */ /* 0x000fe200000000ff */
[----:B----4-:R-:W-:-:S04]  /*12140*/  FFMA.FTZ R3, R92, c[0x0][0x2d0], -R0 ;  /* 0x0000b4005c037a23 */ /* 0x010fc80000010800 */
[----:B------:R-:W4:Y:S02]  /*12150*/  MUFU.EX2 R189, R3 ;  /* 0x0000000300bd7308 */ /* 0x000f240000000800 */
[----:B----4-:R-:W-:Y:S01]  /*12160*/  F2FP.PACK_AB R7, R189, R190 ;  /* 0x000000bebd07723e */ /* 0x010fe200000000ff */
[----:B------:R-:W-:-:S05]  /*12170*/  FFMA.FTZ R3, R128, c[0x0][0x2d0], -R2 ;  /* 0x0000b40080037a23 */ /* 0x000fca0000010802 */
[----:B------:R4:W-:Y:S01]  /*12180*/  MUFU.EX2 R158, R3 ;  /* 0x00000003009e7308 */ /* 0x0009e20000000800 */
[C---:B---3--:R-:W-:Y:S08]  /*12190*/  HMMA.16816.F32 R104, R4.reuse, R16, R116 ;  /* 0x000000100468723c */ /* 0x048ff00000001874 */
[----:B------:R-:W-:Y:S01]  /*121a0*/  HMMA.16816.F32 R96, R4, R18, R60 ;  /* 0x000000120460723c */ /* 0x000fe2000000183c */
[----:B------:R-:W3:Y:S01]  /*121b0*/  LDSM.16.MT88.4 R16, [R195+0x4800] ;  /* 0x00480000c310783b */ /* 0x000ee20000004200 */
[----:B----4-:R-:W-:-:S06]  /*121c0*/  FFMA.FTZ R3, R129, c[0x0][0x2d0], -R2 ;  /* 0x0000b40081037a23 */ /* 0x010fcc0000010802 */
[C---:B--2---:R-:W-:Y:S01]  /*121d0*/  HMMA.16816.F32 R88, R4.reuse, R26, R108 ;  /* 0x0000001a0458723c */ /* 0x044fe2000000186c */
[----:B------:R2:W4:Y:S07]  /*121e0*/  MUFU.EX2 R159, R3 ;  /* 0x00000003009f7308 */ /* 0x00052e0000000800 */
[C---:B-1----:R-:W-:Y:S01]  /*121f0*/  HMMA.16816.F32 R108, R4.reuse, R12, R112 ;  /* 0x0000000c046c723c */ /* 0x042fe20000001870 */
[----:B------:R-:W-:Y:S07]  /*12200*/  LDSM.16.MT88.4 R112, [R195+0x6800] ;  /* 0x00680000c370783b */ /* 0x000fee0000004200 */
[----:B------:R-:W-:Y:S01]  /*12210*/  HMMA.16816.F32 R92, R4, R14, R52 ;  /* 0x0000000e045c723c */ /* 0x000fe20000001834 */
[----:B------:R-:W1:Y:S01]  /*12220*/  LDSM.16.MT88.4 R12, [R196+0x4800] ;  /* 0x00480000c40c783b */ /* 0x000e620000004200 */
[----:B--2---:R-:W-:-:S04]  /*12230*/  FFMA.FTZ R3, R130, c[0x0][0x2d0], -R2 ;  /* 0x0000b40082037a23 */ /* 0x004fc80000010802 */
[----:B------:R2:W-:Y:S02]  /*12240*/  MUFU.EX2 R157, R3 ;  /* 0x00000003009d7308 */ /* 0x0005e40000000800 */
[C---:B------:R-:W-:Y:S08]  /*12250*/  HMMA.16816.F32 R100, R4.reuse, R8, R44 ;  /* 0x000000080464723c */ /* 0x040ff0000000182c */
[----:B------:R-:W-:Y:S01]  /*12260*/  HMMA.16816.F32 R80, R4, R10, R36 ;  /* 0x0000000a0450723c */ /* 0x000fe20000001824 */
[----:B------:R-:W5:Y:S01]  /*12270*/  LDSM.16.MT88.4 R8, [R197+0x4800] ;  /* 0x00480000c508783b */ /* 0x000f620000004200 */
[----:B--2---:R-:W-:-:S06]  /*12280*/  FFMA.FTZ R3, R131, c[0x0][0x2d0], -R2 ;  /* 0x0000b40083037a23 */ /* 0x004fcc0000010802 */
[C---:B------:R-:W-:Y:S01]  /*12290*/  HMMA.16816.F32 R84, R4.reuse, R24, R120 ;  /* 0x000000180454723c */ /* 0x040fe20000001878 */
[----:B------:R-:W2:Y:S01]  /*122a0*/  LDSM.16.MT88.4 R24, [R195+0x1800] ;  /* 0x00180000c318783b */ /* 0x000ea20000004200 */
[----:B------:R1:W-:Y:S03]  /*122b0*/  MUFU.EX2 R156, R3 ;  /* 0x00000003009c7308 */ /* 0x0003e60000000800 */
[----:B------:R-:W-:Y:S02]  /*122c0*/  LDSM.16.MT88.4 R128, [R198+0x6800] ;  /* 0x00680000c680783b */ /* 0x000fe40000004200 */
[----:B------:R-:W-:Y:S01]  /*122d0*/  IMAD.MOV.U32 R123, RZ, RZ, R151 ;  /* 0x000000ffff7b7224 */ /* 0x000fe200078e0097 */
[----:B---3--:R-:W-:Y:S01]  /*122e0*/  HMMA.16816.F32 R60, R4, R16, R40 ;  /* 0x00000010043c723c */ /* 0x008fe20000001828 */
[----:B------:R-:W-:-:S07]  /*122f0*/  IMAD.MOV.U32 R122, RZ, RZ, R150 ;  /* 0x000000ffff7a7224 */ /* 0x000fce00078e0096 */
[----:B------:R-:W-:Y:S01]  /*12300*/  HMMA.16816.F32 R44, R4, R18, R32 ;  /* 0x00000012042c723c */ /* 0x000fe20000001820 */
[----:B------:R-:W3:Y:S01]  /*12310*/  LDSM.16.MT88.4 R16, [R196+0x1800] ;  /* 0x00180000c410783b */ /* 0x000ee20000004200 */
[----:B-1----:R-:W-:-:S04]  /*12320*/  FFMA.FTZ R3, R124, c[0x0][0x2d0], -R0 ;  /* 0x0000b4007c037a23 */ /* 0x002fc80000010800 */
[----:B------:R1:W-:Y:S02]  /*12330*/  MUFU.EX2 R155, R3 ;  /* 0x00000003009b7308 */ /* 0x0003e40000000800 */
[C---:B------:R-:W-:Y:S08]  /*12340*/  HMMA.16816.F32 R32, R4.reuse, R12, R28 ;  /* 0x0000000c0420723c */ /* 0x040ff0000000181c */
[----:B------:R-:W-:Y:S01]  /*12350*/  HMMA.16816.F32 R36, R4, R14, R48 ;  /* 0x0000000e0424723c */ /* 0x000fe20000001830 */
[----:B------:R-:W2:Y:S01]  /*12360*/  LDSM.16.MT88.4 R12, [R198+0x1800] ;  /* 0x00180000c60c783b */ /* 0x000ea20000004200 */
[----:B-1----:R-:W-:-:S06]  /*12370*/  FFMA.FTZ R3, R126, c[0x0][0x2d0], -R0 ;  /* 0x0000b4007e037a23 */ /* 0x002fcc0000010800 */
[C---:B------:R-:W-:Y:S01]  /*12380*/  HMMA.16816.F32 R28, R4.reuse, R20, R56 ;  /* 0x00000014041c723c */ /* 0x040fe20000001838 */
[----:B------:R1:W1:Y:S07]  /*12390*/  MUFU.EX2 R126, R3 ;  /* 0x00000003007e7308 */ /* 0x00026e0000000800 */
[C---:B------:R-:W-:Y:S01]  /*123a0*/  HMMA.16816.F32 R40, R4.reuse, R22, R64 ;  /* 0x000000160428723c */ /* 0x040fe20000001840 */
[----:B------:R-:W-:Y:S07]  /*123b0*/  LDSM.16.MT88.4 R20, [R198+0x5000] ;  /* 0x00500000c614783b */ /* 0x000fee0000004200 */
[----:B-----5:R-:W-:Y:S01]  /*123c0*/  HMMA.16816.F32 R52, R4, R8, R76 ;  /* 0x000000080434723c */ /* 0x020fe2000000184c */
[----:B-1----:R-:W-:-:S04]  /*123d0*/  FFMA.FTZ R3, R125, c[0x0][0x2d0], -R0 ;  /* 0x0000b4007d037a23 */ /* 0x002fc80000010800 */
[----:B------:R1:W-:Y:S03]  /*123e0*/  MUFU.EX2 R154, R3 ;  /* 0x00000003009a7308 */ /* 0x0003e60000000800 */
[----:B------:R-:W-:Y:S01]  /*123f0*/  HMMA.16816.F32 R48, R4, R10, R72 ;  /* 0x0000000a0430723c */ /* 0x000fe20000001848 */
[----:B------:R-:W5:Y:S06]  /*12400*/  LDSM.16.MT88.4 R8, [R197+0x1800] ;  /* 0x00180000c508783b */ /* 0x000f6c0000004200 */
[----:B----4-:R-:W-:-:S02]  /*12410*/  F2FP.PACK_AB R4, R159, R158 ;  /* 0x0000009e9f04723e */ /* 0x010fc400000000ff */
[----:B------:R-:W-:Y:S02]  /*12420*/  F2FP.PACK_AB R5, R126, R155 ;  /* 0x0000009b7e05723e */ /* 0x000fe400000000ff */
[----:B------:R-:W-:Y:S01]  /*12430*/  F2FP.PACK_AB R6, R156, R157 ;  /* 0x0000009d9c06723e */ /* 0x000fe200000000ff */
[----:B-1----:R-:W-:-:S04]  /*12440*/  FFMA.FTZ R3, R127, c[0x0][0x2d0], -R0 ;  /* 0x0000b4007f037a23 */ /* 0x002fc80000010800 */
[----:B------:R-:W1:Y:S02]  /*12450*/  MUFU.EX2 R125, R3 ;  /* 0x00000003007d7308 */ /* 0x000e640000000800 */
[----:B-1----:R-:W-:Y:S01]  /*12460*/  F2FP.PACK_AB R7, R125, R154 ;  /* 0x0000009a7d07723e */ /* 0x002fe200000000ff */
[----:B------:R-:W-:-:S05]  /*12470*/  FFMA.FTZ R3, R144, c[0x0][0x2d0], -R2 ;  /* 0x0000b40090037a23 */ /* 0x000fca0000010802 */
[----:B------:R1:W-:Y:S01]  /*12480*/  MUFU.EX2 R124, R3 ;  /* 0x00000003007c7308 */ /* 0x0003e20000000800 */
[C---:B--2---:R-:W-:Y:S08]  /*12490*/  HMMA.16816.F32 R76, R4.reuse, R24, R84 ;  /* 0x00000018044c723c */ /* 0x044ff00000001854 */
[----:B---3--:R-:W-:Y:S01]  /*124a0*/  HMMA.16816.F32 R84, R4, R16, R104 ;  /* 0x000000100454723c */ /* 0x008fe20000001868 */
[----:B-1----:R-:W-:-:S07]  /*124b0*/  FFMA.FTZ R3, R145, c[0x0][0x2d0], -R2 ;  /* 0x0000b40091037a23 */ /* 0x002fce0000010802 */
[C---:B------:R-:W-:Y:S01]  /*124c0*/  HMMA.16816.F32 R72, R4.reuse, R18, R96 ;  /* 0x000000120448723c */ /* 0x040fe20000001860 */
[----:B------:R-:W1:Y:S01]  /*124d0*/  LDSM.16.MT88.4 R16, [R195+0x5000] ;  /* 0x00500000c310783b */ /* 0x000e620000004200 */
[----:B------:R2:W3:Y:S06]  /*124e0*/  MUFU.EX2 R153, R3 ;  /* 0x0000000300997308 */ /* 0x0004ec0000000800 */
[C---:B------:R-:W-:Y:S01]  /*124f0*/  HMMA.16816.F32 R64, R4.reuse, R26, R88 ;  /* 0x0000001a0440723c */ /* 0x040fe20000001858 */
[----:B------:R-:W-:Y:S07]  /*12500*/  LDSM.16.MT88.4 R24, [R195+0x2000] ;  /* 0x00200000c318783b */ /* 0x000fee0000004200 */
[----:B------:R-:W-:Y:S01]  /*12510*/  HMMA.16816.F32 R104, R4, R12, R108 ;  /* 0x0000000c0468723c */ /* 0x000fe2000000186c */
[----:B--2---:R-:W-:-:S04]  /*12520*/  FFMA.FTZ R3, R146, c[0x0][0x2d0], -R2 ;  /* 0x0000b40092037a23 */ /* 0x004fc80000010802 */
[----:B------:R2:W-:Y:S03]  /*12530*/  MUFU.EX2 R151, R3 ;  /* 0x0000000300977308 */ /* 0x0005e60000000800 */
[C---:B------:R-:W-:Y:S01]  /*12540*/  HMMA.16816.F32 R88, R4.reuse, R14, R92 ;  /* 0x0000000e0458723c */ /* 0x040fe2000000185c */
[----:B------:R-:W4:Y:S07]  /*12550*/  LDSM.16.MT88.4 R12, [R196+0x5000] ;  /* 0x00500000c40c783b */ /* 0x000f2e0000004200 */
[----:B-----5:R-:W-:Y:S01]  /*12560*/  HMMA.16816.F32 R100, R4, R8, R100 ;  /* 0x000000080464723c */ /* 0x020fe20000001864 */
[----:B--2---:R-:W-:-:S07]  /*12570*/  FFMA.FTZ R3, R147, c[0x0][0x2d0], -R2 ;  /* 0x0000b40093037a23 */ /* 0x004fce0000010802 */
[C---:B------:R-:W-:Y:S01]  /*12580*/  HMMA.16816.F32 R80, R4.reuse, R10, R80 ;  /* 0x0000000a0450723c */ /* 0x040fe20000001850 */
[----:B------:R-:W2:Y:S01]  /*12590*/  LDSM.16.MT88.4 R8, [R197+0x5000] ;  /* 0x00500000c508783b */ /* 0x000ea20000004200 */
[----:B------:R5:W-:Y:S06]  /*125a0*/  MUFU.EX2 R152, R3 ;  /* 0x0000000300987308 */ /* 0x000bec0000000800 */
[C---:B-1----:R-:W-:Y:S08]  /*125b0*/  HMMA.16816.F32 R96, R4.reuse, R16, R60 ;  /* 0x000000100460723c */ /* 0x042ff0000000183c */
[----:B------:R-:W-:Y:S01]  /*125c0*/  HMMA.16816.F32 R60, R4, R18, R44 ;  /* 0x00000012043c723c */ /* 0x000fe2000000182c */
[----:B------:R-:W1:Y:S01]  /*125d0*/  LDSM.16.MT88.4 R16, [R196+0x2000] ;  /* 0x00200000c410783b */ /* 0x000e620000004200 */
[----:B-----5:R-:W-:-:S04]  /*125e0*/  FFMA.FTZ R3, R140, c[0x0][0x2d0], -R0 ;  /* 0x0000b4008c037a23 */ /* 0x020fc80000010800 */
[----:B------:R5:W-:Y:S02]  /*125f0*/  MUFU.EX2 R149, R3 ;  /* 0x0000000300957308 */ /* 0x000be40000000800 */
[C---:B----4-:R-:W-:Y:S08]  /*12600*/  HMMA.16816.F32 R56, R4.reuse, R12, R32 ;  /* 0x0000000c0438723c */ /* 0x050ff00000001820 */
[----:B------:R-:W-:Y:S01]  /*12610*/  HMMA.16816.F32 R44, R4, R14, R36 ;  /* 0x0000000e042c723c */ /* 0x000fe20000001824 */
[----:B------:R-:W4:Y:S01]  /*12620*/  LDSM.16.MT88.4 R12, [R198+0x2000] ;  /* 0x00200000c60c783b */ /* 0x000f220000004200 */
[----:B-----5:R-:W-:-:S06]  /*12630*/  FFMA.FTZ R3, R142, c[0x0][0x2d0], -R0 ;  /* 0x0000b4008e037a23 */ /* 0x020fcc0000010800 */
[C---:B------:R-:W-:Y:S01]  /*12640*/  HMMA.16816.F32 R32, R4.reuse, R20, R28 ;  /* 0x000000140420723c */ /* 0x040fe2000000181c */
[----:B------:R5:W1:Y:S07]  /*12650*/  MUFU.EX2 R147, R3 ;  /* 0x0000000300937308 */ /* 0x000a6e0000000800 */
[C---:B------:R-:W-:Y:S01]  /*12660*/  HMMA.16816.F32 R36, R4.reuse, R22, R40 ;  /* 0x000000160424723c */ /* 0x040fe20000001828 */
[----:B------:R-:W-:Y:S07]  /*12670*/  LDSM.16.MT88.4 R20, [R198+0x5800] ;  /* 0x00580000c614783b */ /* 0x000fee0000004200 */
[----:B--2---:R-:W-:Y:S01]  /*12680*/  HMMA.16816.F32 R40, R4, R8, R52 ;  /* 0x000000080428723c */ /* 0x004fe20000001834 */
[----:B-----5:R-:W-:-:S04]  /*12690*/  FFMA.FTZ R3, R141, c[0x0][0x2d0], -R0 ;  /* 0x0000b4008d037a23 */ /* 0x020fc80000010800 */
[----:B------:R2:W-:Y:S03]  /*126a0*/  MUFU.EX2 R150, R3 ;  /* 0x0000000300967308 */ /* 0x0005e60000000800 */
[----:B------:R-:W-:Y:S01]  /*126b0*/  HMMA.16816.F32 R28, R4, R10, R48 ;  /* 0x0000000a041c723c */ /* 0x000fe20000001830 */
[----:B------:R-:W5:Y:S06]  /*126c0*/  LDSM.16.MT88.4 R8, [R197+0x2000] ;  /* 0x00200000c508783b */ /* 0x000f6c0000004200 */
[----:B---3--:R-:W-:-:S02]  /*126d0*/  F2FP.PACK_AB R4, R153, R124 ;  /* 0x0000007c9904723e */ /* 0x008fc400000000ff */
[----:B-1----:R-:W-:Y:S02]  /*126e0*/  F2FP.PACK_AB R5, R147, R149 ;  /* 0x000000959305723e */ /* 0x002fe400000000ff */
[----:B------:R-:W-:Y:S01]  /*126f0*/  F2FP.PACK_AB R6, R152, R151 ;  /* 0x000000979806723e */ /* 0x000fe200000000ff */
[----:B--2---:R-:W-:-:S04]  /*12700*/  FFMA.FTZ R3, R143, c[0x0][0x2d0], -R0 ;  /* 0x0000b4008f037a23 */ /* 0x004fc80000010800 */
[----:B------:R-:W1:Y:S02]  /*12710*/  MUFU.EX2 R148, R3 ;  /* 0x0000000300947308 */ /* 0x000e640000000800 */
[----:B-1----:R-:W-:Y:S01]  /*12720*/  F2FP.PACK_AB R7, R148, R150 ;  /* 0x000000969407723e */ /* 0x002fe200000000ff */
[----:B------:R-:W-:Y:S02]  /*12730*/  FFMA.FTZ R3, R191, c[0x0][0x2d0], -R2 ;  /* 0x0000b400bf037a23 */ /* 0x000fe40000010802 */
[----:B------:R-:W-:-:S03]  /*12740*/  IMAD.MOV.U32 R191, RZ, RZ, R122 ;  /* 0x000000ffffbf7224 */ /* 0x000fc600078e007a */
[----:B------:R1:W-:Y:S01]  /*12750*/  MUFU.EX2 R143, R3 ;  /* 0x00000003008f7308 */ /* 0x0003e20000000800 */
[C---:B------:R-:W-:Y:S08]  /*12760*/  HMMA.16816.F32 R84, R4.reuse, R16, R84 ;  /* 0x000000100454723c */ /* 0x040ff00000001854 */
[----:B------:R-:W-:Y:S01]  /*12770*/  HMMA.16816.F32 R48, R4, R18, R72 ;  /* 0x000000120430723c */ /* 0x000fe20000001848 */
[----:B------:R-:W2:Y:S01]  /*12780*/  LDSM.16.MT88.4 R16, [R195+0x5800] ;  /* 0x00580000c310783b */ /* 0x000ea20000004200 */
[----:B-1----:R-:W-:-:S06]  /*12790*/  FFMA.FTZ R3, R214, c[0x0][0x2d0], -R2 ;  /* 0x0000b400d6037a23 */ /* 0x002fcc0000010802 */
[C---:B----4-:R-:W-:Y:S01]  /*127a0*/  HMMA.16816.F32 R92, R4.reuse, R12, R104 ;  /* 0x0000000c045c723c */ /* 0x050fe20000001868 */
[----:B------:R-:W-:Y:S01]  /*127b0*/  IMAD.MOV.U32 R214, RZ, RZ, R123 ;  /* 0x000000ffffd67224 */ /* 0x000fe200078e007b */
[----:B------:R1:W3:Y:S01]  /*127c0*/  MUFU.EX2 R146, R3 ;  /* 0x0000000300927308 */ /* 0x0002e20000000800 */
[----:B------:R-:W-:Y:S04]  /*127d0*/  LDSM.16.MT88.4 R120, [R196+0x6800] ;  /* 0x00680000c478783b */ /* 0x000fe80000004200 */
[----:B------:R-:W-:Y:S01]  /*127e0*/  LDSM.16.MT88.4 R104, [R197+0x3000] ;  /* 0x00300000c568783b */ /* 0x000fe20000004200 */
[C---:B------:R-:W-:Y:S03]  /*127f0*/  HMMA.16816.F32 R52, R4.reuse, R14, R88 ;  /* 0x0000000e0434723c */ /* 0x040fe60000001858 */
[----:B------:R-:W4:Y:S04]  /*12800*/  LDSM.16.MT88.4 R12, [R196+0x5800] ;  /* 0x00580000c40c783b */ /* 0x000f280000004200 */
[----:B------:R-:W-:Y:S01]  /*12810*/  LDSM.16.MT88.4 R88, [R196+0x3000] ;  /* 0x00300000c458783b */ /* 0x000fe20000004200 */
[----:B------:R-:W-:Y:S01]  /*12820*/  HMMA.16816.F32 R76, R4, R24, R76 ;  /* 0x00000018044c723c */ /* 0x000fe2000000184c */
[----:B-1----:R-:W-:-:S02]  /*12830*/  FFMA.FTZ R3, R219, c[0x0][0x2d0], -R2 ;  /* 0x0000b400db037a23 */ /* 0x002fc40000010802 */
[----:B------:R-:W-:Y:S02]  /*12840*/  IMAD.MOV.U32 R219, RZ, RZ, R71 ;  /* 0x000000ffffdb7224 */ /* 0x000fe400078e0047 */
[----:B------:R1:W-:Y:S03]  /*12850*/  MUFU.EX2 R145, R3 ;  /* 0x0000000300917308 */ /* 0x0003e60000000800 */
[C---:B------:R-:W-:Y:S08]  /*12860*/  HMMA.16816.F32 R24, R4.reuse, R26, R64 ;  /* 0x0000001a0418723c */ /* 0x040ff00000001840 */
[----:B-----5:R-:W-:Y:S01]  /*12870*/  HMMA.16816.F32 R100, R4, R8, R100 ;  /* 0x000000080464723c */ /* 0x020fe20000001864 */
[----:B-1----:R-:W-:-:S07]  /*12880*/  FFMA.FTZ R3, R220, c[0x0][0x2d0], -R2 ;  /* 0x0000b400dc037a23 */ /* 0x002fce0000010802 */
[----:B------:R-:W-:Y:S01]  /*12890*/  HMMA.16816.F32 R64, R4, R10, R80 ;  /* 0x0000000a0440723c */ /* 0x000fe20000001850 */
[----:B------:R-:W1:Y:S01]  /*128a0*/  LDSM.16.MT88.4 R8, [R197+0x5800] ;  /* 0x00580000c508783b */ /* 0x000e620000004200 */
[----:B------:R5:W-:Y:S01]  /*128b0*/  MUFU.EX2 R144, R3 ;  /* 0x0000000300907308 */ /* 0x000be20000000800 */
[----:B------:R-:W-:-:S05]  /*128c0*/  IMAD.MOV.U32 R220, RZ, RZ, c[0x0][0x2c4] ;  /* 0x0000b100ffdc7624 */ /* 0x000fca00078e00ff */
[----:B--2---:R-:W-:Y:S01]  /*128d0*/  HMMA.16816.F32 R96, R4, R16, R96 ;  /* 0x000000100460723c */ /* 0x004fe20000001860 */
[----:B------:R-:W-:-:S07]  /*128e0*/  ISETP.NE.AND P3, PT, R220, 0x1, PT ;  /* 0x00000001dc00780c */ /* 0x000fce0003f65270 */
[----:B------:R-:W-:Y:S01]  /*128f0*/  HMMA.16816.F32 R72, R4, R18, R60 ;  /* 0x000000120448723c */ /* 0x000fe2000000183c */
[----:B------:R-:W2:Y:S01]  /*12900*/  LDSM.16.MT88.4 R16, [R195+0x2800] ;  /* 0x00280000c310783b */ /* 0x000ea20000004200 */
[----:B-----5:R-:W-:-:S04]  /*12910*/  FFMA.FTZ R3, R160, c[0x0][0x2d0], -R0 ;  /* 0x0000b400a0037a23 */ /* 0x020fc80000010800 */
[----:B------:R5:W-:Y:S02]  /*12920*/  MUFU.EX2 R142, R3 ;  /* 0x00000003008e7308 */ /* 0x000be40000000800 */
[C---:B----4-:R-:W-:Y:S08]  /*12930*/  HMMA.16816.F32 R80, R4.reuse, R12, R56 ;  /* 0x0000000c0450723c */ /* 0x050ff00000001838 */
[----:B------:R-:W-:Y:S01]  /*12940*/  HMMA.16816.F32 R60, R4, R14, R44 ;  /* 0x0000000e043c723c */ /* 0x000fe2000000182c */
[----:B------:R-:W4:Y:S01]  /*12950*/  LDSM.16.MT88.4 R12, [R198+0x2800] ;  /* 0x00280000c60c783b */ /* 0x000f220000004200 */
[----:B-----5:R-:W-:-:S06]  /*12960*/  FFMA.FTZ R3, R162, c[0x0][0x2d0], -R0 ;  /* 0x0000b400a2037a23 */ /* 0x020fcc0000010800 */
[C---:B------:R-:W-:Y:S01]  /*12970*/  HMMA.16816.F32 R56, R4.reuse, R20, R32 ;  /* 0x000000140438723c */ /* 0x040fe20000001820 */
[----:B------:R5:W2:Y:S07]  /*12980*/  MUFU.EX2 R140, R3 ;  /* 0x00000003008c7308 */ /* 0x000aae0000000800 */
[C---:B------:R-:W-:Y:S01]  /*12990*/  HMMA.16816.F32 R36, R4.reuse, R22, R36 ;  /* 0x000000160424723c */ /* 0x040fe20000001824 */
[----:B------:R-:W4:Y:S07]  /*129a0*/  LDSM.16.MT88.4 R20, [R196+0x2800] ;  /* 0x00280000c414783b */ /* 0x000f2e0000004200 */
[----:B-1----:R-:W-:Y:S01]  /*129b0*/  HMMA.16816.F32 R40, R4, R8, R40 ;  /* 0x000000080428723c */ /* 0x002fe20000001828 */
[----:B-----5:R-:W-:-:S04]  /*129c0*/  FFMA.FTZ R3, R161, c[0x0][0x2d0], -R0 ;  /* 0x0000b400a1037a23 */ /* 0x020fc80000010800 */
[----:B------:R1:W-:Y:S03]  /*129d0*/  MUFU.EX2 R71, R3 ;  /* 0x0000000300477308 */ /* 0x0003e60000000800 */
[----:B------:R-:W-:Y:S01]  /*129e0*/  HMMA.16816.F32 R28, R4, R10, R28 ;  /* 0x0000000a041c723c */ /* 0x000fe2000000181c */
[----:B------:R-:W5:Y:S06]  /*129f0*/  LDSM.16.MT88.4 R8, [R197+0x2800] ;  /* 0x00280000c508783b */ /* 0x000f6c0000004200 */
[----:B---3--:R-:W-:-:S02]  /*12a00*/  F2FP.PACK_AB R4, R146, R143 ;  /* 0x0000008f9204723e */ /* 0x008fc400000000ff */
[----:B--2---:R-:W-:Y:S02]  /*12a10*/  F2FP.PACK_AB R5, R140, R142 ;  /* 0x0000008e8c05723e */ /* 0x004fe400000000ff */
[----:B------:R-:W-:Y:S01]  /*12a20*/  F2FP.PACK_AB R6, R144, R145 ;  /* 0x000000919006723e */ /* 0x000fe200000000ff */
[----:B-1----:R-:W-:-:S04]  /*12a30*/  FFMA.FTZ R3, R163, c[0x0][0x2d0], -R0 ;  /* 0x0000b400a3037a23 */ /* 0x002fc80000010800 */
[----:B------:R-:W1:Y:S02]  /*12a40*/  MUFU.EX2 R141, R3 ;  /* 0x00000003008d7308 */ /* 0x000e640000000800 */
[----:B-1----:R-:W-:Y:S01]  /*12a50*/  F2FP.PACK_AB R7, R141, R71 ;  /* 0x000000478d07723e */ /* 0x002fe200000000ff */
[----:B------:R-:W-:-:S06]  /*12a60*/  FFMA.FTZ R3, R241, c[0x0][0x2d0], -R2 ;  /* 0x0000b400f1037a23 */ /* 0x000fcc0000010802 */
[C---:B------:R-:W-:Y:S08]  /*12a70*/  HMMA.16816.F32 R76, R4.reuse, R16, R76 ;  /* 0x00000010044c723c */ /* 0x040ff0000000184c */
[C---:B------:R-:W-:Y:S01]  /*12a80*/  HMMA.16816.F32 R24, R4.reuse, R18, R24 ;  /* 0x000000120418723c */ /* 0x040fe20000001818 */
[----:B------:R-:W1:Y:S07]  /*12a90*/  LDSM.16.MT88.4 R16, [R195+0x6000] ;  /* 0x00600000c310783b */ /* 0x000e6e0000004200 */
[C---:B----4-:R-:W-:Y:S08]  /*12aa0*/  HMMA.16816.F32 R92, R4.reuse, R12, R92 ;  /* 0x0000000c045c723c */ /* 0x050ff0000000185c */
[C---:B------:R-:W-:Y:S01]  /*12ab0*/  HMMA.16816.F32 R44, R4.reuse, R14, R52 ;  /* 0x0000000e042c723c */ /* 0x040fe20000001834 */
[----:B------:R-:W2:Y:S07]  /*12ac0*/  LDSM.16.MT88.4 R12, [R196+0x6000] ;  /* 0x00600000c40c783b */ /* 0x000eae0000004200 */
[C---:B------:R-:W-:Y:S01]  /*12ad0*/  HMMA.16816.F32 R32, R4.reuse, R22, R48 ;  /* 0x000000160420723c */ /* 0x040fe20000001830 */
[----:B------:R3:W-:Y:S07]  /*12ae0*/  MUFU.EX2 R49, R3 ;  /* 0x0000000300317308 */ /* 0x0007ee0000000800 */
[C---:B------:R-:W-:Y:S01]  /*12af0*/  HMMA.16816.F32 R84, R4.reuse, R20, R84 ;  /* 0x000000140454723c */ /* 0x040fe20000001854 */
[----:B------:R-:W4:Y:S07]  /*12b00*/  LDSM.16.MT88.4 R20, [R198+0x6000] ;  /* 0x00600000c614783b */ /* 0x000f2e0000004200 */
[----:B-----5:R-:W-:Y:S01]  /*12b10*/  HMMA.16816.F32 R100, R4, R8, R100 ;  /* 0x000000080464723c */ /* 0x020fe20000001864 */
[----:B---3--:R-:W-:-:S04]  /*12b20*/  FFMA.FTZ R3, R248, c[0x0][0x2d0], -R2 ;  /* 0x0000b400f8037a23 */ /* 0x008fc80000010802 */
[----:B------:R3:W5:Y:S03]  /*12b30*/  MUFU.EX2 R48, R3 ;  /* 0x0000000300307308 */ /* 0x0007660000000800 */
[C---:B-1----:R-:W-:Y:S01]  /*12b40*/  HMMA.16816.F32 R108, R4.reuse, R16, R96 ;  /* 0x00000010046c723c */ /* 0x042fe20000001860 */
[----:B------:R-:W-:Y:S07]  /*12b50*/  LDSM.16.MT88.4 R96, [R198+0x3000] ;  /* 0x00300000c660783b */ /* 0x000fee0000004200 */
[----:B------:R-:W-:Y:S01]  /*12b60*/  HMMA.16816.F32 R72, R4, R18, R72 ;  /* 0x000000120448723c */ /* 0x000fe20000001848 */
[----:B---3--:R-:W-:-:S02]  /*12b70*/  FFMA.FTZ R3, R247, c[0x0][0x2d0], -R2 ;  /* 0x0000b400f7037a23 */ /* 0x008fc40000010802 */
[----:B------:R-:W-:-:S05]  /*12b80*/  FFMA.FTZ R2, R226, c[0x0][0x2d0], -R2 ;  /* 0x0000b400e2027a23 */ /* 0x000fca0000010802 */
[C---:B--2---:R-:W-:Y:S01]  /*12b90*/  HMMA.16816.F32 R60, R4.reuse, R14, R60 ;  /* 0x0000000e043c723c */ /* 0x044fe2000000183c */
[----:B------:R-:W-:Y:S07]  /*12ba0*/  MUFU.EX2 R18, R3 ;  /* 0x0000000300127308 */ /* 0x000fee0000000800 */
[C---:B------:R-:W-:Y:S01]  /*12bb0*/  HMMA.16816.F32 R116, R4.reuse, R12, R80 ;  /* 0x0000000c0474723c */ /* 0x040fe20000001850 */
[----:B------:R1:W2:Y:S01]  /*12bc0*/  MUFU.EX2 R17, R2 ;  /* 0x0000000200117308 */ /* 0x0002a20000000800 */
[----:B------:R-:W-:Y:S06]  /*12bd0*/  LDSM.16.MT88.4 R80, [R195+0x3000] ;  /* 0x00300000c350783b */ /* 0x000fec0000004200 */
[C---:B------:R-:W-:Y:S01]  /*12be0*/  HMMA.16816.F32 R52, R4.reuse, R10, R64 ;  /* 0x0000000a0434723c */ /* 0x040fe20000001840 */
[----:B------:R-:W3:Y:S06]  /*12bf0*/  LDSM.16.MT88.4 R8, [R197+0x6000] ;  /* 0x00600000c508783b */ /* 0x000eec0000004200 */
[----:B-----5:R-:W-:Y:S01]  /*12c00*/  F2FP.PACK_AB R64, R48, R49 ;  /* 0x000000313040723e */ /* 0x020fe200000000ff */
[----:B----4-:R-:W-:Y:S01]  /*12c10*/  HMMA.16816.F32 R56, R4, R20, R56 ;  /* 0x000000140438723c */ /* 0x010fe20000001838 */
[----:B-1----:R-:W-:Y:S01]  /*12c20*/  FFMA.FTZ R2, R225, c[0x0][0x2d0], -R0 ;  /* 0x0000b400e1027a23 */ /* 0x002fe20000010800 */
[----:B--2---:R-:W-:-:S03]  /*12c30*/  F2FP.PACK_AB R66, R17, R18 ;  /* 0x000000121142723e */ /* 0x004fc600000000ff */
[----:B------:R1:W-:Y:S03]  /*12c40*/  MUFU.EX2 R16, R2 ;  /* 0x0000000200107308 */ /* 0x0003e60000000800 */
[----:B------:R-:W-:Y:S01]  /*12c50*/  HMMA.16816.F32 R36, R4, R22, R36 ;  /* 0x000000160424723c */ /* 0x000fe20000001824 */
[----:B-1----:R-:W-:-:S04]  /*12c60*/  FFMA.FTZ R2, R227, c[0x0][0x2d0], -R0 ;  /* 0x0000b400e3027a23 */ /* 0x002fc80000010800 */
[----:B------:R1:W2:Y:S03]  /*12c70*/  MUFU.EX2 R14, R2 ;  /* 0x00000002000e7308 */ /* 0x0002a60000000800 */
[----:B---3--:R-:W-:Y:S01]  /*12c80*/  HMMA.16816.F32 R40, R4, R8, R40 ;  /* 0x000000080428723c */ /* 0x008fe20000001828 */
[----:B-1----:R-:W-:-:S07]  /*12c90*/  FFMA.FTZ R2, R229, c[0x0][0x2d0], -R0 ;  /* 0x0000b400e5027a23 */ /* 0x002fce0000010800 */
[----:B------:R-:W-:Y:S01]  /*12ca0*/  HMMA.16816.F32 R28, R4, R10, R28 ;  /* 0x0000000a041c723c */ /* 0x000fe2000000181c */
[----:B------:R-:W-:Y:S01]  /*12cb0*/  FFMA.FTZ R0, R228, c[0x0][0x2d0], -R0 ;  /* 0x0000b400e4007a23 */ /* 0x000fe20000010800 */
[----:B------:R-:W1:Y:S01]  /*12cc0*/  LDSM.16.MT88.4 R8, [R197+0x6800] ;  /* 0x00680000c508783b */ /* 0x000e620000004200 */
[----:B------:R3:W-:Y:S01]  /*12cd0*/  MUFU.EX2 R13, R2 ;  /* 0x00000002000d7308 */ /* 0x0007e20000000800 */
[----:B--2---:R-:W-:-:S03]  /*12ce0*/  F2FP.PACK_AB R65, R14, R16 ;  /* 0x000000100e41723e */ /* 0x004fc600000000ff */
[----:B------:R-:W-:-:S04]  /*12cf0*/  @P3 IMAD.HI.U32 R4, R252, c[0x0][0x2c8], RZ ;  /* 0x0000b200fc043a27 */ /* 0x000fc800078e00ff */
[----:B------:R2:W4:Y:S01]  /*12d00*/  MUFU.EX2 R12, R0 ;  /* 0x00000000000c7308 */ /* 0x0005220000000800 */
[----:B---3--:R-:W-:-:S04]  /*12d10*/  FADD.FTZ R2, R246, R245 ;  /* 0x000000f5f6027221 */ /* 0x008fc80000010000 */
[----:B------:R-:W-:Y:S02]  /*12d20*/  FADD.FTZ R2, R244, R2 ;  /* 0x00000002f4027221 */ /* 0x000fe40000010000 */
[----:B--2---:R-:W-:Y:S01]  /*12d30*/  FADD.FTZ R0, R240, R237 ;  /* 0x000000edf0007221 */ /* 0x004fe20000010000 */
[----:B----4-:R-:W-:Y:S01]  /*12d40*/  F2FP.PACK_AB R67, R12, R13 ;  /* 0x0000000d0c43723e */ /* 0x010fe200000000ff */
        /* <DEDUP_REMOVED lines=10> */
[----:B------:R-:W-:Y:S02]  /*12df0*/  FADD.FTZ R2, R230, R0 ;  /* 0x00000000e6027221 */ /* 0x000fe40000010000 */
[----:B------:R-:W-:-:S02]  /*12e00*/  FADD.FTZ R0, R242, R3 ;  /* 0x00000003f2007221 */ /* 0x000fc40000010000 */
[----:B------:R-:W-:Y:S01]  /*12e10*/  FADD.FTZ R2, R233, R2 ;  /* 0x00000002e9027221 */ /* 0x000fe20000010000 */
[C---:B------:R-:W-:Y:S01]  /*12e20*/  HMMA.16816.F32 R84, R64.reuse, R88, R84 ;  /* 0x000000584054723c */ /* 0x040fe20000001854 */
[----:B------:R-:W-:Y:S02]  /*12e30*/  FADD.FTZ R0, R223, R0 ;  /* 0x00000000df007221 */ /* 0x000fe40000010000 */
[----:B------:R-:W-:Y:S01]  /*12e40*/  FADD.FTZ R2, R217, R2 ;  /* 0x00000002d9027221 */ /* 0x000fe20000010000 */
[----:B------:R-:W-:Y:S01]  /*12e50*/  IADD3 R217, R251, -0x2, RZ ;  /* 0xfffffffefbd97810 */ /* 0x000fe20007ffe0ff */
        /* <DEDUP_REMOVED lines=24> */
[----:B------:R-:W-:Y:S01]  /*12fe0*/  IMAD.MOV.U32 R0, RZ, RZ, R252 ;  /* 0x000000ffff007224 */ /* 0x000fe200078e00fc */
[----:B------:R-:W-:Y:S01]  /*12ff0*/  @P3 SHF.R.U32.HI R0, RZ, c[0x0][0x2cc], R4 ;  /* 0x0000b300ff003a19 */ /* 0x000fe20000011604 */
[----:B------:R-:W-:-:S02]  /*13000*/  FADD.FTZ R2, R152, R2 ;  /* 0x0000000298027221 */ /* 0x000fc40000010000 */
[----:B------:R-:W-:Y:S01]  /*13010*/  FADD.FTZ R3, R150, R3 ;  /* 0x0000000396037221 */ /* 0x000fe20000010000 */
[C---:B------:R-:W-:Y:S01]  /*13020*/  HMMA.16816.F32 R80, R64.reuse, R82, R24 ;  /* 0x000000524050723c */ /* 0x040fe20000001818 */
[----:B------:R-:W-:Y:S02]  /*13030*/  FADD.FTZ R2, R143, R2 ;  /* 0x000000028f027221 */ /* 0x000fe40000010000 */
[----:B------:R-:W-:Y:S01]  /*13040*/  FADD.FTZ R4, R148, R3 ;  /* 0x0000000394047221 */ /* 0x000fe20000010000 */
[----:B------:R-:W-:Y:S01]  /*13050*/  IADD3 R3, R0, R214, -R219 ;  /* 0x000000d600037210 */ /* 0x000fe20007ffe8db */
[----:B------:R-:W-:Y:S02]  /*13060*/  FADD.FTZ R0, R146, R2 ;  /* 0x0000000292007221 */ /* 0x000fe40000010000 */
[----:B------:R-:W-:Y:S01]  /*13070*/  IMAD.MOV.U32 R2, RZ, RZ, RZ ;  /* 0x000000ffff027224 */ /* 0x000fe200078e00ff */
[----:B------:R-:W-:Y:S01]  /*13080*/  HMMA.16816.F32 R88, R64, R90, R32 ;  /* 0x0000005a4058723c */ /* 0x000fe20000001820 */
[----:B------:R-:W-:-:S02]  /*13090*/  FADD.FTZ R4, R142, R4 ;  /* 0x000000048e047221 */ /* 0x000fc40000010000 */
[----:B------:R-:W-:-:S04]  /*130a0*/  IMAD.HI R2, R3, -0x6db6db6d, R2 ;  /* 0x9249249303027827 */ /* 0x000fc800078e0202 */
[----:B------:R-:W-:Y:S01]  /*130b0*/  FADD.FTZ R3, R140, R4 ;  /* 0x000000048c037221 */ /* 0x000fe20000010000 */
[C---:B------:R-:W-:Y:S01]  /*130c0*/  HMMA.16816.F32 R96, R64.reuse, R98, R44 ;  /* 0x000000624060723c */ /* 0x040fe2000000182c */
[----:B------:R-:W-:Y:S02]  /*130d0*/  FADD.FTZ R0, R145, R0 ;  /* 0x0000000091007221 */ /* 0x000fe40000010000 */
[----:B------:R-:W-:Y:S02]  /*130e0*/  FADD.FTZ R3, R71, R3 ;  /* 0x0000000347037221 */ /* 0x000fe40000010000 */
[----:B------:R-:W-:Y:S01]  /*130f0*/  FADD.FTZ R4, R144, R0 ;  /* 0x0000000090047221 */ /* 0x000fe20000010000 */
[----:B------:R-:W-:Y:S01]  /*13100*/  SHF.R.U32.HI R0, RZ, 0x1f, R2 ;  /* 0x0000001fff007819 */ /* 0x000fe20000011602 */
[----:B------:R-:W-:Y:S01]  /*13110*/  FADD.FTZ R3, R141, R3 ;  /* 0x000000038d037221 */ /* 0x000fe20000010000 */
[----:B------:R-:W-:Y:S02]  /*13120*/  HMMA.16816.F32 R104, R64, R106, R52 ;  /* 0x0000006a4068723c */ /* 0x000fe40000001834 */
[----:B------:R-:W-:Y:S01]  /*13130*/  LEA.HI.SX32 R2, R2, R0, 0x1a ;  /* 0x0000000002027211 */ /* 0x000fe200078fd2ff */
        /* <DEDUP_REMOVED lines=12> */
[----:B------:R-:W-:-:S05]  /*13200*/  FADD.FTZ R0, R12, R2 ;  /* 0x000000020c007221 */ /* 0x000fca0000010000 */
[----:B------:R2:W-:Y:S02]  /*13210*/  STL [R1+0x38], R0 ;  /* 0x0000380001007387 */ /* 0x0005e40000100800 */
[C---:B-1----:R-:W-:Y:S02]  /*13220*/  HMMA.16816.F32 R60, R64.reuse, R8, R40 ;  /* 0x00000008403c723c */ /* 0x042fe40000001828 */
[----:B------:R2:W-:Y:S06]  /*13230*/  STL [R1+0x34], R3 ;  /* 0x0000340301007387 */ /* 0x0005ec0000100800 */
[----:B------:R-:W-:Y:S01]  /*13240*/  HMMA.16816.F32 R64, R64, R10, R28 ;  /* 0x0000000a4040723c */ /* 0x000fe2000000181c */
[----:B------:R-:W-:Y:S07]  /*13250*/  @!P0 BRA `(.L_x_1233) ;  /* 0x0000428000008947 */ /* 0x000fee0003800000 */
[----:B--2---:R-:W-:Y:S01]  /*13260*/  IMAD.IADD R0, R250, 0x1, R252 ;  /* 0x00000001fa007824 */ /* 0x004fe200078e02fc */
[----:B------:R-:W-:Y:S01]  /*13270*/  MOV R3, R70 ;  /* 0x0000004600037202 */ /* 0x000fe20000000f00 */
[----:B------:R-:W-:Y:S01]  /*13280*/  IMAD.MOV.U32 R71, RZ, RZ, R69 ;  /* 0x000000ffff477224 */ /* 0x000fe200078e0045 */
[----:B------:R-:W-:-:S02]  /*13290*/  MOV R188, R217 ;  /* 0x000000d900bc7202 */ /* 0x000fc40000000f00 */
[----:B------:R1:W-:Y:S02]  /*132a0*/  STL [R1+0x20], R0 ;  /* 0x0000200001007387 */ /* 0x0003e40000100800 */
[----:B-1----:R-:W-:-:S05]  /*132b0*/  @P3 IMAD.HI.U32 R0, R0, c[0x0][0x2c8], RZ ;  /* 0x0000b20000003a27 */ /* 0x002fca00078e00ff */
[----:B------:R-:W-:-:S05]  /*132c0*/  @P3 SHF.R.U32.HI R0, RZ, c[0x0][0x2cc], R0 ;  /* 0x0000b300ff003a19 */ /* 0x000fca0000011600 */
[----:B------:R1:W-:Y:S02]  /*132d0*/  @P3 STL [R1+0x28], R0 ;  /* 0x0000280001003387 */ /* 0x0003e40000100800 */
.L_x_1238:
[----:B--2---:R-:W2:Y:S01]  /*132e0*/  LDL R189, [R1+0x40] ;  /* 0x0000400001bd7983 */ /* 0x004ea20000100800 */
        /* <DEDUP_REMOVED lines=21> */
[----:B-1-34-:R-:W-:Y:S01]  /*13440*/  IMAD.WIDE.U32 R22, R188, c[0x0][0x208], RZ ;  /* 0x00008200bc167a25 */ /* 0x01afe200078e00ff */
[----:B------:R-:W2:Y:S01]  /*13450*/  LDL.64 R30, [R1+0x8] ;  /* 0x00000800011e7983 */ /* 0x000ea20000100a00 */
[----:B------:R-:W-:Y:S01]  /*13460*/  ULDC.64 UR4, c[0x0][0x208] ;  /* 0x0000820000047ab9 */ /* 0x000fe20000000a00 */
[----:B------:R-:W-:Y:S01]  /*13470*/  SHF.R.S32.HI R0, RZ, 0x1f, R188 ;  /* 0x0000001fff007819 */ /* 0x000fe200000114bc */
[----:B------:R-:W-:Y:S01]  /*13480*/  USHF.L.U32 UR9, UR4, 0x5, URZ ;  /* 0x0000000504097899 */ /* 0x000fe2000800063f */
[----:B------:R-:W3:Y:S01]  /*13490*/  LDL R28, [R1] ;  /* 0x00000000011c7983 */ /* 0x000ee20000100800 */
        /* <DEDUP_REMOVED lines=52> */
.L_x_1235:
[----:B-1-34-:R-:W-:Y:S05]  /*137e0*/  BSYNC B0 ;  /* 0x0000000000007941 */ /* 0x01afea0003800000 */
.L_x_1234:
        /* <DEDUP_REMOVED lines=36> */
[----:B------:R-:W-:Y:S01]  /*13a30*/  HMMA.16816.F32 R56, R136, R162, R56 ;  /* 0x000000a28838723c */ /* 0x000fe20000001838 */
[----:B------:R-:W4:Y:S07]  /*13a40*/  LDSM.16.M88.4 R160, [R193+0x3000] ;  /* 0x00300000c1a0783b */ /* 0x000f2e0000000200 */
[C---:B-1----:R-:W-:Y:S08]  /*13a50*/  HMMA.16816.F32 R4, R164.reuse, R72, R4 ;  /* 0x00000048a404723c */ /* 0x042ff00000001804 */
[C---:B------:R-:W-:Y:S01]  /*13a60*/  HMMA.16816.F32 R8, R164.reuse, R74, R8 ;  /* 0x0000004aa408723c */ /* 0x040fe20000001808 */
[----:B------:R-:W1:Y:S07]  /*13a70*/  LDSM.16.M88.4 R72, [R192] ;  /* 0x00000000c048783b */ /* 0x000e6e0000000200 */
        /* <DEDUP_REMOVED lines=44> */
[----:B------:R-:W2:Y:S07]  /*13d40*/  LDSM.16.M88.4 R140, [R200] ;  /* 0x00000000c88c783b */ /* 0x000eae0000000200 */
[C---:B---3--:R-:W-:Y:S08]  /*13d50*/  HMMA.16816.F32 R20, R172.reuse, R144, R20 ;  /* 0x00000090ac14723c */ /* 0x048ff00000001814 */
[C---:B------:R-:W-:Y:S01]  /*13d60*/  HMMA.16816.F32 R24, R172.reuse, R146, R24 ;  /* 0x00000092ac18723c */ /* 0x040fe20000001818 */
[----:B------:R-:W3:Y:S07]  /*13d70*/  LDSM.16.M88.4 R144, [R201] ;  /* 0x00000000c990783b */ /* 0x000eee0000000200 */
        /* <DEDUP_REMOVED lines=8> */
[----:B------:R-:W3:Y:S07]  /*13e00*/  LDSM.16.M88.4 R156, [R204] ;  /* 0x00000000cc9c783b */ /* 0x000eee0000000200 */
[C---:B------:R-:W-:Y:S08]  /*13e10*/  HMMA.16816.F32 R52, R172.reuse, R160, R52 ;  /* 0x000000a0ac34723c */ /* 0x040ff00000001834 */
[----:B------:R-:W-:Y:S01]  /*13e20*/  HMMA.16816.F32 R56, R172, R162, R56 ;  /* 0x000000a2ac38723c */ /* 0x000fe20000001838 */
[----:B------:R-:W4:Y:S07]  /*13e30*/  LDSM.16.M88.4 R160, [R205] ;  /* 0x00000000cda0783b */ /* 0x000f2e0000000200 */
        /* <DEDUP_REMOVED lines=28> */
[C---:B------:R-:W-:Y:S08]  /*14000*/  HMMA.16816.F32 R24, R180.reuse, R146, R24 ;  /* 0x00000092b418723c */ /* 0x040ff00000001818 */
[C---:B----4-:R-:W-:Y:S08]  /*14010*/  HMMA.16816.F32 R28, R180.reuse, R148, R28 ;  /* 0x00000094b41c723c */ /* 0x050ff0000000181c */
[C---:B------:R-:W-:Y:S08]  /*14020*/  HMMA.16816.F32 R32, R180.reuse, R150, R32 ;  /* 0x00000096b420723c */ /* 0x040ff00000001820 */
        /* <DEDUP_REMOVED lines=8> */
[C---:B--2---:R-:W-:Y:S08]  /*140b0*/  HMMA.16816.F32 R12, R184.reuse, R140, R12 ;  /* 0x0000008cb80c723c */ /* 0x044ff0000000180c */
        /* <DEDUP_REMOVED lines=137> */
[----:B------:R-:W3:Y:S01]  /*14950*/  LDL R189, [R1+0x10] ;  /* 0x0000100001bd7983 */ /* 0x000ee20000100800 */
        /* <DEDUP_REMOVED lines=47> */
.L_x_1237:
[----:B--234-:R-:W-:Y:S05]  /*14c50*/  BSYNC B0 ;  /* 0x0000000000007941 */ /* 0x01cfea0003800000 */
.L_x_1236:
        /* <DEDUP_REMOVED lines=19> */
[----:B------:R-:W-:Y:S02]  /*14d90*/  ISETP.GT.AND P0, PT, R0, 0x1, PT ;  /* 0x000000010000780c */ /* 0x000fe40003f04270 */
[----:B------:R-:W-:Y:S02]  /*14da0*/  FSEL R5, R160, -INF , P1 ;  /* 0xff800000a0057808 */ /* 0x000fe40000800000 */
[----:B------:R-:W-:Y:S02]  /*14db0*/  FSEL R6, R158, -INF , P0 ;  /* 0xff8000009e067808 */ /* 0x000fe40000000000 */
[----:B------:R-:W-:Y:S02]  /*14dc0*/  ISETP.GT.AND P4, PT, R0, 0x8, PT ;  /* 0x000000080000780c */ /* 0x000fe40003f84270 */
[----:B------:R-:W-:Y:S02]  /*14dd0*/  FMNMX.FTZ R2, R5, R71, !PT ;  /* 0x0000004705027209 */ /* 0x000fe40007810000 */
        /* <DEDUP_REMOVED lines=9> */
[----:B------:R-:W-:Y:S02]  /*14e70*/  ISETP.GT.AND P4, PT, R4, RZ, PT ;  /* 0x000000ff0400720c */ /* 0x000fe40003f84270 */
[----:B------:R-:W-:Y:S02]  /*14e80*/  FMNMX.FTZ R2, R41, R2, !PT ;  /* 0x0000000229027209 */ /* 0x000fe40007810000 */
[----:B------:R-:W-:Y:S02]  /*14e90*/  ISETP.GT.AND P1, PT, R0, 0x18, PT ;  /* 0x000000180000780c */ /* 0x000fe40003f24270 */
[----:B------:R-:W-:Y:S02]  /*14ea0*/  FSEL R48, R146, -INF , P0 ;  /* 0xff80000092307808 */ /* 0x000fe40000000000 */
[----:B------:R-:W-:Y:S02]  /*14eb0*/  FSEL R8, R163, -INF , P4 ;  /* 0xff800000a3087808 */ /* 0x000fe40002000000 */
[----:B------:R-:W-:Y:S02]  /*14ec0*/  ISETP.GT.AND P2, PT, R4, 0x1, PT ;  /* 0x000000010400780c */ /* 0x000fe40003f44270 */
[----:B------:R-:W-:Y:S02]  /*14ed0*/  FSEL R57, R75, -INF , P1 ;  /* 0xff8000004b397808 */ /* 0x000fe40000800000 */
[----:B------:R-:W-:Y:S02]  /*14ee0*/  ISETP.GT.AND P0, PT, R0, 0x19, PT ;  /* 0x000000190000780c */ /* 0x000fe40003f04270 */
        /* <DEDUP_REMOVED lines=44> */
[----:B------:R-:W-:Y:S02]  /*151b0*/  ISETP.GT.AND P2, PT, R4, 0x21, PT ;  /* 0x000000210400780c */ /* 0x000fe40003f44270 */
[----:B------:R-:W-:Y:S02]  /*151c0*/  FSEL R144, R153, -INF , P3 ;  /* 0xff80000099907808 */ /* 0x000fe40001800000 */
[----:B------:R-:W-:Y:S02]  /*151d0*/  FSEL R158, R34, -INF , P1 ;  /* 0xff800000229e7808 */ /* 0x000fe40000800000 */
[----:B------:R-:W-:Y:S02]  /*151e0*/  ISETP.GT.AND P0, PT, R0, 0x39, PT ;  /* 0x000000390000780c */ /* 0x000fe40003f04270 */
[----:B------:R-:W-:Y:S02]  /*151f0*/  FMNMX.FTZ R2, R157, R2, !PT ;  /* 0x000000029d027209 */ /* 0x000fe40007810000 */
        /* <DEDUP_REMOVED lines=43> */
[C---:B------:R-:W-:Y:S02]  /*154b0*/  ISETP.GT.AND P2, PT, R4.reuse, 0x41, PT ;  /* 0x000000410400780c */ /* 0x040fe40003f44270 */
[----:B------:R-:W-:Y:S02]  /*154c0*/  FMNMX.FTZ R7, R155, R7, !PT ;  /* 0x000000079b077209 */ /* 0x000fe40007810000 */
[----:B------:R-:W-:Y:S02]  /*154d0*/  ISETP.GT.AND P3, PT, R4, 0x48, PT ;  /* 0x000000480400780c */ /* 0x000fe40003f64270 */
[----:B------:R-:W-:Y:S02]  /*154e0*/  FSEL R232, R18, -INF , P1 ;  /* 0xff80000012e87808 */ /* 0x000fe40000800000 */
[----:B------:R-:W-:Y:S02]  /*154f0*/  ISETP.GT.AND P0, PT, R0, 0x59, PT ;  /* 0x000000590000780c */ /* 0x000fe40003f04270 */
        /* <DEDUP_REMOVED lines=38> */
[C---:B------:R-:W-:Y:S02]  /*15760*/  ISETP.GT.AND P0, PT, R4.reuse, 0x61, PT ;  /* 0x000000610400780c */ /* 0x040fe40003f04270 */
[----:B------:R-:W-:Y:S02]  /*15770*/  FSEL R239, R29, -INF , P1 ;  /* 0xff8000001def7808 */ /* 0x000fe40000800000 */
[----:B------:R-:W-:Y:S01]  /*15780*/  FSEL R240, R25, -INF , P0 ;  /* 0xff80000019f07808 */ /* 0x000fe20000000000 */
[----:B------:R-:W-:Y:S01]  /*15790*/  LDSM.16.MT88.4 R28, [R198] ;  /* 0x00000000c61c783b */ /* 0x000fe20000004200 */
[----:B------:R-:W-:Y:S02]  /*157a0*/  ISETP.GT.AND P0, PT, R4, 0x69, PT ;  /* 0x000000690400780c */ /* 0x000fe40003f04270 */
[----:B------:R-:W-:Y:S02]  /*157b0*/  FMNMX.FTZ R7, R228, R7, !PT ;  /* 0x00000007e4077209 */ /* 0x000fe40007810000 */
[----:B------:R-:W-:Y:S02]  /*157c0*/  FSEL R244, R21, -INF , P0 ;  /* 0xff80000015f47808 */ /* 0x000fe40000000000 */
[----:B------:R-:W-:Y:S02]  /*157d0*/  ISETP.GT.AND P1, PT, R4, 0x68, PT ;  /* 0x000000680400780c */ /* 0x000fe40003f24270 */
[----:B------:R-:W-:Y:S02]  /*157e0*/  FMNMX.FTZ R7, R239, R7, !PT ;  /* 0x00000007ef077209 */ /* 0x000fe40007810000 */
[----:B------:R-:W-:Y:S02]  /*157f0*/  FSEL R243, R23, -INF , P1 ;  /* 0xff80000017f37808 */ /* 0x000fe40000800000 */
[----:B------:R-:W-:Y:S01]  /*15800*/  FMNMX.FTZ R4, R240, R7, !PT ;  /* 0x00000007f0047209 */ /* 0x000fe20007810000 */
[----:B------:R-:W-:Y:S01]  /*15810*/  LDSM.16.MT88.4 R20, [R196] ;  /* 0x00000000c414783b */ /* 0x000fe20000004200 */
[----:B--2---:R-:W-:Y:S02]  /*15820*/  FMNMX.FTZ R0, R0, R2, !PT ;  /* 0x0000000200007209 */ /* 0x004fe40007810000 */
[----:B------:R-:W-:Y:S04]  /*15830*/  FMNMX.FTZ R4, R243, R4, !PT ;  /* 0x00000004f3047209 */ /* 0x000fe80007810000 */
[----:B------:R-:W-:Y:S01]  /*15840*/  FMNMX.FTZ R4, R244, R4, !PT ;  /* 0x00000004f4047209 */ /* 0x000fe20007810000 */
[----:B------:R-:W2:Y:S08]  /*15850*/  SHFL.BFLY PT, R2, R0, 0x1, 0x1f ;  /* 0x0c201f0000027f89 */ /* 0x000eb000000e0000 */
        /* <DEDUP_REMOVED lines=16> */
[--C-:B------:R-:W-:Y:S02]  /*15960*/  FFMA.FTZ R5, R8, c[0x0][0x2d0], -R73.reuse ;  /* 0x0000b40008057a23 */ /* 0x100fe40000010849 */
[--C-:B------:R-:W-:Y:S02]  /*15970*/  FFMA.FTZ R4, R11, c[0x0][0x2d0], -R73.reuse ;  /* 0x0000b4000b047a23 */ /* 0x100fe40000010849 */
[----:B------:R4:W-:Y:S10]  /*15980*/  MUFU.EX2 R252, R2 ;  /* 0x0000000200fc7308 */ /* 0x0009f40000000800 */
[----:B------:R-:W-:Y:S01]  /*15990*/  MUFU.EX2 R248, R5 ;  /* 0x0000000500f87308 */ /* 0x000fe20000000800 */
[--C-:B--2---:R-:W-:Y:S01]  /*159a0*/  FFMA.FTZ R0, R9, c[0x0][0x2d0], -R74.reuse ;  /* 0x0000b40009007a23 */ /* 0x104fe2000001084a */
[----:B---3--:R-:W-:Y:S08]  /*159b0*/  F2FP.PACK_AB R141, R250, R251 ;  /* 0x000000fbfa8d723e */ /* 0x008ff000000000ff */
[----:B------:R2:W-:Y:S01]  /*159c0*/  MUFU.EX2 R51, R0 ;  /* 0x0000000000337308 */ /* 0x0005e20000000800 */
[----:B----4-:R-:W-:Y:S09]  /*159d0*/  FSEL R2, R69, RZ, P0 ;  /* 0x000000ff45027208 */ /* 0x010ff20000000000 */
[----:B------:R-:W3:Y:S01]  /*159e0*/  MUFU.EX2 R247, R4 ;  /* 0x0000000400f77308 */ /* 0x000ee20000000800 */
[--C-:B--2---:R-:W-:Y:S09]  /*159f0*/  FFMA.FTZ R0, R10, c[0x0][0x2d0], -R74.reuse ;  /* 0x0000b4000a007a23 */ /* 0x104ff2000001084a */
[----:B------:R2:W4:Y:S01]  /*15a00*/  MUFU.EX2 R58, R0 ;  /* 0x00000000003a7308 */ /* 0x0005220000000800 */
[----:B---3--:R-:W-:Y:S01]  /*15a10*/  F2FP.PACK_AB R140, R247, R248 ;  /* 0x000000f8f78c723e */ /* 0x008fe200000000ff */
[----:B--2---:R-:W-:Y:S01]  /*15a20*/  FFMA.FTZ R0, R12, c[0x0][0x2d0], -R73 ;  /* 0x0000b4000c007a23 */ /* 0x004fe20000010849 */
[----:B----4-:R-:W-:Y:S01]  /*15a30*/  F2FP.PACK_AB R143, R58, R51 ;  /* 0x000000333a8f723e */ /* 0x010fe200000000ff */
        /* <DEDUP_REMOVED lines=9> */
[----:B------:R-:W-:Y:S04]  /*15ad0*/  FMUL.FTZ R0, R0, c[0x0][0x2d0] ;  /* 0x0000b40000007a20 */ /* 0x000fe80000410000 */
[----:B------:R3:W-:Y:S01]  /*15ae0*/  MUFU.EX2 R242, R2 ;  /* 0x0000000200f27308 */ /* 0x0007e20000000800 */
[C---:B----4-:R-:W-:Y:S02]  /*15af0*/  FMUL.FTZ R4, R3.reuse, R76 ;  /* 0x0000004c03047220 */ /* 0x050fe40000410000 */
        /* <DEDUP_REMOVED lines=10> */
[----:B------:R-:W5:Y:S01]  /*15ba0*/  LDL.LU R105, [R1+0x38] ;  /* 0x0000380001697983 */ /* 0x000f620000300800 */
[C---:B------:R-:W-:Y:S02]  /*15bb0*/  FMUL.FTZ R60, R3.reuse, R60 ;  /* 0x0000003c033c7220 */ /* 0x040fe40000410000 */
[--C-:B---3--:R-:W-:Y:S01]  /*15bc0*/  FFMA.FTZ R2, R40, c[0x0][0x2d0], -R73.reuse ;  /* 0x0000b40028027a23 */ /* 0x108fe20000010849 */
[----:B------:R-:W3:Y:S01]  /*15bd0*/  LDL.LU R104, [R1+0x34] ;  /* 0x0000340001687983 */ /* 0x000ee20000300800 */
[C---:B------:R-:W-:Y:S02]  /*15be0*/  FMUL.FTZ R40, R3.reuse, R112 ;  /* 0x0000007003287220 */ /* 0x040fe40000410000 */
[----:B------:R1:W1:Y:S01]  /*15bf0*/  MUFU.EX2 R241, R2 ;  /* 0x0000000200f17308 */ /* 0x0002620000000800 */
[C---:B------:R-:W-:Y:S02]  /*15c00*/  FMUL.FTZ R61, R3.reuse, R61 ;  /* 0x0000003d033d7220 */ /* 0x040fe40000410000 */
[C---:B------:R-:W-:Y:S02]  /*15c10*/  FMUL.FTZ R64, R3.reuse, R64 ;  /* 0x0000004003407220 */ /* 0x040fe40000410000 */
[C---:B------:R-:W-:Y:S02]  /*15c20*/  FMUL.FTZ R65, R3.reuse, R65 ;  /* 0x0000004103417220 */ /* 0x040fe40000410000 */
[C---:B----4-:R-:W-:Y:S02]  /*15c30*/  FMUL.FTZ R6, R0.reuse, R78 ;  /* 0x0000004e00067220 */ /* 0x050fe40000410000 */
[C---:B------:R-:W-:Y:S02]  /*15c40*/  FMUL.FTZ R7, R0.reuse, R79 ;  /* 0x0000004f00077220 */ /* 0x040fe40000410000 */
[----:B------:R-:W4:Y:S01]  /*15c50*/  LDSM.16.MT88.4 R76, [R198+0x3800] ;  /* 0x00380000c64c783b */ /* 0x000f220000004200 */
[C---:B------:R-:W-:Y:S02]  /*15c60*/  FMUL.FTZ R10, R0.reuse, R82 ;  /* 0x00000052000a7220 */ /* 0x040fe40000410000 */
[C---:B------:R-:W-:Y:S02]  /*15c70*/  FMUL.FTZ R11, R0.reuse, R83 ;  /* 0x00000053000b7220 */ /* 0x040fe40000410000 */
[C---:B--2---:R-:W-:Y:S03]  /*15c80*/  HMMA.16816.F32 R4, R140.reuse, R12, R4 ;  /* 0x0000000c8c04723c */ /* 0x044fe60000001804 */
[----:B------:R-:W2:Y:S02]  /*15c90*/  LDSM.16.MT88.4 R80, [R197+0x3800] ;  /* 0x00380000c550783b */ /* 0x000ea40000004200 */
[C---:B------:R-:W-:Y:S02]  /*15ca0*/  FMUL.FTZ R18, R0.reuse, R90 ;  /* 0x0000005a00127220 */ /* 0x040fe40000410000 */
[----:B------:R-:W-:Y:S01]  /*15cb0*/  FMUL.FTZ R12, R3, R84 ;  /* 0x00000054030c7220 */ /* 0x000fe20000410000 */
[C---:B------:R-:W-:Y:S04]  /*15cc0*/  HMMA.16816.F32 R8, R140.reuse, R14, R8 ;  /* 0x0000000e8c08723c */ /* 0x040fe80000001808 */
[--C-:B-1----:R-:W-:Y:S02]  /*15cd0*/  FFMA.FTZ R2, R41, c[0x0][0x2d0], -R74.reuse ;  /* 0x0000b40029027a23 */ /* 0x102fe4000001084a */
        /* <DEDUP_REMOVED lines=8> */
[----:B------:R-:W2:Y:S01]  /*15d60*/  LDSM.16.MT88.4 R88, [R196+0x800] ;  /* 0x00080000c458783b */ /* 0x000ea20000004200 */
[C---:B------:R-:W-:Y:S02]  /*15d70*/  FMUL.FTZ R27, R0.reuse, R99 ;  /* 0x00000063001b7220 */ /* 0x040fe40000410000 */
[----:B------:R-:W-:Y:S02]  /*15d80*/  FMUL.FTZ R34, R0, R106 ;  /* 0x0000006a00227220 */ /* 0x000fe40000410000 */
[C---:B------:R-:W-:Y:S03]  /*15d90*/  HMMA.16816.F32 R16, R140.reuse, R22, R16 ;  /* 0x000000168c10723c */ /* 0x040fe60000001810 */
[----:B------:R-:W-:Y:S01]  /*15da0*/  LDSM.16.MT88.4 R96, [R197+0x800] ;  /* 0x00080000c560783b */ /* 0x000fe20000004200 */
[C---:B------:R-:W-:Y:S02]  /*15db0*/  FMUL.FTZ R20, R3.reuse, R92 ;  /* 0x0000005c03147220 */ /* 0x040fe40000410000 */
[----:B-1----:R-:W-:Y:S02]  /*15dc0*/  FFMA.FTZ R2, R48, c[0x0][0x2d0], -R74 ;  /* 0x0000b40030027a23 */ /* 0x002fe4000001084a */
[C---:B------:R-:W-:Y:S02]  /*15dd0*/  FMUL.FTZ R21, R3.reuse, R93 ;  /* 0x0000005d03157220 */ /* 0x040fe40000410000 */
[----:B------:R1:W1:Y:S02]  /*15de0*/  MUFU.EX2 R236, R2 ;  /* 0x0000000200ec7308 */ /* 0x0002640000000800 */
[C---:B------:R-:W-:Y:S02]  /*15df0*/  FMUL.FTZ R22, R0.reuse, R94 ;  /* 0x0000005e00167220 */ /* 0x040fe40000410000 */
[C---:B------:R-:W-:Y:S02]  /*15e00*/  FMUL.FTZ R23, R0.reuse, R95 ;  /* 0x0000005f00177220 */ /* 0x040fe40000410000 */
[----:B------:R-:W2:Y:S01]  /*15e10*/  LDSM.16.MT88.4 R92, [R198+0x800] ;  /* 0x00080000c65c783b */ /* 0x000ea20000004200 */
[C---:B------:R-:W-:Y:S02]  /*15e20*/  FMUL.FTZ R35, R0.reuse, R107 ;  /* 0x0000006b00237220 */ /* 0x040fe40000410000 */
[C---:B------:R-:W-:Y:S02]  /*15e30*/  FMUL.FTZ R41, R3.reuse, R113 ;  /* 0x0000007103297220 */ /* 0x040fe40000410000 */
[C---:B------:R-:W-:Y:S03]  /*15e40*/  HMMA.16816.F32 R20, R140.reuse, R28, R20 ;  /* 0x0000001c8c14723c */ /* 0x040fe60000001814 */
[C---:B------:R-:W-:Y:S02]  /*15e50*/  FMUL.FTZ R42, R0.reuse, R114 ;  /* 0x00000072002a7220 */ /* 0x040fe40000410000 */
[C---:B------:R-:W-:Y:S02]  /*15e60*/  FMUL.FTZ R43, R0.reuse, R115 ;  /* 0x00000073002b7220 */ /* 0x040fe40000410000 */
[----:B------:R-:W-:Y:S01]  /*15e70*/  LDSM.16.MT88.4 R112, [R195+0x6800] ;  /* 0x00680000c370783b */ /* 0x000fe20000004200 */
[C---:B------:R-:W-:Y:S04]  /*15e80*/  HMMA.16816.F32 R24, R140.reuse, R30, R24 ;  /* 0x0000001e8c18723c */ /* 0x040fe80000001818 */
[----:B------:R-:W-:Y:S02]  /*15e90*/  FMUL.FTZ R28, R3, R100 ;  /* 0x00000064031c7220 */ /* 0x000fe40000410000 */
[--C-:B-1----:R-:W-:Y:S02]  /*15ea0*/  FFMA.FTZ R2, R49, c[0x0][0x2d0], -R73.reuse ;  /* 0x0000b40031027a23 */ /* 0x102fe40000010849 */
[C---:B------:R-:W-:Y:S02]  /*15eb0*/  FMUL.FTZ R29, R3.reuse, R101 ;  /* 0x00000065031d7220 */ /* 0x040fe40000410000 */
[----:B------:R1:W-:Y:S02]  /*15ec0*/  MUFU.EX2 R235, R2 ;  /* 0x0000000200eb7308 */ /* 0x0003e40000000800 */
[C---:B------:R-:W-:Y:S02]  /*15ed0*/  FMUL.FTZ R30, R0.reuse, R102 ;  /* 0x00000066001e7220 */ /* 0x040fe40000410000 */
[C---:B------:R-:W-:Y:S02]  /*15ee0*/  FMUL.FTZ R31, R0.reuse, R103 ;  /* 0x00000067001f7220 */ /* 0x040fe40000410000 */
[----:B------:R-:W-:Y:S01]  /*15ef0*/  LDSM.16.MT88.4 R100, [R198+0x3000] ;  /* 0x00300000c664783b */ /* 0x000fe20000004200 */
[C---:B------:R-:W-:Y:S02]  /*15f00*/  FMUL.FTZ R59, R0.reuse, R131 ;  /* 0x00000083003b7220 */ /* 0x040fe40000410000 */
[C---:B------:R-:W-:Y:S02]  /*15f10*/  FMUL.FTZ R48, R3.reuse, R120 ;  /* 0x0000007803307220 */ /* 0x040fe40000410000 */
[C---:B------:R-:W-:Y:S03]  /*15f20*/  HMMA.16816.F32 R28, R140.reuse, R36, R28 ;  /* 0x000000248c1c723c */ /* 0x040fe6000000181c */
[----:B------:R-:W-:Y:S02]  /*15f30*/  IMAD.MOV.U32 R120, RZ, RZ, R58 ;  /* 0x000000ffff787224 */ /* 0x000fe400078e003a */
[----:B------:R-:W-:Y:S02]  /*15f40*/  FMUL.FTZ R58, R0, R130 ;  /* 0x00000082003a7220 */ /* 0x000fe40000410000 */
[C---:B------:R-:W-:Y:S01]  /*15f50*/  FMUL.FTZ R37, R3.reuse, R109 ;  /* 0x0000006d03257220 */ /* 0x040fe20000410000 */
[C---:B------:R-:W-:Y:S04]  /*15f60*/  HMMA.16816.F32 R32, R140.reuse, R38, R32 ;  /* 0x000000268c20723c */ /* 0x040fe80000001820 */
[C---:B------:R-:W-:Y:S02]  /*15f70*/  FMUL.FTZ R36, R3.reuse, R108 ;  /* 0x0000006c03247220 */ /* 0x040fe40000410000 */
[----:B-1----:R-:W-:Y:S02]  /*15f80*/  FFMA.FTZ R2, R56, c[0x0][0x2d0], -R73 ;  /* 0x0000b40038027a23 */ /* 0x002fe40000010849 */
[C---:B------:R-:W-:Y:S02]  /*15f90*/  FMUL.FTZ R56, R3.reuse, R128 ;  /* 0x0000008003387220 */ /* 0x040fe40000410000 */
[----:B------:R1:W1:Y:S02]  /*15fa0*/  MUFU.EX2 R233, R2 ;  /* 0x0000000200e97308 */ /* 0x0002640000000800 */
[C---:B------:R-:W-:Y:S02]  /*15fb0*/  FMUL.FTZ R39, R0.reuse, R111 ;  /* 0x0000006f00277220 */ /* 0x040fe40000410000 */
[C---:B------:R-:W-:Y:S02]  /*15fc0*/  FMUL.FTZ R38, R0.reuse, R110 ;  /* 0x0000006e00267220 */ /* 0x040fe40000410000 */
[C---:B------:R-:W-:Y:S02]  /*15fd0*/  FMUL.FTZ R49, R3.reuse, R121 ;  /* 0x0000007903317220 */ /* 0x040fe40000410000 */
[----:B------:R-:W-:Y:S02]  /*15fe0*/  IMAD.MOV.U32 R121, RZ, RZ, R50 ;  /* 0x000000ffff797224 */ /* 0x000fe400078e0032 */
[C---:B------:R-:W-:Y:S01]  /*15ff0*/  FMUL.FTZ R50, R0.reuse, R122 ;  /* 0x0000007a00327220 */ /* 0x040fe20000410000 */
[C---:B------:R-:W-:Y:S03]  /*16000*/  HMMA.16816.F32 R36, R140.reuse, R44, R36 ;  /* 0x0000002c8c24723c */ /* 0x040fe60000001824 */
[----:B------:R-:W-:Y:S02]  /*16010*/  IMAD.MOV.U32 R122, RZ, RZ, R51 ;  /* 0x000000ffff7a7224 */ /* 0x000fe400078e0033 */
[C---:B------:R-:W-:Y:S02]  /*16020*/  FMUL.FTZ R51, R0.reuse, R123 ;  /* 0x0000007b00337220 */ /* 0x040fe40000410000 */
[C---:B------:R-:W-:Y:S01]  /*16030*/  FMUL.FTZ R45, R3.reuse, R117 ;  /* 0x00000075032d7220 */ /* 0x040fe20000410000 */
[C---:B------:R-:W-:Y:S04]  /*16040*/  HMMA.16816.F32 R40, R140.reuse, R46, R40 ;  /* 0x0000002e8c28723c */ /* 0x040fe80000001828 */
[----:B------:R-:W-:Y:S02]  /*16050*/  FMUL.FTZ R44, R3, R116 ;  /* 0x00000074032c7220 */ /* 0x000fe40000410000 */
[--C-:B-1----:R-:W-:Y:S02]  /*16060*/  FFMA.FTZ R2, R57, c[0x0][0x2d0], -R74.reuse ;  /* 0x0000b40039027a23 */ /* 0x102fe4000001084a */
[C---:B------:R-:W-:Y:S02]  /*16070*/  FMUL.FTZ R47, R0.reuse, R119 ;  /* 0x00000077002f7220 */ /* 0x040fe40000410000 */
[----:B------:R1:W-:Y:S02]  /*16080*/  MUFU.EX2 R231, R2 ;  /* 0x0000000200e77308 */ /* 0x0003e40000000800 */
[C---:B------:R-:W-:Y:S02]  /*16090*/  FMUL.FTZ R46, R0.reuse, R118 ;  /* 0x00000076002e7220 */ /* 0x040fe40000410000 */
[C---:B------:R-:W-:Y:S02]  /*160a0*/  FMUL.FTZ R57, R3.reuse, R129 ;  /* 0x0000008103397220 */ /* 0x040fe40000410000 */
[C---:B------:R-:W-:Y:S02]  /*160b0*/  FMUL.FTZ R62, R0.reuse, R62 ;  /* 0x0000003e003e7220 */ /* 0x040fe40000410000 */
[C---:B------:R-:W-:Y:S01]  /*160c0*/  FMUL.FTZ R63, R0.reuse, R63 ;  /* 0x0000003f003f7220 */ /* 0x040fe20000410000 */
[C---:B------:R-:W-:Y:S03]  /*160d0*/  HMMA.16816.F32 R44, R140.reuse, R52, R44 ;  /* 0x000000348c2c723c */ /* 0x040fe6000000182c */
[C---:B------:R-:W-:Y:S02]  /*160e0*/  FMUL.FTZ R66, R0.reuse, R66 ;  /* 0x0000004200427220 */ /* 0x040fe40000410000 */
[C---:B------:R-:W-:Y:S02]  /*160f0*/  FMUL.FTZ R67, R0.reuse, R67 ;  /* 0x0000004300437220 */ /* 0x040fe40000410000 */
[C---:B------:R-:W-:Y:S01]  /*16100*/  FMUL.FTZ R53, R3.reuse, R125 ;  /* 0x0000007d03357220 */ /* 0x040fe20000410000 */
[C---:B------:R-:W-:Y:S04]  /*16110*/  HMMA.16816.F32 R48, R140.reuse, R54, R48 ;  /* 0x000000368c30723c */ /* 0x040fe80000001830 */
[----:B------:R-:W-:Y:S02]  /*16120*/  FMUL.FTZ R52, R3, R124 ;  /* 0x0000007c03347220 */ /* 0x000fe40000410000 */
[--C-:B-1----:R-:W-:Y:S02]  /*16130*/  FFMA.FTZ R2, R75, c[0x0][0x2d0], -R74.reuse ;  /* 0x0000b4004b027a23 */ /* 0x102fe4000001084a */
[C---:B------:R-:W-:Y:S02]  /*16140*/  FMUL.FTZ R55, R0.reuse, R127 ;  /* 0x0000007f00377220 */ /* 0x040fe40000410000 */
[----:B------:R1:W1:Y:S02]  /*16150*/  MUFU.EX2 R128, R2 ;  /* 0x0000000200807308 */ /* 0x0002640000000800 */
[----:B------:R-:W-:Y:S07]  /*16160*/  FMUL.FTZ R54, R0, R126 ;  /* 0x0000007e00367220 */ /* 0x000fee0000410000 */
[C---:B----4-:R-:W-:Y:S07]  /*16170*/  HMMA.16816.F32 R52, R140.reuse, R76, R52 ;  /* 0x0000004c8c34723c */ /* 0x050fee0000001834 */
[----:B------:R-:W-:Y:S01]  /*16180*/  F2FP.PACK_AB R76, R241, R242 ;  /* 0x000000f2f14c723e */ /* 0x000fe200000000ff */
[C---:B------:R-:W-:Y:S04]  /*16190*/  HMMA.16816.F32 R56, R140.reuse, R78, R56 ;  /* 0x0000004e8c38723c */ /* 0x040fe80000001838 */
[----:B------:R-:W-:Y:S03]  /*161a0*/  F2FP.PACK_AB R77, R236, R237 ;  /* 0x000000edec4d723e */ /* 0x000fe600000000ff */
[----:B------:R-:W-:Y:S01]  /*161b0*/  F2FP.PACK_AB R78, R233, R235 ;  /* 0x000000ebe94e723e */ /* 0x000fe200000000ff */
[C---:B--2---:R-:W-:Y:S04]  /*161c0*/  HMMA.16816.F32 R60, R140.reuse, R80, R60 ;  /* 0x000000508c3c723c */ /* 0x044fe8000000183c */
[--C-:B-1----:R-:W-:Y:S01]  /*161d0*/  FFMA.FTZ R2, R144, c[0x0][0x2d0], -R73.reuse ;  /* 0x0000b40090027a23 */ /* 0x102fe20000010849 */
[----:B------:R-:W-:Y:S03]  /*161e0*/  F2FP.PACK_AB R79, R128, R231 ;  /* 0x000000e7804f723e */ /* 0x000fe600000000ff */
[----:B------:R-:W-:Y:S01]  /*161f0*/  HMMA.16816.F32 R64, R140, R82, R64 ;  /* 0x000000528c40723c */ /* 0x000fe20000001840 */
[----:B------:R1:W-:Y:S01]  /*16200*/  MUFU.EX2 R227, R2 ;  /* 0x0000000200e37308 */ /* 0x0003e20000000800 */
[----:B------:R-:W2:Y:S06]  /*16210*/  LDSM.16.MT88.4 R80, [R195+0x4000] ;  /* 0x00400000c350783b */ /* 0x000eac0000004200 */
[C---:B------:R-:W-:Y:S08]  /*16220*/  HMMA.16816.F32 R4, R76.reuse, R84, R4 ;  /* 0x000000544c04723c */ /* 0x040ff00000001804 */
[C---:B------:R-:W-:Y:S01]  /*16230*/  HMMA.16816.F32 R8, R76.reuse, R86, R8 ;  /* 0x000000564c08723c */ /* 0x040fe20000001808 */
[----:B------:R-:W4:Y:S07]  /*16240*/  LDSM.16.MT88.4 R84, [R196+0x4000] ;  /* 0x00400000c454783b */ /* 0x000f2e0000004200 */
[C---:B------:R-:W-:Y:S04]  /*16250*/  HMMA.16816.F32 R12, R76.reuse, R88, R12 ;  /* 0x000000584c0c723c */ /* 0x040fe8000000180c */
[----:B-1----:R-:W-:Y:S04]  /*16260*/  FFMA.FTZ R2, R145, c[0x0][0x2d0], -R73 ;  /* 0x0000b40091027a23 */ /* 0x002fe80000010849 */
[C---:B------:R-:W-:Y:S01]  /*16270*/  HMMA.16816.F32 R16, R76.reuse, R90, R16 ;  /* 0x0000005a4c10723c */ /* 0x040fe20000001810 */
[----:B------:R1:W1:Y:S01]  /*16280*/  MUFU.EX2 R111, R2 ;  /* 0x00000002006f7308 */ /* 0x0002620000000800 */
[----:B------:R-:W3:Y:S06]  /*16290*/  LDSM.16.MT88.4 R88, [R198+0x4000] ;  /* 0x00400000c658783b */ /* 0x000eec0000004200 */
[C---:B------:R-:W-:Y:S08]  /*162a0*/  HMMA.16816.F32 R20, R76.reuse, R92, R20 ;  /* 0x0000005c4c14723c */ /* 0x040ff00000001814 */
[C---:B------:R-:W-:Y:S01]  /*162b0*/  HMMA.16816.F32 R24, R76.reuse, R94, R24 ;  /* 0x0000005e4c18723c */ /* 0x040fe20000001818 */
[----:B------:R-:W3:Y:S07]  /*162c0*/  LDSM.16.MT88.4 R92, [R197+0x4000] ;  /* 0x00400000c55c783b */ /* 0x000eee0000004200 */
[C---:B------:R-:W-:Y:S04]  /*162d0*/  HMMA.16816.F32 R28, R76.reuse, R96, R28 ;  /* 0x000000604c1c723c */ /* 0x040fe8000000181c */
[--C-:B-1----:R-:W-:Y:S04]  /*162e0*/  FFMA.FTZ R2, R146, c[0x0][0x2d0], -R74.reuse ;  /* 0x0000b40092027a23 */ /* 0x102fe8000001084a */
[C---:B------:R-:W-:Y:S01]  /*162f0*/  HMMA.16816.F32 R32, R76.reuse, R98, R32 ;  /* 0x000000624c20723c */ /* 0x040fe20000001820 */
[----:B------:R1:W-:Y:S01]  /*16300*/  MUFU.EX2 R109, R2 ;  /* 0x00000002006d7308 */ /* 0x0003e20000000800 */
[----:B------:R-:W-:Y:S06]  /*16310*/  LDSM.16.MT88.4 R96, [R196+0x1000] ;  /* 0x00100000c460783b */ /* 0x000fec0000004200 */
[C---:B--2---:R-:W-:Y:S08]  /*16320*/  HMMA.16816.F32 R36, R76.reuse, R80, R36 ;  /* 0x000000504c24723c */ /* 0x044ff00000001824 */
[C---:B------:R-:W-:Y:S01]  /*16330*/  HMMA.16816.F32 R40, R76.reuse, R82, R40 ;  /* 0x000000524c28723c */ /* 0x040fe20000001828 */
[----:B------:R-:W2:Y:S03]  /*16340*/  LDSM.16.MT88.4 R80, [R195+0x1000] ;  /* 0x00100000c350783b */ /* 0x000ea60000004200 */
[----:B-----5:R-:W-:Y:S04]  /*16350*/  FFMA.FTZ R0, R0, R105, R251 ;  /* 0x0000006900007223 */ /* 0x020fe800000100fb */
[C---:B----4-:R-:W-:Y:S04]  /*16360*/  HMMA.16816.F32 R44, R76.reuse, R84, R44 ;  /* 0x000000544c2c723c */ /* 0x050fe8000000182c */
[----:B-1----:R-:W-:Y:S02]  /*16370*/  FFMA.FTZ R2, R148, c[0x0][0x2d0], -R74 ;  /* 0x0000b40094027a23 */ /* 0x002fe4000001084a */
[----:B---3--:R-:W-:Y:S02]  /*16380*/  FFMA.FTZ R3, R3, R104, R248 ;  /* 0x0000006803037223 */ /* 0x008fe400000100f8 */
[C---:B------:R-:W-:Y:S01]  /*16390*/  HMMA.16816.F32 R48, R76.reuse, R86, R48 ;  /* 0x000000564c30723c */ /* 0x040fe20000001830 */
[----:B------:R1:W3:Y:S01]  /*163a0*/  MUFU.EX2 R110, R2 ;  /* 0x00000002006e7308 */ /* 0x0002e20000000800 */
[----:B------:R-:W4:Y:S02]  /*163b0*/  LDSM.16.MT88.4 R84, [R198+0x1000] ;  /* 0x00100000c654783b */ /* 0x000f240000004200 */
[----:B------:R-:W-:Y:S04]  /*163c0*/  FADD.FTZ R0, R250, R0 ;  /* 0x00000000fa007221 */ /* 0x000fe80000010000 */
[C---:B------:R-:W-:Y:S02]  /*163d0*/  HMMA.16816.F32 R52, R76.reuse, R88, R52 ;  /* 0x000000584c34723c */ /* 0x040fe40000001834 */
[----:B------:R-:W-:Y:S02]  /*163e0*/  LDSM.16.MT88.4 R104, [R197+0x3000] ;  /* 0x00300000c568783b */ /* 0x000fe40000004200 */
[----:B------:R-:W-:Y:S04]  /*163f0*/  FADD.FTZ R0, R122, R0 ;  /* 0x000000007a007221 */ /* 0x000fe80000010000 */
[C---:B------:R-:W-:Y:S02]  /*16400*/  HMMA.16816.F32 R56, R76.reuse, R90, R56 ;  /* 0x0000005a4c38723c */ /* 0x040fe40000001838 */
[----:B------:R-:W5:Y:S02]  /*16410*/  LDSM.16.MT88.4 R88, [R197+0x1000] ;  /* 0x00100000c558783b */ /* 0x000f640000004200 */
[----:B------:R-:W-:Y:S04]  /*16420*/  FADD.FTZ R0, R120, R0 ;  /* 0x0000000078007221 */ /* 0x000fe80000010000 */
[C---:B------:R-:W-:Y:S04]  /*16430*/  HMMA.16816.F32 R60, R76.reuse, R92, R60 ;  /* 0x0000005c4c3c723c */ /* 0x040fe8000000183c */
[--C-:B-1----:R-:W-:Y:S02]  /*16440*/  FFMA.FTZ R2, R147, c[0x0][0x2d0], -R73.reuse ;  /* 0x0000b40093027a23 */ /* 0x102fe40000010849 */
[----:B------:R-:W-:Y:S02]  /*16450*/  FADD.FTZ R0, R237, R0 ;  /* 0x00000000ed007221 */ /* 0x000fe40000010000 */
[----:B------:R-:W-:Y:S01]  /*16460*/  HMMA.16816.F32 R64, R76, R94, R64 ;  /* 0x0000005e4c40723c */ /* 0x000fe20000001840 */
[----:B------:R1:W-:Y:S01]  /*16470*/  MUFU.EX2 R224, R2 ;  /* 0x0000000200e07308 */ /* 0x0003e20000000800 */
[----:B------:R-:W-:Y:S02]  /*16480*/  LDSM.16.MT88.4 R92, [R196+0x4800] ;  /* 0x00480000c45c783b */ /* 0x000fe40000004200 */
[----:B------:R-:W-:Y:S03]  /*16490*/  FADD.FTZ R0, R236, R0 ;  /* 0x00000000ec007221 */ /* 0x000fe60000010000 */
[----:B------:R-:W-:Y:S01]  /*164a0*/  F2FP.PACK_AB R76, R111, R227 ;  /* 0x000000e36f4c723e */ /* 0x000fe200000000ff */
[----:B------:R-:W-:Y:S01]  /*164b0*/  FADD.FTZ R0, R231, R0 ;  /* 0x00000000e7007221 */ /* 0x000fe20000010000 */
[----:B---3--:R-:W-:Y:S03]  /*164c0*/  F2FP.PACK_AB R77, R110, R109 ;  /* 0x0000006d6e4d723e */ /* 0x008fe600000000ff */
[----:B------:R-:W-:Y:S02]  /*164d0*/  FADD.FTZ R0, R128, R0 ;  /* 0x0000000080007221 */ /* 0x000fe40000010000 */
[----:B------:R-:W-:Y:S02]  /*164e0*/  LDSM.16.MT88.4 R128, [R198+0x6800] ;  /* 0x00680000c680783b */ /* 0x000fe40000004200 */
[----:B------:R-:W-:Y:S04]  /*164f0*/  FADD.FTZ R0, R109, R0 ;  /* 0x000000006d007221 */ /* 0x000fe80000010000 */
[----:B------:R-:W-:Y:S02]  /*16500*/  FADD.FTZ R0, R110, R0 ;  /* 0x000000006e007221 */ /* 0x000fe40000010000 */
[--C-:B-1----:R-:W-:Y:S04]  /*16510*/  FFMA.FTZ R2, R149, c[0x0][0x2d0], -R73.reuse ;  /* 0x0000b40095027a23 */ /* 0x102fe80000010849 */
[----:B------:R1:W3:Y:S02]  /*16520*/  MUFU.EX2 R221, R2 ;  /* 0x0000000200dd7308 */ /* 0x0002e40000000800 */
[--C-:B-1----:R-:W-:Y:S01]  /*16530*/  FFMA.FTZ R2, R151, c[0x0][0x2d0], -R74.reuse ;  /* 0x0000b40097027a23 */ /* 0x102fe2000001084a */
[----:B---3--:R-:W-:Y:S07]  /*16540*/  F2FP.PACK_AB R78, R221, R224 ;  /* 0x000000e0dd4e723e */ /* 0x008fee00000000ff */
[----:B------:R1:W3:Y:S02]  /*16550*/  MUFU.EX2 R108, R2 ;  /* 0x00000002006c7308 */ /* 0x0002e40000000800 */
[----:B-1----:R-:W-:Y:S02]  /*16560*/  FFMA.FTZ R2, R152, c[0x0][0x2d0], -R74 ;  /* 0x0000b40098027a23 */ /* 0x002fe4000001084a */
[----:B---3--:R-:W-:Y:S06]  /*16570*/  FADD.FTZ R0, R108, R0 ;  /* 0x000000006c007221 */ /* 0x008fec0000010000 */
[----:B------:R1:W3:Y:S02]  /*16580*/  MUFU.EX2 R219, R2 ;  /* 0x0000000200db7308 */ /* 0x0002e40000000800 */
[--C-:B-1----:R-:W-:Y:S01]  /*16590*/  FFMA.FTZ R2, R153, c[0x0][0x2d0], -R73.reuse ;  /* 0x0000b40099027a23 */ /* 0x102fe20000010849 */
[C---:B---3--:R-:W-:Y:S01]  /*165a0*/  F2FP.PACK_AB R79, R219.reuse, R108 ;  /* 0x0000006cdb4f723e */ /* 0x048fe200000000ff */
[----:B------:R-:W-:Y:S06]  /*165b0*/  FADD.FTZ R0, R219, R0 ;  /* 0x00000000db007221 */ /* 0x000fec0000010000 */
[----:B------:R1:W-:Y:S01]  /*165c0*/  MUFU.EX2 R189, R2 ;  /* 0x0000000200bd7308 */ /* 0x0003e20000000800 */
[C---:B--2---:R-:W-:Y:S08]  /*165d0*/  HMMA.16816.F32 R4, R76.reuse, R80, R4 ;  /* 0x000000504c04723c */ /* 0x044ff00000001804 */
[C---:B------:R-:W-:Y:S01]  /*165e0*/  HMMA.16816.F32 R8, R76.reuse, R82, R8 ;  /* 0x000000524c08723c */ /* 0x040fe20000001808 */
[----:B------:R-:W2:Y:S07]  /*165f0*/  LDSM.16.MT88.4 R80, [R195+0x4800] ;  /* 0x00480000c350783b */ /* 0x000eae0000004200 */
[C---:B------:R-:W-:Y:S04]  /*16600*/  HMMA.16816.F32 R12, R76.reuse, R96, R12 ;  /* 0x000000604c0c723c */ /* 0x040fe8000000180c */
[--C-:B-1----:R-:W-:Y:S04]  /*16610*/  FFMA.FTZ R2, R150, c[0x0][0x2d0], -R73.reuse ;  /* 0x0000b40096027a23 */ /* 0x102fe80000010849 */
[C---:B------:R-:W-:Y:S01]  /*16620*/  HMMA.16816.F32 R16, R76.reuse, R98, R16 ;  /* 0x000000624c10723c */ /* 0x040fe20000001810 */
[----:B------:R1:W-:Y:S01]  /*16630*/  MUFU.EX2 R119, R2 ;  /* 0x0000000200777308 */ /* 0x0003e20000000800 */
[----:B------:R-:W-:Y:S06]  /*16640*/  LDSM.16.MT88.4 R96, [R196+0x1800] ;  /* 0x00180000c460783b */ /* 0x000fec0000004200 */
[C---:B----4-:R-:W-:Y:S08]  /*16650*/  HMMA.16816.F32 R20, R76.reuse, R84, R20 ;  /* 0x000000544c14723c */ /* 0x050ff00000001814 */
[C---:B------:R-:W-:Y:S01]  /*16660*/  HMMA.16816.F32 R24, R76.reuse, R86, R24 ;  /* 0x000000564c18723c */ /* 0x040fe20000001818 */
[----:B------:R-:W3:Y:S07]  /*16670*/  LDSM.16.MT88.4 R84, [R198+0x4800] ;  /* 0x00480000c654783b */ /* 0x000eee0000004200 */
[C---:B-----5:R-:W-:Y:S04]  /*16680*/  HMMA.16816.F32 R28, R76.reuse, R88, R28 ;  /* 0x000000584c1c723c */ /* 0x060fe8000000181c */
        /* <DEDUP_REMOVED lines=8> */
[----:B-1----:R-:W-:Y:S02]  /*16710*/  FFMA.FTZ R2, R157, c[0x0][0x2d0], -R74 ;  /* 0x0000b4009d027a23 */ /* 0x002fe4000001084a */
[----:B----4-:R-:W-:Y:S02]  /*16720*/  FADD.FTZ R0, R117, R0 ;  /* 0x0000000075007221 */ /* 0x010fe40000010000 */
[C---:B------:R-:W-:Y:S01]  /*16730*/  HMMA.16816.F32 R48, R76.reuse, R94, R48 ;  /* 0x0000005e4c30723c */ /* 0x040fe20000001830 */
[----:B------:R1:W4:Y:S01]  /*16740*/  MUFU.EX2 R118, R2 ;  /* 0x0000000200767308 */ /* 0x0003220000000800 */
[----:B------:R-:W2:Y:S06]  /*16750*/  LDSM.16.MT88.4 R92, [R198+0x1800] ;  /* 0x00180000c65c783b */ /* 0x000eac0000004200 */
[C---:B---3--:R-:W-:Y:S08]  /*16760*/  HMMA.16816.F32 R52, R76.reuse, R84, R52 ;  /* 0x000000544c34723c */ /* 0x048ff00000001834 */
[C---:B------:R-:W-:Y:S01]  /*16770*/  HMMA.16816.F32 R56, R76.reuse, R86, R56 ;  /* 0x000000564c38723c */ /* 0x040fe20000001838 */
[----:B------:R-:W3:Y:S07]  /*16780*/  LDSM.16.MT88.4 R84, [R197+0x1800] ;  /* 0x00180000c554783b */ /* 0x000eee0000004200 */
[C---:B-----5:R-:W-:Y:S04]  /*16790*/  HMMA.16816.F32 R60, R76.reuse, R88, R60 ;  /* 0x000000584c3c723c */ /* 0x060fe8000000183c */
[--C-:B-1----:R-:W-:Y:S02]  /*167a0*/  FFMA.FTZ R2, R154, c[0x0][0x2d0], -R73.reuse ;  /* 0x0000b4009a027a23 */ /* 0x102fe40000010849 */
[C---:B----4-:R-:W-:Y:S02]  /*167b0*/  FADD.FTZ R0, R118.reuse, R0 ;  /* 0x0000000076007221 */ /* 0x050fe40000010000 */
[----:B------:R-:W-:Y:S01]  /*167c0*/  HMMA.16816.F32 R64, R76, R90, R64 ;  /* 0x0000005a4c40723c */ /* 0x000fe20000001840 */
[----:B------:R1:W-:Y:S01]  /*167d0*/  MUFU.EX2 R161, R2 ;  /* 0x0000000200a17308 */ /* 0x0003e20000000800 */
[----:B------:R-:W-:Y:S05]  /*167e0*/  LDSM.16.MT88.4 R88, [R196+0x5000] ;  /* 0x00500000c458783b */ /* 0x000fea0000004200 */
[----:B------:R-:W-:Y:S02]  /*167f0*/  F2FP.PACK_AB R76, R119, R189 ;  /* 0x000000bd774c723e */ /* 0x000fe400000000ff */
[----:B------:R-:W-:Y:S03]  /*16800*/  F2FP.PACK_AB R77, R118, R117 ;  /* 0x00000075764d723e */ /* 0x000fe600000000ff */
[--C-:B-1----:R-:W-:Y:S04]  /*16810*/  FFMA.FTZ R2, R155, c[0x0][0x2d0], -R73.reuse ;  /* 0x0000b4009b027a23 */ /* 0x102fe80000010849 */
[----:B------:R1:W4:Y:S02]  /*16820*/  MUFU.EX2 R160, R2 ;  /* 0x0000000200a07308 */ /* 0x0003240000000800 */
[--C-:B-1----:R-:W-:Y:S01]  /*16830*/  FFMA.FTZ R2, R158, c[0x0][0x2d0], -R74.reuse ;  /* 0x0000b4009e027a23 */ /* 0x102fe2000001084a */
[----:B----4-:R-:W-:Y:S07]  /*16840*/  F2FP.PACK_AB R78, R160, R161 ;  /* 0x000000a1a04e723e */ /* 0x010fee00000000ff */
[----:B------:R1:W4:Y:S02]  /*16850*/  MUFU.EX2 R116, R2 ;  /* 0x0000000200747308 */ /* 0x0003240000000800 */
[----:B-1----:R-:W-:Y:S02]  /*16860*/  FFMA.FTZ R2, R159, c[0x0][0x2d0], -R74 ;  /* 0x0000b4009f027a23 */ /* 0x002fe4000001084a */
[----:B----4-:R-:W-:Y:S06]  /*16870*/  FADD.FTZ R0, R116, R0 ;  /* 0x0000000074007221 */ /* 0x010fec0000010000 */
[----:B------:R1:W4:Y:S02]  /*16880*/  MUFU.EX2 R159, R2 ;  /* 0x00000002009f7308 */ /* 0x0003240000000800 */
[--C-:B-1----:R-:W-:Y:S01]  /*16890*/  FFMA.FTZ R2, R162, c[0x0][0x2d0], -R73.reuse ;  /* 0x0000b400a2027a23 */ /* 0x102fe20000010849 */
[C---:B----4-:R-:W-:Y:S01]  /*168a0*/  F2FP.PACK_AB R79, R159.reuse, R116 ;  /* 0x000000749f4f723e */ /* 0x050fe200000000ff */
        /* <DEDUP_REMOVED lines=10> */
[C---:B------:R-:W-:Y:S08]  /*16950*/  HMMA.16816.F32 R20, R76.reuse, R92, R20 ;  /* 0x0000005c4c14723c */ /* 0x040ff00000001814 */
[C---:B------:R-:W-:Y:S01]  /*16960*/  HMMA.16816.F32 R24, R76.reuse, R94, R24 ;  /* 0x0000005e4c18723c */ /* 0x040fe20000001818 */
[----:B------:R-:W4:Y:S07]  /*16970*/  LDSM.16.MT88.4 R92, [R198+0x5000] ;  /* 0x00500000c65c783b */ /* 0x000f2e0000004200 */
[C---:B---3--:R-:W-:Y:S04]  /*16980*/  HMMA.16816.F32 R28, R76.reuse, R84, R28 ;  /* 0x000000544c1c723c */ /* 0x048fe8000000181c */
[--C-:B-1----:R-:W-:Y:S04]  /*16990*/  FFMA.FTZ R2, R214, c[0x0][0x2d0], -R74.reuse ;  /* 0x0000b400d6027a23 */ /* 0x102fe8000001084a */
[C---:B------:R-:W-:Y:S01]  /*169a0*/  HMMA.16816.F32 R32, R76.reuse, R86, R32 ;  /* 0x000000564c20723c */ /* 0x040fe20000001820 */
[----:B------:R1:W3:Y:S01]  /*169b0*/  MUFU.EX2 R126, R2 ;  /* 0x00000002007e7308 */ /* 0x0002e20000000800 */
[----:B------:R-:W-:Y:S06]  /*169c0*/  LDSM.16.MT88.4 R84, [R196+0x2000] ;  /* 0x00200000c454783b */ /* 0x000fec0000004200 */
[C---:B--2---:R-:W-:Y:S08]  /*169d0*/  HMMA.16816.F32 R36, R76.reuse, R80, R36 ;  /* 0x000000504c24723c */ /* 0x044ff00000001824 */
[C---:B------:R-:W-:Y:S01]  /*169e0*/  HMMA.16816.F32 R40, R76.reuse, R82, R40 ;  /* 0x000000524c28723c */ /* 0x040fe20000001828 */
[----:B------:R-:W2:Y:S07]  /*169f0*/  LDSM.16.MT88.4 R80, [R195+0x2000] ;  /* 0x00200000c350783b */ /* 0x000eae0000004200 */
[C---:B------:R-:W-:Y:S04]  /*16a00*/  HMMA.16816.F32 R44, R76.reuse, R88, R44 ;  /* 0x000000584c2c723c */ /* 0x040fe8000000182c */
[----:B-1----:R-:W-:Y:S01]  /*16a10*/  FFMA.FTZ R2, R217, c[0x0][0x2d0], -R74 ;  /* 0x0000b400d9027a23 */ /* 0x002fe2000001084a */
[----:B------:R-:W-:Y:S01]  /*16a20*/  IADD3 R217, R188, -0x1, RZ ;  /* 0xffffffffbcd97810 */ /* 0x000fe20007ffe0ff */
[----:B---3--:R-:W-:Y:S02]  /*16a30*/  FADD.FTZ R0, R126, R0 ;  /* 0x000000007e007221 */ /* 0x008fe40000010000 */
[C---:B------:R-:W-:Y:S01]  /*16a40*/  HMMA.16816.F32 R48, R76.reuse, R90, R48 ;  /* 0x0000005a4c30723c */ /* 0x040fe20000001830 */
[----:B------:R1:W3:Y:S01]  /*16a50*/  MUFU.EX2 R125, R2 ;  /* 0x00000002007d7308 */ /* 0x0002e20000000800 */
[----:B------:R-:W5:Y:S06]  /*16a60*/  LDSM.16.MT88.4 R88, [R198+0x2000] ;  /* 0x00200000c658783b */ /* 0x000f6c0000004200 */
[C---:B----4-:R-:W-:Y:S08]  /*16a70*/  HMMA.16816.F32 R52, R76.reuse, R92, R52 ;  /* 0x0000005c4c34723c */ /* 0x050ff00000001834 */
[C---:B------:R-:W-:Y:S01]  /*16a80*/  HMMA.16816.F32 R56, R76.reuse, R94, R56 ;  /* 0x0000005e4c38723c */ /* 0x040fe20000001838 */
[----:B------:R-:W4:Y:S07]  /*16a90*/  LDSM.16.MT88.4 R92, [R197+0x2000] ;  /* 0x00200000c55c783b */ /* 0x000f2e0000004200 */
[C---:B------:R-:W-:Y:S04]  /*16aa0*/  HMMA.16816.F32 R60, R76.reuse, R96, R60 ;  /* 0x000000604c3c723c */ /* 0x040fe8000000183c */
[--C-:B-1----:R-:W-:Y:S02]  /*16ab0*/  FFMA.FTZ R2, R191, c[0x0][0x2d0], -R73.reuse ;  /* 0x0000b400bf027a23 */ /* 0x102fe40000010849 */
[----:B---3--:R-:W-:Y:S02]  /*16ac0*/  FADD.FTZ R0, R125, R0 ;  /* 0x000000007d007221 */ /* 0x008fe40000010000 */
[----:B------:R-:W-:Y:S01]  /*16ad0*/  HMMA.16816.F32 R64, R76, R98, R64 ;  /* 0x000000624c40723c */ /* 0x000fe20000001840 */
[----:B------:R1:W-:Y:S01]  /*16ae0*/  MUFU.EX2 R157, R2 ;  /* 0x00000002009d7308 */ /* 0x0003e20000000800 */
[----:B------:R-:W-:Y:S05]  /*16af0*/  LDSM.16.MT88.4 R96, [R196+0x2800] ;  /* 0x00280000c460783b */ /* 0x000fea0000004200 */
[----:B------:R-:W-:Y:S02]  /*16b00*/  F2FP.PACK_AB R76, R127, R158 ;  /* 0x0000009e7f4c723e */ /* 0x000fe400000000ff */
[----:B------:R-:W-:Y:S03]  /*16b10*/  F2FP.PACK_AB R77, R125, R126 ;  /* 0x0000007e7d4d723e */ /* 0x000fe600000000ff */
        /* <DEDUP_REMOVED lines=19> */
[----:B------:R-:W3:Y:S06]  /*16c50*/  LDSM.16.MT88.4 R84, [R196+0x5800] ;  /* 0x00580000c454783b */ /* 0x000eec0000004200 */
[C---:B-----5:R-:W-:Y:S08]  /*16c60*/  HMMA.16816.F32 R20, R76.reuse, R88, R20 ;  /* 0x000000584c14723c */ /* 0x060ff00000001814 */
[C---:B------:R-:W-:Y:S01]  /*16c70*/  HMMA.16816.F32 R24, R76.reuse, R90, R24 ;  /* 0x0000005a4c18723c */ /* 0x040fe20000001818 */
[----:B------:R-:W5:Y:S07]  /*16c80*/  LDSM.16.MT88.4 R88, [R198+0x5800] ;  /* 0x00580000c658783b */ /* 0x000f6e0000004200 */
[C---:B----4-:R-:W-:Y:S04]  /*16c90*/  HMMA.16816.F32 R28, R76.reuse, R92, R28 ;  /* 0x0000005c4c1c723c */ /* 0x050fe8000000181c */
[--C-:B-1----:R-:W-:Y:S04]  /*16ca0*/  FFMA.FTZ R2, R230, c[0x0][0x2d0], -R74.reuse ;  /* 0x0000b400e6027a23 */ /* 0x102fe8000001084a */
[C---:B------:R-:W-:Y:S01]  /*16cb0*/  HMMA.16816.F32 R32, R76.reuse, R94, R32 ;  /* 0x0000005e4c20723c */ /* 0x040fe20000001820 */
[----:B------:R1:W4:Y:S01]  /*16cc0*/  MUFU.EX2 R152, R2 ;  /* 0x0000000200987308 */ /* 0x0003220000000800 */
[----:B------:R-:W5:Y:S06]  /*16cd0*/  LDSM.16.MT88.4 R92, [R197+0x5800] ;  /* 0x00580000c55c783b */ /* 0x000f6c0000004200 */
[C---:B--2---:R-:W-:Y:S08]  /*16ce0*/  HMMA.16816.F32 R36, R76.reuse, R80, R36 ;  /* 0x000000504c24723c */ /* 0x044ff00000001824 */
[C---:B------:R-:W-:Y:S01]  /*16cf0*/  HMMA.16816.F32 R40, R76.reuse, R82, R40 ;  /* 0x000000524c28723c */ /* 0x040fe20000001828 */
[----:B------:R-:W2:Y:S07]  /*16d00*/  LDSM.16.MT88.4 R80, [R195+0x2800] ;  /* 0x00280000c350783b */ /* 0x000eae0000004200 */
[C---:B---3--:R-:W-:Y:S04]  /*16d10*/  HMMA.16816.F32 R44, R76.reuse, R84, R44 ;  /* 0x000000544c2c723c */ /* 0x048fe8000000182c */
[----:B-1----:R-:W-:Y:S02]  /*16d20*/  FFMA.FTZ R2, R229, c[0x0][0x2d0], -R74 ;  /* 0x0000b400e5027a23 */ /* 0x002fe4000001084a */
[----:B----4-:R-:W-:Y:S02]  /*16d30*/  FADD.FTZ R0, R152, R0 ;  /* 0x0000000098007221 */ /* 0x010fe40000010000 */
[C---:B------:R-:W-:Y:S01]  /*16d40*/  HMMA.16816.F32 R48, R76.reuse, R86, R48 ;  /* 0x000000564c30723c */ /* 0x040fe20000001830 */
[----:B------:R1:W3:Y:S01]  /*16d50*/  MUFU.EX2 R150, R2 ;  /* 0x0000000200967308 */ /* 0x0002e20000000800 */
[----:B------:R-:W4:Y:S06]  /*16d60*/  LDSM.16.MT88.4 R84, [R198+0x2800] ;  /* 0x00280000c654783b */ /* 0x000f2c0000004200 */
[C---:B-----5:R-:W-:Y:S08]  /*16d70*/  HMMA.16816.F32 R52, R76.reuse, R88, R52 ;  /* 0x000000584c34723c */ /* 0x060ff00000001834 */
[C---:B------:R-:W-:Y:S01]  /*16d80*/  HMMA.16816.F32 R56, R76.reuse, R90, R56 ;  /* 0x0000005a4c38723c */ /* 0x040fe20000001838 */
[----:B------:R-:W5:Y:S07]  /*16d90*/  LDSM.16.MT88.4 R88, [R197+0x2800] ;  /* 0x00280000c558783b */ /* 0x000f6e0000004200 */
[C---:B------:R-:W-:Y:S04]  /*16da0*/  HMMA.16816.F32 R60, R76.reuse, R92, R60 ;  /* 0x0000005c4c3c723c */ /* 0x040fe8000000183c */
[--C-:B-1----:R-:W-:Y:S02]  /*16db0*/  FFMA.FTZ R2, R226, c[0x0][0x2d0], -R73.reuse ;  /* 0x0000b400e2027a23 */ /* 0x102fe40000010849 */
[C---:B---3--:R-:W-:Y:S02]  /*16dc0*/  FADD.FTZ R0, R150.reuse, R0 ;  /* 0x0000000096007221 */ /* 0x048fe40000010000 */
        /* <DEDUP_REMOVED lines=35> */
[----:B------:R-:W3:Y:S07]  /*17000*/  LDSM.16.MT88.4 R80, [R195+0x3000] ;  /* 0x00300000c350783b */ /* 0x000eee0000004200 */
[C---:B------:R-:W-:Y:S04]  /*17010*/  HMMA.16816.F32 R44, R76.reuse, R92, R44 ;  /* 0x0000005c4c2c723c */ /* 0x040fe8000000182c */
[----:B-1----:R-:W-:Y:S02]  /*17020*/  FFMA.FTZ R2, R246, c[0x0][0x2d0], -R74 ;  /* 0x0000b400f6027a23 */ /* 0x002fe4000001084a */
[----:B----4-:R-:W-:Y:S02]  /*17030*/  FADD.FTZ R0, R144, R0 ;  /* 0x0000000090007221 */ /* 0x010fe40000010000 */
[C---:B------:R-:W-:Y:S01]  /*17040*/  HMMA.16816.F32 R48, R76.reuse, R94, R48 ;  /* 0x0000005e4c30723c */ /* 0x040fe20000001830 */
[----:B------:R1:W4:Y:S07]  /*17050*/  MUFU.EX2 R143, R2 ;  /* 0x00000002008f7308 */ /* 0x00032e0000000800 */
[C---:B---3--:R-:W-:Y:S08]  /*17060*/  HMMA.16816.F32 R52, R76.reuse, R84, R52 ;  /* 0x000000544c34723c */ /* 0x048ff00000001834 */
[C---:B------:R-:W-:Y:S08]  /*17070*/  HMMA.16816.F32 R56, R76.reuse, R86, R56 ;  /* 0x000000564c38723c */ /* 0x040ff00000001838 */
[C---:B-----5:R-:W-:Y:S04]  /*17080*/  HMMA.16816.F32 R60, R76.reuse, R88, R60 ;  /* 0x000000584c3c723c */ /* 0x060fe8000000183c */
[--C-:B-1----:R-:W-:Y:S02]  /*17090*/  FFMA.FTZ R2, R243, c[0x0][0x2d0], -R73.reuse ;  /* 0x0000b400f3027a23 */ /* 0x102fe40000010849 */
[----:B------:R-:W-:Y:S02]  /*170a0*/  FFMA.FTZ R73, R244, c[0x0][0x2d0], -R73 ;  /* 0x0000b400f4497a23 */ /* 0x000fe40000010849 */
[----:B------:R-:W-:Y:S01]  /*170b0*/  HMMA.16816.F32 R64, R76, R90, R64 ;  /* 0x0000005a4c40723c */ /* 0x000fe20000001840 */
[----:B------:R1:W-:Y:S03]  /*170c0*/  MUFU.EX2 R142, R2 ;  /* 0x00000002008e7308 */ /* 0x0003e60000000800 */
[----:B----4-:R-:W-:Y:S07]  /*170d0*/  FADD.FTZ R0, R143, R0 ;  /* 0x000000008f007221 */ /* 0x010fee0000010000 */
[----:B------:R3:W-:Y:S01]  /*170e0*/  MUFU.EX2 R141, R73 ;  /* 0x00000049008d7308 */ /* 0x0007e20000000800 */
[--C-:B-1----:R-:W-:Y:S02]  /*170f0*/  FFMA.FTZ R2, R249, c[0x0][0x2d0], -R74.reuse ;  /* 0x0000b400f9027a23 */ /* 0x102fe4000001084a */
[----:B------:R-:W-:Y:S01]  /*17100*/  FFMA.FTZ R74, R72, c[0x0][0x2d0], -R74 ;  /* 0x0000b400484a7a23 */ /* 0x000fe2000001084a */
[----:B------:R-:W-:Y:S06]  /*17110*/  F2FP.PACK_AB R72, R145, R146 ;  /* 0x000000929148723e */ /* 0x000fec00000000ff */
[----:B------:R1:W4:Y:S01]  /*17120*/  MUFU.EX2 R140, R2 ;  /* 0x00000002008c7308 */ /* 0x0003220000000800 */
[----:B---3--:R-:W-:Y:S09]  /*17130*/  F2FP.PACK_AB R73, R143, R144 ;  /* 0x000000908f49723e */ /* 0x008ff200000000ff */
[----:B------:R3:W5:Y:S01]  /*17140*/  MUFU.EX2 R71, R74 ;  /* 0x0000004a00477308 */ /* 0x0007620000000800 */
[----:B-1----:R-:W-:Y:S02]  /*17150*/  FADD.FTZ R2, R247, R3 ;  /* 0x00000003f7027221 */ /* 0x002fe40000010000 */
[----:B------:R-:W2:Y:S01]  /*17160*/  LDL R3, [R1+0x24] ;  /* 0x0000240001037983 */ /* 0x000ea20000100800 */
[----:B----4-:R-:W-:Y:S02]  /*17170*/  FADD.FTZ R0, R140, R0 ;  /* 0x000000008c007221 */ /* 0x010fe40000010000 */
[----:B------:R-:W-:Y:S02]  /*17180*/  FADD.FTZ R2, R121, R2 ;  /* 0x0000000279027221 */ /* 0x000fe40000010000 */
[----:B------:R-:W1:Y:S02]  /*17190*/  LDSM.16.MT88.4 R120, [R196+0x6800] ;  /* 0x00680000c478783b */ /* 0x000e640000004200 */
[----:B------:R-:W-:Y:S01]  /*171a0*/  FADD.FTZ R2, R252, R2 ;  /* 0x00000002fc027221 */ /* 0x000fe20000010000 */
[----:B---3--:R-:W-:Y:S02]  /*171b0*/  F2FP.PACK_AB R74, R141, R142 ;  /* 0x0000008e8d4a723e */ /* 0x008fe400000000ff */
[----:B-----5:R-:W-:Y:S01]  /*171c0*/  F2FP.PACK_AB R75, R71, R140 ;  /* 0x0000008c474b723e */ /* 0x020fe200000000ff */
[----:B------:R-:W-:Y:S04]  /*171d0*/  FADD.FTZ R2, R242, R2 ;  /* 0x00000002f2027221 */ /* 0x000fe80000010000 */
[----:B------:R-:W-:Y:S02]  /*171e0*/  FADD.FTZ R2, R241, R2 ;  /* 0x00000002f1027221 */ /* 0x000fe40000010000 */
[C---:B------:R-:W-:Y:S01]  /*171f0*/  HMMA.16816.F32 R76, R72.reuse, R80, R4 ;  /* 0x00000050484c723c */ /* 0x040fe20000001804 */
[----:B------:R-:W3:Y:S04]  /*17200*/  LDSM.16.MT88.4 R4, [R197+0x6800] ;  /* 0x00680000c504783b */ /* 0x000ee80000004200 */
[----:B------:R-:W-:Y:S03]  /*17210*/  FADD.FTZ R2, R235, R2 ;  /* 0x00000002eb027221 */ /* 0x000fe60000010000 */
        /* <DEDUP_REMOVED lines=20> */
[C---:B------:R-:W-:Y:S04]  /*17360*/  HMMA.16816.F32 R120, R72.reuse, R122, R48 ;  /* 0x0000007a4878723c */ /* 0x040fe80000001830 */
[----:B------:R-:W-:Y:S04]  /*17370*/  FADD.FTZ R2, R127, R2 ;  /* 0x000000027f027221 */ /* 0x000fe80000010000 */
[C---:B------:R-:W-:Y:S04]  /*17380*/  HMMA.16816.F32 R124, R72.reuse, R128, R52 ;  /* 0x00000080487c723c */ /* 0x040fe80000001834 */
[----:B------:R-:W-:Y:S04]  /*17390*/  FADD.FTZ R2, R157, R2 ;  /* 0x000000029d027221 */ /* 0x000fe80000010000 */
[----:B------:R-:W-:Y:S01]  /*173a0*/  FADD.FTZ R2, R156, R2 ;  /* 0x000000029c027221 */ /* 0x000fe20000010000 */
[C---:B------:R-:W-:Y:S03]  /*173b0*/  HMMA.16816.F32 R128, R72.reuse, R130, R56 ;  /* 0x000000824880723c */ /* 0x040fe60000001838 */
[----:B------:R-:W-:Y:S04]  /*173c0*/  FADD.FTZ R2, R154, R2 ;  /* 0x000000029a027221 */ /* 0x000fe80000010000 */
[----:B------:R-:W-:Y:S01]  /*173d0*/  FADD.FTZ R2, R153, R2 ;  /* 0x0000000299027221 */ /* 0x000fe20000010000 */
[C---:B---3--:R-:W-:Y:S04]  /*173e0*/  HMMA.16816.F32 R60, R72.reuse, R4, R60 ;  /* 0x00000004483c723c */ /* 0x048fe8000000183c */
[----:B------:R-:W-:Y:S04]  /*173f0*/  FADD.FTZ R2, R151, R2 ;  /* 0x0000000297027221 */ /* 0x000fe80000010000 */
[----:B------:R-:W-:Y:S01]  /*17400*/  FADD.FTZ R2, R149, R2 ;  /* 0x0000000295027221 */ /* 0x000fe20000010000 */
[----:B------:R-:W-:Y:S03]  /*17410*/  HMMA.16816.F32 R64, R72, R6, R64 ;  /* 0x000000064840723c */ /* 0x000fe60000001840 */
[----:B------:R-:W-:Y:S04]  /*17420*/  FADD.FTZ R2, R146, R2 ;  /* 0x0000000292027221 */ /* 0x000fe80000010000 */
[----:B------:R-:W-:Y:S05]  /*17430*/  FADD.FTZ R2, R145, R2 ;  /* 0x0000000291027221 */ /* 0x000fea0000010000 */
[----:B------:R-:W-:Y:S01]  /*17440*/  FADD.FTZ R2, R142, R2 ;  /* 0x000000028e027221 */ /* 0x000fe20000010000 */
[----:B--2---:R-:W-:Y:S01]  /*17450*/  ISETP.GT.AND P0, PT, R188, R3, PT ;  /* 0x00000003bc00720c */ /* 0x004fe20003f04270 */
[----:B------:R-:W-:Y:S02]  /*17460*/  FADD.FTZ R3, R71, R0 ;  /* 0x0000000047037221 */ /* 0x000fe40000010000 */
[----:B------:R-:W-:Y:S02]  /*17470*/  FADD.FTZ R0, R141, R2 ;  /* 0x000000028d007221 */ /* 0x000fe40000010000 */
[----:B------:R-:W-:Y:S01]  /*17480*/  IMAD.MOV.U32 R188, RZ, RZ, R217 ;  /* 0x000000ffffbc7224 */ /* 0x000fe200078e00d9 */
[----:B------:R1:W-:Y:S01]  /*17490*/  STL [R1+0x38], R3 ;  /* 0x0000380301007387 */ /* 0x0003e20000100800 */
[----:B------:R-:W-:Y:S03]  /*174a0*/  IMAD.MOV.U32 R71, RZ, RZ, R69 ;  /* 0x000000ffff477224 */ /* 0x000fe600078e0045 */
[----:B------:R2:W-:Y:S01]  /*174b0*/  STL [R1+0x34], R0 ;  /* 0x0000340001007387 */ /* 0x0005e20000100800 */
[----:B-1----:R-:W-:Y:S02]  /*174c0*/  IMAD.MOV.U32 R3, RZ, RZ, R70 ;  /* 0x000000ffff037224 */ /* 0x002fe400078e0046 */
[----:B------:R-:W-:-:S05]  /*174d0*/  @P0 BRA `(.L_x_1238) ;  /* 0xffffbe0000000947 */ /* 0x000fca000383ffff */
.L_x_1233:
[----:B--2---:R-:W2:Y:S02]  /*174e0*/  LDL R0, [R1+0x40] ;  /* 0x0000400001007983 */ /* 0x004ea40000100800 */
[----:B--2---:R-:W-:-:S13]  /*174f0*/  ISETP.GE.AND P0, PT, R217, R0, PT ;  /* 0x00000000d900720c */ /* 0x004fda0003f06270 */
[----:B------:R-:W-:Y:S05]  /*17500*/  @!P0 BRA `(.L_x_1239) ;  /* 0x00003ab000008947 */ /* 0x000fea0003800000 */
.L_x_1242:
[----:B------:R-:W2:Y:S01]  /*17510*/  LDL.64 R190, [R1+0x8] ;  /* 0x0000080001be7983 */ /* 0x000ea20000100a00 */
[----:B------:R-:W-:Y:S04]  /*17520*/  DEPBAR.LE SB0, 0x0 ;  /* 0x000080000000791a */ /* 0x000fe80000000000 */
[----:B------:R-:W-:Y:S01]  /*17530*/  WARPSYNC 0xffffffff ;  /* 0xffffffff00007948 */ /* 0x000fe20003800000 */
[----:B------:R-:W3:Y:S01]  /*17540*/  LDL R55, [R1] ;  /* 0x0000000001377983 */ /* 0x000ee20000100800 */
[----:B-1----:R-:W-:Y:S01]  /*17550*/  SHF.R.S32.HI R0, RZ, 0x1f, R217 ;  /* 0x0000001fff007819 */ /* 0x002fe200000114d9 */
[C---:B------:R-:W-:Y:S01]  /*17560*/  IMAD.WIDE.U32 R38, R217.reuse, c[0x0][0x208], RZ ;  /* 0x00008200d9267a25 */ /* 0x040fe200078e00ff */
[----:B------:R-:W-:Y:S01]  /*17570*/  ULDC.64 UR4, c[0x0][0x208] ;  /* 0x0000820000047ab9 */ /* 0x000fe20000000a00 */
[----:B------:R-:W-:Y:S01]  /*17580*/  BAR.SYNC.DEFER_BLOCKING 0x0 ;  /* 0x0000000000007b1d */ /* 0x000fe20000010000 */
[----:B------:R-:W-:Y:S01]  /*17590*/  ISETP.GE.AND P4, PT, R218, c[0x0][0x1d4], PT ;  /* 0x00007500da007a0c */ /* 0x000fe20003f86270 */
[----:B------:R-:W-:Y:S03]  /*175a0*/  IMAD R2, R0, c[0x0][0x208], RZ ;  /* 0x0000820000027a24 */ /* 0x000fe600078e02ff */
[----:B------:R-:W-:Y:S01]  /*175b0*/  USHF.L.U32 UR8, UR4, 0x5, URZ ;  /* 0x0000000504087899 */ /* 0x000fe2000800063f */
[----:B------:R-:W-:Y:S05]  /*175c0*/  IMAD R2, R217, c[0x0][0x20c], R2 ;  /* 0x00008300d9027a24 */ /* 0x000fea00078e0202 */
[----:B------:R-:W-:Y:S05]  /*175d0*/  IADD3 R28, R39, R2, RZ ;  /* 0x00000002271c7210 */ /* 0x000fea0007ffe0ff */
[----:B------:R-:W-:Y:S01]  /*175e0*/  IMAD R54, R28, 0x70, RZ ;  /* 0x000000701c367824 */ /* 0x000fe200078e02ff */
[----:B------:R-:W-:Y:S01]  /*175f0*/  MOV R28, UR8 ;  /* 0x00000008001c7c02 */ /* 0x000fe20008000f00 */
[----:B------:R-:W1:Y:S01]  /*17600*/  LDSM.16.M88.4 R8, [R194] ;  /* 0x00000000c208783b */ /* 0x000e620000000200 */
[----:B------:R-:W-:Y:S01]  /*17610*/  UMOV UR9, 0x5 ;  /* 0x0000000500097882 */ /* 0x000fe20000000000 */
[----:B------:R-:W-:Y:S01]  /*17620*/  BSSY B0, `(.L_x_1240) ;  /* 0x000018b000007945 */ /* 0x000fe20003800000 */
[----:B------:R-:W-:Y:S02]  /*17630*/  USHF.L.U64.HI UR9, UR4, UR9, UR5 ;  /* 0x0000000904097299 */ /* 0x000fe40008010205 */
[----:B------:R-:W-:Y:S03]  /*17640*/  UIADD3 UR5, UP0, UR8, UR8, URZ ;  /* 0x0000000808057290 */ /* 0x000fe6000ff1e03f */
[----:B------:R-:W4:Y:S01]  /*17650*/  LDSM.16.M88.4 R16, [R194+0x800] ;  /* 0x00080000c210783b */ /* 0x000f220000000200 */
[----:B------:R-:W-:Y:S01]  /*17660*/  MOV R29, UR9 ;  /* 0x00000009001d7c02 */ /* 0x000fe20008000f00 */
[----:B------:R-:W-:Y:S04]  /*17670*/  UIADD3.X UR4, UR9, UR9, URZ, UP0, !UPT ;  /* 0x0000000909047290 */ /* 0x000fe800087fe43f */
[----:B------:R-:W-:Y:S02]  /*17680*/  IMAD.WIDE.U32 R36, R38, 0x70, R28 ;  /* 0x0000007026247825 */ /* 0x000fe400078e001c */
[----:B------:R-:W5:Y:S03]  /*17690*/  S2R R52, SR_TID.X ;  /* 0x0000000000347919 */ /* 0x000f660000002100 */
[----:B------:R-:W-:Y:S05]  /*176a0*/  IADD3 R46, P1, R36, UR8, RZ ;  /* 0x00000008242e7c10 */ /* 0x000fea000ff3e0ff */
[----:B------:R-:W4:Y:S08]  /*176b0*/  LDSM.16.M88.4 R24, [R194+0x1000] ;  /* 0x00100000c218783b */ /* 0x000f300000000200 */
[----:B------:R-:W3:Y:S04]  /*176c0*/  LDL R243, [R1+0x40] ;  /* 0x0000400001f37983 */ /* 0x000ee80000100800 */
[----:B------:R-:W4:Y:S01]  /*176d0*/  LDSM.16.M88.4 R32, [R194+0x1800] ;  /* 0x00180000c220783b */ /* 0x000f220000000200 */
[C---:B-1----:R-:W-:Y:S03]  /*176e0*/  HMMA.16816.F32 R4, R132.reuse, R8, RZ ;  /* 0x000000088404723c */ /* 0x042fe600000018ff */
[----:B-----5:R-:W-:Y:S04]  /*176f0*/  ISETP.GT.AND P6, PT, R52, 0x7f, PT ;  /* 0x0000007f3400780c */ /* 0x020fe80003fc4270 */
[----:B------:R-:W1:Y:S01]  /*17700*/  LDSM.16.M88.4 R40, [R194+0x2000] ;  /* 0x00200000c228783b */ /* 0x000e620000000200 */
[----:B------:R-:W-:Y:S01]  /*17710*/  SHF.R.S32.HI R3, RZ, 0x1f, R52 ;  /* 0x0000001fff037819 */ /* 0x000fe20000011434 */
[C---:B------:R-:W-:Y:S03]  /*17720*/  HMMA.16816.F32 R8, R132.reuse, R10, RZ ;  /* 0x0000000a8408723c */ /* 0x040fe600000018ff */
[-C--:B------:R-:W-:Y:S03]  /*17730*/  LEA.HI R3, R3, R52.reuse, RZ, 0x3 ;  /* 0x0000003403037211 */ /* 0x080fe600078f18ff */
[----:B------:R-:W5:Y:S01]  /*17740*/  LDSM.16.M88.4 R48, [R194+0x2800] ;  /* 0x00280000c230783b */ /* 0x000f620000000200 */
[----:B------:R-:W-:Y:S01]  /*17750*/  LOP3.LUT R0, R3, 0xfffffff8, RZ, 0xc0, !PT ;  /* 0xfffffff803007812 */ /* 0x000fe200078ec0ff */
[C---:B----4-:R-:W-:Y:S04]  /*17760*/  HMMA.16816.F32 R12, R132.reuse, R16, RZ ;  /* 0x00000010840c723c */ /* 0x050fe800000018ff */
[----:B------:R-:W-:Y:S02]  /*17770*/  IADD3 R0, -R0, R52, RZ ;  /* 0x0000003400007210 */ /* 0x000fe40007ffe1ff */
[----:B------:R-:W4:Y:S02]  /*17780*/  LDSM.16.M88.4 R56, [R194+0x3000] ;  /* 0x00300000c238783b */ /* 0x000f240000000200 */
[----:B------:R-:W-:Y:S01]  /*17790*/  SHF.L.U32 R0, R0, 0x3, RZ ;  /* 0x0000000300007819 */ /* 0x000fe200000006ff */
[C---:B------:R-:W-:Y:S03]  /*177a0*/  HMMA.16816.F32 R16, R132.reuse, R18, RZ ;  /* 0x000000128410723c */ /* 0x040fe600000018ff */
[----:B------:R-:W-:Y:S02]  /*177b0*/  ISETP.GE.AND P5, PT, R0, c[0x0][0x1d4], PT ;  /* 0x0000750000007a0c */ /* 0x000fe40003fa6270 */
[----:B------:R-:W1:Y:S03]  /*177c0*/  LDSM.16.M88.4 R72, [R199] ;  /* 0x00000000c748783b */ /* 0x000e660000000200 */
[C---:B------:R-:W-:Y:S05]  /*177d0*/  HMMA.16816.F32 R20, R132.reuse, R24, RZ ;  /* 0x000000188414723c */ /* 0x040fea00000018ff */
[----:B------:R-:W1:Y:S03]  /*177e0*/  LDSM.16.M88.4 R140, [R207] ;  /* 0x00000000cf8c783b */ /* 0x000e660000000200 */
[C---:B------:R-:W-:Y:S05]  /*177f0*/  HMMA.16816.F32 R24, R132.reuse, R26, RZ ;  /* 0x0000001a8418723c */ /* 0x040fea00000018ff */
[----:B------:R-:W1:Y:S03]  /*17800*/  LDSM.16.M88.4 R144, [R208] ;  /* 0x00000000d090783b */ /* 0x000e660000000200 */
[C---:B------:R-:W-:Y:S05]  /*17810*/  HMMA.16816.F32 R28, R132.reuse, R32, RZ ;  /* 0x00000020841c723c */ /* 0x040fea00000018ff */
[----:B------:R-:W1:Y:S03]  /*17820*/  LDSM.16.M88.4 R148, [R209] ;  /* 0x00000000d194783b */ /* 0x000e660000000200 */
[C---:B------:R-:W-:Y:S05]  /*17830*/  HMMA.16816.F32 R32, R132.reuse, R34, RZ ;  /* 0x000000228420723c */ /* 0x040fea00000018ff */
[----:B------:R-:W1:Y:S08]  /*17840*/  LDSM.16.M88.4 R152, [R210] ;  /* 0x00000000d298783b */ /* 0x000e700000000200 */
[----:B------:R-:W1:Y:S08]  /*17850*/  LDSM.16.M88.4 R156, [R211] ;  /* 0x00000000d39c783b */ /* 0x000e700000000200 */
[----:B------:R-:W1:Y:S01]  /*17860*/  LDSM.16.M88.4 R160, [R212] ;  /* 0x00000000d4a0783b */ /* 0x000e620000000200 */
[----:B--2---:R-:W-:Y:S02]  /*17870*/  MOV R2, R190 ;  /* 0x000000be00027202 */ /* 0x004fe40000000f00 */
[----:B------:R-:W-:Y:S02]  /*17880*/  @!P6 IADD3 R53, P3, P2, R190, UR8, R46 ;  /* 0x00000008be35ec10 */ /* 0x000fe4000fa7e02e */
[----:B---3--:R-:W-:Y:S05]  /*17890*/  MOV R3, R55 ;  /* 0x0000003700037202 */ /* 0x008fea0000000f00 */
[----:B------:R-:W-:Y:S05]  /*178a0*/  IMAD.WIDE.U32 R2, R38, 0x70, R2 ;  /* 0x0000007026027825 */ /* 0x000fea00078e0002 */
[C---:B------:R-:W-:Y:S02]  /*178b0*/  LEA R44, P0, R2.reuse, c[0x0][0x1f8], 0x1 ;  /* 0x00007e00022c7a11 */ /* 0x040fe400078008ff */
[----:B------:R-:W-:Y:S02]  /*178c0*/  IADD3 R0, R3, R54, RZ ;  /* 0x0000003603007210 */ /* 0x000fe40007ffe0ff */
[----:B------:R-:W-:Y:S02]  /*178d0*/  MOV R3, UR4 ;  /* 0x0000000400037c02 */ /* 0x000fe40008000f00 */
[----:B------:R-:W-:Y:S02]  /*178e0*/  LEA.HI.X R45, R2, c[0x0][0x1fc], R0, 0x1, P0 ;  /* 0x00007f00022d7a11 */ /* 0x000fe400000f0c00 */
[----:B------:R-:W-:Y:S02]  /*178f0*/  MOV R2, UR5 ;  /* 0x0000000500027c02 */ /* 0x000fe40008000f00 */
[----:B------:R-:W-:Y:S01]  /*17900*/  IADD3 R47, P0, R190, R36, RZ ;  /* 0x00000024be2f7210 */ /* 0x000fe20007f1e0ff */
[----:B------:R-:W-:Y:S01]  /*17910*/  @!PT LDS RZ, [RZ] ;  /* 0x00000000fffff984 */ /* 0x000fe20000000800 */
[----:B------:R-:W-:Y:S01]  /*17920*/  @!PT LDS RZ, [RZ] ;  /* 0x00000000fffff984 */ /* 0x000fe20000000800 */
[----:B------:R-:W-:Y:S01]  /*17930*/  @!PT LDS RZ, [RZ] ;  /* 0x00000000fffff984 */ /* 0x000fe20000000800 */
[----:B------:R5:W-:Y:S01]  /*17940*/  LDGSTS.E.BYPASS.LTC128B.128 [R216+0x100], [R44.64], !P5 ;  /* 0x001000002cd87fae */ /* 0x000be2000e901d46 */
[----:B------:R-:W-:Y:S01]  /*17950*/  IADD3 R0, R54, R37, RZ ;  /* 0x0000002536007210 */ /* 0x000fe20007ffe0ff */
[----:B------:R-:W-:Y:S02]  /*17960*/  IMAD.WIDE.U32 R188, R38, 0x70, R2 ;  /* 0x0000007026bc7825 */ /* 0x000fe400078e0002 */
[C---:B-1----:R-:W-:Y:S01]  /*17970*/  HMMA.16816.F32 R36, R132.reuse, R40, RZ ;  /* 0x000000288424723c */ /* 0x042fe200000018ff */
[CC--:B------:R-:W-:Y:S02]  /*17980*/  IADD3.X R3, R0.reuse, R55.reuse, RZ, P0, !PT ;  /* 0x0000003700037210 */ /* 0x0c0fe400007fe4ff */
[C---:B------:R-:W-:Y:S01]  /*17990*/  LEA R2, P0, R47.reuse, c[0x0][0x1f8], 0x1 ;  /* 0x00007e002f027a11 */ /* 0x040fe200078008ff */
[----:B------:R5:W-:Y:S01]  /*179a0*/  LDGSTS.E.BYPASS.LTC128B.128 [R216+0x3900], [R44.64+0x80], !P4 ;  /* 0x039000802cd87fae */ /* 0x000be2000e101d46 */
[----:B------:R-:W-:Y:S02]  /*179b0*/  IADD3.X R0, R0, UR9, RZ, P1, !PT ;  /* 0x0000000900007c10 */ /* 0x000fe40008ffe4ff */
[----:B------:R-:W-:Y:S01]  /*179c0*/  LEA.HI.X R3, R47, c[0x0][0x1fc], R3, 0x1, P0 ;  /* 0x00007f002f037a11 */ /* 0x000fe200000f0c03 */
[C---:B------:R-:W-:Y:S01]  /*179d0*/  HMMA.16816.F32 R40, R132.reuse, R42, RZ ;  /* 0x0000002a8428723c */ /* 0x040fe200000018ff */
[----:B------:R-:W-:Y:S03]  /*179e0*/  IADD3 R52, P1, R46, R190, RZ ;  /* 0x000000be2e347210 */ /* 0x000fe60007f3e0ff */
[----:B------:R1:W-:Y:S01]  /*179f0*/  LDGSTS.E.BYPASS.LTC128B.128 [R216+0x1100], [R2.64], !P5 ;  /* 0x0110000002d87fae */ /* 0x0003e2000e901d46 */
[----:B------:R-:W-:Y:S04]  /*17a00*/  IADD3 R71, P0, R190, R188, RZ ;  /* 0x000000bcbe477210 */ /* 0x000fe80007f1e0ff */
[----:B------:R-:W-:Y:S03]  /*17a10*/  IADD3.X R214, R55, R54, R189, P0, !PT ;  /* 0x0000003637d67210 */ /* 0x000fe600007fe4bd */
[----:B------:R1:W-:Y:S01]  /*17a20*/  LDGSTS.E.BYPASS.LTC128B.128 [R216+0x4900], [R2.64+0x80], !P4 ;  /* 0x0490008002d87fae */ /* 0x0003e2000e101d46 */
[----:B------:R-:W-:Y:S01]  /*17a30*/  @!P6 LEA R188, P0, R53, c[0x0][0x1f8], 0x1 ;  /* 0x00007e0035bcea11 */ /* 0x000fe200078008ff */
[C---:B-----5:R-:W-:Y:S07]  /*17a40*/  HMMA.16816.F32 R44, R132.reuse, R48, RZ ;  /* 0x00000030842c723c */ /* 0x060fee00000018ff */
[----:B------:R-:W-:Y:S02]  /*17a50*/  IADD3.X R48, R0, R55, RZ, P1, !PT ;  /* 0x0000003700307210 */ /* 0x000fe40000ffe4ff */
[C---:B------:R-:W-:Y:S03]  /*17a60*/  LEA R190, P1, R52.reuse, c[0x0][0x1f8], 0x1 ;  /* 0x00007e0034be7a11 */ /* 0x040fe600078208ff */
[----:B------:R-:W-:Y:S02]  /*17a70*/  @!P6 IADD3.X R0, R55, UR9, R0, P3, P2 ;  /* 0x000000093700ec10 */ /* 0x000fe40009fe4400 */
[----:B------:R-:W-:Y:S02]  /*17a80*/  LEA.HI.X R191, R52, c[0x0][0x1fc], R48, 0x1, P1 ;  /* 0x00007f0034bf7a11 */ /* 0x000fe400008f0c30 */
[C---:B------:R-:W-:Y:S01]  /*17a90*/  HMMA.16816.F32 R48, R132.reuse, R50, RZ ;  /* 0x000000328430723c */ /* 0x040fe200000018ff */
[----:B------:R-:W-:Y:S02]  /*17aa0*/  @!P6 LEA.HI.X R189, R53, c[0x0][0x1fc], R0, 0x1, P0 ;  /* 0x00007f0035bdea11 */ /* 0x000fe400000f0c00 */
[----:B------:R2:W-:Y:S01]  /*17ab0*/  LDGSTS.E.BYPASS.LTC128B.128 [R216+0x2100], [R190.64], !P5 ;  /* 0x02100000bed87fae */ /* 0x0005e2000e901d46 */
[----:B-1----:R-:W-:Y:S02]  /*17ac0*/  LEA R2, P0, R71, c[0x0][0x1f8], 0x1 ;  /* 0x00007e0047027a11 */ /* 0x002fe400078008ff */
[----:B------:R-:W-:Y:S02]  /*17ad0*/  ISETP.GT.AND P2, PT, R217, R243, PT ;  /* 0x000000f3d900720c */ /* 0x000fe40003f44270 */
[C---:B----4-:R-:W-:Y:S01]  /*17ae0*/  HMMA.16816.F32 R52, R132.reuse, R56, RZ ;  /* 0x000000388434723c */ /* 0x050fe200000018ff */
[----:B------:R-:W-:Y:S05]  /*17af0*/  LEA.HI.X R3, R71, c[0x0][0x1fc], R214, 0x1, P0 ;  /* 0x00007f0047037a11 */ /* 0x000fea00000f0cd6 */
[----:B------:R1:W-:Y:S02]  /*17b00*/  LDGSTS.E.BYPASS.LTC128B.128 [R216+0x5900], [R2.64+0x80], !P4 ;  /* 0x0590008002d87fae */ /* 0x0003e4000e101d46 */
[----:B------:R-:W-:Y:S06]  /*17b10*/  HMMA.16816.F32 R56, R132, R58, RZ ;  /* 0x0000003a8438723c */ /* 0x000fec00000018ff */
[----:B------:R2:W-:Y:S02]  /*17b20*/  @!P6 LDGSTS.E.BYPASS.LTC128B.128 [R216+0x3100], [R188.64], !P5 ;  /* 0x03100000bcd8efae */ /* 0x0005e4000e901d46 */
[C---:B------:R-:W-:Y:S06]  /*17b30*/  HMMA.16816.F32 R4, R136.reuse, R72, R4 ;  /* 0x000000488804723c */ /* 0x040fec0000001804 */
[----:B------:R2:W-:Y:S02]  /*17b40*/  @!P6 LDGSTS.E.BYPASS.LTC128B.128 [R216+0x6900], [R188.64+0x80], !P4 ;  /* 0x06900080bcd8efae */ /* 0x0005e4000e101d46 */
[C---:B------:R-:W-:Y:S06]  /*17b50*/  HMMA.16816.F32 R8, R136.reuse, R74, R8 ;  /* 0x0000004a8808723c */ /* 0x040fec0000001808 */
[----:B------:R-:W-:Y:S02]  /*17b60*/  LDSM.16.M88.4 R72, [R193+0x800] ;  /* 0x00080000c148783b */ /* 0x000fe40000000200 */
[C---:B------:R-:W-:Y:S06]  /*17b70*/  HMMA.16816.F32 R12, R136.reuse, R140, R12 ;  /* 0x0000008c880c723c */ /* 0x040fec000000180c */
[----:B------:R-:W0:Y:S02]  /*17b80*/  LDGDEPBAR ;  /* 0x00000000000079af */ /* 0x000e240000000000 */
[C---:B------:R-:W-:Y:S06]  /*17b90*/  HMMA.16816.F32 R16, R136.reuse, R142, R16 ;  /* 0x0000008e8810723c */ /* 0x040fec0000001810 */
[----:B------:R-:W-:Y:S02]  /*17ba0*/  LDSM.16.M88.4 R140, [R193+0x1000] ;  /* 0x00100000c18c783b */ /* 0x000fe40000000200 */
[C---:B------:R-:W-:Y:S06]  /*17bb0*/  HMMA.16816.F32 R20, R136.reuse, R144, R20 ;  /* 0x000000908814723c */ /* 0x040fec0000001814 */
[----:B--2---:R-:W2:Y:S02]  /*17bc0*/  LDSM.16.M88.4 R188, [R193] ;  /* 0x00000000c1bc783b */ /* 0x004ea40000000200 */
[C---:B------:R-:W-:Y:S06]  /*17bd0*/  HMMA.16816.F32 R24, R136.reuse, R146, R24 ;  /* 0x000000928818723c */ /* 0x040fec0000001818 */
[----:B------:R-:W3:Y:S02]  /*17be0*/  LDSM.16.M88.4 R144, [R193+0x1800] ;  /* 0x00180000c190783b */ /* 0x000ee40000000200 */
        /* <DEDUP_REMOVED lines=10> */
[----:B------:R-:W-:Y:S01]  /*17c90*/  HMMA.16816.F32 R56, R136, R162, R56 ;  /* 0x000000a28838723c */ /* 0x000fe20000001838 */
[----:B------:R-:W1:Y:S07]  /*17ca0*/  LDSM.16.M88.4 R160, [R192] ;  /* 0x00000000c0a0783b */ /* 0x000e6e0000000200 */
        /* <DEDUP_REMOVED lines=20> */
[----:B------:R-:W-:Y:S07]  /*17df0*/  LDSM.16.M88.4 R156, [R194+0x4000] ;  /* 0x00400000c29c783b */ /* 0x000fee0000000200 */
[C---:B------:R-:W-:Y:S08]  /*17e00*/  HMMA.16816.F32 R4, R168.reuse, R160, R4 ;  /* 0x000000a0a804723c */ /* 0x040ff00000001804 */
[C---:B------:R-:W-:Y:S01]  /*17e10*/  HMMA.16816.F32 R8, R168.reuse, R162, R8 ;  /* 0x000000a2a808723c */ /* 0x040fe20000001808 */
[----:B------:R-:W-:Y:S07]  /*17e20*/  LDSM.16.M88.4 R160, [R194+0x4800] ;  /* 0x00480000c2a0783b */ /* 0x000fee0000000200 */
[C---:B--2---:R-:W-:Y:S08]  /*17e30*/  HMMA.16816.F32 R12, R168.reuse, R188, R12 ;  /* 0x000000bca80c723c */ /* 0x044ff0000000180c */
[C---:B------:R-:W-:Y:S01]  /*17e40*/  HMMA.16816.F32 R16, R168.reuse, R190, R16 ;  /* 0x000000bea810723c */ /* 0x040fe20000001810 */
[----:B------:R-:W-:Y:S07]  /*17e50*/  LDSM.16.M88.4 R188, [R194+0x5000] ;  /* 0x00500000c2bc783b */ /* 0x000fee0000000200 */
[C---:B------:R-:W-:Y:S08]  /*17e60*/  HMMA.16816.F32 R20, R168.reuse, R72, R20 ;  /* 0x00000048a814723c */ /* 0x040ff00000001814 */
        /* <DEDUP_REMOVED lines=10> */
[----:B------:R-:W-:Y:S07]  /*17f10*/  LDSM.16.M88.4 R148, [R206] ;  /* 0x00000000ce94783b */ /* 0x000fee0000000200 */
[C---:B-1----:R-:W-:Y:S08]  /*17f20*/  HMMA.16816.F32 R52, R168.reuse, R72, R52 ;  /* 0x00000048a834723c */ /* 0x042ff00000001834 */
[----:B------:R-:W-:Y:S01]  /*17f30*/  HMMA.16816.F32 R56, R168, R74, R56 ;  /* 0x0000004aa838723c */ /* 0x000fe20000001838 */
[----:B------:R-:W1:Y:S07]  /*17f40*/  LDSM.16.M88.4 R72, [R194+0x6800] ;  /* 0x00680000c248783b */ /* 0x000e6e0000000200 */
[C---:B------:R-:W-:Y:S08]  /*17f50*/  HMMA.16816.F32 R4, R172.reuse, R152, R4 ;  /* 0x00000098ac04723c */ /* 0x040ff00000001804 */
[C---:B------:R-:W-:Y:S01]  /*17f60*/  HMMA.16816.F32 R8, R172.reuse, R154, R8 ;  /* 0x0000009aac08723c */ /* 0x040fe20000001808 */
[----:B------:R-:W4:Y:S07]  /*17f70*/  LDSM.16.M88.4 R152, [R200] ;  /* 0x00000000c898783b */ /* 0x000f2e0000000200 */
[C---:B------:R-:W-:Y:S08]  /*17f80*/  HMMA.16816.F32 R12, R172.reuse, R156, R12 ;  /* 0x0000009cac0c723c */ /* 0x040ff0000000180c */
[C---:B------:R-:W-:Y:S01]  /*17f90*/  HMMA.16816.F32 R16, R172.reuse, R158, R16 ;  /* 0x0000009eac10723c */ /* 0x040fe20000001810 */
[----:B------:R-:W5:Y:S07]  /*17fa0*/  LDSM.16.M88.4 R156, [R201] ;  /* 0x00000000c99c783b */ /* 0x000f6e0000000200 */
        /* <DEDUP_REMOVED lines=9> */
[C---:B---3--:R-:W-:Y:S08]  /*18040*/  HMMA.16816.F32 R44, R172.reuse, R144, R44 ;  /* 0x00000090ac2c723c */ /* 0x048ff0000000182c */
[C---:B------:R-:W-:Y:S01]  /*18050*/  HMMA.16816.F32 R48, R172.reuse, R146, R48 ;  /* 0x00000092ac30723c */ /* 0x040fe20000001830 */
[----:B------:R-:W3:Y:S07]  /*18060*/  LDSM.16.M88.4 R144, [R205] ;  /* 0x00000000cd90783b */ /* 0x000eee0000000200 */
[C---:B-1----:R-:W-:Y:S08]  /*18070*/  HMMA.16816.F32 R52, R172.reuse, R72, R52 ;  /* 0x00000048ac34723c */ /* 0x042ff00000001834 */
[----:B------:R-:W-:Y:S01]  /*18080*/  HMMA.16816.F32 R56, R172, R74, R56 ;  /* 0x0000004aac38723c */ /* 0x000fe20000001838 */
[----:B------:R-:W1:Y:S07]  /*18090*/  LDSM.16.M88.4 R72, [R193+0x3800] ;  /* 0x00380000c148783b */ /* 0x000e6e0000000200 */
        /* <DEDUP_REMOVED lines=36> */
[C---:B---3--:R-:W-:Y:S08]  /*182e0*/  HMMA.16816.F32 R4, R184.reuse, R144, R4 ;  /* 0x00000090b804723c */ /* 0x048ff00000001804 */
        /* <DEDUP_REMOVED lines=8> */
[----:B------:R-:W-:Y:S01]  /*18370*/  FMUL.FTZ R2, R12, c[0x0][0x320] ;  /* 0x0000c8000c027a20 */ /* 0x000fe20000410000 */
[----:B------:R-:W-:Y:S07]  /*18380*/  P2R R12, PR, RZ, 0x4 ;  /* 0x00000004ff0c7803 */ /* 0x000fee0000000000 */
        /* <DEDUP_REMOVED lines=130> */
[----:B------:R-:W3:Y:S01]  /*18bb0*/  LDL R243, [R1+0x10] ;  /* 0x0000100001f37983 */ /* 0x000ee20000100800 */
        /* <DEDUP_REMOVED lines=49> */
.L_x_1241:
[----:B---34-:R-:W-:Y:S05]  /*18ed0*/  BSYNC B0 ;  /* 0x0000000000007941 */ /* 0x018fea0003800000 */
.L_x_1240:
        /* <DEDUP_REMOVED lines=79> */
[--C-:B------:R-:W-:Y:S02]  /*193d0*/  FFMA.FTZ R48, R150, c[0x0][0x2d0], -R148.reuse ;  /* 0x0000b40096307a23 */ /* 0x100fe40000010894 */
[--C-:B------:R-:W-:Y:S05]  /*193e0*/  FFMA.FTZ R74, R226, c[0x0][0x2d0], -R148.reuse ;  /* 0x0000b400e24a7a23 */ /* 0x100fea0000010894 */
[----:B------:R2:W3:Y:S10]  /*193f0*/  MUFU.EX2 R2, R0 ;  /* 0x0000000000027308 */ /* 0x0004f40000000800 */
[----:B------:R-:W-:Y:S01]  /*19400*/  MUFU.EX2 R58, R48 ;  /* 0x00000030003a7308 */ /* 0x000fe20000000800 */
[--C-:B-1----:R-:W-:Y:S09]  /*19410*/  FFMA.FTZ R4, R144, c[0x0][0x2d0], -R148.reuse ;  /* 0x0000b40090047a23 */ /* 0x102ff20000010894 */
[----:B------:R1:W4:Y:S01]  /*19420*/  MUFU.EX2 R7, R4 ;  /* 0x0000000400077308 */ /* 0x0003220000000800 */
[C---:B--2---:R-:W-:Y:S02]  /*19430*/  FADD.FTZ R0, -R3.reuse, R69 ;  /* 0x0000004503007221 */ /* 0x044fe40000010100 */
[----:B------:R-:W-:Y:S02]  /*19440*/  FMUL.FTZ R69, R3, c[0x0][0x2d0] ;  /* 0x0000b40003457a20 */ /* 0x000fe40000410000 */
[----:B------:R-:W-:Y:S02]  /*19450*/  FMUL.FTZ R0, R0, c[0x0][0x2d0] ;  /* 0x0000b40000007a20 */ /* 0x000fe40000410000 */
[--C-:B------:R-:W-:Y:S02]  /*19460*/  FFMA.FTZ R8, R146, c[0x0][0x2d0], -R69.reuse ;  /* 0x0000b40092087a23 */ /* 0x100fe40000010845 */
[--C-:B------:R-:W-:Y:S02]  /*19470*/  FFMA.FTZ R6, R140, c[0x0][0x2d0], -R69.reuse ;  /* 0x0000b4008c067a23 */ /* 0x100fe40000010845 */
[----:B------:R-:W2:Y:S01]  /*19480*/  MUFU.EX2 R0, R0 ;  /* 0x0000000000007308 */ /* 0x000ea20000000800 */
[C---:B---3--:R-:W-:Y:S02]  /*19490*/  FMUL.FTZ R9, R2.reuse, R81 ;  /* 0x0000005102097220 */ /* 0x048fe40000410000 */
[C---:B------:R-:W-:Y:S02]  /*194a0*/  FMUL.FTZ R16, R2.reuse, R88 ;  /* 0x0000005802107220 */ /* 0x040fe40000410000 */
[----:B------:R-:W-:Y:S02]  /*194b0*/  FMUL.FTZ R17, R2, R89 ;  /* 0x0000005902117220 */ /* 0x000fe40000410000 */
[--C-:B------:R-:W-:Y:S02]  /*194c0*/  FFMA.FTZ R56, R152, c[0x0][0x2d0], -R69.reuse ;  /* 0x0000b40098387a23 */ /* 0x100fe40000010845 */
[----:B------:R-:W-:Y:S01]  /*194d0*/  FMUL.FTZ R24, R2, R96 ;  /* 0x0000006002187220 */ /* 0x000fe20000410000 */
[----:B------:R3:W-:Y:S01]  /*194e0*/  MUFU.EX2 R140, R8 ;  /* 0x00000008008c7308 */ /* 0x0007e20000000800 */
[--C-:B-1----:R-:W-:Y:S01]  /*194f0*/  FFMA.FTZ R4, R142, c[0x0][0x2d0], -R148.reuse ;  /* 0x0000b4008e047a23 */ /* 0x102fe20000010894 */
[----:B----4-:R-:W-:Y:S01]  /*19500*/  MOV R142, R7 ;  /* 0x00000007008e7202 */ /* 0x010fe20000000f00 */
[C---:B------:R-:W-:Y:S02]  /*19510*/  FMUL.FTZ R25, R2.reuse, R97 ;  /* 0x0000006102197220 */ /* 0x040fe40000410000 */
[C---:B------:R-:W-:Y:S02]  /*19520*/  FMUL.FTZ R33, R2.reuse, R105 ;  /* 0x0000006902217220 */ /* 0x040fe40000410000 */
[--C-:B------:R-:W-:Y:S02]  /*19530*/  FFMA.FTZ R40, R147, c[0x0][0x2d0], -R69.reuse ;  /* 0x0000b40093287a23 */ /* 0x100fe40000010845 */
[C---:B------:R-:W-:Y:S01]  /*19540*/  FMUL.FTZ R57, R2.reuse, R129 ;  /* 0x0000008102397220 */ /* 0x040fe20000410000 */
[----:B------:R-:W1:Y:S01]  /*19550*/  MUFU.EX2 R7, R4 ;  /* 0x0000000400077308 */ /* 0x000e620000000800 */
[----:B------:R-:W-:Y:S01]  /*19560*/  MOV R129, R58 ;  /* 0x0000003a00817202 */ /* 0x000fe20000000f00 */
[----:B------:R-:W-:Y:S02]  /*19570*/  FMUL.FTZ R41, R2, R113 ;  /* 0x0000007102297220 */ /* 0x000fe40000410000 */
[C---:B--2---:R-:W-:Y:S02]  /*19580*/  FMUL.FTZ R10, R0.reuse, R82 ;  /* 0x00000052000a7220 */ /* 0x044fe40000410000 */
[C---:B------:R-:W-:Y:S02]  /*19590*/  FMUL.FTZ R11, R0.reuse, R83 ;  /* 0x00000053000b7220 */ /* 0x040fe40000410000 */
[C---:B------:R-:W-:Y:S02]  /*195a0*/  FMUL.FTZ R18, R0.reuse, R90 ;  /* 0x0000005a00127220 */ /* 0x040fe40000410000 */
[----:B------:R2:W-:Y:S01]  /*195b0*/  MUFU.EX2 R144, R6 ;  /* 0x0000000600907308 */ /* 0x0005e20000000800 */
[C---:B------:R-:W-:Y:S02]  /*195c0*/  FMUL.FTZ R19, R0.reuse, R91 ;  /* 0x0000005b00137220 */ /* 0x040fe40000410000 */
[----:B------:R-:W-:Y:S01]  /*195d0*/  FMUL.FTZ R26, R0, R98 ;  /* 0x00000062001a7220 */ /* 0x000fe20000410000 */
[----:B------:R-:W-:Y:S01]  /*195e0*/  LDSM.16.MT88.4 R88, [R195+0x800] ;  /* 0x00080000c358783b */ /* 0x000fe20000004200 */
[----:B---3--:R-:W-:Y:S02]  /*195f0*/  FMUL.FTZ R8, R2, R80 ;  /* 0x0000005002087220 */ /* 0x008fe40000410000 */
[C---:B------:R-:W-:Y:S02]  /*19600*/  FMUL.FTZ R27, R0.reuse, R99 ;  /* 0x00000063001b7220 */ /* 0x040fe40000410000 */
[C---:B------:R-:W-:Y:S01]  /*19610*/  FMUL.FTZ R34, R0.reuse, R106 ;  /* 0x0000006a00227220 */ /* 0x040fe20000410000 */
[----:B------:R3:W-:Y:S01]  /*19620*/  MUFU.EX2 R251, R56 ;  /* 0x0000003800fb7308 */ /* 0x0007e20000000800 */
[C---:B------:R-:W-:Y:S01]  /*19630*/  FMUL.FTZ R35, R0.reuse, R107 ;  /* 0x0000006b00237220 */ /* 0x040fe20000410000 */
[----:B------:R-:W4:Y:S01]  /*19640*/  LDSM.16.MT88.4 R80, [R198+0x3800] ;  /* 0x00380000c650783b */ /* 0x000f220000004200 */
[C---:B------:R-:W-:Y:S01]  /*19650*/  FMUL.FTZ R58, R0.reuse, R130 ;  /* 0x00000082003a7220 */ /* 0x040fe20000410000 */
[----:B-1----:R-:W-:Y:S01]  /*19660*/  MOV R146, R7 ;  /* 0x0000000700927202 */ /* 0x002fe20000000f00 */
[--C-:B------:R-:W-:Y:S02]  /*19670*/  FFMA.FTZ R4, R73, c[0x0][0x2d0], -R148.reuse ;  /* 0x0000b40049047a23 */ /* 0x100fe40000010894 */
[C---:B------:R-:W-:Y:S02]  /*19680*/  FMUL.FTZ R7, R0.reuse, R79 ;  /* 0x0000004f00077220 */ /* 0x040fe40000410000 */
[C---:B------:R-:W-:Y:S01]  /*19690*/  FMUL.FTZ R42, R0.reuse, R114 ;  /* 0x00000072002a7220 */ /* 0x040fe20000410000 */
[----:B------:R1:W5:Y:S01]  /*196a0*/  MUFU.EX2 R5, R4 ;  /* 0x0000000400057308 */ /* 0x0003620000000800 */
[----:B------:R-:W-:Y:S01]  /*196b0*/  FMUL.FTZ R43, R0, R115 ;  /* 0x00000073002b7220 */ /* 0x000fe20000410000 */
[----:B------:R-:W-:Y:S01]  /*196c0*/  LDSM.16.MT88.4 R96, [R197+0x4000] ;  /* 0x00400000c560783b */ /* 0x000fe20000004200 */
[----:B------:R-:W-:Y:S02]  /*196d0*/  FMUL.FTZ R48, R2, R120 ;  /* 0x0000007802307220 */ /* 0x000fe40000410000 */
[----:B--2---:R-:W-:Y:S02]  /*196e0*/  FMUL.FTZ R6, R0, R78 ;  /* 0x0000004e00067220 */ /* 0x004fe40000410000 */
[----:B------:R-:W-:Y:S02]  /*196f0*/  FMUL.FTZ R49, R2, R121 ;  /* 0x0000007902317220 */ /* 0x000fe40000410000 */
[C---:B------:R-:W-:Y:S02]  /*19700*/  FMUL.FTZ R50, R0.reuse, R122 ;  /* 0x0000007a00327220 */ /* 0x040fe40000410000 */
[----:B------:R-:W-:Y:S01]  /*19710*/  FMUL.FTZ R51, R0, R123 ;  /* 0x0000007b00337220 */ /* 0x000fe20000410000 */
[----:B------:R-:W-:Y:S01]  /*19720*/  MOV R123, R146 ;  /* 0x00000092007b7202 */ /* 0x000fe20000000f00 */
[C---:B------:R-:W-:Y:S02]  /*19730*/  FMUL.FTZ R60, R2.reuse, R60 ;  /* 0x0000003c023c7220 */ /* 0x040fe40000410000 */
[C---:B---3--:R-:W-:Y:S02]  /*19740*/  FMUL.FTZ R56, R2.reuse, R128 ;  /* 0x0000008002387220 */ /* 0x048fe40000410000 */
[----:B------:R-:W-:Y:S02]  /*19750*/  FMUL.FTZ R61, R2, R61 ;  /* 0x0000003d023d7220 */ /* 0x000fe40000410000 */
[C---:B------:R-:W-:Y:S02]  /*19760*/  FMUL.FTZ R62, R0.reuse, R62 ;  /* 0x0000003e003e7220 */ /* 0x040fe40000410000 */
[----:B------:R-:W-:Y:S02]  /*19770*/  FMUL.FTZ R63, R0, R63 ;  /* 0x0000003f003f7220 */ /* 0x000fe40000410000 */
[C---:B------:R-:W-:Y:S02]  /*19780*/  FMUL.FTZ R64, R2.reuse, R64 ;  /* 0x0000004002407220 */ /* 0x040fe40000410000 */
[--C-:B-1----:R-:W-:Y:S02]  /*19790*/  FFMA.FTZ R4, R141, c[0x0][0x2d0], -R69.reuse ;  /* 0x0000b4008d047a23 */ /* 0x102fe40000010845 */
[----:B------:R-:W-:Y:S02]  /*197a0*/  FMUL.FTZ R65, R2, R65 ;  /* 0x0000004102417220 */ /* 0x000fe40000410000 */
[----:B------:R1:W2:Y:S01]  /*197b0*/  MUFU.EX2 R141, R4 ;  /* 0x00000004008d7308 */ /* 0x0002a20000000800 */
[C---:B------:R-:W-:Y:S02]  /*197c0*/  FMUL.FTZ R66, R0.reuse, R66 ;  /* 0x0000004200427220 */ /* 0x040fe40000410000 */
[----:B------:R-:W-:Y:S02]  /*197d0*/  FMUL.FTZ R67, R0, R67 ;  /* 0x0000004300437220 */ /* 0x000fe40000410000 */
[--C-:B------:R-:W-:Y:S06]  /*197e0*/  FFMA.FTZ R71, R71, c[0x0][0x2d0], -R69.reuse ;  /* 0x0000b40047477a23 */ /* 0x100fec0000010845 */
[----:B------:R-:W-:Y:S01]  /*197f0*/  MUFU.EX2 R71, R71 ;  /* 0x0000004700477308 */ /* 0x000fe20000000800 */
[--C-:B-1----:R-:W-:Y:S01]  /*19800*/  FFMA.FTZ R4, R143, c[0x0][0x2d0], -R69.reuse ;  /* 0x0000b4008f047a23 */ /* 0x102fe20000010845 */
[----:B-----5:R-:W-:Y:S01]  /*19810*/  MOV R143, R5 ;  /* 0x00000005008f7202 */ /* 0x020fe20000000f00 */
[----:B------:R-:W-:Y:S01]  /*19820*/  FMUL.FTZ R5, R2, R77 ;  /* 0x0000004d02057220 */ /* 0x000fe20000410000 */
[----:B------:R-:W-:Y:S06]  /*19830*/  F2FP.PACK_AB R77, R140, R144 ;  /* 0x000000908c4d723e */ /* 0x000fec00000000ff */
[----:B------:R1:W3:Y:S01]  /*19840*/  MUFU.EX2 R73, R4 ;  /* 0x0000000400497308 */ /* 0x0002e20000000800 */
[----:B------:R-:W-:Y:S02]  /*19850*/  F2FP.PACK_AB R78, R143, R146 ;  /* 0x000000928f4e723e */ /* 0x000fe400000000ff */
[----:B------:R-:W-:Y:S02]  /*19860*/  MOV R121, R143 ;  /* 0x0000008f00797202 */ /* 0x000fe40000000f00 */
[----:B--2---:R-:W-:Y:S01]  /*19870*/  MOV R122, R141 ;  /* 0x0000008d007a7202 */ /* 0x004fe20000000f00 */
[----:B-1----:R-:W-:Y:S01]  /*19880*/  FMUL.FTZ R4, R2, R76 ;  /* 0x0000004c02047220 */ /* 0x002fe20000410000 */
[----:B------:R-:W-:Y:S02]  /*19890*/  F2FP.PACK_AB R76, R142, R145 ;  /* 0x000000918e4c723e */ /* 0x000fe400000000ff */
[----:B---3--:R-:W-:Y:S07]  /*198a0*/  F2FP.PACK_AB R79, R73, R141 ;  /* 0x0000008d494f723e */ /* 0x008fee00000000ff */
        /* <DEDUP_REMOVED lines=15> */
[----:B------:R-:W-:Y:S01]  /*199a0*/  FMUL.FTZ R28, R2, R100 ;  /* 0x00000064021c7220 */ /* 0x000fe20000410000 */
[C---:B------:R-:W-:Y:S04]  /*199b0*/  HMMA.16816.F32 R24, R76.reuse, R30, R24 ;  /* 0x0000001e4c18723c */ /* 0x040fe80000001818 */
[----:B------:R-:W-:Y:S01]  /*199c0*/  MOV R100, R73 ;  /* 0x0000004900647202 */ /* 0x000fe20000000f00 */
[--C-:B------:R-:W-:Y:S02]  /*199d0*/  FFMA.FTZ R73, R153, c[0x0][0x2d0], -R69.reuse ;  /* 0x0000b40099497a23 */ /* 0x100fe40000010845 */
[----:B------:R-:W-:Y:S01]  /*199e0*/  FMUL.FTZ R31, R0, R103 ;  /* 0x00000067001f7220 */ /* 0x000fe20000410000 */
[----:B------:R-:W-:Y:S01]  /*199f0*/  MOV R120, R100 ;  /* 0x0000006400787202 */ /* 0x000fe20000000f00 */
[----:B------:R2:W-:Y:S03]  /*19a00*/  MUFU.EX2 R128, R73 ;  /* 0x0000004900807308 */ /* 0x0005e60000000800 */
[----:B------:R-:W-:Y:S02]  /*19a10*/  FMUL.FTZ R29, R2, R101 ;  /* 0x00000065021d7220 */ /* 0x000fe40000410000 */
[----:B------:R-:W-:Y:S05]  /*19a20*/  FMUL.FTZ R30, R0, R102 ;  /* 0x00000066001e7220 */ /* 0x000fea0000410000 */
[----:B------:R3:W-:Y:S02]  /*19a30*/  MUFU.EX2 R101, R32 ;  /* 0x0000002000657308 */ /* 0x0007e40000000800 */
[C---:B------:R-:W-:Y:S07]  /*19a40*/  HMMA.16816.F32 R28, R76.reuse, R36, R28 ;  /* 0x000000244c1c723c */ /* 0x040fee000000181c */
[--C-:B------:R-:W-:Y:S01]  /*19a50*/  FFMA.FTZ R36, R75, c[0x0][0x2d0], -R148.reuse ;  /* 0x0000b4004b247a23 */ /* 0x100fe20000010894 */
[----:B------:R5:W-:Y:S01]  /*19a60*/  MUFU.EX2 R102, R40 ;  /* 0x0000002800667308 */ /* 0x000be20000000800 */
[----:B------:R-:W-:Y:S03]  /*19a70*/  FMUL.FTZ R37, R2, R109 ;  /* 0x0000006d02257220 */ /* 0x000fe60000410000 */
[--C-:B--2---:R-:W-:Y:S06]  /*19a80*/  FFMA.FTZ R73, R154, c[0x0][0x2d0], -R148.reuse ;  /* 0x0000b4009a497a23 */ /* 0x104fec0000010894 */
[----:B------:R2:W-:Y:S01]  /*19a90*/  MUFU.EX2 R250, R73 ;  /* 0x0000004900fa7308 */ /* 0x0005e20000000800 */
[C---:B---3--:R-:W-:Y:S02]  /*19aa0*/  FMUL.FTZ R32, R2.reuse, R104 ;  /* 0x0000006802207220 */ /* 0x048fe40000410000 */
[----:B------:R-:W-:Y:S07]  /*19ab0*/  LDSM.16.MT88.4 R104, [R196+0x3000] ;  /* 0x00300000c468783b */ /* 0x000fee0000004200 */
[----:B------:R3:W-:Y:S01]  /*19ac0*/  MUFU.EX2 R243, R36 ;  /* 0x0000002400f37308 */ /* 0x0007e20000000800 */
[C---:B------:R-:W-:Y:S03]  /*19ad0*/  HMMA.16816.F32 R32, R76.reuse, R38, R32 ;  /* 0x000000264c20723c */ /* 0x040fe60000001820 */
[----:B-----5:R-:W-:Y:S01]  /*19ae0*/  FMUL.FTZ R40, R2, R112 ;  /* 0x0000007002287220 */ /* 0x020fe20000410000 */
[----:B------:R-:W-:Y:S03]  /*19af0*/  MOV R112, R145 ;  /* 0x0000009100707202 */ /* 0x000fe60000000f00 */
[C---:B------:R-:W-:Y:S02]  /*19b00*/  FMUL.FTZ R38, R0.reuse, R110 ;  /* 0x0000006e00267220 */ /* 0x040fe40000410000 */
[----:B------:R-:W-:Y:S03]  /*19b10*/  FMUL.FTZ R39, R0, R111 ;  /* 0x0000006f00277220 */ /* 0x000fe60000410000 */
[--C-:B--2---:R-:W-:Y:S04]  /*19b20*/  FFMA.FTZ R73, R155, c[0x0][0x2d0], -R148.reuse ;  /* 0x0000b4009b497a23 */ /* 0x104fe80000010894 */
[----:B------:R2:W-:Y:S01]  /*19b30*/  MUFU.EX2 R249, R73 ;  /* 0x0000004900f97308 */ /* 0x0005e20000000800 */
[----:B---3--:R-:W-:Y:S02]  /*19b40*/  FMUL.FTZ R36, R2, R108 ;  /* 0x0000006c02247220 */ /* 0x008fe40000410000 */
[----:B------:R-:W-:Y:S05]  /*19b50*/  LDSM.16.MT88.4 R108, [R198+0x3000] ;  /* 0x00300000c66c783b */ /* 0x000fea0000004200 */
[C---:B------:R-:W-:Y:S07]  /*19b60*/  HMMA.16816.F32 R36, R76.reuse, R44, R36 ;  /* 0x0000002c4c24723c */ /* 0x040fee0000001824 */
[--C-:B------:R-:W-:Y:S01]  /*19b70*/  FFMA.FTZ R44, R149, c[0x0][0x2d0], -R69.reuse ;  /* 0x0000b400952c7a23 */ /* 0x100fe20000010845 */
[C---:B------:R-:W-:Y:S03]  /*19b80*/  HMMA.16816.F32 R40, R76.reuse, R46, R40 ;  /* 0x0000002e4c28723c */ /* 0x040fe60000001828 */
[----:B------:R-:W3:Y:S01]  /*19b90*/  MUFU.EX2 R59, R44 ;  /* 0x0000002c003b7308 */ /* 0x000ee20000000800 */
[--C-:B--2---:R-:W-:Y:S02]  /*19ba0*/  FFMA.FTZ R73, R156, c[0x0][0x2d0], -R69.reuse ;  /* 0x0000b4009c497a23 */ /* 0x104fe40000010845 */
[----:B------:R-:W-:Y:S02]  /*19bb0*/  FMUL.FTZ R45, R2, R117 ;  /* 0x00000075022d7220 */ /* 0x000fe40000410000 */
[C---:B------:R-:W-:Y:S04]  /*19bc0*/  FMUL.FTZ R47, R0.reuse, R119 ;  /* 0x00000077002f7220 */ /* 0x040fe80000410000 */
[C---:B------:R-:W-:Y:S01]  /*19bd0*/  FMUL.FTZ R46, R0.reuse, R118 ;  /* 0x00000076002e7220 */ /* 0x040fe20000410000 */
[----:B------:R2:W-:Y:S01]  /*19be0*/  MUFU.EX2 R248, R73 ;  /* 0x0000004900f87308 */ /* 0x0005e20000000800 */
[----:B---3--:R-:W-:Y:S01]  /*19bf0*/  MOV R130, R59 ;  /* 0x0000003b00827202 */ /* 0x008fe20000000f00 */
[----:B------:R-:W-:Y:S01]  /*19c00*/  FMUL.FTZ R59, R0, R131 ;  /* 0x00000083003b7220 */ /* 0x000fe20000410000 */
[----:B------:R-:W-:Y:S01]  /*19c10*/  MOV R131, R243 ;  /* 0x000000f300837202 */ /* 0x000fe20000000f00 */
[C---:B------:R-:W-:Y:S07]  /*19c20*/  FMUL.FTZ R44, R2.reuse, R116 ;  /* 0x00000074022c7220 */ /* 0x040fee0000410000 */
[C---:B------:R-:W-:Y:S03]  /*19c30*/  HMMA.16816.F32 R44, R76.reuse, R52, R44 ;  /* 0x000000344c2c723c */ /* 0x040fe6000000182c */
[--C-:B--2---:R-:W-:Y:S04]  /*19c40*/  FFMA.FTZ R73, R157, c[0x0][0x2d0], -R69.reuse ;  /* 0x0000b4009d497a23 */ /* 0x104fe80000010845 */
[----:B------:R2:W-:Y:S01]  /*19c50*/  MUFU.EX2 R247, R73 ;  /* 0x0000004900f77308 */ /* 0x0005e20000000800 */
[C---:B------:R-:W-:Y:S04]  /*19c60*/  HMMA.16816.F32 R48, R76.reuse, R54, R48 ;  /* 0x000000364c30723c */ /* 0x040fe80000001830 */
[--C-:B------:R-:W-:Y:S02]  /*19c70*/  FFMA.FTZ R52, R151, c[0x0][0x2d0], -R148.reuse ;  /* 0x0000b40097347a23 */ /* 0x100fe40000010894 */
[----:B------:R-:W-:Y:S02]  /*19c80*/  FMUL.FTZ R53, R2, R125 ;  /* 0x0000007d02357220 */ /* 0x000fe40000410000 */
[C---:B------:R-:W-:Y:S01]  /*19c90*/  FMUL.FTZ R54, R0.reuse, R126 ;  /* 0x0000007e00367220 */ /* 0x040fe20000410000 */
[----:B------:R3:W5:Y:S03]  /*19ca0*/  MUFU.EX2 R252, R52 ;  /* 0x0000003400fc7308 */ /* 0x0007660000000800 */
[----:B------:R-:W-:Y:S02]  /*19cb0*/  FMUL.FTZ R55, R0, R127 ;  /* 0x0000007f00377220 */ /* 0x000fe40000410000 */
[--C-:B--2---:R-:W-:Y:S05]  /*19cc0*/  FFMA.FTZ R73, R158, c[0x0][0x2d0], -R148.reuse ;  /* 0x0000b4009e497a23 */ /* 0x104fea0000010894 */
[----:B------:R-:W-:Y:S01]  /*19cd0*/  MUFU.EX2 R158, R74 ;  /* 0x0000004a009e7308 */ /* 0x000fe20000000800 */
[----:B---3--:R-:W-:Y:S09]  /*19ce0*/  FMUL.FTZ R52, R2, R124 ;  /* 0x0000007c02347220 */ /* 0x008ff20000410000 */
[----:B------:R2:W-:Y:S01]  /*19cf0*/  MUFU.EX2 R246, R73 ;  /* 0x0000004900f67308 */ /* 0x0005e20000000800 */
[C---:B----4-:R-:W-:Y:S08]  /*19d00*/  HMMA.16816.F32 R52, R76.reuse, R80, R52 ;  /* 0x000000504c34723c */ /* 0x050ff00000001834 */
[C---:B------:R-:W-:Y:S01]  /*19d10*/  HMMA.16816.F32 R56, R76.reuse, R82, R56 ;  /* 0x000000524c38723c */ /* 0x040fe20000001838 */
[----:B------:R-:W3:Y:S07]  /*19d20*/  LDSM.16.MT88.4 R80, [R196+0x800] ;  /* 0x00080000c450783b */ /* 0x000eee0000004200 */
[C---:B-1----:R-:W-:Y:S04]  /*19d30*/  HMMA.16816.F32 R60, R76.reuse, R84, R60 ;  /* 0x000000544c3c723c */ /* 0x042fe8000000183c */
[--C-:B--2---:R-:W-:Y:S04]  /*19d40*/  FFMA.FTZ R73, R159, c[0x0][0x2d0], -R148.reuse ;  /* 0x0000b4009f497a23 */ /* 0x104fe80000010894 */
[----:B------:R-:W-:Y:S01]  /*19d50*/  HMMA.16816.F32 R64, R76, R86, R64 ;  /* 0x000000564c40723c */ /* 0x000fe20000001840 */
[----:B------:R1:W2:Y:S01]  /*19d60*/  MUFU.EX2 R245, R73 ;  /* 0x0000004900f57308 */ /* 0x0002a20000000800 */
[----:B------:R-:W4:Y:S05]  /*19d70*/  LDSM.16.MT88.4 R84, [R197+0x800] ;  /* 0x00080000c554783b */ /* 0x000f2a0000004200 */
[----:B------:R-:W-:Y:S02]  /*19d80*/  F2FP.PACK_AB R76, R131, R101 ;  /* 0x00000065834c723e */ /* 0x000fe400000000ff */
[-C--:B------:R-:W-:Y:S03]  /*19d90*/  F2FP.PACK_AB R77, R130, R102.reuse ;  /* 0x00000066824d723e */ /* 0x080fe600000000ff */
[----:B-----5:R-:W-:Y:S02]  /*19da0*/  F2FP.PACK_AB R78, R252, R129 ;  /* 0x00000081fc4e723e */ /* 0x020fe400000000ff */
[----:B------:R-:W-:Y:S07]  /*19db0*/  F2FP.PACK_AB R79, R128, R251 ;  /* 0x000000fb804f723e */ /* 0x000fee00000000ff */
[C---:B------:R-:W-:Y:S03]  /*19dc0*/  HMMA.16816.F32 R4, R76.reuse, R88, R4 ;  /* 0x000000584c04723c */ /* 0x040fe60000001804 */
[--C-:B-1----:R-:W-:Y:S05]  /*19dd0*/  FFMA.FTZ R73, R160, c[0x0][0x2d0], -R69.reuse ;  /* 0x0000b400a0497a23 */ /* 0x102fea0000010845 */
[C---:B------:R-:W-:Y:S01]  /*19de0*/  HMMA.16816.F32 R8, R76.reuse, R90, R8 ;  /* 0x0000005a4c08723c */ /* 0x040fe20000001808 */
[----:B------:R1:W-:Y:S01]  /*19df0*/  MUFU.EX2 R244, R73 ;  /* 0x0000004900f47308 */ /* 0x0003e20000000800 */
[----:B------:R-:W5:Y:S06]  /*19e00*/  LDSM.16.MT88.4 R88, [R195+0x4000] ;  /* 0x00400000c358783b */ /* 0x000f6c0000004200 */
[C---:B---3--:R-:W-:Y:S08]  /*19e10*/  HMMA.16816.F32 R12, R76.reuse, R80, R12 ;  /* 0x000000504c0c723c */ /* 0x048ff0000000180c */
[C---:B------:R-:W-:Y:S01]  /*19e20*/  HMMA.16816.F32 R16, R76.reuse, R82, R16 ;  /* 0x000000524c10723c */ /* 0x040fe20000001810 */
[----:B------:R-:W3:Y:S07]  /*19e30*/  LDSM.16.MT88.4 R80, [R196+0x4000] ;  /* 0x00400000c450783b */ /* 0x000eee0000004200 */
[C---:B------:R-:W-:Y:S04]  /*19e40*/  HMMA.16816.F32 R20, R76.reuse, R92, R20 ;  /* 0x0000005c4c14723c */ /* 0x040fe80000001814 */
[--C-:B-1----:R-:W-:Y:S04]  /*19e50*/  FFMA.FTZ R73, R161, c[0x0][0x2d0], -R69.reuse ;  /* 0x0000b400a1497a23 */ /* 0x102fe80000010845 */
[C---:B------:R-:W-:Y:S01]  /*19e60*/  HMMA.16816.F32 R24, R76.reuse, R94, R24 ;  /* 0x0000005e4c18723c */ /* 0x040fe20000001818 */
[----:B------:R1:W1:Y:S01]  /*19e70*/  MUFU.EX2 R243, R73 ;  /* 0x0000004900f37308 */ /* 0x0002620000000800 */
[----:B------:R-:W2:Y:S06]  /*19e80*/  LDSM.16.MT88.4 R92, [R198+0x4000] ;  /* 0x00400000c65c783b */ /* 0x000eac0000004200 */
[C---:B----4-:R-:W-:Y:S08]  /*19e90*/  HMMA.16816.F32 R28, R76.reuse, R84, R28 ;  /* 0x000000544c1c723c */ /* 0x050ff0000000181c */
[C---:B------:R-:W-:Y:S01]  /*19ea0*/  HMMA.16816.F32 R32, R76.reuse, R86, R32 ;  /* 0x000000564c20723c */ /* 0x040fe20000001820 */
[----:B------:R-:W4:Y:S07]  /*19eb0*/  LDSM.16.MT88.4 R84, [R195+0x1000] ;  /* 0x00100000c354783b */ /* 0x000f2e0000004200 */
[C---:B-----5:R-:W-:Y:S04]  /*19ec0*/  HMMA.16816.F32 R36, R76.reuse, R88, R36 ;  /* 0x000000584c24723c */ /* 0x060fe80000001824 */
[--C-:B-1----:R-:W-:Y:S04]  /*19ed0*/  FFMA.FTZ R73, R162, c[0x0][0x2d0], -R148.reuse ;  /* 0x0000b400a2497a23 */ /* 0x102fe80000010894 */
[C---:B------:R-:W-:Y:S01]  /*19ee0*/  HMMA.16816.F32 R40, R76.reuse, R90, R40 ;  /* 0x0000005a4c28723c */ /* 0x040fe20000001828 */
[----:B------:R1:W-:Y:S01]  /*19ef0*/  MUFU.EX2 R119, R73 ;  /* 0x0000004900777308 */ /* 0x0003e20000000800 */
[----:B------:R-:W5:Y:S06]  /*19f00*/  LDSM.16.MT88.4 R88, [R196+0x1000] ;  /* 0x00100000c458783b */ /* 0x000f6c0000004200 */
[C---:B---3--:R-:W-:Y:S08]  /*19f10*/  HMMA.16816.F32 R44, R76.reuse, R80, R44 ;  /* 0x000000504c2c723c */ /* 0x048ff0000000182c */
[C---:B------:R-:W-:Y:S01]  /*19f20*/  HMMA.16816.F32 R48, R76.reuse, R82, R48 ;  /* 0x000000524c30723c */ /* 0x040fe20000001830 */
[----:B------:R-:W3:Y:S07]  /*19f30*/  LDSM.16.MT88.4 R80, [R198+0x1000] ;  /* 0x00100000c650783b */ /* 0x000eee0000004200 */
[C---:B--2---:R-:W-:Y:S04]  /*19f40*/  HMMA.16816.F32 R52, R76.reuse, R92, R52 ;  /* 0x0000005c4c34723c */ /* 0x044fe80000001834 */
[--C-:B-1----:R-:W-:Y:S01]  /*19f50*/  FFMA.FTZ R73, R163, c[0x0][0x2d0], -R148.reuse ;  /* 0x0000b400a3497a23 */ /* 0x102fe20000010894 */
[----:B------:R-:W-:Y:S03]  /*19f60*/  MOV R163, R102 ;  /* 0x0000006600a37202 */ /* 0x000fe60000000f00 */
[C---:B------:R-:W-:Y:S01]  /*19f70*/  HMMA.16816.F32 R56, R76.reuse, R94, R56 ;  /* 0x0000005e4c38723c */ /* 0x040fe20000001838 */
[----:B------:R1:W2:Y:S01]  /*19f80*/  MUFU.EX2 R118, R73 ;  /* 0x0000004900767308 */ /* 0x0002a20000000800 */
[----:B------:R-:W2:Y:S06]  /*19f90*/  LDSM.16.MT88.4 R92, [R197+0x1000] ;  /* 0x00100000c55c783b */ /* 0x000eac0000004200 */
[C---:B------:R-:W-:Y:S08]  /*19fa0*/  HMMA.16816.F32 R60, R76.reuse, R96, R60 ;  /* 0x000000604c3c723c */ /* 0x040ff0000000183c */
[----:B------:R-:W-:Y:S01]  /*19fb0*/  HMMA.16816.F32 R64, R76, R98, R64 ;  /* 0x000000624c40723c */ /* 0x000fe20000001840 */
[----:B------:R-:W-:Y:S06]  /*19fc0*/  LDSM.16.MT88.4 R96, [R198+0x4800] ;  /* 0x00480000c660783b */ /* 0x000fec0000004200 */
[----:B------:R-:W-:Y:S01]  /*19fd0*/  F2FP.PACK_AB R76, R249, R250 ;  /* 0x000000faf94c723e */ /* 0x000fe200000000ff */
[--C-:B-1----:R-:W-:Y:S01]  /*19fe0*/  FFMA.FTZ R73, R188, c[0x0][0x2d0], -R69.reuse ;  /* 0x0000b400bc497a23 */ /* 0x102fe20000010845 */
[----:B------:R-:W-:Y:S03]  /*19ff0*/  F2FP.PACK_AB R77, R247, R248 ;  /* 0x000000f8f74d723e */ /* 0x000fe600000000ff */
[----:B------:R1:W-:Y:S01]  /*1a000*/  MUFU.EX2 R117, R73 ;  /* 0x0000004900757308 */ /* 0x0003e20000000800 */
[----:B------:R-:W-:Y:S02]  /*1a010*/  F2FP.PACK_AB R78, R245, R246 ;  /* 0x000000f6f54e723e */ /* 0x000fe400000000ff */
[----:B------:R-:W-:Y:S02]  /*1a020*/  F2FP.PACK_AB R79, R243, R244 ;  /* 0x000000f4f34f723e */ /* 0x000fe400000000ff */
[----:B------:R-:W-:Y:S02]  /*1a030*/  MOV R188, R101 ;  /* 0x0000006500bc7202 */ /* 0x000fe40000000f00 */
[----:B------:R-:W-:Y:S03]  /*1a040*/  LDSM.16.MT88.4 R100, [R196+0x1800] ;  /* 0x00180000c464783b */ /* 0x000fe60000004200 */
[C---:B----4-:R-:W-:Y:S08]  /*1a050*/  HMMA.16816.F32 R4, R76.reuse, R84, R4 ;  /* 0x000000544c04723c */ /* 0x050ff00000001804 */
[C---:B------:R-:W-:Y:S01]  /*1a060*/  HMMA.16816.F32 R8, R76.reuse, R86, R8 ;  /* 0x000000564c08723c */ /* 0x040fe20000001808 */
[----:B------:R-:W4:Y:S03]  /*1a070*/  LDSM.16.MT88.4 R84, [R195+0x4800] ;  /* 0x00480000c354783b */ /* 0x000f260000004200 */
[--C-:B-1----:R-:W-:Y:S01]  /*1a080*/  FFMA.FTZ R73, R189, c[0x0][0x2d0], -R69.reuse ;  /* 0x0000b400bd497a23 */ /* 0x102fe20000010845 */
[----:B------:R-:W-:Y:S03]  /*1a090*/  MOV R189, R140 ;  /* 0x0000008c00bd7202 */ /* 0x000fe60000000f00 */
[C---:B-----5:R-:W-:Y:S01]  /*1a0a0*/  HMMA.16816.F32 R12, R76.reuse, R88, R12 ;  /* 0x000000584c0c723c */ /* 0x060fe2000000180c */
[----:B------:R1:W5:Y:S07]  /*1a0b0*/  MUFU.EX2 R116, R73 ;  /* 0x0000004900747308 */ /* 0x00036e0000000800 */
[C---:B------:R-:W-:Y:S01]  /*1a0c0*/  HMMA.16816.F32 R16, R76.reuse, R90, R16 ;  /* 0x0000005a4c10723c */ /* 0x040fe20000001810 */
[----:B------:R-:W5:Y:S07]  /*1a0d0*/  LDSM.16.MT88.4 R88, [R196+0x4800] ;  /* 0x00480000c458783b */ /* 0x000f6e0000004200 */
[C---:B---3--:R-:W-:Y:S08]  /*1a0e0*/  HMMA.16816.F32 R20, R76.reuse, R80, R20 ;  /* 0x000000504c14723c */ /* 0x048ff00000001814 */
[C---:B------:R-:W-:Y:S01]  /*1a0f0*/  HMMA.16816.F32 R24, R76.reuse, R82, R24 ;  /* 0x000000524c18723c */ /* 0x040fe20000001818 */
[----:B------:R-:W3:Y:S03]  /*1a100*/  LDSM.16.MT88.4 R80, [R197+0x4800] ;  /* 0x00480000c550783b */ /* 0x000ee60000004200 */
[--C-:B-1----:R-:W-:Y:S01]  /*1a110*/  FFMA.FTZ R73, R190, c[0x0][0x2d0], -R148.reuse ;  /* 0x0000b400be497a23 */ /* 0x102fe20000010894 */
[----:B------:R-:W-:Y:S03]  /*1a120*/  MOV R190, R142 ;  /* 0x0000008e00be7202 */ /* 0x000fe60000000f00 */
[C---:B--2---:R-:W-:Y:S01]  /*1a130*/  HMMA.16816.F32 R28, R76.reuse, R92, R28 ;  /* 0x0000005c4c1c723c */ /* 0x044fe2000000181c */
[----:B------:R1:W-:Y:S07]  /*1a140*/  MUFU.EX2 R162, R73 ;  /* 0x0000004900a27308 */ /* 0x0003ee0000000800 */
[C---:B------:R-:W-:Y:S01]  /*1a150*/  HMMA.16816.F32 R32, R76.reuse, R94, R32 ;  /* 0x0000005e4c20723c */ /* 0x040fe20000001820 */
[----:B------:R-:W2:Y:S07]  /*1a160*/  LDSM.16.MT88.4 R92, [R195+0x1800] ;  /* 0x00180000c35c783b */ /* 0x000eae0000004200 */
[C---:B----4-:R-:W-:Y:S08]  /*1a170*/  HMMA.16816.F32 R36, R76.reuse, R84, R36 ;  /* 0x000000544c24723c */ /* 0x050ff00000001824 */
[C---:B------:R-:W-:Y:S01]  /*1a180*/  HMMA.16816.F32 R40, R76.reuse, R86, R40 ;  /* 0x000000564c28723c */ /* 0x040fe20000001828 */
[----:B------:R-:W2:Y:S03]  /*1a190*/  LDSM.16.MT88.4 R84, [R198+0x1800] ;  /* 0x00180000c654783b */ /* 0x000ea60000004200 */
[--C-:B-1----:R-:W-:Y:S04]  /*1a1a0*/  FFMA.FTZ R73, R191, c[0x0][0x2d0], -R148.reuse ;  /* 0x0000b400bf497a23 */ /* 0x102fe80000010894 */
[C---:B-----5:R-:W-:Y:S01]  /*1a1b0*/  HMMA.16816.F32 R44, R76.reuse, R88, R44 ;  /* 0x000000584c2c723c */ /* 0x060fe2000000182c */
[----:B------:R1:W5:Y:S01]  /*1a1c0*/  MUFU.EX2 R161, R73 ;  /* 0x0000004900a17308 */ /* 0x0003620000000800 */
[----:B------:R-:W4:Y:S04]  /*1a1d0*/  LDL.LU R191, [R1+0x38] ;  /* 0x0000380001bf7983 */ /* 0x000f280000300800 */
[----:B------:R-:W4:Y:S02]  /*1a1e0*/  LDL.LU R75, [R1+0x34] ;  /* 0x00003400014b7983 */ /* 0x000f240000300800 */
[C---:B------:R-:W-:Y:S02]  /*1a1f0*/  HMMA.16816.F32 R48, R76.reuse, R90, R48 ;  /* 0x0000005a4c30723c */ /* 0x040fe40000001830 */
[----:B------:R-:W-:Y:S06]  /*1a200*/  LDSM.16.MT88.4 R88, [R195+0x5000] ;  /* 0x00500000c358783b */ /* 0x000fec0000004200 */
[C---:B------:R-:W-:Y:S08]  /*1a210*/  HMMA.16816.F32 R52, R76.reuse, R96, R52 ;  /* 0x000000604c34723c */ /* 0x040ff00000001834 */
[C---:B------:R-:W-:Y:S01]  /*1a220*/  HMMA.16816.F32 R56, R76.reuse, R98, R56 ;  /* 0x000000624c38723c */ /* 0x040fe20000001838 */
[----:B------:R-:W-:Y:S03]  /*1a230*/  LDSM.16.MT88.4 R96, [R196+0x5800] ;  /* 0x00580000c460783b */ /* 0x000fe60000004200 */
[--C-:B-1----:R-:W-:Y:S01]  /*1a240*/  FFMA.FTZ R73, R214, c[0x0][0x2d0], -R69.reuse ;  /* 0x0000b400d6497a23 */ /* 0x102fe20000010845 */
[----:B------:R-:W-:Y:S03]  /*1a250*/  MOV R214, R144 ;  /* 0x0000009000d67202 */ /* 0x000fe60000000f00 */
[C---:B---3--:R-:W-:Y:S01]  /*1a260*/  HMMA.16816.F32 R60, R76.reuse, R80, R60 ;  /* 0x000000504c3c723c */ /* 0x048fe2000000183c */
[----:B------:R1:W-:Y:S07]  /*1a270*/  MUFU.EX2 R160, R73 ;  /* 0x0000004900a07308 */ /* 0x0003ee0000000800 */
[----:B------:R-:W-:Y:S01]  /*1a280*/  HMMA.16816.F32 R64, R76, R82, R64 ;  /* 0x000000524c40723c */ /* 0x000fe20000001840 */
[----:B------:R-:W3:Y:S06]  /*1a290*/  LDSM.16.MT88.4 R80, [R197+0x1800] ;  /* 0x00180000c550783b */ /* 0x000eec0000004200 */
[----:B------:R-:W-:Y:S02]  /*1a2a0*/  F2FP.PACK_AB R76, R118, R119 ;  /* 0x00000077764c723e */ /* 0x000fe400000000ff */
[----:B------:R-:W-:Y:S03]  /*1a2b0*/  F2FP.PACK_AB R77, R116, R117 ;  /* 0x00000075744d723e */ /* 0x000fe600000000ff */
[----:B-----5:R-:W-:Y:S01]  /*1a2c0*/  F2FP.PACK_AB R78, R161, R162 ;  /* 0x000000a2a14e723e */ /* 0x020fe200000000ff */
[--C-:B-1----:R-:W-:Y:S04]  /*1a2d0*/  FFMA.FTZ R73, R219, c[0x0][0x2d0], -R69.reuse ;  /* 0x0000b400db497a23 */ /* 0x102fe80000010845 */
[----:B------:R1:W5:Y:S02]  /*1a2e0*/  MUFU.EX2 R159, R73 ;  /* 0x00000049009f7308 */ /* 0x0003640000000800 */
[--C-:B-1----:R-:W-:Y:S01]  /*1a2f0*/  FFMA.FTZ R73, R220, c[0x0][0x2d0], -R148.reuse ;  /* 0x0000b400dc497a23 */ /* 0x102fe20000010894 */
[----:B-----5:R-:W-:Y:S07]  /*1a300*/  F2FP.PACK_AB R79, R159, R160 ;  /* 0x000000a09f4f723e */ /* 0x020fee00000000ff */
[----:B------:R1:W-:Y:S01]  /*1a310*/  MUFU.EX2 R127, R73 ;  /* 0x00000049007f7308 */ /* 0x0003e20000000800 */
[C---:B--2---:R-:W-:Y:S08]  /*1a320*/  HMMA.16816.F32 R4, R76.reuse, R92, R4 ;  /* 0x0000005c4c04723c */ /* 0x044ff00000001804 */
[C---:B------:R-:W-:Y:S01]  /*1a330*/  HMMA.16816.F32 R8, R76.reuse, R94, R8 ;  /* 0x0000005e4c08723c */ /* 0x040fe20000001808 */
[----:B------:R-:W2:Y:S07]  /*1a340*/  LDSM.16.MT88.4 R92, [R196+0x5000] ;  /* 0x00500000c45c783b */ /* 0x000eae0000004200 */
[C---:B------:R-:W-:Y:S04]  /*1a350*/  HMMA.16816.F32 R12, R76.reuse, R100, R12 ;  /* 0x000000644c0c723c */ /* 0x040fe8000000180c */
[--C-:B-1----:R-:W-:Y:S04]  /*1a360*/  FFMA.FTZ R73, R221, c[0x0][0x2d0], -R148.reuse ;  /* 0x0000b400dd497a23 */ /* 0x102fe80000010894 */
[C---:B------:R-:W-:Y:S01]  /*1a370*/  HMMA.16816.F32 R16, R76.reuse, R102, R16 ;  /* 0x000000664c10723c */ /* 0x040fe20000001810 */
[----:B------:R1:W5:Y:S01]  /*1a380*/  MUFU.EX2 R126, R73 ;  /* 0x00000049007e7308 */ /* 0x0003620000000800 */
[----:B------:R-:W-:Y:S06]  /*1a390*/  LDSM.16.MT88.4 R100, [R198+0x5800] ;  /* 0x00580000c664783b */ /* 0x000fec0000004200 */
[C---:B------:R-:W-:Y:S08]  /*1a3a0*/  HMMA.16816.F32 R20, R76.reuse, R84, R20 ;  /* 0x000000544c14723c */ /* 0x040ff00000001814 */
[C---:B------:R-:W-:Y:S01]  /*1a3b0*/  HMMA.16816.F32 R24, R76.reuse, R86, R24 ;  /* 0x000000564c18723c */ /* 0x040fe20000001818 */
[----:B------:R-:W5:Y:S07]  /*1a3c0*/  LDSM.16.MT88.4 R84, [R198+0x5000] ;  /* 0x00500000c654783b */ /* 0x000f6e0000004200 */
[C---:B---3--:R-:W-:Y:S04]  /*1a3d0*/  HMMA.16816.F32 R28, R76.reuse, R80, R28 ;  /* 0x000000504c1c723c */ /* 0x048fe8000000181c */
[--C-:B-1----:R-:W-:Y:S04]  /*1a3e0*/  FFMA.FTZ R73, R222, c[0x0][0x2d0], -R69.reuse ;  /* 0x0000b400de497a23 */ /* 0x102fe80000010845 */
[C---:B------:R-:W-:Y:S01]  /*1a3f0*/  HMMA.16816.F32 R32, R76.reuse, R82, R32 ;  /* 0x000000524c20723c */ /* 0x040fe20000001820 */
[----:B------:R1:W-:Y:S01]  /*1a400*/  MUFU.EX2 R125, R73 ;  /* 0x00000049007d7308 */ /* 0x0003e20000000800 */
[----:B------:R-:W3:Y:S06]  /*1a410*/  LDSM.16.MT88.4 R80, [R197+0x5000] ;  /* 0x00500000c550783b */ /* 0x000eec0000004200 */
[C---:B------:R-:W-:Y:S08]  /*1a420*/  HMMA.16816.F32 R36, R76.reuse, R88, R36 ;  /* 0x000000584c24723c */ /* 0x040ff00000001824 */
[C---:B------:R-:W-:Y:S01]  /*1a430*/  HMMA.16816.F32 R40, R76.reuse, R90, R40 ;  /* 0x0000005a4c28723c */ /* 0x040fe20000001828 */
[----:B------:R-:W3:Y:S07]  /*1a440*/  LDSM.16.MT88.4 R88, [R195+0x2000] ;  /* 0x00200000c358783b */ /* 0x000eee0000004200 */
        /* <DEDUP_REMOVED lines=9> */
[--C-:B-1----:R-:W-:Y:S04]  /*1a4e0*/  FFMA.FTZ R73, R224, c[0x0][0x2d0], -R148.reuse ;  /* 0x0000b400e0497a23 */ /* 0x102fe80000010894 */
[----:B------:R-:W-:Y:S01]  /*1a4f0*/  HMMA.16816.F32 R64, R76, R82, R64 ;  /* 0x000000524c40723c */ /* 0x000fe20000001840 */
[----:B------:R1:W3:Y:S01]  /*1a500*/  MUFU.EX2 R157, R73 ;  /* 0x00000049009d7308 */ /* 0x0002e20000000800 */
[----:B------:R-:W4:Y:S05]  /*1a510*/  LDSM.16.MT88.4 R80, [R197+0x2000] ;  /* 0x00200000c550783b */ /* 0x000f2a0000004200 */
[----:B------:R-:W-:Y:S02]  /*1a520*/  F2FP.PACK_AB R76, R126, R127 ;  /* 0x0000007f7e4c723e */ /* 0x000fe400000000ff */
[----:B--2---:R-:W-:Y:S03]  /*1a530*/  F2FP.PACK_AB R77, R124, R125 ;  /* 0x0000007d7c4d723e */ /* 0x004fe600000000ff */
[--C-:B-1----:R-:W-:Y:S01]  /*1a540*/  FFMA.FTZ R73, R225, c[0x0][0x2d0], -R69.reuse ;  /* 0x0000b400e1497a23 */ /* 0x102fe20000010845 */
[----:B---3--:R-:W-:Y:S03]  /*1a550*/  F2FP.PACK_AB R78, R157, R158 ;  /* 0x0000009e9d4e723e */ /* 0x008fe600000000ff */
[----:B------:R1:W-:Y:S02]  /*1a560*/  MUFU.EX2 R156, R73 ;  /* 0x00000049009c7308 */ /* 0x0003e40000000800 */
[--C-:B-1----:R-:W-:Y:S08]  /*1a570*/  FFMA.FTZ R73, R227, c[0x0][0x2d0], -R69.reuse ;  /* 0x0000b400e3497a23 */ /* 0x102ff00000010845 */
[----:B------:R1:W2:Y:S02]  /*1a580*/  MUFU.EX2 R155, R73 ;  /* 0x00000049009b7308 */ /* 0x0002a40000000800 */
[----:B-1----:R-:W-:Y:S01]  /*1a590*/  FFMA.FTZ R73, R228, c[0x0][0x2d0], -R148 ;  /* 0x0000b400e4497a23 */ /* 0x002fe20000010894 */
[----:B--2---:R-:W-:Y:S07]  /*1a5a0*/  F2FP.PACK_AB R79, R155, R156 ;  /* 0x0000009c9b4f723e */ /* 0x004fee00000000ff */
[----:B------:R1:W-:Y:S01]  /*1a5b0*/  MUFU.EX2 R154, R73 ;  /* 0x00000049009a7308 */ /* 0x0003e20000000800 */
[C---:B------:R-:W-:Y:S03]  /*1a5c0*/  HMMA.16816.F32 R4, R76.reuse, R88, R4 ;  /* 0x000000584c04723c */ /* 0x040fe60000001804 */
[----:B----4-:R-:W-:Y:S02]  /*1a5d0*/  FFMA.FTZ R0, R0, R191, R214 ;  /* 0x000000bf00007223 */ /* 0x010fe400000100d6 */
[----:B------:R-:W-:Y:S02]  /*1a5e0*/  FFMA.FTZ R2, R2, R75, R112 ;  /* 0x0000004b02027223 */ /* 0x000fe40000010070 */
[----:B------:R-:W-:Y:S01]  /*1a5f0*/  LDSM.16.MT88.4 R112, [R197+0x3000] ;  /* 0x00300000c570783b */ /* 0x000fe20000004200 */
[C---:B------:R-:W-:Y:S04]  /*1a600*/  HMMA.16816.F32 R8, R76.reuse, R90, R8 ;  /* 0x0000005a4c08723c */ /* 0x040fe80000001808 */
[----:B------:R-:W-:Y:S02]  /*1a610*/  FADD.FTZ R2, R190, R2 ;  /* 0x00000002be027221 */ /* 0x000fe40000010000 */
[----:B------:R-:W-:Y:S01]  /*1a620*/  FADD.FTZ R0, R189, R0 ;  /* 0x00000000bd007221 */ /* 0x000fe20000010000 */
[----:B------:R-:W2:Y:S01]  /*1a630*/  LDSM.16.MT88.4 R88, [R195+0x5800] ;  /* 0x00580000c358783b */ /* 0x000ea20000004200 */
[C---:B------:R-:W-:Y:S04]  /*1a640*/  HMMA.16816.F32 R12, R76.reuse, R92, R12 ;  /* 0x0000005c4c0c723c */ /* 0x040fe8000000180c */
[----:B-1----:R-:W-:Y:S02]  /*1a650*/  FFMA.FTZ R73, R229, c[0x0][0x2d0], -R148 ;  /* 0x0000b400e5497a23 */ /* 0x002fe40000010894 */
[----:B------:R-:W-:Y:S02]  /*1a660*/  FADD.FTZ R2, R123, R2 ;  /* 0x000000027b027221 */ /* 0x000fe40000010000 */
[C---:B------:R-:W-:Y:S01]  /*1a670*/  HMMA.16816.F32 R16, R76.reuse, R94, R16 ;  /* 0x0000005e4c10723c */ /* 0x040fe20000001810 */
[----:B------:R1:W3:Y:S01]  /*1a680*/  MUFU.EX2 R153, R73 ;  /* 0x0000004900997308 */ /* 0x0002e20000000800 */
[----:B------:R-:W4:Y:S02]  /*1a690*/  LDSM.16.MT88.4 R92, [R197+0x5800] ;  /* 0x00580000c55c783b */ /* 0x000f240000004200 */
[----:B------:R-:W-:Y:S02]  /*1a6a0*/  FADD.FTZ R0, R122, R0 ;  /* 0x000000007a007221 */ /* 0x000fe40000010000 */
[----:B------:R-:W-:Y:S02]  /*1a6b0*/  FADD.FTZ R2, R121, R2 ;  /* 0x0000000279027221 */ /* 0x000fe40000010000 */
[C---:B-----5:R-:W-:Y:S04]  /*1a6c0*/  HMMA.16816.F32 R20, R76.reuse, R84, R20 ;  /* 0x000000544c14723c */ /* 0x060fe80000001814 */
[----:B------:R-:W-:Y:S02]  /*1a6d0*/  FADD.FTZ R0, R120, R0 ;  /* 0x0000000078007221 */ /* 0x000fe40000010000 */
[----:B------:R-:W-:Y:S01]  /*1a6e0*/  LDSM.16.MT88.4 R120, [R196+0x6800] ;  /* 0x00680000c478783b */ /* 0x000fe20000004200 */
[----:B------:R-:W-:Y:S01]  /*1a6f0*/  FADD.FTZ R2, R188, R2 ;  /* 0x00000002bc027221 */ /* 0x000fe20000010000 */
[C---:B------:R-:W-:Y:S04]  /*1a700*/  HMMA.16816.F32 R24, R76.reuse, R86, R24 ;  /* 0x000000564c18723c */ /* 0x040fe80000001818 */
[----:B------:R-:W-:Y:S02]  /*1a710*/  FADD.FTZ R2, R131, R2 ;  /* 0x0000000283027221 */ /* 0x000fe40000010000 */
[----:B------:R-:W5:Y:S01]  /*1a720*/  LDSM.16.MT88.4 R84, [R195+0x2800] ;  /* 0x00280000c354783b */ /* 0x000f620000004200 */
[----:B------:R-:W-:Y:S01]  /*1a730*/  FADD.FTZ R0, R163, R0 ;  /* 0x00000000a3007221 */ /* 0x000fe20000010000 */
[C---:B------:R-:W-:Y:S04]  /*1a740*/  HMMA.16816.F32 R28, R76.reuse, R80, R28 ;  /* 0x000000504c1c723c */ /* 0x040fe8000000181c */
[--C-:B-1----:R-:W-:Y:S02]  /*1a750*/  FFMA.FTZ R73, R231, c[0x0][0x2d0], -R69.reuse ;  /* 0x0000b400e7497a23 */ /* 0x102fe40000010845 */
[----:B------:R-:W-:Y:S02]  /*1a760*/  FADD.FTZ R0, R130, R0 ;  /* 0x0000000082007221 */ /* 0x000fe40000010000 */
[C---:B------:R-:W-:Y:S01]  /*1a770*/  HMMA.16816.F32 R32, R76.reuse, R82, R32 ;  /* 0x000000524c20723c */ /* 0x040fe20000001820 */
[----:B------:R1:W-:Y:S01]  /*1a780*/  MUFU.EX2 R152, R73 ;  /* 0x0000004900987308 */ /* 0x0003e20000000800 */
[----:B------:R-:W3:Y:S02]  /*1a790*/  LDSM.16.MT88.4 R80, [R196+0x2800] ;  /* 0x00280000c450783b */ /* 0x000ee40000004200 */
[----:B------:R-:W-:Y:S02]  /*1a7a0*/  FADD.FTZ R2, R129, R2 ;  /* 0x0000000281027221 */ /* 0x000fe40000010000 */
[----:B------:R-:W-:Y:S02]  /*1a7b0*/  FADD.FTZ R0, R251, R0 ;  /* 0x00000000fb007221 */ /* 0x000fe40000010000 */
[C---:B--2---:R-:W-:Y:S04]  /*1a7c0*/  HMMA.16816.F32 R36, R76.reuse, R88, R36 ;  /* 0x000000584c24723c */ /* 0x044fe80000001824 */
[----:B------:R-:W-:Y:S02]  /*1a7d0*/  FADD.FTZ R0, R128, R0 ;  /* 0x0000000080007221 */ /* 0x000fe40000010000 */
[----:B------:R-:W-:Y:S01]  /*1a7e0*/  LDSM.16.MT88.4 R128, [R198+0x6800] ;  /* 0x00680000c680783b */ /* 0x000fe20000004200 */
[----:B------:R-:W-:Y:S01]  /*1a7f0*/  FADD.FTZ R2, R252, R2 ;  /* 0x00000002fc027221 */ /* 0x000fe20000010000 */
[C---:B------:R-:W-:Y:S04]  /*1a800*/  HMMA.16816.F32 R40, R76.reuse, R90, R40 ;  /* 0x0000005a4c28723c */ /* 0x040fe80000001828 */
[----:B------:R-:W-:Y:S02]  /*1a810*/  FADD.FTZ R2, R250, R2 ;  /* 0x00000002fa027221 */ /* 0x000fe40000010000 */
[----:B------:R-:W2:Y:S01]  /*1a820*/  LDSM.16.MT88.4 R88, [R198+0x2800] ;  /* 0x00280000c658783b */ /* 0x000ea20000004200 */
[----:B------:R-:W-:Y:S01]  /*1a830*/  FADD.FTZ R0, R248, R0 ;  /* 0x00000000f8007221 */ /* 0x000fe20000010000 */
[C---:B------:R-:W-:Y:S04]  /*1a840*/  HMMA.16816.F32 R44, R76.reuse, R96, R44 ;  /* 0x000000604c2c723c */ /* 0x040fe8000000182c */
[--C-:B-1----:R-:W-:Y:S02]  /*1a850*/  FFMA.FTZ R73, R232, c[0x0][0x2d0], -R69.reuse ;  /* 0x0000b400e8497a23 */ /* 0x102fe40000010845 */
[----:B------:R-:W-:Y:S02]  /*1a860*/  FADD.FTZ R2, R249, R2 ;  /* 0x00000002f9027221 */ /* 0x000fe40000010000 */
[C---:B------:R-:W-:Y:S01]  /*1a870*/  HMMA.16816.F32 R48, R76.reuse, R98, R48 ;  /* 0x000000624c30723c */ /* 0x040fe20000001830 */
[----:B------:R1:W1:Y:S01]  /*1a880*/  MUFU.EX2 R151, R73 ;  /* 0x0000004900977308 */ /* 0x0002620000000800 */
[----:B------:R-:W-:Y:S02]  /*1a890*/  LDSM.16.MT88.4 R96, [R198+0x6000] ;  /* 0x00600000c660783b */ /* 0x000fe40000004200 */
[----:B------:R-:W-:Y:S02]  /*1a8a0*/  FADD.FTZ R2, R246, R2 ;  /* 0x00000002f6027221 */ /* 0x000fe40000010000 */
[----:B------:R-:W-:Y:S02]  /*1a8b0*/  FADD.FTZ R0, R247, R0 ;  /* 0x00000000f7007221 */ /* 0x000fe40000010000 */
[C---:B------:R-:W-:Y:S04]  /*1a8c0*/  HMMA.16816.F32 R52, R76.reuse, R100, R52 ;  /* 0x000000644c34723c */ /* 0x040fe80000001834 */
[----:B------:R-:W-:Y:S02]  /*1a8d0*/  FADD.FTZ R2, R245, R2 ;  /* 0x00000002f5027221 */ /* 0x000fe40000010000 */
[----:B------:R-:W-:Y:S02]  /*1a8e0*/  FADD.FTZ R0, R244, R0 ;  /* 0x00000000f4007221 */ /* 0x000fe40000010000 */
[C---:B------:R-:W-:Y:S01]  /*1a8f0*/  HMMA.16816.F32 R56, R76.reuse, R102, R56 ;  /* 0x000000664c38723c */ /* 0x040fe20000001838 */
[----:B------:R-:W-:Y:S03]  /*1a900*/  LDSM.16.MT88.4 R100, [R197+0x6000] ;  /* 0x00600000c564783b */ /* 0x000fe60000004200 */
[----:B------:R-:W-:Y:S02]  /*1a910*/  FADD.FTZ R2, R119, R2 ;  /* 0x0000000277027221 */ /* 0x000fe40000010000 */
[----:B------:R-:W-:Y:S02]  /*1a920*/  FADD.FTZ R0, R243, R0 ;  /* 0x00000000f3007221 */ /* 0x000fe40000010000 */
[C---:B----4-:R-:W-:Y:S04]  /*1a930*/  HMMA.16816.F32 R60, R76.reuse, R92, R60 ;  /* 0x0000005c4c3c723c */ /* 0x050fe8000000183c */
[----:B-1----:R-:W-:Y:S02]  /*1a940*/  FFMA.FTZ R73, R230, c[0x0][0x2d0], -R148 ;  /* 0x0000b400e6497a23 */ /* 0x002fe40000010894 */
[----:B------:R-:W-:Y:S02]  /*1a950*/  FADD.FTZ R0, R117, R0 ;  /* 0x0000000075007221 */ /* 0x000fe40000010000 */
[----:B------:R-:W-:Y:S01]  /*1a960*/  HMMA.16816.F32 R64, R76, R94, R64 ;  /* 0x0000005e4c40723c */ /* 0x000fe20000001840 */
[----:B------:R1:W4:Y:S01]  /*1a970*/  MUFU.EX2 R150, R73 ;  /* 0x0000004900967308 */ /* 0x0003220000000800 */
[----:B------:R-:W2:Y:S02]  /*1a980*/  LDSM.16.MT88.4 R92, [R197+0x2800] ;  /* 0x00280000c55c783b */ /* 0x000ea40000004200 */
[----:B------:R-:W-:Y:S02]  /*1a990*/  FADD.FTZ R2, R118, R2 ;  /* 0x0000000276027221 */ /* 0x000fe40000010000 */
[----:B------:R-:W-:Y:S01]  /*1a9a0*/  FADD.FTZ R0, R116, R0 ;  /* 0x0000000074007221 */ /* 0x000fe20000010000 */
[----:B---3--:R-:W-:Y:S01]  /*1a9b0*/  F2FP.PACK_AB R76, R153, R154 ;  /* 0x0000009a994c723e */ /* 0x008fe200000000ff */
[----:B------:R-:W-:Y:S01]  /*1a9c0*/  FADD.FTZ R2, R162, R2 ;  /* 0x00000002a2027221 */ /* 0x000fe20000010000 */
[----:B------:R-:W-:Y:S03]  /*1a9d0*/  F2FP.PACK_AB R77, R151, R152 ;  /* 0x00000098974d723e */ /* 0x000fe600000000ff */
        /* <DEDUP_REMOVED lines=9> */
[----:B------:R1:W3:Y:S01]  /*1aa70*/  MUFU.EX2 R149, R73 ;  /* 0x0000004900957308 */ /* 0x0002e20000000800 */
[----:B------:R-:W-:Y:S02]  /*1aa80*/  FADD.FTZ R2, R157, R2 ;  /* 0x000000029d027221 */ /* 0x000fe40000010000 */
[----:B------:R-:W-:Y:S02]  /*1aa90*/  FADD.FTZ R0, R156, R0 ;  /* 0x000000009c007221 */ /* 0x000fe40000010000 */
[----:B------:R-:W-:Y:S02]  /*1aaa0*/  FADD.FTZ R2, R154, R2 ;  /* 0x000000029a027221 */ /* 0x000fe40000010000 */
[----:B------:R-:W-:Y:S02]  /*1aab0*/  FADD.FTZ R0, R155, R0 ;  /* 0x000000009b007221 */ /* 0x000fe40000010000 */
[----:B------:R-:W-:Y:S02]  /*1aac0*/  FADD.FTZ R2, R153, R2 ;  /* 0x0000000299027221 */ /* 0x000fe40000010000 */
[----:B------:R-:W-:Y:S02]  /*1aad0*/  FADD.FTZ R0, R152, R0 ;  /* 0x0000000098007221 */ /* 0x000fe40000010000 */
[----:B----4-:R-:W-:Y:S02]  /*1aae0*/  FADD.FTZ R2, R150, R2 ;  /* 0x0000000296027221 */ /* 0x010fe40000010000 */
[----:B------:R-:W-:Y:S02]  /*1aaf0*/  FADD.FTZ R0, R151, R0 ;  /* 0x0000000097007221 */ /* 0x000fe40000010000 */
[--C-:B-1----:R-:W-:Y:S01]  /*1ab00*/  FFMA.FTZ R73, R234, c[0x0][0x2d0], -R69.reuse ;  /* 0x0000b400ea497a23 */ /* 0x102fe20000010845 */
[----:B---3--:R-:W-:Y:S03]  /*1ab10*/  F2FP.PACK_AB R78, R149, R150 ;  /* 0x00000096954e723e */ /* 0x008fe600000000ff */
[----:B------:R1:W3:Y:S02]  /*1ab20*/  MUFU.EX2 R147, R73 ;  /* 0x0000004900937308 */ /* 0x0002e40000000800 */
[--C-:B-1----:R-:W-:Y:S02]  /*1ab30*/  FFMA.FTZ R73, R235, c[0x0][0x2d0], -R69.reuse ;  /* 0x0000b400eb497a23 */ /* 0x102fe40000010845 */
[----:B---3--:R-:W-:Y:S06]  /*1ab40*/  FADD.FTZ R0, R147, R0 ;  /* 0x0000000093007221 */ /* 0x008fec0000010000 */
[----:B------:R1:W3:Y:S02]  /*1ab50*/  MUFU.EX2 R146, R73 ;  /* 0x0000004900927308 */ /* 0x0002e40000000800 */
[--C-:B-1----:R-:W-:Y:S01]  /*1ab60*/  FFMA.FTZ R73, R236, c[0x0][0x2d0], -R148.reuse ;  /* 0x0000b400ec497a23 */ /* 0x102fe20000010894 */
[----:B---3--:R-:W-:Y:S07]  /*1ab70*/  F2FP.PACK_AB R79, R146, R147 ;  /* 0x00000093924f723e */ /* 0x008fee00000000ff */
[----:B------:R1:W-:Y:S01]  /*1ab80*/  MUFU.EX2 R145, R73 ;  /* 0x0000004900917308 */ /* 0x0003e20000000800 */
[C---:B-----5:R-:W-:Y:S08]  /*1ab90*/  HMMA.16816.F32 R4, R76.reuse, R84, R4 ;  /* 0x000000544c04723c */ /* 0x060ff00000001804 */
        /* <DEDUP_REMOVED lines=13> */
[----:B------:R1:W-:Y:S07]  /*1ac70*/  MUFU.EX2 R143, R73 ;  /* 0x00000049008f7308 */ /* 0x0003ee0000000800 */
[C---:B---3--:R-:W-:Y:S08]  /*1ac80*/  HMMA.16816.F32 R36, R76.reuse, R84, R36 ;  /* 0x000000544c24723c */ /* 0x048ff00000001824 */
[C---:B------:R-:W-:Y:S08]  /*1ac90*/  HMMA.16816.F32 R40, R76.reuse, R86, R40 ;  /* 0x000000564c28723c */ /* 0x040ff00000001828 */
[C---:B-----5:R-:W-:Y:S04]  /*1aca0*/  HMMA.16816.F32 R44, R76.reuse, R80, R44 ;  /* 0x000000504c2c723c */ /* 0x060fe8000000182c */
[--C-:B-1----:R-:W-:Y:S02]  /*1acb0*/  FFMA.FTZ R73, R240, c[0x0][0x2d0], -R69.reuse ;  /* 0x0000b400f0497a23 */ /* 0x102fe40000010845 */
[----:B------:R-:W-:Y:S01]  /*1acc0*/  FFMA.FTZ R69, R72, c[0x0][0x2d0], -R69 ;  /* 0x0000b40048457a23 */ /* 0x000fe20000010845 */
[----:B----4-:R-:W-:Y:S01]  /*1acd0*/  F2FP.PACK_AB R72, R144, R145 ;  /* 0x000000919048723e */ /* 0x010fe200000000ff */
[C---:B------:R-:W-:Y:S01]  /*1ace0*/  HMMA.16816.F32 R48, R76.reuse, R82, R48 ;  /* 0x000000524c30723c */ /* 0x040fe20000001830 */
[----:B------:R1:W-:Y:S07]  /*1acf0*/  MUFU.EX2 R142, R73 ;  /* 0x00000049008e7308 */ /* 0x0003ee0000000800 */
[C---:B------:R-:W-:Y:S03]  /*1ad00*/  HMMA.16816.F32 R52, R76.reuse, R96, R52 ;  /* 0x000000604c34723c */ /* 0x040fe60000001834 */
[----:B------:R-:W3:Y:S05]  /*1ad10*/  MUFU.EX2 R69, R69 ;  /* 0x0000004500457308 */ /* 0x000eea0000000800 */
[C---:B------:R-:W-:Y:S08]  /*1ad20*/  HMMA.16816.F32 R56, R76.reuse, R98, R56 ;  /* 0x000000624c38723c */ /* 0x040ff00000001838 */
[C---:B------:R-:W-:Y:S04]  /*1ad30*/  HMMA.16816.F32 R60, R76.reuse, R100, R60 ;  /* 0x000000644c3c723c */ /* 0x040fe8000000183c */
[--C-:B-1----:R-:W-:Y:S04]  /*1ad40*/  FFMA.FTZ R73, R241, c[0x0][0x2d0], -R148.reuse ;  /* 0x0000b400f1497a23 */ /* 0x102fe80000010894 */
[----:B------:R-:W-:Y:S01]  /*1ad50*/  HMMA.16816.F32 R64, R76, R102, R64 ;  /* 0x000000664c40723c */ /* 0x000fe20000001840 */
[----:B------:R1:W-:Y:S03]  /*1ad60*/  MUFU.EX2 R141, R73 ;  /* 0x00000049008d7308 */ /* 0x0003e60000000800 */
[----:B---3--:R-:W-:Y:S01]  /*1ad70*/  F2FP.PACK_AB R75, R69, R71 ;  /* 0x00000047454b723e */ /* 0x008fe200000000ff */
[----:B-1----:R-:W-:Y:S06]  /*1ad80*/  FFMA.FTZ R73, R242, c[0x0][0x2d0], -R148 ;  /* 0x0000b400f2497a23 */ /* 0x002fec0000010894 */
[----:B------:R1:W3:Y:S02]  /*1ad90*/  MUFU.EX2 R140, R73 ;  /* 0x00000049008c7308 */ /* 0x0002e40000000800 */
[----:B-1----:R-:W-:Y:S02]  /*1ada0*/  F2FP.PACK_AB R73, R142, R143 ;  /* 0x0000008f8e49723e */ /* 0x002fe400000000ff */
[----:B---3--:R-:W-:Y:S07]  /*1adb0*/  F2FP.PACK_AB R74, R140, R141 ;  /* 0x0000008d8c4a723e */ /* 0x008fee00000000ff */
[C---:B--2---:R-:W-:Y:S01]  /*1adc0*/  HMMA.16816.F32 R76, R72.reuse, R88, R4 ;  /* 0x00000058484c723c */ /* 0x044fe20000001804 */
        /* <DEDUP_REMOVED lines=31> */
.L_x_1239:
[----:B------:R-:W-:Y:S02]  /*1afc0*/  MOV R7, 0x1f ;  /* 0x0000001f00077802 */ /* 0x000fe40000000f00 */
[----:B------:R-:W-:Y:S01]  /*1afd0*/  MOV R6, 0xffffffff ;  /* 0xffffffff00067802 */ /* 0x000fe20000000f00 */
[----:B------:R-:W-:Y:S05]  /*1afe0*/  BRA.DIV ~URZ, `(.L_x_1243) ;  /* 0x000048527f007947 */ /* 0x000fea000b800000 */
[----:B-1----:R-:W2:Y:S04]  /*1aff0*/  LDL R2, [R1+0x34] ;  /* 0x0000340001027983 */ /* 0x002ea80000100800 */
[----:B--2---:R1:W2:Y:S02]  /*1b000*/  SHFL.BFLY PT, R0, R2, 0x2, 0x1f ;  /* 0x0c401f0002007f89 */ /* 0x0042a400000e0000 */
.L_x_1310:
        /* <DEDUP_REMOVED lines=9> */
.L_x_1311:
[----:B------:R-:W-:Y:S01]  /*1b0a0*/  FSETP.NE.FTZ.AND P1, PT, R0, RZ, PT ;  /* 0x000000ff0000720b */ /* 0x000fe20003f35000 */
[----:B-12---:R-:W-:Y:S01]  /*1b0b0*/  FADD.FTZ R3, R4, R3 ;  /* 0x0000000304037221 */ /* 0x006fe20000010000 */
[----:B------:R-:W-:Y:S02]  /*1b0c0*/  MOV R2, RZ ;  /* 0x000000ff00027202 */ /* 0x000fe40000000f00 */
[----:B------:R-:W-:Y:S02]  /*1b0d0*/  MOV R24, 0xff800000 ;  /* 0xff80000000187802 */ /* 0x000fe40000000f00 */
[----:B------:R-:W-:Y:S02]  /*1b0e0*/  FSETP.NE.FTZ.AND P0, PT, R3, RZ, PT ;  /* 0x000000ff0300720b */ /* 0x000fe40003f15000 */
        /* <DEDUP_REMOVED lines=59> */
[----:B------:R-:W-:Y:S02]  /*1b4a0*/  FMUL.FTZ R87, R0, R107 ;  /* 0x0000006b00577220 */ /* 0x000fe40000410000 */
[----:B------:R-:W-:Y:S01]  /*1b4b0*/  @P0 FFMA.FTZ R22, R3, R69, R2 ;  /* 0x0000004503160223 */ /* 0x000fe20000010002 */
        /* <DEDUP_REMOVED lines=19> */
.L_x_1194:
        /* <DEDUP_REMOVED lines=19> */
.L_x_1246:
[----:B--2---:R-:W-:Y:S05]  /*1b720*/  BSYNC B0 ;  /* 0x0000000000007941 */ /* 0x004fea0003800000 */
.L_x_1245:
        /* <DEDUP_REMOVED lines=99> */
[----:B-1----:R-:W-:Y:S01]  /*1bd60*/  F2FP.PACK_AB R0, R89, R88 ;  /* 0x000000585900723e */ /* 0x002fe200000000ff */
[----:B------:R-:W-:-:S04]  /*1bd70*/  IMAD.MOV.U32 R16, RZ, RZ, c[0x0][0x388] ;  /* 0x0000e200ff107624 */ /* 0x000fc800078e00ff */
        /* <DEDUP_REMOVED lines=24> */
.L_x_1249:
[----:B-1----:R-:W2:Y:S04]  /*1bf00*/  LDL R112, [R1+0x4c] ;  /* 0x00004c0001707983 */ /* 0x002ea80000100800 */
[----:B------:R-:W3:Y:S04]  /*1bf10*/  LDL R25, [R1+0x60] ;  /* 0x0000600001197983 */ /* 0x000ee80000100800 */
[----:B------:R-:W4:Y:S01]  /*1bf20*/  LDL R15, [R1+0x64] ;  /* 0x00006400010f7983 */ /* 0x000f220000100800 */
[----:B------:R-:W-:Y:S01]  /*1bf30*/  IMAD.MOV.U32 R6, RZ, RZ, 0x368 ;  /* 0x00000368ff067424 */ /* 0x000fe200078e00ff */
[----:B------:R-:W-:-:S04]  /*1bf40*/  ISETP.GT.AND P2, PT, R2, 0x1, PT ;  /* 0x000000010200780c */ /* 0x000fc80003f44270 */
        /* <DEDUP_REMOVED lines=13> */
[----:B------:R-:W-:Y:S02]  /*1c020*/  LEA.HI R2, R2, R14, RZ, 0x2 ;  /* 0x0000000e02027211 */ /* 0x000fe400078f10ff */
[----:B------:R-:W-:-:S02]  /*1c030*/  ISETP.NE.U32.AND P0, PT, RZ, c[0x0][0x500], PT ;  /* 0x00014000ff007a0c */ /* 0x000fc40003f05070 */
[----:B------:R-:W-:Y:S02]  /*1c040*/  LOP3.LUT R0, R0, 0x1ffffffe, RZ, 0xc0, !PT ;  /* 0x1ffffffe00007812 */ /* 0x000fe400078ec0ff */
[----:B------:R-:W-:Y:S02]  /*1c050*/  SHF.R.S32.HI R2, RZ, 0x2, R2 ;  /* 0x00000002ff027819 */ /* 0x000fe40000011402 */
[----:B------:R-:W-:Y:S01]  /*1c060*/  ISETP.NE.AND.EX P0, PT, RZ, c[0x0][0x504], PT, P0 ;  /* 0x00014100ff007a0c */ /* 0x000fe20003f05300 */
[----:B------:R-:W-:Y:S02]  /*1c070*/  IMAD.IADD R0, R8, 0x1, -R0 ;  /* 0x0000000108007824 */ /* 0x000fe400078e0a00 */
[----:B------:R-:W-:Y:S02]  /*1c080*/  IMAD R17, R3, 0x10, R2 ;  /* 0x0000001003117824 */ /* 0x000fe400078e0202 */
[----:B-1----:R-:W-:Y:S01]  /*1c090*/  IMAD.MOV.U32 R6, RZ, RZ, c[0x0][0x4e8] ;  /* 0x00013a00ff067624 */ /* 0x002fe200078e00ff */
[----:B------:R-:W-:-:S04]  /*1c0a0*/  SEL R8, R26, RZ, !P0 ;  /* 0x000000ff1a087207 */ /* 0x000fc80004000000 */
[----:B------:R-:W-:Y:S01]  /*1c0b0*/  ISETP.NE.AND P3, PT, R6, 0x1, PT ;  /* 0x000000010600780c */ /* 0x000fe20003f65270 */
[----:B------:R-:W-:Y:S01]  /*1c0c0*/  IMAD R0, R0, 0x8, R17 ;  /* 0x0000000800007824 */ /* 0x000fe200078e0211 */
[----:B------:R-:W-:Y:S01]  /*1c0d0*/  SEL R3, R11, RZ, !P0 ;  /* 0x000000ff0b037207 */ /* 0x000fe20004000000 */
[----:B------:R-:W-:-:S04]  /*1c0e0*/  IMAD R2, R5, R8, RZ ;  /* 0x0000000805027224 */ /* 0x000fc800078e02ff */
[C---:B------:R-:W-:Y:S02]  /*1c0f0*/  IMAD R10, R4.reuse, R3, R2 ;  /* 0x00000003040a7224 */ /* 0x040fe400078e0202 */
[----:B------:R-:W-:-:S04]  /*1c100*/  IMAD.WIDE.U32 R2, R4, R8, RZ ;  /* 0x0000000804027225 */ /* 0x000fc800078e00ff */
[----:B--2---:R-:W-:-:S04]  /*1c110*/  IMAD.IADD R11, R0, 0x1, R112 ;  /* 0x00000001000b7824 */ /* 0x004fc800078e0270 */
[----:B------:R-:W-:-:S04]  /*1c120*/  @P3 IMAD.HI.U32 R6, R11, c[0x0][0x4ec], RZ ;  /* 0x00013b000b063a27 */ /* 0x000fc800078e00ff */
[----:B---3--:R-:W-:-:S04]  /*1c130*/  IMAD.WIDE.U32 R4, R12, R25, RZ ;  /* 0x000000190c047225 */ /* 0x008fc800078e00ff */
[----:B------:R-:W-:Y:S01]  /*1c140*/  IMAD.MOV.U32 R0, RZ, RZ, R11 ;  /* 0x000000ffff007224 */ /* 0x000fe200078e000b */
[----:B------:R-:W-:Y:S01]  /*1c150*/  @P3 SHF.R.U32.HI R0, RZ, c[0x0][0x4f0], R6 ;  /* 0x00013c00ff003a19 */ /* 0x000fe20000011606 */
[----:B------:R-:W-:Y:S01]  /*1c160*/  IMAD R12, R13, R25, RZ ;  /* 0x000000190d0c7224 */ /* 0x000fe200078e02ff */
[----:B----4-:R-:W-:Y:S01]  /*1c170*/  SEL R6, R15, RZ, P2 ;  /* 0x000000ff0f067207 */ /* 0x010fe20001000000 */
[----:B------:R-:W-:Y:S01]  /*1c180*/  IMAD.IADD R13, R3, 0x1, R10 ;  /* 0x00000001030d7824 */ /* 0x000fe200078e020a */
[--C-:B-----5:R-:W-:Y:S01]  /*1c190*/  IADD3 R15, P1, P0, R2, R4, R9.reuse ;  /* 0x00000004020f7210 */ /* 0x120fe2000783e009 */
[----:B------:R-:W-:Y:S01]  /*1c1a0*/  IMAD.IADD R4, R5, 0x1, R12 ;  /* 0x0000000105047824 */ /* 0x000fe200078e020c */
[----:B------:R-:W-:Y:S01]  /*1c1b0*/  SHF.R.S32.HI R10, RZ, 0x1f, R9 ;  /* 0x0000001fff0a7819 */ /* 0x000fe20000011409 */
        /* <DEDUP_REMOVED lines=43> */
[----:B------:R-:W-:-:S03]  /*1c470*/  IMAD R5, R5, c[0x0][0x3f0], RZ ;  /* 0x0000fc0005057a24 */ /* 0x000fc600078e02ff */
[----:B------:R-:W-:Y:S01]  /*1c480*/  IADD3 R3, R3, R0, RZ ;  /* 0x0000000003037210 */ /* 0x000fe20007ffe0ff */
[----:B------:R1:W1:Y:S01]  /*1c490*/  LDS.128 R44, [R215+0x3080] ;  /* 0x00308000d72c7984 */ /* 0x0002620000000c00 */
[----:B------:R-:W-:-:S03]  /*1c4a0*/  IMAD R9, R8, c[0x0][0x3f4], R5 ;  /* 0x0000fd0008097a24 */ /* 0x000fc600078e0205 */
[C---:B------:R-:W-:Y:S01]  /*1c4b0*/  IMAD.WIDE.U32 R2, R25.reuse, c[0x0][0x3e8], R2 ;  /* 0x0000fa0019027a25 */ /* 0x040fe200078e0002 */
[----:B------:R1:W1:Y:S03]  /*1c4c0*/  LDS.128 R16, [R215+0x4080] ;  /* 0x00408000d7107984 */ /* 0x0002660000000c00 */
[----:B------:R-:W-:Y:S01]  /*1c4d0*/  IMAD R3, R25, c[0x0][0x3ec], R3 ;  /* 0x0000fb0019037a24 */ /* 0x000fe200078e0203 */
[----:B------:R1:W1:Y:S01]  /*1c4e0*/  LDS.128 R32, [R215+0x6080] ;  /* 0x00608000d7207984 */ /* 0x0002620000000c00 */
[----:B--2---:R-:W-:Y:S02]  /*1c4f0*/  SHF.R.S32.HI R111, RZ, 0x1f, R26 ;  /* 0x0000001fff6f7819 */ /* 0x004fe4000001141a */
[----:B------:R-:W-:Y:S01]  /*1c500*/  IMAD.WIDE.U32 R2, R8, c[0x0][0x3f0], R2 ;  /* 0x0000fc0008027a25 */ /* 0x000fe200078e0002 */
[----:B------:R2:W1:Y:S01]  /*1c510*/  LDS.128 R40, [R215+0x7080] ;  /* 0x00708000d7287984 */ /* 0x0004620000000c00 */
[----:B------:R-:W-:-:S03]  /*1c520*/  LEA.HI R111, R111, R26, RZ, 0x3 ;  /* 0x0000001a6f6f7211 */ /* 0x000fc600078f18ff */
[----:B------:R2:W1:Y:S01]  /*1c530*/  LDS.128 R24, [R215+0x5080] ;  /* 0x00508000d7187984 */ /* 0x0004620000000c00 */
[----:B------:R-:W-:Y:S02]  /*1c540*/  IADD3 R3, R3, R9, RZ ;  /* 0x0000000903037210 */ /* 0x000fe40007ffe0ff */
[----:B------:R-:W-:-:S04]  /*1c550*/  SHF.R.S32.HI R111, RZ, 0x3, R111 ;  /* 0x00000003ff6f7819 */ /* 0x000fc8000001146f */
[----:B------:R-:W-:Y:S02]  /*1c560*/  LEA R4, R23, R111, 0x5 ;  /* 0x0000006f17047211 */ /* 0x000fe400078e28ff */
[----:B------:R2:W1:Y:S02]  /*1c570*/  LDS.128 R20, [R215+0x80] ;  /* 0x00008000d7147984 */ /* 0x0004640000000c00 */
[----:B------:R-:W-:-:S04]  /*1c580*/  IADD3 R4, R112, R4, RZ ;  /* 0x0000000470047210 */ /* 0x000fc80007ffe0ff */
[----:B------:R-:W-:Y:S01]  /*1c590*/  MOV R0, R4 ;  /* 0x0000000400007202 */ /* 0x000fe20000000f00 */
[----:B------:R-:W-:-:S05]  /*1c5a0*/  @P3 IMAD.HI.U32 R6, R4, c[0x0][0x4ec], RZ ;  /* 0x00013b0004063a27 */ /* 0x000fca00078e00ff */
        /* <DEDUP_REMOVED lines=8> */
[----:B------:R-:W-:Y:S02]  /*1c630*/  SHF.R.S32.HI R0, RZ, 0x1f, R4 ;  /* 0x0000001fff007819 */ /* 0x000fe40000011404 */
[----:B------:R-:W-:-:S03]  /*1c640*/  IADD3 R3, R3, R5, RZ ;  /* 0x0000000503037210 */ /* 0x000fc60007ffe0ff */
        /* <DEDUP_REMOVED lines=8> */
.L_x_1312:
[----:B------:R-:W-:Y:S05]  /*1c6d0*/  BRA.DIV ~URZ, `(.L_x_1252) ;  /* 0x000033427f007947 */ /* 0x000fea000b800000 */
[----:B------:R3:W4:Y:S02]  /*1c6e0*/  SHFL.IDX PT, R0, R9, RZ, 0x181f ;  /* 0x00181fff09007589 */ /* 0x00072400000e0000 */
.L_x_1313:
[----:B------:R-:W-:Y:S01]  /*1c6f0*/  ISETP.GE.AND P0, PT, R6, R12, PT ;  /* 0x0000000c0600720c */ /* 0x000fe20003f06270 */
[----:B------:R-:W-:-:S12]  /*1c700*/  BSSY B0, `(.L_x_1253) ;  /* 0x000000a000007945 */ /* 0x000fd80003800000 */
[----:B------:R-:W-:Y:S05]  /*1c710*/  @P0 BRA `(.L_x_1254) ;  /* 0x0000008000000947 */ /* 0x000fea0003800000 */
[----:B------:R-:W-:Y:S02]  /*1c720*/  ISETP.GE.AND P1, PT, R7, c[0x0][0x3c8], PT ;  /* 0x0000f20007007a0c */ /* 0x000fe40003f26270 */
[----:B------:R-:W-:-:S11]  /*1c730*/  ISETP.GE.AND P0, PT, R218, c[0x0][0x3c8], PT ;  /* 0x0000f200da007a0c */ /* 0x000fd60003f06270 */
[CC--:B----4-:R-:W-:Y:S02]  /*1c740*/  @!P1 LEA R4, P3, R7.reuse, R0.reuse, 0x1 ;  /* 0x0000000007049211 */ /* 0x0d0fe400078608ff */
[C---:B------:R-:W-:Y:S02]  /*1c750*/  @!P0 LEA R2, P2, R218.reuse, R0, 0x1 ;  /* 0x00000000da028211 */ /* 0x040fe400078408ff */
[-C--:B--2---:R-:W-:Y:S02]  /*1c760*/  @!P1 LEA.HI.X R5, R7, R10.reuse, R69, 0x1, P3 ;  /* 0x0000000a07059211 */ /* 0x084fe400018f0c45 */
[----:B------:R-:W-:-:S03]  /*1c770*/  @!P0 LEA.HI.X R3, R218, R10, R110, 0x1, P2 ;  /* 0x0000000ada038211 */ /* 0x000fc600010f0c6e */
[----:B------:R2:W-:Y:S04]  /*1c780*/  @!P1 ST.E.128 [R4.64], R20 ;  /* 0x0000001404009985 */ /* 0x0005e8000c101d06 */
[----:B------:R2:W-:Y:S02]  /*1c790*/  @!P0 ST.E.128 [R2.64], R16 ;  /* 0x0000001002008985 */ /* 0x0005e4000c101d06 */
.L_x_1254:
[----:B------:R-:W-:Y:S05]  /*1c7a0*/  BSYNC B0 ;  /* 0x0000000000007941 */ /* 0x000fea0003800000 */
.L_x_1253:
[----:B------:R-:W-:Y:S05]  /*1c7b0*/  BRA.DIV ~URZ, `(.L_x_1255) ;  /* 0x000032c27f007947 */ /* 0x000fea000b800000 */
[----:B--2---:R2:W1:Y:S04]  /*1c7c0*/  SHFL.IDX PT, R10, R8, 0x1, 0x181f ;  /* 0x00381f00080a7f89 */ /* 0x00446800000e0000 */
[----:B----4-:R2:W4:Y:S02]  /*1c7d0*/  SHFL.IDX PT, R0, R9, 0x1, 0x181f ;  /* 0x00381f0009007f89 */ /* 0x01052400000e0000 */
.L_x_1314:
        /* <DEDUP_REMOVED lines=10> */
[----:B------:R1:W-:Y:S04]  /*1c880*/  @!P1 ST.E.128 [R4.64], R28 ;  /* 0x0000001c04009985 */ /* 0x0003e8000c101d06 */
[----:B------:R1:W-:Y:S02]  /*1c890*/  @!P0 ST.E.128 [R2.64], R24 ;  /* 0x0000001802008985 */ /* 0x0003e4000c101d06 */
.L_x_1257:
[----:B------:R-:W-:Y:S05]  /*1c8a0*/  BSYNC B0 ;  /* 0x0000000000007941 */ /* 0x000fea0003800000 */
.L_x_1256:
[----:B------:R-:W-:Y:S05]  /*1c8b0*/  BRA.DIV ~URZ, `(.L_x_1258) ;  /* 0x000032827f007947 */ /* 0x000fea000b800000 */
[----:B-1----:R1:W2:Y:S02]  /*1c8c0*/  SHFL.IDX PT, R10, R8, 0x2, 0x181f ;  /* 0x00581f00080a7f89 */ /* 0x0022a400000e0000 */
.L_x_1315:
[----:B------:R-:W-:Y:S05]  /*1c8d0*/  BRA.DIV ~URZ, `(.L_x_1259) ;  /* 0x000032d27f007947 */ /* 0x000fea000b800000 */
[----:B----4-:R4:W1:Y:S02]  /*1c8e0*/  SHFL.IDX PT, R0, R9, 0x2, 0x181f ;  /* 0x00581f0009007f89 */ /* 0x01086400000e0000 */
.L_x_1316:
        /* <DEDUP_REMOVED lines=10> */
[----:B------:R1:W-:Y:S04]  /*1c990*/  @!P1 ST.E.128 [R4.64], R36 ;  /* 0x0000002404009985 */ /* 0x0003e8000c101d06 */
[----:B------:R1:W-:Y:S02]  /*1c9a0*/  @!P0 ST.E.128 [R2.64], R32 ;  /* 0x0000002002008985 */ /* 0x0003e4000c101d06 */
.L_x_1261:
[----:B------:R-:W-:Y:S05]  /*1c9b0*/  BSYNC B0 ;  /* 0x0000000000007941 */ /* 0x000fea0003800000 */
.L_x_1260:
[----:B------:R-:W-:Y:S05]  /*1c9c0*/  BRA.DIV ~URZ, `(.L_x_1262) ;  /* 0x000032427f007947 */ /* 0x000fea000b800000 */
[----:B-1----:R1:W3:Y:S04]  /*1c9d0*/  SHFL.IDX PT, R4, R8, 0x3, 0x181f ;  /* 0x00781f0008047f89 */ /* 0x0022e800000e0000 */
[----:B------:R1:W4:Y:S02]  /*1c9e0*/  SHFL.IDX PT, R0, R9, 0x3, 0x181f ;  /* 0x00781f0009007f89 */ /* 0x00032400000e0000 */
.L_x_1317:
[----:B------:R-:W-:-:S04]  /*1c9f0*/  IADD3 R2, R6, 0x60, RZ ;  /* 0x0000006006027810 */ /* 0x000fc80007ffe0ff */
[----:B------:R-:W-:-:S13]  /*1ca00*/  ISETP.GE.AND P0, PT, R2, R12, PT ;  /* 0x0000000c0200720c */ /* 0x000fda0003f06270 */
[----:B------:R-:W-:Y:S05]  /*1ca10*/  @P0 BRA `(.L_x_1263) ;  /* 0x0000194000000947 */ /* 0x000fea0003800000 */
[----:B------:R-:W-:-:S13]  /*1ca20*/  ISETP.GE.AND P0, PT, R7, c[0x0][0x3c8], PT ;  /* 0x0000f20007007a0c */ /* 0x000fda0003f06270 */
[----:B----4-:R-:W-:-:S04]  /*1ca30*/  @!P0 LEA R2, P1, R7, R0, 0x1 ;  /* 0x0000000007028211 */ /* 0x010fc800078208ff */
[----:B---3--:R-:W-:-:S05]  /*1ca40*/  @!P0 LEA.HI.X R3, R7, R4, R69, 0x1, P1 ;  /* 0x0000000407038211 */ /* 0x008fca00008f0c45 */
[----:B------:R3:W-:Y:S01]  /*1ca50*/  @!P0 ST.E.128 [R2.64], R44 ;  /* 0x0000002c02008985 */ /* 0x0007e2000c101d06 */
[----:B------:R-:W-:-:S13]  /*1ca60*/  ISETP.GE.AND P0, PT, R218, c[0x0][0x3c8], PT ;  /* 0x0000f200da007a0c */ /* 0x000fda0003f06270 */
[----:B------:R-:W-:Y:S05]  /*1ca70*/  @P0 BRA `(.L_x_1263) ;  /* 0x000018e000000947 */ /* 0x000fea0003800000 */
[----:B---3--:R-:W-:-:S04]  /*1ca80*/  LEA R2, P0, R218, R0, 0x1 ;  /* 0x00000000da027211 */ /* 0x008fc800078008ff */
[----:B------:R-:W-:-:S05]  /*1ca90*/  LEA.HI.X R3, R218, R4, R110, 0x1, P0 ;  /* 0x00000004da037211 */ /* 0x000fca00000f0c6e */
[----:B------:R3:W-:Y:S01]  /*1caa0*/  ST.E.128 [R2.64], R40 ;  /* 0x0000002802007985 */ /* 0x0007e2000c101d06 */
[----:B------:R-:W-:Y:S05]  /*1cab0*/  BRA `(.L_x_1263) ;  /* 0x000018a000007947 */ /* 0x000fea0003800000 */
.L_x_1250:
        /* <DEDUP_REMOVED lines=34> */
.L_x_1318:
[----:B------:R-:W-:Y:S05]  /*1cce0*/  BRA.DIV ~URZ, `(.L_x_1265) ;  /* 0x000030527f007947 */ /* 0x000fea000b800000 */
[----:B------:R3:W4:Y:S02]  /*1ccf0*/  SHFL.IDX PT, R0, R28, RZ, 0x1c1f ;  /* 0x001c1fff1c007589 */ /* 0x00072400000e0000 */
.L_x_1319:
        /* <DEDUP_REMOVED lines=98> */
.L_x_1267:
[----:B------:R-:W-:Y:S05]  /*1d320*/  BSYNC B0 ;  /* 0x0000000000007941 */ /* 0x000fea0003800000 */
.L_x_1266:
[----:B------:R-:W-:Y:S05]  /*1d330*/  BRA.DIV ~URZ, `(.L_x_1268) ;  /* 0x00002a627f007947 */ /* 0x000fea000b800000 */
[----:B--2---:R2:W1:Y:S04]  /*1d340*/  SHFL.IDX PT, R4, R14, 0x1, 0x1c1f ;  /* 0x003c1f000e047f89 */ /* 0x00446800000e0000 */
[----:B----4-:R2:W4:Y:S02]  /*1d350*/  SHFL.IDX PT, R0, R28, 0x1, 0x1c1f ;  /* 0x003c1f001c007f89 */ /* 0x01052400000e0000 */
.L_x_1320:
        /* <DEDUP_REMOVED lines=71> */
.L_x_1248:
        /* <DEDUP_REMOVED lines=21> */
.L_x_1269:
        /* <DEDUP_REMOVED lines=57> */
.L_x_1271:
[----:B------:R-:W-:Y:S05]  /*1dcb0*/  BSYNC B0 ;  /* 0x0000000000007941 */ /* 0x000fea0003800000 */
.L_x_1270:
[----:B------:R-:W-:-:S13]  /*1dcc0*/  ISETP.GT.AND P0, PT, R19, 0x1, PT ;  /* 0x000000011300780c */ /* 0x000fda0003f04270 */
[----:B------:R-:W-:Y:S05]  /*1dcd0*/  @P0 BRA `(.L_x_1263) ;  /* 0x0000068000000947 */ /* 0x000fea0003800000 */
[----:B------:R-:W2:Y:S04]  /*1dce0*/  LDL.LU R3, [R1+0x60] ;  /* 0x0000600001037983 */ /* 0x000ea80000300800 */
[----:B------:R-:W3:Y:S01]  /*1dcf0*/  LDL.LU R2, [R1+0x4c] ;  /* 0x00004c0001027983 */ /* 0x000ee20000300800 */
[----:B-1----:R-:W-:-:S03]  /*1dd00*/  IMAD R5, R21, c[0x0][0x3f0], RZ ;  /* 0x0000fc0015057a24 */ /* 0x002fc600078e02ff */
[----:B------:R-:W1:Y:S02]  /*1dd10*/  S2R R0, SR_TID.X ;  /* 0x0000000000007919 */ /* 0x000e640000002100 */
[----:B-1----:R-:W-:-:S04]  /*1dd20*/  SHF.R.S32.HI R9, RZ, 0x1f, R0 ;  /* 0x0000001fff097819 */ /* 0x002fc80000011400 */
[----:B------:R-:W-:Y:S01]  /*1dd30*/  LEA.HI R9, R9, R0, RZ, 0x3 ;  /* 0x0000000009097211 */ /* 0x000fe200078f18ff */
[----:B------:R-:W-:-:S03]  /*1dd40*/  IMAD R0, R18, c[0x0][0x3a0], RZ ;  /* 0x0000e80012007a24 */ /* 0x000fc600078e02ff */
[----:B------:R-:W-:Y:S01]  /*1dd50*/  SHF.R.S32.HI R9, RZ, 0x3, R9 ;  /* 0x00000003ff097819 */ /* 0x000fe20000011409 */
[----:B------:R-:W-:-:S03]  /*1dd60*/  IMAD R0, R10, c[0x0][0x3a4], R0 ;  /* 0x0000e9000a007a24 */ /* 0x000fc600078e0200 */
[----:B------:R-:W-:Y:S02]  /*1dd70*/  LEA R4, R23, R9, 0x5 ;  /* 0x0000000917047211 */ /* 0x000fe400078e28ff */
[----:B--2---:R-:W-:Y:S02]  /*1dd80*/  MOV R8, R3 ;  /* 0x0000000300087202 */ /* 0x004fe40000000f00 */
[----:B---3--:R-:W-:Y:S02]  /*1dd90*/  MOV R11, R2 ;  /* 0x00000002000b7202 */ /* 0x008fe40000000f00 */
[----:B------:R-:W-:Y:S02]  /*1dda0*/  MOV R2, c[0x0][0x4e8] ;  /* 0x00013a0000027a02 */ /* 0x000fe40000000f00 */
[----:B------:R-:W-:Y:S02]  /*1ddb0*/  IADD3 R4, R11, R4, RZ ;  /* 0x000000040b047210 */ /* 0x000fe40007ffe0ff */
[----:B------:R-:W-:Y:S01]  /*1ddc0*/  ISETP.NE.AND P0, PT, R2, 0x1, PT ;  /* 0x000000010200780c */ /* 0x000fe20003f05270 */
[----:B------:R-:W-:Y:S01]  /*1ddd0*/  IMAD.WIDE.U32 R2, R10, c[0x0][0x3a0], RZ ;  /* 0x0000e8000a027a25 */ /* 0x000fe200078e00ff */
[----:B------:R-:W-:-:S03]  /*1dde0*/  IADD3 R9, R9, R11, RZ ;  /* 0x0000000b09097210 */ /* 0x000fc60007ffe0ff */
[----:B------:R-:W-:Y:S01]  /*1ddf0*/  IMAD.IADD R3, R3, 0x1, R0 ;  /* 0x0000000103037824 */ /* 0x000fe200078e0200 */
[----:B------:R-:W-:-:S03]  /*1de00*/  MOV R0, R4 ;  /* 0x0000000400007202 */ /* 0x000fc60000000f00 */
[----:B------:R-:W-:-:S04]  /*1de10*/  IMAD.WIDE.U32 R2, R8, c[0x0][0x3e8], R2 ;  /* 0x0000fa0008027a25 */ /* 0x000fc800078e0002 */
[----:B------:R-:W-:-:S04]  /*1de20*/  @P0 IMAD.HI.U32 R6, R4, c[0x0][0x4ec], RZ ;  /* 0x00013b0004060a27 */ /* 0x000fc800078e00ff */
[----:B------:R-:W-:Y:S01]  /*1de30*/  IMAD R3, R8, c[0x0][0x3ec], R3 ;  /* 0x0000fb0008037a24 */ /* 0x000fe200078e0203 */
[----:B------:R-:W-:Y:S01]  /*1de40*/  @P0 SHF.R.U32.HI R0, RZ, c[0x0][0x4f0], R6 ;  /* 0x00013c00ff000a19 */ /* 0x000fe20000011606 */
[C---:B------:R-:W-:Y:S02]  /*1de50*/  IMAD R8, R16.reuse, c[0x0][0x3f4], R5 ;  /* 0x0000fd0010087a24 */ /* 0x040fe400078e0205 */
[----:B------:R-:W-:Y:S01]  /*1de60*/  IMAD.WIDE.U32 R2, R16, c[0x0][0x3f0], R2 ;  /* 0x0000fc0010027a25 */ /* 0x000fe200078e0002 */
[----:B------:R-:W-:Y:S02]  /*1de70*/  SHF.R.S32.HI R6, RZ, 0x1f, R0 ;  /* 0x0000001fff067819 */ /* 0x000fe40000011400 */
[----:B------:R-:W-:Y:S01]  /*1de80*/  IADD3 R5, -R0, RZ, RZ ;  /* 0x000000ff00057210 */ /* 0x000fe20007ffe1ff */
[----:B------:R-:W-:Y:S02]  /*1de90*/  IMAD.IADD R3, R3, 0x1, R8 ;  /* 0x0000000103037824 */ /* 0x000fe400078e0208 */
[----:B------:R-:W-:-:S02]  /*1dea0*/  IMAD R6, R6, c[0x0][0x3e0], RZ ;  /* 0x0000f80006067a24 */ /* 0x000fc400078e02ff */
        /* <DEDUP_REMOVED lines=13> */
.L_x_1321:
[----:B------:R-:W-:Y:S05]  /*1df80*/  BRA.DIV ~URZ, `(.L_x_1273) ;  /* 0x00001f427f007947 */ /* 0x000fea000b800000 */
[----:B------:R3:W4:Y:S02]  /*1df90*/  SHFL.IDX PT, R0, R10, RZ, 0x181f ;  /* 0x00181fff0a007589 */ /* 0x00072400000e0000 */
.L_x_1322:
        /* <DEDUP_REMOVED lines=12> */
.L_x_1275:
[----:B------:R-:W-:Y:S05]  /*1e060*/  BSYNC B0 ;  /* 0x0000000000007941 */ /* 0x000fea0003800000 */
.L_x_1274:
[----:B------:R-:W-:Y:S05]  /*1e070*/  BRA.DIV ~URZ, `(.L_x_1276) ;  /* 0x00001eb27f007947 */ /* 0x000fea000b800000 */
[----:B--2---:R2:W1:Y:S04]  /*1e080*/  SHFL.IDX PT, R11, R6, 0x1, 0x181f ;  /* 0x00381f00060b7f89 */ /* 0x00446800000e0000 */
[----:B----4-:R2:W4:Y:S02]  /*1e090*/  SHFL.IDX PT, R0, R10, 0x1, 0x181f ;  /* 0x00381f000a007f89 */ /* 0x01052400000e0000 */
.L_x_1323:
        /* <DEDUP_REMOVED lines=12> */
.L_x_1278:
[----:B------:R-:W-:Y:S05]  /*1e160*/  BSYNC B0 ;  /* 0x0000000000007941 */ /* 0x000fea0003800000 */
.L_x_1277:
[----:B------:R-:W-:Y:S05]  /*1e170*/  BRA.DIV ~URZ, `(.L_x_1279) ;  /* 0x00001e727f007947 */ /* 0x000fea000b800000 */
[----:B-1----:R1:W2:Y:S02]  /*1e180*/  SHFL.IDX PT, R11, R6, 0x2, 0x181f ;  /* 0x00581f00060b7f89 */ /* 0x0022a400000e0000 */
.L_x_1324:
[----:B------:R-:W-:Y:S05]  /*1e190*/  BRA.DIV ~URZ, `(.L_x_1280) ;  /* 0x00001ec27f007947 */ /* 0x000fea000b800000 */
[----:B----4-:R4:W1:Y:S02]  /*1e1a0*/  SHFL.IDX PT, R0, R10, 0x2, 0x181f ;  /* 0x00581f000a007f89 */ /* 0x01086400000e0000 */
.L_x_1325:
        /* <DEDUP_REMOVED lines=12> */
.L_x_1282:
[----:B------:R-:W-:Y:S05]  /*1e270*/  BSYNC B0 ;  /* 0x0000000000007941 */ /* 0x000fea0003800000 */
.L_x_1281:
[----:B------:R-:W-:Y:S05]  /*1e280*/  BRA.DIV ~URZ, `(.L_x_1283) ;  /* 0x00001e327f007947 */ /* 0x000fea000b800000 */
[----:B-12---:R-:W1:Y:S04]  /*1e290*/  SHFL.IDX PT, R6, R6, 0x3, 0x181f ;  /* 0x00781f0006067f89 */ /* 0x006e6800000e0000 */
[----:B------:R2:W3:Y:S02]  /*1e2a0*/  SHFL.IDX PT, R0, R10, 0x3, 0x181f ;  /* 0x00781f000a007f89 */ /* 0x0004e400000e0000 */
.L_x_1326:
        /* <DEDUP_REMOVED lines=11> */
.L_x_1263:
[----:B------:R-:W-:Y:S05]  /*1e360*/  BSYNC B1 ;  /* 0x0000000000017941 */ /* 0x000fea0003800000 */
.L_x_1247:
        /* <DEDUP_REMOVED lines=15> */
.L_x_1327:
[----:B------:R-:W-:Y:S05]  /*1e460*/  BRA.DIV ~URZ, `(.L_x_1286) ;  /* 0x00001d827f007947 */ /* 0x000fea000b800000 */
[----:B------:R3:W4:Y:S02]  /*1e470*/  SHFL.IDX PT, R8, R67, 0x1, 0x1f ;  /* 0x00201f0043087f89 */ /* 0x00072400000e0000 */
.L_x_1328:
        /* <DEDUP_REMOVED lines=19> */
.L_x_1329:
        /* <DEDUP_REMOVED lines=16> */
.L_x_1330:
[----:B---3--:R-:W-:Y:S01]  /*1e6b0*/  IMAD R0, R0, c[0x0][0x538], RZ ;  /* 0x00014e0000007a24 */ /* 0x008fe200078e02ff */
[----:B------:R-:W-:Y:S04]  /*1e6c0*/  BSSY B1, `(.L_x_1289) ;  /* 0x00000cf000017945 */ /* 0x000fe80003800000 */
[----:B----4-:R-:W-:-:S04]  /*1e6d0*/  IADD3 R8, R0, R8, RZ ;  /* 0x0000000800087210 */ /* 0x010fc80007ffe0ff */
[----:B--2---:R-:W-:-:S13]  /*1e6e0*/  ISETP.GT.AND P0, PT, R8, R9, PT ;  /* 0x000000090800720c */ /* 0x004fda0003f04270 */
[----:B------:R-:W-:Y:S05]  /*1e6f0*/  @P0 BRA `(.L_x_1290) ;  /* 0x0000025000000947 */ /* 0x000fea0003800000 */
.L_x_1294:
        /* <DEDUP_REMOVED lines=17> */
.L_x_1331:
        /* <DEDUP_REMOVED lines=16> */
.L_x_1332:
[----:B--2---:R-:W-:-:S05]  /*1e910*/  IMAD R0, R0, c[0x0][0x538], RZ ;  /* 0x00014e0000007a24 */ /* 0x004fca00078e02ff */
[----:B------:R-:W-:-:S04]  /*1e920*/  IADD3 R8, R0, R8, RZ ;  /* 0x0000000800087210 */ /* 0x000fc80007ffe0ff */
[----:B------:R-:W-:-:S13]  /*1e930*/  ISETP.GT.AND P0, PT, R8, R9, PT ;  /* 0x000000090800720c */ /* 0x000fda0003f04270 */
[----:B-1----:R-:W-:Y:S05]  /*1e940*/  @!P0 BRA `(.L_x_1294) ;  /* 0xfffffdb000008947 */ /* 0x002fea000383ffff */
.L_x_1290:
[----:B------:R-:W-:-:S05]  /*1e950*/  IADD3 R11, -R0, R8, RZ ;  /* 0x00000008000b7210 */ /* 0x000fca0007ffe1ff */
[----:B------:R-:W-:-:S05]  /*1e960*/  IMAD R0, R4, c[0x0][0x538], R11 ;  /* 0x00014e0004007a24 */ /* 0x000fca00078e020b */
[----:B------:R-:W-:Y:S01]  /*1e970*/  ISETP.GT.AND P0, PT, R0, R9, PT ;  /* 0x000000090000720c */ /* 0x000fe20003f04270 */
[----:B------:R-:W-:-:S12]  /*1e980*/  BRA.DIV ~URZ, `(.L_x_1295) ;  /* 0x00001ca27f007947 */ /* 0x000fd8000b800000 */
[----:B------:R-:W-:-:S03]  /*1e990*/  VOTE.ANY R10, PT, !P0 ;  /* 0x00000000000a7806 */ /* 0x000fc600040e0100 */
.L_x_1333:
[----:B------:R-:W2:Y:S01]  /*1e9a0*/  LDL.LU R0, [R1+0x54] ;  /* 0x0000540001007983 */ /* 0x000ea20000300800 */
[----:B------:R-:W2:Y:S02]  /*1e9b0*/  POPC R8, R10 ;  /* 0x0000000a00087309 */ /* 0x000ea40000000000 */
[----:B--2---:R-:W-:-:S05]  /*1e9c0*/  IADD3 R0, R8, R0, RZ ;  /* 0x0000000008007210 */ /* 0x004fca0007ffe0ff */
[----:B------:R2:W-:Y:S01]  /*1e9d0*/  STL [R1+0x54], R0 ;  /* 0x0000540001007387 */ /* 0x0005e20000100800 */
[----:B------:R-:W-:Y:S05]  /*1e9e0*/  BRA.DIV ~URZ, `(.L_x_1296) ;  /* 0x00001c927f007947 */ /* 0x000fea000b800000 */
[----:B------:R3:W4:Y:S04]  /*1e9f0*/  SHFL.IDX PT, R12, R6, R8, 0x1f ;  /* 0x00001f08060c7589 */ /* 0x00072800000e0000 */
[----:B------:R3:W1:Y:S02]  /*1ea00*/  SHFL.IDX PT, R7, R7, R8, 0x1f ;  /* 0x00001f0807077589 */ /* 0x00066400000e0000 */
.L_x_1334:
[----:B------:R-:W-:Y:S01]  /*1ea10*/  ISETP.NE.AND P0, PT, R10, RZ, PT ;  /* 0x000000ff0a00720c */ /* 0x000fe20003f05270 */
[----:B------:R-:W-:-:S12]  /*1ea20*/  BSSY B0, `(.L_x_1297) ;  /* 0x0000005000007945 */ /* 0x000fd80003800000 */
[----:B------:R-:W-:Y:S05]  /*1ea30*/  @!P0 BRA `(.L_x_1298) ;  /* 0x0000003000008947 */ /* 0x000fea0003800000 */
[----:B------:R-:W-:Y:S01]  /*1ea40*/  IADD3 R3, R8, -0x1, RZ ;  /* 0xffffffff08037810 */ /* 0x000fe20007ffe0ff */
[----:B------:R-:W-:Y:S05]  /*1ea50*/  BRA.DIV ~URZ, `(.L_x_1299) ;  /* 0x00001cf27f007947 */ /* 0x000fea000b800000 */
[----:B------:R2:W3:Y:S02]  /*1ea60*/  SHFL.IDX PT, R13, R4, R3, 0x1f ;  /* 0x00001f03040d7589 */ /* 0x0004e400000e0000 */
.L_x_1298:
[----:B------:R-:W-:Y:S05]  /*1ea70*/  BSYNC B0 ;  /* 0x0000000000007941 */ /* 0x000fea0003800000 */
.L_x_1297:
        /* <DEDUP_REMOVED lines=69> */
.L_x_1301:
        /* <DEDUP_REMOVED lines=36> */
[----:B------:R-:W-:Y:S01]  /*1f110*/  IMNMX R2, R4, R2, PT ;  /* 0x0000000204027217 */ /* 0x000fe20003800200 */
[----:B------:R-:W-:-:S03]  /*1f120*/  IMAD.MOV.U32 R4, RZ, RZ, RZ ;  /* 0x000000ffff047224 */ /* 0x000fc600078e00ff */
[-C--:B------:R-:W-:Y:S02]  /*1f130*/  IABS R3, R2.reuse ;  /* 0x0000000200037213 */ /* 0x080fe40000000000 */
[----:B------:R-:W-:-:S03]  /*1f140*/  IABS R8, R2 ;  /* 0x0000000200087213 */ /* 0x000fc60000000000 */
[----:B------:R-:W-:-:S04]  /*1f150*/  IMAD.MOV.U32 R6, RZ, RZ, R3 ;  /* 0x000000ffff067224 */ /* 0x000fc800078e0003 */
[----:B------:R-:W1:Y:S08]  /*1f160*/  I2F.RP R3, R6 ;  /* 0x0000000600037306 */ /* 0x000e700000209400 */
[----:B-1----:R-:W1:Y:S02]  /*1f170*/  MUFU.RCP R3, R3 ;  /* 0x0000000300037308 */ /* 0x002e640000001000 */
[----:B-1----:R-:W-:-:S06]  /*1f180*/  IADD3 R3, R3, 0xffffffe, RZ ;  /* 0x0ffffffe03037810 */ /* 0x002fcc0007ffe0ff */
[----:B------:R-:W1:Y:S02]  /*1f190*/  F2I.FTZ.U32.TRUNC.NTZ R5, R3 ;  /* 0x0000000300057305 */ /* 0x000e64000021f000 */
[----:B-1----:R-:W-:-:S05]  /*1f1a0*/  IMAD.MOV R3, RZ, RZ, -R5 ;  /* 0x000000ffff037224 */ /* 0x002fca00078e0a05 */
[----:B------:R-:W-:Y:S02]  /*1f1b0*/  MOV R0, R3 ;  /* 0x0000000300007202 */ /* 0x000fe40000000f00 */
[----:B------:R-:W-:-:S03]  /*1f1c0*/  IABS R3, R7 ;  /* 0x0000000700037213 */ /* 0x000fc60000000000 */
[----:B------:R-:W-:-:S04]  /*1f1d0*/  IMAD R0, R0, R6, RZ ;  /* 0x0000000600007224 */ /* 0x000fc800078e02ff */
        /* <DEDUP_REMOVED lines=19> */
.L_x_1302:
[----:B------:R-:W-:Y:S05]  /*1f310*/  BSYNC B0 ;  /* 0x0000000000007941 */ /* 0x000fea0003800000 */
.L_x_1300:
[----:B------:R-:W-:-:S04]  /*1f320*/  LOP3.LUT R0, RZ, R0, RZ, 0x33, !PT ;  /* 0x00000000ff007212 */ /* 0x000fc800078e33ff */
[----:B------:R-:W-:-:S05]  /*1f330*/  IADD3 R0, R0, R12, RZ ;  /* 0x0000000c00007210 */ /* 0x000fca0007ffe0ff */
[----:B------:R2:W-:Y:S01]  /*1f340*/  STL [R1+0x4c], R0 ;  /* 0x00004c0001007387 */ /* 0x0005e20000100800 */
[----:B------:R-:W-:Y:S05]  /*1f350*/  BRA `(.L_x_1303) ;  /* 0x0000005000007947 */ /* 0x000fea0003800000 */
.L_x_1291:
[----:B------:R-:W-:Y:S01]  /*1f360*/  MOV R0, c[0x0][0x53c] ;  /* 0x00014f0000007a02 */ /* 0x000fe20000000f00 */
[----:B------:R2:W-:Y:S04]  /*1f370*/  STL [R1+0x48], R9 ;  /* 0x0000480901007387 */ /* 0x0005e80000100800 */
[----:B------:R2:W-:Y:S04]  /*1f380*/  STL [R1+0x4c], RZ ;  /* 0x00004cff01007387 */ /* 0x0005e80000100800 */
[----:B------:R2:W-:Y:S04]  /*1f390*/  STL [R1+0x50], RZ ;  /* 0x000050ff01007387 */ /* 0x0005e80000100800 */
[----:B------:R2:W-:Y:S02]  /*1f3a0*/  STL [R1+0x54], R0 ;  /* 0x0000540001007387 */ /* 0x0005e40000100800 */
.L_x_1303:
[----:B------:R-:W-:Y:S05]  /*1f3b0*/  BSYNC B1 ;  /* 0x0000000000017941 */ /* 0x000fea0003800000 */
.L_x_1289:
        /* <DEDUP_REMOVED lines=9> */
.L_x_1284:
[----:B--2---:R-:W2:Y:S02]  /*1f450*/  LDL R0, [R1+0x54] ;  /* 0x0000540001007983 */ /* 0x004ea40000100800 */
[----:B--2---:R-:W-:-:S13]  /*1f460*/  ISETP.GE.AND P0, PT, R0, c[0x0][0x53c], PT ;  /* 0x00014f0000007a0c */ /* 0x004fda0003f06270 */
[----:B-1----:R-:W-:Y:S01]  /*1f470*/  @P0 CALL.REL.NOINC `(.L_x_1304) ;  /* 0x0000001000000944 */ /* 0x002fe20003c00000 */
[----:B------:R-:W-:Y:S05]  /*1f480*/  BRA `(.L_x_1305) ;  /* 0xfffe231000007947 */ /* 0x000fea000383ffff */
.L_x_1304:
[----:B------:R-:W-:Y:S05]  /*1f490*/  EXIT ;  /* 0x000000000000794d */ /* 0x000fea0003800000 */
.L_x_1125:
[----:B------:R-:W-:Y:S01]  /*1f4a0*/  IMAD.MOV.U32 R0, RZ, RZ, R5 ;  /* 0x000000ffff007224 */ /* 0x000fe200078e0005 */
[----:B------:R-:W-:Y:S02]  /*1f4b0*/  MOV R2, 0x1 ;  /* 0x0000000100027802 */ /* 0x000fe40000000f00 */
[----:B------:R-:W-:Y:S02]  /*1f4c0*/  MOV R3, 0x1f4e0 ;  /* 0x0001f4e000037802 */ /* 0x000fe40000000f00 */
[----:B------:R-:W-:Y:S05]  /*1f4d0*/  CALL.REL.NOINC `($__internal_26_$__cuda_sm70_shflsync_up_p) ;  /* 0x0000136000007944 */ /* 0x000fea0003c00000 */
[----:B------:R-:W-:Y:S01]  /*1f4e0*/  MOV R0, R4 ;  /* 0x0000000400007202 */ /* 0x000fe20000000f00 */
[----:B------:R-:W-:Y:S05]  /*1f4f0*/  BRA `(.L_x_1306) ;  /* 0xfffe0f6000007947 */ /* 0x000fea000383ffff */
.L_x_1126:
[----:B------:R-:W-:Y:S01]  /*1f500*/  IMAD.MOV.U32 R0, RZ, RZ, R5 ;  /* 0x000000ffff007224 */ /* 0x000fe200078e0005 */
[----:B------:R-:W-:Y:S02]  /*1f510*/  MOV R2, 0x2 ;  /* 0x0000000200027802 */ /* 0x000fe40000000f00 */
[----:B------:R-:W-:Y:S02]  /*1f520*/  MOV R3, 0x1f540 ;  /* 0x0001f54000037802 */ /* 0x000fe40000000f00 */
[----:B------:R-:W-:Y:S05]  /*1f530*/  CALL.REL.NOINC `($__internal_26_$__cuda_sm70_shflsync_up_p) ;  /* 0x0000130000007944 */ /* 0x000fea0003c00000 */
[----:B------:R-:W-:Y:S01]  /*1f540*/  SEL R0, R4, RZ, P4 ;  /* 0x000000ff04007207 */ /* 0x000fe20002000000 */
[----:B------:R-:W-:Y:S01]  /*1f550*/  IMAD.MOV.U32 R2, RZ, RZ, 0x4 ;  /* 0x00000004ff027424 */ /* 0x000fe200078e00ff */
[----:B------:R-:W-:-:S03]  /*1f560*/  MOV R3, 0x1f590 ;  /* 0x0001f59000037802 */ /* 0x000fc60000000f00 */
[----:B------:R-:W-:Y:S02]  /*1f570*/  IMAD.IADD R0, R5, 0x1, R0 ;  /* 0x0000000105007824 */ /* 0x000fe400078e0200 */
        /* <DEDUP_REMOVED lines=14> */
[----:B------:R-:W-:Y:S01]  /*1f660*/  IMAD.IADD R4, R0, 0x1, R4 ;  /* 0x0000000100047824 */ /* 0x000fe200078e0204 */
[----:B------:R-:W-:-:S03]  /*1f670*/  MOV R0, 0x1f ;  /* 0x0000001f00007802 */ /* 0x000fc60000000f00 */
[----:B------:R-:W-:Y:S02]  /*1f680*/  IMAD.MOV.U32 R5, RZ, RZ, R4 ;  /* 0x000000ffff057224 */ /* 0x000fe400078e0004 */
[----:B------:R-:W-:Y:S05]  /*1f690*/  CALL.REL.NOINC `($__internal_25_$__cuda_sm70_shflsync_idx_p) ;  /* 0x0000115000007944 */ /* 0x000fea0003c00000 */
[----:B------:R-:W-:Y:S05]  /*1f6a0*/  BRA `(.L_x_1307) ;  /* 0xfffe0eb000007947 */ /* 0x000fea000383ffff */
.L_x_1128:
[----:B------:R-:W-:Y:S02]  /*1f6b0*/  SEL R0, RZ, 0x1, P0 ;  /* 0x00000001ff007807 */ /* 0x000fe40000000000 */
[----:B------:R-:W-:Y:S02]  /*1f6c0*/  MOV R2, 0x1f6e0 ;  /* 0x0001f6e000027802 */ /* 0x000fe40000000f00 */
[----:B------:R-:W-:Y:S05]  /*1f6d0*/  CALL.REL.NOINC `($__internal_27_$__cuda_sm70_votesync_ballot) ;  /* 0x000011d000007944 */ /* 0x000fea0003c00000 */
[----:B------:R-:W-:Y:S01]  /*1f6e0*/  MOV R10, R0 ;  /* 0x00000000000a7202 */ /* 0x000fe20000000f00 */
[----:B------:R-:W-:Y:S05]  /*1f6f0*/  BRA `(.L_x_1308) ;  /* 0xfffe0ef000007947 */ /* 0x000fea000383ffff */
.L_x_1129:
[----:B------:R-:W-:Y:S01]  /*1f700*/  IMAD.MOV.U32 R5, RZ, RZ, R9 ;  /* 0x000000ffff057224 */ /* 0x000fe200078e0009 */
[----:B------:R-:W-:Y:S01]  /*1f710*/  MOV R3, R6 ;  /* 0x0000000600037202 */ /* 0x000fe20000000f00 */
[----:B-1----:R-:W-:Y:S01]  /*1f720*/  IMAD.MOV.U32 R0, RZ, RZ, 0x1f ;  /* 0x0000001fff007424 */ /* 0x002fe200078e00ff */
[----:B------:R-:W-:Y:S02]  /*1f730*/  MOV R2, 0x1f750 ;  /* 0x0001f75000027802 */ /* 0x000fe40000000f00 */
[----:B------:R-:W-:Y:S05]  /*1f740*/  CALL.REL.NOINC `($__internal_25_$__cuda_sm70_shflsync_idx_p) ;  /* 0x000010a000007944 */ /* 0x000fea0003c00000 */
[----:B------:R-:W-:Y:S01]  /*1f750*/  IMAD.MOV.U32 R12, RZ, RZ, R0 ;  /* 0x000000ffff0c7224 */ /* 0x000fe200078e0000 */
[----:B------:R-:W-:Y:S01]  /*1f760*/  MOV R5, R8 ;  /* 0x0000000800057202 */ /* 0x000fe20000000f00 */
[----:B------:R-:W-:Y:S01]  /*1f770*/  IMAD.MOV.U32 R7, RZ, RZ, RZ ;  /* 0x000000ffff077224 */ /* 0x000fe200078e00ff */
[----:B------:R-:W-:Y:S01]  /*1f780*/  MOV R3, R6 ;  /* 0x0000000600037202 */ /* 0x000fe20000000f00 */
[----:B------:R-:W-:Y:S01]  /*1f790*/  IMAD.MOV.U32 R0, RZ, RZ, 0x1f ;  /* 0x0000001fff007424 */ /* 0x000fe200078e00ff */
[----:B------:R-:W-:-:S02]  /*1f7a0*/  MOV R2, 0x1f7c0 ;  /* 0x0001f7c000027802 */ /* 0x000fc40000000f00 */
[----:B------:R-:W-:Y:S05]  /*1f7b0*/  CALL.REL.NOINC `($__internal_25_$__cuda_sm70_shflsync_idx_p) ;  /* 0x0000103000007944 */ /* 0x000fea0003c00000 */
[----:B------:R-:W-:Y:S01]  /*1f7c0*/  MOV R9, R0 ;  /* 0x0000000000097202 */ /* 0x000fe20000000f00 */
[----:B------:R-:W-:Y:S05]  /*1f7d0*/  BRA `(.L_x_1309) ;  /* 0xfffe0e8000007947 */ /* 0x000fea000383ffff */
.L_x_1132:
[----:B------:R-:W-:Y:S01]  /*1f7e0*/  IMAD.MOV.U32 R5, RZ, RZ, R4 ;  /* 0x000000ffff057224 */ /* 0x000fe200078e0004 */
[----:B-1----:R-:W-:-:S02]  /*1f7f0*/  MOV R0, 0x1f ;  /* 0x0000001f00007802 */ /* 0x002fc40000000f00 */
[----:B------:R-:W-:Y:S02]  /*1f800*/  MOV R2, 0x1f820 ;  /* 0x0001f82000027802 */ /* 0x000fe40000000f00 */
[----:B--234-:R-:W-:Y:S05]  /*1f810*/  CALL.REL.NOINC `($__internal_25_$__cuda_sm70_shflsync_idx_p) ;  /* 0x00000fd000007944 */ /* 0x01cfea0003c00000 */
[----:B------:R-:W-:Y:S01]  /*1f820*/  MOV R7, R0 ;  /* 0x0000000000077202 */ /* 0x000fe20000000f00 */
[----:B------:R-:W-:Y:S05]  /*1f830*/  BRA `(.L_x_1131) ;  /* 0xfffe0e8000007947 */ /* 0x000fea000383ffff */
.L_x_1243:
[----:B-1----:R1:W5:Y:S01]  /*1f840*/  LDL R2, [R1+0x34] ;  /* 0x0000340001027983 */ /* 0x0023620000100800 */
[----:B------:R-:W-:Y:S02]  /*1f850*/  MOV R5, 0x2 ;  /* 0x0000000200057802 */ /* 0x000fe40000000f00 */
[----:B------:R-:W-:Y:S02]  /*1f860*/  MOV R4, 0x1f880 ;  /* 0x0001f88000047802 */ /* 0x000fe40000000f00 */
[----:B-1---5:R-:W-:Y:S05]  /*1f870*/  CALL.REL.NOINC `($__internal_24_$__cuda_sm70_shflsync_bfly_p) ;  /* 0x00000f3000007944 */ /* 0x022fea0003c00000 */
[----:B------:R-:W-:Y:S01]  /*1f880*/  MOV R0, R2 ;  /* 0x0000000200007202 */ /* 0x000fe20000000f00 */
[----:B------:R-:W-:Y:S05]  /*1f890*/  BRA `(.L_x_1310) ;  /* 0xffffb77000007947 */ /* 0x000fea000383ffff */
.L_x_1244:
[----:B------:R-:W-:Y:S01]  /*1f8a0*/  IMAD.MOV.U32 R2, RZ, RZ, R0 ;  /* 0x000000ffff027224 */ /* 0x000fe200078e0000 */
[----:B------:R-:W-:Y:S02]  /*1f8b0*/  MOV R5, 0x1 ;  /* 0x0000000100057802 */ /* 0x000fe40000000f00 */
[----:B------:R-:W-:Y:S02]  /*1f8c0*/  MOV R4, 0x1f8e0 ;  /* 0x0001f8e000047802 */ /* 0x000fe40000000f00 */
[----:B------:R-:W-:Y:S05]  /*1f8d0*/  CALL.REL.NOINC `($__internal_24_$__cuda_sm70_shflsync_bfly_p) ;  /* 0x00000ed000007944 */ /* 0x000fea0003c00000 */
[----:B------:R-:W-:Y:S02]  /*1f8e0*/  FADD.FTZ R0, R0, R2 ;  /* 0x0000000200007221 */ /* 0x000fe40000010000 */
[----:B------:R1:W5:Y:S01]  /*1f8f0*/  LDL R2, [R1+0x38] ;  /* 0x0000380001027983 */ /* 0x0003620000100800 */
[----:B------:R-:W-:-:S02]  /*1f900*/  MOV R5, 0x2 ;  /* 0x0000000200057802 */ /* 0x000fc40000000f00 */
[----:B------:R-:W-:Y:S02]  /*1f910*/  MOV R4, 0x1f930 ;  /* 0x0001f93000047802 */ /* 0x000fe40000000f00 */
[----:B-1---5:R-:W-:Y:S05]  /*1f920*/  CALL.REL.NOINC `($__internal_24_$__cuda_sm70_shflsync_bfly_p) ;  /* 0x00000e8000007944 */ /* 0x022fea0003c00000 */
[----:B------:R-:W2:Y:S01]  /*1f930*/  LDL.LU R3, [R1+0x38] ;  /* 0x0000380001037983 */ /* 0x000ea20000300800 */
[----:B------:R-:W-:Y:S02]  /*1f940*/  MOV R5, 0x1 ;  /* 0x0000000100057802 */ /* 0x000fe40000000f00 */
[----:B------:R-:W-:Y:S01]  /*1f950*/  MOV R4, 0x1f990 ;  /* 0x0001f99000047802 */ /* 0x000fe20000000f00 */
[----:B--2---:R-:W-:-:S05]  /*1f960*/  FADD.FTZ R3, R3, R2 ;  /* 0x0000000203037221 */ /* 0x004fca0000010000 */
[----:B------:R-:W-:Y:S02]  /*1f970*/  MOV R2, R3 ;  /* 0x0000000300027202 */ /* 0x000fe40000000f00 */
[----:B------:R-:W-:Y:S05]  /*1f980*/  CALL.REL.NOINC `($__internal_24_$__cuda_sm70_shflsync_bfly_p) ;  /* 0x00000e2000007944 */ /* 0x000fea0003c00000 */
[----:B------:R-:W-:Y:S01]  /*1f990*/  MOV R4, R2 ;  /* 0x0000000200047202 */ /* 0x000fe20000000f00 */
[----:B------:R-:W-:Y:S05]  /*1f9a0*/  BRA `(.L_x_1311) ;  /* 0xffffb6f000007947 */ /* 0x000fea000383ffff */
.L_x_1251:
[----:B-1234-:R-:W-:Y:S01]  /*1f9b0*/  IMAD.MOV.U32 R5, RZ, RZ, R8 ;  /* 0x000000ffff057224 */ /* 0x01efe200078e0008 */
[----:B------:R-:W-:Y:S01]  /*1f9c0*/  MOV R3, RZ ;  /* 0x000000ff00037202 */ /* 0x000fe20000000f00 */
[----:B------:R-:W-:Y:S01]  /*1f9d0*/  IMAD.MOV.U32 R0, RZ, RZ, 0x181f ;  /* 0x0000181fff007424 */ /* 0x000fe200078e00ff */
[----:B------:R-:W-:Y:S02]  /*1f9e0*/  MOV R2, 0x1fa00 ;  /* 0x0001fa0000027802 */ /* 0x000fe40000000f00 */
[----:B------:R-:W-:Y:S05]  /*1f9f0*/  CALL.REL.NOINC `($__internal_25_$__cuda_sm70_shflsync_idx_p) ;  /* 0x00000df000007944 */ /* 0x000fea0003c00000 */
[----:B------:R-:W-:Y:S01]  /*1fa00*/  MOV R10, R0 ;  /* 0x00000000000a7202 */ /* 0x000fe20000000f00 */
[----:B------:R-:W-:Y:S05]  /*1fa10*/  BRA `(.L_x_1312) ;  /* 0xffffccb000007947 */ /* 0x000fea000383ffff */
.L_x_1252:
[----:B------:R-:W-:Y:S01]  /*1fa20*/  IMAD.MOV.U32 R5, RZ, RZ, R9 ;  /* 0x000000ffff057224 */ /* 0x000fe200078e0009 */
[----:B------:R-:W-:Y:S01]  /*1fa30*/  MOV R3, RZ ;  /* 0x000000ff00037202 */ /* 0x000fe20000000f00 */
[----:B------:R-:W-:Y:S01]  /*1fa40*/  IMAD.MOV.U32 R0, RZ, RZ, 0x181f ;  /* 0x0000181fff007424 */ /* 0x000fe200078e00ff */
[----:B------:R-:W-:Y:S02]  /*1fa50*/  MOV R2, 0x1fa70 ;  /* 0x0001fa7000027802 */ /* 0x000fe40000000f00 */
[----:B-12---:R-:W-:Y:S05]  /*1fa60*/  CALL.REL.NOINC `($__internal_25_$__cuda_sm70_shflsync_idx_p) ;  /* 0x00000d8000007944 */ /* 0x006fea0003c00000 */
[----:B------:R-:W-:Y:S05]  /*1fa70*/  BRA `(.L_x_1313) ;  /* 0xffffcc7000007947 */ /* 0x000fea000383ffff */
.L_x_1255:
[----:B--2---:R-:W-:Y:S01]  /*1fa80*/  IMAD.MOV.U32 R5, RZ, RZ, R8 ;  /* 0x000000ffff057224 */ /* 0x004fe200078e0008 */
[----:B------:R-:W-:Y:S01]  /*1fa90*/  MOV R3, 0x1 ;  /* 0x0000000100037802 */ /* 0x000fe20000000f00 */
[----:B----4-:R-:W-:Y:S01]  /*1faa0*/  IMAD.MOV.U32 R0, RZ, RZ, 0x181f ;  /* 0x0000181fff007424 */ /* 0x010fe200078e00ff */
[----:B------:R-:W-:-:S02]  /*1fab0*/  MOV R2, 0x1fad0 ;  /* 0x0001fad000027802 */ /* 0x000fc40000000f00 */
[----:B-1-3--:R-:W-:Y:S05]  /*1fac0*/  CALL.REL.NOINC `($__internal_25_$__cuda_sm70_shflsync_idx_p) ;  /* 0x00000d2000007944 */ /* 0x00afea0003c00000 */
[----:B------:R-:W-:Y:S01]  /*1fad0*/  IMAD.MOV.U32 R10, RZ, RZ, R0 ;  /* 0x000000ffff0a7224 */ /* 0x000fe200078e0000 */
[----:B------:R-:W-:Y:S01]  /*1fae0*/  MOV R3, 0x1 ;  /* 0x0000000100037802 */ /* 0x000fe20000000f00 */
[----:B------:R-:W-:Y:S01]  /*1faf0*/  IMAD.MOV.U32 R5, RZ, RZ, R9 ;  /* 0x000000ffff057224 */ /* 0x000fe200078e0009 */
[----:B------:R-:W-:-:S02]  /*1fb00*/  MOV R0, 0x181f ;  /* 0x0000181f00007802 */ /* 0x000fc40000000f00 */
[----:B------:R-:W-:Y:S02]  /*1fb10*/  MOV R2, 0x1fb30 ;  /* 0x0001fb3000027802 */ /* 0x000fe40000000f00 */
[----:B------:R-:W-:Y:S05]  /*1fb20*/  CALL.REL.NOINC `($__internal_25_$__cuda_sm70_shflsync_idx_p) ;  /* 0x00000cc000007944 */ /* 0x000fea0003c00000 */
[----:B------:R-:W-:Y:S05]  /*1fb30*/  BRA `(.L_x_1314) ;  /* 0xffffcca000007947 */ /* 0x000fea000383ffff */
.L_x_1258:
[----:B-1----:R-:W-:Y:S01]  /*1fb40*/  IMAD.MOV.U32 R5, RZ, RZ, R8 ;  /* 0x000000ffff057224 */ /* 0x002fe200078e0008 */
[----:B------:R-:W-:Y:S01]  /*1fb50*/  MOV R3, 0x2 ;  /* 0x0000000200037802 */ /* 0x000fe20000000f00 */
[----:B----4-:R-:W-:Y:S01]  /*1fb60*/  IMAD.MOV.U32 R0, RZ, RZ, 0x181f ;  /* 0x0000181fff007424 */ /* 0x010fe200078e00ff */
[----:B------:R-:W-:Y:S02]  /*1fb70*/  MOV R2, 0x1fb90 ;  /* 0x0001fb9000027802 */ /* 0x000fe40000000f00 */
[----:B--23--:R-:W-:Y:S05]  /*1fb80*/  CALL.REL.NOINC `($__internal_25_$__cuda_sm70_shflsync_idx_p) ;  /* 0x00000c6000007944 */ /* 0x00cfea0003c00000 */
[----:B------:R-:W-:Y:S01]  /*1fb90*/  MOV R10, R0 ;  /* 0x00000000000a7202 */ /* 0x000fe20000000f00 */
[----:B------:R-:W-:Y:S05]  /*1fba0*/  BRA `(.L_x_1315) ;  /* 0xffffcd2000007947 */ /* 0x000fea000383ffff */
.L_x_1259:
[----:B------:R-:W-:Y:S01]  /*1fbb0*/  IMAD.MOV.U32 R5, RZ, RZ, R9 ;  /* 0x000000ffff057224 */ /* 0x000fe200078e0009 */
[----:B------:R-:W-:Y:S01]  /*1fbc0*/  MOV R3, 0x2 ;  /* 0x0000000200037802 */ /* 0x000fe20000000f00 */
[----:B----4-:R-:W-:Y:S01]  /*1fbd0*/  IMAD.MOV.U32 R0, RZ, RZ, 0x181f ;  /* 0x0000181fff007424 */ /* 0x010fe200078e00ff */
[----:B------:R-:W-:Y:S02]  /*1fbe0*/  MOV R2, 0x1fc00 ;  /* 0x0001fc0000027802 */ /* 0x000fe40000000f00 */
[----:B-123--:R-:W-:Y:S05]  /*1fbf0*/  CALL.REL.NOINC `($__internal_25_$__cuda_sm70_shflsync_idx_p) ;  /* 0x00000bf000007944 */ /* 0x00efea0003c00000 */
[----:B------:R-:W-:Y:S05]  /*1fc00*/  BRA `(.L_x_1316) ;  /* 0xffffcce000007947 */ /* 0x000fea000383ffff */
.L_x_1262:
[----:B-1----:R-:W-:Y:S01]  /*1fc10*/  IMAD.MOV.U32 R5, RZ, RZ, R8 ;  /* 0x000000ffff057224 */ /* 0x002fe200078e0008 */
[----:B------:R-:W-:Y:S01]  /*1fc20*/  MOV R3, 0x3 ;  /* 0x0000000300037802 */ /* 0x000fe20000000f00 */
[----:B------:R-:W-:Y:S01]  /*1fc30*/  IMAD.MOV.U32 R0, RZ, RZ, 0x181f ;  /* 0x0000181fff007424 */ /* 0x000fe200078e00ff */
[----:B------:R-:W-:-:S02]  /*1fc40*/  MOV R2, 0x1fc60 ;  /* 0x0001fc6000027802 */ /* 0x000fc40000000f00 */
[----:B--234-:R-:W-:Y:S05]  /*1fc50*/  CALL.REL.NOINC `($__internal_25_$__cuda_sm70_shflsync_idx_p) ;  /* 0x00000b9000007944 */ /* 0x01cfea0003c00000 */
[----:B------:R-:W-:Y:S01]  /*1fc60*/  IMAD.MOV.U32 R4, RZ, RZ, R0 ;  /* 0x000000ffff047224 */ /* 0x000fe200078e0000 */
[----:B------:R-:W-:Y:S01]  /*1fc70*/  MOV R3, 0x3 ;  /* 0x0000000300037802 */ /* 0x000fe20000000f00 */
[----:B------:R-:W-:Y:S01]  /*1fc80*/  IMAD.MOV.U32 R5, RZ, RZ, R9 ;  /* 0x000000ffff057224 */ /* 0x000fe200078e0009 */
[----:B------:R-:W-:-:S02]  /*1fc90*/  MOV R0, 0x181f ;  /* 0x0000181f00007802 */ /* 0x000fc40000000f00 */
[----:B------:R-:W-:Y:S02]  /*1fca0*/  MOV R2, 0x1fcc0 ;  /* 0x0001fcc000027802 */ /* 0x000fe40000000f00 */
[----:B------:R-:W-:Y:S05]  /*1fcb0*/  CALL.REL.NOINC `($__internal_25_$__cuda_sm70_shflsync_idx_p) ;  /* 0x00000b3000007944 */ /* 0x000fea0003c00000 */
[----:B------:R-:W-:Y:S05]  /*1fcc0*/  BRA `(.L_x_1317) ;  /* 0xffffcd2000007947 */ /* 0x000fea000383ffff */
.L_x_1264:
[----:B------:R-:W-:Y:S01]  /*1fcd0*/  IMAD.MOV.U32 R5, RZ, RZ, R14 ;  /* 0x000000ffff057224 */ /* 0x000fe200078e000e */
[----:B------:R-:W-:Y:S01]  /*1fce0*/  MOV R3, RZ ;  /* 0x000000ff00037202 */ /* 0x000fe20000000f00 */
[----:B------:R-:W-:Y:S01]  /*1fcf0*/  IMAD.MOV.U32 R0, RZ, RZ, 0x1c1f ;  /* 0x00001c1fff007424 */ /* 0x000fe200078e00ff */
[----:B------:R-:W-:Y:S02]  /*1fd00*/  MOV R2, 0x1fd20 ;  /* 0x0001fd2000027802 */ /* 0x000fe40000000f00 */
[----:B------:R-:W-:Y:S05]  /*1fd10*/  CALL.REL.NOINC `($__internal_25_$__cuda_sm70_shflsync_idx_p) ;  /* 0x00000ad000007944 */ /* 0x000fea0003c00000 */
[----:B------:R-:W-:Y:S01]  /*1fd20*/  MOV R4, R0 ;  /* 0x0000000000047202 */ /* 0x000fe20000000f00 */
[----:B------:R-:W-:Y:S05]  /*1fd30*/  BRA `(.L_x_1318) ;  /* 0xffffcfa000007947 */ /* 0x000fea000383ffff */
.L_x_1265:
[----:B------:R-:W-:Y:S01]  /*1fd40*/  IMAD.MOV.U32 R5, RZ, RZ, R28 ;  /* 0x000000ffff057224 */ /* 0x000fe200078e001c */
[----:B------:R-:W-:Y:S01]  /*1fd50*/  MOV R3, RZ ;  /* 0x000000ff00037202 */ /* 0x000fe20000000f00 */
[----:B------:R-:W-:Y:S01]  /*1fd60*/  IMAD.MOV.U32 R0, RZ, RZ, 0x1c1f ;  /* 0x00001c1fff007424 */ /* 0x000fe200078e00ff */
[----:B------:R-:W-:Y:S02]  /*1fd70*/  MOV R2, 0x1fd90 ;  /* 0x0001fd9000027802 */ /* 0x000fe40000000f00 */
[----:B-12---:R-:W-:Y:S05]  /*1fd80*/  CALL.REL.NOINC `($__internal_25_$__cuda_sm70_shflsync_idx_p) ;  /* 0x00000a6000007944 */ /* 0x006fea0003c00000 */
[----:B------:R-:W-:Y:S05]  /*1fd90*/  BRA `(.L_x_1319) ;  /* 0xffffcf6000007947 */ /* 0x000fea000383ffff */
.L_x_1268:
[----:B------:R-:W-:Y:S01]  /*1fda0*/  IMAD.MOV.U32 R5, RZ, RZ, R14 ;  /* 0x000000ffff057224 */ /* 0x000fe200078e000e */
[----:B----4-:R-:W-:Y:S01]  /*1fdb0*/  MOV R3, 0x1 ;  /* 0x0000000100037802 */ /* 0x010fe20000000f00 */
[----:B------:R-:W-:Y:S01]  /*1fdc0*/  IMAD.MOV.U32 R0, RZ, RZ, 0x1c1f ;  /* 0x00001c1fff007424 */ /* 0x000fe200078e00ff */
[----:B------:R-:W-:-:S02]  /*1fdd0*/  MOV R2, 0x1fdf0 ;  /* 0x0001fdf000027802 */ /* 0x000fc40000000f00 */
[----:B-123--:R-:W-:Y:S05]  /*1fde0*/  CALL.REL.NOINC `($__internal_25_$__cuda_sm70_shflsync_idx_p) ;  /* 0x00000a0000007944 */ /* 0x00efea0003c00000 */
[----:B------:R-:W-:Y:S01]  /*1fdf0*/  IMAD.MOV.U32 R4, RZ, RZ, R0 ;  /* 0x000000ffff047224 */ /* 0x000fe200078e0000 */
[----:B------:R-:W-:Y:S01]  /*1fe00*/  MOV R3, 0x1 ;  /* 0x0000000100037802 */ /* 0x000fe20000000f00 */
[----:B------:R-:W-:Y:S01]  /*1fe10*/  IMAD.MOV.U32 R5, RZ, RZ, R28 ;  /* 0x000000ffff057224 */ /* 0x000fe200078e001c */
[----:B------:R-:W-:-:S02]  /*1fe20*/  MOV R0, 0x1c1f ;  /* 0x00001c1f00007802 */ /* 0x000fc40000000f00 */
[----:B------:R-:W-:Y:S02]  /*1fe30*/  MOV R2, 0x1fe50 ;  /* 0x0001fe5000027802 */ /* 0x000fe40000000f00 */
[----:B------:R-:W-:Y:S05]  /*1fe40*/  CALL.REL.NOINC `($__internal_25_$__cuda_sm70_shflsync_idx_p) ;  /* 0x000009a000007944 */ /* 0x000fea0003c00000 */
[----:B------:R-:W-:Y:S05]  /*1fe50*/  BRA `(.L_x_1320) ;  /* 0xffffd50000007947 */ /* 0x000fea000383ffff */
.L_x_1272:
[----:B------:R-:W-:Y:S01]  /*1fe60*/  IMAD.MOV.U32 R5, RZ, RZ, R6 ;  /* 0x000000ffff057224 */ /* 0x000fe200078e0006 */
[----:B------:R-:W-:Y:S01]  /*1fe70*/  MOV R3, RZ ;  /* 0x000000ff00037202 */ /* 0x000fe20000000f00 */
[----:B------:R-:W-:Y:S01]  /*1fe80*/  IMAD.MOV.U32 R0, RZ, RZ, 0x181f ;  /* 0x0000181fff007424 */ /* 0x000fe200078e00ff */
[----:B------:R-:W-:Y:S02]  /*1fe90*/  MOV R2, 0x1feb0 ;  /* 0x0001feb000027802 */ /* 0x000fe40000000f00 */
[----:B------:R-:W-:Y:S05]  /*1fea0*/  CALL.REL.NOINC `($__internal_25_$__cuda_sm70_shflsync_idx_p) ;  /* 0x0000094000007944 */ /* 0x000fea0003c00000 */
[----:B------:R-:W-:Y:S01]  /*1feb0*/  MOV R11, R0 ;  /* 0x00000000000b7202 */ /* 0x000fe20000000f00 */
[----:B------:R-:W-:Y:S05]  /*1fec0*/  BRA `(.L_x_1321) ;  /* 0xffffe0b000007947 */ /* 0x000fea000383ffff */
.L_x_1273:
[----:B------:R-:W-:Y:S01]  /*1fed0*/  IMAD.MOV.U32 R5, RZ, RZ, R10 ;  /* 0x000000ffff057224 */ /* 0x000fe200078e000a */
[----:B------:R-:W-:Y:S01]  /*1fee0*/  MOV R3, RZ ;  /* 0x000000ff00037202 */ /* 0x000fe20000000f00 */
[----:B------:R-:W-:Y:S01]  /*1fef0*/  IMAD.MOV.U32 R0, RZ, RZ, 0x181f ;  /* 0x0000181fff007424 */ /* 0x000fe200078e00ff */
[----:B------:R-:W-:Y:S02]  /*1ff00*/  MOV R2, 0x1ff20 ;  /* 0x0001ff2000027802 */ /* 0x000fe40000000f00 */
[----:B-12---:R-:W-:Y:S05]  /*1ff10*/  CALL.REL.NOINC `($__internal_25_$__cuda_sm70_shflsync_idx_p) ;  /* 0x000008d000007944 */ /* 0x006fea0003c00000 */
[----:B------:R-:W-:Y:S05]  /*1ff20*/  BRA `(.L_x_1322) ;  /* 0xffffe07000007947 */ /* 0x000fea000383ffff */
.L_x_1276:
        /* <DEDUP_REMOVED lines=12> */
.L_x_1279:
[----:B-1----:R-:W-:Y:S01]  /*1fff0*/  IMAD.MOV.U32 R5, RZ, RZ, R6 ;  /* 0x000000ffff057224 */ /* 0x002fe200078e0006 */
[----:B------:R-:W-:Y:S01]  /*20000*/  MOV R3, 0x2 ;  /* 0x0000000200037802 */ /* 0x000fe20000000f00 */
[----:B----4-:R-:W-:Y:S01]  /*20010*/  IMAD.MOV.U32 R0, RZ, RZ, 0x181f ;  /* 0x0000181fff007424 */ /* 0x010fe200078e00ff */
[----:B------:R-:W-:Y:S02]  /*20020*/  MOV R2, 0x20040 ;  /* 0x0002004000027802 */ /* 0x000fe40000000f00 */
[----:B--23--:R-:W-:Y:S05]  /*20030*/  CALL.REL.NOINC `($__internal_25_$__cuda_sm70_shflsync_idx_p) ;  /* 0x000007b000007944 */ /* 0x00cfea0003c00000 */
[----:B------:R-:W-:Y:S01]  /*20040*/  MOV R11, R0 ;  /* 0x00000000000b7202 */ /* 0x000fe20000000f00 */
[----:B------:R-:W-:Y:S05]  /*20050*/  BRA `(.L_x_1324) ;  /* 0xffffe13000007947 */ /* 0x000fea000383ffff */
.L_x_1280:
[----:B------:R-:W-:Y:S01]  /*20060*/  IMAD.MOV.U32 R5, RZ, RZ, R10 ;  /* 0x000000ffff057224 */ /* 0x000fe200078e000a */
[----:B------:R-:W-:Y:S01]  /*20070*/  MOV R3, 0x2 ;  /* 0x0000000200037802 */ /* 0x000fe20000000f00 */
[----:B----4-:R-:W-:Y:S01]  /*20080*/  IMAD.MOV.U32 R0, RZ, RZ, 0x181f ;  /* 0x0000181fff007424 */ /* 0x010fe200078e00ff */
[----:B------:R-:W-:Y:S02]  /*20090*/  MOV R2, 0x200b0 ;  /* 0x000200b000027802 */ /* 0x000fe40000000f00 */
[----:B-123--:R-:W-:Y:S05]  /*200a0*/  CALL.REL.NOINC `($__internal_25_$__cuda_sm70_shflsync_idx_p) ;  /* 0x0000074000007944 */ /* 0x00efea0003c00000 */
[----:B------:R-:W-:Y:S05]  /*200b0*/  BRA `(.L_x_1325) ;  /* 0xffffe0f000007947 */ /* 0x000fea000383ffff */
.L_x_1283:
        /* <DEDUP_REMOVED lines=12> */
.L_x_1285:
[----:B------:R-:W-:Y:S01]  /*20180*/  IMAD.MOV.U32 R5, RZ, RZ, R67 ;  /* 0x000000ffff057224 */ /* 0x000fe200078e0043 */
[----:B------:R-:W-:Y:S01]  /*20190*/  MOV R3, RZ ;  /* 0x000000ff00037202 */ /* 0x000fe20000000f00 */
[----:B------:R-:W-:Y:S01]  /*201a0*/  IMAD.MOV.U32 R0, RZ, RZ, 0x1f ;  /* 0x0000001fff007424 */ /* 0x000fe200078e00ff */
[----:B------:R-:W-:Y:S02]  /*201b0*/  MOV R2, 0x201d0 ;  /* 0x000201d000027802 */ /* 0x000fe40000000f00 */
[----:B------:R-:W-:Y:S05]  /*201c0*/  CALL.REL.NOINC `($__internal_25_$__cuda_sm70_shflsync_idx_p) ;  /* 0x0000062000007944 */ /* 0x000fea0003c00000 */
[----:B------:R-:W-:Y:S01]  /*201d0*/  MOV R9, R0 ;  /* 0x0000000000097202 */ /* 0x000fe20000000f00 */
[----:B------:R-:W-:Y:S05]  /*201e0*/  BRA `(.L_x_1327) ;  /* 0xffffe27000007947 */ /* 0x000fea000383ffff */
.L_x_1286:
[----:B------:R-:W-:Y:S01]  /*201f0*/  IMAD.MOV.U32 R5, RZ, RZ, R67 ;  /* 0x000000ffff057224 */ /* 0x000fe200078e0043 */
[----:B------:R-:W-:Y:S01]  /*20200*/  MOV R3, 0x1 ;  /* 0x0000000100037802 */ /* 0x000fe20000000f00 */
[----:B------:R-:W-:Y:S01]  /*20210*/  IMAD.MOV.U32 R0, RZ, RZ, 0x1f ;  /* 0x0000001fff007424 */ /* 0x000fe200078e00ff */
[----:B------:R-:W-:Y:S02]  /*20220*/  MOV R2, 0x20240 ;  /* 0x0002024000027802 */ /* 0x000fe40000000f00 */
[----:B-12---:R-:W-:Y:S05]  /*20230*/  CALL.REL.NOINC `($__internal_25_$__cuda_sm70_shflsync_idx_p) ;  /* 0x000005b000007944 */ /* 0x006fea0003c00000 */
[----:B------:R-:W-:Y:S01]  /*20240*/  MOV R8, R0 ;  /* 0x0000000000087202 */ /* 0x000fe20000000f00 */
[----:B------:R-:W-:Y:S05]  /*20250*/  BRA `(.L_x_1328) ;  /* 0xffffe22000007947 */ /* 0x000fea000383ffff */
.L_x_1287:
[----:B------:R-:W-:Y:S02]  /*20260*/  MOV R2, 0x1 ;  /* 0x0000000100027802 */ /* 0x000fe40000000f00 */
[----:B------:R-:W-:-:S02]  /*20270*/  MOV R3, 0x20290 ;  /* 0x0002029000037802 */ /* 0x000fc40000000f00 */
[----:B-1234-:R-:W-:Y:S05]  /*20280*/  CALL.REL.NOINC `($__internal_26_$__cuda_sm70_shflsync_up_p) ;  /* 0x000005b000007944 */ /* 0x01efea0003c00000 */
[----:B------:R-:W-:Y:S05]  /*20290*/  BRA `(.L_x_1329) ;  /* 0xffffe31000007947 */ /* 0x000fea000383ffff */
.L_x_1288:
[----:B------:R-:W-:Y:S02]  /*202a0*/  MOV R2, 0x2 ;  /* 0x0000000200027802 */ /* 0x000fe40000000f00 */
[----:B------:R-:W-:-:S02]  /*202b0*/  MOV R3, 0x202d0 ;  /* 0x000202d000037802 */ /* 0x000fc40000000f00 */
[----:B--2-4-:R-:W-:Y:S05]  /*202c0*/  CALL.REL.NOINC `($__internal_26_$__cuda_sm70_shflsync_up_p) ;  /* 0x0000057000007944 */ /* 0x014fea0003c00000 */
[----:B------:R-:W-:Y:S01]  /*202d0*/  SEL R3, R4, RZ, P1 ;  /* 0x000000ff04037207 */ /* 0x000fe20000800000 */
[----:B------:R-:W-:-:S04]  /*202e0*/  IMAD.MOV.U32 R2, RZ, RZ, 0x4 ;  /* 0x00000004ff027424 */ /* 0x000fc800078e00ff */
[----:B------:R-:W-:Y:S01]  /*202f0*/  IMAD.IADD R0, R0, 0x1, R3 ;  /* 0x0000000100007824 */ /* 0x000fe200078e0203 */
        /* <DEDUP_REMOVED lines=20> */
.L_x_1292:
[----:B------:R-:W-:Y:S02]  /*20440*/  MOV R2, 0x1 ;  /* 0x0000000100027802 */ /* 0x000fe40000000f00 */
[----:B------:R-:W-:Y:S02]  /*20450*/  MOV R3, 0x20470 ;  /* 0x0002047000037802 */ /* 0x000fe40000000f00 */
[----:B------:R-:W-:Y:S05]  /*20460*/  CALL.REL.NOINC `($__internal_26_$__cuda_sm70_shflsync_up_p) ;  /* 0x000003d000007944 */ /* 0x000fea0003c00000 */
[----:B------:R-:W-:Y:S01]  /*20470*/  MOV R2, R4 ;  /* 0x0000000400027202 */ /* 0x000fe20000000f00 */
[----:B------:R-:W-:Y:S05]  /*20480*/  BRA `(.L_x_1331) ;  /* 0xffffe38000007947 */ /* 0x000fea000383ffff */
.L_x_1293:
        /* <DEDUP_REMOVED lines=26> */
.L_x_1295:
[----:B------:R-:W-:Y:S02]  /*20630*/  SEL R0, RZ, 0x1, P0 ;  /* 0x00000001ff007807 */ /* 0x000fe40000000000 */
[----:B------:R-:W-:Y:S02]  /*20640*/  MOV R2, 0x20660 ;  /* 0x0002066000027802 */ /* 0x000fe40000000f00 */
[----:B-1----:R-:W-:Y:S05]  /*20650*/  CALL.REL.NOINC `($__internal_27_$__cuda_sm70_votesync_ballot) ;  /* 0x0000025000007944 */ /* 0x002fea0003c00000 */
[----:B------:R-:W-:Y:S01]  /*20660*/  MOV R10, R0 ;  /* 0x00000000000a7202 */ /* 0x000fe20000000f00 */
[----:B------:R-:W-:Y:S05]  /*20670*/  BRA `(.L_x_1333) ;  /* 0xffffe32000007947 */ /* 0x000fea000383ffff */
.L_x_1296:
[----:B------:R-:W-:Y:S01]  /*20680*/  IMAD.MOV.U32 R5, RZ, RZ, R6 ;  /* 0x000000ffff057224 */ /* 0x000fe200078e0006 */
[----:B------:R-:W-:Y:S01]  /*20690*/  MOV R3, R8 ;  /* 0x0000000800037202 */ /* 0x000fe20000000f00 */
[----:B--2---:R-:W-:Y:S01]  /*206a0*/  IMAD.MOV.U32 R0, RZ, RZ, 0x1f ;  /* 0x0000001fff007424 */ /* 0x004fe200078e00ff */
[----:B------:R-:W-:Y:S02]  /*206b0*/  MOV R2, 0x206d0 ;  /* 0x000206d000027802 */ /* 0x000fe40000000f00 */
[----:B-1----:R-:W-:Y:S05]  /*206c0*/  CALL.REL.NOINC `($__internal_25_$__cuda_sm70_shflsync_idx_p) ;  /* 0x0000012000007944 */ /* 0x002fea0003c00000 */
[----:B------:R-:W-:Y:S01]  /*206d0*/  IMAD.MOV.U32 R12, RZ, RZ, R0 ;  /* 0x000000ffff0c7224 */ /* 0x000fe200078e0000 */
[----:B------:R-:W-:Y:S01]  /*206e0*/  MOV R3, R8 ;  /* 0x0000000800037202 */ /* 0x000fe20000000f00 */
[----:B------:R-:W-:Y:S01]  /*206f0*/  IMAD.MOV.U32 R5, RZ, RZ, R7 ;  /* 0x000000ffff057224 */ /* 0x000fe200078e0007 */
[----:B------:R-:W-:Y:S02]  /*20700*/  MOV R0, 0x1f ;  /* 0x0000001f00007802 */ /* 0x000fe40000000f00 */
[----:B------:R-:W-:-:S02]  /*20710*/  MOV R2, 0x20730 ;  /* 0x0002073000027802 */ /* 0x000fc40000000f00 */
[----:B------:R-:W-:Y:S05]  /*20720*/  CALL.REL.NOINC `($__internal_25_$__cuda_sm70_shflsync_idx_p) ;  /* 0x000000c000007944 */ /* 0x000fea0003c00000 */
[----:B------:R-:W-:Y:S01]  /*20730*/  MOV R7, R0 ;  /* 0x0000000000077202 */ /* 0x000fe20000000f00 */
[----:B------:R-:W-:Y:S05]  /*20740*/  BRA `(.L_x_1334) ;  /* 0xffffe2c000007947 */ /* 0x000fea000383ffff */
.L_x_1299:
[----:B------:R-:W-:Y:S01]  /*20750*/  IMAD.MOV.U32 R5, RZ, RZ, R4 ;  /* 0x000000ffff057224 */ /* 0x000fe200078e0004 */
[----:B--2---:R-:W-:-:S02]  /*20760*/  MOV R0, 0x1f ;  /* 0x0000001f00007802 */ /* 0x004fc40000000f00 */
[----:B------:R-:W-:Y:S02]  /*20770*/  MOV R2, 0x20790 ;  /* 0x0002079000027802 */ /* 0x000fe40000000f00 */
[----:B-1-34-:R-:W-:Y:S05]  /*20780*/  CALL.REL.NOINC `($__internal_25_$__cuda_sm70_shflsync_idx_p) ;  /* 0x0000006000007944 */ /* 0x01afea0003c00000 */
[----:B------:R-:W-:Y:S01]  /*20790*/  MOV R13, R0 ;  /* 0x00000000000d7202 */ /* 0x000fe20000000f00 */
[----:B------:R-:W-:Y:S05]  /*207a0*/  BRA `(.L_x_1298) ;  /* 0xffffe2c000007947 */ /* 0x000fea000383ffff */
        .weak           $__internal_24_$__cuda_sm70_shflsync_bfly_p
        .type           $__internal_24_$__cuda_sm70_shflsync_bfly_p,@function
        .size           $__internal_24_$__cuda_sm70_shflsync_bfly_p,($__internal_25_$__cuda_sm70_shflsync_idx_p - $__internal_24_$__cuda_sm70_shflsync_bfly_p)
$__internal_24_$__cuda_sm70_shflsync_bfly_p:
[----:B------:R-:W-:Y:S04]  /*207b0*/  WARPSYNC R6 ;  /* 0x0000000600007348 */ /* 0x000fe80003800000 */
[----:B------:R1:W2:Y:S02]  /*207c0*/  SHFL.BFLY PT, R2, R2, R5, R7 ;  /* 0x0c00000502027389 */ /* 0x0002a400000e0007 */
[----:B-1----:R-:W-:-:S04]  /*207d0*/  MOV R5, 0x0 ;  /* 0x0000000000057802 */ /* 0x002fc80000000f00 */
[----:B--2---:R-:W-:Y:S05]  /*207e0*/  RET.REL.NODEC R4 `(_ZN7cutlass13device_kernelIN5flash19enable_sm80_to_sm89INS1_16FlashAttnFwdSm80INS1_25CollectiveMainloopFwdSm80ILi8ELi1ELb1EN4cute5tupleIJNS5_1CILi128EEENS7_ILi112EEES8_EEELi128ENS_6half_tEfNS_4arch4Sm80ELb1ELb0ELb1ELb1ELb0ELb1ELb1ELb1EEENS1_21CollectiveEpilogueFwdINS6_IJS8_S8_S9_EEENS6_IJNS7_ILi1EEESH_SH_EEESB_SD_Li256ELb1ELb1ELb1ELb0EEENS1_36VarlenDynamicPersistentTileSchedulerILi128ELi112ELi256ELi256ELb1ELb1ELb0ELb1ELb1ELb1EEEEEEEEEvNT_6ParamsE) ;  /* 0xfffdf81004007950 */ /* 0x004fea0003c3ffff */
        .weak           $__internal_25_$__cuda_sm70_shflsync_idx_p
        .type           $__internal_25_$__cuda_sm70_shflsync_idx_p,@function
        .size           $__internal_25_$__cuda_sm70_shflsync_idx_p,($__internal_26_$__cuda_sm70_shflsync_up_p - $__internal_25_$__cuda_sm70_shflsync_idx_p)
$__internal_25_$__cuda_sm70_shflsync_idx_p:
[----:B------:R-:W-:-:S04]  /*207f0*/  MOV R111, 0xffffffff ;  /* 0xffffffff006f7802 */ /* 0x000fc80000000f00 */
[----:B------:R-:W-:Y:S04]  /*20800*/  WARPSYNC R111 ;  /* 0x0000006f00007348 */ /* 0x000fe80003800000 */
[----:B------:R1:W2:Y:S02]  /*20810*/  SHFL.IDX PT, R0, R5, R3, R0 ;  /* 0x0000000305007389 */ /* 0x0002a400000e0000 */
[----:B-1----:R-:W-:-:S04]  /*20820*/  MOV R3, 0x0 ;  /* 0x0000000000037802 */ /* 0x002fc80000000f00 */
[----:B--2---:R-:W-:Y:S05]  /*20830*/  RET.REL.NODEC R2 `(_ZN7cutlass13device_kernelIN5flash19enable_sm80_to_sm89INS1_16FlashAttnFwdSm80INS1_25CollectiveMainloopFwdSm80ILi8ELi1ELb1EN4cute5tupleIJNS5_1CILi128EEENS7_ILi112EEES8_EEELi128ENS_6half_tEfNS_4arch4Sm80ELb1ELb0ELb1ELb1ELb0ELb1ELb1ELb1EEENS1_21CollectiveEpilogueFwdINS6_IJS8_S8_S9_EEENS6_IJNS7_ILi1EEESH_SH_EEESB_SD_Li256ELb1ELb1ELb1ELb0EEENS1_36VarlenDynamicPersistentTileSchedulerILi128ELi112ELi256ELi256ELb1ELb1ELb0ELb1ELb1ELb1EEEEEEEEEvNT_6ParamsE) ;  /* 0xfffdf7c002007950 */ /* 0x004fea0003c3ffff */
        .weak           $__internal_26_$__cuda_sm70_shflsync_up_p
        .type           $__internal_26_$__cuda_sm70_shflsync_up_p,@function
        .size           $__internal_26_$__cuda_sm70_shflsync_up_p,($__internal_27_$__cuda_sm70_votesync_ballot - $__internal_26_$__cuda_sm70_shflsync_up_p)
$__internal_26_$__cuda_sm70_shflsync_up_p:
[----:B------:R-:W-:Y:S02]  /*20840*/  IMAD.MOV.U32 R4, RZ, RZ, RZ ;  /* 0x000000ffff047224 */ /* 0x000fe400078e00ff */
[----:B------:R-:W-:-:S04]  /*20850*/  IMAD.MOV.U32 R10, RZ, RZ, -0x1 ;  /* 0xffffffffff0a7424 */ /* 0x000fc800078e00ff */
[----:B------:R-:W-:Y:S04]  /*20860*/  WARPSYNC R10 ;  /* 0x0000000a00007348 */ /* 0x000fe80003800000 */
[----:B------:R1:W2:Y:S02]  /*20870*/  SHFL.UP PT, R4, R0, R2, R4 ;  /* 0x0400000200047389 */ /* 0x0002a400000e0004 */
[----:B-1----:R-:W-:Y:S02]  /*20880*/  MOV R2, R3 ;  /* 0x0000000300027202 */ /* 0x002fe40000000f00 */
[----:B------:R-:W-:-:S04]  /*20890*/  MOV R3, 0x0 ;  /* 0x0000000000037802 */ /* 0x000fc80000000f00 */
[----:B--2---:R-:W-:Y:S05]  /*208a0*/  RET.REL.NODEC R2 `(_ZN7cutlass13device_kernelIN5flash19enable_sm80_to_sm89INS1_16FlashAttnFwdSm80INS1_25CollectiveMainloopFwdSm80ILi8ELi1ELb1EN4cute5tupleIJNS5_1CILi128EEENS7_ILi112EEES8_EEELi128ENS_6half_tEfNS_4arch4Sm80ELb1ELb0ELb1ELb1ELb0ELb1ELb1ELb1EEENS1_21CollectiveEpilogueFwdINS6_IJS8_S8_S9_EEENS6_IJNS7_ILi1EEESH_SH_EEESB_SD_Li256ELb1ELb1ELb1ELb0EEENS1_36VarlenDynamicPersistentTileSchedulerILi128ELi112ELi256ELi256ELb1ELb1ELb0ELb1ELb1ELb1EEEEEEEEEvNT_6ParamsE) ;  /* 0xfffdf75002007950 */ /* 0x004fea0003c3ffff */
        .weak           $__internal_27_$__cuda_sm70_votesync_ballot
        .type           $__internal_27_$__cuda_sm70_votesync_ballot,@function
        .size           $__internal_27_$__cuda_sm70_votesync_ballot,(.L_x_2707 - $__internal_27_$__cuda_sm70_votesync_ballot)
$__internal_27_$__cuda_sm70_votesync_ballot:
[----:B------:R-:W-:Y:S01]  /*208b0*/  ISETP.NE.U32.AND P0, PT, R0, 0x1, PT ;  /* 0x000000010000780c */ /* 0x000fe20003f05070 */
[----:B------:R-:W-:-:S04]  /*208c0*/  IMAD.MOV.U32 R3, RZ, RZ, -0x1 ;  /* 0xffffffffff037424 */ /* 0x000fc800078e00ff */
[----:B------:R-:W-:Y:S08]  /*208d0*/  WARPSYNC R3 ;  /* 0x0000000300007348 */ /* 0x000ff00003800000 */
[----:B------:R-:W-:-:S04]  /*208e0*/  VOTE.ANY R0, PT, !P0 ;  /* 0x0000000000007806 */ /* 0x000fc800040e0100 */
[----:B------:R-:W-:Y:S01]  /*208f0*/  LOP3.LUT R0, R0, R3, RZ, 0xc0, !PT ;  /* 0x0000000300007212 */ /* 0x000fe200078ec0ff */
[----:B------:R-:W-:-:S04]  /*20900*/  IMAD.MOV.U32 R3, RZ, RZ, 0x0 ;  /* 0x00000000ff037424 */ /* 0x000fc800078e00ff */
[----:B------:R-:W-:Y:S05]  /*20910*/  RET.REL.NODEC R2 `(_ZN7cutlass13device_kernelIN5flash19enable_sm80_to_sm89INS1_16FlashAttnFwdSm80INS1_25CollectiveMainloopFwdSm80ILi8ELi1ELb1EN4cute5tupleIJNS5_1CILi128EEENS7_ILi112EEES8_EEELi128ENS_6half_tEfNS_4arch4Sm80ELb1ELb0ELb1ELb1ELb0ELb1ELb1ELb1EEENS1_21CollectiveEpilogueFwdINS6_IJS8_S8_S9_EEENS6_IJNS7_ILi1EEESH_SH_EEESB_SD_Li256ELb1ELb1ELb1ELb0EEENS1_36VarlenDynamicPersistentTileSchedulerILi128ELi112ELi256ELi256ELb1ELb1ELb0ELb1ELb1ELb1EEEEEEEEEvNT_6ParamsE) ;  /* 0xfffdf6e002007950 */ /* 0x000fea0003c3ffff */
.L_x_1335:
        /* <DEDUP_REMOVED lines=14> */
.L_x_2707:


//--------------------- .text._ZN7cutlass13device_kernelIN5flash19enable_sm80_to_sm89INS1_16FlashAttnFwdSm80INS1_25CollectiveMainloopFwdSm80ILi8ELi1ELb1EN4cute5tupleIJNS5_1CILi128EEES8_S8_EEELi128ENS_6half_tEfNS_4arch4Sm80ELb0ELb0ELb0ELb0ELb0ELb0ELb1ELb1EEENS1_21CollectiveEpilogueFwdIS9_NS6_IJNS7_ILi1EEESF_SF_EEESA_SC_Li256ELb0ELb1ELb1ELb0EEENS1_19SingleTileSchedulerILb0ELb1ELb1ELi128EEEEEEEEEvNT_6ParamsE --------------------------
	.section	.text._ZN7cutlass13device_kernelIN5flash19enable_sm80_to_sm89INS1_16FlashAttnFwdSm80INS1_25CollectiveMainloopFwdSm80ILi8ELi1ELb1EN4cute5tupleIJNS5_1CILi128EEES8_S8_EEELi128ENS_6half_tEfNS_4arch4Sm80ELb0ELb0ELb0ELb0ELb0ELb0ELb1ELb1EEENS1_21CollectiveEpilogueFwdIS9_NS6_IJNS7_ILi1EEESF_SF_EEESA_SC_Li256ELb0ELb1ELb1ELb0EEENS1_19SingleTileSchedulerILb0ELb1ELb1ELi128EEEEEEEEEvNT_6ParamsE,"ax",@progbits
	.sectioninfo	@"SHI_REGISTERS=255"
	.align	128
.text._ZN7cutlass13device_kernelIN5flash19enable_sm80_to_sm89INS1_16FlashAttnFwdSm80INS1_25CollectiveMainloopFwdSm80ILi8ELi1ELb1EN4cute5tupleIJNS5_1CILi128EEES8_S8_EEELi128ENS_6half_tEfNS_4arch4Sm80ELb0ELb0ELb0ELb0ELb0ELb0ELb1ELb1EEENS1_21CollectiveEpilogueFwdIS9_NS6_IJNS7_ILi1EEESF_SF_EEESA_SC_Li256ELb0ELb1ELb1ELb0EEENS1_19SingleTileSchedulerILb0ELb1ELb1ELi128EEEEEEEEEvNT_6ParamsE:
        .type           _ZN7cutlass13device_kernelIN5flash19enable_sm80_to_sm89INS1_16FlashAttnFwdSm80INS1_25CollectiveMainloopFwdSm80ILi8ELi1ELb1EN4cute5tupleIJNS5_1CILi128EEES8_S8_EEELi128ENS_6half_tEfNS_4arch4Sm80ELb0ELb0ELb0ELb0ELb0ELb0ELb1ELb1EEENS1_21CollectiveEpilogueFwdIS9_NS6_IJNS7_ILi1EEESF_SF_EEESA_SC_Li256ELb0ELb1ELb1ELb0EEENS1_19SingleTileSchedulerILb0ELb1ELb1ELi128EEEEEEEEEvNT_6ParamsE,@function
        .size           _ZN7cutlass13device_kernelIN5flash19enable_sm80_to_sm89INS1_16FlashAttnFwdSm80INS1_25CollectiveMainloopFwdSm80ILi8ELi1ELb1EN4cute5tupleIJNS5_1CILi128EEES8_S8_EEELi128ENS_6half_tEfNS_4arch4Sm80ELb0ELb0ELb0ELb0ELb0ELb0ELb1ELb1EEENS1_21CollectiveEpilogueFwdIS9_NS6_IJNS7_ILi1EEESF_SF_EEESA_SC_Li256ELb0ELb1ELb1ELb0EEENS1_19SingleTileSchedulerILb0ELb1ELb1ELi128EEEEEEEEEvNT_6ParamsE,(.L_x_2712 - _ZN7cutlass13device_kernelIN5flash19enable_sm80_to_sm89INS1_16FlashAttnFwdSm80INS1_25CollectiveMainloopFwdSm80ILi8ELi1ELb1EN4cute5tupleIJNS5_1CILi128EEES8_S8_EEELi128ENS_6half_tEfNS_4arch4Sm80ELb0ELb0ELb0ELb0ELb0ELb0ELb1ELb1EEENS1_21CollectiveEpilogueFwdIS9_NS6_IJNS7_ILi1EEESF_SF_EEESA_SC_Li256ELb0ELb1ELb1ELb0EEENS1_19SingleTileSchedulerILb0ELb1ELb1ELi128EEEEEEEEEvNT_6ParamsE)
        .other          _ZN7cutlass13device_kernelIN5flash19enable_sm80_to_sm89INS1_16FlashAttnFwdSm80INS1_25CollectiveMainloopFwdSm80ILi8ELi1ELb1EN4cute5tupleIJNS5_1CILi128EEES8_S8_EEELi128ENS_6half_tEfNS_4arch4Sm80ELb0ELb0ELb0ELb0ELb0ELb0ELb1ELb1EEENS1_21CollectiveEpilogueFwdIS9_NS6_IJNS7_ILi1EEESF_SF_EEESA_SC_Li256ELb0ELb1ELb1ELb0EEENS1_19SingleTileSchedulerILb0ELb1ELb1ELi128EEEEEEEEEvNT_6ParamsE,@"STO_CUDA_ENTRY STV_DEFAULT"
_ZN7cutlass13device_kernelIN5flash19enable_sm80_to_sm89INS1_16FlashAttnFwdSm80INS1_25CollectiveMainloopFwdSm80ILi8ELi1ELb1EN4cute5tupleIJNS5_1CILi128EEES8_S8_EEELi128ENS_6half_tEfNS_4arch4Sm80ELb0ELb0ELb0ELb0ELb0ELb0ELb1ELb1EEENS1_21CollectiveEpilogueFwdIS9_NS6_IJNS7_ILi1EEESF_SF_EEESA_SC_Li256ELb0ELb1ELb1ELb0EEENS1_19SingleTileSchedulerILb0ELb1ELb1ELi128EEEEEEEEEvNT_6ParamsE:
        /* <DEDUP_REMOVED lines=17> */
.L_x_1336:
[----:B---3--:R-:W-:Y:S02]  /*0110*/  ULDC.64 UR4, c[0x0][0x550] ;  /* 0x0001540000047ab9 */ /* 0x008fe40000000a00 */
[----:B------:R-:W-:Y:S02]  /*0120*/  UISETP.NE.AND UP0, UPT, UR4, 0x1, UPT ;  /* 0x000000010400788c */ /* 0x000fe4000bf05270 */
[----:B------:R-:W-:-:S02]  /*0130*/  UIMAD.WIDE.U32 UR8, UR6, UR5, URZ ;  /* 0x00000005060872a5 */ /* 0x000fc4000f8e003f */
[----:B------:R-:W-:Y:S02]  /*0140*/  ULDC UR4, c[0x0][0x558] ;  /* 0x0001560000047ab9 */ /* 0x000fe40000000800 */
[----:B------:R-:W-:-:S05]  /*0150*/  UMOV UR10, UR6 ;  /* 0x00000006000a7c82 */ /* 0x000fca0008000000 */
[----:B------:R-:W-:-:S03]  /*0160*/  @UP0 USHF.R.U32.HI UR10, URZ, UR4, UR9 ;  /* 0x000000043f0a0299 */ /* 0x000fc60008011609 */
.L_x_1337:
        /* <DEDUP_REMOVED lines=50> */
.L_x_1338:
        /* <DEDUP_REMOVED lines=68> */
[----:B------:R-:W-:Y:S01]  /*08d0*/  IMAD.U32 R12, RZ, RZ, UR6 ;  /* 0x00000006ff0c7e24 */ /* 0x000fe2000f8e00ff */
[----:B------:R-:W-:Y:S01]  /*08e0*/  UMOV UR18, 0x7 ;  /* 0x0000000700127882 */ /* 0x000fe20000000000 */
[----:B------:R-:W-:Y:S01]  /*08f0*/  IMAD R5, R7, c[0x0][0x1c0], RZ ;  /* 0x0000700007057a24 */ /* 0x000fe200078e02ff */
[----:B------:R-:W-:Y:S01]  /*0900*/  ULDC.64 UR6, c[0x0][0x1e0] ;  /* 0x0000780000067ab9 */ /* 0x000fe20000000a00 */
[----:B------:R-:W-:Y:S01]  /*0910*/  IMAD R9, R9, c[0x0][0x168], RZ ;  /* 0x00005a0009097a24 */ /* 0x000fe200078e02ff */
[----:B------:R-:W-:Y:S01]  /*0920*/  USHF.L.U64.HI UR18, UR6, UR18, UR7 ;  /* 0x0000001206127299 */ /* 0x000fe20008010207 */
[----:B------:R-:W-:Y:S01]  /*0930*/  IMAD.U32 R13, RZ, RZ, UR4 ;  /* 0x00000004ff0d7e24 */ /* 0x000fe2000f8e00ff */
[----:B------:R-:W-:Y:S01]  /*0940*/  ULDC.64 UR4, c[0x0][0x1e8] ;  /* 0x00007a0000047ab9 */ /* 0x000fe20000000a00 */
[C---:B------:R-:W-:Y:S01]  /*0950*/  IMAD R14, R0.reuse, c[0x0][0x1c4], R5 ;  /* 0x00007100000e7a24 */ /* 0x040fe200078e0205 */
[----:B------:R-:W-:Y:S01]  /*0960*/  UIMAD UR4, UR20, UR4, URZ ;  /* 0x00000004140472a4 */ /* 0x000fe2000f8e023f */
[----:B------:R-:W-:Y:S01]  /*0970*/  IMAD.WIDE.U32 R12, R0, c[0x0][0x1c0], R12 ;  /* 0x00007000000c7a25 */ /* 0x000fe200078e000c */
[----:B------:R-:W-:-:S02]  /*0980*/  USHF.L.U32 UR19, UR6, 0x7, URZ ;  /* 0x0000000706137899 */ /* 0x000fc4000800063f */
[----:B------:R-:W-:Y:S01]  /*0990*/  UIMAD UR4, UR10, UR5, UR4 ;  /* 0x000000050a0472a4 */ /* 0x000fe2000f8e0204 */
[----:B-1----:R-:W-:Y:S01]  /*09a0*/  IMAD R11, R3, 0x80, R2 ;  /* 0x00000080030b7824 */ /* 0x002fe200078e0202 */
[----:B------:R-:W-:Y:S01]  /*09b0*/  USHF.R.S32.HI UR11, URZ, 0x1f, UR16 ;  /* 0x0000001f3f0b7899 */ /* 0x000fe20008011410 */
[----:B------:R-:W-:Y:S01]  /*09c0*/  IMAD.IADD R15, R13, 0x1, R14 ;  /* 0x000000010d0f7824 */ /* 0x000fe200078e020e */
[----:B------:R-:W-:Y:S01]  /*09d0*/  UIMAD.WIDE.U32 UR12, UR6, 0x40, URZ ;  /* 0x00000040060c78a5 */ /* 0x000fe2000f8e003f */
[----:B------:R-:W-:Y:S01]  /*09e0*/  @P0 IMAD.HI.U32 R4, R11, c[0x0][0x2c8], RZ ;  /* 0x0000b2000b040a27 */ /* 0x000fe200078e00ff */
[----:B------:R-:W-:-:S03]  /*09f0*/  USHF.L.U32 UR9, UR7, 0x6, URZ ;  /* 0x0000000607097899 */ /* 0x000fc6000800063f */
[----:B------:R-:W-:Y:S01]  /*0a00*/  IMAD.MOV.U32 R2, RZ, RZ, R11 ;  /* 0x000000ffff027224 */ /* 0x000fe200078e000b */
[----:B------:R-:W-:Y:S01]  /*0a10*/  @P0 SHF.R.U32.HI R2, RZ, c[0x0][0x2cc], R4 ;  /* 0x0000b300ff020a19 */ /* 0x000fe20000011604 */
[----:B------:R-:W-:Y:S01]  /*0a20*/  IMAD.MOV.U32 R14, RZ, RZ, R12 ;  /* 0x000000ffff0e7224 */ /* 0x000fe200078e000c */
[----:B------:R-:W-:Y:S01]  /*0a30*/  UIADD3 UR9, UR13, UR9, URZ ;  /* 0x000000090d097290 */ /* 0x000fe2000fffe03f */
[----:B------:R-:W-:Y:S01]  /*0a40*/  IMAD R6, R3, 0x80, R40 ;  /* 0x0000008003067824 */ /* 0x000fe200078e0228 */
[--C-:B------:R-:W-:Y:S01]  /*0a50*/  SHF.R.S32.HI R5, RZ, 0x1f, R2.reuse ;  /* 0x0000001fff057819 */ /* 0x100fe20000011402 */
[----:B------:R-:W-:Y:S01]  /*0a60*/  IMAD.MOV R12, RZ, RZ, -R2 ;  /* 0x000000ffff0c7224 */ /* 0x000fe200078e0a02 */
[----:B------:R-:W-:Y:S01]  /*0a70*/  IADD3 R3, -R40, c[0x0][0x1d0], RZ ;  /* 0x0000740028037a10 */ /* 0x000fe20007ffe1ff */
[----:B------:R-:W-:Y:S01]  /*0a80*/  IMAD.WIDE.U32 R14, R2, c[0x0][0x1b0], R14 ;  /* 0x00006c00020e7a25 */ /* 0x000fe200078e000e */
[C---:B------:R-:W-:Y:S01]  /*0a90*/  IADD3 R4, R6.reuse, 0x20, RZ ;  /* 0x0000002006047810 */ /* 0x040fe20007ffe0ff */
[----:B------:R-:W-:Y:S01]  /*0aa0*/  BAR.SYNC.DEFER_BLOCKING 0x0 ;  /* 0x0000000000007b1d */ /* 0x000fe20000010000 */
[-C--:B------:R-:W-:Y:S01]  /*0ab0*/  ISETP.GE.AND P5, PT, R6, R9.reuse, PT ;  /* 0x000000090600720c */ /* 0x080fe20003fa6270 */
[----:B------:R-:W-:Y:S01]  /*0ac0*/  IMAD R5, R5, c[0x0][0x1b0], RZ ;  /* 0x00006c0005057a24 */ /* 0x000fe200078e02ff */
[-C--:B------:R-:W-:Y:S01]  /*0ad0*/  ISETP.GE.AND P3, PT, R4, R9.reuse, PT ;  /* 0x000000090400720c */ /* 0x080fe20003f66270 */
[----:B------:R-:W-:Y:S01]  /*0ae0*/  IMAD R12, R12, c[0x0][0x2c4], R11 ;  /* 0x0000b1000c0c7a24 */ /* 0x000fe200078e020b */
[----:B------:R-:W-:Y:S01]  /*0af0*/  IADD3 R4, R6, 0x40, RZ ;  /* 0x0000004006047810 */ /* 0x000fe20007ffe0ff */
[----:B------:R-:W-:Y:S01]  /*0b00*/  IMAD R5, R2, c[0x0][0x1b4], R5 ;  /* 0x00006d0002057a24 */ /* 0x000fe200078e0205 */
[----:B------:R-:W-:Y:S01]  /*0b10*/  IADD3 R6, R6, 0x60, RZ ;  /* 0x0000006006067810 */ /* 0x000fe20007ffe0ff */
[----:B------:R-:W-:Y:S01]  /*0b20*/  IMAD.SHL.U32 R11, R40, 0x40, RZ ;  /* 0x00000040280b7824 */ /* 0x000fe200078e00ff */
[----:B------:R-:W-:Y:S01]  /*0b30*/  ISETP.GE.AND P4, PT, R4, R9, PT ;  /* 0x000000090400720c */ /* 0x000fe20003f86270 */
[----:B------:R-:W-:Y:S01]  /*0b40*/  IMAD.IADD R15, R15, 0x1, R5 ;  /* 0x000000010f0f7824 */ /* 0x000fe200078e0205 */
[----:B------:R-:W-:Y:S01]  /*0b50*/  SHF.R.S32.HI R5, RZ, 0x1f, R12 ;  /* 0x0000001fff057819 */ /* 0x000fe2000001140c */
[----:B------:R-:W-:Y:S01]  /*0b60*/  IMAD.SHL.U32 R42, R41, 0x8, RZ ;  /* 0x00000008292a7824 */ /* 0x000fe200078e00ff */
[----:B------:R-:W-:Y:S01]  /*0b70*/  LOP3.LUT R11, R11, 0x1c0, RZ, 0xc0, !PT ;  /* 0x000001c00b0b7812 */ /* 0x000fe200078ec0ff */
[----:B------:R-:W-:-:S02]  /*0b80*/  IMAD.U32 R2, RZ, RZ, UR16 ;  /* 0x00000010ff027e24 */ /* 0x000fc4000f8e00ff */
[----:B------:R-:W-:Y:S01]  /*0b90*/  IMAD R5, R5, c[0x0][0x1a8], RZ ;  /* 0x00006a0005057a24 */ /* 0x000fe200078e02ff */
[----:B------:R-:W-:Y:S01]  /*0ba0*/  SHF.R.U32.HI R8, RZ, 0x3, R11 ;  /* 0x00000003ff087819 */ /* 0x000fe2000001160b */
[----:B------:R-:W-:Y:S01]  /*0bb0*/  IMAD R2, R2, -0x80, R3 ;  /* 0xffffff8002027824 */ /* 0x000fe200078e0203 */
[--C-:B------:R-:W-:Y:S01]  /*0bc0*/  LOP3.LUT R11, R11, 0x38, R42.reuse, 0xf8, !PT ;  /* 0x000000380b0b7812 */ /* 0x100fe200078ef82a */
[C---:B------:R-:W-:Y:S01]  /*0bd0*/  IMAD R5, R12.reuse, c[0x0][0x1ac], R5 ;  /* 0x00006b000c057a24 */ /* 0x040fe200078e0205 */
[----:B------:R-:W-:Y:S01]  /*0be0*/  SHF.R.S32.HI R43, RZ, 0x1f, R42 ;  /* 0x0000001fff2b7819 */ /* 0x000fe2000001142a */
[----:B------:R-:W-:Y:S01]  /*0bf0*/  IMAD.WIDE.U32 R12, R12, c[0x0][0x1a8], R14 ;  /* 0x00006a000c0c7a25 */ /* 0x000fe200078e000e */
[----:B------:R-:W-:Y:S02]  /*0c00*/  LOP3.LUT R8, R11, R8, RZ, 0x3c, !PT ;  /* 0x000000080b087212 */ /* 0x000fe400078e3cff */
[----:B------:R-:W-:Y:S01]  /*0c10*/  ISETP.GE.AND P6, PT, R42, c[0x0][0x198], PT ;  /* 0x000066002a007a0c */ /* 0x000fe20003fc6270 */
[----:B------:R-:W-:-:S02]  /*0c20*/  IMAD R3, R44, c[0x0][0x1e0], RZ ;  /* 0x000078002c037a24 */ /* 0x000fc400078e02ff */
[----:B------:R-:W-:Y:S01]  /*0c30*/  IMAD.IADD R4, R13, 0x1, R5 ;  /* 0x000000010d047824 */ /* 0x000fe200078e0205 */
[----:B------:R-:W-:Y:S01]  /*0c40*/  LEA R5, P0, R12, c[0x0][0x160], 0x1 ;  /* 0x000058000c057a11 */ /* 0x000fe200078008ff */
[----:B------:R-:W-:-:S03]  /*0c50*/  IMAD.WIDE.U32 R10, R40, c[0x0][0x1e0], R42 ;  /* 0x00007800280a7a25 */ /* 0x000fc600078e002a */
[----:B------:R-:W-:Y:S01]  /*0c60*/  LEA.HI.X R4, R12, c[0x0][0x164], R4, 0x1, P0 ;  /* 0x000059000c047a11 */ /* 0x000fe200000f0c04 */
[----:B------:R-:W-:Y:S01]  /*0c70*/  IMAD R3, R40, c[0x0][0x1e4], R3 ;  /* 0x0000790028037a24 */ /* 0x000fe200078e0203 */
[----:B------:R-:W1:Y:S01]  /*0c80*/  SHFL.IDX PT, R14, R5, RZ, 0x181f ;  /* 0x00181fff050e7589 */ /* 0x000e6200000e0000 */
[----:B------:R-:W-:Y:S01]  /*0c90*/  IMAD.MOV.U32 R12, RZ, RZ, R10 ;  /* 0x000000ffff0c7224 */ /* 0x000fe200078e000a */
[----:B------:R-:W-:Y:S01]  /*0ca0*/  ISETP.GE.AND P0, PT, R6, R9, PT ;  /* 0x000000090600720c */ /* 0x000fe20003f06270 */
[----:B------:R-:W-:Y:S01]  /*0cb0*/  IMAD.U32 R228, RZ, RZ, UR10 ;  /* 0x0000000affe47e24 */ /* 0x000fe2000f8e00ff */
[----:B------:R-:W3:Y:S01]  /*0cc0*/  SHFL.IDX PT, R15, R4, RZ, 0x181f ;  /* 0x00181fff040f7589 */ /* 0x000ee200000e0000 */
[----:B------:R-:W-:Y:S01]  /*0cd0*/  IMAD.IADD R13, R11, 0x1, R3 ;  /* 0x000000010b0d7824 */ /* 0x000fe200078e0203 */
[----:B------:R-:W-:Y:S02]  /*0ce0*/  IADD3 R3, R42, 0x40, RZ ;  /* 0x000000402a037810 */ /* 0x000fe40007ffe0ff */
[----:B------:R-:W-:Y:S01]  /*0cf0*/  LEA.HI R11, R125, R124, RZ, 0x6 ;  /* 0x0000007c7d0b7211 */ /* 0x000fe200078f30ff */
[----:B------:R-:W-:Y:S01]  /*0d00*/  IMAD.WIDE.U32 R228, R228, c[0x0][0x1e8], R12 ;  /* 0x00007a00e4e47a25 */ /* 0x000fe200078e000c */
[----:B------:R-:W-:Y:S01]  /*0d10*/  @!P5 SHF.R.S32.HI R6, RZ, 0x1f, R3 ;  /* 0x0000001fff06d819 */ /* 0x000fe20000011403 */
[----:B------:R-:W4:Y:S02]  /*0d20*/  SHFL.IDX PT, R12, R5, 0x1, 0x181f ;  /* 0x00381f00050c7f89 */ /* 0x000f2400000e0000 */
[----:B------:R-:W-:Y:S01]  /*0d30*/  IMAD.SHL.U32 R11, R11, 0x8, RZ ;  /* 0x000000080b0b7824 */ /* 0x000fe200078e00ff */
[----:B------:R-:W-:Y:S01]  /*0d40*/  @!P5 LEA.HI R6, R6, R3, RZ, 0x3 ;  /* 0x000000030606d211 */ /* 0x000fe200078f18ff */
[----:B------:R-:W5:Y:S01]  /*0d50*/  SHFL.IDX PT, R13, R4, 0x1, 0x181f ;  /* 0x00381f00040d7f89 */ /* 0x000f6200000e0000 */
[----:B------:R-:W-:Y:S01]  /*0d60*/  IADD3 R229, R229, UR4, RZ ;  /* 0x00000004e5e57c10 */ /* 0x000fe2000fffe0ff */
[----:B------:R-:W-:Y:S01]  /*0d70*/  UIMAD UR4, UR18, UR16, URZ ;  /* 0x00000010120472a4 */ /* 0x000fe2000f8e023f */
[----:B------:R-:W-:Y:S01]  /*0d80*/  LOP3.LUT R8, R8, 0xfffffe00, R11, 0xf8, !PT ;  /* 0xfffffe0008087812 */ /* 0x000fe200078ef80b */
[----:B------:R-:W5:Y:S02]  /*0d90*/  SHFL.IDX PT, R18, R5, 0x2, 0x181f ;  /* 0x00581f0005127f89 */ /* 0x000f6400000e0000 */
[----:B------:R-:W-:-:S02]  /*0da0*/  UIMAD UR4, UR11, UR19, UR4 ;  /* 0x000000130b0472a4 */ /* 0x000fc4000f8e0204 */
[----:B------:R-:W5:Y:S01]  /*0db0*/  SHFL.IDX PT, R19, R4, 0x2, 0x181f ;  /* 0x00581f0004137f89 */ /* 0x000f6200000e0000 */
[----:B-1----:R-:W-:Y:S01]  /*0dc0*/  @!P5 LEA R16, P2, R42, R14, 0x1 ;  /* 0x0000000e2a10d211 */ /* 0x002fe200078408ff */
[----:B------:R-:W-:Y:S02]  /*0dd0*/  IMAD.SHL.U32 R227, R8, 0x2, RZ ;  /* 0x0000000208e37824 */ /* 0x000fe400078e00ff */
[----:B------:R1:W2:Y:S01]  /*0de0*/  SHFL.IDX PT, R10, R5, 0x3, 0x181f ;  /* 0x00781f00050a7f89 */ /* 0x0002a200000e0000 */
[----:B---3--:R-:W-:-:S03]  /*0df0*/  @!P5 LEA.HI.X R17, R42, R15, R43, 0x1, P2 ;  /* 0x0000000f2a11d211 */ /* 0x008fc600010f0c2b */
[----:B------:R3:W2:Y:S01]  /*0e00*/  SHFL.IDX PT, R11, R4, 0x3, 0x181f ;  /* 0x00781f00040b7f89 */ /* 0x0006a200000e0000 */
[----:B----4-:R-:W-:-:S03]  /*0e10*/  @!P3 LEA R8, P2, R42, R12, 0x1 ;  /* 0x0000000c2a08b211 */ /* 0x010fc600078408ff */
[----:B------:R4:W-:Y:S01]  /*0e20*/  @!P5 LDGSTS.E.BYPASS.LTC128B.128 [R227+0x100], [R16.64], !P6 ;  /* 0x0010000010e3dfae */ /* 0x0009e2000f101d4e */
[C---:B-----5:R-:W-:Y:S01]  /*0e30*/  @!P3 LEA.HI.X R9, R42.reuse, R13, R43, 0x1, P2 ;  /* 0x0000000d2a09b211 */ /* 0x060fe200010f0c2b */
[----:B-1----:R-:W-:Y:S02]  /*0e40*/  IMAD.U32 R5, RZ, RZ, UR6 ;  /* 0x00000006ff057e24 */ /* 0x002fe4000f8e00ff */
[----:B---3--:R-:W-:Y:S01]  /*0e50*/  IMAD.U32 R4, RZ, RZ, UR7 ;  /* 0x00000007ff047e24 */ /* 0x008fe2000f8e00ff */
        /* <DEDUP_REMOVED lines=72> */
[----:B------:R-:W-:-:S03]  /*12e0*/  LEA.HI R125, R125, R124, RZ, 0x5 ;  /* 0x0000007c7d7d7211 */ /* 0x000fc600078f28ff */
[----:B------:R-:W-:Y:S02]  /*12f0*/  IMAD.SHL.U32 R10, R2, 0x40, RZ ;  /* 0x00000040020a7824 */ /* 0x000fe400078e00ff */
[----:B------:R-:W-:Y:S02]  /*1300*/  IMAD.SHL.U32 R7, R6, 0x8, RZ ;  /* 0x0000000806077824 */ /* 0x000fe400078e00ff */
[----:B------:R-:W-:Y:S01]  /*1310*/  IMAD.SHL.U32 R0, R0, 0x40, RZ ;  /* 0x0000004000007824 */ /* 0x000fe200078e00ff */
[----:B------:R-:W-:Y:S01]  /*1320*/  LOP3.LUT R10, R10, 0x1c0, RZ, 0xc0, !PT ;  /* 0x000001c00a0a7812 */ /* 0x000fe200078ec0ff */
[----:B------:R-:W-:Y:S02]  /*1330*/  IMAD.SHL.U32 R5, R125, 0x20, RZ ;  /* 0x000000207d057824 */ /* 0x000fe400078e00ff */
        /* <DEDUP_REMOVED lines=24> */
[----:B------:R-:W-:Y:S01]  /*14c0*/  IMAD.IADD R3, R0, 0x1, R3 ;  /* 0x0000000100037824 */ /* 0x000fe200078e0203 */
[----:B------:R-:W-:Y:S01]  /*14d0*/  LOP3.LUT R9, R4, 0x8, R9, 0xf8, !PT ;  /* 0x0000000804097812 */ /* 0x000fe200078ef809 */
[----:B------:R-:W0:Y:S01]  /*14e0*/  LDGDEPBAR ;  /* 0x00000000000079af */ /* 0x000e220000000000 */
[----:B------:R-:W-:Y:S01]  /*14f0*/  SHF.R.U32.HI R4, RZ, 0x3, R4 ;  /* 0x00000003ff047819 */ /* 0x000fe20000011604 */
[----:B------:R-:W-:Y:S01]  /*1500*/  ULDC.64 UR4, c[0x0][0x208] ;  /* 0x0000820000047ab9 */ /* 0x000fe20000000a00 */
[----:B------:R-:W-:Y:S01]  /*1510*/  SEL R7, R7, 0xfffffff0, !P1 ;  /* 0xfffffff007077807 */ /* 0x000fe20004800000 */
[----:B------:R-:W-:Y:S01]  /*1520*/  UIMAD UR11, UR11, UR4, URZ ;  /* 0x000000040b0b72a4 */ /* 0x000fe2000f8e023f */
[----:B------:R-:W-:Y:S01]  /*1530*/  LEA R2, R3, 0x100, 0x1 ;  /* 0x0000010003027811 */ /* 0x000fe200078e08ff */
[----:B------:R-:W-:Y:S01]  /*1540*/  UIMAD.WIDE.U32 UR22, UR16, UR4, URZ ;  /* 0x00000004101672a5 */ /* 0x000fe2000f8e003f */
[----:B------:R-:W-:Y:S01]  /*1550*/  LOP3.LUT R9, R9, R4, RZ, 0x3c, !PT ;  /* 0x0000000409097212 */ /* 0x000fe200078e3cff */
[----:B------:R-:W-:Y:S01]  /*1560*/  UIMAD UR11, UR16, UR5, UR11 ;  /* 0x00000005100b72a4 */ /* 0x000fe2000f8e020b */
[----:B------:R-:W-:Y:S01]  /*1570*/  SEL R5, R5, 0xffffffe0, !P2 ;  /* 0xffffffe005057807 */ /* 0x000fe20005000000 */
[--C-:B------:R-:W-:Y:S01]  /*1580*/  IMAD R4, R7, 0x2, R2.reuse ;  /* 0x0000000207047824 */ /* 0x100fe200078e0202 */
[----:B------:R-:W-:Y:S01]  /*1590*/  LOP3.LUT P1, RZ, R41, 0x2, RZ, 0xc0, !PT ;  /* 0x0000000229ff7812 */ /* 0x000fe2000782c0ff */
[----:B------:R-:W-:Y:S01]  /*15a0*/  IMAD R226, R6, 0x200, R9 ;  /* 0x0000020006e27824 */ /* 0x000fe200078e0209 */
[----:B------:R-:W-:Y:S01]  /*15b0*/  UIADD3 UR20, UR23, UR11, URZ ;  /* 0x0000000b17147290 */ /* 0x000fe2000fffe03f */
[----:B------:R-:W-:Y:S01]  /*15c0*/  IMAD.SHL.U32 R6, R3, 0x2, RZ ;  /* 0x0000000203067824 */ /* 0x000fe200078e00ff */
[----:B------:R-:W-:Y:S01]  /*15d0*/  LOP3.LUT P2, RZ, R41, 0x4, RZ, 0xc0, !PT ;  /* 0x0000000429ff7812 */ /* 0x000fe2000784c0ff */
[C---:B------:R-:W-:Y:S01]  /*15e0*/  IMAD R3, R5.reuse, 0x2, R2 ;  /* 0x0000000205037824 */ /* 0x040fe200078e0202 */
[----:B------:R-:W-:Y:S01]  /*15f0*/  UMOV UR11, 0xffffff80 ;  /* 0xffffff80000b7882 */ /* 0x000fe20000000000 */
[----:B------:R-:W-:-:S02]  /*1600*/  IMAD R2, R5, 0x2, R4 ;  /* 0x0000000205027824 */ /* 0x000fc400078e0204 */
[----:B------:R-:W-:Y:S01]  /*1610*/  IMAD.SHL.U32 R226, R226, 0x2, RZ ;  /* 0x00000002e2e27824 */ /* 0x000fe200078e00ff */
[----:B------:R-:W-:-:S04]  /*1620*/  DEPBAR.LE SB0, 0x1 ;  /* 0x000080400000791a */ /* 0x000fc80000000000 */
[----:B------:R-:W-:Y:S01]  /*1630*/  BAR.SYNC.DEFER_BLOCKING 0x0 ;  /* 0x0000000000007b1d */ /* 0x000fe20000010000 */
[----:B------:R-:W-:-:S05]  /*1640*/  IADD3 R225, R226, 0x8120, RZ ;  /* 0x00008120e2e17810 */ /* 0x000fca0007ffe0ff */
[----:B------:R-:W-:Y:S04]  /*1650*/  LDSM.16.M88.4 R140, [R6+0x100] ;  /* 0x00010000068c783b */ /* 0x000fe80000000200 */
[----:B------:R-:W-:Y:S04]  /*1660*/  LDSM.16.M88.4 R184, [R6+0x4100] ;  /* 0x0041000006b8783b */ /* 0x000fe80000000200 */
[----:B------:R-:W-:Y:S04]  /*1670*/  LDSM.16.M88.4 R168, [R4] ;  /* 0x0000000004a8783b */ /* 0x000fe80000000200 */
[----:B------:R3:W-:Y:S04]  /*1680*/  LDSM.16.M88.4 R188, [R4+0x4000] ;  /* 0x0040000004bc783b */ /* 0x0007e80000000200 */
[----:B------:R-:W-:Y:S04]  /*1690*/  LDSM.16.M88.4 R176, [R3] ;  /* 0x0000000003b0783b */ /* 0x000fe80000000200 */
[----:B------:R4:W-:Y:S04]  /*16a0*/  LDSM.16.M88.4 R196, [R3+0x4000] ;  /* 0x0040000003c4783b */ /* 0x0009e80000000200 */
[----:B------:R-:W-:Y:S04]  /*16b0*/  LDSM.16.M88.4 R180, [R2] ;  /* 0x0000000002b4783b */ /* 0x000fe80000000200 */
[----:B------:R5:W-:Y:S04]  /*16c0*/  LDSM.16.M88.4 R200, [R2+0x4000] ;  /* 0x0040000002c8783b */ /* 0x000be80000000200 */
[----:B------:R-:W-:Y:S01]  /*16d0*/  BAR.SYNC.DEFER_BLOCKING 0x0 ;  /* 0x0000000000007b1d */ /* 0x000fe20000010000 */
[----:B---3--:R-:W-:-:S04]  /*16e0*/  IADD3 R4, R226, 0x8100, RZ ;  /* 0x00008100e2047810 */ /* 0x008fc80007ffe0ff */
[----:B------:R-:W-:Y:S01]  /*16f0*/  @P1 IADD3 R225, R4, -0x20, RZ ;  /* 0xffffffe004e11810 */ /* 0x000fe20007ffe0ff */
[----:B----4-:R-:W-:-:S03]  /*1700*/  IMAD R3, R44, c[0x0][0x208], RZ ;  /* 0x000082002c037a24 */ /* 0x010fc600078e02ff */
[C---:B------:R-:W-:Y:S02]  /*1710*/  IADD3 R219, R225.reuse, 0x800, RZ ;  /* 0x00000800e1db7810 */ /* 0x040fe40007ffe0ff */
[C---:B------:R-:W-:Y:S02]  /*1720*/  IADD3 R218, R225.reuse, 0x1000, RZ ;  /* 0x00001000e1da7810 */ /* 0x040fe40007ffe0ff */
[C---:B------:R-:W-:Y:S02]  /*1730*/  IADD3 R217, R225.reuse, 0x1800, RZ ;  /* 0x00001800e1d97810 */ /* 0x040fe40007ffe0ff */
[C---:B------:R-:W-:Y:S01]  /*1740*/  IADD3 R216, R225.reuse, 0x2000, RZ ;  /* 0x00002000e1d87810 */ /* 0x040fe20007ffe0ff */
[----:B-----5:R-:W-:Y:S01]  /*1750*/  IMAD R2, R40, c[0x0][0x20c], R3 ;  /* 0x0000830028027a24 */ /* 0x020fe200078e0203 */
[C---:B------:R-:W-:Y:S02]  /*1760*/  IADD3 R215, R225.reuse, 0x2800, RZ ;  /* 0x00002800e1d77810 */ /* 0x040fe40007ffe0ff */
[----:B------:R-:W-:Y:S01]  /*1770*/  IADD3 R214, R225, 0x3000, RZ ;  /* 0x00003000e1d67810 */ /* 0x000fe20007ffe0ff */
[----:B------:R-:W-:Y:S01]  /*1780*/  IMAD.IADD R43, R43, 0x1, R2 ;  /* 0x000000012b2b7824 */ /* 0x000fe200078e0202 */
[----:B------:R-:W-:-:S04]  /*1790*/  DEPBAR.LE SB0, 0x0 ;  /* 0x000080000000791a */ /* 0x000fc80000000000 */
[----:B------:R-:W-:Y:S01]  /*17a0*/  BAR.SYNC.DEFER_BLOCKING 0x0 ;  /* 0x0000000000007b1d */ /* 0x000fe20000010000 */
[----:B------:R-:W-:Y:S01]  /*17b0*/  IMAD.U32 R2, RZ, RZ, UR10 ;  /* 0x0000000aff027e24 */ /* 0x000fe2000f8e00ff */
[C---:B------:R-:W-:Y:S02]  /*17c0*/  IADD3 R213, R225.reuse, 0x3800, RZ ;  /* 0x00003800e1d57810 */ /* 0x040fe40007ffe0ff */
[C---:B------:R-:W-:Y:S01]  /*17d0*/  IADD3 R211, R225.reuse, 0x4000, RZ ;  /* 0x00004000e1d37810 */ /* 0x040fe20007ffe0ff */
[----:B------:R-:W-:Y:S01]  /*17e0*/  IMAD.WIDE.U32 R2, R2, c[0x0][0x210], R42 ;  /* 0x0000840002027a25 */ /* 0x000fe200078e002a */
[C---:B------:R-:W-:Y:S02]  /*17f0*/  IADD3 R210, R225.reuse, 0x4800, RZ ;  /* 0x00004800e1d27810 */ /* 0x040fe40007ffe0ff */
[----:B------:R-:W-:Y:S02]  /*1800*/  IADD3 R209, R225, 0x5000, RZ ;  /* 0x00005000e1d17810 */ /* 0x000fe40007ffe0ff */
[----:B------:R-:W-:Y:S01]  /*1810*/  IADD3 R3, R3, UR7, RZ ;  /* 0x0000000703037c10 */ /* 0x000fe2000fffe0ff */
[----:B------:R-:W-:Y:S01]  /*1820*/  ULDC UR7, c[0x0][0x1d0] ;  /* 0x0000740000077ab9 */ /* 0x000fe20000000800 */
[C---:B------:R-:W-:Y:S01]  /*1830*/  IADD3 R208, R225.reuse, 0x5800, RZ ;  /* 0x00005800e1d07810 */ /* 0x040fe20007ffe0ff */
[----:B------:R-:W-:Y:S01]  /*1840*/  UIMAD UR7, UR16, UR11, UR7 ;  /* 0x0000000b100772a4 */ /* 0x000fe2000f8e0207 */
[C---:B------:R-:W-:Y:S01]  /*1850*/  IADD3 R207, R225.reuse, 0x6000, RZ ;  /* 0x00006000e1cf7810 */ /* 0x040fe20007ffe0ff */
[----:B------:R-:W-:Y:S01]  /*1860*/  USHF.L.U32 UR11, UR4, 0x6, URZ ;  /* 0x00000006040b7899 */ /* 0x000fe2000800063f */
[----:B------:R-:W-:-:S02]  /*1870*/  IADD3 R206, R225, 0x6800, RZ ;  /* 0x00006800e1ce7810 */ /* 0x000fc40007ffe0ff */
[C---:B------:R-:W-:Y:S02]  /*1880*/  IADD3 R205, R225.reuse, 0x7000, RZ ;  /* 0x00007000e1cd7810 */ /* 0x040fe40007ffe0ff */
[----:B------:R-:W-:Y:S01]  /*1890*/  IADD3 R40, -R40, UR7, RZ ;  /* 0x0000000728287c10 */ /* 0x000fe2000fffe1ff */
[----:B------:R-:W-:Y:S01]  /*18a0*/  IMAD.U32 R45, RZ, RZ, UR11 ;  /* 0x0000000bff2d7e24 */ /* 0x000fe2000f8e00ff */
[----:B------:R-:W-:Y:S01]  /*18b0*/  IADD3 R204, R225, 0x7800, RZ ;  /* 0x00007800e1cc7810 */ /* 0x000fe20007ffe0ff */
[----:B------:R-:W3:Y:S01]  /*18c0*/  LDSM.16.M88.4 R24, [R226+0x8100] ;  /* 0x00810000e218783b */ /* 0x000ee20000000200 */
[C---:B------:R-:W-:Y:S02]  /*18d0*/  ISETP.LT.OR P5, PT, R40.reuse, 0x1, P3 ;  /* 0x000000012800780c */ /* 0x040fe40001fa1670 */
[C---:B------:R-:W-:Y:S01]  /*18e0*/  ISETP.LT.OR P6, PT, R40.reuse, 0x1, P0 ;  /* 0x000000012800780c */ /* 0x040fe200007c1670 */
[----:B--2---:R-:W2:Y:S01]  /*18f0*/  LDSM.16.M88.4 R16, [R226+0x8900] ;  /* 0x00890000e210783b */ /* 0x004ea20000000200 */
[----:B------:R-:W-:-:S03]  /*1900*/  ISETP.LT.OR P4, PT, R40, 0x21, P3 ;  /* 0x000000212800780c */ /* 0x000fc60001f81670 */
[----:B-1----:R-:W1:Y:S04]  /*1910*/  LDSM.16.M88.4 R12, [R225] ;  /* 0x00000000e10c783b */ /* 0x002e680000000200 */
[----:B------:R-:W4:Y:S04]  /*1920*/  LDSM.16.M88.4 R8, [R226+0x9100] ;  /* 0x00910000e208783b */ /* 0x000f280000000200 */
[----:B------:R-:W5:Y:S04]  /*1930*/  LDSM.16.M88.4 R36, [R225+0x800] ;  /* 0x00080000e124783b */ /* 0x000f680000000200 */
[----:B------:R-:W1:Y:S04]  /*1940*/  LDSM.16.M88.4 R96, [R226+0x9900] ;  /* 0x00990000e260783b */ /* 0x000e680000000200 */
[----:B------:R-:W1:Y:S04]  /*1950*/  LDSM.16.M88.4 R32, [R225+0x1000] ;  /* 0x00100000e120783b */ /* 0x000e680000000200 */
[----:B------:R-:W1:Y:S04]  /*1960*/  LDSM.16.M88.4 R88, [R226+0xa100] ;  /* 0x00a10000e258783b */ /* 0x000e680000000200 */
[----:B------:R-:W-:Y:S04]  /*1970*/  LDSM.16.M88.4 R64, [R226+0xb900] ;  /* 0x00b90000e240783b */ /* 0x000fe80000000200 */
[----:B------:R-:W-:Y:S01]  /*1980*/  LDSM.16.M88.4 R72, [R226+0xb100] ;  /* 0x00b10000e248783b */ /* 0x000fe20000000200 */
[C---:B---3--:R-:W-:Y:S03]  /*1990*/  HMMA.16816.F32 R28, R140.reuse, R24, RZ ;  /* 0x000000188c1c723c */ /* 0x048fe600000018ff */
[----:B------:R-:W-:Y:S04]  /*19a0*/  LDSM.16.M88.4 R80, [R226+0xa900] ;  /* 0x00a90000e250783b */ /* 0x000fe80000000200 */
[----:B------:R-:W-:Y:S01]  /*19b0*/  LDSM.16.M88.4 R48, [R225+0x2800] ;  /* 0x00280000e130783b */ /* 0x000fe20000000200 */
[C---:B------:R-:W-:Y:S08]  /*19c0*/  HMMA.16816.F32 R24, R140.reuse, R26, RZ ;  /* 0x0000001a8c18723c */ /* 0x040ff000000018ff */
[C---:B--2---:R-:W-:Y:S08]  /*19d0*/  HMMA.16816.F32 R20, R140.reuse, R16, RZ ;  /* 0x000000108c14723c */ /* 0x044ff000000018ff */
[----:B------:R-:W-:Y:S08]  /*19e0*/  HMMA.16816.F32 R16, R140, R18, RZ ;  /* 0x000000128c10723c */ /* 0x000ff000000018ff */
[C---:B-1----:R-:W-:Y:S08]  /*19f0*/  HMMA.16816.F32 R28, R168.reuse, R12, R28 ;  /* 0x0000000ca81c723c */ /* 0x042ff0000000181c */
[----:B------:R-:W-:Y:S08]  /*1a00*/  HMMA.16816.F32 R24, R168, R14, R24 ;  /* 0x0000000ea818723c */ /* 0x000ff00000001818 */
[C---:B----4-:R-:W-:Y:S08]  /*1a10*/  HMMA.16816.F32 R12, R140.reuse, R8, RZ ;  /* 0x000000088c0c723c */ /* 0x050ff000000018ff */
[----:B------:R-:W-:Y:S08]  /*1a20*/  HMMA.16816.F32 R8, R140, R10, RZ ;  /* 0x0000000a8c08723c */ /* 0x000ff000000018ff */
[C---:B-----5:R-:W-:Y:S08]  /*1a30*/  HMMA.16816.F32 R20, R168.reuse, R36, R20 ;  /* 0x00000024a814723c */ /* 0x060ff00000001814 */
[----:B------:R-:W-:Y:S01]  /*1a40*/  HMMA.16816.F32 R16, R168, R38, R16 ;  /* 0x00000026a810723c */ /* 0x000fe20000001810 */
[----:B------:R-:W1:Y:S07]  /*1a50*/  LDSM.16.M88.4 R36, [R225+0x1800] ;  /* 0x00180000e124783b */ /* 0x000e6e0000000200 */
[----:B------:R-:W-:Y:S08]  /*1a60*/  HMMA.16816.F32 R100, R140, R96, RZ ;  /* 0x000000608c64723c */ /* 0x000ff000000018ff */
[----:B------:R-:W-:Y:S08]  /*1a70*/  HMMA.16816.F32 R12, R168, R32, R12 ;  /* 0x00000020a80c723c */ /* 0x000ff0000000180c */
[----:B------:R-:W-:Y:S08]  /*1a80*/  HMMA.16816.F32 R96, R140, R98, RZ ;  /* 0x000000628c60723c */ /* 0x000ff000000018ff */
[----:B------:R-:W-:Y:S01]  /*1a90*/  HMMA.16816.F32 R8, R168, R34, R8 ;  /* 0x00000022a808723c */ /* 0x000fe20000001808 */
[----:B------:R-:W2:Y:S07]  /*1aa0*/  LDSM.16.M88.4 R32, [R225+0x2000] ;  /* 0x00200000e120783b */ /* 0x000eae0000000200 */
[C---:B------:R-:W-:Y:S08]  /*1ab0*/  HMMA.16816.F32 R92, R140.reuse, R88, RZ ;  /* 0x000000588c5c723c */ /* 0x040ff000000018ff */
[----:B------:R-:W-:Y:S08]  /*1ac0*/  HMMA.16816.F32 R88, R140, R90, RZ ;  /* 0x0000005a8c58723c */ /* 0x000ff000000018ff */
[C---:B-1----:R-:W-:Y:S07]  /*1ad0*/  HMMA.16816.F32 R100, R168.reuse, R36, R100 ;  /* 0x00000024a864723c */ /* 0x042fee0000001864 */
[----:B------:R-:W-:Y:S01]  /*1ae0*/  IMAD R37, R235, c[0x0][0x218], RZ ;  /* 0x00008600eb257a24 */ /* 0x000fe200078e02ff */
[----:B------:R-:W-:Y:S03]  /*1af0*/  HMMA.16816.F32 R96, R168, R38, R96 ;  /* 0x00000026a860723c */ /* 0x000fe60000001860 */
[----:B------:R-:W-:-:S02]  /*1b00*/  IMAD R37, R234, c[0x0][0x21c], R37 ;  /* 0x00008700ea257a24 */ /* 0x000fc400078e0225 */
[----:B------:R-:W-:-:S03]  /*1b10*/  IMAD.WIDE.U32 R234, R234, c[0x0][0x218], R2 ;  /* 0x00008600eaea7a25 */ /* 0x000fc600078e0002 */
[----:B------:R-:W-:Y:S01]  /*1b20*/  HMMA.16816.F32 R68, R140, R64, RZ ;  /* 0x000000408c44723c */ /* 0x000fe200000018ff */
[----:B------:R-:W-:Y:S01]  /*1b30*/  IMAD.U32 R38, RZ, RZ, UR22 ;  /* 0x00000016ff267e24 */ /* 0x000fe2000f8e00ff */
[----:B------:R-:W-:Y:S01]  /*1b40*/  UIADD3 UR22, UP0, UR11, 0x80, URZ ;  /* 0x000000800b167890 */ /* 0x000fe2000ff1e03f */
[----:B------:R-:W-:Y:S02]  /*1b50*/  IMAD.U32 R3, RZ, RZ, UR20 ;  /* 0x00000014ff037e24 */ /* 0x000fe4000f8e00ff */
[----:B------:R-:W-:Y:S01]  /*1b60*/  IMAD.IADD R232, R235, 0x1, R37 ;  /* 0x00000001ebe87824 */ /* 0x000fe200078e0225 */
[C---:B------:R-:W-:Y:S01]  /*1b70*/  LEA R2, P1, R38.reuse, R234, 0x7 ;  /* 0x000000ea26027211 */ /* 0x040fe200078238ff */
[----:B------:R-:W-:Y:S01]  /*1b80*/  IMAD.U32 R39, RZ, RZ, UR23 ;  /* 0x00000017ff277e24 */ /* 0x000fe2000f8e00ff */
[----:B------:R-:W-:Y:S01]  /*1b90*/  UMOV UR23, 0x6 ;  /* 0x0000000600177882 */ /* 0x000fe20000000000 */
[C---:B--2---:R-:W-:Y:S01]  /*1ba0*/  HMMA.16816.F32 R92, R168.reuse, R32, R92 ;  /* 0x00000020a85c723c */ /* 0x044fe2000000185c */
[----:B------:R-:W-:Y:S01]  /*1bb0*/  LEA.HI.X R3, R38, R232, R3, 0x7, P1 ;  /* 0x000000e826037211 */ /* 0x000fe200008f3c03 */
[----:B------:R-:W-:Y:S01]  /*1bc0*/  USHF.L.U64.HI UR20, UR4, UR23, UR5 ;  /* 0x0000001704147299 */ /* 0x000fe20008010205 */
[C---:B------:R-:W-:Y:S01]  /*1bd0*/  LEA R46, P1, R2.reuse, c[0x0][0x1f8], 0x1 ;  /* 0x00007e00022e7a11 */ /* 0x040fe200078208ff */
[----:B------:R-:W-:Y:S02]  /*1be0*/  LDSM.16.M88.4 R36, [R225+0x3000] ;  /* 0x00300000e124783b */ /* 0x000fe40000000200 */
[----:B------:R-:W-:Y:S01]  /*1bf0*/  UIADD3.X UR21, URZ, UR20, URZ, UP0, !UPT ;  /* 0x000000143f157290 */ /* 0x000fe200087fe43f */
[----:B------:R-:W-:Y:S01]  /*1c00*/  LEA.HI.X R47, R2, c[0x0][0x1fc], R3, 0x1, P1 ;  /* 0x00007f00022f7a11 */ /* 0x000fe200008f0c03 */
[----:B------:R-:W-:Y:S01]  /*1c10*/  HMMA.16816.F32 R88, R168, R34, R88 ;  /* 0x00000022a858723c */ /* 0x000fe20000001858 */
[----:B------:R-:W-:Y:S01]  /*1c20*/  IADD3 R2, P1, R46, UR11, RZ ;  /* 0x0000000b2e027c10 */ /* 0x000fe2000ff3e0ff */
[----:B------:R-:W1:Y:S01]  /*1c30*/  LDSM.16.M88.4 R32, [R225+0x3800] ;  /* 0x00380000e120783b */ /* 0x000e620000000200 */
[----:B------:R-:W-:-:S02]  /*1c40*/  UISETP.GT.AND UP0, UPT, UR16, UR8, UPT ;  /* 0x000000081000728c */ /* 0x000fc4000bf04270 */
[----:B------:R-:W-:Y:S01]  /*1c50*/  IADD3.X R3, R47, UR20, RZ, P1, !PT ;  /* 0x000000142f037c10 */ /* 0x000fe20008ffe4ff */
[----:B------:R-:W-:Y:S01]  /*1c60*/  @!PT LDS RZ, [RZ] ;  /* 0x00000000fffff984 */ /* 0x000fe20000000800 */
[----:B------:R-:W-:Y:S01]  /*1c70*/  @!PT LDS RZ, [RZ] ;  /* 0x00000000fffff984 */ /* 0x000fe20000000800 */
[----:B------:R-:W-:Y:S01]  /*1c80*/  @!PT LDS RZ, [RZ] ;  /* 0x00000000fffff984 */ /* 0x000fe20000000800 */
[----:B------:R2:W-:Y:S01]  /*1c90*/  LDGSTS.E.BYPASS.LTC128B.128 [R227+0x100], [R46.64], !P5 ;  /* 0x001000002ee37fae */ /* 0x0005e2000e901d4e */
[----:B------:R-:W-:Y:S01]  /*1ca0*/  IADD3 R44, P5, P1, R45, 0x80, R46 ;  /* 0x000000802d2c7810 */ /* 0x000fe200079be02e */
[C---:B------:R-:W-:Y:S02]  /*1cb0*/  HMMA.16816.F32 R76, R140.reuse, R72, RZ ;  /* 0x000000488c4c723c */ /* 0x040fe400000018ff */
[----:B------:R2:W-:Y:S01]  /*1cc0*/  LDGSTS.E.BYPASS.LTC128B.128 [R227+0x4100], [R46.64+0x80], !P6 ;  /* 0x041000802ee37fae */ /* 0x0005e2000f101d4e */
[----:B------:R-:W-:Y:S02]  /*1cd0*/  ISETP.LT.OR P6, PT, R40, 0x21, P0 ;  /* 0x000000212800780c */ /* 0x000fe400007c1670 */
[----:B------:R-:W-:Y:S01]  /*1ce0*/  IADD3.X R45, RZ, UR20, R47, P5, P1 ;  /* 0x00000014ff2d7c10 */ /* 0x000fe2000afe242f */
[----:B------:R3:W-:Y:S01]  /*1cf0*/  LDGSTS.E.BYPASS.LTC128B.128 [R227+0x1100], [R2.64], !P4 ;  /* 0x0110000002e37fae */ /* 0x0007e2000e101d4e */
[----:B------:R-:W-:Y:S01]  /*1d00*/  IADD3 R42, P4, R2, UR11, RZ ;  /* 0x0000000b022a7c10 */ /* 0x000fe2000ff9e0ff */
[----:B------:R-:W-:Y:S01]  /*1d10*/  HMMA.16816.F32 R64, R140, R66, RZ ;  /* 0x000000428c40723c */ /* 0x000fe200000018ff */
[----:B------:R-:W-:-:S02]  /*1d20*/  ISETP.LT.OR P1, PT, R40, 0x41, P3 ;  /* 0x000000412800780c */ /* 0x000fc40001f21670 */
[C---:B------:R-:W-:Y:S02]  /*1d30*/  IADD3.X R43, R3.reuse, UR20, RZ, P4, !PT ;  /* 0x00000014032b7c10 */ /* 0x040fe4000a7fe4ff */
[----:B------:R-:W-:Y:S02]  /*1d40*/  IADD3 R52, P5, R2, UR22, RZ ;  /* 0x0000001602347c10 */ /* 0x000fe4000ffbe0ff */
[----:B------:R-:W-:Y:S01]  /*1d50*/  IADD3 R54, P4, R42, UR11, RZ ;  /* 0x0000000b2a367c10 */ /* 0x000fe2000ff9e0ff */
[----:B------:R2:W-:Y:S01]  /*1d60*/  LDGSTS.E.BYPASS.LTC128B.128 [R227+0x5100], [R44.64], !P6 ;  /* 0x051000002ce37fae */ /* 0x0005e2000f101d4e */
[C---:B------:R-:W-:Y:S01]  /*1d70*/  HMMA.16816.F32 R72, R140.reuse, R74, RZ ;  /* 0x0000004a8c48723c */ /* 0x040fe200000018ff */
[----:B------:R-:W-:Y:S02]  /*1d80*/  IADD3.X R53, R3, UR21, RZ, P5, !PT ;  /* 0x0000001503357c10 */ /* 0x000fe4000affe4ff */
[C---:B------:R-:W-:Y:S02]  /*1d90*/  ISETP.LT.OR P6, PT, R40.reuse, 0x41, P0 ;  /* 0x000000412800780c */ /* 0x040fe400007c1670 */
[----:B------:R-:W-:Y:S01]  /*1da0*/  IADD3.X R55, R43, UR20, RZ, P4, !PT ;  /* 0x000000142b377c10 */ /* 0x000fe2000a7fe4ff */
[----:B------:R4:W-:Y:S01]  /*1db0*/  LDGSTS.E.BYPASS.LTC128B.128 [R227+0x2100], [R42.64], !P1 ;  /* 0x021000002ae37fae */ /* 0x0009e2000c901d4e */
[C---:B------:R-:W-:Y:S01]  /*1dc0*/  ISETP.LT.OR P5, PT, R40.reuse, 0x61, P3 ;  /* 0x000000612800780c */ /* 0x040fe20001fa1670 */
[----:B------:R-:W-:Y:S01]  /*1dd0*/  HMMA.16816.F32 R84, R140, R80, RZ ;  /* 0x000000508c54723c */ /* 0x000fe200000018ff */
[----:B------:R-:W-:-:S02]  /*1de0*/  ISETP.LT.OR P4, PT, R40, 0x61, P0 ;  /* 0x000000612800780c */ /* 0x000fc40000781670 */
[----:B------:R-:W-:-:S04]  /*1df0*/  IADD3 R56, P1, R42, UR22, RZ ;  /* 0x000000162a387c10 */ /* 0x000fc8000ff3e0ff */
[----:B------:R-:W-:Y:S01]  /*1e00*/  IADD3.X R57, R43, UR21, RZ, P1, !PT ;  /* 0x000000152b397c10 */ /* 0x000fe20008ffe4ff */
[----:B---3--:R-:W-:Y:S01]  /*1e10*/  IMAD.MOV.U32 R2, RZ, RZ, 0x40 ;  /* 0x00000040ff027424 */ /* 0x008fe200078e00ff */
[----:B------:R3:W-:Y:S01]  /*1e20*/  LDGSTS.E.BYPASS.LTC128B.128 [R227+0x6100], [R52.64], !P6 ;  /* 0x0610000034e37fae */ /* 0x0007e2000f101d4e */
[----:B------:R-:W-:Y:S01]  /*1e30*/  HMMA.16816.F32 R80, R140, R82, RZ ;  /* 0x000000528c50723c */ /* 0x000fe200000018ff */
[----:B------:R-:W-:Y:S02]  /*1e40*/  PLOP3.LUT P1, PT, PT, PT, UP0, 0x80, 0x0 ;  /* 0x000000000000781c */ /* 0x000fe40003f2f008 */
[----:B------:R-:W-:Y:S01]  /*1e50*/  SEL R2, R2, 0xffffffc0, !P2 ;  /* 0xffffffc002027807 */ /* 0x000fe20005000000 */
[----:B------:R3:W-:Y:S04]  /*1e60*/  LDGSTS.E.BYPASS.LTC128B.128 [R227+0x3100], [R54.64], !P5 ;  /* 0x0310000036e37fae */ /* 0x0007e8000e901d4e */
[----:B------:R-:W-:Y:S01]  /*1e70*/  IMAD.IADD R223, R226, 0x1, R2 ;  /* 0x00000001e2df7824 */ /* 0x000fe200078e0202 */
[----:B------:R5:W-:Y:S01]  /*1e80*/  LDGSTS.E.BYPASS.LTC128B.128 [R227+0x7100], [R56.64], !P4 ;  /* 0x0710000038e37fae */ /* 0x000be2000e101d4e */
[----:B-1----:R-:W-:Y:S01]  /*1e90*/  HMMA.16816.F32 R68, R168, R32, R68 ;  /* 0x00000020a844723c */ /* 0x002fe20000001844 */
[----:B------:R-:W-:-:S02]  /*1ea0*/  IMAD.IADD R212, R2, 0x1, R225 ;  /* 0x0000000102d47824 */ /* 0x000fc400078e02e1 */
[----:B--2---:R-:W1:Y:S04]  /*1eb0*/  LDSM.16.M88.4 R44, [R223+0x8100] ;  /* 0x00810000df2c783b */ /* 0x004e680000000200 */
[----:B----4-:R-:W-:Y:S01]  /*1ec0*/  LDSM.16.M88.4 R40, [R223+0x8900] ;  /* 0x00890000df28783b */ /* 0x010fe20000000200 */
[C---:B------:R-:W-:Y:S03]  /*1ed0*/  HMMA.16816.F32 R64, R168.reuse, R34, R64 ;  /* 0x00000022a840723c */ /* 0x040fe60000001840 */
[----:B------:R-:W2:Y:S04]  /*1ee0*/  LDSM.16.M88.4 R32, [R223+0xa100] ;  /* 0x00a10000df20783b */ /* 0x000ea80000000200 */
[----:B------:R-:W-:Y:S01]  /*1ef0*/  LDSM.16.M88.4 R108, [R226+0xf900] ;  /* 0x00f90000e26c783b */ /* 0x000fe20000000200 */
[C---:B------:R-:W-:Y:S03]  /*1f00*/  HMMA.16816.F32 R76, R168.reuse, R36, R76 ;  /* 0x00000024a84c723c */ /* 0x040fe6000000184c */
[----:B------:R-:W-:Y:S04]  /*1f10*/  LDSM.16.M88.4 R112, [R226+0xf100] ;  /* 0x00f10000e270783b */ /* 0x000fe80000000200 */
[----:B------:R-:W-:Y:S01]  /*1f20*/  LDSM.16.M88.4 R104, [R225+0x4000] ;  /* 0x00400000e168783b */ /* 0x000fe20000000200 */
[C---:B------:R-:W-:Y:S03]  /*1f30*/  HMMA.16816.F32 R72, R168.reuse, R38, R72 ;  /* 0x00000026a848723c */ /* 0x040fe60000001848 */
[----:B------:R-:W4:Y:S04]  /*1f40*/  LDSM.16.M88.4 R36, [R223+0x9900] ;  /* 0x00990000df24783b */ /* 0x000f280000000200 */
[----:B------:R-:W-:Y:S01]  /*1f50*/  LDSM.16.M88.4 R60, [R225+0x5800] ;  /* 0x00580000e13c783b */ /* 0x000fe20000000200 */
[C---:B------:R-:W-:Y:S03]  /*1f60*/  HMMA.16816.F32 R84, R168.reuse, R48, R84 ;  /* 0x00000030a854723c */ /* 0x040fe60000001854 */
[----:B-----5:R-:W-:Y:S04]  /*1f70*/  LDSM.16.M88.4 R56, [R225+0x6000] ;  /* 0x00600000e138783b */ /* 0x020fe80000000200 */
[----:B---3--:R-:W-:Y:S01]  /*1f80*/  LDSM.16.M88.4 R52, [R225+0x6800] ;  /* 0x00680000e134783b */ /* 0x008fe20000000200 */
[----:B------:R-:W-:Y:S03]  /*1f90*/  HMMA.16816.F32 R80, R168, R50, R80 ;  /* 0x00000032a850723c */ /* 0x000fe60000001850 */
[----:B------:R-:W3:Y:S04]  /*1fa0*/  LDSM.16.M88.4 R48, [R223+0x9100] ;  /* 0x00910000df30783b */ /* 0x000ee80000000200 */
[----:B------:R-:W-:Y:S01]  /*1fb0*/  LDSM.16.M88.4 R120, [R223+0xd900] ;  /* 0x00d90000df78783b */ /* 0x000fe20000000200 */
[C---:B-1----:R-:W-:Y:S03]  /*1fc0*/  HMMA.16816.F32 R28, R176.reuse, R44, R28 ;  /* 0x0000002cb01c723c */ /* 0x042fe6000000181c */
[----:B------:R-:W-:Y:S04]  /*1fd0*/  LDSM.16.M88.4 R116, [R223+0xe100] ;  /* 0x00e10000df74783b */ /* 0x000fe80000000200 */
[----:B------:R-:W0:Y:S01]  /*1fe0*/  LDGDEPBAR ;  /* 0x00000000000079af */ /* 0x000e220000000000 */
[C---:B------:R-:W-:Y:S03]  /*1ff0*/  HMMA.16816.F32 R24, R176.reuse, R46, R24 ;  /* 0x0000002eb018723c */ /* 0x040fe60000001818 */
[----:B------:R-:W1:Y:S05]  /*2000*/  LDSM.16.M88.4 R44, [R223+0xa900] ;  /* 0x00a90000df2c783b */ /* 0x000e6a0000000200 */
[C---:B--2---:R-:W-:Y:S08]  /*2010*/  HMMA.16816.F32 R92, R176.reuse, R32, R92 ;  /* 0x00000020b05c723c */ /* 0x044ff0000000185c */
[C---:B------:R-:W-:Y:S01]  /*2020*/  HMMA.16816.F32 R88, R176.reuse, R34, R88 ;  /* 0x00000022b058723c */ /* 0x040fe20000001858 */
[----:B------:R-:W2:Y:S07]  /*2030*/  LDSM.16.M88.4 R32, [R212+0x800] ;  /* 0x00080000d420783b */ /* 0x000eae0000000200 */
[C---:B------:R-:W-:Y:S08]  /*2040*/  HMMA.16816.F32 R20, R176.reuse, R40, R20 ;  /* 0x00000028b014723c */ /* 0x040ff00000001814 */
[C---:B------:R-:W-:Y:S01]  /*2050*/  HMMA.16816.F32 R16, R176.reuse, R42, R16 ;  /* 0x0000002ab010723c */ /* 0x040fe20000001810 */
[----:B------:R-:W5:Y:S07]  /*2060*/  LDSM.16.M88.4 R40, [R223+0xb100] ;  /* 0x00b10000df28783b */ /* 0x000f6e0000000200 */
[C---:B----4-:R-:W-:Y:S08]  /*2070*/  HMMA.16816.F32 R100, R176.reuse, R36, R100 ;  /* 0x00000024b064723c */ /* 0x050ff00000001864 */
[C---:B------:R-:W-:Y:S01]  /*2080*/  HMMA.16816.F32 R96, R176.reuse, R38, R96 ;  /* 0x00000026b060723c */ /* 0x040fe20000001860 */
[----:B------:R-:W4:Y:S07]  /*2090*/  LDSM.16.M88.4 R36, [R212] ;  /* 0x00000000d424783b */ /* 0x000f2e0000000200 */
[C---:B---3--:R-:W-:Y:S08]  /*20a0*/  HMMA.16816.F32 R12, R176.reuse, R48, R12 ;  /* 0x00000030b00c723c */ /* 0x048ff0000000180c */
[C---:B------:R-:W-:Y:S01]  /*20b0*/  HMMA.16816.F32 R8, R176.reuse, R50, R8 ;  /* 0x00000032b008723c */ /* 0x040fe20000001808 */
[----:B------:R-:W3:Y:S07]  /*20c0*/  LDSM.16.M88.4 R48, [R223+0xb900] ;  /* 0x00b90000df30783b */ /* 0x000eee0000000200 */
[C---:B-1----:R-:W-:Y:S08]  /*20d0*/  HMMA.16816.F32 R84, R176.reuse, R44, R84 ;  /* 0x0000002cb054723c */ /* 0x042ff00000001854 */
[----:B------:R-:W-:Y:S01]  /*20e0*/  HMMA.16816.F32 R80, R176, R46, R80 ;  /* 0x0000002eb050723c */ /* 0x000fe20000001850 */
[----:B------:R-:W1:Y:S07]  /*20f0*/  LDSM.16.M88.4 R44, [R212+0x1000] ;  /* 0x00100000d42c783b */ /* 0x000e6e0000000200 */
[C---:B--2---:R-:W-:Y:S08]  /*2100*/  HMMA.16816.F32 R20, R180.reuse, R32, R20 ;  /* 0x00000020b414723c */ /* 0x044ff00000001814 */
[----:B------:R-:W-:Y:S01]  /*2110*/  HMMA.16816.F32 R16, R180, R34, R16 ;  /* 0x00000022b410723c */ /* 0x000fe20000001810 */
[----:B------:R-:W2:Y:S07]  /*2120*/  LDSM.16.M88.4 R32, [R212+0x3000] ;  /* 0x00300000d420783b */ /* 0x000eae0000000200 */
[C---:B-----5:R-:W-:Y:S08]  /*2130*/  HMMA.16816.F32 R76, R176.reuse, R40, R76 ;  /* 0x00000028b04c723c */ /* 0x060ff0000000184c */
[----:B------:R-:W-:Y:S01]  /*2140*/  HMMA.16816.F32 R72, R176, R42, R72 ;  /* 0x0000002ab048723c */ /* 0x000fe20000001848 */
[----:B------:R-:W5:Y:S07]  /*2150*/  LDSM.16.M88.4 R40, [R212+0x1800] ;  /* 0x00180000d428783b */ /* 0x000f6e0000000200 */
[C---:B----4-:R-:W-:Y:S08]  /*2160*/  HMMA.16816.F32 R28, R180.reuse, R36, R28 ;  /* 0x00000024b41c723c */ /* 0x050ff0000000181c */
[----:B------:R-:W-:Y:S01]  /*2170*/  HMMA.16816.F32 R24, R180, R38, R24 ;  /* 0x00000026b418723c */ /* 0x000fe20000001818 */
        /* <DEDUP_REMOVED lines=20> */
[----:B------:R-:W-:Y:S01]  /*22c0*/  HMMA.16816.F32 R64, R180, R46, R64 ;  /* 0x0000002eb440723c */ /* 0x000fe20000001840 */
        /* <DEDUP_REMOVED lines=12> */
[----:B------:R-:W-:Y:S07]  /*2390*/  LDSM.16.M88.4 R48, [R225+0x7000] ;  /* 0x00700000e130783b */ /* 0x000fee0000000200 */
        /* <DEDUP_REMOVED lines=8> */
[----:B------:R-:W3:Y:S07]  /*2420*/  LDSM.16.M88.4 R40, [R223+0xc100] ;  /* 0x00c10000df28783b */ /* 0x000eee0000000200 */
[C---:B----4-:R-:W-:Y:S08]  /*2430*/  HMMA.16816.F32 R20, R188.reuse, R36, R20 ;  /* 0x00000024bc14723c */ /* 0x050ff00000001814 */
[----:B------:R-:W-:Y:S01]  /*2440*/  HMMA.16816.F32 R16, R188, R38, R16 ;  /* 0x00000026bc10723c */ /* 0x000fe20000001810 */
[----:B------:R-:W4:Y:S07]  /*2450*/  LDSM.16.M88.4 R36, [R223+0xc900] ;  /* 0x00c90000df24783b */ /* 0x000f2e0000000200 */
[C---:B------:R-:W-:Y:S08]  /*2460*/  HMMA.16816.F32 R68, R184.reuse, R108, R68 ;  /* 0x0000006cb844723c */ /* 0x040ff00000001844 */
[C---:B------:R-:W-:Y:S08]  /*2470*/  HMMA.16816.F32 R76, R184.reuse, R112, R76 ;  /* 0x00000070b84c723c */ /* 0x040ff0000000184c */
[C---:B------:R-:W-:Y:S01]  /*2480*/  HMMA.16816.F32 R72, R184.reuse, R114, R72 ;  /* 0x00000072b848723c */ /* 0x040fe20000001848 */
[----:B------:R-:W-:Y:S07]  /*2490*/  LDSM.16.M88.4 R112, [R223+0xe900] ;  /* 0x00e90000df70783b */ /* 0x000fee0000000200 */
[----:B------:R-:W-:Y:S01]  /*24a0*/  HMMA.16816.F32 R64, R184, R110, R64 ;  /* 0x0000006eb840723c */ /* 0x000fe20000001840 */
[----:B------:R-:W-:Y:S07]  /*24b0*/  LDSM.16.M88.4 R108, [R223+0xf100] ;  /* 0x00f10000df6c783b */ /* 0x000fee0000000200 */
[C---:B------:R-:W-:Y:S08]  /*24c0*/  HMMA.16816.F32 R28, R188.reuse, R104, R28 ;  /* 0x00000068bc1c723c */ /* 0x040ff0000000181c */
[C---:B------:R-:W-:Y:S01]  /*24d0*/  HMMA.16816.F32 R24, R188.reuse, R106, R24 ;  /* 0x0000006abc18723c */ /* 0x040fe20000001818 */
[----:B------:R-:W5:Y:S07]  /*24e0*/  LDSM.16.M88.4 R104, [R223+0xf900] ;  /* 0x00f90000df68783b */ /* 0x000f6e0000000200 */
[C---:B-1----:R-:W-:Y:S08]  /*24f0*/  HMMA.16816.F32 R68, R188.reuse, R44, R68 ;  /* 0x0000002cbc44723c */ /* 0x042ff00000001844 */
        /* <DEDUP_REMOVED lines=12> */
[----:B------:R-:W-:Y:S01]  /*25c0*/  HMMA.16816.F32 R64, R188, R46, R64 ;  /* 0x0000002ebc40723c */ /* 0x000fe20000001840 */
[----:B------:R-:W-:Y:S07]  /*25d0*/  LDSM.16.M88.4 R44, [R212+0x6000] ;  /* 0x00600000d42c783b */ /* 0x000fee0000000200 */
[C---:B--2---:R-:W-:Y:S08]  /*25e0*/  HMMA.16816.F32 R12, R196.reuse, R32, R12 ;  /* 0x00000020c40c723c */ /* 0x044ff0000000180c */
[C---:B------:R-:W-:Y:S01]  /*25f0*/  HMMA.16816.F32 R8, R196.reuse, R34, R8 ;  /* 0x00000022c408723c */ /* 0x040fe20000001808 */
[----:B------:R-:W1:Y:S07]  /*2600*/  LDSM.16.M88.4 R32, [R212+0x7800] ;  /* 0x00780000d420783b */ /* 0x000e6e0000000200 */
[C---:B---3--:R-:W-:Y:S08]  /*2610*/  HMMA.16816.F32 R28, R196.reuse, R40, R28 ;  /* 0x00000028c41c723c */ /* 0x048ff0000000181c */
[C---:B------:R-:W-:Y:S01]  /*2620*/  HMMA.16816.F32 R24, R196.reuse, R42, R24 ;  /* 0x0000002ac418723c */ /* 0x040fe20000001818 */
[----:B------:R-:W2:Y:S07]  /*2630*/  LDSM.16.M88.4 R40, [R212+0x6800] ;  /* 0x00680000d428783b */ /* 0x000eae0000000200 */
[C---:B----4-:R-:W-:Y:S08]  /*2640*/  HMMA.16816.F32 R20, R196.reuse, R36, R20 ;  /* 0x00000024c414723c */ /* 0x050ff00000001814 */
[----:B------:R-:W-:Y:S01]  /*2650*/  HMMA.16816.F32 R16, R196, R38, R16 ;  /* 0x00000026c410723c */ /* 0x000fe20000001810 */
[----:B------:R-:W3:Y:S01]  /*2660*/  LDSM.16.M88.4 R36, [R212+0x7000] ;  /* 0x00700000d424783b */ /* 0x000ee20000000200 */
[----:B------:R-:W-:-:S06]  /*2670*/  DEPBAR.LE SB0, 0x0 ;  /* 0x000080000000791a */ /* 0x000fcc0000000000 */
[C---:B-----5:R-:W-:Y:S08]  /*2680*/  HMMA.16816.F32 R68, R196.reuse, R104, R68 ;  /* 0x00000068c444723c */ /* 0x060ff00000001844 */
        /* <DEDUP_REMOVED lines=9> */
[C---:B-1----:R-:W-:Y:S08]  /*2720*/  HMMA.16816.F32 R68, R200.reuse, R32, R68 ;  /* 0x00000020c844723c */ /* 0x042ff00000001844 */
        /* <DEDUP_REMOVED lines=14> */
[----:B------:R-:W-:Y:S01]  /*2810*/  HMMA.16816.F32 R32, R200, R34, R64 ;  /* 0x00000022c820723c */ /* 0x000fe20000001840 */
[----:B------:R-:W-:Y:S06]  /*2820*/  BAR.SYNC.DEFER_BLOCKING 0x0 ;  /* 0x0000000000007b1d */ /* 0x000fec0000010000 */
[----:B------:R-:W-:Y:S05]  /*2830*/  @!P1 BRA `(.L_x_1340) ;  /* 0x0000026000009947 */ /* 0x000fea0003800000 */
[----:B------:R-:W-:Y:S02]  /*2840*/  UIADD3 UR5, UR17, -0x2, URZ ;  /* 0xfffffffe11057890 */ /* 0x000fe4000fffe03f */
        /* <DEDUP_REMOVED lines=37> */
.L_x_1340:
[----:B-1----:R-:W-:Y:S01]  /*2aa0*/  LOP3.LUT R3, R125, 0xffffffe0, RZ, 0xc0, !PT ;  /* 0xffffffe07d037812 */ /* 0x002fe200078ec0ff */
        /* <DEDUP_REMOVED lines=14> */
[----:B------:R-:W-:-:S05]  /*2b90*/  LOP3.LUT R2, R2, 0x7ffffffc, RZ, 0xc0, !PT ;  /* 0x7ffffffc02027812 */ /* 0x000fca00078ec0ff */
[----:B------:R-:W-:-:S04]  /*2ba0*/  IMAD.IADD R3, R3, 0x1, -R2 ;  /* 0x0000000103037824 */ /* 0x000fc800078e0a02 */
[----:B------:R-:W-:-:S05]  /*2bb0*/  IMAD R6, R3, R6, UR7 ;  /* 0x0000000703067e24 */ /* 0x000fca000f8e0206 */
[C---:B------:R-:W-:Y:S02]  /*2bc0*/  ISETP.GT.AND P1, PT, R6.reuse, 0x1, PT ;  /* 0x000000010600780c */ /* 0x040fe40003f24270 */
[C---:B------:R-:W-:Y:S02]  /*2bd0*/  ISETP.GT.AND P4, PT, R6.reuse, RZ, PT ;  /* 0x000000ff0600720c */ /* 0x040fe40003f84270 */
        /* <DEDUP_REMOVED lines=16> */
[C---:B------:R-:W-:Y:S02]  /*2ce0*/  ISETP.GT.AND P1, PT, R6.reuse, 0x28, PT ;  /* 0x000000280600780c */ /* 0x040fe40003f24270 */
[----:B------:R-:W-:Y:S02]  /*2cf0*/  ISETP.GT.AND P4, PT, R6, 0x10, PT ;  /* 0x000000100600780c */ /* 0x000fe40003f84270 */
[----:B------:R-:W-:Y:S02]  /*2d00*/  FMNMX.FTZ R2, R55, R2, !PT ;  /* 0x0000000237027209 */ /* 0x000fe40007810000 */
[----:B------:R-:W-:Y:S02]  /*2d10*/  FSEL R31, R8, -INF , P1 ;  /* 0xff800000081f7808 */ /* 0x000fe40000800000 */
[----:B------:R-:W-:Y:S02]  /*2d20*/  FSEL R47, R20, -INF , P4 ;  /* 0xff800000142f7808 */ /* 0x000fe40002000000 */
[----:B------:R-:W-:-:S02]  /*2d30*/  FMNMX.FTZ R8, R59, R2, !PT ;  /* 0x000000023b087209 */ /* 0x000fc40007810000 */
[----:B------:R-:W-:Y:S02]  /*2d40*/  FSEL R51, R26, -INF , P2 ;  /* 0xff8000001a337808 */ /* 0x000fe40001000000 */
[----:B------:R-:W-:Y:S02]  /*2d50*/  ISETP.GT.AND P2, PT, R6, 0x18, PT ;  /* 0x000000180600780c */ /* 0x000fe40003f44270 */
[----:B------:R-:W-:Y:S02]  /*2d60*/  FMNMX.FTZ R8, R47, R8, !PT ;  /* 0x000000082f087209 */ /* 0x000fe40007810000 */
[----:B------:R-:W-:Y:S02]  /*2d70*/  FSEL R27, R16, -INF , P2 ;  /* 0xff800000101b7808 */ /* 0x000fe40001000000 */
[----:B------:R-:W-:Y:S02]  /*2d80*/  FMNMX.FTZ R8, R21, R8, !PT ;  /* 0x0000000815087209 */ /* 0x000fe40007810000 */
[----:B------:R-:W-:-:S02]  /*2d90*/  FSEL R25, R22, -INF , P4 ;  /* 0xff80000016197808 */ /* 0x000fc40002000000 */
[----:B------:R-:W-:Y:S02]  /*2da0*/  ISETP.GT.AND P4, PT, R6, 0x20, PT ;  /* 0x000000200600780c */ /* 0x000fe40003f84270 */
[----:B------:R-:W-:Y:S02]  /*2db0*/  FMNMX.FTZ R8, R27, R8, !PT ;  /* 0x000000081b087209 */ /* 0x000fe40007810000 */
        /* <DEDUP_REMOVED lines=8> */
[----:B------:R-:W-:Y:S02]  /*2e40*/  FMNMX.FTZ R10, R39, R8, !PT ;  /* 0x00000008270a7209 */ /* 0x000fe40007810000 */
[----:B------:R-:W-:-:S02]  /*2e50*/  FSEL R36, R15, -INF , P2 ;  /* 0xff8000000f247808 */ /* 0x000fc40001000000 */
[----:B------:R-:W-:Y:S02]  /*2e60*/  ISETP.GT.AND P2, PT, R6, 0x29, PT ;  /* 0x000000290600780c */ /* 0x000fe40003f44270 */
[----:B------:R-:W-:Y:S02]  /*2e70*/  FMNMX.FTZ R8, R49, R12, !PT ;  /* 0x0000000c31087209 */ /* 0x000fe40007810000 */
[----:B------:R-:W-:Y:S02]  /*2e80*/  FMNMX.FTZ R10, R29, R10, !PT ;  /* 0x0000000a1d0a7209 */ /* 0x000fe40007810000 */
[----:B------:R-:W-:Y:S02]  /*2e90*/  FSEL R41, R14, -INF , P4 ;  /* 0xff8000000e297808 */ /* 0x000fe40002000000 */
[----:B------:R-:W-:Y:S01]  /*2ea0*/  FSEL R2, R9, -INF , P2 ;  /* 0xff80000009027808 */ /* 0x000fe20001000000 */
[----:B------:R-:W-:Y:S01]  /*2eb0*/  LDSM.16.MT88.4 R12, [R220+0x900] ;  /* 0x00090000dc0c783b */ /* 0x000fe20000004200 */
[----:B------:R-:W-:-:S02]  /*2ec0*/  FMNMX.FTZ R8, R25, R8, !PT ;  /* 0x0000000819087209 */ /* 0x000fc40007810000 */
[C---:B------:R-:W-:Y:S02]  /*2ed0*/  ISETP.GT.AND P4, PT, R6.reuse, 0x30, PT ;  /* 0x000000300600780c */ /* 0x040fe40003f84270 */
        /* <DEDUP_REMOVED lines=10> */
[----:B------:R-:W-:-:S02]  /*2f80*/  FSEL R144, R103, -INF , P2 ;  /* 0xff80000067907808 */ /* 0x000fc40001000000 */
[----:B------:R-:W-:Y:S02]  /*2f90*/  ISETP.GT.AND P2, PT, R6, 0x39, PT ;  /* 0x000000390600780c */ /* 0x000fe40003f44270 */
[----:B------:R-:W-:Y:S02]  /*2fa0*/  FMNMX.FTZ R10, R43, R10, !PT ;  /* 0x0000000a2b0a7209 */ /* 0x000fe40007810000 */
[----:B------:R-:W-:Y:S02]  /*2fb0*/  FSEL R147, R96, -INF , P1 ;  /* 0xff80000060937808 */ /* 0x000fe40000800000 */
[----:B------:R-:W-:Y:S02]  /*2fc0*/  FMNMX.FTZ R8, R145, R8, !PT ;  /* 0x0000000891087209 */ /* 0x000fe40007810000 */
[----:B------:R-:W-:Y:S02]  /*2fd0*/  FSEL R155, R99, -INF , P2 ;  /* 0xff800000639b7808 */ /* 0x000fe40001000000 */
[----:B------:R-:W-:-:S02]  /*2fe0*/  FSEL R62, R97, -INF , P2 ;  /* 0xff800000613e7808 */ /* 0x000fc40001000000 */
[----:B------:R-:W-:Y:S02]  /*2ff0*/  FMNMX.FTZ R9, R41, R10, !PT ;  /* 0x0000000a29097209 */ /* 0x000fe40007810000 */
[----:B------:R-:W-:Y:S02]  /*3000*/  ISETP.GT.AND P2, PT, R6, 0x40, PT ;  /* 0x000000400600780c */ /* 0x000fe40003f44270 */
[----:B------:R-:W-:Y:S02]  /*3010*/  FMNMX.FTZ R11, R147, R8, !PT ;  /* 0x00000008930b7209 */ /* 0x000fe40007810000 */
[----:B------:R-:W-:Y:S02]  /*3020*/  FSEL R66, R98, -INF , P1 ;  /* 0xff80000062427808 */ /* 0x000fe40000800000 */
[----:B------:R-:W-:Y:S01]  /*3030*/  FMNMX.FTZ R8, R36, R9, !PT ;  /* 0x0000000924087209 */ /* 0x000fe20007810000 */
[----:B------:R-:W-:Y:S01]  /*3040*/  LDSM.16.MT88.4 R96, [R224+0x4100] ;  /* 0x00410000e060783b */ /* 0x000fe20000004200 */
[----:B------:R-:W-:-:S02]  /*3050*/  ISETP.GT.AND P1, PT, R6, 0x41, PT ;  /* 0x000000410600780c */ /* 0x000fc40003f24270 */
[----:B------:R-:W-:Y:S02]  /*3060*/  FSEL R134, R92, -INF , P2 ;  /* 0xff8000005c867808 */ /* 0x000fe40001000000 */
[----:B------:R-:W-:Y:S02]  /*3070*/  FMNMX.FTZ R11, R62, R11, !PT ;  /* 0x0000000b3e0b7209 */ /* 0x000fe40007810000 */
[----:B------:R-:W-:Y:S02]  /*3080*/  FSEL R138, R94, -INF , P2 ;  /* 0xff8000005e8a7808 */ /* 0x000fe40001000000 */
[----:B------:R-:W-:Y:S02]  /*3090*/  FMNMX.FTZ R9, R37, R8, !PT ;  /* 0x0000000825097209 */ /* 0x000fe40007810000 */
[----:B------:R-:W-:Y:S02]  /*30a0*/  FSEL R173, R93, -INF , P1 ;  /* 0xff8000005dad7808 */ /* 0x000fe40000800000 */
[----:B------:R-:W-:-:S02]  /*30b0*/  ISETP.GT.AND P2, PT, R6, 0x48, PT ;  /* 0x000000480600780c */ /* 0x000fc40003f44270 */
[----:B------:R-:W-:Y:S02]  /*30c0*/  FMNMX.FTZ R8, R134, R11, !PT ;  /* 0x0000000b86087209 */ /* 0x000fe40007810000 */
[----:B------:R-:W-:Y:S02]  /*30d0*/  FSEL R195, R95, -INF , P1 ;  /* 0xff8000005fc37808 */ /* 0x000fe40000800000 */
[----:B------:R-:W-:Y:S02]  /*30e0*/  ISETP.GT.AND P1, PT, R6, 0x49, PT ;  /* 0x000000490600780c */ /* 0x000fe40003f24270 */
[----:B------:R-:W-:Y:S02]  /*30f0*/  FSEL R175, R88, -INF , P2 ;  /* 0xff80000058af7808 */ /* 0x000fe40001000000 */
[----:B------:R-:W-:Y:S02]  /*3100*/  FMNMX.FTZ R8, R173, R8, !PT ;  /* 0x00000008ad087209 */ /* 0x000fe40007810000 */
[----:B------:R-:W-:-:S02]  /*3110*/  FSEL R153, R102, -INF , P4 ;  /* 0xff80000066997808 */ /* 0x000fc40002000000 */
[----:B------:R-:W-:Y:S02]  /*3120*/  FMNMX.FTZ R10, R64, R9, !PT ;  /* 0x00000009400a7209 */ /* 0x000fe40007810000 */
[----:B------:R-:W-:Y:S02]  /*3130*/  FSEL R237, R90, -INF , P2 ;  /* 0xff8000005aed7808 */ /* 0x000fe40001000000 */
[----:B------:R-:W-:Y:S02]  /*3140*/  FSEL R136, R89, -INF , P1 ;  /* 0xff80000059887808 */ /* 0x000fe40000800000 */
[----:B------:R-:W-:Y:S02]  /*3150*/  ISETP.GT.AND P2, PT, R6, 0x50, PT ;  /* 0x000000500600780c */ /* 0x000fe40003f44270 */
[----:B------:R-:W-:Y:S02]  /*3160*/  FMNMX.FTZ R11, R175, R8, !PT ;  /* 0x00000008af0b7209 */ /* 0x000fe40007810000 */
[----:B------:R-:W-:-:S02]  /*3170*/  FMNMX.FTZ R9, R153, R10, !PT ;  /* 0x0000000a99097209 */ /* 0x000fc40007810000 */
[----:B------:R-:W-:Y:S02]  /*3180*/  FSEL R251, R91, -INF , P1 ;  /* 0xff8000005bfb7808 */ /* 0x000fe40000800000 */
[----:B------:R-:W-:Y:S01]  /*3190*/  ISETP.GT.AND P1, PT, R6, 0x51, PT ;  /* 0x000000510600780c */ /* 0x000fe20003f24270 */
[----:B------:R-:W-:Y:S01]  /*31a0*/  LDSM.16.MT88.4 R88, [R220+0x100] ;  /* 0x00010000dc58783b */ /* 0x000fe20000004200 */
[----:B------:R-:W-:Y:S02]  /*31b0*/  FSEL R249, R84, -INF , P2 ;  /* 0xff80000054f97808 */ /* 0x000fe40001000000 */
[----:B------:R-:W-:Y:S02]  /*31c0*/  FMNMX.FTZ R8, R136, R11, !PT ;  /* 0x0000000b88087209 */ /* 0x000fe40007810000 */
[----:B------:R-:W-:Y:S02]  /*31d0*/  FMNMX.FTZ R9, R144, R9, !PT ;  /* 0x0000000990097209 */ /* 0x000fe40007810000 */
[----:B------:R-:W-:-:S02]  /*31e0*/  FSEL R241, R86, -INF , P2 ;  /* 0xff80000056f17808 */ /* 0x000fc40001000000 */
[----:B------:R-:W-:Y:S02]  /*31f0*/  FSEL R247, R85, -INF , P1 ;  /* 0xff80000055f77808 */ /* 0x000fe40000800000 */
[----:B------:R-:W-:Y:S02]  /*3200*/  ISETP.GT.AND P2, PT, R6, 0x58, PT ;  /* 0x000000580600780c */ /* 0x000fe40003f44270 */
        /* <DEDUP_REMOVED lines=8> */
[----:B------:R-:W-:Y:S02]  /*3290*/  FSEL R243, R81, -INF , P1 ;  /* 0xff80000051f37808 */ /* 0x000fe40000800000 */
[----:B------:R-:W-:-:S02]  /*32a0*/  ISETP.GT.AND P2, PT, R6, 0x60, PT ;  /* 0x000000600600780c */ /* 0x000fc40003f44270 */
[----:B------:R-:W-:Y:S02]  /*32b0*/  FMNMX.FTZ R8, R245, R8, !PT ;  /* 0x00000008f5087209 */ /* 0x000fe40007810000 */
[----:B------:R-:W-:Y:S02]  /*32c0*/  FMNMX.FTZ R10, R138, R9, !PT ;  /* 0x000000098a0a7209 */ /* 0x000fe40007810000 */
[----:B------:R-:W-:Y:S02]  /*32d0*/  FSEL R193, R83, -INF , P1 ;  /* 0xff80000053c17808 */ /* 0x000fe40000800000 */
[----:B------:R-:W-:Y:S01]  /*32e0*/  ISETP.GT.AND P1, PT, R6, 0x61, PT ;  /* 0x000000610600780c */ /* 0x000fe20003f24270 */
[----:B------:R-:W-:Y:S01]  /*32f0*/  LDSM.16.MT88.4 R80, [R221+0x100] ;  /* 0x00010000dd50783b */ /* 0x000fe20000004200 */
[----:B------:R-:W-:Y:S02]  /*3300*/  FSEL R167, R76, -INF , P2 ;  /* 0xff8000004ca77808 */ /* 0x000fe40001000000 */
[----:B------:R-:W-:-:S02]  /*3310*/  FMNMX.FTZ R8, R243, R8, !PT ;  /* 0x00000008f3087209 */ /* 0x000fc40007810000 */
[----:B------:R-:W-:Y:S02]  /*3320*/  FMNMX.FTZ R10, R195, R10, !PT ;  /* 0x0000000ac30a7209 */ /* 0x000fe40007810000 */
[----:B------:R-:W-:Y:S02]  /*3330*/  FSEL R157, R79, -INF , P1 ;  /* 0xff8000004f9d7808 */ /* 0x000fe40000800000 */
[----:B------:R-:W-:Y:S02]  /*3340*/  FSEL R165, R77, -INF , P1 ;  /* 0xff8000004da57808 */ /* 0x000fe40000800000 */
[----:B------:R-:W-:Y:S02]  /*3350*/  ISETP.GT.AND P1, PT, R6, 0x68, PT ;  /* 0x000000680600780c */ /* 0x000fe40003f24270 */
        /* <DEDUP_REMOVED lines=25> */
[----:B------:R-:W-:-:S02]  /*34f0*/  FMNMX.FTZ R6, R135, R8, !PT ;  /* 0x0000000887067209 */ /* 0x000fc40007810000 */
[----:B------:R-:W-:Y:S02]  /*3500*/  FMNMX.FTZ R10, R159, R10, !PT ;  /* 0x0000000a9f0a7209 */ /* 0x000fe40007810000 */
[----:B------:R-:W-:Y:S02]  /*3510*/  FMNMX.FTZ R6, R133, R6, !PT ;  /* 0x0000000685067209 */ /* 0x000fe40007810000 */
[----:B------:R-:W-:Y:S02]  /*3520*/  FMNMX.FTZ R8, R157, R10, !PT ;  /* 0x0000000a9d087209 */ /* 0x000fe40007810000 */
[----:B------:R-:W-:Y:S01]  /*3530*/  FSEL R149, R75, -INF , P6 ;  /* 0xff8000004b957808 */ /* 0x000fe20003000000 */
[----:B------:R-:W1:Y:S01]  /*3540*/  SHFL.BFLY PT, R9, R6, 0x2, 0x1f ;  /* 0x0c401f0006097f89 */ /* 0x000e6200000e0000 */
[----:B------:R-:W-:Y:S02]  /*3550*/  FMNMX.FTZ R8, R151, R8, !PT ;  /* 0x0000000897087209 */ /* 0x000fe40007810000 */
[----:B------:R-:W-:Y:S01]  /*3560*/  FSEL R67, R70, -INF , P5 ;  /* 0xff80000046437808 */ /* 0x000fe20002800000 */
[----:B------:R-:W-:Y:S01]  /*3570*/  LDSM.16.MT88.4 R72, [R222+0x100] ;  /* 0x00010000de48783b */ /* 0x000fe20000004200 */
        /* <DEDUP_REMOVED lines=26> */
[----:B------:R-:W1:Y:S01]  /*3720*/  LDSM.16.MT88.4 R4, [R220+0x4100] ;  /* 0x00410000dc04783b */ /* 0x000e620000004200 */
[--C-:B------:R-:W-:Y:S01]  /*3730*/  FFMA.FTZ R38, R29, c[0x0][0x2d0], -R58.reuse ;  /* 0x0000b4001d267a23 */ /* 0x100fe2000001083a */
[C---:B------:R-:W-:Y:S01]  /*3740*/  FSETP.NEU.FTZ.AND P1, PT, R3.reuse, -INF , PT ;  /* 0xff8000000300780b */ /* 0x040fe20003f3d000 */
[----:B------:R-:W-:Y:S01]  /*3750*/  FMUL.FTZ R56, R3, c[0x0][0x2d0] ;  /* 0x0000b40003387a20 */ /* 0x000fe20000410000 */
[----:B------:R-:W2:Y:S01]  /*3760*/  MUFU.EX2 R50, R50 ;  /* 0x0000003200327308 */ /* 0x000ea20000000800 */
[----:B------:R-:W3:Y:S01]  /*3770*/  LDSM.16.MT88.4 R8, [R224+0x4900] ;  /* 0x00490000e008783b */ /* 0x000ee20000004200 */
[----:B------:R-:W-:-:S02]  /*3780*/  FFMA.FTZ R2, R2, c[0x0][0x2d0], -R58 ;  /* 0x0000b40002027a23 */ /* 0x000fc4000001083a */
[----:B------:R-:W-:Y:S01]  /*3790*/  FSEL R56, R56, RZ, P1 ;  /* 0x000000ff38387208 */ /* 0x000fe20000800000 */
[----:B------:R-:W-:Y:S01]  /*37a0*/  LDSM.16.MT88.4 R16, [R221+0x900] ;  /* 0x00090000dd10783b */ /* 0x000fe20000004200 */
[----:B------:R-:W-:Y:S01]  /*37b0*/  FFMA.FTZ R60, R60, c[0x0][0x2d0], -R58 ;  /* 0x0000b4003c3c7a23 */ /* 0x000fe2000001083a */
[----:B------:R-:W-:Y:S01]  /*37c0*/  PLOP3.LUT P1, PT, PT, PT, UP0, 0x80, 0x0 ;  /* 0x000000000000781c */ /* 0x000fe20003f2f008 */
[----:B------:R-:W-:Y:S01]  /*37d0*/  MUFU.EX2 R55, R55 ;  /* 0x0000003700377308 */ /* 0x000fe20000000800 */
[--C-:B------:R-:W-:Y:S02]  /*37e0*/  FFMA.FTZ R59, R30, c[0x0][0x2d0], -R56.reuse ;  /* 0x0000b4001e3b7a23 */ /* 0x100fe40000010838 */
[--C-:B------:R-:W-:Y:S02]  /*37f0*/  FFMA.FTZ R54, R53, c[0x0][0x2d0], -R56.reuse ;  /* 0x0000b40035367a23 */ /* 0x100fe40000010838 */
[--C-:B------:R-:W-:Y:S02]  /*3800*/  FFMA.FTZ R52, R51, c[0x0][0x2d0], -R56.reuse ;  /* 0x0000b40033347a23 */ /* 0x100fe40000010838 */
[----:B------:R-:W-:Y:S01]  /*3810*/  FFMA.FTZ R49, R49, c[0x0][0x2d0], -R56 ;  /* 0x0000b40031317a23 */ /* 0x000fe20000010838 */
[----:B------:R-:W4:Y:S01]  /*3820*/  MUFU.EX2 R48, R48 ;  /* 0x0000003000307308 */ /* 0x000f220000000800 */
[----:B--2---:R-:W-:Y:S01]  /*3830*/  F2FP.PACK_AB R112, R50, R57 ;  /* 0x000000393270723e */ /* 0x004fe200000000ff */
[----:B------:R-:W-:-:S02]  /*3840*/  FFMA.FTZ R53, R47, c[0x0][0x2d0], -R58 ;  /* 0x0000b4002f357a23 */ /* 0x000fc4000001083a */
[----:B------:R-:W-:Y:S02]  /*3850*/  FFMA.FTZ R47, R27, c[0x0][0x2d0], -R58 ;  /* 0x0000b4001b2f7a23 */ /* 0x000fe4000001083a */
[--C-:B------:R-:W-:Y:S02]  /*3860*/  FFMA.FTZ R51, R25, c[0x0][0x2d0], -R56.reuse ;  /* 0x0000b40019337a23 */ /* 0x100fe40000010838 */
[----:B------:R-:W-:Y:S01]  /*3870*/  MUFU.EX2 R59, R59 ;  /* 0x0000003b003b7308 */ /* 0x000fe20000000800 */
[--C-:B------:R-:W-:Y:S01]  /*3880*/  FFMA.FTZ R44, R23, c[0x0][0x2d0], -R56.reuse ;  /* 0x0000b400172c7a23 */ /* 0x100fe20000010838 */
[----:B------:R-:W2:Y:S01]  /*3890*/  LDSM.16.MT88.4 R24, [R224+0x900] ;  /* 0x00090000e018783b */ /* 0x000ea20000004200 */
[--C-:B------:R-:W-:Y:S02]  /*38a0*/  FFMA.FTZ R45, R45, c[0x0][0x2d0], -R56.reuse ;  /* 0x0000b4002d2d7a23 */ /* 0x100fe40000010838 */
[----:B------:R-:W-:Y:S01]  /*38b0*/  FFMA.FTZ R40, R43, c[0x0][0x2d0], -R56 ;  /* 0x0000b4002b287a23 */ /* 0x000fe20000010838 */
[----:B------:R-:W5:Y:S01]  /*38c0*/  LDSM.16.MT88.4 R20, [R222+0x900] ;  /* 0x00090000de14783b */ /* 0x000f620000004200 */
[--C-:B------:R-:W-:Y:S01]  /*38d0*/  FFMA.FTZ R43, R39, c[0x0][0x2d0], -R58.reuse ;  /* 0x0000b400272b7a23 */ /* 0x100fe2000001083a */
[----:B------:R-:W1:Y:S01]  /*38e0*/  MUFU.EX2 R54, R54 ;  /* 0x0000003600367308 */ /* 0x000e620000000800 */
[----:B----4-:R-:W-:Y:S01]  /*38f0*/  F2FP.PACK_AB R114, R48, R55 ;  /* 0x000000373072723e */ /* 0x010fe200000000ff */
[----:B------:R-:W-:-:S02]  /*3900*/  FFMA.FTZ R39, R31, c[0x0][0x2d0], -R58 ;  /* 0x0000b4001f277a23 */ /* 0x000fc4000001083a */
[----:B------:R-:W4:Y:S01]  /*3910*/  LDSM.16.MT88.4 R28, [R221+0x4900] ;  /* 0x00490000dd1c783b */ /* 0x000f220000004200 */
[--C-:B------:R-:W-:Y:S02]  /*3920*/  FFMA.FTZ R41, R41, c[0x0][0x2d0], -R56.reuse ;  /* 0x0000b40029297a23 */ /* 0x100fe40000010838 */
[--C-:B------:R-:W-:Y:S01]  /*3930*/  FFMA.FTZ R36, R36, c[0x0][0x2d0], -R56.reuse ;  /* 0x0000b40024247a23 */ /* 0x100fe20000010838 */
[----:B------:R-:W-:Y:S01]  /*3940*/  MUFU.EX2 R52, R52 ;  /* 0x0000003400347308 */ /* 0x000fe20000000800 */
[--C-:B------:R-:W-:Y:S02]  /*3950*/  FFMA.FTZ R37, R37, c[0x0][0x2d0], -R56.reuse ;  /* 0x0000b40025257a23 */ /* 0x100fe40000010838 */
[--C-:B------:R-:W-:Y:S02]  /*3960*/  FFMA.FTZ R0, R64, c[0x0][0x2d0], -R56.reuse ;  /* 0x0000b40040007a23 */ /* 0x100fe40000010838 */
[----:B------:R-:W-:Y:S02]  /*3970*/  FFMA.FTZ R64, R153, c[0x0][0x2d0], -R56 ;  /* 0x0000b40099407a23 */ /* 0x000fe40000010838 */
[--C-:B------:R-:W-:Y:S01]  /*3980*/  FFMA.FTZ R145, R145, c[0x0][0x2d0], -R58.reuse ;  /* 0x0000b40091917a23 */ /* 0x100fe2000001083a */
[----:B------:R-:W3:Y:S01]  /*3990*/  MUFU.EX2 R49, R49 ;  /* 0x0000003100317308 */ /* 0x000ee20000000800 */
[----:B-1----:R-:W-:Y:S01]  /*39a0*/  F2FP.PACK_AB R113, R54, R59 ;  /* 0x0000003b3671723e */ /* 0x002fe200000000ff */
[----:B------:R-:W-:-:S02]  /*39b0*/  FFMA.FTZ R147, R147, c[0x0][0x2d0], -R58 ;  /* 0x0000b40093937a23 */ /* 0x000fc4000001083a */
[----:B------:R-:W-:Y:S02]  /*39c0*/  FFMA.FTZ R62, R62, c[0x0][0x2d0], -R58 ;  /* 0x0000b4003e3e7a23 */ /* 0x000fe4000001083a */
[--C-:B------:R-:W-:Y:S02]  /*39d0*/  FFMA.FTZ R153, R144, c[0x0][0x2d0], -R56.reuse ;  /* 0x0000b40090997a23 */ /* 0x100fe40000010838 */
[----:B------:R-:W-:Y:S01]  /*39e0*/  MUFU.EX2 R53, R53 ;  /* 0x0000003500357308 */ /* 0x000fe20000000800 */
[--C-:B------:R-:W-:Y:S02]  /*39f0*/  FFMA.FTZ R66, R66, c[0x0][0x2d0], -R56.reuse ;  /* 0x0000b40042427a23 */ /* 0x100fe40000010838 */
[--C-:B------:R-:W-:Y:S02]  /*3a00*/  FFMA.FTZ R155, R155, c[0x0][0x2d0], -R56.reuse ;  /* 0x0000b4009b9b7a23 */ /* 0x100fe40000010838 */
[----:B------:R-:W-:Y:S02]  /*3a10*/  FFMA.FTZ R144, R237, c[0x0][0x2d0], -R56 ;  /* 0x0000b400ed907a23 */ /* 0x000fe40000010838 */
[--C-:B------:R-:W-:Y:S01]  /*3a20*/  FFMA.FTZ R134, R134, c[0x0][0x2d0], -R58.reuse ;  /* 0x0000b40086867a23 */ /* 0x100fe2000001083a */
[----:B---3--:R-:W-:Y:S01]  /*3a30*/  F2FP.PACK_AB R115, R49, R52 ;  /* 0x000000343173723e */ /* 0x008fe200000000ff */
[----:B------:R-:W1:Y:S01]  /*3a40*/  MUFU.EX2 R46, R46 ;  /* 0x0000002e002e7308 */ /* 0x000e620000000800 */
[----:B------:R-:W-:-:S02]  /*3a50*/  FFMA.FTZ R173, R173, c[0x0][0x2d0], -R58 ;  /* 0x0000b400adad7a23 */ /* 0x000fc4000001083a */
[--C-:B------:R-:W-:Y:S02]  /*3a60*/  FFMA.FTZ R175, R175, c[0x0][0x2d0], -R58.reuse ;  /* 0x0000b400afaf7a23 */ /* 0x100fe4000001083a */
[----:B------:R-:W-:Y:S01]  /*3a70*/  FFMA.FTZ R136, R136, c[0x0][0x2d0], -R58 ;  /* 0x0000b40088887a23 */ /* 0x000fe2000001083a */
[C---:B------:R-:W-:Y:S01]  /*3a80*/  HMMA.16816.F32 R84, R112.reuse, R88, RZ ;  /* 0x000000587054723c */ /* 0x040fe200000018ff */
[--C-:B------:R-:W-:Y:S01]  /*3a90*/  FFMA.FTZ R138, R138, c[0x0][0x2d0], -R56.reuse ;  /* 0x0000b4008a8a7a23 */ /* 0x100fe20000010838 */
[----:B------:R-:W-:Y:S01]  /*3aa0*/  MUFU.EX2 R47, R47 ;  /* 0x0000002f002f7308 */ /* 0x000fe20000000800 */
[--C-:B------:R-:W-:Y:S02]  /*3ab0*/  FFMA.FTZ R195, R195, c[0x0][0x2d0], -R56.reuse ;  /* 0x0000b400c3c37a23 */ /* 0x100fe40000010838 */
[----:B------:R-:W-:Y:S02]  /*3ac0*/  FFMA.FTZ R237, R251, c[0x0][0x2d0], -R56 ;  /* 0x0000b400fbed7a23 */ /* 0x000fe40000010838 */
[--C-:B------:R-:W-:Y:S01]  /*3ad0*/  FFMA.FTZ R249, R249, c[0x0][0x2d0], -R58.reuse ;  /* 0x0000b400f9f97a23 */ /* 0x100fe2000001083a */
[----:B------:R-:W-:Y:S01]  /*3ae0*/  HMMA.16816.F32 R88, R112, R90, RZ ;  /* 0x0000005a7058723c */ /* 0x000fe200000018ff */
[--C-:B------:R-:W-:Y:S01]  /*3af0*/  FFMA.FTZ R146, R247, c[0x0][0x2d0], -R58.reuse ;  /* 0x0000b400f7927a23 */ /* 0x100fe2000001083a */
[----:B------:R-:W-:Y:S01]  /*3b00*/  MUFU.EX2 R42, R42 ;  /* 0x0000002a002a7308 */ /* 0x000fe20000000800 */
[----:B------:R-:W-:-:S02]  /*3b10*/  FFMA.FTZ R148, R245, c[0x0][0x2d0], -R58 ;  /* 0x0000b400f5947a23 */ /* 0x000fc4000001083a */
[----:B------:R-:W-:Y:S02]  /*3b20*/  FFMA.FTZ R243, R243, c[0x0][0x2d0], -R58 ;  /* 0x0000b400f3f37a23 */ /* 0x000fe4000001083a */
[--C-:B------:R-:W-:Y:S01]  /*3b30*/  FFMA.FTZ R150, R241, c[0x0][0x2d0], -R56.reuse ;  /* 0x0000b400f1967a23 */ /* 0x100fe20000010838 */
        /* <DEDUP_REMOVED lines=8> */
[----:B------:R-:W3:Y:S01]  /*3bc0*/  MUFU.EX2 R44, R44 ;  /* 0x0000002c002c7308 */ /* 0x000ee20000000800 */
        /* <DEDUP_REMOVED lines=8> */
[----:B------:R-:W-:Y:S01]  /*3c50*/  FADD.FTZ R50, R57, R50 ;  /* 0x0000003239327221 */ /* 0x000fe20000010000 */
[----:B------:R-:W-:Y:S01]  /*3c60*/  HMMA.16816.F32 R68, R112, R72, RZ ;  /* 0x000000487044723c */ /* 0x000fe200000018ff */
[----:B------:R-:W-:Y:S01]  /*3c70*/  FADD.FTZ R59, R59, R54 ;  /* 0x000000363b3b7221 */ /* 0x000fe20000010000 */
[----:B------:R-:W1:Y:S01]  /*3c80*/  MUFU.EX2 R40, R40 ;  /* 0x0000002800287308 */ /* 0x000e620000000800 */
[----:B------:R-:W-:-:S02]  /*3c90*/  FADD.FTZ R55, R55, R50 ;  /* 0x0000003237377221 */ /* 0x000fc40000010000 */
[----:B------:R-:W-:Y:S02]  /*3ca0*/  FADD.FTZ R52, R52, R59 ;  /* 0x0000003b34347221 */ /* 0x000fe40000010000 */
[----:B------:R-:W-:Y:S01]  /*3cb0*/  FFMA.FTZ R241, R133, c[0x0][0x2d0], -R58 ;  /* 0x0000b40085f17a23 */ /* 0x000fe2000001083a */
[----:B------:R-:W-:Y:S01]  /*3cc0*/  HMMA.16816.F32 R76, R112, R80, RZ ;  /* 0x00000050704c723c */ /* 0x000fe200000018ff */
[----:B------:R-:W-:Y:S01]  /*3cd0*/  FADD.FTZ R48, R48, R55 ;  /* 0x0000003730307221 */ /* 0x000fe20000010000 */
[----:B------:R-:W-:Y:S01]  /*3ce0*/  MUFU.EX2 R43, R43 ;  /* 0x0000002b002b7308 */ /* 0x000fe20000000800 */
[----:B------:R-:W-:-:S05]  /*3cf0*/  FADD.FTZ R52, R49, R52 ;  /* 0x0000003431347221 */ /* 0x000fca0000010000 */
        /* <DEDUP_REMOVED lines=13> */
[----:B------:R-:W2:Y:S06]  /*3dd0*/  MUFU.EX2 R0, R0 ;  /* 0x0000000000007308 */ /* 0x000eac0000000800 */
[C---:B------:R-:W-:Y:S02]  /*3de0*/  HMMA.16816.F32 R116, R112.reuse, R4, RZ ;  /* 0x000000047074723c */ /* 0x040fe400000018ff */
[----:B------:R-:W-:Y:S05]  /*3df0*/  MUFU.EX2 R60, R60 ;  /* 0x0000003c003c7308 */ /* 0x000fea0000000800 */
[----:B-1----:R-:W-:Y:S01]  /*3e00*/  F2FP.PACK_AB R4, R46, R53 ;  /* 0x000000352e04723e */ /* 0x002fe200000000ff */
[----:B------:R-:W-:Y:S01]  /*3e10*/  HMMA.16816.F32 R112, R112, R6, RZ ;  /* 0x000000067070723c */ /* 0x000fe200000018ff */
[----:B---3--:R-:W-:Y:S01]  /*3e20*/  F2FP.PACK_AB R5, R44, R51 ;  /* 0x000000332c05723e */ /* 0x008fe200000000ff */
[----:B------:R-:W1:Y:S01]  /*3e30*/  MUFU.EX2 R145, R145 ;  /* 0x0000009100917308 */ /* 0x000e620000000800 */
[----:B------:R-:W-:-:S02]  /*3e40*/  FADD.FTZ R53, R53, R48 ;  /* 0x0000003035357221 */ /* 0x000fc40000010000 */
[----:B------:R-:W-:Y:S02]  /*3e50*/  FADD.FTZ R51, R51, R52 ;  /* 0x0000003433337221 */ /* 0x000fe40000010000 */
[----:B------:R-:W-:Y:S01]  /*3e60*/  F2FP.PACK_AB R6, R42, R47 ;  /* 0x0000002f2a06723e */ /* 0x000fe200000000ff */
[----:B------:R-:W-:Y:S01]  /*3e70*/  FADD.FTZ R46, R46, R53 ;  /* 0x000000352e2e7221 */ /* 0x000fe20000010000 */
[----:B------:R-:W-:Y:S01]  /*3e80*/  F2FP.PACK_AB R7, R40, R45 ;  /* 0x0000002d2807723e */ /* 0x000fe200000000ff */
[----:B------:R-:W-:Y:S01]  /*3e90*/  MUFU.EX2 R147, R147 ;  /* 0x0000009300937308 */ /* 0x000fe20000000800 */
[----:B------:R-:W-:Y:S02]  /*3ea0*/  FADD.FTZ R44, R44, R51 ;  /* 0x000000332c2c7221 */ /* 0x000fe40000010000 */
[----:B------:R-:W-:Y:S02]  /*3eb0*/  FADD.FTZ R47, R47, R46 ;  /* 0x0000002e2f2f7221 */ /* 0x000fe40000010000 */
[----:B------:R-:W-:Y:S01]  /*3ec0*/  FADD.FTZ R45, R45, R44 ;  /* 0x0000002c2d2d7221 */ /* 0x000fe20000010000 */
[----:B------:R-:W-:Y:S01]  /*3ed0*/  HMMA.16816.F32 R84, R4, R12, R84 ;  /* 0x0000000c0454723c */ /* 0x000fe20000001854 */
[----:B------:R-:W-:Y:S01]  /*3ee0*/  FADD.FTZ R42, R42, R47 ;  /* 0x0000002f2a2a7221 */ /* 0x000fe20000010000 */
[----:B------:R-:W3:Y:S01]  /*3ef0*/  MUFU.EX2 R62, R62 ;  /* 0x0000003e003e7308 */ /* 0x000ee20000000800 */
[----:B------:R-:W-:-:S05]  /*3f00*/  FADD.FTZ R40, R40, R45 ;  /* 0x0000002d28287221 */ /* 0x000fca0000010000 */
[C---:B------:R-:W-:Y:S01]  /*3f10*/  HMMA.16816.F32 R88, R4.reuse, R14, R88 ;  /* 0x0000000e0458723c */ /* 0x040fe20000001858 */
[----:B------:R-:W1:Y:S01]  /*3f20*/  LDSM.16.MT88.4 R12, [R220+0x4900] ;  /* 0x00490000dc0c783b */ /* 0x000e620000004200 */
[----:B------:R-:W-:Y:S06]  /*3f30*/  MUFU.EX2 R64, R64 ;  /* 0x0000004000407308 */ /* 0x000fec0000000800 */
[C---:B------:R-:W-:Y:S02]  /*3f40*/  HMMA.16816.F32 R92, R4.reuse, R8, R92 ;  /* 0x00000008045c723c */ /* 0x040fe4000000185c */
[----:B------:R-:W1:Y:S06]  /*3f50*/  MUFU.EX2 R153, R153 ;  /* 0x0000009900997308 */ /* 0x000e6c0000000800 */
[C---:B------:R-:W-:Y:S01]  /*3f60*/  HMMA.16816.F32 R96, R4.reuse, R10, R96 ;  /* 0x0000000a0460723c */ /* 0x040fe20000001860 */
[----:B------:R-:W1:Y:S01]  /*3f70*/  LDSM.16.MT88.4 R8, [R220+0x1100] ;  /* 0x00110000dc08783b */ /* 0x000e620000004200 */
[----:B------:R-:W-:Y:S06]  /*3f80*/  MUFU.EX2 R66, R66 ;  /* 0x0000004200427308 */ /* 0x000fec0000000800 */
[C---:B--2---:R-:W-:Y:S02]  /*3f90*/  HMMA.16816.F32 R128, R4.reuse, R24, R128 ;  /* 0x000000180480723c */ /* 0x044fe40000001880 */
[----:B------:R-:W2:Y:S06]  /*3fa0*/  MUFU.EX2 R155, R155 ;  /* 0x0000009b009b7308 */ /* 0x000eac0000000800 */
[C---:B------:R-:W-:Y:S01]  /*3fb0*/  HMMA.16816.F32 R124, R4.reuse, R26, R124 ;  /* 0x0000001a047c723c */ /* 0x040fe2000000187c */
[----:B------:R-:W-:Y:S01]  /*3fc0*/  LDSM.16.MT88.4 R24, [R224+0x1100] ;  /* 0x00110000e018783b */ /* 0x000fe20000004200 */
        /* <DEDUP_REMOVED lines=9> */
[----:B------:R-:W2:Y:S01]  /*4060*/  LDSM.16.MT88.4 R16, [R221+0x1100] ;  /* 0x00110000dd10783b */ /* 0x000ea20000004200 */
        /* <DEDUP_REMOVED lines=11> */
[C---:B-1----:R-:W-:Y:S02]  /*4120*/  HMMA.16816.F32 R116, R4.reuse, R12, R116 ;  /* 0x0000000c0474723c */ /* 0x042fe40000001874 */
[----:B------:R-:W1:Y:S06]  /*4130*/  MUFU.EX2 R146, R146 ;  /* 0x0000009200927308 */ /* 0x000e6c0000000800 */
[----:B------:R-:W-:Y:S01]  /*4140*/  HMMA.16816.F32 R112, R4, R14, R112 ;  /* 0x0000000e0470723c */ /* 0x000fe20000001870 */
[----:B------:R-:W1:Y:S01]  /*4150*/  LDSM.16.MT88.4 R12, [R224+0x5100] ;  /* 0x00510000e00c783b */ /* 0x000e620000004200 */
[----:B------:R-:W-:Y:S05]  /*4160*/  MUFU.EX2 R148, R148 ;  /* 0x0000009400947308 */ /* 0x000fea0000000800 */
[----:B------:R-:W-:Y:S01]  /*4170*/  F2FP.PACK_AB R4, R38, R43 ;  /* 0x0000002b2604723e */ /* 0x000fe200000000ff */
[----:B------:R-:W-:Y:S01]  /*4180*/  FADD.FTZ R43, R43, R42 ;  /* 0x0000002a2b2b7221 */ /* 0x000fe20000010000 */
[----:B------:R-:W-:Y:S01]  /*4190*/  F2FP.PACK_AB R6, R2, R39 ;  /* 0x000000270206723e */ /* 0x000fe200000000ff */
[----:B------:R-:W1:Y:S01]  /*41a0*/  MUFU.EX2 R243, R243 ;  /* 0x000000f300f37308 */ /* 0x000e620000000800 */
[----:B------:R-:W-:Y:S01]  /*41b0*/  F2FP.PACK_AB R5, R36, R41 ;  /* 0x000000292405723e */ /* 0x000fe200000000ff */
[----:B------:R-:W-:Y:S01]  /*41c0*/  FADD.FTZ R41, R41, R40 ;  /* 0x0000002829297221 */ /* 0x000fe20000010000 */
[----:B------:R-:W-:Y:S01]  /*41d0*/  F2FP.PACK_AB R7, R0, R37 ;  /* 0x000000250007723e */ /* 0x000fe200000000ff */
[----:B------:R-:W-:-:S02]  /*41e0*/  FADD.FTZ R38, R38, R43 ;  /* 0x0000002b26267221 */ /* 0x000fc40000010000 */
[----:B------:R-:W-:Y:S02]  /*41f0*/  FADD.FTZ R36, R36, R41 ;  /* 0x0000002924247221 */ /* 0x000fe40000010000 */
[----:B------:R-:W-:Y:S01]  /*4200*/  MUFU.EX2 R150, R150 ;  /* 0x0000009600967308 */ /* 0x000fe20000000800 */
[----:B------:R-:W-:Y:S01]  /*4210*/  FADD.FTZ R39, R39, R38 ;  /* 0x0000002627277221 */ /* 0x000fe20000010000 */
[C---:B------:R-:W-:Y:S01]  /*4220*/  HMMA.16816.F32 R84, R4.reuse, R8, R84 ;  /* 0x000000080454723c */ /* 0x040fe20000001854 */
[----:B------:R-:W-:Y:S02]  /*4230*/  FADD.FTZ R37, R37, R36 ;  /* 0x0000002425257221 */ /* 0x000fe40000010000 */
[----:B------:R-:W-:Y:S02]  /*4240*/  FADD.FTZ R39, R2, R39 ;  /* 0x0000002702277221 */ /* 0x000fe40000010000 */
[----:B------:R-:W-:Y:S01]  /*4250*/  FADD.FTZ R37, R0, R37 ;  /* 0x0000002500257221 */ /* 0x000fe20000010000 */
        /* <DEDUP_REMOVED lines=9> */
[C---:B-1----:R-:W-:Y:S06]  /*42f0*/  HMMA.16816.F32 R92, R4.reuse, R12, R92 ;  /* 0x0000000c045c723c */ /* 0x042fec000000185c */
[----:B------:R-:W1:Y:S02]  /*4300*/  MUFU.EX2 R165, R165 ;  /* 0x000000a500a57308 */ /* 0x000e640000000800 */
[C---:B------:R-:W-:Y:S01]  /*4310*/  HMMA.16816.F32 R96, R4.reuse, R14, R96 ;  /* 0x0000000e0460723c */ /* 0x040fe20000001860 */
[----:B------:R-:W1:Y:S05]  /*4320*/  LDSM.16.MT88.4 R12, [R220+0x1900] ;  /* 0x00190000dc0c783b */ /* 0x000e6a0000004200 */
[----:B------:R-:W-:Y:S02]  /*4330*/  MUFU.EX2 R156, R156 ;  /* 0x0000009c009c7308 */ /* 0x000fe40000000800 */
[C---:B------:R-:W-:Y:S06]  /*4340*/  HMMA.16816.F32 R128, R4.reuse, R24, R128 ;  /* 0x000000180480723c */ /* 0x040fec0000001880 */
[----:B------:R-:W1:Y:S02]  /*4350*/  MUFU.EX2 R161, R161 ;  /* 0x000000a100a17308 */ /* 0x000e640000000800 */
[C---:B---3--:R-:W-:Y:S06]  /*4360*/  HMMA.16816.F32 R116, R4.reuse, R8, R116 ;  /* 0x000000080474723c */ /* 0x048fec0000001874 */
[----:B------:R-:W-:Y:S02]  /*4370*/  MUFU.EX2 R158, R158 ;  /* 0x0000009e009e7308 */ /* 0x000fe40000000800 */
[C---:B------:R-:W-:Y:S01]  /*4380*/  HMMA.16816.F32 R112, R4.reuse, R10, R112 ;  /* 0x0000000a0470723c */ /* 0x040fe20000001870 */
[----:B------:R-:W3:Y:S05]  /*4390*/  LDSM.16.MT88.4 R8, [R224+0x5900] ;  /* 0x00590000e008783b */ /* 0x000eea0000004200 */
[----:B------:R-:W1:Y:S02]  /*43a0*/  MUFU.EX2 R157, R157 ;  /* 0x0000009d009d7308 */ /* 0x000e640000000800 */
[C---:B------:R-:W-:Y:S01]  /*43b0*/  HMMA.16816.F32 R124, R4.reuse, R26, R124 ;  /* 0x0000001a047c723c */ /* 0x040fe2000000187c */
[----:B------:R-:W1:Y:S05]  /*43c0*/  LDSM.16.MT88.4 R24, [R224+0x1900] ;  /* 0x00190000e018783b */ /* 0x000e6a0000004200 */
[----:B------:R-:W-:Y:S02]  /*43d0*/  MUFU.EX2 R151, R151 ;  /* 0x0000009700977308 */ /* 0x000fe40000000800 */
[C---:B------:R-:W-:Y:S06]  /*43e0*/  HMMA.16816.F32 R68, R4.reuse, R20, R68 ;  /* 0x000000140444723c */ /* 0x040fec0000001844 */
[----:B------:R-:W-:Y:S02]  /*43f0*/  MUFU.EX2 R241, R241 ;  /* 0x000000f100f17308 */ /* 0x000fe40000000800 */
        /* <DEDUP_REMOVED lines=32> */
[C---:B------:R-:W-:Y:S08]  /*4600*/  HMMA.16816.F32 R68, R4.reuse, R20, R68 ;  /* 0x000000140444723c */ /* 0x040ff00000001844 */
        /* <DEDUP_REMOVED lines=8> */
[C---:B-1----:R-:W-:Y:S08]  /*4690*/  HMMA.16816.F32 R116, R4.reuse, R12, R116 ;  /* 0x0000000c0474723c */ /* 0x042ff00000001874 */
[----:B------:R-:W-:Y:S01]  /*46a0*/  HMMA.16816.F32 R112, R4, R14, R112 ;  /* 0x0000000e0470723c */ /* 0x000fe20000001870 */
[----:B------:R-:W1:Y:S06]  /*46b0*/  LDSM.16.MT88.4 R12, [R224+0x6100] ;  /* 0x00610000e00c783b */ /* 0x000e6c0000004200 */
[----:B-----5:R-:W-:Y:S01]  /*46c0*/  F2FP.PACK_AB R4, R173, R134 ;  /* 0x00000086ad04723e */ /* 0x020fe200000000ff */
        /* <DEDUP_REMOVED lines=50> */
[C---:B---3--:R-:W-:Y:S08]  /*49f0*/  HMMA.16816.F32 R84, R4.reuse, R8, R84 ;  /* 0x000000080454723c */ /* 0x048ff00000001854 */
[C---:B------:R-:W-:Y:S01]  /*4a00*/  HMMA.16816.F32 R88, R4.reuse, R10, R88 ;  /* 0x0000000a0458723c */ /* 0x040fe20000001858 */
[----:B------:R-:W3:Y:S07]  /*4a10*/  LDSM.16.MT88.4 R8, [R220+0x6900] ;  /* 0x00690000dc08783b */ /* 0x000eee0000004200 */
[C---:B----4-:R-:W-:Y:S08]  /*4a20*/  HMMA.16816.F32 R76, R4.reuse, R20, R76 ;  /* 0x00000014044c723c */ /* 0x050ff0000000184c */
[C---:B------:R-:W-:Y:S01]  /*4a30*/  HMMA.16816.F32 R80, R4.reuse, R22, R80 ;  /* 0x000000160450723c */ /* 0x040fe20000001850 */
[----:B------:R-:W-:Y:S07]  /*4a40*/  LDSM.16.MT88.4 R20, [R220+0x3100] ;  /* 0x00310000dc14783b */ /* 0x000fee0000004200 */
        /* <DEDUP_REMOVED lines=39> */
[C---:B------:R-:W-:Y:S07]  /*4cc0*/  HMMA.16816.F32 R128, R4.reuse, R28, R128 ;  /* 0x0000001c0480723c */ /* 0x040fee0000001880 */
[--C-:B------:R-:W-:Y:S01]  /*4cd0*/  FFMA.FTZ R28, R65, c[0x0][0x2d0], -R56.reuse ;  /* 0x0000b400411c7a23 */ /* 0x100fe20000010838 */
[----:B------:R-:W-:Y:S01]  /*4ce0*/  HMMA.16816.F32 R124, R4, R30, R124 ;  /* 0x0000001e047c723c */ /* 0x000fe2000000187c */
[----:B------:R-:W-:-:S04]  /*4cf0*/  FFMA.FTZ R29, R63, c[0x0][0x2d0], -R56 ;  /* 0x0000b4003f1d7a23 */ /* 0x000fc80000010838 */
[----:B------:R-:W-:Y:S02]  /*4d00*/  MUFU.EX2 R28, R28 ;  /* 0x0000001c001c7308 */ /* 0x000fe40000000800 */
[----:B------:R-:W-:Y:S01]  /*4d10*/  FFMA.FTZ R30, R61, c[0x0][0x2d0], -R56 ;  /* 0x0000b4003d1e7a23 */ /* 0x000fe20000010838 */
[C---:B-----5:R-:W-:Y:S05]  /*4d20*/  HMMA.16816.F32 R68, R4.reuse, R24, R68 ;  /* 0x000000180444723c */ /* 0x060fea0000001844 */
[----:B------:R-:W-:Y:S02]  /*4d30*/  MUFU.EX2 R29, R29 ;  /* 0x0000001d001d7308 */ /* 0x000fe40000000800 */
[--C-:B------:R-:W-:Y:S01]  /*4d40*/  FFMA.FTZ R24, R139, c[0x0][0x2d0], -R58.reuse ;  /* 0x0000b4008b187a23 */ /* 0x100fe2000001083a */
[----:B------:R-:W-:Y:S01]  /*4d50*/  HMMA.16816.F32 R72, R4, R26, R72 ;  /* 0x0000001a0448723c */ /* 0x000fe20000001848 */
[----:B------:R-:W-:-:S04]  /*4d60*/  FFMA.FTZ R25, R137, c[0x0][0x2d0], -R58 ;  /* 0x0000b40089197a23 */ /* 0x000fc8000001083a */
[----:B------:R-:W-:Y:S02]  /*4d70*/  MUFU.EX2 R24, R24 ;  /* 0x0000001800187308 */ /* 0x000fe40000000800 */
[----:B------:R-:W-:Y:S01]  /*4d80*/  FFMA.FTZ R26, R135, c[0x0][0x2d0], -R58 ;  /* 0x0000b400871a7a23 */ /* 0x000fe2000001083a */
[----:B--2---:R-:W-:Y:S01]  /*4d90*/  HMMA.16816.F32 R120, R4, R16, R120 ;  /* 0x000000100478723c */ /* 0x004fe20000001878 */
[----:B------:R-:W-:-:S04]  /*4da0*/  FFMA.FTZ R27, R67, c[0x0][0x2d0], -R56 ;  /* 0x0000b400431b7a23 */ /* 0x000fc80000010838 */
[----:B------:R-:W2:Y:S03]  /*4db0*/  MUFU.EX2 R25, R25 ;  /* 0x0000001900197308 */ /* 0x000ea60000000800 */
[C---:B------:R-:W-:Y:S01]  /*4dc0*/  HMMA.16816.F32 R108, R4.reuse, R18, R108 ;  /* 0x00000012046c723c */ /* 0x040fe2000000186c */
[----:B------:R-:W5:Y:S04]  /*4dd0*/  LDSM.16.MT88.4 R16, [R221+0x3900] ;  /* 0x00390000dd10783b */ /* 0x000f680000004200 */
[----:B------:R-:W1:Y:S03]  /*4de0*/  MUFU.EX2 R26, R26 ;  /* 0x0000001a001a7308 */ /* 0x000e660000000800 */
[C---:B----4-:R-:W-:Y:S05]  /*4df0*/  HMMA.16816.F32 R116, R4.reuse, R20, R116 ;  /* 0x000000140474723c */ /* 0x050fea0000001874 */
[----:B------:R-:W4:Y:S03]  /*4e00*/  MUFU.EX2 R27, R27 ;  /* 0x0000001b001b7308 */ /* 0x000f260000000800 */
[----:B------:R-:W-:Y:S05]  /*4e10*/  HMMA.16816.F32 R112, R4, R22, R112 ;  /* 0x000000160470723c */ /* 0x000fea0000001870 */
[----:B------:R-:W3:Y:S02]  /*4e20*/  MUFU.EX2 R30, R30 ;  /* 0x0000001e001e7308 */ /* 0x000ee40000000800 */
[----:B--2---:R-:W-:Y:S01]  /*4e30*/  F2FP.PACK_AB R4, R25, R24 ;  /* 0x000000181904723e */ /* 0x004fe200000000ff */
[----:B------:R-:W-:Y:S01]  /*4e40*/  FADD.FTZ R24, R24, R161 ;  /* 0x000000a118187221 */ /* 0x000fe20000010000 */
[----:B-1----:R-:W-:-:S03]  /*4e50*/  F2FP.PACK_AB R6, R241, R26 ;  /* 0x0000001af106723e */ /* 0x002fc600000000ff */
[----:B------:R-:W-:Y:S01]  /*4e60*/  FADD.FTZ R25, R25, R24 ;  /* 0x0000001819197221 */ /* 0x000fe20000010000 */
[----:B----4-:R-:W-:Y:S01]  /*4e70*/  F2FP.PACK_AB R5, R28, R27 ;  /* 0x0000001b1c05723e */ /* 0x010fe200000000ff */
[----:B------:R-:W-:Y:S02]  /*4e80*/  FADD.FTZ R27, R27, R32 ;  /* 0x000000201b1b7221 */ /* 0x000fe40000010000 */
[----:B------:R-:W-:Y:S02]  /*4e90*/  FADD.FTZ R26, R26, R25 ;  /* 0x000000191a1a7221 */ /* 0x000fe40000010000 */
[----:B------:R-:W-:Y:S02]  /*4ea0*/  FADD.FTZ R28, R28, R27 ;  /* 0x0000001b1c1c7221 */ /* 0x000fe40000010000 */
[----:B------:R-:W-:Y:S01]  /*4eb0*/  FADD.FTZ R241, R241, R26 ;  /* 0x0000001af1f17221 */ /* 0x000fe20000010000 */
[----:B---3--:R-:W-:Y:S01]  /*4ec0*/  F2FP.PACK_AB R7, R30, R29 ;  /* 0x0000001d1e07723e */ /* 0x008fe200000000ff */
[----:B------:R-:W-:-:S04]  /*4ed0*/  FADD.FTZ R29, R29, R28 ;  /* 0x0000001c1d1d7221 */ /* 0x000fc80000010000 */
[----:B------:R-:W-:Y:S02]  /*4ee0*/  FADD.FTZ R239, R30, R29 ;  /* 0x0000001d1eef7221 */ /* 0x000fe40000010000 */
[C---:B------:R-:W-:Y:S08]  /*4ef0*/  HMMA.16816.F32 R128, R4.reuse, R12, R128 ;  /* 0x0000000c0480723c */ /* 0x040ff00000001880 */
[C---:B------:R-:W-:Y:S01]  /*4f00*/  HMMA.16816.F32 R124, R4.reuse, R14, R124 ;  /* 0x0000000e047c723c */ /* 0x040fe2000000187c */
[----:B------:R-:W1:Y:S07]  /*4f10*/  LDSM.16.MT88.4 R12, [R220+0x3900] ;  /* 0x00390000dc0c783b */ /* 0x000e6e0000004200 */
[C---:B------:R-:W-:Y:S08]  /*4f20*/  HMMA.16816.F32 R68, R4.reuse, R8, R68 ;  /* 0x000000080444723c */ /* 0x040ff00000001844 */
[C---:B------:R-:W-:Y:S01]  /*4f30*/  HMMA.16816.F32 R72, R4.reuse, R10, R72 ;  /* 0x0000000a0448723c */ /* 0x040fe20000001848 */
[----:B------:R-:W2:Y:S07]  /*4f40*/  LDSM.16.MT88.4 R8, [R224+0x7900] ;  /* 0x00790000e008783b */ /* 0x000eae0000004200 */
[C---:B-----5:R-:W-:Y:S08]  /*4f50*/  HMMA.16816.F32 R76, R4.reuse, R16, R76 ;  /* 0x00000010044c723c */ /* 0x060ff0000000184c */
[C---:B------:R-:W-:Y:S01]  /*4f60*/  HMMA.16816.F32 R80, R4.reuse, R18, R80 ;  /* 0x000000120450723c */ /* 0x040fe20000001850 */
[----:B------:R-:W3:Y:S07]  /*4f70*/  LDSM.16.MT88.4 R16, [R222+0x7900] ;  /* 0x00790000de10783b */ /* 0x000eee0000004200 */
[C---:B-1----:R-:W-:Y:S08]  /*4f80*/  HMMA.16816.F32 R84, R4.reuse, R12, R84 ;  /* 0x0000000c0454723c */ /* 0x042ff00000001854 */
[C---:B------:R-:W-:Y:S01]  /*4f90*/  HMMA.16816.F32 R88, R4.reuse, R14, R88 ;  /* 0x0000000e0458723c */ /* 0x040fe20000001858 */
[----:B------:R-:W1:Y:S07]  /*4fa0*/  LDSM.16.MT88.4 R12, [R221+0x7900] ;  /* 0x00790000dd0c783b */ /* 0x000e6e0000004200 */
[C---:B--2---:R-:W-:Y:S08]  /*4fb0*/  HMMA.16816.F32 R92, R4.reuse, R8, R92 ;  /* 0x00000008045c723c */ /* 0x044ff0000000185c */
[C---:B------:R-:W-:Y:S01]  /*4fc0*/  HMMA.16816.F32 R96, R4.reuse, R10, R96 ;  /* 0x0000000a0460723c */ /* 0x040fe20000001860 */
[----:B------:R-:W2:Y:S07]  /*4fd0*/  LDSM.16.MT88.4 R8, [R220+0x7900] ;  /* 0x00790000dc08783b */ /* 0x000eae0000004200 */
[C---:B---3--:R-:W-:Y:S08]  /*4fe0*/  HMMA.16816.F32 R100, R4.reuse, R16, R100 ;  /* 0x000000100464723c */ /* 0x048ff00000001864 */
[C---:B------:R-:W-:Y:S08]  /*4ff0*/  HMMA.16816.F32 R104, R4.reuse, R18, R104 ;  /* 0x000000120468723c */ /* 0x040ff00000001868 */
[C---:B-1----:R-:W-:Y:S08]  /*5000*/  HMMA.16816.F32 R120, R4.reuse, R12, R120 ;  /* 0x0000000c0478723c */ /* 0x042ff00000001878 */
[C---:B------:R-:W-:Y:S08]  /*5010*/  HMMA.16816.F32 R108, R4.reuse, R14, R108 ;  /* 0x0000000e046c723c */ /* 0x040ff0000000186c */
[C---:B--2---:R-:W-:Y:S08]  /*5020*/  HMMA.16816.F32 R116, R4.reuse, R8, R116 ;  /* 0x000000080474723c */ /* 0x044ff00000001874 */
[----:B------:R-:W-:Y:S01]  /*5030*/  HMMA.16816.F32 R112, R4, R10, R112 ;  /* 0x0000000a0470723c */ /* 0x000fe20000001870 */
[----:B------:R-:W-:Y:S08]  /*5040*/  @!P1 BRA `(.L_x_1341) ;  /* 0x000034e000009947 */ /* 0x000ff00003800000 */
[----:B------:R-:W-:Y:S01]  /*5050*/  IADD3 R236, P1, R228, 0x40, RZ ;  /* 0x00000040e4ec7810 */ /* 0x000fe20007f3e0ff */
[----:B------:R-:W-:Y:S01]  /*5060*/  IMAD.MOV.U32 R0, RZ, RZ, R3 ;  /* 0x000000ffff007224 */ /* 0x000fe200078e0003 */
[----:B------:R-:W-:Y:S01]  /*5070*/  IADD3 R238, P2, R234, 0x40, RZ ;  /* 0x00000040eaee7810 */ /* 0x000fe20007f5e0ff */
[----:B------:R-:W-:Y:S01]  /*5080*/  IMAD.MOV.U32 R133, RZ, RZ, R132 ;  /* 0x000000ffff857224 */ /* 0x000fe200078e0084 */
[----:B------:R-:W-:Y:S01]  /*5090*/  ULDC.64 UR6, c[0x0][0x208] ;  /* 0x0000820000067ab9 */ /* 0x000fe20000000a00 */
[----:B------:R-:W-:Y:S01]  /*50a0*/  IMAD.X R233, RZ, RZ, R231, P1 ;  /* 0x000000ffffe97224 */ /* 0x000fe200008e06e7 */
[----:B------:R-:W-:Y:S01]  /*50b0*/  IADD3.X R237, RZ, R232, RZ, P2, !PT ;  /* 0x000000e8ffed7210 */ /* 0x000fe200017fe4ff */
[----:B------:R-:W-:-:S08]  /*50c0*/  ULDC.64 UR4, c[0x0][0x1e0] ;  /* 0x0000780000047ab9 */ /* 0x000fd00000000a00 */
.L_x_1342:
[----:B------:R-:W-:Y:S04]  /*50d0*/  DEPBAR.LE SB0, 0x0 ;  /* 0x000080000000791a */ /* 0x000fe80000000000 */
[----:B------:R-:W-:Y:S01]  /*50e0*/  BAR.SYNC.DEFER_BLOCKING 0x0 ;  /* 0x0000000000007b1d */ /* 0x000fe20000010000 */
[----:B------:R-:W-:Y:S02]  /*50f0*/  USHF.R.S32.HI UR16, URZ, 0x1f, UR23 ;  /* 0x0000001f3f107899 */ /* 0x000fe40008011417 */
[----:B------:R-:W-:Y:S02]  /*5100*/  UIMAD.WIDE.U32 UR18, UR23, UR6, URZ ;  /* 0x00000006171272a5 */ /* 0x000fe4000f8e003f */
[----:B------:R-:W-:Y:S02]  /*5110*/  UIMAD UR16, UR16, UR6, URZ ;  /* 0x00000006101072a4 */ /* 0x000fe4000f8e023f */
[----:B------:R-:W-:Y:S02]  /*5120*/  USHF.L.U32 UR17, UR18, 0x7, URZ ;  /* 0x0000000712117899 */ /* 0x000fe4000800063f */
[----:B------:R-:W-:Y:S02]  /*5130*/  UIMAD UR16, UR23, UR7, UR16 ;  /* 0x00000007171072a4 */ /* 0x000fe4000f8e0210 */
[----:B------:R-:W-:Y:S02]  /*5140*/  UISETP.GT.AND UP1, UPT, UR23, UR8, UPT ;  /* 0x000000081700728c */ /* 0x000fe4000bf24270 */
[----:B------:R-:W-:Y:S01]  /*5150*/  UIADD3 UR16, UR19, UR16, URZ ;  /* 0x0000001013107290 */ /* 0x000fe2000fffe03f */
[----:B------:R-:W-:Y:S01]  /*5160*/  IADD3 R2, P5, R234, UR17, RZ ;  /* 0x00000011ea027c10 */ /* 0x000fe2000ffbe0ff */
[----:B------:R-:W-:Y:S01]  /*5170*/  UIADD3 UR23, UR23, -0x1, URZ ;  /* 0xffffffff17177890 */ /* 0x000fe2000fffe03f */
[----:B------:R-:W-:Y:S01]  /*5180*/  IADD3 R3, P2, R238, UR17, RZ ;  /* 0x00000011ee037c10 */ /* 0x000fe2000ff5e0ff */
[----:B------:R-:W-:Y:S01]  /*5190*/  USHF.L.U64.HI UR16, UR18, 0x7, UR16 ;  /* 0x0000000712107899 */ /* 0x000fe20008010210 */
[----:B------:R-:W-:Y:S02]  /*51a0*/  LEA R242, P4, R2, c[0x0][0x1f8], 0x1 ;  /* 0x00007e0002f27a11 */ /* 0x000fe400078808ff */
[----:B------:R-:W-:Y:S02]  /*51b0*/  LEA R134, P1, R3, c[0x0][0x1f8], 0x1 ;  /* 0x00007e0003867a11 */ /* 0x000fe400078208ff */
[----:B------:R-:W-:Y:S01]  /*51c0*/  @UP1 UIMAD.WIDE.U32 UR18, UR23, UR4, URZ ;  /* 0x00000004171212a5 */ /* 0x000fe2000f8e003f */
[----:B------:R-:W-:Y:S01]  /*51d0*/  IADD3.X R61, R232, UR16, RZ, P5, !PT ;  /* 0x00000010e83d7c10 */ /* 0x000fe2000affe4ff */
[----:B------:R-:W1:Y:S01]  /*51e0*/  LDSM.16.M88.4 R144, [R226+0x8100] ;  /* 0x00810000e290783b */ /* 0x000e620000000200 */
[----:B------:R-:W-:Y:S01]  /*51f0*/  IADD3.X R60, R237, UR16, RZ, P2, !PT ;  /* 0x00000010ed3c7c10 */ /* 0x000fe200097fe4ff */
[----:B------:R-:W-:Y:S01]  /*5200*/  @UP1 USHF.L.U32 UR17, UR18, 0x7, URZ ;  /* 0x0000000712111899 */ /* 0x000fe2000800063f */
[----:B------:R-:W-:Y:S01]  /*5210*/  LEA.HI.X R243, R2, c[0x0][0x1fc], R61, 0x1, P4 ;  /* 0x00007f0002f37a11 */ /* 0x000fe200020f0c3d */
[----:B------:R-:W-:Y:S01]  /*5220*/  @UP1 USHF.R.S32.HI UR16, URZ, 0x1f, UR23 ;  /* 0x0000001f3f101899 */ /* 0x000fe20008011417 */
[----:B------:R-:W-:Y:S02]  /*5230*/  LEA.HI.X R135, R3, c[0x0][0x1fc], R60, 0x1, P1 ;  /* 0x00007f0003877a11 */ /* 0x000fe400008f0c3c */
[----:B------:R-:W-:Y:S01]  /*5240*/  IADD3 R2, P1, R242, UR11, RZ ;  /* 0x0000000bf2027c10 */ /* 0x000fe2000ff3e0ff */
[----:B------:R-:W2:Y:S01]  /*5250*/  LDSM.16.M88.4 R148, [R226+0x8900] ;  /* 0x00890000e294783b */ /* 0x000ea20000000200 */
[----:B------:R-:W-:Y:S02]  /*5260*/  @UP1 UIMAD UR16, UR16, UR4, URZ ;  /* 0x00000004101012a4 */ /* 0x000fe4000f8e023f */
[----:B------:R-:W-:Y:S02]  /*5270*/  IADD3.X R3, R243, UR20, RZ, P1, !PT ;  /* 0x00000014f3037c10 */ /* 0x000fe40008ffe4ff */
[C---:B------:R-:W-:Y:S01]  /*5280*/  IADD3 R192, P1, R2.reuse, UR11, RZ ;  /* 0x0000000b02c07c10 */ /* 0x040fe2000ff3e0ff */
[----:B------:R-:W-:Y:S01]  /*5290*/  @UP1 UIMAD UR16, UR23, UR5, UR16 ;  /* 0x00000005171012a4 */ /* 0x000fe2000f8e0210 */
[----:B------:R-:W-:Y:S01]  /*52a0*/  IADD3 R194, P4, R2, UR22, RZ ;  /* 0x0000001602c27c10 */ /* 0x000fe2000ff9e0ff */
[----:B------:R-:W3:Y:S01]  /*52b0*/  LDSM.16.M88.4 R152, [R226+0x9100] ;  /* 0x00910000e298783b */ /* 0x000ee20000000200 */
[C---:B------:R-:W-:Y:S01]  /*52c0*/  IADD3.X R193, R3.reuse, UR20, RZ, P1, !PT ;  /* 0x0000001403c17c10 */ /* 0x040fe20008ffe4ff */
[----:B------:R-:W-:Y:S01]  /*52d0*/  @UP1 UIADD3 UR16, UR19, UR16, URZ ;  /* 0x0000001013101290 */ /* 0x000fe2000fffe03f */
[----:B------:R-:W-:Y:S02]  /*52e0*/  IADD3.X R195, R3, UR21, RZ, P4, !PT ;  /* 0x0000001503c37c10 */ /* 0x000fe4000a7fe4ff */
[C---:B------:R-:W-:Y:S01]  /*52f0*/  IADD3 R244, P2, R192.reuse, UR11, RZ ;  /* 0x0000000bc0f47c10 */ /* 0x040fe2000ff5e0ff */
[----:B------:R-:W-:Y:S02]  /*5300*/  @UP1 USHF.L.U64.HI UR16, UR18, 0x7, UR16 ;  /* 0x0000000712101899 */ /* 0x000fe40008010210 */
[----:B------:R-:W4:Y:S01]  /*5310*/  LDSM.16.M88.4 R156, [R226+0x9900] ;  /* 0x00990000e29c783b */ /* 0x000f220000000200 */
[C---:B------:R-:W-:Y:S01]  /*5320*/  IADD3.X R245, R193.reuse, UR20, RZ, P2, !PT ;  /* 0x00000014c1f57c10 */ /* 0x040fe200097fe4ff */
[----:B------:R-:W-:Y:S02]  /*5330*/  @UP1 USHF.L.U32 UR18, UR4, 0x6, URZ ;  /* 0x0000000604121899 */ /* 0x000fe4000800063f */
[----:B------:R-:W-:Y:S02]  /*5340*/  @UP1 UMOV UR19, 0x6 ;  /* 0x0000000600131882 */ /* 0x000fe40000000000 */
[----:B------:R-:W-:Y:S02]  /*5350*/  @UP1 USHF.L.U64.HI UR19, UR4, UR19, UR5 ;  /* 0x0000001304131299 */ /* 0x000fe40008010205 */
[----:B------:R-:W5:Y:S01]  /*5360*/  LDSM.16.M88.4 R160, [R226+0xa100] ;  /* 0x00a10000e2a0783b */ /* 0x000f620000000200 */
[C---:B-1----:R-:W-:Y:S07]  /*5370*/  HMMA.16816.F32 R4, R140.reuse, R144, RZ ;  /* 0x000000908c04723c */ /* 0x042fee00000018ff */
[----:B------:R-:W1:Y:S01]  /*5380*/  LDSM.16.M88.4 R164, [R226+0xa900] ;  /* 0x00a90000e2a4783b */ /* 0x000e620000000200 */
[C---:B------:R-:W-:Y:S07]  /*5390*/  HMMA.16816.F32 R8, R140.reuse, R146, RZ ;  /* 0x000000928c08723c */ /* 0x040fee00000018ff */
[----:B------:R-:W1:Y:S01]  /*53a0*/  LDSM.16.M88.4 R144, [R226+0xb100] ;  /* 0x00b10000e290783b */ /* 0x000e620000000200 */
[C---:B--2---:R-:W-:Y:S07]  /*53b0*/  HMMA.16816.F32 R12, R140.reuse, R148, RZ ;  /* 0x000000948c0c723c */ /* 0x044fee00000018ff */
[----:B------:R-:W2:Y:S01]  /*53c0*/  LDSM.16.M88.4 R64, [R226+0xb900] ;  /* 0x00b90000e240783b */ /* 0x000ea20000000200 */
[C---:B------:R-:W-:Y:S07]  /*53d0*/  HMMA.16816.F32 R16, R140.reuse, R150, RZ ;  /* 0x000000968c10723c */ /* 0x040fee00000018ff */
[----:B------:R-:W1:Y:S01]  /*53e0*/  LDSM.16.M88.4 R136, [R225] ;  /* 0x00000000e188783b */ /* 0x000e620000000200 */
[C---:B---3--:R-:W-:Y:S07]  /*53f0*/  HMMA.16816.F32 R20, R140.reuse, R152, RZ ;  /* 0x000000988c14723c */ /* 0x048fee00000018ff */
[----:B------:R-:W-:Y:S01]  /*5400*/  LDSM.16.M88.4 R148, [R218] ;  /* 0x00000000da94783b */ /* 0x000fe20000000200 */
[C---:B------:R-:W-:Y:S07]  /*5410*/  HMMA.16816.F32 R24, R140.reuse, R154, RZ ;  /* 0x0000009a8c18723c */ /* 0x040fee00000018ff */
[----:B------:R-:W-:Y:S01]  /*5420*/  LDSM.16.M88.4 R152, [R217] ;  /* 0x00000000d998783b */ /* 0x000fe20000000200 */
[C---:B----4-:R-:W-:Y:S07]  /*5430*/  HMMA.16816.F32 R28, R140.reuse, R156, RZ ;  /* 0x0000009c8c1c723c */ /* 0x050fee00000018ff */
[----:B------:R-:W-:Y:S01]  /*5440*/  LDSM.16.M88.4 R172, [R213] ;  /* 0x00000000d5ac783b */ /* 0x000fe20000000200 */
[C---:B------:R-:W-:Y:S07]  /*5450*/  HMMA.16816.F32 R32, R140.reuse, R158, RZ ;  /* 0x0000009e8c20723c */ /* 0x040fee00000018ff */
[----:B------:R-:W-:Y:S01]  /*5460*/  LDSM.16.M88.4 R156, [R216] ;  /* 0x00000000d89c783b */ /* 0x000fe20000000200 */
[C---:B-----5:R-:W-:Y:S08]  /*5470*/  HMMA.16816.F32 R36, R140.reuse, R160, RZ ;  /* 0x000000a08c24723c */ /* 0x060ff000000018ff */
[C---:B------:R-:W-:Y:S01]  /*5480*/  HMMA.16816.F32 R40, R140.reuse, R162, RZ ;  /* 0x000000a28c28723c */ /* 0x040fe200000018ff */
[----:B------:R-:W-:Y:S07]  /*5490*/  LDSM.16.M88.4 R160, [R215] ;  /* 0x00000000d7a0783b */ /* 0x000fee0000000200 */
[C---:B-1----:R-:W-:Y:S08]  /*54a0*/  HMMA.16816.F32 R44, R140.reuse, R164, RZ ;  /* 0x000000a48c2c723c */ /* 0x042ff000000018ff */
[C---:B------:R-:W-:Y:S01]  /*54b0*/  HMMA.16816.F32 R48, R140.reuse, R166, RZ ;  /* 0x000000a68c30723c */ /* 0x040fe200000018ff */
[----:B------:R-:W-:Y:S07]  /*54c0*/  LDSM.16.M88.4 R164, [R214] ;  /* 0x00000000d6a4783b */ /* 0x000fee0000000200 */
[C---:B------:R-:W-:Y:S08]  /*54d0*/  HMMA.16816.F32 R52, R140.reuse, R144, RZ ;  /* 0x000000908c34723c */ /* 0x040ff000000018ff */
[C---:B------:R-:W-:Y:S01]  /*54e0*/  HMMA.16816.F32 R56, R140.reuse, R146, RZ ;  /* 0x000000928c38723c */ /* 0x040fe200000018ff */
[----:B------:R-:W1:Y:S07]  /*54f0*/  LDSM.16.M88.4 R144, [R219] ;  /* 0x00000000db90783b */ /* 0x000e6e0000000200 */
[C---:B--2---:R-:W-:Y:S01]  /*5500*/  HMMA.16816.F32 R60, R140.reuse, R64, RZ ;  /* 0x000000408c3c723c */ /* 0x044fe200000018ff */
[----:B------:R-:W-:Y:S01]  /*5510*/  @!PT LDS RZ, [RZ] ;  /* 0x00000000fffff984 */ /* 0x000fe20000000800 */
[----:B------:R-:W-:Y:S01]  /*5520*/  @!PT LDS RZ, [RZ] ;  /* 0x00000000fffff984 */ /* 0x000fe20000000800 */
[----:B------:R-:W-:Y:S01]  /*5530*/  @!PT LDS RZ, [RZ] ;  /* 0x00000000fffff984 */ /* 0x000fe20000000800 */
[----:B------:R2:W-:Y:S07]  /*5540*/  LDGSTS.E.BYPASS.LTC128B.128 [R227+0x100], [R242.64], !P3 ;  /* 0x00100000f2e37fae */ /* 0x0005ee000d901d4e */
[----:B------:R-:W-:Y:S01]  /*5550*/  HMMA.16816.F32 R64, R140, R66, RZ ;  /* 0x000000428c40723c */ /* 0x000fe200000018ff */
[----:B------:R3:W-:Y:S07]  /*5560*/  LDGSTS.E.BYPASS.LTC128B.128 [R227+0x4100], [R134.64], !P0 ;  /* 0x0410000086e37fae */ /* 0x0007ee000c101d4e */
[C---:B------:R-:W-:Y:S01]  /*5570*/  HMMA.16816.F32 R4, R168.reuse, R136, R4 ;  /* 0x00000088a804723c */ /* 0x040fe20000001804 */
[----:B------:R4:W-:Y:S07]  /*5580*/  LDGSTS.E.BYPASS.LTC128B.128 [R227+0x1100], [R2.64], !P3 ;  /* 0x0110000002e37fae */ /* 0x0009ee000d901d4e */
[C---:B------:R-:W-:Y:S01]  /*5590*/  HMMA.16816.F32 R8, R168.reuse, R138, R8 ;  /* 0x0000008aa808723c */ /* 0x040fe20000001808 */
[----:B------:R4:W-:Y:S03]  /*55a0*/  LDGSTS.E.BYPASS.LTC128B.128 [R227+0x5100], [R2.64+0x80], !P0 ;  /* 0x0510008002e37fae */ /* 0x0009e6000c101d4e */
[----:B--2---:R-:W-:Y:S04]  /*55b0*/  IADD3 R242, P1, R192, UR22, RZ ;  /* 0x00000016c0f27c10 */ /* 0x004fe8000ff3e0ff */
[----:B------:R-:W-:Y:S01]  /*55c0*/  IADD3.X R243, R193, UR21, RZ, P1, !PT ;  /* 0x00000015c1f37c10 */ /* 0x000fe20008ffe4ff */
[C---:B-1----:R-:W-:Y:S01]  /*55d0*/  HMMA.16816.F32 R12, R168.reuse, R144, R12 ;  /* 0x00000090a80c723c */ /* 0x042fe2000000180c */
[----:B------:R1:W-:Y:S01]  /*55e0*/  LDGSTS.E.BYPASS.LTC128B.128 [R227+0x2100], [R192.64], !P3 ;  /* 0x02100000c0e37fae */ /* 0x0003e2000d901d4e */
[----:B------:R-:W-:Y:S06]  /*55f0*/  PLOP3.LUT P1, PT, PT, PT, UP1, 0x80, 0x0 ;  /* 0x000000000000781c */ /* 0x000fec0003f2f018 */
[C---:B------:R-:W-:Y:S01]  /*5600*/  HMMA.16816.F32 R16, R168.reuse, R146, R16 ;  /* 0x00000092a810723c */ /* 0x040fe20000001810 */
[----:B------:R1:W-:Y:S07]  /*5610*/  LDGSTS.E.BYPASS.LTC128B.128 [R227+0x6100], [R194.64], !P0 ;  /* 0x06100000c2e37fae */ /* 0x0003ee000c101d4e */
[C---:B------:R-:W-:Y:S01]  /*5620*/  HMMA.16816.F32 R20, R168.reuse, R148, R20 ;  /* 0x00000094a814723c */ /* 0x040fe20000001814 */
[----:B------:R2:W-:Y:S07]  /*5630*/  LDGSTS.E.BYPASS.LTC128B.128 [R227+0x3100], [R244.64], !P3 ;  /* 0x03100000f4e37fae */ /* 0x0005ee000d901d4e */
[C---:B------:R-:W-:Y:S01]  /*5640*/  HMMA.16816.F32 R24, R168.reuse, R150, R24 ;  /* 0x00000096a818723c */ /* 0x040fe20000001818 */
[----:B------:R5:W-:Y:S07]  /*5650*/  LDGSTS.E.BYPASS.LTC128B.128 [R227+0x7100], [R242.64], !P0 ;  /* 0x07100000f2e37fae */ /* 0x000bee000c101d4e */
[C---:B------:R-:W-:Y:S01]  /*5660*/  HMMA.16816.F32 R28, R168.reuse, R152, R28 ;  /* 0x00000098a81c723c */ /* 0x040fe2000000181c */
[----:B------:R-:W1:Y:S07]  /*5670*/  LDSM.16.M88.4 R136, [R223+0x8100] ;  /* 0x00810000df88783b */ /* 0x000e6e0000000200 */
[C---:B------:R-:W-:Y:S01]  /*5680*/  HMMA.16816.F32 R32, R168.reuse, R154, R32 ;  /* 0x0000009aa820723c */ /* 0x040fe20000001820 */
[----:B------:R-:W0:Y:S07]  /*5690*/  LDGDEPBAR ;  /* 0x00000000000079af */ /* 0x000e2e0000000000 */
[C---:B------:R-:W-:Y:S01]  /*56a0*/  HMMA.16816.F32 R36, R168.reuse, R156, R36 ;  /* 0x0000009ca824723c */ /* 0x040fe20000001824 */
[----:B------:R-:W1:Y:S07]  /*56b0*/  LDSM.16.M88.4 R144, [R223+0x8900] ;  /* 0x00890000df90783b */ /* 0x000e6e0000000200 */
[C---:B------:R-:W-:Y:S01]  /*56c0*/  HMMA.16816.F32 R40, R168.reuse, R158, R40 ;  /* 0x0000009ea828723c */ /* 0x040fe20000001828 */
[----:B------:R-:W1:Y:S07]  /*56d0*/  LDSM.16.M88.4 R148, [R223+0x9100] ;  /* 0x00910000df94783b */ /* 0x000e6e0000000200 */
[C---:B------:R-:W-:Y:S01]  /*56e0*/  HMMA.16816.F32 R44, R168.reuse, R160, R44 ;  /* 0x000000a0a82c723c */ /* 0x040fe2000000182c */
[----:B------:R-:W2:Y:S07]  /*56f0*/  LDSM.16.M88.4 R152, [R223+0x9900] ;  /* 0x00990000df98783b */ /* 0x000eae0000000200 */
[C---:B------:R-:W-:Y:S01]  /*5700*/  HMMA.16816.F32 R48, R168.reuse, R162, R48 ;  /* 0x000000a2a830723c */ /* 0x040fe20000001830 */
[----:B------:R-:W-:Y:S07]  /*5710*/  LDSM.16.M88.4 R156, [R223+0xb900] ;  /* 0x00b90000df9c783b */ /* 0x000fee0000000200 */
[C---:B------:R-:W-:Y:S01]  /*5720*/  HMMA.16816.F32 R52, R168.reuse, R164, R52 ;  /* 0x000000a4a834723c */ /* 0x040fe20000001834 */
[----:B------:R-:W-:Y:S07]  /*5730*/  LDSM.16.M88.4 R160, [R212] ;  /* 0x00000000d4a0783b */ /* 0x000fee0000000200 */
[C---:B------:R-:W-:Y:S01]  /*5740*/  HMMA.16816.F32 R56, R168.reuse, R166, R56 ;  /* 0x000000a6a838723c */ /* 0x040fe20000001838 */
[----:B------:R-:W-:Y:S07]  /*5750*/  LDSM.16.M88.4 R164, [R212+0x800] ;  /* 0x00080000d4a4783b */ /* 0x000fee0000000200 */
[C---:B------:R-:W-:Y:S01]  /*5760*/  HMMA.16816.F32 R60, R168.reuse, R172, R60 ;  /* 0x000000aca83c723c */ /* 0x040fe2000000183c */
[----:B-1----:R-:W-:Y:S07]  /*5770*/  LDSM.16.M88.4 R192, [R210] ;  /* 0x00000000d2c0783b */ /* 0x002fee0000000200 */
[----:B------:R-:W-:Y:S01]  /*5780*/  HMMA.16816.F32 R64, R168, R174, R64 ;  /* 0x000000aea840723c */ /* 0x000fe20000001840 */
[----:B------:R-:W-:Y:S07]  /*5790*/  LDSM.16.M88.4 R172, [R211] ;  /* 0x00000000d3ac783b */ /* 0x000fee0000000200 */
[C---:B------:R-:W-:Y:S08]  /*57a0*/  HMMA.16816.F32 R4, R176.reuse, R136, R4 ;  /* 0x00000088b004723c */ /* 0x040ff00000001804 */
[C---:B------:R-:W-:Y:S01]  /*57b0*/  HMMA.16816.F32 R8, R176.reuse, R138, R8 ;  /* 0x0000008ab008723c */ /* 0x040fe20000001808 */
[----:B------:R-:W1:Y:S07]  /*57c0*/  LDSM.16.M88.4 R136, [R223+0xa100] ;  /* 0x00a10000df88783b */ /* 0x000e6e0000000200 */
[C---:B------:R-:W-:Y:S08]  /*57d0*/  HMMA.16816.F32 R12, R176.reuse, R144, R12 ;  /* 0x00000090b00c723c */ /* 0x040ff0000000180c */
[C---:B------:R-:W-:Y:S01]  /*57e0*/  HMMA.16816.F32 R16, R176.reuse, R146, R16 ;  /* 0x00000092b010723c */ /* 0x040fe20000001810 */
[----:B------:R-:W3:Y:S07]  /*57f0*/  LDSM.16.M88.4 R144, [R223+0xa900] ;  /* 0x00a90000df90783b */ /* 0x000eee0000000200 */
[C---:B------:R-:W-:Y:S08]  /*5800*/  HMMA.16816.F32 R20, R176.reuse, R148, R20 ;  /* 0x00000094b014723c */ /* 0x040ff00000001814 */
[C---:B------:R-:W-:Y:S01]  /*5810*/  HMMA.16816.F32 R24, R176.reuse, R150, R24 ;  /* 0x00000096b018723c */ /* 0x040fe20000001818 */
[----:B------:R-:W4:Y:S07]  /*5820*/  LDSM.16.M88.4 R148, [R223+0xb100] ;  /* 0x00b10000df94783b */ /* 0x000f2e0000000200 */
[C---:B--2---:R-:W-:Y:S08]  /*5830*/  HMMA.16816.F32 R28, R176.reuse, R152, R28 ;  /* 0x00000098b01c723c */ /* 0x044ff0000000181c */
[C---:B------:R-:W-:Y:S01]  /*5840*/  HMMA.16816.F32 R32, R176.reuse, R154, R32 ;  /* 0x0000009ab020723c */ /* 0x040fe20000001820 */
[----:B------:R-:W2:Y:S07]  /*5850*/  LDSM.16.M88.4 R152, [R212+0x1000] ;  /* 0x00100000d498783b */ /* 0x000eae0000000200 */
[C---:B-1----:R-:W-:Y:S08]  /*5860*/  HMMA.16816.F32 R36, R176.reuse, R136, R36 ;  /* 0x00000088b024723c */ /* 0x042ff00000001824 */
        /* <DEDUP_REMOVED lines=31> */
[----:B------:R-:W4:Y:S07]  /*5a60*/  LDSM.16.M88.4 R156, [R226+0xe900] ;  /* 0x00e90000e29c783b */ /* 0x000f2e0000000200 */
[C---:B--2---:R-:W-:Y:S08]  /*5a70*/  HMMA.16816.F32 R60, R180.reuse, R152, R60 ;  /* 0x00000098b43c723c */ /* 0x044ff0000000183c */
[----:B------:R-:W-:Y:S01]  /*5a80*/  HMMA.16816.F32 R64, R180, R154, R64 ;  /* 0x0000009ab440723c */ /* 0x000fe20000001840 */
[----:B------:R-:W-:Y:S07]  /*5a90*/  LDSM.16.M88.4 R152, [R226+0xf900] ;  /* 0x00f90000e298783b */ /* 0x000fee0000000200 */
[C---:B-1----:R-:W-:Y:S08]  /*5aa0*/  HMMA.16816.F32 R4, R184.reuse, R136, R4 ;  /* 0x00000088b804723c */ /* 0x042ff00000001804 */
[C---:B------:R-:W-:Y:S01]  /*5ab0*/  HMMA.16816.F32 R8, R184.reuse, R138, R8 ;  /* 0x0000008ab808723c */ /* 0x040fe20000001808 */
[----:B------:R-:W1:Y:S07]  /*5ac0*/  LDSM.16.M88.4 R136, [R226+0xf100] ;  /* 0x00f10000e288783b */ /* 0x000e6e0000000200 */
[C---:B---3--:R-:W-:Y:S08]  /*5ad0*/  HMMA.16816.F32 R12, R184.reuse, R144, R12 ;  /* 0x00000090b80c723c */ /* 0x048ff0000000180c */
[C---:B------:R-:W-:Y:S01]  /*5ae0*/  HMMA.16816.F32 R16, R184.reuse, R146, R16 ;  /* 0x00000092b810723c */ /* 0x040fe20000001810 */
[----:B------:R-:W2:Y:S07]  /*5af0*/  LDSM.16.M88.4 R144, [R209] ;  /* 0x00000000d190783b */ /* 0x000eae0000000200 */
[C---:B----4-:R-:W-:Y:S08]  /*5b00*/  HMMA.16816.F32 R20, R184.reuse, R148, R20 ;  /* 0x00000094b814723c */ /* 0x050ff00000001814 */
[C---:B------:R-:W-:Y:S01]  /*5b10*/  HMMA.16816.F32 R24, R184.reuse, R150, R24 ;  /* 0x00000096b818723c */ /* 0x040fe20000001818 */
[----:B------:R-:W3:Y:S07]  /*5b20*/  LDSM.16.M88.4 R148, [R208] ;  /* 0x00000000d094783b */ /* 0x000eee0000000200 */
        /* <DEDUP_REMOVED lines=8> */
[----:B------:R-:W4:Y:S07]  /*5bb0*/  LDSM.16.M88.4 R156, [R207] ;  /* 0x00000000cf9c783b */ /* 0x000f2e0000000200 */
[C---:B-1----:R-:W-:Y:S08]  /*5bc0*/  HMMA.16816.F32 R52, R184.reuse, R136, R52 ;  /* 0x00000088b834723c */ /* 0x042ff00000001834 */
[C---:B------:R-:W-:Y:S01]  /*5bd0*/  HMMA.16816.F32 R56, R184.reuse, R138, R56 ;  /* 0x0000008ab838723c */ /* 0x040fe20000001838 */
[----:B------:R-:W1:Y:S07]  /*5be0*/  LDSM.16.M88.4 R136, [R206] ;  /* 0x00000000ce88783b */ /* 0x000e6e0000000200 */
[C---:B------:R-:W-:Y:S08]  /*5bf0*/  HMMA.16816.F32 R60, R184.reuse, R152, R60 ;  /* 0x00000098b83c723c */ /* 0x040ff0000000183c */
[----:B------:R-:W-:Y:S01]  /*5c00*/  HMMA.16816.F32 R64, R184, R154, R64 ;  /* 0x0000009ab840723c */ /* 0x000fe20000001840 */
[----:B------:R-:W1:Y:S07]  /*5c10*/  LDSM.16.M88.4 R152, [R205] ;  /* 0x00000000cd98783b */ /* 0x000e6e0000000200 */
        /* <DEDUP_REMOVED lines=27> */
[C---:B------:R-:W-:Y:S08]  /*5dd0*/  HMMA.16816.F32 R12, R196.reuse, R160, R12 ;  /* 0x000000a0c40c723c */ /* 0x040ff0000000180c */
[C---:B------:R-:W-:Y:S08]  /*5de0*/  HMMA.16816.F32 R16, R196.reuse, R162, R16 ;  /* 0x000000a2c410723c */ /* 0x040ff00000001810 */
[C---:B------:R-:W-:Y:S08]  /*5df0*/  HMMA.16816.F32 R20, R196.reuse, R164, R20 ;  /* 0x000000a4c414723c */ /* 0x040ff00000001814 */
[C---:B------:R-:W-:Y:S08]  /*5e00*/  HMMA.16816.F32 R24, R196.reuse, R166, R24 ;  /* 0x000000a6c418723c */ /* 0x040ff00000001818 */
[C---:B----4-:R-:W-:Y:S08]  /*5e10*/  HMMA.16816.F32 R28, R196.reuse, R156, R28 ;  /* 0x0000009cc41c723c */ /* 0x050ff0000000181c */
[C---:B------:R-:W-:Y:S08]  /*5e20*/  HMMA.16816.F32 R32, R196.reuse, R158, R32 ;  /* 0x0000009ec420723c */ /* 0x040ff00000001820 */
[C---:B-1----:R-:W-:Y:S08]  /*5e30*/  HMMA.16816.F32 R36, R196.reuse, R136, R36 ;  /* 0x00000088c424723c */ /* 0x042ff00000001824 */
[C---:B------:R-:W-:Y:S01]  /*5e40*/  HMMA.16816.F32 R40, R196.reuse, R138, R40 ;  /* 0x0000008ac428723c */ /* 0x040fe20000001828 */
[----:B------:R-:W1:Y:S07]  /*5e50*/  LDSM.16.M88.4 R136, [R212+0x5000] ;  /* 0x00500000d488783b */ /* 0x000e6e0000000200 */
[C---:B------:R-:W-:Y:S08]  /*5e60*/  HMMA.16816.F32 R44, R196.reuse, R172, R44 ;  /* 0x000000acc42c723c */ /* 0x040ff0000000182c */
[C---:B------:R-:W-:Y:S08]  /*5e70*/  HMMA.16816.F32 R48, R196.reuse, R174, R48 ;  /* 0x000000aec430723c */ /* 0x040ff00000001830 */
[C---:B------:R-:W-:Y:S08]  /*5e80*/  HMMA.16816.F32 R52, R196.reuse, R192, R52 ;  /* 0x000000c0c434723c */ /* 0x040ff00000001834 */
[C---:B------:R-:W-:Y:S08]  /*5e90*/  HMMA.16816.F32 R56, R196.reuse, R194, R56 ;  /* 0x000000c2c438723c */ /* 0x040ff00000001838 */
[C---:B------:R-:W-:Y:S08]  /*5ea0*/  HMMA.16816.F32 R60, R196.reuse, R152, R60 ;  /* 0x00000098c43c723c */ /* 0x040ff0000000183c */
[----:B------:R-:W-:Y:S01]  /*5eb0*/  HMMA.16816.F32 R64, R196, R154, R64 ;  /* 0x0000009ac440723c */ /* 0x000fe20000001840 */
[----:B------:R-:W4:Y:S07]  /*5ec0*/  LDSM.16.M88.4 R152, [R212+0x5800] ;  /* 0x00580000d498783b */ /* 0x000f2e0000000200 */
[C---:B--2---:R-:W-:Y:S08]  /*5ed0*/  HMMA.16816.F32 R4, R200.reuse, R144, R4 ;  /* 0x00000090c804723c */ /* 0x044ff00000001804 */
[C---:B------:R-:W-:Y:S01]  /*5ee0*/  HMMA.16816.F32 R8, R200.reuse, R146, R8 ;  /* 0x00000092c808723c */ /* 0x040fe20000001808 */
[----:B------:R-:W2:Y:S07]  /*5ef0*/  LDSM.16.M88.4 R144, [R212+0x6000] ;  /* 0x00600000d490783b */ /* 0x000eae0000000200 */
[C---:B---3--:R-:W-:Y:S08]  /*5f00*/  HMMA.16816.F32 R12, R200.reuse, R148, R12 ;  /* 0x00000094c80c723c */ /* 0x048ff0000000180c */
[C---:B------:R-:W-:Y:S01]  /*5f10*/  HMMA.16816.F32 R16, R200.reuse, R150, R16 ;  /* 0x00000096c810723c */ /* 0x040fe20000001810 */
[----:B------:R-:W-:Y:S03]  /*5f20*/  LDSM.16.M88.4 R148, [R212+0x7000] ;  /* 0x00700000d494783b */ /* 0x000fe60000000200 */
[----:B------:R-:W-:Y:S02]  /*5f30*/  FMNMX.FTZ R2, R4, R133, !PT ;  /* 0x0000008504027209 */ /* 0x000fe40007810000 */
[----:B------:R-:W-:Y:S02]  /*5f40*/  FMNMX.FTZ R132, R6, R0, !PT ;  /* 0x0000000006847209 */ /* 0x000fe40007810000 */
[C---:B-1----:R-:W-:Y:S04]  /*5f50*/  HMMA.16816.F32 R20, R200.reuse, R136, R20 ;  /* 0x00000088c814723c */ /* 0x042fe80000001814 */
[----:B------:R-:W-:Y:S02]  /*5f60*/  FMNMX.FTZ R3, R5, R2, !PT ;  /* 0x0000000205037209 */ /* 0x000fe40007810000 */
[----:B------:R-:W-:Y:S02]  /*5f70*/  FMNMX.FTZ R135, R7, R132, !PT ;  /* 0x0000008407877209 */ /* 0x000fe40007810000 */
[C---:B------:R-:W-:Y:S01]  /*5f80*/  HMMA.16816.F32 R24, R200.reuse, R138, R24 ;  /* 0x0000008ac818723c */ /* 0x040fe20000001818 */
[----:B------:R-:W1:Y:S03]  /*5f90*/  LDSM.16.M88.4 R136, [R212+0x6800] ;  /* 0x00680000d488783b */ /* 0x000e660000000200 */
[----:B------:R-:W-:Y:S02]  /*5fa0*/  FMNMX.FTZ R2, R8, R3, !PT ;  /* 0x0000000308027209 */ /* 0x000fe40007810000 */
[----:B------:R-:W-:Y:S02]  /*5fb0*/  FMNMX.FTZ R132, R10, R135, !PT ;  /* 0x000000870a847209 */ /* 0x000fe40007810000 */
[C---:B----4-:R-:W-:Y:S04]  /*5fc0*/  HMMA.16816.F32 R28, R200.reuse, R152, R28 ;  /* 0x00000098c81c723c */ /* 0x050fe8000000181c */
[----:B------:R-:W-:Y:S02]  /*5fd0*/  FMNMX.FTZ R3, R9, R2, !PT ;  /* 0x0000000209037209 */ /* 0x000fe40007810000 */
[----:B------:R-:W-:Y:S02]  /*5fe0*/  FMNMX.FTZ R135, R11, R132, !PT ;  /* 0x000000840b877209 */ /* 0x000fe40007810000 */
[C---:B------:R-:W-:Y:S04]  /*5ff0*/  HMMA.16816.F32 R32, R200.reuse, R154, R32 ;  /* 0x0000009ac820723c */ /* 0x040fe80000001820 */
[----:B------:R-:W-:Y:S02]  /*6000*/  FMNMX.FTZ R2, R12, R3, !PT ;  /* 0x000000030c027209 */ /* 0x000fe40007810000 */
[----:B------:R-:W-:Y:S02]  /*6010*/  FMNMX.FTZ R132, R14, R135, !PT ;  /* 0x000000870e847209 */ /* 0x000fe40007810000 */
[C---:B--2---:R-:W-:Y:S04]  /*6020*/  HMMA.16816.F32 R36, R200.reuse, R144, R36 ;  /* 0x00000090c824723c */ /* 0x044fe80000001824 */
[----:B------:R-:W-:Y:S02]  /*6030*/  FMNMX.FTZ R3, R13, R2, !PT ;  /* 0x000000020d037209 */ /* 0x000fe40007810000 */
[----:B------:R-:W-:Y:S02]  /*6040*/  FMNMX.FTZ R135, R15, R132, !PT ;  /* 0x000000840f877209 */ /* 0x000fe40007810000 */
[C---:B------:R-:W-:Y:S01]  /*6050*/  HMMA.16816.F32 R40, R200.reuse, R146, R40 ;  /* 0x00000092c828723c */ /* 0x040fe20000001828 */
[----:B------:R-:W2:Y:S01]  /*6060*/  LDSM.16.M88.4 R144, [R212+0x7800] ;  /* 0x00780000d490783b */ /* 0x000ea20000000200 */
[----:B------:R-:W-:Y:S04]  /*6070*/  DEPBAR.LE SB0, 0x0 ;  /* 0x000080000000791a */ /* 0x000fe80000000000 */
[----:B------:R-:W-:Y:S02]  /*6080*/  FMNMX.FTZ R2, R16, R3, !PT ;  /* 0x0000000310027209 */ /* 0x000fe40007810000 */
[----:B------:R-:W-:Y:S01]  /*6090*/  FMNMX.FTZ R132, R18, R135, !PT ;  /* 0x0000008712847209 */ /* 0x000fe20007810000 */
[C---:B-1----:R-:W-:Y:S01]  /*60a0*/  HMMA.16816.F32 R44, R200.reuse, R136, R44 ;  /* 0x00000088c82c723c */ /* 0x042fe2000000182c */
[----:B------:R-:W-:Y:S04]  /*60b0*/  BAR.SYNC.DEFER_BLOCKING 0x0 ;  /* 0x0000000000007b1d */ /* 0x000fe80000010000 */
[----:B------:R-:W-:Y:S02]  /*60c0*/  FMNMX.FTZ R3, R17, R2, !PT ;  /* 0x0000000211037209 */ /* 0x000fe40007810000 */
[----:B------:R-:W-:Y:S01]  /*60d0*/  FMNMX.FTZ R135, R19, R132, !PT ;  /* 0x0000008413877209 */ /* 0x000fe20007810000 */
[C---:B------:R-:W-:Y:S04]  /*60e0*/  HMMA.16816.F32 R48, R200.reuse, R138, R48 ;  /* 0x0000008ac830723c */ /* 0x040fe80000001830 */
[----:B------:R-:W-:Y:S02]  /*60f0*/  FMNMX.FTZ R2, R20, R3, !PT ;  /* 0x0000000314027209 */ /* 0x000fe40007810000 */
[----:B------:R-:W-:Y:S02]  /*6100*/  FMNMX.FTZ R132, R22, R135, !PT ;  /* 0x0000008716847209 */ /* 0x000fe40007810000 */
[C---:B------:R-:W-:Y:S04]  /*6110*/  HMMA.16816.F32 R52, R200.reuse, R148, R52 ;  /* 0x00000094c834723c */ /* 0x040fe80000001834 */
        /* <DEDUP_REMOVED lines=8> */
[----:B------:R-:W-:Y:S04]  /*61a0*/  HMMA.16816.F32 R64, R200, R146, R64 ;  /* 0x00000092c840723c */ /* 0x000fe80000001840 */
[----:B------:R-:W-:Y:S02]  /*61b0*/  FMNMX.FTZ R2, R28, R3, !PT ;  /* 0x000000031c027209 */ /* 0x000fe40007810000 */
[----:B------:R-:W-:Y:S02]  /*61c0*/  FMNMX.FTZ R132, R30, R135, !PT ;  /* 0x000000871e847209 */ /* 0x000fe40007810000 */
[----:B------:R-:W-:Y:S04]  /*61d0*/  FMNMX.FTZ R3, R29, R2, !PT ;  /* 0x000000021d037209 */ /* 0x000fe80007810000 */
        /* <DEDUP_REMOVED lines=36> */
[----:B------:R-:W-:Y:S01]  /*6420*/  @P1 IADD3 R138, P4, R236, UR17, RZ ;  /* 0x00000011ec8a1c10 */ /* 0x000fe2000ff9e0ff */
[----:B------:R-:W1:Y:S01]  /*6430*/  SHFL.BFLY PT, R132, R135, 0x2, 0x1f ;  /* 0x0c401f0087847f89 */ /* 0x000e6200000e0000 */
[----:B------:R-:W-:Y:S07]  /*6440*/  FMNMX.FTZ R137, R67, R2, !PT ;  /* 0x0000000243897209 */ /* 0x000fee0007810000 */
[----:B------:R-:W2:Y:S01]  /*6450*/  SHFL.BFLY PT, R2, R137, 0x2, 0x1f ;  /* 0x0c401f0089027f89 */ /* 0x000ea200000e0000 */
[----:B-1----:R-:W-:Y:S07]  /*6460*/  FMNMX.FTZ R139, R135, R132, !PT ;  /* 0x00000084878b7209 */ /* 0x002fee0007810000 */
[----:B------:R-:W1:Y:S01]  /*6470*/  SHFL.BFLY PT, R132, R139, 0x1, 0x1f ;  /* 0x0c201f008b847f89 */ /* 0x000e6200000e0000 */
[----:B--2---:R-:W-:Y:S02]  /*6480*/  FMNMX.FTZ R134, R137, R2, !PT ;  /* 0x0000000289867209 */ /* 0x004fe40007810000 */
[----:B------:R-:W-:Y:S05]  /*6490*/  @P1 IADD3.X R137, R233, UR16, RZ, P4, !PT ;  /* 0x00000010e9891c10 */ /* 0x000fea000a7fe4ff */
[----:B------:R-:W2:Y:S01]  /*64a0*/  SHFL.BFLY PT, R3, R134, 0x1, 0x1f ;  /* 0x0c201f0086037f89 */ /* 0x000ea200000e0000 */
[----:B-1----:R-:W-:Y:S05]  /*64b0*/  FMNMX.FTZ R132, R139, R132, !PT ;  /* 0x000000848b847209 */ /* 0x002fea0007810000 */
[C---:B------:R-:W-:Y:S02]  /*64c0*/  FADD.FTZ R2, -R132.reuse, R133 ;  /* 0x0000008584027221 */ /* 0x040fe40000010100 */
[----:B-----5:R-:W-:Y:S01]  /*64d0*/  FMUL.FTZ R243, R132, c[0x0][0x2d0] ;  /* 0x0000b40084f37a20 */ /* 0x020fe20000410000 */
[----:B--2---:R-:W-:Y:S01]  /*64e0*/  FMNMX.FTZ R3, R134, R3, !PT ;  /* 0x0000000386037209 */ /* 0x004fe20007810000 */
[----:B------:R-:W-:Y:S02]  /*64f0*/  FMUL.FTZ R135, R2, c[0x0][0x2d0] ;  /* 0x0000b40002877a20 */ /* 0x000fe40000410000 */
[--C-:B------:R-:W-:Y:S02]  /*6500*/  FFMA.FTZ R172, R9, c[0x0][0x2d0], -R243.reuse ;  /* 0x0000b40009ac7a23 */ /* 0x100fe400000108f3 */
[----:B------:R1:W2:Y:S01]  /*6510*/  MUFU.EX2 R2, R135 ;  /* 0x0000008700027308 */ /* 0x0002a20000000800 */
[C---:B------:R-:W-:Y:S02]  /*6520*/  FMUL.FTZ R194, R3.reuse, c[0x0][0x2d0] ;  /* 0x0000b40003c27a20 */ /* 0x040fe40000410000 */
[----:B------:R-:W-:Y:S02]  /*6530*/  FADD.FTZ R133, -R3, R0 ;  /* 0x0000000003857221 */ /* 0x000fe40000010100 */
[--C-:B------:R-:W-:Y:S02]  /*6540*/  FFMA.FTZ R134, R5, c[0x0][0x2d0], -R243.reuse ;  /* 0x0000b40005867a23 */ /* 0x100fe400000108f3 */
[----:B------:R-:W-:Y:S02]  /*6550*/  FMUL.FTZ R0, R133, c[0x0][0x2d0] ;  /* 0x0000b40085007a20 */ /* 0x000fe40000410000 */
[--C-:B------:R-:W-:Y:S01]  /*6560*/  FFMA.FTZ R133, R4, c[0x0][0x2d0], -R243.reuse ;  /* 0x0000b40004857a23 */ /* 0x100fe200000108f3 */
[----:B------:R-:W-:Y:S01]  /*6570*/  MUFU.EX2 R172, R172 ;  /* 0x000000ac00ac7308 */ /* 0x000fe20000000800 */
[--C-:B------:R-:W-:Y:S02]  /*6580*/  FFMA.FTZ R173, R6, c[0x0][0x2d0], -R194.reuse ;  /* 0x0000b40006ad7a23 */ /* 0x100fe400000108c2 */
[--C-:B------:R-:W-:Y:S02]  /*6590*/  FFMA.FTZ R28, R28, c[0x0][0x2d0], -R243.reuse ;  /* 0x0000b4001c1c7a23 */ /* 0x100fe400000108f3 */
[--C-:B------:R-:W-:Y:S02]  /*65a0*/  FFMA.FTZ R29, R29, c[0x0][0x2d0], -R243.reuse ;  /* 0x0000b4001d1d7a23 */ /* 0x100fe400000108f3 */
[--C-:B------:R-:W-:Y:S02]  /*65b0*/  FFMA.FTZ R30, R30, c[0x0][0x2d0], -R194.reuse ;  /* 0x0000b4001e1e7a23 */ /* 0x100fe400000108c2 */
[----:B------:R-:W-:Y:S01]  /*65c0*/  FFMA.FTZ R159, R34, c[0x0][0x2d0], -R194 ;  /* 0x0000b400229f7a23 */ /* 0x000fe200000108c2 */
[----:B------:R-:W3:Y:S01]  /*65d0*/  MUFU.EX2 R0, R0 ;  /* 0x0000000000007308 */ /* 0x000ee20000000800 */
[--C-:B------:R-:W-:Y:S02]  /*65e0*/  FFMA.FTZ R33, R33, c[0x0][0x2d0], -R243.reuse ;  /* 0x0000b40021217a23 */ /* 0x100fe400000108f3 */
[--C-:B------:R-:W-:Y:S01]  /*65f0*/  FFMA.FTZ R44, R44, c[0x0][0x2d0], -R243.reuse ;  /* 0x0000b4002c2c7a23 */ /* 0x100fe200000108f3 */
[----:B-1----:R-:W-:Y:S01]  /*6600*/  @P1 IADD3 R135, P2, R228, UR17, RZ ;  /* 0x00000011e4871c10 */ /* 0x002fe2000ff5e0ff */
[----:B------:R-:W-:Y:S01]  /*6610*/  @UP1 UIADD3 UR17, UP0, UR12, 0x80, URZ ;  /* 0x000000800c111890 */ /* 0x000fe2000ff1e03f */
[C---:B--2---:R-:W-:Y:S02]  /*6620*/  FMUL.FTZ R4, R2.reuse, R128 ;  /* 0x0000008002047220 */ /* 0x044fe40000410000 */
[----:B------:R-:W-:Y:S01]  /*6630*/  @P1 LEA R192, P5, R135, c[0x0][0x1c8], 0x1 ;  /* 0x0000720087c01a11 */ /* 0x000fe200078a08ff */
[----:B------:R-:W-:Y:S01]  /*6640*/  FMUL.FTZ R5, R2, R129 ;  /* 0x0000008102057220 */ /* 0x000fe20000410000 */
[----:B------:R-:W-:Y:S01]  /*6650*/  @P1 IADD3.X R136, R231, UR16, RZ, P2, !PT ;  /* 0x00000010e7881c10 */ /* 0x000fe200097fe4ff */
[----:B------:R-:W-:Y:S01]  /*6660*/  @UP1 UIADD3.X UR16, URZ, UR9, URZ, UP0, !UPT ;  /* 0x000000093f101290 */ /* 0x000fe200087fe43f */
[----:B------:R-:W-:Y:S01]  /*6670*/  @P1 LEA R174, P2, R138, c[0x0][0x1c8], 0x1 ;  /* 0x000072008aae1a11 */ /* 0x000fe200078408ff */
[----:B------:R-:W-:Y:S01]  /*6680*/  MUFU.EX2 R133, R133 ;  /* 0x0000008500857308 */ /* 0x000fe20000000800 */
[----:B------:R-:W-:Y:S01]  /*6690*/  @P1 LEA.HI.X R193, R135, c[0x0][0x1cc], R136, 0x1, P5 ;  /* 0x0000730087c11a11 */ /* 0x000fe200028f0c88 */
[----:B------:R-:W-:Y:S01]  /*66a0*/  FFMA.FTZ R135, R8, c[0x0][0x2d0], -R243 ;  /* 0x0000b40008877a23 */ /* 0x000fe200000108f3 */
[----:B------:R-:W-:Y:S01]  /*66b0*/  @P1 LEA.HI.X R175, R138, c[0x0][0x1cc], R137, 0x1, P2 ;  /* 0x000073008aaf1a11 */ /* 0x000fe200010f0c89 */
[----:B------:R-:W-:Y:S01]  /*66c0*/  FMUL.FTZ R8, R2, R124 ;  /* 0x0000007c02087220 */ /* 0x000fe20000410000 */
[----:B------:R-:W-:Y:S01]  /*66d0*/  @P1 IADD3 R136, P2, R192, UR18, RZ ;  /* 0x00000012c0881c10 */ /* 0x000fe2000ff5e0ff */
[----:B------:R1:W-:Y:S01]  /*66e0*/  @P1 LDGSTS.E.BYPASS.LTC128B.128 [R227+0x8100], [R192.64], !P3 ;  /* 0x08100000c0e31fae */ /* 0x0003e2000d901d4e */
[----:B------:R-:W-:Y:S02]  /*66f0*/  FMUL.FTZ R9, R2, R125 ;  /* 0x0000007d02097220 */ /* 0x000fe40000410000 */
[----:B------:R-:W-:Y:S01]  /*6700*/  @P1 IADD3.X R137, R193, UR19, RZ, P2, !PT ;  /* 0x00000013c1891c10 */ /* 0x000fe200097fe4ff */
[----:B------:R-:W2:Y:S01]  /*6710*/  MUFU.EX2 R134, R134 ;  /* 0x0000008600867308 */ /* 0x000ea20000000800 */
[----:B------:R-:W-:Y:S01]  /*6720*/  @P1 IADD3 R244, P2, R136, UR18, RZ ;  /* 0x0000001288f41c10 */ /* 0x000fe2000ff5e0ff */
[----:B---3--:R-:W-:Y:S01]  /*6730*/  FMUL.FTZ R6, R0, R130 ;  /* 0x0000008200067220 */ /* 0x008fe20000410000 */
[----:B------:R-:W-:Y:S01]  /*6740*/  @P1 IADD3 R250, P5, R136, UR17, RZ ;  /* 0x0000001188fa1c10 */ /* 0x000fe2000ffbe0ff */
[----:B------:R3:W-:Y:S01]  /*6750*/  @P1 LDGSTS.E.BYPASS.LTC128B.128 [R227+0xc100], [R174.64], !P0 ;  /* 0x0c100000aee31fae */ /* 0x0007e2000c101d4e */
[C---:B------:R-:W-:Y:S01]  /*6760*/  @P1 IADD3.X R245, R137.reuse, UR19, RZ, P2, !PT ;  /* 0x0000001389f51c10 */ /* 0x040fe200097fe4ff */
[C---:B------:R-:W-:Y:S01]  /*6770*/  FMUL.FTZ R68, R2.reuse, R68 ;  /* 0x0000004402447220 */ /* 0x040fe20000410000 */
[----:B------:R-:W-:Y:S01]  /*6780*/  @P1 IADD3.X R251, R137, UR16, RZ, P5, !PT ;  /* 0x0000001089fb1c10 */ /* 0x000fe2000affe4ff */
[----:B------:R-:W-:Y:S01]  /*6790*/  FMUL.FTZ R69, R2, R69 ;  /* 0x0000004502457220 */ /* 0x000fe20000410000 */
[C---:B------:R-:W-:Y:S01]  /*67a0*/  @P1 IADD3 R248, P4, R244.reuse, UR18, RZ ;  /* 0x00000012f4f81c10 */ /* 0x040fe2000ff9e0ff */
[----:B------:R-:W4:Y:S01]  /*67b0*/  MUFU.EX2 R135, R135 ;  /* 0x0000008700877308 */ /* 0x000f220000000800 */
[----:B------:R-:W-:Y:S01]  /*67c0*/  @P1 IADD3 R246, P2, R244, UR17, RZ ;  /* 0x00000011f4f61c10 */ /* 0x000fe2000ff5e0ff */
[----:B------:R5:W-:Y:S01]  /*67d0*/  @P1 LDGSTS.E.BYPASS.LTC128B.128 [R227+0x9100], [R136.64], !P3 ;  /* 0x0910000088e31fae */ /* 0x000be2000d901d4e */
[C---:B------:R-:W-:Y:S01]  /*67e0*/  @P1 IADD3.X R249, R245.reuse, UR19, RZ, P4, !PT ;  /* 0x00000013f5f91c10 */ /* 0x040fe2000a7fe4ff */
[C---:B------:R-:W-:Y:S01]  /*67f0*/  FMUL.FTZ R70, R0.reuse, R70 ;  /* 0x0000004600467220 */ /* 0x040fe20000410000 */
[----:B------:R-:W-:Y:S01]  /*6800*/  @P1 IADD3.X R247, R245, UR16, RZ, P2, !PT ;  /* 0x00000010f5f71c10 */ /* 0x000fe200097fe4ff */
[----:B------:R-:W-:Y:S02]  /*6810*/  FMUL.FTZ R71, R0, R71 ;  /* 0x0000004700477220 */ /* 0x000fe40000410000 */
[C---:B------:R-:W-:Y:S02]  /*6820*/  FMUL.FTZ R72, R2.reuse, R72 ;  /* 0x0000004802487220 */ /* 0x040fe40000410000 */
[----:B------:R5:W-:Y:S01]  /*6830*/  @P1 LDGSTS.E.BYPASS.LTC128B.128 [R227+0xd100], [R136.64+0x80], !P0 ;  /* 0x0d10008088e31fae */ /* 0x000be2000c101d4e */
[----:B------:R-:W-:Y:S01]  /*6840*/  MUFU.EX2 R173, R173 ;  /* 0x000000ad00ad7308 */ /* 0x000fe20000000800 */
[----:B------:R-:W-:Y:S02]  /*6850*/  FMUL.FTZ R73, R2, R73 ;  /* 0x0000004902497220 */ /* 0x000fe40000410000 */
[--C-:B-1----:R-:W-:Y:S01]  /*6860*/  FFMA.FTZ R192, R11, c[0x0][0x2d0], -R194.reuse ;  /* 0x0000b4000bc07a23 */ /* 0x102fe200000108c2 */
[----:B--2---:R-:W-:Y:S01]  /*6870*/  F2FP.PACK_AB R128, R134, R133 ;  /* 0x000000858680723e */ /* 0x004fe200000000ff */
[--C-:B------:R-:W-:Y:S02]  /*6880*/  FFMA.FTZ R193, R7, c[0x0][0x2d0], -R194.reuse ;  /* 0x0000b40007c17a23 */ /* 0x100fe400000108c2 */
[----:B------:R1:W-:Y:S01]  /*6890*/  @P1 LDGSTS.E.BYPASS.LTC128B.128 [R227+0xa100], [R244.64], !P3 ;  /* 0x0a100000f4e31fae */ /* 0x0003e2000d901d4e */
[----:B------:R-:W-:Y:S02]  /*68a0*/  FMUL.FTZ R7, R0, R131 ;  /* 0x0000008300077220 */ /* 0x000fe40000410000 */
[--C-:B---3--:R-:W-:Y:S01]  /*68b0*/  FFMA.FTZ R175, R10, c[0x0][0x2d0], -R194.reuse ;  /* 0x0000b4000aaf7a23 */ /* 0x108fe200000108c2 */
[----:B------:R-:W2:Y:S01]  /*68c0*/  MUFU.EX2 R174, R193 ;  /* 0x000000c100ae7308 */ /* 0x000ea20000000800 */
[----:B------:R-:W-:Y:S01]  /*68d0*/  FMUL.FTZ R10, R0, R126 ;  /* 0x0000007e000a7220 */ /* 0x000fe20000410000 */
[----:B----4-:R-:W-:Y:S01]  /*68e0*/  F2FP.PACK_AB R130, R172, R135 ;  /* 0x00000087ac82723e */ /* 0x010fe200000000ff */
[C---:B------:R-:W-:Y:S01]  /*68f0*/  FMUL.FTZ R11, R0.reuse, R127 ;  /* 0x0000007f000b7220 */ /* 0x040fe20000410000 */
[----:B------:R3:W-:Y:S01]  /*6900*/  @P1 LDGSTS.E.BYPASS.LTC128B.128 [R227+0xe100], [R250.64], !P0 ;  /* 0x0e100000fae31fae */ /* 0x0007e2000c101d4e */
[C---:B------:R-:W-:Y:S02]  /*6910*/  FMUL.FTZ R74, R0.reuse, R74 ;  /* 0x0000004a004a7220 */ /* 0x040fe40000410000 */
[----:B------:R-:W-:Y:S02]  /*6920*/  FMUL.FTZ R75, R0, R75 ;  /* 0x0000004b004b7220 */ /* 0x000fe40000410000 */
[C---:B------:R-:W-:Y:S01]  /*6930*/  FMUL.FTZ R76, R2.reuse, R76 ;  /* 0x0000004c024c7220 */ /* 0x040fe20000410000 */
[----:B------:R-:W-:Y:S01]  /*6940*/  MUFU.EX2 R175, R175 ;  /* 0x000000af00af7308 */ /* 0x000fe20000000800 */
[----:B------:R-:W-:Y:S01]  /*6950*/  FMUL.FTZ R77, R2, R77 ;  /* 0x0000004d024d7220 */ /* 0x000fe20000410000 */
[----:B------:R4:W-:Y:S01]  /*6960*/  @P1 LDGSTS.E.BYPASS.LTC128B.128 [R227+0xb100], [R248.64], !P3 ;  /* 0x0b100000f8e31fae */ /* 0x0009e2000d901d4e */
[C---:B------:R-:W-:Y:S02]  /*6970*/  FMUL.FTZ R78, R0.reuse, R78 ;  /* 0x0000004e004e7220 */ /* 0x040fe40000410000 */
[----:B------:R-:W-:Y:S02]  /*6980*/  FMUL.FTZ R79, R0, R79 ;  /* 0x0000004f004f7220 */ /* 0x000fe40000410000 */
[C---:B------:R-:W-:Y:S02]  /*6990*/  FMUL.FTZ R80, R2.reuse, R80 ;  /* 0x0000005002507220 */ /* 0x040fe40000410000 */
[----:B------:R-:W-:Y:S01]  /*69a0*/  FMUL.FTZ R81, R2, R81 ;  /* 0x0000005102517220 */ /* 0x000fe20000410000 */
[----:B------:R1:W-:Y:S01]  /*69b0*/  @P1 LDGSTS.E.BYPASS.LTC128B.128 [R227+0xf100], [R246.64], !P0 ;  /* 0x0f100000f6e31fae */ /* 0x0003e2000c101d4e */
[----:B------:R-:W4:Y:S01]  /*69c0*/  MUFU.EX2 R192, R192 ;  /* 0x000000c000c07308 */ /* 0x000f220000000800 */
[----:B------:R-:W-:Y:S01]  /*69d0*/  FMUL.FTZ R82, R0, R82 ;  /* 0x0000005200527220 */ /* 0x000fe20000410000 */
[----:B--2---:R-:W-:Y:S01]  /*69e0*/  F2FP.PACK_AB R129, R174, R173 ;  /* 0x000000adae81723e */ /* 0x004fe200000000ff */
[----:B------:R-:W-:Y:S02]  /*69f0*/  FMUL.FTZ R83, R0, R83 ;  /* 0x0000005300537220 */ /* 0x000fe40000410000 */
[C---:B------:R-:W-:Y:S02]  /*6a00*/  FMUL.FTZ R84, R2.reuse, R84 ;  /* 0x0000005402547220 */ /* 0x040fe40000410000 */
[----:B-----5:R-:W2:Y:S01]  /*6a10*/  LDSM.16.MT88.4 R136, [R224+0x100] ;  /* 0x00010000e088783b */ /* 0x020ea20000004200 */
[----:B------:R-:W-:Y:S02]  /*6a20*/  FMUL.FTZ R85, R2, R85 ;  /* 0x0000005502557220 */ /* 0x000fe40000410000 */
[C---:B------:R-:W-:Y:S01]  /*6a30*/  FMUL.FTZ R86, R0.reuse, R86 ;  /* 0x0000005600567220 */ /* 0x040fe20000410000 */
[----:B------:R-:W-:Y:S01]  /*6a40*/  MUFU.EX2 R153, R28 ;  /* 0x0000001c00997308 */ /* 0x000fe20000000800 */
[----:B------:R-:W-:Y:S02]  /*6a50*/  FMUL.FTZ R87, R0, R87 ;  /* 0x0000005700577220 */ /* 0x000fe40000410000 */
[--C-:B---3--:R-:W-:Y:S01]  /*6a60*/  FFMA.FTZ R250, R24, c[0x0][0x2d0], -R243.reuse ;  /* 0x0000b40018fa7a23 */ /* 0x108fe200000108f3 */
[----:B------:R-:W3:Y:S01]  /*6a70*/  LDSM.16.MT88.4 R144, [R222+0x100] ;  /* 0x00010000de90783b */ /* 0x000ee20000004200 */
[--C-:B------:R-:W-:Y:S02]  /*6a80*/  FFMA.FTZ R251, R25, c[0x0][0x2d0], -R243.reuse ;  /* 0x0000b40019fb7a23 */ /* 0x100fe400000108f3 */
[--C-:B------:R-:W-:Y:S02]  /*6a90*/  FFMA.FTZ R45, R45, c[0x0][0x2d0], -R243.reuse ;  /* 0x0000b4002d2d7a23 */ /* 0x100fe400000108f3 */
[--C-:B------:R-:W-:Y:S01]  /*6aa0*/  FFMA.FTZ R46, R46, c[0x0][0x2d0], -R194.reuse ;  /* 0x0000b4002e2e7a23 */ /* 0x100fe200000108c2 */
[----:B------:R-:W-:Y:S01]  /*6ab0*/  MUFU.EX2 R158, R29 ;  /* 0x0000001d009e7308 */ /* 0x000fe20000000800 */
[--C-:B------:R-:W-:Y:S01]  /*6ac0*/  FFMA.FTZ R49, R49, c[0x0][0x2d0], -R243.reuse ;  /* 0x0000b40031317a23 */ /* 0x100fe200000108f3 */
[----:B------:R-:W5:Y:S01]  /*6ad0*/  LDSM.16.MT88.4 R148, [R221+0x100] ;  /* 0x00010000dd94783b */ /* 0x000f620000004200 */
[----:B----4-:R-:W-:Y:S01]  /*6ae0*/  F2FP.PACK_AB R131, R192, R175 ;  /* 0x000000afc083723e */ /* 0x010fe200000000ff */
[--C-:B------:R-:W-:Y:S02]  /*6af0*/  FFMA.FTZ R50, R50, c[0x0][0x2d0], -R194.reuse ;  /* 0x0000b40032327a23 */ /* 0x100fe400000108c2 */
[--C-:B------:R-:W-:Y:S02]  /*6b00*/  FFMA.FTZ R51, R51, c[0x0][0x2d0], -R194.reuse ;  /* 0x0000b40033337a23 */ /* 0x100fe400000108c2 */
[C---:B------:R-:W-:Y:S02]  /*6b10*/  FMUL.FTZ R88, R2.reuse, R88 ;  /* 0x0000005802587220 */ /* 0x040fe40000410000 */
[----:B------:R-:W4:Y:S01]  /*6b20*/  LDSM.16.MT88.4 R124, [R220+0x100] ;  /* 0x00010000dc7c783b */ /* 0x000f220000004200 */
[----:B------:R-:W-:Y:S01]  /*6b30*/  MUFU.EX2 R157, R30 ;  /* 0x0000001e009d7308 */ /* 0x000fe20000000800 */
[----:B------:R-:W-:Y:S02]  /*6b40*/  FMUL.FTZ R89, R2, R89 ;  /* 0x0000005902597220 */ /* 0x000fe40000410000 */
[C---:B------:R-:W-:Y:S02]  /*6b50*/  FMUL.FTZ R90, R0.reuse, R90 ;  /* 0x0000005a005a7220 */ /* 0x040fe40000410000 */
[----:B------:R-:W-:Y:S02]  /*6b60*/  FMUL.FTZ R91, R0, R91 ;  /* 0x0000005b005b7220 */ /* 0x000fe40000410000 */
[----:B------:R-:W0:Y:S01]  /*6b70*/  LDGDEPBAR ;  /* 0x00000000000079af */ /* 0x000e220000000000 */
[C---:B------:R-:W-:Y:S02]  /*6b80*/  FMUL.FTZ R92, R2.reuse, R92 ;  /* 0x0000005c025c7220 */ /* 0x040fe40000410000 */
[----:B------:R-:W-:Y:S01]  /*6b90*/  MUFU.EX2 R155, R33 ;  /* 0x00000021009b7308 */ /* 0x000fe20000000800 */
[----:B------:R-:W-:Y:S02]  /*6ba0*/  FMUL.FTZ R93, R2, R93 ;  /* 0x0000005d025d7220 */ /* 0x000fe40000410000 */
[C---:B------:R-:W-:Y:S01]  /*6bb0*/  FMUL.FTZ R94, R0.reuse, R94 ;  /* 0x0000005e005e7220 */ /* 0x040fe20000410000 */
[C---:B--2---:R-:W-:Y:S06]  /*6bc0*/  HMMA.16816.F32 R4, R128.reuse, R136, R4 ;  /* 0x000000888004723c */ /* 0x044fec0000001804 */
[----:B------:R-:W-:Y:S01]  /*6bd0*/  MUFU.EX2 R161, R44 ;  /* 0x0000002c00a17308 */ /* 0x000fe20000000800 */
[----:B------:R-:W-:Y:S01]  /*6be0*/  FMUL.FTZ R95, R0, R95 ;  /* 0x0000005f005f7220 */ /* 0x000fe20000410000 */
[C---:B------:R-:W-:Y:S01]  /*6bf0*/  HMMA.16816.F32 R8, R128.reuse, R138, R8 ;  /* 0x0000008a8008723c */ /* 0x040fe20000001808 */
[----:B------:R-:W2:Y:S03]  /*6c00*/  LDSM.16.MT88.4 R136, [R224+0x4100] ;  /* 0x00410000e088783b */ /* 0x000ea60000004200 */
[C---:B------:R-:W-:Y:S02]  /*6c10*/  FMUL.FTZ R96, R2.reuse, R96 ;  /* 0x0000006002607220 */ /* 0x040fe40000410000 */
[----:B------:R-:W-:Y:S02]  /*6c20*/  FMUL.FTZ R97, R2, R97 ;  /* 0x0000006102617220 */ /* 0x000fe40000410000 */
[----:B------:R-:W-:Y:S01]  /*6c30*/  MUFU.EX2 R163, R45 ;  /* 0x0000002d00a37308 */ /* 0x000fe20000000800 */
[C---:B---3--:R-:W-:Y:S03]  /*6c40*/  HMMA.16816.F32 R68, R128.reuse, R144, R68 ;  /* 0x000000908044723c */ /* 0x048fe60000001844 */
[C---:B------:R-:W-:Y:S02]  /*6c50*/  FMUL.FTZ R98, R0.reuse, R98 ;  /* 0x0000006200627220 */ /* 0x040fe40000410000 */
[----:B------:R-:W-:Y:S03]  /*6c60*/  FMUL.FTZ R99, R0, R99 ;  /* 0x0000006300637220 */ /* 0x000fe60000410000 */
[C---:B------:R-:W-:Y:S01]  /*6c70*/  HMMA.16816.F32 R72, R128.reuse, R146, R72 ;  /* 0x000000928048723c */ /* 0x040fe20000001848 */
[----:B------:R-:W3:Y:S01]  /*6c80*/  LDSM.16.MT88.4 R144, [R222+0x4100] ;  /* 0x00410000de90783b */ /* 0x000ee20000004200 */
[----:B------:R-:W-:Y:S02]  /*6c90*/  MUFU.EX2 R167, R49 ;  /* 0x0000003100a77308 */ /* 0x000fe40000000800 */
[C---:B------:R-:W-:Y:S02]  /*6ca0*/  FMUL.FTZ R100, R2.reuse, R100 ;  /* 0x0000006402647220 */ /* 0x040fe40000410000 */
[----:B------:R-:W-:Y:S02]  /*6cb0*/  FMUL.FTZ R101, R2, R101 ;  /* 0x0000006502657220 */ /* 0x000fe40000410000 */
[C---:B-----5:R-:W-:Y:S04]  /*6cc0*/  HMMA.16816.F32 R76, R128.reuse, R148, R76 ;  /* 0x00000094804c723c */ /* 0x060fe8000000184c */
[C---:B------:R-:W-:Y:S01]  /*6cd0*/  FMUL.FTZ R102, R0.reuse, R102 ;  /* 0x0000006600667220 */ /* 0x040fe20000410000 */
[----:B------:R-:W-:Y:S01]  /*6ce0*/  MUFU.EX2 R250, R250 ;  /* 0x000000fa00fa7308 */ /* 0x000fe20000000800 */
[----:B------:R-:W-:Y:S02]  /*6cf0*/  FMUL.FTZ R103, R0, R103 ;  /* 0x0000006700677220 */ /* 0x000fe40000410000 */
[C---:B------:R-:W-:Y:S01]  /*6d00*/  HMMA.16816.F32 R80, R128.reuse, R150, R80 ;  /* 0x000000968050723c */ /* 0x040fe20000001850 */
[----:B------:R-:W-:Y:S03]  /*6d10*/  LDSM.16.MT88.4 R148, [R220+0x900] ;  /* 0x00090000dc94783b */ /* 0x000fe60000004200 */
[C---:B------:R-:W-:Y:S02]  /*6d20*/  FMUL.FTZ R104, R2.reuse, R104 ;  /* 0x0000006802687220 */ /* 0x040fe40000410000 */
[----:B------:R-:W-:Y:S01]  /*6d30*/  FMUL.FTZ R105, R2, R105 ;  /* 0x0000006902697220 */ /* 0x000fe20000410000 */
[----:B------:R-:W-:Y:S01]  /*6d40*/  MUFU.EX2 R251, R251 ;  /* 0x000000fb00fb7308 */ /* 0x000fe20000000800 */
[C---:B----4-:R-:W-:Y:S04]  /*6d50*/  HMMA.16816.F32 R84, R128.reuse, R124, R84 ;  /* 0x0000007c8054723c */ /* 0x050fe80000001854 */
[C---:B------:R-:W-:Y:S02]  /*6d60*/  FMUL.FTZ R106, R0.reuse, R106 ;  /* 0x0000006a006a7220 */ /* 0x040fe40000410000 */
[----:B------:R-:W-:Y:S02]  /*6d70*/  FMUL.FTZ R107, R0, R107 ;  /* 0x0000006b006b7220 */ /* 0x000fe40000410000 */
[C---:B------:R-:W-:Y:S01]  /*6d80*/  HMMA.16816.F32 R88, R128.reuse, R126, R88 ;  /* 0x0000007e8058723c */ /* 0x040fe20000001858 */
[----:B------:R-:W4:Y:S01]  /*6d90*/  LDSM.16.MT88.4 R124, [R221+0x4100] ;  /* 0x00410000dd7c783b */ /* 0x000f220000004200 */
[----:B------:R-:W-:Y:S02]  /*6da0*/  MUFU.EX2 R159, R159 ;  /* 0x0000009f009f7308 */ /* 0x000fe40000000800 */
[--C-:B------:R-:W-:Y:S02]  /*6db0*/  FFMA.FTZ R193, R12, c[0x0][0x2d0], -R243.reuse ;  /* 0x0000b4000cc17a23 */ /* 0x100fe400000108f3 */
[C---:B------:R-:W-:Y:S02]  /*6dc0*/  FMUL.FTZ R12, R2.reuse, R120 ;  /* 0x00000078020c7220 */ /* 0x040fe40000410000 */
[C---:B--2---:R-:W-:Y:S04]  /*6dd0*/  HMMA.16816.F32 R92, R128.reuse, R136, R92 ;  /* 0x00000088805c723c */ /* 0x044fe8000000185c */
[--C-:B------:R-:W-:Y:S01]  /*6de0*/  FFMA.FTZ R240, R13, c[0x0][0x2d0], -R243.reuse ;  /* 0x0000b4000df07a23 */ /* 0x100fe200000108f3 */
[----:B------:R-:W-:Y:S01]  /*6df0*/  MUFU.EX2 R193, R193 ;  /* 0x000000c100c17308 */ /* 0x000fe20000000800 */
[----:B------:R-:W-:Y:S02]  /*6e00*/  FMUL.FTZ R13, R2, R121 ;  /* 0x00000079020d7220 */ /* 0x000fe40000410000 */
[C---:B------:R-:W-:Y:S01]  /*6e10*/  HMMA.16816.F32 R96, R128.reuse, R138, R96 ;  /* 0x0000008a8060723c */ /* 0x040fe20000001860 */
[----:B------:R-:W2:Y:S03]  /*6e20*/  LDSM.16.MT88.4 R136, [R220+0x4100] ;  /* 0x00410000dc88783b */ /* 0x000ea60000004200 */
[--C-:B-1----:R-:W-:Y:S02]  /*6e30*/  FFMA.FTZ R244, R14, c[0x0][0x2d0], -R194.reuse ;  /* 0x0000b4000ef47a23 */ /* 0x102fe400000108c2 */
[C---:B------:R-:W-:Y:S01]  /*6e40*/  FMUL.FTZ R14, R0.reuse, R122 ;  /* 0x0000007a000e7220 */ /* 0x040fe20000410000 */
[----:B------:R-:W1:Y:S01]  /*6e50*/  MUFU.EX2 R240, R240 ;  /* 0x000000f000f07308 */ /* 0x000e620000000800 */
[C---:B---3--:R-:W-:Y:S04]  /*6e60*/  HMMA.16816.F32 R100, R128.reuse, R144, R100 ;  /* 0x000000908064723c */ /* 0x048fe80000001864 */
[--C-:B------:R-:W-:Y:S02]  /*6e70*/  FFMA.FTZ R245, R15, c[0x0][0x2d0], -R194.reuse ;  /* 0x0000b4000ff57a23 */ /* 0x100fe400000108c2 */
[----:B------:R-:W-:Y:S02]  /*6e80*/  FMUL.FTZ R15, R0, R123 ;  /* 0x0000007b000f7220 */ /* 0x000fe40000410000 */
[C---:B------:R-:W-:Y:S01]  /*6e90*/  HMMA.16816.F32 R104, R128.reuse, R146, R104 ;  /* 0x000000928068723c */ /* 0x040fe20000001868 */
[----:B------:R-:W3:Y:S01]  /*6ea0*/  LDSM.16.MT88.4 R120, [R224+0x900] ;  /* 0x00090000e078783b */ /* 0x000ee20000004200 */
[----:B------:R-:W-:Y:S02]  /*6eb0*/  MUFU.EX2 R244, R244 ;  /* 0x000000f400f47308 */ /* 0x000fe40000000800 */
[--C-:B------:R-:W-:Y:S02]  /*6ec0*/  FFMA.FTZ R195, R16, c[0x0][0x2d0], -R243.reuse ;  /* 0x0000b40010c37a23 */ /* 0x100fe400000108f3 */
[--C-:B------:R-:W-:Y:S02]  /*6ed0*/  FFMA.FTZ R242, R17, c[0x0][0x2d0], -R243.reuse ;  /* 0x0000b40011f27a23 */ /* 0x100fe400000108f3 */
[--C-:B------:R-:W-:Y:S01]  /*6ee0*/  FFMA.FTZ R246, R18, c[0x0][0x2d0], -R194.reuse ;  /* 0x0000b40012f67a23 */ /* 0x100fe200000108c2 */
[C---:B----4-:R-:W-:Y:S01]  /*6ef0*/  HMMA.16816.F32 R12, R128.reuse, R124, R12 ;  /* 0x0000007c800c723c */ /* 0x050fe2000000180c */
[----:B------:R-:W-:Y:S02]  /*6f00*/  LDSM.16.MT88.4 R144, [R221+0x900] ;  /* 0x00090000dd90783b */ /* 0x000fe40000004200 */
[--C-:B------:R-:W-:Y:S01]  /*6f10*/  FFMA.FTZ R247, R19, c[0x0][0x2d0], -R194.reuse ;  /* 0x0000b40013f77a23 */ /* 0x100fe200000108c2 */
[----:B------:R-:W-:Y:S01]  /*6f20*/  MUFU.EX2 R195, R195 ;  /* 0x000000c300c37308 */ /* 0x000fe20000000800 */
[C---:B------:R-:W-:Y:S02]  /*6f30*/  FMUL.FTZ R108, R2.reuse, R108 ;  /* 0x0000006c026c7220 */ /* 0x040fe40000410000 */
[----:B------:R-:W-:Y:S02]  /*6f40*/  FMUL.FTZ R109, R2, R109 ;  /* 0x0000006d026d7220 */ /* 0x000fe40000410000 */
[C---:B------:R-:W-:Y:S03]  /*6f50*/  FMUL.FTZ R110, R0.reuse, R110 ;  /* 0x0000006e006e7220 */ /* 0x040fe60000410000 */
[----:B------:R-:W-:Y:S02]  /*6f60*/  FMUL.FTZ R111, R0, R111 ;  /* 0x0000006f006f7220 */ /* 0x000fe40000410000 */
[----:B------:R-:W4:Y:S01]  /*6f70*/  MUFU.EX2 R242, R242 ;  /* 0x000000f200f27308 */ /* 0x000f220000000800 */
[----:B------:R-:W-:Y:S01]  /*6f80*/  FMUL.FTZ R16, R2, R116 ;  /* 0x0000007402107220 */ /* 0x000fe20000410000 */
[----:B-1----:R-:W-:Y:S01]  /*6f90*/  F2FP.PACK_AB R116, R240, R193 ;  /* 0x000000c1f074723e */ /* 0x002fe200000000ff */
[----:B------:R-:W-:Y:S02]  /*6fa0*/  FMUL.FTZ R17, R2, R117 ;  /* 0x0000007502117220 */ /* 0x000fe40000410000 */
[C---:B------:R-:W-:Y:S01]  /*6fb0*/  HMMA.16816.F32 R108, R128.reuse, R126, R108 ;  /* 0x0000007e806c723c */ /* 0x040fe2000000186c */
[----:B------:R-:W1:Y:S02]  /*6fc0*/  LDSM.16.MT88.4 R124, [R222+0x900] ;  /* 0x00090000de7c783b */ /* 0x000e640000004200 */
[C---:B------:R-:W-:Y:S02]  /*6fd0*/  FMUL.FTZ R18, R0.reuse, R118 ;  /* 0x0000007600127220 */ /* 0x040fe40000410000 */
[----:B------:R-:W5:Y:S01]  /*6fe0*/  MUFU.EX2 R245, R245 ;  /* 0x000000f500f57308 */ /* 0x000f620000000800 */
[----:B------:R-:W-:Y:S02]  /*6ff0*/  FMUL.FTZ R19, R0, R119 ;  /* 0x0000007700137220 */ /* 0x000fe40000410000 */
[C---:B------:R-:W-:Y:S04]  /*7000*/  FMUL.FTZ R112, R2.reuse, R112 ;  /* 0x0000007002707220 */ /* 0x040fe80000410000 */
[----:B------:R-:W-:Y:S01]  /*7010*/  FMUL.FTZ R113, R2, R113 ;  /* 0x0000007102717220 */ /* 0x000fe20000410000 */
[C---:B--2---:R-:W-:Y:S02]  /*7020*/  HMMA.16816.F32 R16, R128.reuse, R136, R16 ;  /* 0x000000888010723c */ /* 0x044fe40000001810 */
[----:B------:R-:W-:Y:S01]  /*7030*/  MUFU.EX2 R246, R246 ;  /* 0x000000f600f67308 */ /* 0x000fe20000000800 */
[C---:B------:R-:W-:Y:S02]  /*7040*/  FMUL.FTZ R114, R0.reuse, R114 ;  /* 0x0000007200727220 */ /* 0x040fe40000410000 */
[----:B------:R-:W-:Y:S01]  /*7050*/  FMUL.FTZ R115, R0, R115 ;  /* 0x0000007300737220 */ /* 0x000fe20000410000 */
[----:B----4-:R-:W-:Y:S01]  /*7060*/  F2FP.PACK_AB R118, R242, R195 ;  /* 0x000000c3f276723e */ /* 0x010fe200000000ff */
[--C-:B------:R-:W-:Y:S02]  /*7070*/  FFMA.FTZ R248, R20, c[0x0][0x2d0], -R243.reuse ;  /* 0x0000b40014f87a23 */ /* 0x100fe400000108f3 */
[--C-:B------:R-:W-:Y:S03]  /*7080*/  FFMA.FTZ R20, R26, c[0x0][0x2d0], -R194.reuse ;  /* 0x0000b4001a147a23 */ /* 0x100fe600000108c2 */
[----:B------:R-:W-:Y:S01]  /*7090*/  HMMA.16816.F32 R112, R128, R138, R112 ;  /* 0x0000008a8070723c */ /* 0x000fe20000001870 */
[----:B------:R-:W2:Y:S01]  /*70a0*/  MUFU.EX2 R247, R247 ;  /* 0x000000f700f77308 */ /* 0x000ea20000000800 */
[----:B------:R-:W4:Y:S01]  /*70b0*/  LDSM.16.MT88.4 R128, [R224+0x4900] ;  /* 0x00490000e080783b */ /* 0x000f220000004200 */
[--C-:B------:R-:W-:Y:S01]  /*70c0*/  FFMA.FTZ R249, R21, c[0x0][0x2d0], -R243.reuse ;  /* 0x0000b40015f97a23 */ /* 0x100fe200000108f3 */
[----:B-----5:R-:W-:Y:S01]  /*70d0*/  F2FP.PACK_AB R117, R245, R244 ;  /* 0x000000f4f575723e */ /* 0x020fe200000000ff */
[--C-:B------:R-:W-:Y:S02]  /*70e0*/  FFMA.FTZ R21, R27, c[0x0][0x2d0], -R194.reuse ;  /* 0x0000b4001b157a23 */ /* 0x100fe400000108c2 */
[--C-:B------:R-:W-:Y:S02]  /*70f0*/  FFMA.FTZ R32, R32, c[0x0][0x2d0], -R243.reuse ;  /* 0x0000b40020207a23 */ /* 0x100fe400000108f3 */
[--C-:B------:R-:W-:Y:S01]  /*7100*/  FFMA.FTZ R48, R48, c[0x0][0x2d0], -R243.reuse ;  /* 0x0000b40030307a23 */ /* 0x100fe200000108f3 */
[----:B------:R-:W-:Y:S01]  /*7110*/  LDSM.16.MT88.4 R136, [R220+0x4900] ;  /* 0x00490000dc88783b */ /* 0x000fe20000004200 */
[----:B------:R5:W-:Y:S01]  /*7120*/  MUFU.EX2 R154, R32 ;  /* 0x00000020009a7308 */ /* 0x000be20000000800 */
[--C-:B------:R-:W-:Y:S01]  /*7130*/  FFMA.FTZ R252, R22, c[0x0][0x2d0], -R194.reuse ;  /* 0x0000b40016fc7a23 */ /* 0x100fe200000108c2 */
[----:B------:R-:W-:Y:S01]  /*7140*/  F2FP.PACK_AB R22, R251, R250 ;  /* 0x000000fafb16723e */ /* 0x000fe200000000ff */
[--C-:B------:R-:W-:Y:S02]  /*7150*/  FFMA.FTZ R23, R23, c[0x0][0x2d0], -R194.reuse ;  /* 0x0000b40017177a23 */ /* 0x100fe400000108c2 */
[--C-:B------:R-:W-:Y:S02]  /*7160*/  FFMA.FTZ R52, R52, c[0x0][0x2d0], -R243.reuse ;  /* 0x0000b40034347a23 */ /* 0x100fe400000108f3 */
[----:B------:R-:W-:Y:S01]  /*7170*/  LDSM.16.MT88.4 R24, [R222+0x1100] ;  /* 0x00110000de18783b */ /* 0x000fe20000004200 */
[--C-:B------:R-:W-:Y:S02]  /*7180*/  FFMA.FTZ R53, R53, c[0x0][0x2d0], -R243.reuse ;  /* 0x0000b40035357a23 */ /* 0x100fe400000108f3 */
[----:B------:R1:W-:Y:S01]  /*7190*/  MUFU.EX2 R165, R48 ;  /* 0x0000003000a57308 */ /* 0x0003e20000000800 */
[--C-:B------:R-:W-:Y:S02]  /*71a0*/  FFMA.FTZ R56, R56, c[0x0][0x2d0], -R243.reuse ;  /* 0x0000b40038387a23 */ /* 0x100fe400000108f3 */
[--C-:B------:R-:W-:Y:S01]  /*71b0*/  FFMA.FTZ R57, R57, c[0x0][0x2d0], -R243.reuse ;  /* 0x0000b40039397a23 */ /* 0x100fe200000108f3 */
[----:B--2---:R-:W-:Y:S01]  /*71c0*/  F2FP.PACK_AB R119, R247, R246 ;  /* 0x000000f6f777723e */ /* 0x004fe200000000ff */
[--C-:B------:R-:W-:Y:S02]  /*71d0*/  FFMA.FTZ R54, R54, c[0x0][0x2d0], -R194.reuse ;  /* 0x0000b40036367a23 */ /* 0x100fe400000108c2 */
[--C-:B------:R-:W-:Y:S02]  /*71e0*/  FFMA.FTZ R55, R55, c[0x0][0x2d0], -R194.reuse ;  /* 0x0000b40037377a23 */ /* 0x100fe400000108c2 */
[--C-:B------:R-:W-:Y:S01]  /*71f0*/  FFMA.FTZ R58, R58, c[0x0][0x2d0], -R194.reuse ;  /* 0x0000b4003a3a7a23 */ /* 0x100fe200000108c2 */
[----:B------:R-:W-:Y:S01]  /*7200*/  MUFU.EX2 R248, R248 ;  /* 0x000000f800f87308 */ /* 0x000fe20000000800 */
[C---:B---3--:R-:W-:Y:S05]  /*7210*/  HMMA.16816.F32 R4, R116.reuse, R120, R4 ;  /* 0x000000787404723c */ /* 0x048fea0000001804 */
[--C-:B-----5:R-:W-:Y:S02]  /*7220*/  FFMA.FTZ R32, R31, c[0x0][0x2d0], -R194.reuse ;  /* 0x0000b4001f207a23 */ /* 0x120fe400000108c2 */
[----:B------:R-:W-:Y:S01]  /*7230*/  LDSM.16.MT88.4 R28, [R222+0x1900] ;  /* 0x00190000de1c783b */ /* 0x000fe20000004200 */
[C---:B------:R-:W-:Y:S01]  /*7240*/  HMMA.16816.F32 R8, R116.reuse, R122, R8 ;  /* 0x0000007a7408723c */ /* 0x040fe20000001808 */
[----:B------:R-:W-:Y:S03]  /*7250*/  MUFU.EX2 R162, R32 ;  /* 0x0000002000a27308 */ /* 0x000fe60000000800 */
[--C-:B------:R-:W-:Y:S02]  /*7260*/  FFMA.FTZ R59, R59, c[0x0][0x2d0], -R194.reuse ;  /* 0x0000b4003b3b7a23 */ /* 0x100fe400000108c2 */
[--C-:B-1----:R-:W-:Y:S01]  /*7270*/  FFMA.FTZ R48, R47, c[0x0][0x2d0], -R194.reuse ;  /* 0x0000b4002f307a23 */ /* 0x102fe200000108c2 */
[----:B------:R-:W1:Y:S01]  /*7280*/  LDSM.16.MT88.4 R120, [R222+0x4900] ;  /* 0x00490000de78783b */ /* 0x000e620000004200 */
[C---:B------:R-:W-:Y:S03]  /*7290*/  HMMA.16816.F32 R68, R116.reuse, R124, R68 ;  /* 0x0000007c7444723c */ /* 0x040fe60000001844 */
[----:B------:R-:W2:Y:S01]  /*72a0*/  MUFU.EX2 R249, R249 ;  /* 0x000000f900f97308 */ /* 0x000ea20000000800 */
[--C-:B------:R-:W-:Y:S02]  /*72b0*/  FFMA.FTZ R60, R60, c[0x0][0x2d0], -R243.reuse ;  /* 0x0000b4003c3c7a23 */ /* 0x100fe400000108f3 */
[--C-:B------:R-:W-:Y:S02]  /*72c0*/  FFMA.FTZ R61, R61, c[0x0][0x2d0], -R243.reuse ;  /* 0x0000b4003d3d7a23 */ /* 0x100fe400000108f3 */
[C---:B------:R-:W-:Y:S01]  /*72d0*/  HMMA.16816.F32 R72, R116.reuse, R126, R72 ;  /* 0x0000007e7448723c */ /* 0x040fe20000001848 */
[----:B------:R-:W3:Y:S03]  /*72e0*/  LDSM.16.MT88.4 R124, [R221+0x4900] ;  /* 0x00490000dd7c783b */ /* 0x000ee60000004200 */
[----:B------:R-:W-:Y:S01]  /*72f0*/  FFMA.FTZ R64, R64, c[0x0][0x2d0], -R243 ;  /* 0x0000b40040407a23 */ /* 0x000fe200000108f3 */
[----:B------:R-:W-:Y:S01]  /*7300*/  MUFU.EX2 R252, R252 ;  /* 0x000000fc00fc7308 */ /* 0x000fe20000000800 */
[--C-:B------:R-:W-:Y:S02]  /*7310*/  FFMA.FTZ R62, R62, c[0x0][0x2d0], -R194.reuse ;  /* 0x0000b4003e3e7a23 */ /* 0x100fe400000108c2 */
[C---:B------:R-:W-:Y:S04]  /*7320*/  HMMA.16816.F32 R76, R116.reuse, R144, R76 ;  /* 0x00000090744c723c */ /* 0x040fe8000000184c */
[----:B------:R-:W-:Y:S02]  /*7330*/  FFMA.FTZ R63, R63, c[0x0][0x2d0], -R194 ;  /* 0x0000b4003f3f7a23 */ /* 0x000fe400000108c2 */
[----:B------:R-:W-:Y:S01]  /*7340*/  FFMA.FTZ R133, R2, R241, R133 ;  /* 0x000000f102857223 */ /* 0x000fe20000010085 */
[----:B------:R-:W-:Y:S01]  /*7350*/  MUFU.EX2 R52, R52 ;  /* 0x0000003400347308 */ /* 0x000fe20000000800 */
[C---:B------:R-:W-:Y:S01]  /*7360*/  HMMA.16816.F32 R80, R116.reuse, R146, R80 ;  /* 0x000000927450723c */ /* 0x040fe20000001850 */
[----:B------:R-:W-:Y:S03]  /*7370*/  LDSM.16.MT88.4 R144, [R220+0x5100] ;  /* 0x00510000dc90783b */ /* 0x000fe60000004200 */
[----:B------:R-:W-:Y:S02]  /*7380*/  FFMA.FTZ R173, R0, R239, R173 ;  /* 0x000000ef00ad7223 */ /* 0x000fe400000100ad */
[----:B------:R-:W-:Y:S01]  /*7390*/  FADD.FTZ R134, R134, R133 ;  /* 0x0000008586867221 */ /* 0x000fe20000010000 */
[----:B------:R-:W-:Y:S01]  /*73a0*/  MOV R133, R132 ;  /* 0x0000008400857202 */ /* 0x000fe20000000f00 */
[C---:B------:R-:W-:Y:S01]  /*73b0*/  HMMA.16816.F32 R84, R116.reuse, R148, R84 ;  /* 0x000000947454723c */ /* 0x040fe20000001854 */
[----:B------:R-:W-:Y:S03]  /*73c0*/  MUFU.EX2 R148, R51 ;  /* 0x0000003300947308 */ /* 0x000fe60000000800 */
[----:B------:R-:W-:Y:S02]  /*73d0*/  FADD.FTZ R174, R174, R173 ;  /* 0x000000adaeae7221 */ /* 0x000fe40000010000 */
[----:B------:R-:W-:Y:S02]  /*73e0*/  FADD.FTZ R135, R135, R134 ;  /* 0x0000008687877221 */ /* 0x000fe40000010000 */
[C---:B------:R-:W-:Y:S03]  /*73f0*/  HMMA.16816.F32 R88, R116.reuse, R150, R88 ;  /* 0x000000967458723c */ /* 0x040fe60000001858 */
[----:B------:R-:W5:Y:S01]  /*7400*/  MUFU.EX2 R149, R23 ;  /* 0x0000001700957308 */ /* 0x000f620000000800 */
[----:B------:R-:W-:Y:S04]  /*7410*/  FADD.FTZ R172, R172, R135 ;  /* 0x00000087acac7221 */ /* 0x000fe80000010000 */
[C---:B----4-:R-:W-:Y:S04]  /*7420*/  HMMA.16816.F32 R92, R116.reuse, R128, R92 ;  /* 0x00000080745c723c */ /* 0x050fe8000000185c */
[----:B------:R-:W-:Y:S01]  /*7430*/  FADD.FTZ R193, R193, R172 ;  /* 0x000000acc1c17221 */ /* 0x000fe20000010000 */
[----:B------:R2:W-:Y:S03]  /*7440*/  MUFU.EX2 R150, R20 ;  /* 0x0000001400967308 */ /* 0x0005e60000000800 */
[C---:B------:R-:W-:Y:S01]  /*7450*/  HMMA.16816.F32 R96, R116.reuse, R130, R96 ;  /* 0x000000827460723c */ /* 0x040fe20000001860 */
[----:B------:R-:W-:Y:S03]  /*7460*/  LDSM.16.MT88.4 R128, [R222+0x5100] ;  /* 0x00510000de80783b */ /* 0x000fe60000004200 */
[----:B------:R-:W-:Y:S03]  /*7470*/  FADD.FTZ R240, R240, R193 ;  /* 0x000000c1f0f07221 */ /* 0x000fe60000010000 */
[----:B------:R5:W4:Y:S01]  /*7480*/  MUFU.EX2 R151, R21 ;  /* 0x0000001500977308 */ /* 0x000b220000000800 */
[C---:B-1----:R-:W-:Y:S08]  /*7490*/  HMMA.16816.F32 R100, R116.reuse, R120, R100 ;  /* 0x000000787464723c */ /* 0x042ff00000001864 */
[C---:B------:R-:W-:Y:S01]  /*74a0*/  HMMA.16816.F32 R104, R116.reuse, R122, R104 ;  /* 0x0000007a7468723c */ /* 0x040fe20000001868 */
[----:B------:R-:W1:Y:S01]  /*74b0*/  LDSM.16.MT88.4 R120, [R224+0x1100] ;  /* 0x00110000e078783b */ /* 0x000e620000004200 */
[----:B------:R-:W-:Y:S02]  /*74c0*/  MUFU.EX2 R53, R53 ;  /* 0x0000003500357308 */ /* 0x000fe40000000800 */
[----:B--2---:R-:W-:Y:S04]  /*74d0*/  F2FP.PACK_AB R20, R249, R248 ;  /* 0x000000f8f914723e */ /* 0x004fe800000000ff */
[C---:B---3--:R-:W-:Y:S04]  /*74e0*/  HMMA.16816.F32 R12, R116.reuse, R124, R12 ;  /* 0x0000007c740c723c */ /* 0x048fe8000000180c */
[----:B------:R-:W-:Y:S01]  /*74f0*/  MUFU.EX2 R56, R56 ;  /* 0x0000003800387308 */ /* 0x000fe20000000800 */
[----:B-----5:R-:W-:Y:S03]  /*7500*/  F2FP.PACK_AB R21, R149, R252 ;  /* 0x000000fc9515723e */ /* 0x020fe600000000ff */
[C---:B------:R-:W-:Y:S01]  /*7510*/  HMMA.16816.F32 R108, R116.reuse, R126, R108 ;  /* 0x0000007e746c723c */ /* 0x040fe2000000186c */
[----:B------:R-:W-:Y:S03]  /*7520*/  LDSM.16.MT88.4 R124, [R220+0x1100] ;  /* 0x00110000dc7c783b */ /* 0x000fe60000004200 */
[----:B----4-:R-:W-:Y:S02]  /*7530*/  F2FP.PACK_AB R23, R151, R150 ;  /* 0x000000969717723e */ /* 0x010fe400000000ff */
[----:B------:R-:W-:Y:S02]  /*7540*/  MUFU.EX2 R57, R57 ;  /* 0x0000003900397308 */ /* 0x000fe40000000800 */
[C---:B------:R-:W-:Y:S08]  /*7550*/  HMMA.16816.F32 R16, R116.reuse, R136, R16 ;  /* 0x000000887410723c */ /* 0x040ff00000001810 */
[----:B------:R-:W-:Y:S01]  /*7560*/  HMMA.16816.F32 R112, R116, R138, R112 ;  /* 0x0000008a7470723c */ /* 0x000fe20000001870 */
[----:B------:R-:W2:Y:S01]  /*7570*/  LDSM.16.MT88.4 R116, [R221+0x1100] ;  /* 0x00110000dd74783b */ /* 0x000ea20000004200 */
[----:B------:R-:W-:Y:S06]  /*7580*/  MUFU.EX2 R54, R54 ;  /* 0x0000003600367308 */ /* 0x000fec0000000800 */
[C---:B-1----:R-:W-:Y:S01]  /*7590*/  HMMA.16816.F32 R4, R20.reuse, R120, R4 ;  /* 0x000000781404723c */ /* 0x042fe20000001804 */
[----:B------:R-:W-:Y:S03]  /*75a0*/  LDSM.16.MT88.4 R136, [R221+0x5100] ;  /* 0x00510000dd88783b */ /* 0x000fe60000004200 */
[----:B------:R-:W-:Y:S04]  /*75b0*/  MUFU.EX2 R55, R55 ;  /* 0x0000003700377308 */ /* 0x000fe80000000800 */
[C---:B------:R-:W-:Y:S01]  /*75c0*/  HMMA.16816.F32 R8, R20.reuse, R122, R8 ;  /* 0x0000007a1408723c */ /* 0x040fe20000001808 */
[----:B------:R-:W1:Y:S05]  /*75d0*/  LDSM.16.MT88.4 R120, [R224+0x5100] ;  /* 0x00510000e078783b */ /* 0x000e6a0000004200 */
[----:B------:R-:W-:Y:S02]  /*75e0*/  MUFU.EX2 R58, R58 ;  /* 0x0000003a003a7308 */ /* 0x000fe40000000800 */
[C---:B------:R-:W-:Y:S08]  /*75f0*/  HMMA.16816.F32 R68, R20.reuse, R24, R68 ;  /* 0x000000181444723c */ /* 0x040ff00000001844 */
[----:B------:R-:W-:Y:S01]  /*7600*/  MUFU.EX2 R59, R59 ;  /* 0x0000003b003b7308 */ /* 0x000fe20000000800 */
[C---:B------:R-:W-:Y:S01]  /*7610*/  HMMA.16816.F32 R72, R20.reuse, R26, R72 ;  /* 0x0000001a1448723c */ /* 0x040fe20000001848 */
[----:B------:R-:W3:Y:S07]  /*7620*/  LDSM.16.MT88.4 R24, [R224+0x1900] ;  /* 0x00190000e018783b */ /* 0x000eee0000004200 */
[C---:B--2---:R-:W-:Y:S01]  /*7630*/  HMMA.16816.F32 R76, R20.reuse, R116, R76 ;  /* 0x00000074144c723c */ /* 0x044fe2000000184c */
[----:B------:R-:W-:Y:S06]  /*7640*/  MUFU.EX2 R60, R60 ;  /* 0x0000003c003c7308 */ /* 0x000fec0000000800 */
[--C-:B------:R-:W-:Y:S01]  /*7650*/  FFMA.FTZ R116, R35, c[0x0][0x2d0], -R194.reuse ;  /* 0x0000b40023747a23 */ /* 0x100fe200000108c2 */
[C---:B------:R-:W-:Y:S01]  /*7660*/  HMMA.16816.F32 R80, R20.reuse, R118, R80 ;  /* 0x000000761450723c */ /* 0x040fe20000001850 */
[----:B------:R-:W2:Y:S02]  /*7670*/  LDSM.16.MT88.4 R32, [R221+0x1900] ;  /* 0x00190000dd20783b */ /* 0x000ea40000004200 */
[----:B------:R4:W5:Y:S05]  /*7680*/  MUFU.EX2 R166, R116 ;  /* 0x0000007400a67308 */ /* 0x00096a0000000800 */
[C---:B------:R-:W-:Y:S05]  /*7690*/  HMMA.16816.F32 R84, R20.reuse, R124, R84 ;  /* 0x0000007c1454723c */ /* 0x040fea0000001854 */
[----:B------:R-:W-:Y:S03]  /*76a0*/  MUFU.EX2 R61, R61 ;  /* 0x0000003d003d7308 */ /* 0x000fe60000000800 */
[C---:B------:R-:W-:Y:S01]  /*76b0*/  HMMA.16816.F32 R88, R20.reuse, R126, R88 ;  /* 0x0000007e1458723c */ /* 0x040fe20000001858 */
[----:B------:R-:W-:Y:S06]  /*76c0*/  LDSM.16.MT88.4 R124, [R224+0x3900] ;  /* 0x00390000e07c783b */ /* 0x000fec0000004200 */
[----:B------:R-:W-:Y:S01]  /*76d0*/  MUFU.EX2 R64, R64 ;  /* 0x0000004000407308 */ /* 0x000fe20000000800 */
[C---:B-1----:R-:W-:Y:S01]  /*76e0*/  HMMA.16816.F32 R92, R20.reuse, R120, R92 ;  /* 0x00000078145c723c */ /* 0x042fe2000000185c */
[----:B----4-:R-:W1:Y:S06]  /*76f0*/  LDSM.16.MT88.4 R116, [R220+0x1900] ;  /* 0x00190000dc74783b */ /* 0x010e6c0000004200 */
[--C-:B------:R-:W-:Y:S01]  /*7700*/  FFMA.FTZ R120, R36, c[0x0][0x2d0], -R243.reuse ;  /* 0x0000b40024787a23 */ /* 0x100fe200000108f3 */
[C---:B------:R-:W-:Y:S01]  /*7710*/  HMMA.16816.F32 R96, R20.reuse, R122, R96 ;  /* 0x0000007a1460723c */ /* 0x040fe20000001860 */
[----:B------:R-:W-:Y:S03]  /*7720*/  MUFU.EX2 R62, R62 ;  /* 0x0000003e003e7308 */ /* 0x000fe60000000800 */
[--C-:B------:R-:W-:Y:S03]  /*7730*/  FFMA.FTZ R121, R37, c[0x0][0x2d0], -R243.reuse ;  /* 0x0000b40025797a23 */ /* 0x100fe600000108f3 */
[--C-:B------:R-:W-:Y:S01]  /*7740*/  FFMA.FTZ R122, R40, c[0x0][0x2d0], -R243.reuse ;  /* 0x0000b400287a7a23 */ /* 0x100fe200000108f3 */
[C---:B------:R-:W-:Y:S03]  /*7750*/  HMMA.16816.F32 R100, R20.reuse, R128, R100 ;  /* 0x000000801464723c */ /* 0x040fe60000001864 */
[----:B------:R-:W-:Y:S01]  /*7760*/  MUFU.EX2 R120, R120 ;  /* 0x0000007800787308 */ /* 0x000fe20000000800 */
[--C-:B------:R-:W-:Y:S02]  /*7770*/  FFMA.FTZ R123, R41, c[0x0][0x2d0], -R243.reuse ;  /* 0x0000b400297b7a23 */ /* 0x100fe400000108f3 */
[----:B------:R-:W-:Y:S02]  /*7780*/  FFMA.FTZ R243, R65, c[0x0][0x2d0], -R243 ;  /* 0x0000b40041f37a23 */ /* 0x000fe400000108f3 */
[C---:B------:R-:W-:Y:S04]  /*7790*/  HMMA.16816.F32 R104, R20.reuse, R130, R104 ;  /* 0x000000821468723c */ /* 0x040fe80000001868 */
[--C-:B------:R-:W-:Y:S01]  /*77a0*/  FFMA.FTZ R65, R66, c[0x0][0x2d0], -R194.reuse ;  /* 0x0000b40042417a23 */ /* 0x100fe200000108c2 */
[----:B------:R-:W4:Y:S03]  /*77b0*/  MUFU.EX2 R121, R121 ;  /* 0x0000007900797308 */ /* 0x000f260000000800 */
[C---:B------:R-:W-:Y:S07]  /*77c0*/  HMMA.16816.F32 R12, R20.reuse, R136, R12 ;  /* 0x00000088140c723c */ /* 0x040fee000000180c */
[--C-:B------:R-:W-:Y:S01]  /*77d0*/  FFMA.FTZ R136, R38, c[0x0][0x2d0], -R194.reuse ;  /* 0x0000b40026887a23 */ /* 0x100fe200000108c2 */
[C---:B------:R-:W-:Y:S01]  /*77e0*/  HMMA.16816.F32 R108, R20.reuse, R138, R108 ;  /* 0x0000008a146c723c */ /* 0x040fe2000000186c */
[----:B------:R-:W-:Y:S03]  /*77f0*/  MUFU.EX2 R122, R122 ;  /* 0x0000007a007a7308 */ /* 0x000fe60000000800 */
[--C-:B------:R-:W-:Y:S02]  /*7800*/  FFMA.FTZ R137, R39, c[0x0][0x2d0], -R194.reuse ;  /* 0x0000b40027897a23 */ /* 0x100fe400000108c2 */
[----:B------:R-:W-:Y:S01]  /*7810*/  LDSM.16.MT88.4 R36, [R220+0x2100] ;  /* 0x00210000dc24783b */ /* 0x000fe20000004200 */
[--C-:B------:R-:W-:Y:S01]  /*7820*/  FFMA.FTZ R138, R42, c[0x0][0x2d0], -R194.reuse ;  /* 0x0000b4002a8a7a23 */ /* 0x100fe200000108c2 */
[C---:B------:R-:W-:Y:S03]  /*7830*/  HMMA.16816.F32 R16, R20.reuse, R144, R16 ;  /* 0x000000901410723c */ /* 0x040fe60000001810 */
[----:B------:R1:W-:Y:S01]  /*7840*/  MUFU.EX2 R145, R46 ;  /* 0x0000002e00917308 */ /* 0x0003e20000000800 */
[--C-:B------:R-:W-:Y:S02]  /*7850*/  FFMA.FTZ R139, R43, c[0x0][0x2d0], -R194.reuse ;  /* 0x0000b4002b8b7a23 */ /* 0x100fe400000108c2 */
[----:B------:R-:W-:Y:S01]  /*7860*/  LDSM.16.MT88.4 R40, [R222+0x6100] ;  /* 0x00610000de28783b */ /* 0x000fe20000004200 */
[----:B------:R-:W-:Y:S01]  /*7870*/  FFMA.FTZ R194, R67, c[0x0][0x2d0], -R194 ;  /* 0x0000b40043c27a23 */ /* 0x000fe200000108c2 */
[----:B------:R-:W-:Y:S05]  /*7880*/  HMMA.16816.F32 R112, R20, R146, R112 ;  /* 0x000000921470723c */ /* 0x000fea0000001870 */
[----:B------:R-:W-:Y:S02]  /*7890*/  MUFU.EX2 R146, R48 ;  /* 0x0000003000927308 */ /* 0x000fe40000000800 */
[----:B------:R-:W-:Y:S02]  /*78a0*/  F2FP.PACK_AB R20, R158, R153 ;  /* 0x000000999e14723e */ /* 0x000fe400000000ff */
[----:B------:R-:W-:Y:S03]  /*78b0*/  F2FP.PACK_AB R22, R155, R154 ;  /* 0x0000009a9b16723e */ /* 0x000fe600000000ff */
[----:B------:R-:W-:Y:S02]  /*78c0*/  F2FP.PACK_AB R21, R162, R157 ;  /* 0x0000009da215723e */ /* 0x000fe400000000ff */
[----:B-----5:R-:W-:Y:S01]  /*78d0*/  F2FP.PACK_AB R23, R166, R159 ;  /* 0x0000009fa617723e */ /* 0x020fe200000000ff */
[----:B------:R5:W-:Y:S01]  /*78e0*/  MUFU.EX2 R147, R50 ;  /* 0x0000003200937308 */ /* 0x000be20000000800 */
[----:B-1----:R-:W-:Y:S05]  /*78f0*/  LDSM.16.MT88.4 R44, [R222+0x2900] ;  /* 0x00290000de2c783b */ /* 0x002fea0000004200 */
[C---:B---3--:R-:W-:Y:S04]  /*7900*/  HMMA.16816.F32 R4, R20.reuse, R24, R4 ;  /* 0x000000181404723c */ /* 0x048fe80000001804 */
[----:B------:R-:W1:Y:S04]  /*7910*/  MUFU.EX2 R123, R123 ;  /* 0x0000007b007b7308 */ /* 0x000e680000000800 */
[C---:B------:R-:W-:Y:S01]  /*7920*/  HMMA.16816.F32 R8, R20.reuse, R26, R8 ;  /* 0x0000001a1408723c */ /* 0x040fe20000001808 */
[----:B------:R-:W3:Y:S05]  /*7930*/  LDSM.16.MT88.4 R24, [R224+0x5900] ;  /* 0x00590000e018783b */ /* 0x000eea0000004200 */
[----:B------:R-:W-:Y:S02]  /*7940*/  MUFU.EX2 R136, R136 ;  /* 0x0000008800887308 */ /* 0x000fe40000000800 */
[C---:B------:R-:W-:Y:S01]  /*7950*/  HMMA.16816.F32 R68, R20.reuse, R28, R68 ;  /* 0x0000001c1444723c */ /* 0x040fe20000001844 */
[----:B-----5:R-:W-:Y:S07]  /*7960*/  LDSM.16.MT88.4 R48, [R220+0x7100] ;  /* 0x00710000dc30783b */ /* 0x020fee0000004200 */
[C---:B------:R-:W-:Y:S01]  /*7970*/  HMMA.16816.F32 R72, R20.reuse, R30, R72 ;  /* 0x0000001e1448723c */ /* 0x040fe20000001848 */
[----:B------:R-:W5:Y:S01]  /*7980*/  MUFU.EX2 R137, R137 ;  /* 0x0000008900897308 */ /* 0x000f620000000800 */
[----:B------:R-:W1:Y:S06]  /*7990*/  LDSM.16.MT88.4 R28, [R222+0x5900] ;  /* 0x00590000de1c783b */ /* 0x000e6c0000004200 */
[C---:B--2---:R-:W-:Y:S03]  /*79a0*/  HMMA.16816.F32 R76, R20.reuse, R32, R76 ;  /* 0x00000020144c723c */ /* 0x044fe6000000184c */
[----:B------:R-:W-:Y:S05]  /*79b0*/  MUFU.EX2 R138, R138 ;  /* 0x0000008a008a7308 */ /* 0x000fea0000000800 */
[C---:B------:R-:W-:Y:S01]  /*79c0*/  HMMA.16816.F32 R80, R20.reuse, R34, R80 ;  /* 0x000000221450723c */ /* 0x040fe20000001850 */
[----:B------:R-:W2:Y:S04]  /*79d0*/  LDSM.16.MT88.4 R32, [R221+0x5900] ;  /* 0x00590000dd20783b */ /* 0x000ea80000004200 */
[----:B------:R-:W1:Y:S03]  /*79e0*/  MUFU.EX2 R139, R139 ;  /* 0x0000008b008b7308 */ /* 0x000e660000000800 */
[C---:B------:R-:W-:Y:S07]  /*79f0*/  HMMA.16816.F32 R84, R20.reuse, R116, R84 ;  /* 0x000000741454723c */ /* 0x040fee0000001854 */
[----:B------:R-:W1:Y:S01]  /*7a00*/  MUFU.EX2 R243, R243 ;  /* 0x000000f300f37308 */ /* 0x000e620000000800 */
[C---:B------:R-:W-:Y:S01]  /*7a10*/  HMMA.16816.F32 R88, R20.reuse, R118, R88 ;  /* 0x000000761458723c */ /* 0x040fe20000001858 */
[----:B------:R-:W4:Y:S07]  /*7a20*/  LDSM.16.MT88.4 R116, [R220+0x5900] ;  /* 0x00590000dc74783b */ /* 0x000f2e0000004200 */
[C---:B---3--:R-:W-:Y:S01]  /*7a30*/  HMMA.16816.F32 R92, R20.reuse, R24, R92 ;  /* 0x00000018145c723c */ /* 0x048fe2000000185c */
[----:B------:R-:W3:Y:S07]  /*7a40*/  MUFU.EX2 R63, R63 ;  /* 0x0000003f003f7308 */ /* 0x000eee0000000800 */
[C---:B------:R-:W-:Y:S01]  /*7a50*/  HMMA.16816.F32 R96, R20.reuse, R26, R96 ;  /* 0x0000001a1460723c */ /* 0x040fe20000001860 */
[----:B------:R-:W3:Y:S02]  /*7a60*/  LDSM.16.MT88.4 R24, [R224+0x2100] ;  /* 0x00210000e018783b */ /* 0x000ee40000004200 */
[----:B------:R-:W-:Y:S05]  /*7a70*/  MUFU.EX2 R65, R65 ;  /* 0x0000004100417308 */ /* 0x000fea0000000800 */
[C---:B-1----:R-:W-:Y:S05]  /*7a80*/  HMMA.16816.F32 R100, R20.reuse, R28, R100 ;  /* 0x0000001c1464723c */ /* 0x042fea0000001864 */
[----:B------:R-:W1:Y:S03]  /*7a90*/  MUFU.EX2 R194, R194 ;  /* 0x000000c200c27308 */ /* 0x000e660000000800 */
[C---:B------:R-:W-:Y:S01]  /*7aa0*/  HMMA.16816.F32 R104, R20.reuse, R30, R104 ;  /* 0x0000001e1468723c */ /* 0x040fe20000001868 */
[----:B------:R-:W1:Y:S07]  /*7ab0*/  LDSM.16.MT88.4 R28, [R222+0x2100] ;  /* 0x00210000de1c783b */ /* 0x000e6e0000004200 */
[C---:B--2---:R-:W-:Y:S08]  /*7ac0*/  HMMA.16816.F32 R12, R20.reuse, R32, R12 ;  /* 0x00000020140c723c */ /* 0x044ff0000000180c */
[C---:B------:R-:W-:Y:S01]  /*7ad0*/  HMMA.16816.F32 R108, R20.reuse, R34, R108 ;  /* 0x00000022146c723c */ /* 0x040fe2000000186c */
[----:B------:R-:W2:Y:S07]  /*7ae0*/  LDSM.16.MT88.4 R32, [R221+0x2100] ;  /* 0x00210000dd20783b */ /* 0x000eae0000004200 */
[C---:B----4-:R-:W-:Y:S08]  /*7af0*/  HMMA.16816.F32 R16, R20.reuse, R116, R16 ;  /* 0x000000741410723c */ /* 0x050ff00000001810 */
[----:B------:R-:W-:Y:S01]  /*7b00*/  HMMA.16816.F32 R112, R20, R118, R112 ;  /* 0x000000761470723c */ /* 0x000fe20000001870 */
[----:B------:R-:W-:Y:S06]  /*7b10*/  LDSM.16.MT88.4 R116, [R221+0x6100] ;  /* 0x00610000dd74783b */ /* 0x000fec0000004200 */
[----:B------:R-:W-:Y:S02]  /*7b20*/  F2FP.PACK_AB R20, R121, R120 ;  /* 0x000000787914723e */ /* 0x000fe400000000ff */
[----:B------:R-:W-:Y:S03]  /*7b30*/  F2FP.PACK_AB R22, R123, R122 ;  /* 0x0000007a7b16723e */ /* 0x000fe600000000ff */
[----:B-----5:R-:W-:Y:S02]  /*7b40*/  F2FP.PACK_AB R21, R137, R136 ;  /* 0x000000888915723e */ /* 0x020fe400000000ff */
[----:B------:R-:W-:Y:S07]  /*7b50*/  F2FP.PACK_AB R23, R139, R138 ;  /* 0x0000008a8b17723e */ /* 0x000fee00000000ff */
[C---:B---3--:R-:W-:Y:S08]  /*7b60*/  HMMA.16816.F32 R4, R20.reuse, R24, R4 ;  /* 0x000000181404723c */ /* 0x048ff00000001804 */
        /* <DEDUP_REMOVED lines=17> */
[C---:B------:R-:W-:Y:S08]  /*7c80*/  HMMA.16816.F32 R12, R20.reuse, R116, R12 ;  /* 0x00000074140c723c */ /* 0x040ff0000000180c */
[C---:B------:R-:W-:Y:S08]  /*7c90*/  HMMA.16816.F32 R108, R20.reuse, R118, R108 ;  /* 0x00000076146c723c */ /* 0x040ff0000000186c */
[C---:B-1----:R-:W-:Y:S08]  /*7ca0*/  HMMA.16816.F32 R16, R20.reuse, R28, R16 ;  /* 0x0000001c1410723c */ /* 0x042ff00000001810 */
[----:B------:R-:W-:Y:S01]  /*7cb0*/  HMMA.16816.F32 R112, R20, R30, R112 ;  /* 0x0000001e1470723c */ /* 0x000fe20000001870 */
[----:B------:R-:W1:Y:S06]  /*7cc0*/  LDSM.16.MT88.4 R28, [R224+0x6900] ;  /* 0x00690000e01c783b */ /* 0x000e6c0000004200 */
[----:B------:R-:W-:Y:S02]  /*7cd0*/  F2FP.PACK_AB R20, R163, R161 ;  /* 0x000000a1a314723e */ /* 0x000fe400000000ff */
[----:B------:R-:W-:Y:S03]  /*7ce0*/  F2FP.PACK_AB R22, R167, R165 ;  /* 0x000000a5a716723e */ /* 0x000fe600000000ff */
[----:B------:R-:W-:Y:S02]  /*7cf0*/  F2FP.PACK_AB R21, R146, R145 ;  /* 0x000000919215723e */ /* 0x000fe400000000ff */
[----:B------:R-:W-:Y:S07]  /*7d00*/  F2FP.PACK_AB R23, R148, R147 ;  /* 0x000000939417723e */ /* 0x000fee00000000ff */
[C---:B--2---:R-:W-:Y:S08]  /*7d10*/  HMMA.16816.F32 R4, R20.reuse, R32, R4 ;  /* 0x000000201404723c */ /* 0x044ff00000001804 */
[C---:B------:R-:W-:Y:S01]  /*7d20*/  HMMA.16816.F32 R8, R20.reuse, R34, R8 ;  /* 0x000000221408723c */ /* 0x040fe20000001808 */
[----:B------:R-:W2:Y:S07]  /*7d30*/  LDSM.16.MT88.4 R32, [R222+0x6900] ;  /* 0x00690000de20783b */ /* 0x000eae0000004200 */
[C---:B------:R-:W-:Y:S08]  /*7d40*/  HMMA.16816.F32 R68, R20.reuse, R44, R68 ;  /* 0x0000002c1444723c */ /* 0x040ff00000001844 */
[C---:B------:R-:W-:Y:S01]  /*7d50*/  HMMA.16816.F32 R72, R20.reuse, R46, R72 ;  /* 0x0000002e1448723c */ /* 0x040fe20000001848 */
[----:B------:R-:W-:Y:S07]  /*7d60*/  LDSM.16.MT88.4 R44, [R221+0x7100] ;  /* 0x00710000dd2c783b */ /* 0x000fee0000004200 */
[C---:B----4-:R-:W-:Y:S08]  /*7d70*/  HMMA.16816.F32 R76, R20.reuse, R36, R76 ;  /* 0x00000024144c723c */ /* 0x050ff0000000184c */
[C---:B------:R-:W-:Y:S01]  /*7d80*/  HMMA.16816.F32 R80, R20.reuse, R38, R80 ;  /* 0x000000261450723c */ /* 0x040fe20000001850 */
[----:B------:R-:W4:Y:S07]  /*7d90*/  LDSM.16.MT88.4 R36, [R221+0x6900] ;  /* 0x00690000dd24783b */ /* 0x000f2e0000004200 */
        /* <DEDUP_REMOVED lines=12> */
[C---:B---3--:R-:W-:Y:S08]  /*7e60*/  HMMA.16816.F32 R16, R20.reuse, R24, R16 ;  /* 0x000000181410723c */ /* 0x048ff00000001810 */
[----:B------:R-:W-:Y:S01]  /*7e70*/  HMMA.16816.F32 R112, R20, R26, R112 ;  /* 0x0000001a1470723c */ /* 0x000fe20000001870 */
[----:B------:R-:W3:Y:S06]  /*7e80*/  LDSM.16.MT88.4 R24, [R221+0x3100] ;  /* 0x00310000dd18783b */ /* 0x000eec0000004200 */
[----:B------:R-:W-:Y:S02]  /*7e90*/  F2FP.PACK_AB R20, R53, R52 ;  /* 0x000000343514723e */ /* 0x000fe400000000ff */
[----:B------:R-:W-:Y:S03]  /*7ea0*/  F2FP.PACK_AB R22, R57, R56 ;  /* 0x000000383916723e */ /* 0x000fe600000000ff */
[----:B------:R-:W-:Y:S02]  /*7eb0*/  F2FP.PACK_AB R21, R55, R54 ;  /* 0x000000363715723e */ /* 0x000fe400000000ff */
[----:B------:R-:W-:Y:S07]  /*7ec0*/  F2FP.PACK_AB R23, R59, R58 ;  /* 0x0000003a3b17723e */ /* 0x000fee00000000ff */
[C---:B-1----:R-:W-:Y:S08]  /*7ed0*/  HMMA.16816.F32 R4, R20.reuse, R28, R4 ;  /* 0x0000001c1404723c */ /* 0x042ff00000001804 */
[C---:B------:R-:W-:Y:S01]  /*7ee0*/  HMMA.16816.F32 R8, R20.reuse, R30, R8 ;  /* 0x0000001e1408723c */ /* 0x040fe20000001808 */
[----:B------:R-:W1:Y:S07]  /*7ef0*/  LDSM.16.MT88.4 R28, [R224+0x7100] ;  /* 0x00710000e01c783b */ /* 0x000e6e0000004200 */
[C---:B--2---:R-:W-:Y:S08]  /*7f00*/  HMMA.16816.F32 R68, R20.reuse, R32, R68 ;  /* 0x000000201444723c */ /* 0x044ff00000001844 */
[C---:B------:R-:W-:Y:S01]  /*7f10*/  HMMA.16816.F32 R72, R20.reuse, R34, R72 ;  /* 0x000000221448723c */ /* 0x040fe20000001848 */
[----:B------:R-:W-:Y:S07]  /*7f20*/  LDSM.16.MT88.4 R32, [R220+0x3900] ;  /* 0x00390000dc20783b */ /* 0x000fee0000004200 */
[C---:B---3--:R-:W-:Y:S08]  /*7f30*/  HMMA.16816.F32 R76, R20.reuse, R24, R76 ;  /* 0x00000018144c723c */ /* 0x048ff0000000184c */
[C---:B------:R-:W-:Y:S01]  /*7f40*/  HMMA.16816.F32 R80, R20.reuse, R26, R80 ;  /* 0x0000001a1450723c */ /* 0x040fe20000001850 */
[----:B------:R-:W2:Y:S07]  /*7f50*/  LDSM.16.MT88.4 R24, [R222+0x3900] ;  /* 0x00390000de18783b */ /* 0x000eae0000004200 */
[C---:B------:R-:W-:Y:S07]  /*7f60*/  HMMA.16816.F32 R84, R20.reuse, R36, R84 ;  /* 0x000000241454723c */ /* 0x040fee0000001854 */
[----:B------:R-:W-:Y:S01]  /*7f70*/  FADD.FTZ R37, R175, R174 ;  /* 0x000000aeaf257221 */ /* 0x000fe20000010000 */
[C---:B------:R-:W-:Y:S04]  /*7f80*/  HMMA.16816.F32 R88, R20.reuse, R38, R88 ;  /* 0x000000261458723c */ /* 0x040fe80000001858 */
[----:B------:R-:W-:Y:S04]  /*7f90*/  FADD.FTZ R37, R192, R37 ;  /* 0x00000025c0257221 */ /* 0x000fe80000010000 */
[C---:B-1----:R-:W-:Y:S04]  /*7fa0*/  HMMA.16816.F32 R92, R20.reuse, R28, R92 ;  /* 0x0000001c145c723c */ /* 0x042fe8000000185c */
        /* <DEDUP_REMOVED lines=21> */
[----:B------:R-:W-:Y:S04]  /*8100*/  HMMA.16816.F32 R112, R20, R50, R112 ;  /* 0x000000321470723c */ /* 0x000fe80000001870 */
        /* <DEDUP_REMOVED lines=18> */
[C---:B--2---:R-:W-:Y:S04]  /*8230*/  HMMA.16816.F32 R68, R20.reuse, R24, R68 ;  /* 0x000000181444723c */ /* 0x044fe80000001844 */
[----:B------:R-:W-:Y:S02]  /*8240*/  FADD.FTZ R0, R122, R121 ;  /* 0x000000797a007221 */ /* 0x000fe40000010000 */
[----:B------:R-:W-:Y:S02]  /*8250*/  FADD.FTZ R2, R138, R137 ;  /* 0x000000898a027221 */ /* 0x000fe40000010000 */
[C---:B------:R-:W-:Y:S01]  /*8260*/  HMMA.16816.F32 R72, R20.reuse, R26, R72 ;  /* 0x0000001a1448723c */ /* 0x040fe20000001848 */
[----:B------:R-:W2:Y:S03]  /*8270*/  LDSM.16.MT88.4 R24, [R224+0x7900] ;  /* 0x00790000e018783b */ /* 0x000ea60000004200 */
[----:B------:R-:W-:Y:S02]  /*8280*/  FADD.FTZ R0, R123, R0 ;  /* 0x000000007b007221 */ /* 0x000fe40000010000 */
[----:B------:R-:W-:Y:S02]  /*8290*/  FADD.FTZ R2, R139, R2 ;  /* 0x000000028b027221 */ /* 0x000fe40000010000 */
[C---:B-1----:R-:W-:Y:S04]  /*82a0*/  HMMA.16816.F32 R76, R20.reuse, R28, R76 ;  /* 0x0000001c144c723c */ /* 0x042fe8000000184c */
[----:B------:R-:W-:Y:S04]  /*82b0*/  FADD.FTZ R0, R161, R0 ;  /* 0x00000000a1007221 */ /* 0x000fe80000010000 */
[C---:B------:R-:W-:Y:S01]  /*82c0*/  HMMA.16816.F32 R80, R20.reuse, R30, R80 ;  /* 0x0000001e1450723c */ /* 0x040fe20000001850 */
[----:B------:R-:W1:Y:S03]  /*82d0*/  LDSM.16.MT88.4 R28, [R222+0x7900] ;  /* 0x00790000de1c783b */ /* 0x000e660000004200 */
[----:B------:R-:W-:Y:S04]  /*82e0*/  FADD.FTZ R0, R163, R0 ;  /* 0x00000000a3007221 */ /* 0x000fe80000010000 */
[C---:B------:R-:W-:Y:S04]  /*82f0*/  HMMA.16816.F32 R84, R20.reuse, R32, R84 ;  /* 0x000000201454723c */ /* 0x040fe80000001854 */
[----:B------:R-:W-:Y:S04]  /*8300*/  FADD.FTZ R0, R165, R0 ;  /* 0x00000000a5007221 */ /* 0x000fe80000010000 */
[C---:B------:R-:W-:Y:S01]  /*8310*/  HMMA.16816.F32 R88, R20.reuse, R34, R88 ;  /* 0x000000221458723c */ /* 0x040fe20000001858 */
[----:B------:R-:W3:Y:S07]  /*8320*/  LDSM.16.MT88.4 R32, [R221+0x7900] ;  /* 0x00790000dd20783b */ /* 0x000eee0000004200 */
[C---:B--2---:R-:W-:Y:S08]  /*8330*/  HMMA.16816.F32 R92, R20.reuse, R24, R92 ;  /* 0x00000018145c723c */ /* 0x044ff0000000185c */
[C---:B------:R-:W-:Y:S01]  /*8340*/  HMMA.16816.F32 R96, R20.reuse, R26, R96 ;  /* 0x0000001a1460723c */ /* 0x040fe20000001860 */
[----:B------:R-:W2:Y:S07]  /*8350*/  LDSM.16.MT88.4 R24, [R220+0x7900] ;  /* 0x00790000dc18783b */ /* 0x000eae0000004200 */
[C---:B-1----:R-:W-:Y:S07]  /*8360*/  HMMA.16816.F32 R100, R20.reuse, R28, R100 ;  /* 0x0000001c1464723c */ /* 0x042fee0000001864 */
[----:B------:R-:W-:Y:S01]  /*8370*/  FADD.FTZ R29, R145, R2 ;  /* 0x00000002911d7221 */ /* 0x000fe20000010000 */
[C---:B------:R-:W-:Y:S04]  /*8380*/  HMMA.16816.F32 R104, R20.reuse, R30, R104 ;  /* 0x0000001e1468723c */ /* 0x040fe80000001868 */
[----:B------:R-:W-:Y:S04]  /*8390*/  FADD.FTZ R2, R146, R29 ;  /* 0x0000001d92027221 */ /* 0x000fe80000010000 */
[C---:B---3--:R-:W-:Y:S07]  /*83a0*/  HMMA.16816.F32 R120, R20.reuse, R32, R12 ;  /* 0x000000201478723c */ /* 0x048fee000000180c */
[----:B------:R-:W-:Y:S01]  /*83b0*/  FADD.FTZ R15, R147, R2 ;  /* 0x00000002930f7221 */ /* 0x000fe20000010000 */
[C---:B------:R-:W-:Y:S04]  /*83c0*/  HMMA.16816.F32 R108, R20.reuse, R34, R108 ;  /* 0x00000022146c723c */ /* 0x040fe8000000186c */
[----:B------:R-:W-:Y:S01]  /*83d0*/  FADD.FTZ R13, R167, R0 ;  /* 0x00000000a70d7221 */ /* 0x000fe20000010000 */
[----:B------:R-:W-:Y:S01]  /*83e0*/  MOV R0, R3 ;  /* 0x0000000300007202 */ /* 0x000fe20000000f00 */
[----:B------:R-:W-:Y:S02]  /*83f0*/  FADD.FTZ R15, R148, R15 ;  /* 0x0000000f940f7221 */ /* 0x000fe40000010000 */
[----:B------:R-:W-:Y:S01]  /*8400*/  FADD.FTZ R52, R52, R13 ;  /* 0x0000000d34347221 */ /* 0x000fe20000010000 */
[C---:B--2---:R-:W-:Y:S03]  /*8410*/  HMMA.16816.F32 R116, R20.reuse, R24, R16 ;  /* 0x000000181474723c */ /* 0x044fe60000001810 */
        /* <DEDUP_REMOVED lines=16> */
[----:B------:R-:W-:-:S05]  /*8520*/  @P1 BRA `(.L_x_1342) ;  /* 0xffffcba000001947 */ /* 0x000fca000383ffff */
.L_x_1341:
[----:B------:R-:W1:Y:S01]  /*8530*/  SHFL.BFLY PT, R2, R241, 0x2, 0x1f ;  /* 0x0c401f00f1027f89 */ /* 0x000e6200000e0000 */
[----:B------:R-:W-:-:S02]  /*8540*/  MOV R7, RZ ;  /* 0x000000ff00077202 */ /* 0x000fc40000000f00 */
[----:B------:R-:W-:Y:S01]  /*8550*/  PLOP3.LUT P2, PT, PT, PT, PT, 0x8, 0x0 ;  /* 0x000000000000781c */ /* 0x000fe20003f4e170 */
[----:B------:R-:W2:Y:S01]  /*8560*/  SHFL.BFLY PT, R0, R239, 0x2, 0x1f ;  /* 0x0c401f00ef007f89 */ /* 0x000ea200000e0000 */
[----:B-1----:R-:W-:Y:S02]  /*8570*/  FADD.FTZ R9, R2, R241 ;  /* 0x000000f102097221 */ /* 0x002fe40000010000 */
[----:B--2---:R-:W-:-:S03]  /*8580*/  FADD.FTZ R5, R0, R239 ;  /* 0x000000ef00057221 */ /* 0x004fc60000010000 */
[----:B------:R-:W1:Y:S01]  /*8590*/  SHFL.BFLY PT, R6, R9, 0x1, 0x1f ;  /* 0x0c201f0009067f89 */ /* 0x000e6200000e0000 */
[----:B------:R-:W-:-:S03]  /*85a0*/  MOV R0, RZ ;  /* 0x000000ff00007202 */ /* 0x000fc60000000f00 */
        /* <DEDUP_REMOVED lines=83> */
.L_x_1339:
        /* <DEDUP_REMOVED lines=121> */
[----:B------:R-:W-:Y:S02]  /*9270*/  ISETP.GE.AND P3, PT, R7, c[0x0][0x3c8], PT ;  /* 0x0000f20007007a0c */ /* 0x000fe40003f66270 */
[----:B------:R-:W-:Y:S02]  /*9280*/  IADD3 R2, R11, 0x18, RZ ;  /* 0x000000180b027810 */ /* 0x000fe40007ffe0ff */
[----:B------:R-:W-:Y:S02]  /*9290*/  ISETP.GE.AND P2, PT, R3, c[0x0][0x3c8], PT ;  /* 0x0000f20003007a0c */ /* 0x000fe40003f46270 */
[----:B------:R-:W-:Y:S02]  /*92a0*/  ISETP.GE.AND P1, PT, R2, c[0x0][0x3c8], PT ;  /* 0x0000f20002007a0c */ /* 0x000fe40003f26270 */
[C---:B------:R-:W-:Y:S02]  /*92b0*/  ISETP.GE.AND P4, PT, R11.reuse, c[0x0][0x3c8], PT ;  /* 0x0000f2000b007a0c */ /* 0x040fe40003f86270 */
[----:B------:R-:W-:-:S02]  /*92c0*/  IADD3 R0, R11, 0x20, RZ ;  /* 0x000000200b007810 */ /* 0x000fc40007ffe0ff */
[----:B------:R-:W-:Y:S02]  /*92d0*/  IADD3 R10, R11, 0x28, RZ ;  /* 0x000000280b0a7810 */ /* 0x000fe40007ffe0ff */
[----:B------:R-:W-:Y:S02]  /*92e0*/  @!P3 LEA.HI R7, R7, R7, RZ, 0x1 ;  /* 0x000000070707b211 */ /* 0x000fe400078f08ff */
[----:B------:R-:W-:Y:S02]  /*92f0*/  ISETP.GE.AND P6, PT, R0, c[0x0][0x3c8], PT ;  /* 0x0000f20000007a0c */ /* 0x000fe40003fc6270 */
[----:B------:R-:W-:Y:S02]  /*9300*/  @!P2 LEA.HI R3, R3, R3, RZ, 0x1 ;  /* 0x000000030303a211 */ /* 0x000fe400078f08ff */
[----:B------:R-:W-:Y:S01]  /*9310*/  @!P3 LOP3.LUT R7, R7, 0xfffffffe, RZ, 0xc0, !PT ;  /* 0xfffffffe0707b812 */ /* 0x000fe200078ec0ff */
[----:B-1--4-:R-:W-:Y:S01]  /*9320*/  @!P4 IMAD.WIDE R12, R11, 0x4, R16 ;  /* 0x000000040b0cc825 */ /* 0x012fe200078e0210 */
[----:B------:R-:W-:-:S02]  /*9330*/  @!P1 LEA.HI R2, R2, R2, RZ, 0x1 ;  /* 0x0000000202029211 */ /* 0x000fc400078f08ff */
[----:B------:R-:W-:Y:S01]  /*9340*/  @!P2 LOP3.LUT R3, R3, 0xfffffffe, RZ, 0xc0, !PT ;  /* 0xfffffffe0303a812 */ /* 0x000fe200078ec0ff */
[--C-:B------:R-:W-:Y:S01]  /*9350*/  @!P3 IMAD.WIDE R6, R7, 0x4, R16.reuse ;  /* 0x000000040706b825 */ /* 0x100fe200078e0210 */
[----:B------:R-:W-:Y:S01]  /*9360*/  @!P1 LOP3.LUT R21, R2, 0xfffffffe, RZ, 0xc0, !PT ;  /* 0xfffffffe02159812 */ /* 0x000fe200078ec0ff */
[----:B------:R1:W-:Y:S01]  /*9370*/  @!P4 ST.E.64 [R12.64], R128 ;  /* 0x000000800c00c985 */ /* 0x0003e2000c101b0e */
[----:B------:R-:W-:Y:S01]  /*9380*/  IADD3 R8, R11, 0x30, RZ ;  /* 0x000000300b087810 */ /* 0x000fe20007ffe0ff */
[----:B------:R-:W-:Y:S01]  /*9390*/  @!P2 IMAD.WIDE R18, R3, 0x4, R16 ;  /* 0x000000040312a825 */ /* 0x000fe200078e0210 */
[C---:B------:R-:W-:Y:S01]  /*93a0*/  IADD3 R3, R11.reuse, 0x38, RZ ;  /* 0x000000380b037810 */ /* 0x040fe20007ffe0ff */
[----:B------:R2:W-:Y:S01]  /*93b0*/  @!P3 ST.E.64 [R6.64], R4 ;  /* 0x000000040600b985 */ /* 0x0005e2000c101b0e */
[C---:B------:R-:W-:Y:S02]  /*93c0*/  IADD3 R15, R11.reuse, 0x40, RZ ;  /* 0x000000400b0f7810 */ /* 0x040fe40007ffe0ff */
[----:B------:R-:W-:Y:S01]  /*93d0*/  ISETP.GE.AND P5, PT, R10, c[0x0][0x3c8], PT ;  /* 0x0000f2000a007a0c */ /* 0x000fe20003fa6270 */
[----:B------:R3:W-:Y:S01]  /*93e0*/  @!P2 ST.E.64 [R18.64], R68 ;  /* 0x000000441200a985 */ /* 0x0007e2000c101b0e */
[----:B------:R-:W-:-:S02]  /*93f0*/  IADD3 R2, R11, 0x48, RZ ;  /* 0x000000480b027810 */ /* 0x000fc40007ffe0ff */
[----:B------:R-:W-:Y:S02]  /*9400*/  ISETP.GE.AND P4, PT, R8, c[0x0][0x3c8], PT ;  /* 0x0000f20008007a0c */ /* 0x000fe40003f86270 */
[----:B------:R-:W-:Y:S02]  /*9410*/  ISETP.GE.AND P3, PT, R3, c[0x0][0x3c8], PT ;  /* 0x0000f20003007a0c */ /* 0x000fe40003f66270 */
[----:B------:R-:W-:Y:S02]  /*9420*/  ISETP.GE.AND P2, PT, R15, c[0x0][0x3c8], PT ;  /* 0x0000f2000f007a0c */ /* 0x000fe40003f46270 */
[----:B------:R-:W-:-:S03]  /*9430*/  @!P6 LEA.HI R0, R0, R0, RZ, 0x1 ;  /* 0x000000000000e211 */ /* 0x000fc600078f08ff */
[----:B------:R-:W-:-:S04]  /*9440*/  @!P5 LEA.HI R10, R10, R10, RZ, 0x1 ;  /* 0x0000000a0a0ad211 */ /* 0x000fc800078f08ff */
[----:B------:R-:W-:Y:S02]  /*9450*/  @!P4 LEA.HI R8, R8, R8, RZ, 0x1 ;  /* 0x000000080808c211 */ /* 0x000fe400078f08ff */
[----:B------:R-:W-:Y:S02]  /*9460*/  @!P3 LEA.HI R3, R3, R3, RZ, 0x1 ;  /* 0x000000030303b211 */ /* 0x000fe400078f08ff */
[----:B------:R-:W-:Y:S02]  /*9470*/  @!P2 LEA.HI R15, R15, R15, RZ, 0x1 ;  /* 0x0000000f0f0fa211 */ /* 0x000fe400078f08ff */
[----:B-1----:R-:W-:Y:S02]  /*9480*/  @!P5 LOP3.LUT R13, R10, 0xfffffffe, RZ, 0xc0, !PT ;  /* 0xfffffffe0a0dd812 */ /* 0x002fe400078ec0ff */
[----:B------:R-:W-:Y:S01]  /*9490*/  @!P3 LOP3.LUT R3, R3, 0xfffffffe, RZ, 0xc0, !PT ;  /* 0xfffffffe0303b812 */ /* 0x000fe200078ec0ff */
[----:B--2---:R-:W-:Y:S01]  /*94a0*/  @!P1 IMAD.WIDE R6, R21, 0x4, R16 ;  /* 0x0000000415069825 */ /* 0x004fe200078e0210 */
[----:B------:R-:W-:-:S02]  /*94b0*/  @!P6 LOP3.LUT R5, R0, 0xfffffffe, RZ, 0xc0, !PT ;  /* 0xfffffffe0005e812 */ /* 0x000fc400078ec0ff */
[----:B------:R-:W-:Y:S02]  /*94c0*/  @!P2 LOP3.LUT R15, R15, 0xfffffffe, RZ, 0xc0, !PT ;  /* 0xfffffffe0f0fa812 */ /* 0x000fe400078ec0ff */
[----:B------:R1:W-:Y:S01]  /*94d0*/  @!P1 ST.E.64 [R6.64], R72 ;  /* 0x0000004806009985 */ /* 0x0003e2000c101b0e */
[----:B------:R-:W-:Y:S01]  /*94e0*/  ISETP.GE.AND P1, PT, R2, c[0x0][0x3c8], PT ;  /* 0x0000f20002007a0c */ /* 0x000fe20003f26270 */
[----:B------:R-:W-:Y:S01]  /*94f0*/  @!P6 IMAD.WIDE R4, R5, 0x4, R16 ;  /* 0x000000040504e825 */ /* 0x000fe200078e0210 */
[----:B---3--:R-:W-:Y:S02]  /*9500*/  @!P4 LOP3.LUT R19, R8, 0xfffffffe, RZ, 0xc0, !PT ;  /* 0xfffffffe0813c812 */ /* 0x008fe400078ec0ff */
[C---:B------:R-:W-:Y:S02]  /*9510*/  IADD3 R0, R11.reuse, 0x50, RZ ;  /* 0x000000500b007810 */ /* 0x040fe40007ffe0ff */
[----:B------:R2:W-:Y:S01]  /*9520*/  @!P6 ST.E.64 [R4.64], R76 ;  /* 0x0000004c0400e985 */ /* 0x0005e2000c101b0e */
[----:B------:R-:W-:-:S02]  /*9530*/  IADD3 R8, R11, 0x58, RZ ;  /* 0x000000580b087810 */ /* 0x000fc40007ffe0ff */
[----:B------:R-:W-:Y:S02]  /*9540*/  IADD3 R10, R11, 0x68, RZ ;  /* 0x000000680b0a7810 */ /* 0x000fe40007ffe0ff */
[----:B------:R-:W-:Y:S02]  /*9550*/  ISETP.GE.AND P6, PT, R0, c[0x0][0x3c8], PT ;  /* 0x0000f20000007a0c */ /* 0x000fe40003fc6270 */
[----:B------:R-:W-:-:S11]  /*9560*/  @!P1 LEA.HI R2, R2, R2, RZ, 0x1 ;  /* 0x0000000202029211 */ /* 0x000fd600078f08ff */
[----:B------:R-:W-:Y:S01]  /*9570*/  @!P6 LEA.HI R0, R0, R0, RZ, 0x1 ;  /* 0x000000000000e211 */ /* 0x000fe200078f08ff */
[----:B-1----:R-:W-:-:S04]  /*9580*/  @!P5 IMAD.WIDE R6, R13, 0x4, R16 ;  /* 0x000000040d06d825 */ /* 0x002fc800078e0210 */
[--C-:B------:R-:W-:Y:S01]  /*9590*/  @!P4 IMAD.WIDE R12, R19, 0x4, R16.reuse ;  /* 0x00000004130cc825 */ /* 0x100fe200078e0210 */
[----:B------:R1:W-:Y:S01]  /*95a0*/  @!P5 ST.E.64 [R6.64], R80 ;  /* 0x000000500600d985 */ /* 0x0003e2000c101b0e */
[----:B------:R-:W-:Y:S02]  /*95b0*/  ISETP.GE.AND P5, PT, R8, c[0x0][0x3c8], PT ;  /* 0x0000f20008007a0c */ /* 0x000fe40003fa6270 */
[----:B--2---:R-:W-:Y:S01]  /*95c0*/  @!P1 LOP3.LUT R5, R2, 0xfffffffe, RZ, 0xc0, !PT ;  /* 0xfffffffe02059812 */ /* 0x004fe200078ec0ff */
[--C-:B------:R-:W-:Y:S01]  /*95d0*/  @!P3 IMAD.WIDE R2, R3, 0x4, R16.reuse ;  /* 0x000000040302b825 */ /* 0x100fe200078e0210 */
[----:B------:R-:W-:Y:S03]  /*95e0*/  @!P4 ST.E.64 [R12.64], R84 ;  /* 0x000000540c00c985 */ /* 0x000fe6000c101b0e */
[--C-:B------:R-:W-:Y:S01]  /*95f0*/  @!P2 IMAD.WIDE R18, R15, 0x4, R16.reuse ;  /* 0x000000040f12a825 */ /* 0x100fe200078e0210 */
[----:B------:R-:W-:Y:S01]  /*9600*/  IADD3 R15, R11, 0x60, RZ ;  /* 0x000000600b0f7810 */ /* 0x000fe20007ffe0ff */
[----:B------:R2:W-:Y:S01]  /*9610*/  @!P3 ST.E.64 [R2.64], R88 ;  /* 0x000000580200b985 */ /* 0x0005e2000c101b0e */
[----:B------:R-:W-:Y:S01]  /*9620*/  ISETP.GE.AND P3, PT, R10, c[0x0][0x3c8], PT ;  /* 0x0000f2000a007a0c */ /* 0x000fe20003f66270 */
[----:B------:R-:W-:Y:S01]  /*9630*/  @!P1 IMAD.WIDE R4, R5, 0x4, R16 ;  /* 0x0000000405049825 */ /* 0x000fe200078e0210 */
[----:B------:R-:W-:Y:S01]  /*9640*/  ISETP.GE.AND P4, PT, R15, c[0x0][0x3c8], PT ;  /* 0x0000f2000f007a0c */ /* 0x000fe20003f86270 */
[----:B------:R-:W-:Y:S01]  /*9650*/  @!P2 ST.E.64 [R18.64], R92 ;  /* 0x0000005c1200a985 */ /* 0x000fe2000c101b0e */
[----:B------:R-:W-:-:S03]  /*9660*/  @!P5 LEA.HI R8, R8, R8, RZ, 0x1 ;  /* 0x000000080808d211 */ /* 0x000fc600078f08ff */
[----:B------:R3:W-:Y:S06]  /*9670*/  @!P1 ST.E.64 [R4.64], R96 ;  /* 0x0000006004009985 */ /* 0x0007ec000c101b0e */
[----:B------:R-:W-:Y:S02]  /*9680*/  @!P3 LEA.HI R10, R10, R10, RZ, 0x1 ;  /* 0x0000000a0a0ab211 */ /* 0x000fe400078f08ff */
[----:B------:R-:W-:Y:S02]  /*9690*/  @!P4 LEA.HI R15, R15, R15, RZ, 0x1 ;  /* 0x0000000f0f0fc211 */ /* 0x000fe400078f08ff */
[----:B-1----:R-:W-:-:S02]  /*96a0*/  IADD3 R7, R11, 0x70, RZ ;  /* 0x000000700b077810 */ /* 0x002fc40007ffe0ff */
[----:B------:R-:W-:Y:S02]  /*96b0*/  IADD3 R6, R11, 0x78, RZ ;  /* 0x000000780b067810 */ /* 0x000fe40007ffe0ff */
[----:B------:R-:W-:Y:S02]  /*96c0*/  ISETP.GE.AND P2, PT, R7, c[0x0][0x3c8], PT ;  /* 0x0000f20007007a0c */ /* 0x000fe40003f46270 */
[----:B------:R-:W-:Y:S02]  /*96d0*/  ISETP.GE.AND P1, PT, R6, c[0x0][0x3c8], PT ;  /* 0x0000f20006007a0c */ /* 0x000fe40003f26270 */
[----:B------:R-:W-:Y:S02]  /*96e0*/  @!P4 LOP3.LUT R15, R15, 0xfffffffe, RZ, 0xc0, !PT ;  /* 0xfffffffe0f0fc812 */ /* 0x000fe400078ec0ff */
[----:B--2---:R-:W-:Y:S02]  /*96f0*/  @!P6 LOP3.LUT R3, R0, 0xfffffffe, RZ, 0xc0, !PT ;  /* 0xfffffffe0003e812 */ /* 0x004fe400078ec0ff */
[----:B------:R-:W-:Y:S01]  /*9700*/  @!P3 LOP3.LUT R13, R10, 0xfffffffe, RZ, 0xc0, !PT ;  /* 0xfffffffe0a0db812 */ /* 0x000fe200078ec0ff */
[----:B------:R-:W-:-:S04]  /*9710*/  @!P4 IMAD.WIDE R20, R15, 0x4, R16 ;  /* 0x000000040f14c825 */ /* 0x000fc800078e0210 */
[----:B------:R-:W-:Y:S01]  /*9720*/  @!P2 LEA.HI R7, R7, R7, RZ, 0x1 ;  /* 0x000000070707a211 */ /* 0x000fe200078f08ff */
[--C-:B------:R-:W-:Y:S01]  /*9730*/  @!P6 IMAD.WIDE R2, R3, 0x4, R16.reuse ;  /* 0x000000040302e825 */ /* 0x100fe200078e0210 */
[----:B------:R-:W-:Y:S02]  /*9740*/  @!P1 LEA.HI R6, R6, R6, RZ, 0x1 ;  /* 0x0000000606069211 */ /* 0x000fe400078f08ff */
[----:B---3--:R-:W-:Y:S01]  /*9750*/  @!P5 LOP3.LUT R5, R8, 0xfffffffe, RZ, 0xc0, !PT ;  /* 0xfffffffe0805d812 */ /* 0x008fe200078ec0ff */
[--C-:B------:R-:W-:Y:S01]  /*9760*/  @!P3 IMAD.WIDE R12, R13, 0x4, R16.reuse ;  /* 0x000000040d0cb825 */ /* 0x100fe200078e0210 */
        /* <DEDUP_REMOVED lines=11> */
.L_x_1345:
[----:B------:R-:W-:Y:S05]  /*9820*/  BSYNC B0 ;  /* 0x0000000000007941 */ /* 0x000fea0003800000 */
.L_x_1344:
        /* <DEDUP_REMOVED lines=98> */
.L_x_1343:
        /* <DEDUP_REMOVED lines=50> */
.L_x_1346:
        /* <DEDUP_REMOVED lines=9> */
.L_x_2712:


//--------------------- .text._ZN7cutlass13device_kernelIN5flash19enable_sm80_to_sm89INS1_16FlashAttnFwdSm80INS1_25CollectiveMainloopFwdSm80ILi8ELi1ELb1EN4cute5tupleIJNS5_1CILi128EEENS7_ILi96EEES8_EEELi128ENS_6half_tEfNS_4arch4Sm80ELb0ELb1ELb0ELb0ELb0ELb0ELb1ELb1EEENS1_21CollectiveEpilogueFwdINS6_IJS8_S8_S9_EEENS6_IJNS7_ILi1EEESH_SH_EEESB_SD_Li256ELb0ELb1ELb1ELb0EEENS1_19SingleTileSchedulerILb0ELb1ELb1ELi128EEEEEEEEEvNT_6ParamsE --------------------------
	.section	.text._ZN7cutlass13device_kernelIN5flash19enable_sm80_to_sm89INS1_16FlashAttnFwdSm80INS1_25CollectiveMainloopFwdSm80ILi8ELi1ELb1EN4cute5tupleIJNS5_1CILi128EEENS7_ILi96EEES8_EEELi128ENS_6half_tEfNS_4arch4Sm80ELb0ELb1ELb0ELb0ELb0ELb0ELb1ELb1EEENS1_21CollectiveEpilogueFwdINS6_IJS8_S8_S9_EEENS6_IJNS7_ILi1EEESH_SH_EEESB_SD_Li256ELb0ELb1ELb1ELb0EEENS1_19SingleTileSchedulerILb0ELb1ELb1ELi128EEEEEEEEEvNT_6ParamsE,"ax",@progbits
	.sectioninfo	@"SHI_REGISTERS=250"
	.align	128
.text._ZN7cutlass13device_kernelIN5flash19enable_sm80_to_sm89INS1_16FlashAttnFwdSm80INS1_25CollectiveMainloopFwdSm80ILi8ELi1ELb1EN4cute5tupleIJNS5_1CILi128EEENS7_ILi96EEES8_EEELi128ENS_6half_tEfNS_4arch4Sm80ELb0ELb1ELb0ELb0ELb0ELb0ELb1ELb1EEENS1_21CollectiveEpilogueFwdINS6_IJS8_S8_S9_EEENS6_IJNS7_ILi1EEESH_SH_EEESB_SD_Li256ELb0ELb1ELb1ELb0EEENS1_19SingleTileSchedulerILb0ELb1ELb1ELi128EEEEEEEEEvNT_6ParamsE:
        .type           _ZN7cutlass13device_kernelIN5flash19enable_sm80_to_sm89INS1_16FlashAttnFwdSm80INS1_25CollectiveMainloopFwdSm80ILi8ELi1ELb1EN4cute5tupleIJNS5_1CILi128EEENS7_ILi96EEES8_EEELi128ENS_6half_tEfNS_4arch4Sm80ELb0ELb1ELb0ELb0ELb0ELb0ELb1ELb1EEENS1_21CollectiveEpilogueFwdINS6_IJS8_S8_S9_EEENS6_IJNS7_ILi1EEESH_SH_EEESB_SD_Li256ELb0ELb1ELb1ELb0EEENS1_19SingleTileSchedulerILb0ELb1ELb1ELi128EEEEEEEEEvNT_6ParamsE,@function
        .size           _ZN7cutlass13device_kernelIN5flash19enable_sm80_to_sm89INS1_16FlashAttnFwdSm80INS1_25CollectiveMainloopFwdSm80ILi8ELi1ELb1EN4cute5tupleIJNS5_1CILi128EEENS7_ILi96EEES8_EEELi128ENS_6half_tEfNS_4arch4Sm80ELb0ELb1ELb0ELb0ELb0ELb0ELb1ELb1EEENS1_21CollectiveEpilogueFwdINS6_IJS8_S8_S9_EEENS6_IJNS7_ILi1EEESH_SH_EEESB_SD_Li256ELb0ELb1ELb1ELb0EEENS1_19SingleTileSchedulerILb0ELb1ELb1ELi128EEEEEEEEEvNT_6ParamsE,(.L_x_2713 - _ZN7cutlass13device_kernelIN5flash19enable_sm80_to_sm89INS1_16FlashAttnFwdSm80INS1_25CollectiveMainloopFwdSm80ILi8ELi1ELb1EN4cute5tupleIJNS5_1CILi128EEENS7_ILi96EEES8_EEELi128ENS_6half_tEfNS_4arch4Sm80ELb0ELb1ELb0ELb0ELb0ELb0ELb1ELb1EEENS1_21CollectiveEpilogueFwdINS6_IJS8_S8_S9_EEENS6_IJNS7_ILi1EEESH_SH_EEESB_SD_Li256ELb0ELb1ELb1ELb0EEENS1_19SingleTileSchedulerILb0ELb1ELb1ELi128EEEEEEEEEvNT_6ParamsE)
        .other          _ZN7cutlass13device_kernelIN5flash19enable_sm80_to_sm89INS1_16FlashAttnFwdSm80INS1_25CollectiveMainloopFwdSm80ILi8ELi1ELb1EN4cute5tupleIJNS5_1CILi128EEENS7_ILi96EEES8_EEELi128ENS_6half_tEfNS_4arch4Sm80ELb0ELb1ELb0ELb0ELb0ELb0ELb1ELb1EEENS1_21CollectiveEpilogueFwdINS6_IJS8_S8_S9_EEENS6_IJNS7_ILi1EEESH_SH_EEESB_SD_Li256ELb0ELb1ELb1ELb0EEENS1_19SingleTileSchedulerILb0ELb1ELb1ELi128EEEEEEEEEvNT_6ParamsE,@"STO_CUDA_ENTRY STV_DEFAULT"
_ZN7cutlass13device_kernelIN5flash19enable_sm80_to_sm89INS1_16FlashAttnFwdSm80INS1_25CollectiveMainloopFwdSm80ILi8ELi1ELb1EN4cute5tupleIJNS5_1CILi128EEENS7_ILi96EEES8_EEELi128ENS_6half_tEfNS_4arch4Sm80ELb0ELb1ELb0ELb0ELb0ELb0ELb1ELb1EEENS1_21CollectiveEpilogueFwdINS6_IJS8_S8_S9_EEENS6_IJNS7_ILi1EEESH_SH_EEESB_SD_Li256ELb0ELb1ELb1ELb0EEENS1_19SingleTileSchedulerILb0ELb1ELb1ELi128EEEEEEEEEvNT_6ParamsE:
        /* <DEDUP_REMOVED lines=17> */
.L_x_1347:
[----:B---3--:R-:W-:Y:S02]  /*0110*/  ULDC.64 UR4, c[0x0][0x550] ;  /* 0x0001540000047ab9 */ /* 0x008fe40000000a00 */
[----:B------:R-:W-:Y:S02]  /*0120*/  UISETP.NE.AND UP0, UPT, UR4, 0x1, UPT ;  /* 0x000000010400788c */ /* 0x000fe4000bf05270 */
[----:B------:R-:W-:-:S02]  /*0130*/  UIMAD.WIDE.U32 UR10, UR6, UR5, URZ ;  /* 0x00000005060a72a5 */ /* 0x000fc4000f8e003f */
[----:B------:R-:W-:Y:S02]  /*0140*/  ULDC UR4, c[0x0][0x558] ;  /* 0x0001560000047ab9 */ /* 0x000fe40000000800 */
[----:B------:R-:W-:-:S05]  /*0150*/  UMOV UR9, UR6 ;  /* 0x0000000600097c82 */ /* 0x000fca0008000000 */
[----:B------:R-:W-:-:S03]  /*0160*/  @UP0 USHF.R.U32.HI UR9, URZ, UR4, UR11 ;  /* 0x000000043f090299 */ /* 0x000fc6000801160b */
.L_x_1348:
        /* <DEDUP_REMOVED lines=35> */
.L_x_1350:
[----:B------:R-:W-:Y:S02]  /*03a0*/  ULDC UR4, c[0x0][0x32c] ;  /* 0x0000cb0000047ab9 */ /* 0x000fe40000000800 */
[----:B------:R-:W-:-:S03]  /*03b0*/  UISETP.NE.AND UP0, UPT, UR11, UR4, UPT ;  /* 0x000000040b00728c */ /* 0x000fc6000bf05270 */
[----:B------:R-:W-:Y:S02]  /*03c0*/  ULDC.64 UR4, c[0x0][0x330] ;  /* 0x0000cc0000047ab9 */ /* 0x000fe40000000a00 */
[----:B------:R-:W-:-:S06]  /*03d0*/  UIMAD.WIDE.U32 UR12, UR7, UR4, URZ ;  /* 0x00000004070c72a5 */ /* 0x000fcc000f8e003f */
[----:B------:R-:W-:Y:S02]  /*03e0*/  @UP0 USHF.R.U32.HI UR7, URZ, UR5, UR13 ;  /* 0x000000053f070299 */ /* 0x000fe4000801160d */
.L_x_1351:
[----:B------:R-:W-:Y:S02]  /*03f0*/  ULDC UR4, c[0x0][0x32c] ;  /* 0x0000cb0000047ab9 */ /* 0x000fe40000000800 */
[----:B------:R-:W-:-:S04]  /*0400*/  UIMAD UR4, UR7, UR4, UR4 ;  /* 0x00000004070472a4 */ /* 0x000fc8000f8e0204 */
[----:B------:R-:W-:-:S04]  /*0410*/  UISETP.LT.AND UP0, UPT, UR6, UR4, UPT ;  /* 0x000000040600728c */ /* 0x000fc8000bf01270 */
[----:B------:R-:W-:-:S03]  /*0420*/  USEL UR6, UR6, UR4, UP0 ;  /* 0x0000000406067287 */ /* 0x000fc60008000000 */
.L_x_1349:
        /* <DEDUP_REMOVED lines=35> */
.L_x_1353:
[----:B------:R-:W-:-:S04]  /*0660*/  MOV R2, c[0x0][0x32c] ;  /* 0x0000cb0000027a02 */ /* 0x000fc80000000f00 */
[----:B------:R-:W-:-:S13]  /*0670*/  ISETP.NE.AND P0, PT, R2, 0x1, PT ;  /* 0x000000010200780c */ /* 0x000fda0003f05270 */
[----:B------:R-:W-:-:S05]  /*0680*/  @P0 IMAD.HI.U32 R2, R4, c[0x0][0x330], RZ ;  /* 0x0000cc0004020a27 */ /* 0x000fca00078e00ff */
[----:B------:R-:W-:-:S05]  /*0690*/  @P0 SHF.R.U32.HI R4, RZ, c[0x0][0x334], R2 ;  /* 0x0000cd00ff040a19 */ /* 0x000fca0000011602 */
.L_x_1354:
[----:B------:R-:W-:-:S05]  /*06a0*/  IMAD R4, R4, c[0x0][0x32c], RZ ;  /* 0x0000cb0004047a24 */ /* 0x000fca00078e02ff */
[----:B------:R-:W-:-:S05]  /*06b0*/  IMNMX R3, R3, R4, !PT ;  /* 0x0000000403037217 */ /* 0x000fca0007800200 */
.L_x_1352:
        /* <DEDUP_REMOVED lines=39> */
.L_x_1355:
        /* <DEDUP_REMOVED lines=91> */
[----:B------:R-:W-:Y:S01]  /*0ee0*/  BAR.SYNC.DEFER_BLOCKING 0x0 ;  /* 0x0000000000007b1d */ /* 0x000fe20000010000 */
[----:B------:R-:W-:Y:S01]  /*0ef0*/  IMAD R2, R3, c[0x0][0x2c4], R2 ;  /* 0x0000b10003027a24 */ /* 0x000fe200078e0202 */
[----:B------:R-:W-:Y:S01]  /*0f00*/  IADD3 R3, R5, 0x20, RZ ;  /* 0x0000002005037810 */ /* 0x000fe20007ffe0ff */
[----:B------:R-:W-:Y:S01]  /*0f10*/  IMAD.WIDE.U32 R12, R4, c[0x0][0x1b0], R12 ;  /* 0x00006c00040c7a25 */ /* 0x000fe200078e000c */
[----:B------:R-:W-:-:S02]  /*0f20*/  ISETP.GE.AND P4, PT, R34, c[0x0][0x198], PT ;  /* 0x0000660022007a0c */ /* 0x000fc40003f86270 */
[----:B------:R-:W-:Y:S01]  /*0f30*/  SHF.R.S32.HI R11, RZ, 0x1f, R2 ;  /* 0x0000001fff0b7819 */ /* 0x000fe20000011402 */
[----:B------:R-:W-:Y:S01]  /*0f40*/  IMAD R7, R4, c[0x0][0x1b4], R7 ;  /* 0x00006d0004077a24 */ /* 0x000fe200078e0207 */
[----:B------:R-:W-:Y:S01]  /*0f50*/  ISETP.GE.AND P3, PT, R3, UR4, PT ;  /* 0x0000000403007c0c */ /* 0x000fe2000bf66270 */
[----:B------:R-:W-:Y:S01]  /*0f60*/  UMOV UR17, 0x6 ;  /* 0x0000000600117882 */ /* 0x000fe20000000000 */
[----:B------:R-:W-:Y:S01]  /*0f70*/  IADD3 R4, R5, 0x40, RZ ;  /* 0x0000004005047810 */ /* 0x000fe20007ffe0ff */
[----:B------:R-:W-:Y:S01]  /*0f80*/  IMAD R11, R11, c[0x0][0x1a8], RZ ;  /* 0x00006a000b0b7a24 */ /* 0x000fe200078e02ff */
[----:B------:R-:W-:Y:S01]  /*0f90*/  SHF.R.S32.HI R105, RZ, 0x5, R104 ;  /* 0x00000005ff697819 */ /* 0x000fe20000011468 */
        /* <DEDUP_REMOVED lines=14> */
[----:B------:R-:W-:Y:S01]  /*1080*/  IADD3 R5, R5, 0x60, RZ ;  /* 0x0000006005057810 */ /* 0x000fe20007ffe0ff */
[----:B------:R-:W-:Y:S01]  /*1090*/  SHFL.IDX PT, R12, R6, 0x1, 0x181f ;  /* 0x00381f00060c7f89 */ /* 0x000fe200000e0000 */
[----:B------:R-:W-:Y:S01]  /*10a0*/  SHF.R.U32.HI R208, RZ, 0x3, R7 ;  /* 0x00000003ffd07819 */ /* 0x000fe20000011607 */
        /* <DEDUP_REMOVED lines=10> */
[----:B------:R-:W-:Y:S01]  /*1150*/  SHFL.IDX PT, R8, R6, 0x2, 0x181f ;  /* 0x00581f0006087f89 */ /* 0x000fe200000e0000 */
[----:B------:R-:W-:Y:S01]  /*1160*/  UIMAD UR4, UR12, UR4, URZ ;  /* 0x000000040c0472a4 */ /* 0x000fe2000f8e023f */
[----:B------:R-:W-:Y:S01]  /*1170*/  IMAD.SHL.U32 R7, R7, 0x8, RZ ;  /* 0x0000000807077824 */ /* 0x000fe200078e00ff */
[----:B------:R-:W-:Y:S01]  /*1180*/  ISETP.GE.AND P6, PT, R2, c[0x0][0x198], PT ;  /* 0x0000660002007a0c */ /* 0x000fe20003fc6270 */
[----:B------:R-:W-:Y:S01]  /*1190*/  SHFL.IDX PT, R10, R6, 0x3, 0x181f ;  /* 0x00781f00060a7f89 */ /* 0x000fe200000e0000 */
[----:B------:R-:W-:-:S02]  /*11a0*/  UIMAD UR4, UR9, UR5, UR4 ;  /* 0x00000005090472a4 */ /* 0x000fc4000f8e0204 */
[----:B------:R-:W-:Y:S01]  /*11b0*/  LOP3.LUT R208, R208, 0xfffffe00, R7, 0xf8, !PT ;  /* 0xfffffe00d0d07812 */ /* 0x000fe200078ef807 */
[----:B------:R-:W-:Y:S01]  /*11c0*/  SHFL.IDX PT, R11, R3, 0x3, 0x181f ;  /* 0x00781f00030b7f89 */ /* 0x000fe200000e0000 */
[----:B------:R-:W-:Y:S02]  /*11d0*/  @!P1 SHF.R.S32.HI R7, RZ, 0x1f, R2 ;  /* 0x0000001fff079819 */ /* 0x000fe40000011402 */
[----:B------:R-:W-:Y:S01]  /*11e0*/  IADD3 R211, R211, UR4, RZ ;  /* 0x00000004d3d37c10 */ /* 0x000fe2000fffe0ff */
[----:B------:R-:W-:Y:S01]  /*11f0*/  IMAD.SHL.U32 R208, R208, 0x2, RZ ;  /* 0x00000002d0d07824 */ /* 0x000fe200078e00ff */
[----:B------:R-:W-:Y:S02]  /*1200*/  ULDC.64 UR4, c[0x0][0x210] ;  /* 0x0000840000047ab9 */ /* 0x000fe40000000a00 */
[----:B------:R-:W-:-:S04]  /*1210*/  UIMAD UR4, UR12, UR4, URZ ;  /* 0x000000040c0472a4 */ /* 0x000fc8000f8e023f */
[----:B------:R-:W-:Y:S01]  /*1220*/  UIMAD UR4, UR9, UR5, UR4 ;  /* 0x00000005090472a4 */ /* 0x000fe2000f8e0204 */
[----:B--2---:R-:W-:Y:S01]  /*1230*/  @P0 SHF.R.S32.HI R219, RZ, 0x1f, R218 ;  /* 0x0000001fffdb0819 */ /* 0x004fe200000114da */
[----:B------:R-:W-:Y:S01]  /*1240*/  @!P0 IMAD.MOV.U32 R218, RZ, RZ, R0 ;  /* 0x000000ffffda8224 */ /* 0x000fe200078e0000 */
[----:B------:R-:W-:Y:S01]  /*1250*/  @!P1 LEA.HI R0, R7, R2, RZ, 0x3 ;  /* 0x0000000207009211 */ /* 0x000fe200078f18ff */
[----:B------:R-:W-:Y:S01]  /*1260*/  @!P0 IMAD.MOV.U32 R219, RZ, RZ, R9 ;  /* 0x000000ffffdb8224 */ /* 0x000fe200078e0009 */
[----:B-1----:R-:W-:Y:S01]  /*1270*/  @!P1 LEA R16, P0, R34, R4, 0x1 ;  /* 0x0000000422109211 */ /* 0x002fe200078008ff */
[----:B------:R1:W2:Y:S01]  /*1280*/  SHFL.IDX PT, R9, R3, 0x2, 0x181f ;  /* 0x00581f0003097f89 */ /* 0x0002a200000e0000 */
[----:B------:R-:W-:Y:S01]  /*1290*/  @!P1 LOP3.LUT R0, R0, 0xfffffff8, RZ, 0xc0, !PT ;  /* 0xfffffff800009812 */ /* 0x000fe200078ec0ff */
[----:B------:R-:W-:Y:S01]  /*12a0*/  IMAD R213, R219, c[0x0][0x1f0], RZ ;  /* 0x00007c00dbd57a24 */ /* 0x000fe200078e02ff */
[----:B------:R-:W-:Y:S01]  /*12b0*/  @!P3 SHF.R.S32.HI R7, RZ, 0x1f, R2 ;  /* 0x0000001fff07b819 */ /* 0x000fe20000011402 */
[----:B------:R-:W-:Y:S01]  /*12c0*/  IMAD.WIDE.U32 R210, R218, c[0x0][0x1f0], R210 ;  /* 0x00007c00dad27a25 */ /* 0x000fe200078e00d2 */
[----:B---3--:R-:W-:-:S03]  /*12d0*/  @!P1 LEA.HI.X R17, R34, R5, R35, 0x1, P0 ;  /* 0x0000000522119211 */ /* 0x008fc600000f0c23 */
[----:B------:R-:W-:Y:S01]  /*12e0*/  @!P1 IMAD.WIDE R18, R0, 0x2, R4 ;  /* 0x0000000200129825 */ /* 0x000fe200078e0204 */
[----:B------:R-:W-:Y:S01]  /*12f0*/  @!P3 LEA.HI R4, R7, R2, RZ, 0x3 ;  /* 0x000000020704b211 */ /* 0x000fe200078f18ff */
[----:B------:R3:W-:Y:S01]  /*1300*/  @!P1 LDGSTS.E.BYPASS.LTC128B.128 [R208+0x100], [R16.64], !P4 ;  /* 0x0010000010d09fae */ /* 0x0007e2000e101d4e */
[----:B------:R-:W-:Y:S01]  /*1310*/  @!P2 SHF.R.S32.HI R5, RZ, 0x1f, R2 ;  /* 0x0000001fff05a819 */ /* 0x000fe20000011402 */
[----:B------:R-:W-:Y:S01]  /*1320*/  IMAD R213, R218, c[0x0][0x1f4], R213 ;  /* 0x00007d00dad57a24 */ /* 0x000fe200078e02d5 */
[----:B------:R-:W-:Y:S01]  /*1330*/  @!P3 LOP3.LUT R4, R4, 0xfffffff8, RZ, 0xc0, !PT ;  /* 0xfffffff80404b812 */ /* 0x000fe200078ec0ff */
[----:B------:R4:W-:Y:S01]  /*1340*/  @!P1 LDGSTS.E.BYPASS.LTC128B.128 [R208+0x4100], [R18.64], !P6 ;  /* 0x0410000012d09fae */ /* 0x0009e2000f101d4e */
[----:B------:R-:W-:Y:S01]  /*1350*/  @!P3 LEA R20, P1, R34, R12, 0x1 ;  /* 0x0000000c2214b211 */ /* 0x000fe200078208ff */
[----:B------:R-:W-:Y:S01]  /*1360*/  IMAD.IADD R213, R211, 0x1, R213 ;  /* 0x00000001d3d57824 */ /* 0x000fe200078e02d5 */
[----:B------:R-:W-:Y:S01]  /*1370*/  @!P2 LEA.HI R0, R5, R2, RZ, 0x3 ;  /* 0x000000020500a211 */ /* 0x000fe200078f18ff */
[----:B------:R-:W-:Y:S01]  /*1380*/  @!P3 IMAD.WIDE R22, R4, 0x2, R12 ;  /* 0x000000020416b825 */ /* 0x000fe200078e020c */
[----:B------:R-:W-:-:S02]  /*1390*/  @!P3 LEA.HI.X R21, R34, R13, R35, 0x1, P1 ;  /* 0x0000000d2215b211 */ /* 0x000fc400008f0c23 */
[----:B------:R-:W-:Y:S01]  /*13a0*/  @!P2 LOP3.LUT R5, R0, 0xfffffff8, RZ, 0xc0, !PT ;  /* 0xfffffff80005a812 */ /* 0x000fe200078ec0ff */
[----:B------:R-:W-:Y:S02]  /*13b0*/  IMAD.MOV.U32 R13, RZ, RZ, 0x60 ;  /* 0x00000060ff0d7424 */ /* 0x000fe400078e00ff */
[----:B------:R5:W-:Y:S01]  /*13c0*/  @!P3 LDGSTS.E.BYPASS.LTC128B.128 [R208+0x1100], [R20.64], !P4 ;  /* 0x0110000014d0bfae */ /* 0x000be2000e101d4e */
[----:B------:R-:W-:Y:S02]  /*13d0*/  IMAD.MOV.U32 R212, RZ, RZ, R210 ;  /* 0x000000ffffd47224 */ /* 0x000fe400078e00d2 */
[C---:B-1----:R-:W-:Y:S01]  /*13e0*/  IMAD R3, R13.reuse, c[0x0][0x1e4], RZ ;  /* 0x000079000d037a24 */ /* 0x042fe200078e02ff */
[----:B------:R5:W-:Y:S01]  /*13f0*/  @!P3 LDGSTS.E.BYPASS.LTC128B.128 [R208+0x5100], [R22.64], !P6 ;  /* 0x0510000016d0bfae */ /* 0x000be2000f101d4e */
[----:B------:R-:W-:-:S04]  /*1400*/  IMAD.WIDE.U32 R108, R13, c[0x0][0x1e0], RZ ;  /* 0x000078000d6c7a25 */ /* 0x000fc800078e00ff */
[----:B------:R-:W-:Y:S02]  /*1410*/  IMAD R13, R14, -0x60, R13 ;  /* 0xffffffa00e0d7824 */ /* 0x000fe400078e020d */
[----:B--2---:R-:W-:Y:S01]  /*1420*/  @!P2 IMAD.WIDE R4, R5, 0x2, R8 ;  /* 0x000000020504a825 */ /* 0x004fe200078e0208 */
[C---:B---3--:R-:W-:Y:S02]  /*1430*/  @!P2 LEA R16, P0, R34.reuse, R8, 0x1 ;  /* 0x000000082210a211 */ /* 0x048fe400078008ff */
[----:B------:R-:W-:Y:S01]  /*1440*/  IADD3 R28, R13, c[0x0][0x1d0], -R30 ;  /* 0x000074000d1c7a10 */ /* 0x000fe20007ffe81e */
[----:B------:R-:W-:Y:S01]  /*1450*/  IMAD.IADD R12, R109, 0x1, R3 ;  /* 0x000000016d0c7824 */ /* 0x000fe200078e0203 */
[C---:B------:R-:W-:Y:S01]  /*1460*/  @!P2 LEA.HI.X R17, R34.reuse, R9, R35, 0x1, P0 ;  /* 0x000000092211a211 */ /* 0x040fe200000f0c23 */
[----:B------:R-:W-:Y:S01]  /*1470*/  IMAD.WIDE.U32 R6, R107, R108, R212 ;  /* 0x0000006c6b067225 */ /* 0x000fe200078e00d4 */
[----:B------:R-:W-:Y:S02]  /*1480*/  @!P5 LEA R8, P0, R34, R10, 0x1 ;  /* 0x0000000a2208d211 */ /* 0x000fe400078008ff */
[----:B------:R-:W-:Y:S01]  /*1490*/  ISETP.GE.AND P1, PT, R28, 0x21, PT ;  /* 0x000000211c00780c */ /* 0x000fe20003f26270 */
[----:B------:R1:W-:Y:S01]  /*14a0*/  @!P2 LDGSTS.E.BYPASS.LTC128B.128 [R208+0x2100], [R16.64], !P4 ;  /* 0x0210000010d0afae */ /* 0x0003e2000e101d4e */
[----:B------:R-:W-:Y:S01]  /*14b0*/  @!P5 LEA.HI.X R9, R34, R11, R35, 0x1, P0 ;  /* 0x0000000b2209d211 */ /* 0x000fe200000f0c23 */
[----:B------:R-:W-:Y:S01]  /*14c0*/  IMAD.U32 R3, RZ, RZ, UR6 ;  /* 0x00000006ff037e24 */ /* 0x000fe2000f8e00ff */
[C---:B------:R-:W-:Y:S01]  /*14d0*/  ISETP.GE.AND P0, PT, R28.reuse, 0x41, PT ;  /* 0x000000411c00780c */ /* 0x040fe20003f06270 */
[----:B------:R2:W-:Y:S01]  /*14e0*/  @!P2 LDGSTS.E.BYPASS.LTC128B.128 [R208+0x6100], [R4.64], !P6 ;  /* 0x0610000004d0afae */ /* 0x0005e2000f101d4e */
[----:B------:R-:W-:Y:S01]  /*14f0*/  ISETP.GE.AND P2, PT, R28, 0x1, PT ;  /* 0x000000011c00780c */ /* 0x000fe20003f46270 */
[----:B------:R-:W-:-:S02]  /*1500*/  IMAD.U32 R0, RZ, RZ, UR7 ;  /* 0x00000007ff007e24 */ /* 0x000fc4000f8e00ff */
[----:B------:R3:W-:Y:S01]  /*1510*/  @!P5 LDGSTS.E.BYPASS.LTC128B.128 [R208+0x3100], [R8.64], !P4 ;  /* 0x0310000008d0dfae */ /* 0x0007e2000e101d4e */
[----:B------:R-:W-:-:S04]  /*1520*/  IMAD R221, R219, c[0x0][0x218], RZ ;  /* 0x00008600dbdd7a24 */ /* 0x000fc800078e02ff */
[----:B------:R-:W-:-:S05]  /*1530*/  IMAD R221, R218, c[0x0][0x21c], R221 ;  /* 0x00008700dadd7a24 */ /* 0x000fca00078e02dd */
[----:B----4-:R-:W-:Y:S01]  /*1540*/  @P2 LEA R18, P4, R6, c[0x0][0x1c8], 0x1 ;  /* 0x0000720006122a11 */ /* 0x010fe200078808ff */
[----:B-1----:R-:W-:Y:S02]  /*1550*/  IMAD.U32 R17, RZ, RZ, UR6 ;  /* 0x00000006ff117e24 */ /* 0x002fe4000f8e00ff */
[----:B--2---:R-:W-:Y:S01]  /*1560*/  IMAD R5, R12, R107, RZ ;  /* 0x0000006b0c057224 */ /* 0x004fe200078e02ff */
[----:B------:R-:W-:Y:S02]  /*1570*/  LOP3.LUT R4, R206, 0xfffffff0, RZ, 0xc0, !PT ;  /* 0xfffffff0ce047812 */ /* 0x000fe400078ec0ff */
[----:B------:R-:W-:Y:S01]  /*1580*/  @P1 LEA R17, P3, R17, R6, 0x5 ;  /* 0x0000000611111211 */ /* 0x000fe200078628ff */
[----:B------:R-:W-:Y:S02]  /*1590*/  IMAD R5, R31, R108, R5 ;  /* 0x0000006c1f057224 */ /* 0x000fe400078e0205 */
[----:B---3--:R-:W-:Y:S02]  /*15a0*/  IMAD.IADD R9, R15, 0x1, -R4 ;  /* 0x000000010f097824 */ /* 0x008fe400078e0a04 */
[----:B------:R-:W-:Y:S01]  /*15b0*/  IMAD.IADD R5, R7, 0x1, R5 ;  /* 0x0000000107057824 */ /* 0x000fe200078e0205 */
[----:B------:R-:W-:-:S02]  /*15c0*/  SHF.R.S32.HI R7, RZ, 0x4, R206 ;  /* 0x00000004ff077819 */ /* 0x000fc400000114ce */
[----:B------:R-:W-:Y:S02]  /*15d0*/  SHF.R.S32.HI R4, RZ, 0x1f, R9 ;  /* 0x0000001fff047819 */ /* 0x000fe40000011409 */
[----:B------:R-:W-:Y:S02]  /*15e0*/  @P1 LEA.HI.X R0, R3, R5, R0, 0x5, P3 ;  /* 0x0000000503001211 */ /* 0x000fe400018f2c00 */
[C---:B------:R-:W-:Y:S02]  /*15f0*/  @P1 LEA R16, P3, R17.reuse, c[0x0][0x1c8], 0x1 ;  /* 0x0000720011101a11 */ /* 0x040fe400078608ff */
[----:B------:R-:W-:Y:S02]  /*1600*/  LEA.HI R3, R4, R9, RZ, 0x3 ;  /* 0x0000000904037211 */ /* 0x000fe400078f18ff */
[----:B------:R-:W-:Y:S02]  /*1610*/  @P1 LEA.HI.X R17, R17, c[0x0][0x1cc], R0, 0x1, P3 ;  /* 0x0000730011111a11 */ /* 0x000fe400018f0c00 */
[----:B------:R-:W-:-:S02]  /*1620*/  LOP3.LUT R0, R3, 0xfffffff8, RZ, 0xc0, !PT ;  /* 0xfffffff803007812 */ /* 0x000fc400078ec0ff */
[C---:B------:R-:W-:Y:S02]  /*1630*/  @P2 LEA.HI.X R19, R6.reuse, c[0x0][0x1cc], R5, 0x1, P4 ;  /* 0x0000730006132a11 */ /* 0x040fe400020f0c05 */
[----:B------:R-:W-:Y:S01]  /*1640*/  @P0 IADD3 R6, P3, R6, UR10, RZ ;  /* 0x0000000a06060c10 */ /* 0x000fe2000ff7e0ff */
[----:B------:R-:W-:Y:S01]  /*1650*/  IMAD.IADD R0, R9, 0x1, -R0 ;  /* 0x0000000109007824 */ /* 0x000fe200078e0a00 */
[----:B------:R-:W-:Y:S02]  /*1660*/  @!P5 SHF.R.S32.HI R9, RZ, 0x1f, R2 ;  /* 0x0000001fff09d819 */ /* 0x000fe40000011402 */
[----:B------:R-:W-:Y:S02]  /*1670*/  @P0 IADD3.X R5, R5, UR8, RZ, P3, !PT ;  /* 0x0000000805050c10 */ /* 0x000fe40009ffe4ff */
[----:B------:R-:W-:Y:S02]  /*1680*/  @P0 LEA R8, P3, R6, c[0x0][0x1c8], 0x1 ;  /* 0x0000720006080a11 */ /* 0x000fe400078608ff */
[----:B------:R-:W-:-:S02]  /*1690*/  @!P5 LEA.HI R4, R9, R2, RZ, 0x3 ;  /* 0x000000020904d211 */ /* 0x000fc400078f18ff */
[----:B------:R-:W-:Y:S02]  /*16a0*/  ISETP.GE.AND P4, PT, R34, c[0x0][0x1d4], PT ;  /* 0x0000750022007a0c */ /* 0x000fe40003f86270 */
[----:B------:R-:W-:Y:S02]  /*16b0*/  @P0 LEA.HI.X R9, R6, c[0x0][0x1cc], R5, 0x1, P3 ;  /* 0x0000730006090a11 */ /* 0x000fe400018f0c05 */
[----:B------:R-:W-:Y:S02]  /*16c0*/  @!P5 LOP3.LUT R5, R4, 0xfffffff8, RZ, 0xc0, !PT ;  /* 0xfffffff80405d812 */ /* 0x000fe400078ec0ff */
        /* <DEDUP_REMOVED lines=34> */
[----:B---3--:R-:W-:Y:S01]  /*18f0*/  LOP3.LUT R9, R4, R3, RZ, 0x3c, !PT ;  /* 0x0000000304097212 */ /* 0x008fe200078e3cff */
        /* <DEDUP_REMOVED lines=19> */
[----:B---3--:R-:W-:-:S03]  /*1a30*/  IMAD R7, R32, c[0x0][0x208], RZ ;  /* 0x0000820020077a24 */ /* 0x008fc600078e02ff */
[----:B------:R3:W-:Y:S04]  /*1a40*/  LDSM.16.M88.4 R180, [R0+0x4000] ;  /* 0x0040000000b4783b */ /* 0x0007e80000000200 */
[----:B------:R-:W-:Y:S01]  /*1a50*/  BAR.SYNC.DEFER_BLOCKING 0x0 ;  /* 0x0000000000007b1d */ /* 0x000fe20000010000 */
[----:B----4-:R-:W-:-:S04]  /*1a60*/  IADD3 R6, R206, 0x8100, RZ ;  /* 0x00008100ce067810 */ /* 0x010fc80007ffe0ff */
[----:B------:R-:W-:-:S04]  /*1a70*/  @P0 IADD3 R205, R6, -0x20, RZ ;  /* 0xffffffe006cd0810 */ /* 0x000fc80007ffe0ff */
[C---:B------:R-:W-:Y:S02]  /*1a80*/  IADD3 R199, R205.reuse, 0x800, RZ ;  /* 0x00000800cdc77810 */ /* 0x040fe40007ffe0ff */
[C---:B------:R-:W-:Y:S02]  /*1a90*/  IADD3 R198, R205.reuse, 0x1000, RZ ;  /* 0x00001000cdc67810 */ /* 0x040fe40007ffe0ff */
[C---:B------:R-:W-:Y:S02]  /*1aa0*/  IADD3 R197, R205.reuse, 0x1800, RZ ;  /* 0x00001800cdc57810 */ /* 0x040fe40007ffe0ff */
[C---:B------:R-:W-:Y:S01]  /*1ab0*/  IADD3 R196, R205.reuse, 0x2000, RZ ;  /* 0x00002000cdc47810 */ /* 0x040fe20007ffe0ff */
[C---:B---3--:R-:W-:Y:S01]  /*1ac0*/  IMAD R0, R30.reuse, c[0x0][0x20c], R7 ;  /* 0x000083001e007a24 */ /* 0x048fe200078e0207 */
        /* <DEDUP_REMOVED lines=24> */
[----:B------:R-:W3:Y:S04]  /*1c50*/  LDSM.16.M88.4 R24, [R205] ;  /* 0x00000000cd18783b */ /* 0x000ee80000000200 */
[----:B-----5:R-:W4:Y:S04]  /*1c60*/  LDSM.16.M88.4 R20, [R205+0x800] ;  /* 0x00080000cd14783b */ /* 0x020f280000000200 */
        /* <DEDUP_REMOVED lines=9> */
[C---:B---3--:R-:W-:Y:S08]  /*1d00*/  HMMA.16816.F32 R16, R140.reuse, R24, R16 ;  /* 0x000000188c10723c */ /* 0x048ff00000001810 */
[C---:B------:R-:W-:Y:S01]  /*1d10*/  HMMA.16816.F32 R8, R140.reuse, R26, R8 ;  /* 0x0000001a8c08723c */ /* 0x040fe20000001808 */
[----:B------:R-:W1:Y:S07]  /*1d20*/  LDSM.16.M88.4 R24, [R205+0x1000] ;  /* 0x00100000cd18783b */ /* 0x000e6e0000000200 */
[C---:B----4-:R-:W-:Y:S08]  /*1d30*/  HMMA.16816.F32 R80, R140.reuse, R20, R80 ;  /* 0x000000148c50723c */ /* 0x050ff00000001850 */
        /* <DEDUP_REMOVED lines=190> */
.L_x_1357:
[----:B------:R-:W-:Y:S01]  /*2920*/  LOP3.LUT R0, R104, 0xffffffe0, RZ, 0xc0, !PT ;  /* 0xffffffe068007812 */ /* 0x000fe200078ec0ff */
[----:B------:R-:W-:Y:S01]  /*2930*/  ULDC UR6, c[0x0][0x324] ;  /* 0x0000c90000067ab9 */ /* 0x000fe20000000800 */
[----:B------:R-:W-:Y:S01]  /*2940*/  LEA.HI R4, R106, R15, RZ, 0x2 ;  /* 0x0000000f6a047211 */ /* 0x000fe200078f10ff */
[----:B------:R-:W-:Y:S01]  /*2950*/  ULOP3.LUT UR6, URZ, UR6, URZ, 0x33, !UPT ;  /* 0x000000063f067292 */ /* 0x000fe2000f8e333f */
[----:B------:R-:W-:Y:S01]  /*2960*/  SHF.R.S32.HI R12, RZ, 0x1f, R105 ;  /* 0x0000001fff0c7819 */ /* 0x000fe20000011469 */
[----:B------:R-:W-:Y:S01]  /*2970*/  IMAD.IADD R0, R15, 0x1, -R0 ;  /* 0x000000010f007824 */ /* 0x000fe200078e0a00 */
[----:B------:R-:W-:Y:S01]  /*2980*/  LOP3.LUT R4, R4, 0xfffffffc, RZ, 0xc0, !PT ;  /* 0xfffffffc04047812 */ /* 0x000fe200078ec0ff */
[----:B------:R-:W0:Y:S01]  /*2990*/  LDGDEPBAR ;  /* 0x00000000000079af */ /* 0x000e220000000000 */
[----:B------:R-:W-:-:S02]  /*29a0*/  LEA.HI R12, R12, R105, RZ, 0x3 ;  /* 0x000000690c0c7211 */ /* 0x000fc400078f18ff */
[----:B-1----:R-:W-:Y:S01]  /*29b0*/  SHF.R.S32.HI R7, RZ, 0x1f, R0 ;  /* 0x0000001fff077819 */ /* 0x002fe20000011400 */
[----:B------:R-:W-:Y:S01]  /*29c0*/  IMAD.IADD R15, R15, 0x1, -R4 ;  /* 0x000000010f0f7824 */ /* 0x000fe200078e0a04 */
[----:B------:R-:W-:Y:S02]  /*29d0*/  LOP3.LUT R12, R12, 0xffffff8, RZ, 0xc0, !PT ;  /* 0x0ffffff80c0c7812 */ /* 0x000fe400078ec0ff */
[----:B------:R-:W-:Y:S02]  /*29e0*/  LEA.HI R4, R7, R0, RZ, 0x2 ;  /* 0x0000000007047211 */ /* 0x000fe400078f10ff */
[----:B------:R-:W-:Y:S01]  /*29f0*/  LEA.HI R6, R15, R15, RZ, 0x1 ;  /* 0x0000000f0f067211 */ /* 0x000fe200078f08ff */
[----:B------:R-:W-:Y:S01]  /*2a00*/  IMAD.IADD R12, R105, 0x1, -R12 ;  /* 0x00000001690c7824 */ /* 0x000fe200078e0a0c */
[----:B------:R-:W-:Y:S02]  /*2a10*/  PLOP3.LUT P1, PT, PT, PT, UP3, 0x80, 0x0 ;  /* 0x000000000000781c */ /* 0x000fe40003f2f038 */
[----:B------:R-:W-:-:S02]  /*2a20*/  LEA.HI.SX32 R7, R4, UR16, 0x1e ;  /* 0x0000001004077c11 */ /* 0x000fc4000f8ff2ff */
[----:B------:R-:W-:Y:S02]  /*2a30*/  LOP3.LUT R6, R6, 0x1ffffffe, RZ, 0xc0, !PT ;  /* 0x1ffffffe06067812 */ /* 0x000fe400078ec0ff */
[----:B------:R-:W-:Y:S01]  /*2a40*/  PLOP3.LUT P0, PT, PT, PT, UP3, 0x80, 0x0 ;  /* 0x000000000000781c */ /* 0x000fe20003f0f038 */
[----:B------:R-:W-:Y:S02]  /*2a50*/  IMAD R7, R12, 0x10, R7 ;  /* 0x000000100c077824 */ /* 0x000fe400078e0207 */
[----:B------:R-:W-:Y:S01]  /*2a60*/  IMAD.IADD R6, R15, 0x1, -R6 ;  /* 0x000000010f067824 */ /* 0x000fe200078e0a06 */
[----:B------:R-:W-:-:S03]  /*2a70*/  LOP3.LUT R15, R4, 0x7ffffffc, RZ, 0xc0, !PT ;  /* 0x7ffffffc040f7812 */ /* 0x000fc600078ec0ff */
[----:B------:R-:W-:Y:S02]  /*2a80*/  IMAD R209, R6, 0x8, R7 ;  /* 0x0000000806d17824 */ /* 0x000fe400078e0207 */
[----:B------:R-:W-:Y:S01]  /*2a90*/  IMAD.IADD R214, R0, 0x1, -R15 ;  /* 0x0000000100d67824 */ /* 0x000fe200078e0a0f */
[----:B------:R-:W-:Y:S01]  /*2aa0*/  IADD3.X R15, R13, c[0x0][0x1d0], RZ, PT, !PT ;  /* 0x000074000d0f7a10 */ /* 0x000fe20003ffe4ff */
[----:B------:R-:W-:-:S04]  /*2ab0*/  @P1 IMAD.HI.U32 R6, R209, c[0x0][0x2c8], RZ ;  /* 0x0000b200d1061a27 */ /* 0x000fc800078e00ff */
[----:B------:R-:W-:Y:S01]  /*2ac0*/  IMAD.MOV.U32 R24, RZ, RZ, R209 ;  /* 0x000000ffff187224 */ /* 0x000fe200078e00d1 */
[----:B------:R-:W-:Y:S01]  /*2ad0*/  @P0 SHF.R.U32.HI R24, RZ, c[0x0][0x2cc], R6 ;  /* 0x0000b300ff180a19 */ /* 0x000fe20000011606 */
[----:B------:R-:W-:Y:S01]  /*2ae0*/  IMAD.SHL.U32 R214, R214, 0x2, RZ ;  /* 0x00000002d6d67824 */ /* 0x000fe200078e00ff */
[----:B------:R-:W-:-:S03]  /*2af0*/  PLOP3.LUT P0, PT, PT, PT, UP2, 0x40, 0x0 ;  /* 0x000000000000781c */ /* 0x000fc60003f0e828 */
[----:B------:R-:W1:Y:S01]  /*2b00*/  SHFL.IDX PT, R7, R24, RZ, 0x1c1f ;  /* 0x001c1fff18077589 */ /* 0x000e6200000e0000 */
[--C-:B------:R-:W-:Y:S01]  /*2b10*/  IADD3 R20, R15, -c[0x0][0x168], -R214.reuse ;  /* 0x80005a000f147a10 */ /* 0x100fe20007ffe8d6 */
[----:B------:R-:W-:Y:S01]  /*2b20*/  IMAD.IADD R4, R13, 0x1, -R214 ;  /* 0x000000010d047824 */ /* 0x000fe200078e0ad6 */
[----:B------:R-:W-:Y:S02]  /*2b30*/  IADD3 R6, -R214, c[0x0][0x1d0], R13 ;  /* 0x00007400d6067a10 */ /* 0x000fe40007ffe10d */
[C---:B------:R-:W-:Y:S02]  /*2b40*/  IADD3 R22, R20.reuse, c[0x0][0x328], RZ ;  /* 0x0000ca0014167a10 */ /* 0x040fe40007ffe0ff */
[----:B------:R-:W-:-:S03]  /*2b50*/  IADD3 R20, R20, UR6, RZ ;  /* 0x0000000614147c10 */ /* 0x000fc6000fffe0ff */
[--C-:B-1----:R-:W-:Y:S02]  /*2b60*/  IMAD.IADD R29, R22, 0x1, R7.reuse ;  /* 0x00000001161d7824 */ /* 0x102fe400078e0207 */
[----:B------:R-:W-:-:S03]  /*2b70*/  IMAD.IADD R28, R20, 0x1, R7 ;  /* 0x00000001141c7824 */ /* 0x000fc600078e0207 */
[----:B------:R-:W-:Y:S01]  /*2b80*/  IMNMX R29, R29, R6, PT ;  /* 0x000000061d1d7217 */ /* 0x000fe20003800200 */
[----:B------:R-:W-:Y:S05]  /*2b90*/  @P0 BRA `(.L_x_1358) ;  /* 0x0000015000000947 */ /* 0x000fea0003800000 */
[----:B------:R-:W-:Y:S01]  /*2ba0*/  IADD3 R7, R7, c[0x0][0x1d0], RZ ;  /* 0x0000740007077a10 */ /* 0x000fe20007ffe0ff */
        /* <DEDUP_REMOVED lines=11> */
.L_x_1360:
[----:B------:R-:W-:-:S04]  /*2c60*/  MOV R0, c[0x0][0x32c] ;  /* 0x0000cb0000007a02 */ /* 0x000fc80000000f00 */
[----:B------:R-:W-:-:S13]  /*2c70*/  ISETP.NE.AND P0, PT, R0, 0x1, PT ;  /* 0x000000010000780c */ /* 0x000fda0003f05270 */
[----:B------:R-:W-:-:S05]  /*2c80*/  @P0 IMAD.HI.U32 R0, R7, c[0x0][0x330], RZ ;  /* 0x0000cc0007000a27 */ /* 0x000fca00078e00ff */
[----:B------:R-:W-:Y:S02]  /*2c90*/  @P0 SHF.R.U32.HI R7, RZ, c[0x0][0x334], R0 ;  /* 0x0000cd00ff070a19 */ /* 0x000fe40000011600 */
.L_x_1361:
[----:B------:R-:W-:Y:S05]  /*2ca0*/  BSYNC B0 ;  /* 0x0000000000007941 */ /* 0x000fea0003800000 */
.L_x_1359:
[----:B------:R-:W-:-:S05]  /*2cb0*/  IMAD R7, R7, c[0x0][0x32c], R4 ;  /* 0x0000cb0007077a24 */ /* 0x000fca00078e0204 */
[----:B------:R-:W-:Y:S02]  /*2cc0*/  IADD3 R0, R7, c[0x0][0x32c], RZ ;  /* 0x0000cb0007007a10 */ /* 0x000fe40007ffe0ff */
[----:B------:R-:W-:Y:S02]  /*2cd0*/  IMNMX R28, R28, R7, !PT ;  /* 0x000000071c1c7217 */ /* 0x000fe40007800200 */
[----:B------:R-:W-:Y:S02]  /*2ce0*/  IMNMX R29, R29, R0, PT ;  /* 0x000000001d1d7217 */ /* 0x000fe40003800200 */
.L_x_1358:
[C---:B------:R-:W-:Y:S02]  /*2cf0*/  ISETP.GE.AND P0, PT, R13.reuse, 0x2, PT ;  /* 0x000000020d00780c */ /* 0x040fe40003f06270 */
        /* <DEDUP_REMOVED lines=10> */
[C---:B------:R-:W-:Y:S02]  /*2da0*/  ISETP.GT.AND P1, PT, R28.reuse, 0x8, !P1 ;  /* 0x000000081c00780c */ /* 0x040fe40004f24270 */
        /* <DEDUP_REMOVED lines=28> */
[C---:B------:R-:W-:Y:S02]  /*2f70*/  ISETP.GT.AND P0, PT, R28.reuse, 0x21, !P1 ;  /* 0x000000211c00780c */ /* 0x040fe40004f04270 */
        /* <DEDUP_REMOVED lines=47> */
[C---:B------:R-:W-:Y:S02]  /*3270*/  ISETP.GE.AND P1, PT, R13.reuse, 0x4a, PT ;  /* 0x0000004a0d00780c */ /* 0x040fe40003f26270 */
[----:B------:R-:W-:Y:S02]  /*3280*/  FSEL R161, R52, -INF , !P0 ;  /* 0xff80000034a17808 */ /* 0x000fe40004000000 */
[----:B------:R-:W-:Y:S02]  /*3290*/  ISETP.GT.AND P0, PT, R28, 0x49, !P1 ;  /* 0x000000491c00780c */ /* 0x000fe40004f04270 */
[----:B------:R-:W-:Y:S02]  /*32a0*/  ISETP.GE.AND P6, PT, R13, 0x51, PT ;  /* 0x000000510d00780c */ /* 0x000fe40003fc6270 */
        /* <DEDUP_REMOVED lines=13> */
[----:B------:R-:W-:-:S04]  /*3380*/  ISETP.GT.AND P0, PT, R28, 0x58, !P2 ;  /* 0x000000581c00780c */ /* 0x000fc80005704270 */
[----:B------:R-:W-:-:S04]  /*3390*/  ISETP.LT.OR P0, PT, R29, 0x59, P0 ;  /* 0x000000591d00780c */ /* 0x000fc80000701670 */
[----:B------:R-:W-:Y:S02]  /*33a0*/  FSEL R131, R44, -INF , !P0 ;  /* 0xff8000002c837808 */ /* 0x000fe40004000000 */
[----:B------:R-:W-:Y:S02]  /*33b0*/  ISETP.GT.AND P0, PT, R28, RZ, !P1 ;  /* 0x000000ff1c00720c */ /* 0x000fe40004f04270 */
[----:B------:R-:W-:Y:S02]  /*33c0*/  P2R R44, PR, RZ, 0x2 ;  /* 0x00000002ff2c7803 */ /* 0x000fe40000000000 */
[----:B------:R-:W-:Y:S02]  /*33d0*/  ISETP.LT.OR P0, PT, R29, 0x1, P0 ;  /* 0x000000011d00780c */ /* 0x000fe40000701670 */
[----:B------:R-:W-:Y:S02]  /*33e0*/  ISETP.GE.AND P1, PT, R13, 0x5a, PT ;  /* 0x0000005a0d00780c */ /* 0x000fe40003f26270 */
[----:B------:R-:W-:-:S02]  /*33f0*/  FSEL R12, R16, -INF , !P0 ;  /* 0xff800000100c7808 */ /* 0x000fc40004000000 */
[----:B------:R-:W-:-:S04]  /*3400*/  ISETP.GT.AND P0, PT, R28, 0x59, !P1 ;  /* 0x000000591c00780c */ /* 0x000fc80004f04270 */
[----:B------:R-:W-:Y:S02]  /*3410*/  ISETP.LT.OR P0, PT, R29, 0x5a, P0 ;  /* 0x0000005a1d00780c */ /* 0x000fe40000701670 */
[----:B------:R-:W1:Y:S02]  /*3420*/  SHFL.IDX PT, R29, R24, 0x1, 0x1c1f ;  /* 0x003c1f00181d7f89 */ /* 0x000e6400000e0000 */
[----:B------:R-:W-:Y:S02]  /*3430*/  FSEL R129, R45, -INF , !P0 ;  /* 0xff8000002d817808 */ /* 0x000fe40004000000 */
[----:B------:R-:W-:Y:S01]  /*3440*/  PLOP3.LUT P0, PT, PT, PT, UP2, 0x40, 0x0 ;  /* 0x000000000000781c */ /* 0x000fe20003f0e828 */
[--C-:B-1----:R-:W-:Y:S02]  /*3450*/  IMAD.IADD R13, R22, 0x1, R29.reuse ;  /* 0x00000001160d7824 */ /* 0x102fe400078e021d */
[----:B------:R-:W-:-:S03]  /*3460*/  IMAD.IADD R22, R20, 0x1, R29 ;  /* 0x0000000114167824 */ /* 0x000fc600078e021d */
[----:B------:R-:W-:-:S07]  /*3470*/  IMNMX R13, R13, R6, PT ;  /* 0x000000060d0d7217 */ /* 0x000fce0003800200 */
        /* <DEDUP_REMOVED lines=13> */
.L_x_1364:
[----:B------:R-:W-:-:S04]  /*3550*/  MOV R6, c[0x0][0x32c] ;  /* 0x0000cb0000067a02 */ /* 0x000fc80000000f00 */
[----:B------:R-:W-:-:S13]  /*3560*/  ISETP.NE.AND P0, PT, R6, 0x1, PT ;  /* 0x000000010600780c */ /* 0x000fda0003f05270 */
[----:B------:R-:W-:-:S05]  /*3570*/  @P0 IMAD.HI.U32 R6, R29, c[0x0][0x330], RZ ;  /* 0x0000cc001d060a27 */ /* 0x000fca00078e00ff */
[----:B------:R-:W-:Y:S02]  /*3580*/  @P0 SHF.R.U32.HI R29, RZ, c[0x0][0x334], R6 ;  /* 0x0000cd00ff1d0a19 */ /* 0x000fe40000011606 */
.L_x_1365:
[----:B------:R-:W-:Y:S05]  /*3590*/  BSYNC B0 ;  /* 0x0000000000007941 */ /* 0x000fea0003800000 */
.L_x_1363:
[----:B------:R-:W-:-:S05]  /*35a0*/  IMAD R29, R29, c[0x0][0x32c], R4 ;  /* 0x0000cb001d1d7a24 */ /* 0x000fca00078e0204 */
[----:B------:R-:W-:Y:S02]  /*35b0*/  IADD3 R4, R29, c[0x0][0x32c], RZ ;  /* 0x0000cb001d047a10 */ /* 0x000fe40007ffe0ff */
[----:B------:R-:W-:Y:S02]  /*35c0*/  IMNMX R22, R22, R29, !PT ;  /* 0x0000001d16167217 */ /* 0x000fe40007800200 */
[----:B------:R-:W-:Y:S02]  /*35d0*/  IMNMX R13, R13, R4, PT ;  /* 0x000000040d0d7217 */ /* 0x000fe40003800200 */
.L_x_1362:
[----:B------:R-:W-:Y:S01]  /*35e0*/  ISETP.NE.AND P0, PT, R27, RZ, PT ;  /* 0x000000ff1b00720c */ /* 0x000fe20003f05270 */
[----:B------:R-:W-:Y:S01]  /*35f0*/  IMAD.SHL.U32 R204, R2, 0x2, RZ ;  /* 0x0000000202cc7824 */ /* 0x000fe200078e00ff */
[C---:B------:R-:W-:Y:S01]  /*3600*/  ISETP.GT.AND P6, PT, R22.reuse, 0x50, !P6 ;  /* 0x000000501600780c */ /* 0x040fe200077c4270 */
[----:B------:R-:W-:Y:S01]  /*3610*/  ULDC.64 UR4, c[0x0][0x2c8] ;  /* 0x0000b20000047ab9 */ /* 0x000fe20000000a00 */
[C---:B------:R-:W-:Y:S01]  /*3620*/  ISETP.GT.AND P0, PT, R22.reuse, 0x8, !P0 ;  /* 0x000000081600780c */ /* 0x040fe20004704270 */
[----:B------:R-:W-:Y:S01]  /*3630*/  IMAD R202, R5, 0x2, R204 ;  /* 0x0000000205ca7824 */ /* 0x000fe200078e02cc */
[----:B------:R-:W-:Y:S01]  /*3640*/  ISETP.GT.AND P5, PT, R22, 0x51, !P5 ;  /* 0x000000511600780c */ /* 0x000fe20006fa4270 */
[----:B------:R-:W-:Y:S01]  /*3650*/  LDSM.16.MT88.4 R96, [R204+0x3100] ;  /* 0x00310000cc60783b */ /* 0x000fe20000004200 */
[----:B------:R-:W-:Y:S01]  /*3660*/  ISETP.LT.OR P0, PT, R13, 0x9, P0 ;  /* 0x000000090d00780c */ /* 0x000fe20000701670 */
[----:B------:R-:W-:Y:S01]  /*3670*/  IMAD R200, R3, 0x2, R202 ;  /* 0x0000000203c87824 */ /* 0x000fe200078e02ca */
[----:B------:R-:W-:Y:S01]  /*3680*/  ISETP.LT.OR P6, PT, R13, 0x51, P6 ;  /* 0x000000510d00780c */ /* 0x000fe200037c1670 */
[----:B------:R-:W-:Y:S01]  /*3690*/  IMAD R201, R3, 0x2, R204 ;  /* 0x0000000203c97824 */ /* 0x000fe200078e02cc */
[----:B------:R-:W-:Y:S01]  /*36a0*/  FSEL R6, R10, -INF , !P0 ;  /* 0xff8000000a067808 */ /* 0x000fe20004000000 */
        /* <DEDUP_REMOVED lines=12> */
[----:B------:R-:W-:Y:S01]  /*3770*/  @UP3 USHF.R.U32.HI UR16, URZ, UR5, UR7 ;  /* 0x000000053f103299 */ /* 0x000fe20008011607 */
[----:B------:R-:W-:-:S02]  /*3780*/  FSEL R4, R11, -INF , !P0 ;  /* 0xff8000000b047808 */ /* 0x000fc40004000000 */
[----:B------:R-:W-:Y:S01]  /*3790*/  ISETP.NE.AND P0, PT, R85, RZ, PT ;  /* 0x000000ff5500720c */ /* 0x000fe20003f05270 */
[----:B------:R-:W-:Y:S01]  /*37a0*/  UIADD3 UR13, UR13, UR16, URZ ;  /* 0x000000100d0d7290 */ /* 0x000fe2000fffe03f */
[C---:B------:R-:W-:Y:S02]  /*37b0*/  ISETP.GT.AND P1, PT, R22.reuse, 0x59, !P1 ;  /* 0x000000591600780c */ /* 0x040fe40004f24270 */
[----:B------:R-:W-:Y:S01]  /*37c0*/  ISETP.GT.AND P0, PT, R22, 0x10, !P0 ;  /* 0x000000101600780c */ /* 0x000fe20004704270 */
[----:B------:R-:W-:Y:S01]  /*37d0*/  UIADD3 UR4, UR13, UR4, URZ ;  /* 0x000000040d047290 */ /* 0x000fe2000fffe03f */
[----:B------:R-:W-:Y:S02]  /*37e0*/  FSEL R134, R51, -INF , !P5 ;  /* 0xff80000033867808 */ /* 0x000fe40006800000 */
[C---:B------:R-:W-:Y:S02]  /*37f0*/  ISETP.LT.OR P0, PT, R13.reuse, 0x11, P0 ;  /* 0x000000110d00780c */ /* 0x040fe40000701670 */
[----:B------:R-:W-:-:S02]  /*3800*/  ISETP.LT.OR P2, PT, R13, 0x59, P2 ;  /* 0x000000590d00780c */ /* 0x000fc40001741670 */
[----:B------:R-:W-:Y:S02]  /*3810*/  FSEL R20, R82, -INF , !P0 ;  /* 0xff80000052147808 */ /* 0x000fe40004000000 */
[----:B------:R-:W-:Y:S02]  /*3820*/  ISETP.NE.AND P0, PT, R84, RZ, PT ;  /* 0x000000ff5400720c */ /* 0x000fe40003f05270 */
[C---:B------:R-:W-:Y:S02]  /*3830*/  ISETP.LT.OR P1, PT, R13.reuse, 0x5a, P1 ;  /* 0x0000005a0d00780c */ /* 0x040fe40000f21670 */
[----:B------:R-:W-:Y:S02]  /*3840*/  ISETP.GT.AND P0, PT, R22, 0x11, !P0 ;  /* 0x000000111600780c */ /* 0x000fe40004704270 */
[----:B------:R-:W-:Y:S02]  /*3850*/  FSEL R130, R46, -INF , !P2 ;  /* 0xff8000002e827808 */ /* 0x000fe40005000000 */
[----:B------:R-:W-:-:S02]  /*3860*/  ISETP.LT.OR P0, PT, R13, 0x12, P0 ;  /* 0x000000120d00780c */ /* 0x000fc40000701670 */
[----:B------:R-:W-:Y:S02]  /*3870*/  FSEL R128, R47, -INF , !P1 ;  /* 0xff8000002f807808 */ /* 0x000fe40004800000 */
[----:B------:R-:W-:Y:S02]  /*3880*/  FSEL R16, R83, -INF , !P0 ;  /* 0xff80000053107808 */ /* 0x000fe40004000000 */
[----:B------:R-:W-:Y:S02]  /*3890*/  ISETP.NE.AND P0, PT, R80, RZ, PT ;  /* 0x000000ff5000720c */ /* 0x000fe40003f05270 */
[----:B------:R-:W-:Y:S02]  /*38a0*/  LDSM.16.MT88.4 R80, [R201+0x100] ;  /* 0x00010000c950783b */ /* 0x000fe40000004200 */
        /* <DEDUP_REMOVED lines=15> */
[----:B------:R-:W-:Y:S01]  /*39a0*/  ISETP.NE.AND P0, PT, R42, RZ, PT ;  /* 0x000000ff2a00720c */ /* 0x000fe20003f05270 */
[----:B------:R-:W-:Y:S03]  /*39b0*/  LDSM.16.MT88.4 R72, [R202+0x100] ;  /* 0x00010000ca48783b */ /* 0x000fe60000004200 */
        /* <DEDUP_REMOVED lines=32> */
[----:B------:R-:W-:Y:S01]  /*3bc0*/  LDSM.16.MT88.4 R56, [R201+0x3100] ;  /* 0x00310000c938783b */ /* 0x000fe20000004200 */
        /* <DEDUP_REMOVED lines=8> */
[----:B------:R-:W-:Y:S02]  /*3c50*/  ISETP.GT.AND P0, PT, R22, RZ, !P0 ;  /* 0x000000ff1600720c */ /* 0x000fe40004704270 */
[----:B------:R-:W-:-:S02]  /*3c60*/  FMNMX.FTZ R0, R15, R0, !PT ;  /* 0x000000000f007209 */ /* 0x000fc40007810000 */
[----:B------:R-:W-:Y:S02]  /*3c70*/  ISETP.LT.OR P0, PT, R13, 0x1, P0 ;  /* 0x000000010d00780c */ /* 0x000fe40000701670 */
[----:B------:R-:W-:Y:S02]  /*3c80*/  FMNMX.FTZ R0, R7, R0, !PT ;  /* 0x0000000007007209 */ /* 0x000fe40007810000 */
[----:B------:R-:W-:Y:S02]  /*3c90*/  FSEL R18, R18, -INF , !P0 ;  /* 0xff80000012127808 */ /* 0x000fe40004000000 */
        /* <DEDUP_REMOVED lines=18> */
[----:B------:R-:W-:Y:S02]  /*3dc0*/  ISETP.NE.AND P0, PT, R31, RZ, PT ;  /* 0x000000ff1f00720c */ /* 0x000fe40003f05270 */
[----:B------:R-:W-:Y:S02]  /*3dd0*/  FMNMX.FTZ R19, R144, R19, !PT ;  /* 0x0000001390137209 */ /* 0x000fe40007810000 */
[----:B------:R-:W-:-:S02]  /*3de0*/  FMNMX.FTZ R0, R163, R0, !PT ;  /* 0x00000000a3007209 */ /* 0x000fc40007810000 */
[----:B------:R-:W-:Y:S02]  /*3df0*/  FMNMX.FTZ R19, R132, R19, !PT ;  /* 0x0000001384137209 */ /* 0x000fe40007810000 */
[----:B------:R-:W-:Y:S02]  /*3e00*/  ISETP.GT.AND P0, PT, R22, 0x48, !P0 ;  /* 0x000000481600780c */ /* 0x000fe40004704270 */
[----:B------:R-:W-:Y:S02]  /*3e10*/  FMNMX.FTZ R19, R186, R19, !PT ;  /* 0x00000013ba137209 */ /* 0x000fe40007810000 */
[----:B------:R-:W-:Y:S02]  /*3e20*/  FMNMX.FTZ R0, R159, R0, !PT ;  /* 0x000000009f007209 */ /* 0x000fe40007810000 */
[----:B------:R-:W-:Y:S02]  /*3e30*/  FMNMX.FTZ R19, R158, R19, !PT ;  /* 0x000000139e137209 */ /* 0x000fe40007810000 */
[----:B------:R-:W-:-:S02]  /*3e40*/  ISETP.LT.OR P0, PT, R13, 0x49, P0 ;  /* 0x000000490d00780c */ /* 0x000fc40000701670 */
[----:B------:R-:W-:Y:S02]  /*3e50*/  FMNMX.FTZ R0, R161, R0, !PT ;  /* 0x00000000a1007209 */ /* 0x000fe40007810000 */
[----:B------:R-:W-:Y:S02]  /*3e60*/  FMNMX.FTZ R19, R184, R19, !PT ;  /* 0x00000013b8137209 */ /* 0x000fe40007810000 */
[----:B------:R-:W-:Y:S02]  /*3e70*/  FSEL R160, R54, -INF , !P0 ;  /* 0xff80000036a07808 */ /* 0x000fe40004000000 */
[----:B------:R-:W-:Y:S02]  /*3e80*/  ISETP.NE.AND P0, PT, R30, RZ, PT ;  /* 0x000000ff1e00720c */ /* 0x000fe40003f05270 */
[----:B------:R-:W-:Y:S01]  /*3e90*/  FMNMX.FTZ R0, R147, R0, !PT ;  /* 0x0000000093007209 */ /* 0x000fe20007810000 */
[----:B------:R-:W-:Y:S01]  /*3ea0*/  LDSM.16.MT88.4 R28, [R204+0x900] ;  /* 0x00090000cc1c783b */ /* 0x000fe20000004200 */
[----:B------:R-:W-:-:S02]  /*3eb0*/  FMNMX.FTZ R19, R162, R19, !PT ;  /* 0x00000013a2137209 */ /* 0x000fc40007810000 */
[----:B------:R-:W-:Y:S02]  /*3ec0*/  FMNMX.FTZ R0, R135, R0, !PT ;  /* 0x0000000087007209 */ /* 0x000fe40007810000 */
[----:B------:R-:W-:Y:S02]  /*3ed0*/  ISETP.GT.AND P0, PT, R22, 0x49, !P0 ;  /* 0x000000491600780c */ /* 0x000fe40004704270 */
[----:B------:R-:W-:Y:S02]  /*3ee0*/  FMNMX.FTZ R19, R172, R19, !PT ;  /* 0x00000013ac137209 */ /* 0x000fe40007810000 */
[----:B------:R-:W-:Y:S02]  /*3ef0*/  FMNMX.FTZ R0, R133, R0, !PT ;  /* 0x0000000085007209 */ /* 0x000fe40007810000 */
[----:B------:R-:W-:Y:S02]  /*3f00*/  ISETP.LT.OR P0, PT, R13, 0x4a, P0 ;  /* 0x0000004a0d00780c */ /* 0x000fe40000701670 */
[----:B------:R-:W-:-:S02]  /*3f10*/  FMNMX.FTZ R19, R174, R19, !PT ;  /* 0x00000013ae137209 */ /* 0x000fc40007810000 */
[----:B------:R-:W-:Y:S02]  /*3f20*/  FMNMX.FTZ R0, R131, R0, !PT ;  /* 0x0000000083007209 */ /* 0x000fe40007810000 */
[----:B------:R-:W-:Y:S02]  /*3f30*/  FSEL R156, R55, -INF , !P0 ;  /* 0xff800000379c7808 */ /* 0x000fe40004000000 */
[----:B------:R-:W-:Y:S02]  /*3f40*/  FMNMX.FTZ R19, R160, R19, !PT ;  /* 0x00000013a0137209 */ /* 0x000fe40007810000 */
[----:B------:R-:W-:Y:S02]  /*3f50*/  FMNMX.FTZ R0, R129, R0, !PT ;  /* 0x0000000081007209 */ /* 0x000fe40007810000 */
[----:B------:R-:W-:-:S03]  /*3f60*/  FMNMX.FTZ R19, R156, R19, !PT ;  /* 0x000000139c137209 */ /* 0x000fc60007810000 */
[----:B------:R-:W1:Y:S01]  /*3f70*/  SHFL.BFLY PT, R11, R0, 0x2, 0x1f ;  /* 0x0c401f00000b7f89 */ /* 0x000e6200000e0000 */
[----:B------:R-:W-:-:S04]  /*3f80*/  FMNMX.FTZ R19, R136, R19, !PT ;  /* 0x0000001388137209 */ /* 0x000fc80007810000 */
[----:B------:R-:W-:-:S04]  /*3f90*/  FMNMX.FTZ R19, R134, R19, !PT ;  /* 0x0000001386137209 */ /* 0x000fc80007810000 */
[----:B------:R-:W-:-:S04]  /*3fa0*/  FMNMX.FTZ R13, R130, R19, !PT ;  /* 0x00000013820d7209 */ /* 0x000fc80007810000 */
        /* <DEDUP_REMOVED lines=10> */
[--C-:B------:R-:W-:Y:S02]  /*4050*/  FFMA.FTZ R50, R12, c[0x0][0x2d0], -R138.reuse ;  /* 0x0000b4000c327a23 */ /* 0x100fe4000001088a */
[--C-:B------:R-:W-:Y:S01]  /*4060*/  FFMA.FTZ R47, R25, c[0x0][0x2d0], -R138.reuse ;  /* 0x0000b400192f7a23 */ /* 0x100fe2000001088a */
[----:B--2---:R-:W-:Y:S01]  /*4070*/  FMNMX.FTZ R12, R22, R11, !PT ;  /* 0x0000000b160c7209 */ /* 0x004fe20007810000 */
[--C-:B------:R-:W-:Y:S02]  /*4080*/  FFMA.FTZ R48, R23, c[0x0][0x2d0], -R138.reuse ;  /* 0x0000b40017307a23 */ /* 0x100fe4000001088a */
[--C-:B------:R-:W-:Y:S01]  /*4090*/  FFMA.FTZ R43, R21, c[0x0][0x2d0], -R138.reuse ;  /* 0x0000b400152b7a23 */ /* 0x100fe2000001088a */
[C---:B------:R-:W-:Y:S01]  /*40a0*/  FSETP.NEU.FTZ.AND P0, PT, R12.reuse, -INF , PT ;  /* 0xff8000000c00780b */ /* 0x040fe20003f1d000 */
[----:B------:R-:W-:Y:S01]  /*40b0*/  FMUL.FTZ R121, R12, c[0x0][0x2d0] ;  /* 0x0000b4000c797a20 */ /* 0x000fe20000410000 */
[----:B------:R-:W-:Y:S01]  /*40c0*/  MUFU.EX2 R50, R50 ;  /* 0x0000003200327308 */ /* 0x000fe20000000800 */
[----:B------:R-:W-:-:S02]  /*40d0*/  FFMA.FTZ R42, R7, c[0x0][0x2d0], -R138 ;  /* 0x0000b400072a7a23 */ /* 0x000fc4000001088a */
[--C-:B------:R-:W-:Y:S01]  /*40e0*/  FFMA.FTZ R41, R15, c[0x0][0x2d0], -R138.reuse ;  /* 0x0000b4000f297a23 */ /* 0x100fe2000001088a */
[----:B------:R-:W-:Y:S01]  /*40f0*/  FSEL R121, R121, RZ, P0 ;  /* 0x000000ff79797208 */ /* 0x000fe20000000000 */
[--C-:B------:R-:W-:Y:S01]  /*4100*/  FFMA.FTZ R46, R17, c[0x0][0x2d0], -R138.reuse ;  /* 0x0000b400112e7a23 */ /* 0x100fe2000001088a */
[----:B------:R-:W-:Y:S01]  /*4110*/  PLOP3.LUT P0, PT, PT, PT, UP2, 0x40, 0x0 ;  /* 0x000000000000781c */ /* 0x000fe20003f0e828 */
[----:B------:R-:W-:Y:S01]  /*4120*/  FFMA.FTZ R13, R9, c[0x0][0x2d0], -R138 ;  /* 0x0000b400090d7a23 */ /* 0x000fe2000001088a */
[----:B------:R-:W1:Y:S01]  /*4130*/  MUFU.EX2 R47, R47 ;  /* 0x0000002f002f7308 */ /* 0x000e620000000800 */
[--C-:B------:R-:W-:Y:S02]  /*4140*/  FFMA.FTZ R49, R18, c[0x0][0x2d0], -R121.reuse ;  /* 0x0000b40012317a23 */ /* 0x100fe40000010879 */
[--C-:B------:R-:W-:Y:S02]  /*4150*/  FFMA.FTZ R116, R24, c[0x0][0x2d0], -R121.reuse ;  /* 0x0000b40018747a23 */ /* 0x100fe40000010879 */
[--C-:B------:R-:W-:Y:S01]  /*4160*/  FFMA.FTZ R45, R6, c[0x0][0x2d0], -R121.reuse ;  /* 0x0000b400062d7a23 */ /* 0x100fe20000010879 */
[----:B------:R-:W-:Y:S01]  /*4170*/  LDSM.16.MT88.4 R24, [R202+0x900] ;  /* 0x00090000ca18783b */ /* 0x000fe20000004200 */
[--C-:B------:R-:W-:Y:S01]  /*4180*/  FFMA.FTZ R44, R4, c[0x0][0x2d0], -R121.reuse ;  /* 0x0000b400042c7a23 */ /* 0x100fe20000010879 */
[----:B------:R-:W-:Y:S01]  /*4190*/  MUFU.EX2 R48, R48 ;  /* 0x0000003000307308 */ /* 0x000fe20000000800 */
[--C-:B------:R-:W-:Y:S01]  /*41a0*/  FFMA.FTZ R15, R16, c[0x0][0x2d0], -R121.reuse ;  /* 0x0000b400100f7a23 */ /* 0x100fe20000010879 */
[----:B------:R-:W2:Y:S01]  /*41b0*/  LDSM.16.MT88.4 R4, [R200+0x3100] ;  /* 0x00310000c804783b */ /* 0x000ea20000004200 */
[----:B------:R-:W-:-:S02]  /*41c0*/  FFMA.FTZ R3, R10, c[0x0][0x2d0], -R121 ;  /* 0x0000b4000a037a23 */ /* 0x000fc40000010879 */
[--C-:B------:R-:W-:Y:S01]  /*41d0*/  FFMA.FTZ R2, R8, c[0x0][0x2d0], -R121.reuse ;  /* 0x0000b40008027a23 */ /* 0x100fe20000010879 */
[----:B------:R-:W3:Y:S01]  /*41e0*/  LDSM.16.MT88.4 R16, [R200+0x900] ;  /* 0x00090000c810783b */ /* 0x000ee20000004200 */
[--C-:B------:R-:W-:Y:S01]  /*41f0*/  FFMA.FTZ R40, R20, c[0x0][0x2d0], -R121.reuse ;  /* 0x0000b40014287a23 */ /* 0x100fe20000010879 */
[----:B------:R-:W4:Y:S01]  /*4200*/  MUFU.EX2 R43, R43 ;  /* 0x0000002b002b7308 */ /* 0x000f220000000800 */
[----:B-1----:R-:W-:Y:S01]  /*4210*/  F2FP.PACK_AB R64, R47, R50 ;  /* 0x000000322f40723e */ /* 0x002fe200000000ff */
[----:B------:R-:W1:Y:S01]  /*4220*/  LDSM.16.MT88.4 R8, [R204+0x3900] ;  /* 0x00390000cc08783b */ /* 0x000e620000004200 */
[--C-:B------:R-:W-:Y:S02]  /*4230*/  FFMA.FTZ R118, R37, c[0x0][0x2d0], -R138.reuse ;  /* 0x0000b40025767a23 */ /* 0x100fe4000001088a */
[--C-:B------:R-:W-:Y:S01]  /*4240*/  FFMA.FTZ R51, R35, c[0x0][0x2d0], -R138.reuse ;  /* 0x0000b40023337a23 */ /* 0x100fe2000001088a */
[----:B------:R-:W5:Y:S01]  /*4250*/  LDSM.16.MT88.4 R20, [R201+0x900] ;  /* 0x00090000c914783b */ /* 0x000f620000004200 */
[--C-:B------:R-:W-:Y:S01]  /*4260*/  FFMA.FTZ R120, R33, c[0x0][0x2d0], -R138.reuse ;  /* 0x0000b40021787a23 */ /* 0x100fe2000001088a */
[----:B------:R-:W-:Y:S01]  /*4270*/  MUFU.EX2 R49, R49 ;  /* 0x0000003100317308 */ /* 0x000fe20000000800 */
[----:B------:R-:W-:Y:S01]  /*4280*/  FFMA.FTZ R117, R117, c[0x0][0x2d0], -R138 ;  /* 0x0000b40075757a23 */ /* 0x000fe2000001088a */
[----:B------:R-:W1:Y:S01]  /*4290*/  LDSM.16.MT88.4 R36, [R202+0x3900] ;  /* 0x00390000ca24783b */ /* 0x000e620000004200 */
[----:B------:R-:W-:-:S02]  /*42a0*/  FFMA.FTZ R119, R146, c[0x0][0x2d0], -R121 ;  /* 0x0000b40092777a23 */ /* 0x000fc40000010879 */
[--C-:B------:R-:W-:Y:S01]  /*42b0*/  FFMA.FTZ R122, R122, c[0x0][0x2d0], -R121.reuse ;  /* 0x0000b4007a7a7a23 */ /* 0x100fe20000010879 */
[----:B------:R-:W1:Y:S01]  /*42c0*/  LDSM.16.MT88.4 R32, [R201+0x3900] ;  /* 0x00390000c920783b */ /* 0x000e620000004200 */
[--C-:B------:R-:W-:Y:S01]  /*42d0*/  FFMA.FTZ R123, R144, c[0x0][0x2d0], -R121.reuse ;  /* 0x0000b400907b7a23 */ /* 0x100fe20000010879 */
[----:B------:R-:W2:Y:S01]  /*42e0*/  MUFU.EX2 R116, R116 ;  /* 0x0000007400747308 */ /* 0x000ea20000000800 */
[----:B----4-:R-:W-:Y:S01]  /*42f0*/  F2FP.PACK_AB R66, R43, R48 ;  /* 0x000000302b42723e */ /* 0x010fe200000000ff */
[----:B------:R-:W-:Y:S02]  /*4300*/  FFMA.FTZ R132, R132, c[0x0][0x2d0], -R121 ;  /* 0x0000b40084847a23 */ /* 0x000fe40000010879 */
[--C-:B------:R-:W-:Y:S02]  /*4310*/  FFMA.FTZ R144, R157, c[0x0][0x2d0], -R138.reuse ;  /* 0x0000b4009d907a23 */ /* 0x100fe4000001088a */
[--C-:B------:R-:W-:Y:S02]  /*4320*/  FFMA.FTZ R146, R145, c[0x0][0x2d0], -R138.reuse ;  /* 0x0000b40091927a23 */ /* 0x100fe4000001088a */
[----:B------:R-:W-:Y:S01]  /*4330*/  MUFU.EX2 R45, R45 ;  /* 0x0000002d002d7308 */ /* 0x000fe20000000800 */
[----:B------:R-:W-:-:S02]  /*4340*/  FFMA.FTZ R137, R137, c[0x0][0x2d0], -R138 ;  /* 0x0000b40089897a23 */ /* 0x000fc4000001088a */
[--C-:B------:R-:W-:Y:S02]  /*4350*/  FFMA.FTZ R139, R139, c[0x0][0x2d0], -R138.reuse ;  /* 0x0000b4008b8b7a23 */ /* 0x100fe4000001088a */
[--C-:B------:R-:W-:Y:S02]  /*4360*/  FFMA.FTZ R145, R186, c[0x0][0x2d0], -R121.reuse ;  /* 0x0000b400ba917a23 */ /* 0x100fe40000010879 */
[--C-:B------:R-:W-:Y:S01]  /*4370*/  FFMA.FTZ R158, R158, c[0x0][0x2d0], -R121.reuse ;  /* 0x0000b4009e9e7a23 */ /* 0x100fe20000010879 */
[----:B------:R-:W4:Y:S01]  /*4380*/  MUFU.EX2 R44, R44 ;  /* 0x0000002c002c7308 */ /* 0x000f220000000800 */
[----:B--2---:R-:W-:Y:S01]  /*4390*/  F2FP.PACK_AB R65, R116, R49 ;  /* 0x000000317441723e */ /* 0x004fe200000000ff */
[--C-:B------:R-:W-:Y:S02]  /*43a0*/  FFMA.FTZ R157, R184, c[0x0][0x2d0], -R121.reuse ;  /* 0x0000b400b89d7a23 */ /* 0x100fe40000010879 */
[----:B------:R-:W-:Y:S02]  /*43b0*/  FFMA.FTZ R162, R162, c[0x0][0x2d0], -R121 ;  /* 0x0000b400a2a27a23 */ /* 0x000fe40000010879 */
[----:B------:R-:W-:-:S02]  /*43c0*/  FFMA.FTZ R184, R159, c[0x0][0x2d0], -R138 ;  /* 0x0000b4009fb87a23 */ /* 0x000fc4000001088a */
[----:B------:R-:W-:Y:S01]  /*43d0*/  MUFU.EX2 R46, R46 ;  /* 0x0000002e002e7308 */ /* 0x000fe20000000800 */
[--C-:B------:R-:W-:Y:S02]  /*43e0*/  FFMA.FTZ R186, R161, c[0x0][0x2d0], -R138.reuse ;  /* 0x0000b400a1ba7a23 */ /* 0x100fe4000001088a */
[--C-:B------:R-:W-:Y:S02]  /*43f0*/  FFMA.FTZ R159, R172, c[0x0][0x2d0], -R121.reuse ;  /* 0x0000b400ac9f7a23 */ /* 0x100fe40000010879 */
[--C-:B------:R-:W-:Y:S02]  /*4400*/  FFMA.FTZ R163, R163, c[0x0][0x2d0], -R138.reuse ;  /* 0x0000b400a3a37a23 */ /* 0x100fe4000001088a */
[----:B------:R-:W-:Y:S01]  /*4410*/  FFMA.FTZ R147, R147, c[0x0][0x2d0], -R138 ;  /* 0x0000b40093937a23 */ /* 0x000fe2000001088a */
[----:B----4-:R-:W-:Y:S01]  /*4420*/  F2FP.PACK_AB R67, R44, R45 ;  /* 0x0000002d2c43723e */ /* 0x010fe200000000ff */
[----:B------:R-:W2:Y:S01]  /*4430*/  MUFU.EX2 R41, R41 ;  /* 0x0000002900297308 */ /* 0x000ea20000000800 */
[----:B------:R-:W-:-:S02]  /*4440*/  FFMA.FTZ R172, R174, c[0x0][0x2d0], -R121 ;  /* 0x0000b400aeac7a23 */ /* 0x000fc40000010879 */
[--C-:B------:R-:W-:Y:S02]  /*4450*/  FFMA.FTZ R160, R160, c[0x0][0x2d0], -R121.reuse ;  /* 0x0000b400a0a07a23 */ /* 0x100fe40000010879 */
[--C-:B------:R-:W-:Y:S01]  /*4460*/  FFMA.FTZ R161, R156, c[0x0][0x2d0], -R121.reuse ;  /* 0x0000b4009ca17a23 */ /* 0x100fe20000010879 */
[C---:B------:R-:W-:Y:S01]  /*4470*/  HMMA.16816.F32 R84, R64.reuse, R88, RZ ;  /* 0x000000584054723c */ /* 0x040fe200000018ff */
[--C-:B------:R-:W-:Y:S01]  /*4480*/  FFMA.FTZ R216, R129, c[0x0][0x2d0], -R138.reuse ;  /* 0x0000b40081d87a23 */ /* 0x100fe2000001088a */
[----:B------:R-:W-:Y:S01]  /*4490*/  MUFU.EX2 R42, R42 ;  /* 0x0000002a002a7308 */ /* 0x000fe20000000800 */
[--C-:B------:R-:W-:Y:S02]  /*44a0*/  FFMA.FTZ R135, R135, c[0x0][0x2d0], -R138.reuse ;  /* 0x0000b40087877a23 */ /* 0x100fe4000001088a */
[--C-:B------:R-:W-:Y:S02]  /*44b0*/  FFMA.FTZ R156, R133, c[0x0][0x2d0], -R138.reuse ;  /* 0x0000b400859c7a23 */ /* 0x100fe4000001088a */
[----:B------:R-:W-:Y:S01]  /*44c0*/  FFMA.FTZ R131, R131, c[0x0][0x2d0], -R138 ;  /* 0x0000b40083837a23 */ /* 0x000fe2000001088a */
[----:B------:R-:W-:Y:S01]  /*44d0*/  HMMA.16816.F32 R88, R64, R90, RZ ;  /* 0x0000005a4058723c */ /* 0x000fe200000018ff */
[--C-:B------:R-:W-:Y:S01]  /*44e0*/  FFMA.FTZ R129, R136, c[0x0][0x2d0], -R121.reuse ;  /* 0x0000b40088817a23 */ /* 0x100fe20000010879 */
[----:B------:R-:W-:Y:S01]  /*44f0*/  MUFU.EX2 R13, R13 ;  /* 0x0000000d000d7308 */ /* 0x000fe20000000800 */
[----:B------:R-:W-:-:S02]  /*4500*/  FFMA.FTZ R134, R134, c[0x0][0x2d0], -R121 ;  /* 0x0000b40086867a23 */ /* 0x000fc40000010879 */
[----:B------:R-:W-:Y:S02]  /*4510*/  FFMA.FTZ R217, R128, c[0x0][0x2d0], -R121 ;  /* 0x0000b40080d97a23 */ /* 0x000fe40000010879 */
[----:B------:R-:W-:Y:S01]  /*4520*/  FADD.FTZ R47, R50, R47 ;  /* 0x0000002f322f7221 */ /* 0x000fe20000010000 */
[----:B------:R-:W-:Y:S01]  /*4530*/  HMMA.16816.F32 R92, R64, R96, RZ ;  /* 0x00000060405c723c */ /* 0x000fe200000018ff */
[----:B------:R-:W-:Y:S01]  /*4540*/  FADD.FTZ R116, R49, R116 ;  /* 0x0000007431747221 */ /* 0x000fe20000010000 */
[----:B------:R-:W-:Y:S01]  /*4550*/  MUFU.EX2 R40, R40 ;  /* 0x0000002800287308 */ /* 0x000fe20000000800 */
[----:B------:R-:W-:-:S04]  /*4560*/  FADD.FTZ R48, R48, R47 ;  /* 0x0000002f30307221 */ /* 0x000fc80000010000 */
[----:B------:R-:W-:Y:S01]  /*4570*/  FADD.FTZ R43, R43, R48 ;  /* 0x000000302b2b7221 */ /* 0x000fe20000010000 */
[C---:B------:R-:W-:Y:S02]  /*4580*/  HMMA.16816.F32 R96, R64.reuse, R98, RZ ;  /* 0x000000624060723c */ /* 0x040fe400000018ff */
[----:B------:R-:W4:Y:S06]  /*4590*/  MUFU.EX2 R15, R15 ;  /* 0x0000000f000f7308 */ /* 0x000f2c0000000800 */
        /* <DEDUP_REMOVED lines=24> */
[----:B----4-:R-:W-:Y:S01]  /*4720*/  F2FP.PACK_AB R5, R15, R40 ;  /* 0x000000280f05723e */ /* 0x010fe200000000ff */
[----:B------:R-:W2:Y:S01]  /*4730*/  MUFU.EX2 R144, R144 ;  /* 0x0000009000907308 */ /* 0x000ea20000000800 */
[----:B------:R-:W-:-:S04]  /*4740*/  FADD.FTZ R46, R46, R43 ;  /* 0x0000002b2e2e7221 */ /* 0x000fc80000010000 */
[----:B------:R-:W-:Y:S01]  /*4750*/  F2FP.PACK_AB R6, R13, R42 ;  /* 0x0000002a0d06723e */ /* 0x000fe200000000ff */
[----:B------:R-:W-:Y:S01]  /*4760*/  FADD.FTZ R41, R41, R46 ;  /* 0x0000002e29297221 */ /* 0x000fe20000010000 */
[----:B-1----:R-:W-:Y:S01]  /*4770*/  F2FP.PACK_AB R7, R2, R3 ;  /* 0x000000030207723e */ /* 0x002fe200000000ff */
[----:B------:R-:W-:Y:S02]  /*4780*/  MUFU.EX2 R146, R146 ;  /* 0x0000009200927308 */ /* 0x000fe40000000800 */
[----:B------:R-:W-:-:S04]  /*4790*/  FADD.FTZ R42, R42, R41 ;  /* 0x000000292a2a7221 */ /* 0x000fc80000010000 */
[C---:B---3--:R-:W-:Y:S01]  /*47a0*/  HMMA.16816.F32 R84, R4.reuse, R16, R84 ;  /* 0x000000100454723c */ /* 0x048fe20000001854 */
[----:B------:R-:W-:Y:S01]  /*47b0*/  FADD.FTZ R13, R13, R42 ;  /* 0x0000002a0d0d7221 */ /* 0x000fe20000010000 */
[----:B------:R-:W1:Y:S06]  /*47c0*/  MUFU.EX2 R139, R139 ;  /* 0x0000008b008b7308 */ /* 0x000e6c0000000800 */
[C---:B------:R-:W-:Y:S01]  /*47d0*/  HMMA.16816.F32 R88, R4.reuse, R18, R88 ;  /* 0x000000120458723c */ /* 0x040fe20000001858 */
[----:B------:R-:W3:Y:S01]  /*47e0*/  LDSM.16.MT88.4 R16, [R200+0x3900] ;  /* 0x00390000c810783b */ /* 0x000ee20000004200 */
[----:B------:R-:W-:Y:S06]  /*47f0*/  MUFU.EX2 R145, R145 ;  /* 0x0000009100917308 */ /* 0x000fec0000000800 */
[C---:B------:R-:W-:Y:S02]  /*4800*/  HMMA.16816.F32 R92, R4.reuse, R8, R92 ;  /* 0x00000008045c723c */ /* 0x040fe4000000185c */
        /* <DEDUP_REMOVED lines=73> */
[----:B----4-:R-:W-:Y:S01]  /*4ca0*/  F2FP.PACK_AB R5, R158, R145 ;  /* 0x000000919e05723e */ /* 0x010fe200000000ff */
        /* <DEDUP_REMOVED lines=12> */
[----:B------:R-:W4:Y:S07]  /*4d70*/  LDSM.16.MT88.4 R24, [R202+0x2100] ;  /* 0x00210000ca18783b */ /* 0x000f2e0000004200 */
        /* <DEDUP_REMOVED lines=20> */
[----:B------:R-:W-:Y:S02]  /*4ec0*/  F2FP.PACK_AB R7, R161, R160 ;  /* 0x000000a0a107723e */ /* 0x000fe400000000ff */
[----:B------:R-:W-:Y:S01]  /*4ed0*/  IADD3 R184, R14, -0x2, RZ ;  /* 0xfffffffe0eb87810 */ /* 0x000fe20007ffe0ff */
[----:B------:R-:W-:-:S04]  /*4ee0*/  FADD.FTZ R186, R186, R163 ;  /* 0x000000a3baba7221 */ /* 0x000fc80000010000 */
[----:B-1----:R-:W-:Y:S01]  /*4ef0*/  HMMA.16816.F32 R84, R4, R8, R84 ;  /* 0x000000080454723c */ /* 0x002fe20000001854 */
[----:B------:R-:W-:-:S07]  /*4f00*/  FADD.FTZ R186, R147, R186 ;  /* 0x000000ba93ba7221 */ /* 0x000fce0000010000 */
[C---:B------:R-:W-:Y:S01]  /*4f10*/  HMMA.16816.F32 R88, R4.reuse, R10, R88 ;  /* 0x0000000a0458723c */ /* 0x040fe20000001858 */
[----:B------:R-:W1:Y:S07]  /*4f20*/  LDSM.16.MT88.4 R8, [R200+0x5100] ;  /* 0x00510000c808783b */ /* 0x000e6e0000004200 */
[C---:B----4-:R-:W-:Y:S08]  /*4f30*/  HMMA.16816.F32 R68, R4.reuse, R24, R68 ;  /* 0x000000180444723c */ /* 0x050ff00000001844 */
        /* <DEDUP_REMOVED lines=82> */
.L_x_1367:
[----:B------:R-:W-:-:S13]  /*5460*/  ISETP.NE.AND P0, PT, R2, 0x1, PT ;  /* 0x000000010200780c */ /* 0x000fda0003f05270 */
[----:B------:R-:W-:-:S05]  /*5470*/  @P0 IMAD.HI.U32 R3, R7, c[0x0][0x330], RZ ;  /* 0x0000cc0007030a27 */ /* 0x000fca00078e00ff */
[----:B------:R-:W-:-:S05]  /*5480*/  @P0 SHF.R.U32.HI R7, RZ, c[0x0][0x334], R3 ;  /* 0x0000cd00ff070a19 */ /* 0x000fca0000011603 */
.L_x_1368:
[----:B------:R-:W-:-:S05]  /*5490*/  IMAD R2, R7, R2, c[0x0][0x32c] ;  /* 0x0000cb0007027624 */ /* 0x000fca00078e0202 */
[----:B------:R-:W-:-:S05]  /*54a0*/  IMNMX R5, R5, R2, PT ;  /* 0x0000000205057217 */ /* 0x000fca0003800200 */
.L_x_1366:
        /* <DEDUP_REMOVED lines=15> */
.L_x_1378:
[----:B------:R-:W-:Y:S04]  /*55a0*/  DEPBAR.LE SB0, 0x0 ;  /* 0x000080000000791a */ /* 0x000fe80000000000 */
[----:B------:R-:W-:Y:S01]  /*55b0*/  BAR.SYNC.DEFER_BLOCKING 0x0 ;  /* 0x0000000000007b1d */ /* 0x000fe20000010000 */
[----:B------:R-:W-:Y:S11]  /*55c0*/  ISETP.GT.AND P6, PT, R207, R222, PT ;  /* 0x000000decf00720c */ /* 0x000ff60003fc4270 */
[----:B------:R-:W-:Y:S02]  /*55d0*/  @!UPT UIADD3 URZ, URZ, URZ, URZ ;  /* 0x0000003f3f3ff290 */ /* 0x000fe4000fffe03f */
[----:B------:R-:W-:Y:S01]  /*55e0*/  @!P6 SHF.R.S32.HI R0, RZ, 0x1f, R222 ;  /* 0x0000001fff00e819 */ /* 0x000fe200000114de */
[----:B------:R-:W-:Y:S04]  /*55f0*/  @!P6 IMAD.WIDE.U32 R158, R222, c[0x0][0x208], RZ ;  /* 0x00008200de9eea25 */ /* 0x000fe800078e00ff */
[----:B------:R-:W-:Y:S02]  /*5600*/  @!P6 IMAD R0, R0, c[0x0][0x208], RZ ;  /* 0x000082000000ea24 */ /* 0x000fe400078e02ff */
[----:B------:R-:W-:Y:S02]  /*5610*/  @!P6 IMAD.MOV.U32 R156, RZ, RZ, R218 ;  /* 0x000000ffff9ce224 */ /* 0x000fe400078e00da */
[----:B------:R-:W-:Y:S01]  /*5620*/  @!P6 IMAD R0, R222, c[0x0][0x20c], R0 ;  /* 0x00008300de00ea24 */ /* 0x000fe200078e0200 */
[----:B------:R-:W1:Y:S01]  /*5630*/  LDSM.16.M88.4 R116, [R206+0x8100] ;  /* 0x00810000ce74783b */ /* 0x000e620000000200 */
[----:B------:R-:W-:Y:S02]  /*5640*/  @!P6 IMAD.MOV.U32 R157, RZ, RZ, R221 ;  /* 0x000000ffff9de224 */ /* 0x000fe400078e00dd */
[----:B------:R-:W-:Y:S02]  /*5650*/  @!P6 IMAD.IADD R0, R159, 0x1, R0 ;  /* 0x000000019f00e824 */ /* 0x000fe400078e0200 */
[----:B------:R-:W2:Y:S01]  /*5660*/  LDSM.16.M88.4 R120, [R206+0x8900] ;  /* 0x00890000ce78783b */ /* 0x000ea20000000200 */
[----:B------:R-:W-:Y:S04]  /*5670*/  @!P6 IMAD.WIDE.U32 R156, R158, 0x60, R156 ;  /* 0x000000609e9ce825 */ /* 0x000fe800078e009c */
[----:B------:R-:W3:Y:S01]  /*5680*/  LDSM.16.M88.4 R128, [R206+0x9100] ;  /* 0x00910000ce80783b */ /* 0x000ee20000000200 */
[----:B------:R-:W-:Y:S02]  /*5690*/  @!P6 IMAD R0, R0, 0x60, RZ ;  /* 0x000000600000e824 */ /* 0x000fe400078e02ff */
[----:B------:R-:W-:Y:S02]  /*56a0*/  @!P6 IMAD.SHL.U32 R162, R156, 0x2, RZ ;  /* 0x000000029ca2e824 */ /* 0x000fe400078e00ff */
[----:B------:R-:W4:Y:S01]  /*56b0*/  LDSM.16.M88.4 R132, [R206+0x9900] ;  /* 0x00990000ce84783b */ /* 0x000f220000000200 */
[----:B------:R-:W-:Y:S02]  /*56c0*/  @!P6 IMAD.IADD R0, R157, 0x1, R0 ;  /* 0x000000019d00e824 */ /* 0x000fe400078e0200 */
[C---:B------:R-:W-:Y:S02]  /*56d0*/  @!P6 IADD3 R158, P5, R162.reuse, 0x80, RZ ;  /* 0x00000080a29ee810 */ /* 0x040fe40007fbe0ff */
[----:B------:R-:W5:Y:S01]  /*56e0*/  LDSM.16.M88.4 R136, [R206+0xa100] ;  /* 0x00a10000ce88783b */ /* 0x000f620000000200 */
[----:B------:R-:W-:Y:S02]  /*56f0*/  @!P6 IADD3 R162, P0, R162, c[0x0][0x1f8], RZ ;  /* 0x00007e00a2a2ea10 */ /* 0x000fe40007f1e0ff */
[----:B------:R-:W-:Y:S02]  /*5700*/  @!P6 IADD3 R158, P2, R158, c[0x0][0x1f8], RZ ;  /* 0x00007e009e9eea10 */ /* 0x000fe40007f5e0ff */
[----:B------:R-:W-:Y:S01]  /*5710*/  LDSM.16.M88.4 R144, [R196] ;  /* 0x00000000c490783b */ /* 0x000fe20000000200 */
[----:B------:R-:W-:Y:S02]  /*5720*/  @!P6 SHF.L.U64.HI R0, R156, 0x1, R0 ;  /* 0x000000019c00e819 */ /* 0x000fe40000010200 */
[----:B------:R-:W-:Y:S02]  /*5730*/  @!P6 IADD3 R156, P1, R162, UR12, RZ ;  /* 0x0000000ca29cec10 */ /* 0x000fe4000ff3e0ff */
[----:B------:R-:W-:Y:S02]  /*5740*/  @!P6 IADD3.X R163, R0, c[0x0][0x1fc], RZ, P0, !PT ;  /* 0x00007f0000a3ea10 */ /* 0x000fe400007fe4ff */
[----:B------:R-:W-:Y:S02]  /*5750*/  @!P6 IADD3.X R159, RZ, c[0x0][0x1fc], R0, P2, P5 ;  /* 0x00007f00ff9fea10 */ /* 0x000fe400017ea400 */
[----:B------:R-:W-:Y:S02]  /*5760*/  @!P6 IADD3.X R157, R163, UR17, RZ, P1, !PT ;  /* 0x00000011a39dec10 */ /* 0x000fe40008ffe4ff */
[----:B------:R-:W-:Y:S01]  /*5770*/  @!P6 IADD3 R160, P0, R156, UR12, RZ ;  /* 0x0000000c9ca0ec10 */ /* 0x000fe2000ff1e0ff */
[C---:B-1----:R-:W-:Y:S03]  /*5780*/  HMMA.16816.F32 R4, R124.reuse, R116, RZ ;  /* 0x000000747c04723c */ /* 0x042fe600000018ff */
[----:B------:R-:W-:Y:S02]  /*5790*/  @!P6 IADD3.X R161, R157, UR17, RZ, P0, !PT ;  /* 0x000000119da1ec10 */ /* 0x000fe400087fe4ff */
[----:B------:R-:W-:Y:S03]  /*57a0*/  PLOP3.LUT P0, PT, PT, PT, UP3, 0x80, 0x0 ;  /* 0x000000000000781c */ /* 0x000fe60003f0f038 */
[C---:B------:R-:W-:Y:S01]  /*57b0*/  HMMA.16816.F32 R8, R124.reuse, R118, RZ ;  /* 0x000000767c08723c */ /* 0x040fe200000018ff */
[----:B------:R-:W1:Y:S07]  /*57c0*/  LDSM.16.M88.4 R116, [R206+0xa900] ;  /* 0x00a90000ce74783b */ /* 0x000e6e0000000200 */
[C---:B--2---:R-:W-:Y:S08]  /*57d0*/  HMMA.16816.F32 R12, R124.reuse, R120, RZ ;  /* 0x000000787c0c723c */ /* 0x044ff000000018ff */
        /* <DEDUP_REMOVED lines=11> */
[C---:B-1----:R-:W-:Y:S08]  /*5890*/  HMMA.16816.F32 R44, R124.reuse, R116, RZ ;  /* 0x000000747c2c723c */ /* 0x042ff000000018ff */
[----:B------:R-:W-:Y:S01]  /*58a0*/  HMMA.16816.F32 R48, R124, R118, RZ ;  /* 0x000000767c30723c */ /* 0x000fe200000018ff */
[----:B------:R-:W1:Y:S05]  /*58b0*/  LDSM.16.M88.4 R116, [R195] ;  /* 0x00000000c374783b */ /* 0x000e6a0000000200 */
[----:B------:R-:W-:Y:S01]  /*58c0*/  @!PT LDS RZ, [RZ] ;  /* 0x00000000fffff984 */ /* 0x000fe20000000800 */
[----:B------:R-:W-:Y:S01]  /*58d0*/  @!PT LDS RZ, [RZ] ;  /* 0x00000000fffff984 */ /* 0x000fe20000000800 */
[----:B------:R-:W-:Y:S01]  /*58e0*/  @!PT LDS RZ, [RZ] ;  /* 0x00000000fffff984 */ /* 0x000fe20000000800 */
[----:B------:R1:W-:Y:S02]  /*58f0*/  @!P6 LDGSTS.E.BYPASS.LTC128B.128 [R208+0x100], [R162.64], !P4 ;  /* 0x00100000a2d0efae */ /* 0x0003e4000e101d4e */
[C---:B--2---:R-:W-:Y:S03]  /*5900*/  HMMA.16816.F32 R4, R140.reuse, R120, R4 ;  /* 0x000000788c04723c */ /* 0x044fe60000001804 */
[----:B------:R2:W-:Y:S05]  /*5910*/  @!P6 LDGSTS.E.BYPASS.LTC128B.128 [R208+0x3100], [R158.64], !P3 ;  /* 0x031000009ed0efae */ /* 0x0005ea000d901d4e */
[C---:B------:R-:W-:Y:S01]  /*5920*/  HMMA.16816.F32 R8, R140.reuse, R122, R8 ;  /* 0x0000007a8c08723c */ /* 0x040fe20000001808 */
[----:B------:R2:W-:Y:S05]  /*5930*/  @!P6 LDGSTS.E.BYPASS.LTC128B.128 [R208+0x1100], [R156.64], !P4 ;  /* 0x011000009cd0efae */ /* 0x0005ea000e101d4e */
[----:B------:R2:W-:Y:S02]  /*5940*/  @!P6 LDGSTS.E.BYPASS.LTC128B.128 [R208+0x4100], [R156.64+0x80], !P3 ;  /* 0x041000809cd0efae */ /* 0x0005e4000d901d4e */
[C---:B---3--:R-:W-:Y:S03]  /*5950*/  HMMA.16816.F32 R12, R140.reuse, R128, R12 ;  /* 0x000000808c0c723c */ /* 0x048fe6000000180c */
[----:B------:R1:W-:Y:S05]  /*5960*/  @!P6 LDGSTS.E.BYPASS.LTC128B.128 [R208+0x2100], [R160.64], !P4 ;  /* 0x02100000a0d0efae */ /* 0x0003ea000e101d4e */
[C---:B------:R-:W-:Y:S01]  /*5970*/  HMMA.16816.F32 R16, R140.reuse, R130, R16 ;  /* 0x000000828c10723c */ /* 0x040fe20000001810 */
[----:B------:R1:W-:Y:S02]  /*5980*/  @!P6 LDGSTS.E.BYPASS.LTC128B.128 [R208+0x5100], [R160.64+0x80], !P3 ;  /* 0x05100080a0d0efae */ /* 0x0003e4000d901d4e */
[C---:B------:R-:W-:Y:S03]  /*5990*/  ISETP.GT.AND P6, PT, R222.reuse, R207, PT ;  /* 0x000000cfde00720c */ /* 0x040fe60003fc4270 */
[----:B------:R-:W3:Y:S02]  /*59a0*/  LDSM.16.M88.4 R120, [R203+0x8100] ;  /* 0x00810000cb78783b */ /* 0x000ee40000000200 */
[C---:B----4-:R-:W-:Y:S03]  /*59b0*/  HMMA.16816.F32 R20, R140.reuse, R132, R20 ;  /* 0x000000848c14723c */ /* 0x050fe60000001814 */
[----:B------:R-:W0:Y:S05]  /*59c0*/  LDGDEPBAR ;  /* 0x00000000000079af */ /* 0x000e2a0000000000 */
[C---:B------:R-:W-:Y:S01]  /*59d0*/  HMMA.16816.F32 R24, R140.reuse, R134, R24 ;  /* 0x000000868c18723c */ /* 0x040fe20000001818 */
[----:B------:R-:W4:Y:S05]  /*59e0*/  LDSM.16.M88.4 R128, [R203+0x8900] ;  /* 0x00890000cb80783b */ /* 0x000f2a0000000200 */
[----:B------:R-:W3:Y:S02]  /*59f0*/  LDSM.16.M88.4 R132, [R203+0x9100] ;  /* 0x00910000cb84783b */ /* 0x000ee40000000200 */
[C---:B-----5:R-:W-:Y:S03]  /*5a00*/  HMMA.16816.F32 R28, R140.reuse, R136, R28 ;  /* 0x000000888c1c723c */ /* 0x060fe6000000181c */
[----:B--2---:R-:W-:Y:S05]  /*5a10*/  LDSM.16.M88.4 R156, [R194+0x1000] ;  /* 0x00100000c29c783b */ /* 0x004fea0000000200 */
[C---:B------:R-:W-:Y:S01]  /*5a20*/  HMMA.16816.F32 R32, R140.reuse, R138, R32 ;  /* 0x0000008a8c20723c */ /* 0x040fe20000001820 */
[----:B------:R-:W2:Y:S05]  /*5a30*/  LDSM.16.M88.4 R136, [R203+0x9900] ;  /* 0x00990000cb88783b */ /* 0x000eaa0000000200 */
[----:B-1----:R-:W-:Y:S02]  /*5a40*/  LDSM.16.M88.4 R160, [R194+0x1800] ;  /* 0x00180000c2a0783b */ /* 0x002fe40000000200 */
[C---:B------:R-:W-:Y:S03]  /*5a50*/  HMMA.16816.F32 R36, R140.reuse, R144, R36 ;  /* 0x000000908c24723c */ /* 0x040fe60000001824 */
[----:B------:R-:W-:Y:S05]  /*5a60*/  LDSM.16.M88.4 R172, [R192] ;  /* 0x00000000c0ac783b */ /* 0x000fea0000000200 */
[C---:B------:R-:W-:Y:S01]  /*5a70*/  HMMA.16816.F32 R40, R140.reuse, R146, R40 ;  /* 0x000000928c28723c */ /* 0x040fe20000001828 */
[----:B------:R-:W-:Y:S07]  /*5a80*/  LDSM.16.M88.4 R144, [R194+0x800] ;  /* 0x00080000c290783b */ /* 0x000fee0000000200 */
[C---:B------:R-:W-:Y:S08]  /*5a90*/  HMMA.16816.F32 R44, R140.reuse, R116, R44 ;  /* 0x000000748c2c723c */ /* 0x040ff0000000182c */
[----:B------:R-:W-:Y:S01]  /*5aa0*/  HMMA.16816.F32 R48, R140, R118, R48 ;  /* 0x000000768c30723c */ /* 0x000fe20000001830 */
[----:B------:R-:W1:Y:S07]  /*5ab0*/  LDSM.16.M88.4 R116, [R203+0xa100] ;  /* 0x00a10000cb74783b */ /* 0x000e6e0000000200 */
[C---:B---3--:R-:W-:Y:S08]  /*5ac0*/  HMMA.16816.F32 R4, R148.reuse, R120, R4 ;  /* 0x000000789404723c */ /* 0x048ff00000001804 */
[C---:B------:R-:W-:Y:S01]  /*5ad0*/  HMMA.16816.F32 R8, R148.reuse, R122, R8 ;  /* 0x0000007a9408723c */ /* 0x040fe20000001808 */
[----:B------:R-:W3:Y:S07]  /*5ae0*/  LDSM.16.M88.4 R120, [R203+0xa900] ;  /* 0x00a90000cb78783b */ /* 0x000eee0000000200 */
[C---:B----4-:R-:W-:Y:S08]  /*5af0*/  HMMA.16816.F32 R12, R148.reuse, R128, R12 ;  /* 0x00000080940c723c */ /* 0x050ff0000000180c */
[C---:B------:R-:W-:Y:S01]  /*5b00*/  HMMA.16816.F32 R16, R148.reuse, R130, R16 ;  /* 0x000000829410723c */ /* 0x040fe20000001810 */
[----:B------:R-:W4:Y:S07]  /*5b10*/  LDSM.16.M88.4 R128, [R194] ;  /* 0x00000000c280783b */ /* 0x000f2e0000000200 */
[C---:B------:R-:W-:Y:S08]  /*5b20*/  HMMA.16816.F32 R20, R148.reuse, R132, R20 ;  /* 0x000000849414723c */ /* 0x040ff00000001814 */
[C---:B------:R-:W-:Y:S01]  /*5b30*/  HMMA.16816.F32 R24, R148.reuse, R134, R24 ;  /* 0x000000869418723c */ /* 0x040fe20000001818 */
[----:B------:R-:W5:Y:S07]  /*5b40*/  LDSM.16.M88.4 R132, [R194+0x2000] ;  /* 0x00200000c284783b */ /* 0x000f6e0000000200 */
[C---:B--2---:R-:W-:Y:S08]  /*5b50*/  HMMA.16816.F32 R28, R148.reuse, R136, R28 ;  /* 0x00000088941c723c */ /* 0x044ff0000000181c */
[C---:B------:R-:W-:Y:S01]  /*5b60*/  HMMA.16816.F32 R32, R148.reuse, R138, R32 ;  /* 0x0000008a9420723c */ /* 0x040fe20000001820 */
[----:B------:R-:W2:Y:S07]  /*5b70*/  LDSM.16.M88.4 R136, [R194+0x2800] ;  /* 0x00280000c288783b */ /* 0x000eae0000000200 */
[C---:B-1----:R-:W-:Y:S08]  /*5b80*/  HMMA.16816.F32 R36, R148.reuse, R116, R36 ;  /* 0x000000749424723c */ /* 0x042ff00000001824 */
[C---:B------:R-:W-:Y:S01]  /*5b90*/  HMMA.16816.F32 R40, R148.reuse, R118, R40 ;  /* 0x000000769428723c */ /* 0x040fe20000001828 */
[----:B------:R-:W1:Y:S07]  /*5ba0*/  LDSM.16.M88.4 R116, [R206+0xb100] ;  /* 0x00b10000ce74783b */ /* 0x000e6e0000000200 */
[C---:B---3--:R-:W-:Y:S08]  /*5bb0*/  HMMA.16816.F32 R44, R148.reuse, R120, R44 ;  /* 0x00000078942c723c */ /* 0x048ff0000000182c */
[----:B------:R-:W-:Y:S01]  /*5bc0*/  HMMA.16816.F32 R48, R148, R122, R48 ;  /* 0x0000007a9430723c */ /* 0x000fe20000001830 */
[----:B------:R-:W3:Y:S07]  /*5bd0*/  LDSM.16.M88.4 R120, [R206+0xb900] ;  /* 0x00b90000ce78783b */ /* 0x000eee0000000200 */
        /* <DEDUP_REMOVED lines=12> */
[C---:B-----5:R-:W-:Y:S08]  /*5ca0*/  HMMA.16816.F32 R36, R152.reuse, R132, R36 ;  /* 0x000000849824723c */ /* 0x060ff00000001824 */
[C---:B------:R-:W-:Y:S01]  /*5cb0*/  HMMA.16816.F32 R40, R152.reuse, R134, R40 ;  /* 0x000000869828723c */ /* 0x040fe20000001828 */
[----:B------:R-:W5:Y:S07]  /*5cc0*/  LDSM.16.M88.4 R132, [R206+0xd100] ;  /* 0x00d10000ce84783b */ /* 0x000f6e0000000200 */
[C---:B--2---:R-:W-:Y:S08]  /*5cd0*/  HMMA.16816.F32 R44, R152.reuse, R136, R44 ;  /* 0x00000088982c723c */ /* 0x044ff0000000182c */
[----:B------:R-:W-:Y:S01]  /*5ce0*/  HMMA.16816.F32 R48, R152, R138, R48 ;  /* 0x0000008a9830723c */ /* 0x000fe20000001830 */
[----:B------:R-:W2:Y:S07]  /*5cf0*/  LDSM.16.M88.4 R136, [R191] ;  /* 0x00000000bf88783b */ /* 0x000eae0000000200 */
[C---:B-1----:R-:W-:Y:S08]  /*5d00*/  HMMA.16816.F32 R4, R164.reuse, R116, R4 ;  /* 0x00000074a404723c */ /* 0x042ff00000001804 */
[C---:B------:R-:W-:Y:S01]  /*5d10*/  HMMA.16816.F32 R8, R164.reuse, R118, R8 ;  /* 0x00000076a408723c */ /* 0x040fe20000001808 */
[----:B------:R-:W1:Y:S07]  /*5d20*/  LDSM.16.M88.4 R116, [R190] ;  /* 0x00000000be74783b */ /* 0x000e6e0000000200 */
[C---:B---3--:R-:W-:Y:S08]  /*5d30*/  HMMA.16816.F32 R12, R164.reuse, R120, R12 ;  /* 0x00000078a40c723c */ /* 0x048ff0000000180c */
[C---:B------:R-:W-:Y:S01]  /*5d40*/  HMMA.16816.F32 R16, R164.reuse, R122, R16 ;  /* 0x0000007aa410723c */ /* 0x040fe20000001810 */
[----:B------:R-:W3:Y:S07]  /*5d50*/  LDSM.16.M88.4 R120, [R189] ;  /* 0x00000000bd78783b */ /* 0x000eee0000000200 */
[C---:B----4-:R-:W-:Y:S08]  /*5d60*/  HMMA.16816.F32 R20, R164.reuse, R128, R20 ;  /* 0x00000080a414723c */ /* 0x050ff00000001814 */
[C---:B------:R-:W-:Y:S01]  /*5d70*/  HMMA.16816.F32 R24, R164.reuse, R130, R24 ;  /* 0x00000082a418723c */ /* 0x040fe20000001818 */
[----:B------:R-:W4:Y:S07]  /*5d80*/  LDSM.16.M88.4 R128, [R188] ;  /* 0x00000000bc80783b */ /* 0x000f2e0000000200 */
[C---:B------:R-:W-:Y:S08]  /*5d90*/  HMMA.16816.F32 R28, R164.reuse, R144, R28 ;  /* 0x00000090a41c723c */ /* 0x040ff0000000181c */
[C---:B------:R-:W-:Y:S01]  /*5da0*/  HMMA.16816.F32 R32, R164.reuse, R146, R32 ;  /* 0x00000092a420723c */ /* 0x040fe20000001820 */
[----:B------:R-:W-:Y:S07]  /*5db0*/  LDSM.16.M88.4 R144, [R203+0xc900] ;  /* 0x00c90000cb90783b */ /* 0x000fee0000000200 */
[C---:B-----5:R-:W-:Y:S08]  /*5dc0*/  HMMA.16816.F32 R36, R164.reuse, R132, R36 ;  /* 0x00000084a424723c */ /* 0x060ff00000001824 */
[C---:B------:R-:W-:Y:S01]  /*5dd0*/  HMMA.16816.F32 R40, R164.reuse, R134, R40 ;  /* 0x00000086a428723c */ /* 0x040fe20000001828 */
[----:B------:R-:W5:Y:S07]  /*5de0*/  LDSM.16.M88.4 R132, [R203+0xb100] ;  /* 0x00b10000cb84783b */ /* 0x000f6e0000000200 */
[C---:B------:R-:W-:Y:S08]  /*5df0*/  HMMA.16816.F32 R44, R164.reuse, R156, R44 ;  /* 0x0000009ca42c723c */ /* 0x040ff0000000182c */
[----:B------:R-:W-:Y:S01]  /*5e00*/  HMMA.16816.F32 R48, R164, R158, R48 ;  /* 0x0000009ea430723c */ /* 0x000fe20000001830 */
[----:B------:R-:W-:Y:S07]  /*5e10*/  LDSM.16.M88.4 R156, [R203+0xd100] ;  /* 0x00d10000cb9c783b */ /* 0x000fee0000000200 */
[C---:B------:R-:W-:Y:S08]  /*5e20*/  HMMA.16816.F32 R4, R168.reuse, R160, R4 ;  /* 0x000000a0a804723c */ /* 0x040ff00000001804 */
[C---:B------:R-:W-:Y:S01]  /*5e30*/  HMMA.16816.F32 R8, R168.reuse, R162, R8 ;  /* 0x000000a2a808723c */ /* 0x040fe20000001808 */
[----:B------:R-:W-:Y:S07]  /*5e40*/  LDSM.16.M88.4 R160, [R203+0xd900] ;  /* 0x00d90000cba0783b */ /* 0x000fee0000000200 */
[C---:B------:R-:W-:Y:S08]  /*5e50*/  HMMA.16816.F32 R12, R168.reuse, R172, R12 ;  /* 0x000000aca80c723c */ /* 0x040ff0000000180c */
[C---:B------:R-:W-:Y:S08]  /*5e60*/  HMMA.16816.F32 R16, R168.reuse, R174, R16 ;  /* 0x000000aea810723c */ /* 0x040ff00000001810 */
        /* <DEDUP_REMOVED lines=15> */
[C---:B--2---:R-:W-:Y:S08]  /*5f60*/  HMMA.16816.F32 R12, R176.reuse, R136, R12 ;  /* 0x00000088b00c723c */ /* 0x044ff0000000180c */
[C---:B------:R-:W-:Y:S08]  /*5f70*/  HMMA.16816.F32 R16, R176.reuse, R138, R16 ;  /* 0x0000008ab010723c */ /* 0x040ff00000001810 */
[C---:B-1----:R-:W-:Y:S08]  /*5f80*/  HMMA.16816.F32 R20, R176.reuse, R116, R20 ;  /* 0x00000074b014723c */ /* 0x042ff00000001814 */
[C---:B------:R-:W-:Y:S01]  /*5f90*/  HMMA.16816.F32 R24, R176.reuse, R118, R24 ;  /* 0x00000076b018723c */ /* 0x040fe20000001818 */
[----:B------:R-:W1:Y:S07]  /*5fa0*/  LDSM.16.M88.4 R116, [R194+0x4800] ;  /* 0x00480000c274783b */ /* 0x000e6e0000000200 */
[C---:B------:R-:W-:Y:S08]  /*5fb0*/  HMMA.16816.F32 R28, R176.reuse, R144, R28 ;  /* 0x00000090b01c723c */ /* 0x040ff0000000181c */
[C---:B------:R-:W-:Y:S08]  /*5fc0*/  HMMA.16816.F32 R32, R176.reuse, R146, R32 ;  /* 0x00000092b020723c */ /* 0x040ff00000001820 */
[C---:B------:R-:W-:Y:S07]  /*5fd0*/  HMMA.16816.F32 R36, R176.reuse, R156, R36 ;  /* 0x0000009cb024723c */ /* 0x040fee0000001824 */
[----:B------:R-:W-:Y:S01]  /*5fe0*/  @P6 IADD3 R157, R222, -0x1, RZ ;  /* 0xffffffffde9d6810 */ /* 0x000fe20007ffe0ff */
[C---:B------:R-:W-:Y:S04]  /*5ff0*/  HMMA.16816.F32 R40, R176.reuse, R158, R40 ;  /* 0x0000009eb028723c */ /* 0x040fe80000001828 */
[----:B------:R-:W-:Y:S01]  /*6000*/  @P6 IMAD.MOV.U32 R156, RZ, RZ, R210 ;  /* 0x000000ffff9c6224 */ /* 0x000fe200078e00d2 */
[----:B------:R-:W-:Y:S02]  /*6010*/  @P6 SHF.R.S32.HI R0, RZ, 0x1f, R157 ;  /* 0x0000001fff006819 */ /* 0x000fe4000001149d */
[C---:B------:R-:W-:Y:S01]  /*6020*/  @P6 IMAD.WIDE.U32 R158, R157.reuse, c[0x0][0x1e0], RZ ;  /* 0x000078009d9e6a25 */ /* 0x040fe200078e00ff */
[C---:B------:R-:W-:Y:S04]  /*6030*/  HMMA.16816.F32 R44, R176.reuse, R160, R44 ;  /* 0x000000a0b02c723c */ /* 0x040fe8000000182c */
[----:B------:R-:W-:Y:S04]  /*6040*/  @P6 IMAD R0, R0, c[0x0][0x1e0], RZ ;  /* 0x0000780000006a24 */ /* 0x000fe800078e02ff */
[----:B------:R-:W-:Y:S04]  /*6050*/  HMMA.16816.F32 R48, R176, R162, R48 ;  /* 0x000000a2b030723c */ /* 0x000fe80000001830 */
[----:B------:R-:W-:Y:S02]  /*6060*/  @P6 IMAD R0, R157, c[0x0][0x1e4], R0 ;  /* 0x000079009d006a24 */ /* 0x000fe400078e0200 */
[----:B------:R-:W-:Y:S02]  /*6070*/  @P6 IMAD.MOV.U32 R157, RZ, RZ, R213 ;  /* 0x000000ffff9d6224 */ /* 0x000fe400078e00d5 */
[C---:B---3--:R-:W-:Y:S05]  /*6080*/  HMMA.16816.F32 R4, R180.reuse, R120, R4 ;  /* 0x00000078b404723c */ /* 0x048fea0000001804 */
[----:B------:R-:W-:Y:S02]  /*6090*/  @P6 IMAD.IADD R0, R159, 0x1, R0 ;  /* 0x000000019f006824 */ /* 0x000fe400078e0200 */
[----:B------:R-:W-:Y:S01]  /*60a0*/  @P6 IMAD.WIDE.U32 R156, R158, 0x60, R156 ;  /* 0x000000609e9c6825 */ /* 0x000fe200078e009c */
[C---:B------:R-:W-:Y:S01]  /*60b0*/  HMMA.16816.F32 R8, R180.reuse, R122, R8 ;  /* 0x0000007ab408723c */ /* 0x040fe20000001808 */
[----:B------:R-:W2:Y:S03]  /*60c0*/  LDSM.16.M88.4 R120, [R194+0x5000] ;  /* 0x00500000c278783b */ /* 0x000ea60000000200 */
[----:B------:R-:W-:Y:S02]  /*60d0*/  @P6 IMAD R159, R0, 0x60, RZ ;  /* 0x00000060009f6824 */ /* 0x000fe400078e02ff */
[----:B------:R-:W-:Y:S02]  /*60e0*/  @P6 IMAD.SHL.U32 R0, R156, 0x2, RZ ;  /* 0x000000029c006824 */ /* 0x000fe400078e00ff */
[C---:B----4-:R-:W-:Y:S04]  /*60f0*/  HMMA.16816.F32 R12, R180.reuse, R128, R12 ;  /* 0x00000080b40c723c */ /* 0x050fe8000000180c */
[C---:B------:R-:W-:Y:S01]  /*6100*/  @P6 IADD3 R160, P1, R0.reuse, c[0x0][0x1c8], RZ ;  /* 0x0000720000a06a10 */ /* 0x040fe20007f3e0ff */
[----:B------:R-:W-:Y:S01]  /*6110*/  @P6 IMAD.IADD R157, R157, 0x1, R159 ;  /* 0x000000019d9d6824 */ /* 0x000fe200078e029f */
[----:B------:R-:W-:Y:S01]  /*6120*/  @P6 IADD3 R158, P5, R0, 0x80, RZ ;  /* 0x00000080009e6810 */ /* 0x000fe20007fbe0ff */
[----:B------:R-:W-:Y:S01]  /*6130*/  IMAD.MOV.U32 R0, RZ, RZ, R209 ;  /* 0x000000ffff007224 */ /* 0x000fe200078e00d1 */
[C---:B------:R-:W-:Y:S01]  /*6140*/  HMMA.16816.F32 R16, R180.reuse, R130, R16 ;  /* 0x00000082b410723c */ /* 0x040fe20000001810 */
[----:B------:R-:W3:Y:S01]  /*6150*/  LDSM.16.M88.4 R128, [R194+0x5800] ;  /* 0x00580000c280783b */ /* 0x000ee20000000200 */
[----:B------:R-:W-:Y:S04]  /*6160*/  DEPBAR.LE SB0, 0x0 ;  /* 0x000080000000791a */ /* 0x000fe80000000000 */
[----:B------:R-:W-:Y:S01]  /*6170*/  BAR.SYNC.DEFER_BLOCKING 0x0 ;  /* 0x0000000000007b1d */ /* 0x000fe20000010000 */
[----:B------:R-:W-:Y:S01]  /*6180*/  @P6 IADD3 R158, P2, R158, c[0x0][0x1c8], RZ ;  /* 0x000072009e9e6a10 */ /* 0x000fe20007f5e0ff */
[C---:B-----5:R-:W-:Y:S05]  /*6190*/  HMMA.16816.F32 R20, R180.reuse, R132, R20 ;  /* 0x00000084b414723c */ /* 0x060fea0000001814 */
[----:B------:R-:W-:Y:S01]  /*61a0*/  @P6 SHF.L.U64.HI R157, R156, 0x1, R157 ;  /* 0x000000019c9d6819 */ /* 0x000fe2000001029d */
[----:B------:R-:W-:Y:S02]  /*61b0*/  @P6 IMAD.SHL.U32 R156, R187, 0x40, RZ ;  /* 0x00000040bb9c6824 */ /* 0x000fe400078e00ff */
[C---:B------:R-:W-:Y:S04]  /*61c0*/  HMMA.16816.F32 R24, R180.reuse, R134, R24 ;  /* 0x00000086b418723c */ /* 0x040fe80000001818 */
[----:B------:R-:W-:Y:S01]  /*61d0*/  @P6 IADD3.X R161, R157, c[0x0][0x1cc], RZ, P1, !PT ;  /* 0x000073009da16a10 */ /* 0x000fe20000ffe4ff */
[----:B------:R-:W-:Y:S01]  /*61e0*/  @P0 IMAD.MOV.U32 R0, RZ, RZ, R185 ;  /* 0x000000ffff000224 */ /* 0x000fe200078e00b9 */
[-C--:B------:R-:W-:Y:S02]  /*61f0*/  @P6 IADD3 R162, P1, R160, R156.reuse, RZ ;  /* 0x0000009ca0a26210 */ /* 0x080fe40007f3e0ff */
[C---:B-1----:R-:W-:Y:S04]  /*6200*/  HMMA.16816.F32 R28, R180.reuse, R116, R28 ;  /* 0x00000074b41c723c */ /* 0x042fe8000000181c */
[----:B------:R-:W-:Y:S01]  /*6210*/  @P6 IADD3.X R159, RZ, c[0x0][0x1cc], R157, P2, P5 ;  /* 0x00007300ff9f6a10 */ /* 0x000fe200017ea49d */
[----:B------:R-:W-:Y:S01]  /*6220*/  @!PT LDS RZ, [RZ] ;  /* 0x00000000fffff984 */ /* 0x000fe20000000800 */
[----:B------:R-:W-:Y:S01]  /*6230*/  @!PT LDS RZ, [RZ] ;  /* 0x00000000fffff984 */ /* 0x000fe20000000800 */
[----:B------:R-:W-:Y:S01]  /*6240*/  @!PT LDS RZ, [RZ] ;  /* 0x00000000fffff984 */ /* 0x000fe20000000800 */
[----:B------:R1:W-:Y:S01]  /*6250*/  @P6 LDGSTS.E.BYPASS.LTC128B.128 [R208+0x8100], [R160.64], !P4 ;  /* 0x08100000a0d06fae */ /* 0x0003e2000e101d4e */
[----:B------:R-:W-:Y:S02]  /*6260*/  @P6 IADD3 R174, P0, R162, R156, RZ ;  /* 0x0000009ca2ae6210 */ /* 0x000fe40007f1e0ff */
[C---:B------:R-:W-:Y:S02]  /*6270*/  HMMA.16816.F32 R32, R180.reuse, R118, R32 ;  /* 0x00000076b420723c */ /* 0x040fe40000001820 */
[----:B------:R4:W-:Y:S02]  /*6280*/  @P6 LDGSTS.E.BYPASS.LTC128B.128 [R208+0xb100], [R158.64], !P3 ;  /* 0x0b1000009ed06fae */ /* 0x0009e4000d901d4e */
[----:B------:R-:W-:Y:S04]  /*6290*/  @P6 SHF.L.U64.HI R157, R187, 0x6, R186 ;  /* 0x00000006bb9d6819 */ /* 0x000fe800000102ba */
[C---:B--2---:R-:W-:Y:S01]  /*62a0*/  HMMA.16816.F32 R36, R180.reuse, R120, R36 ;  /* 0x00000078b424723c */ /* 0x044fe20000001824 */
[----:B------:R-:W2:Y:S03]  /*62b0*/  SHFL.IDX PT, R156, R0, RZ, 0x1c1f ;  /* 0x001c1fff009c7589 */ /* 0x000ea600000e0000 */
[--C-:B------:R-:W-:Y:S04]  /*62c0*/  @P6 IMAD.X R163, R161, 0x1, R157.reuse, P1 ;  /* 0x00000001a1a36824 */ /* 0x100fe800008e069d */
[----:B------:R-:W-:Y:S01]  /*62d0*/  @P6 IMAD.X R175, R163, 0x1, R157, P0 ;  /* 0x00000001a3af6824 */ /* 0x000fe200000e069d */
[----:B------:R5:W-:Y:S01]  /*62e0*/  @P6 LDGSTS.E.BYPASS.LTC128B.128 [R208+0x9100], [R162.64], !P4 ;  /* 0x09100000a2d06fae */ /* 0x000be2000e101d4e */
[C---:B------:R-:W-:Y:S01]  /*62f0*/  HMMA.16816.F32 R40, R180.reuse, R122, R40 ;  /* 0x0000007ab428723c */ /* 0x040fe20000001828 */
[----:B------:R-:W-:Y:S02]  /*6300*/  PLOP3.LUT P0, PT, PT, PT, UP2, 0x40, 0x0 ;  /* 0x000000000000781c */ /* 0x000fe40003f0e828 */
[----:B------:R-:W-:Y:S01]  /*6310*/  IMAD R157, R222, -0x60, RZ ;  /* 0xffffffa0de9d7824 */ /* 0x000fe200078e02ff */
[----:B------:R5:W-:Y:S04]  /*6320*/  @P6 LDGSTS.E.BYPASS.LTC128B.128 [R208+0xc100], [R162.64+0x80], !P3 ;  /* 0x0c100080a2d06fae */ /* 0x000be8000d901d4e */
[C---:B---3--:R-:W-:Y:S01]  /*6330*/  HMMA.16816.F32 R44, R180.reuse, R128, R44 ;  /* 0x00000080b42c723c */ /* 0x048fe2000000182c */
[----:B------:R3:W-:Y:S03]  /*6340*/  @P6 LDGSTS.E.BYPASS.LTC128B.128 [R208+0xa100], [R174.64], !P4 ;  /* 0x0a100000aed06fae */ /* 0x0007e6000e101d4e */
[----:B-1----:R-:W-:Y:S02]  /*6350*/  IADD3 R160, -R214, 0x1, R157 ;  /* 0x00000001d6a07810 */ /* 0x002fe40007ffe19d */
[----:B------:R3:W-:Y:S02]  /*6360*/  @P6 LDGSTS.E.BYPASS.LTC128B.128 [R208+0xd100], [R174.64+0x80], !P3 ;  /* 0x0d100080aed06fae */ /* 0x0007e4000d901d4e */
[----:B------:R-:W-:Y:S03]  /*6370*/  HMMA.16816.F32 R48, R180, R130, R48 ;  /* 0x00000082b430723c */ /* 0x000fe60000001830 */
[----:B------:R-:W0:Y:S01]  /*6380*/  LDGDEPBAR ;  /* 0x00000000000079af */ /* 0x000e220000000000 */
[----:B----4-:R-:W-:Y:S04]  /*6390*/  IADD3 R159, R160, c[0x0][0x1d0], RZ ;  /* 0x00007400a09f7a10 */ /* 0x010fe80007ffe0ff */
[----:B------:R-:W-:Y:S04]  /*63a0*/  IADD3 R159, R159, -c[0x0][0x168], RZ ;  /* 0x80005a009f9f7a10 */ /* 0x000fe80007ffe0ff */
[C---:B------:R-:W-:Y:S02]  /*63b0*/  IADD3 R161, R159.reuse, c[0x0][0x328], RZ ;  /* 0x0000ca009fa17a10 */ /* 0x040fe40007ffe0ff */
[----:B------:R-:W-:Y:S03]  /*63c0*/  IADD3 R159, R159, UR6, RZ ;  /* 0x000000069f9f7c10 */ /* 0x000fe6000fffe0ff */
[----:B--2---:R-:W-:Y:S02]  /*63d0*/  IMAD.IADD R173, R161, 0x1, R156 ;  /* 0x00000001a1ad7824 */ /* 0x004fe400078e029c */
[----:B-----5:R-:W-:Y:S01]  /*63e0*/  IMAD.IADD R163, R156, 0x1, R159 ;  /* 0x000000019ca37824 */ /* 0x020fe200078e029f */
        /* <DEDUP_REMOVED lines=15> */
.L_x_1372:
[----:B------:R-:W-:Y:S04]  /*64e0*/  MOV R116, c[0x0][0x32c] ;  /* 0x0000cb0000747a02 */ /* 0x000fe80000000f00 */
[----:B------:R-:W-:Y:S11]  /*64f0*/  ISETP.NE.AND P0, PT, R116, 0x1, PT ;  /* 0x000000017400780c */ /* 0x000ff60003f05270 */
[----:B------:R-:W-:Y:S02]  /*6500*/  @!UPT UIADD3 URZ, URZ, URZ, URZ ;  /* 0x0000003f3f3ff290 */ /* 0x000fe4000fffe03f */
[----:B------:R-:W-:Y:S05]  /*6510*/  @P0 IMAD.HI.U32 R116, R117, c[0x0][0x330], RZ ;  /* 0x0000cc0075740a27 */ /* 0x000fea00078e00ff */
[----:B------:R-:W-:Y:S02]  /*6520*/  @P0 SHF.R.U32.HI R117, RZ, c[0x0][0x334], R116 ;  /* 0x0000cd00ff750a19 */ /* 0x000fe40000011674 */
.L_x_1373:
[----:B------:R-:W-:Y:S05]  /*6530*/  BSYNC B0 ;  /* 0x0000000000007941 */ /* 0x000fea0003800000 */
.L_x_1371:
[----:B------:R-:W-:Y:S04]  /*6540*/  IMAD.IADD R118, R157, 0x1, -R214 ;  /* 0x000000019d767824 */ /* 0x000fe800078e0ad6 */
[----:B------:R-:W-:Y:S05]  /*6550*/  IMAD R118, R117, c[0x0][0x32c], R118 ;  /* 0x0000cb0075767a24 */ /* 0x000fea00078e0276 */
[----:B------:R-:W-:Y:S02]  /*6560*/  IADD3 R116, R118, c[0x0][0x32c], RZ ;  /* 0x0000cb0076747a10 */ /* 0x000fe40007ffe0ff */
[----:B------:R-:W-:Y:S02]  /*6570*/  IMNMX R163, R163, R118, !PT ;  /* 0x00000076a3a37217 */ /* 0x000fe40007800200 */
[----:B------:R-:W-:Y:S02]  /*6580*/  IMNMX R173, R173, R116, PT ;  /* 0x00000074adad7217 */ /* 0x000fe40003800200 */
.L_x_1370:
[C---:B------:R-:W-:Y:S01]  /*6590*/  ISETP.GE.AND P0, PT, R157.reuse, 0x1, PT ;  /* 0x000000019d00780c */ /* 0x040fe20003f06270 */
[----:B------:R-:W1:Y:S01]  /*65a0*/  SHFL.IDX PT, R0, R0, 0x1, 0x1c1f ;  /* 0x003c1f0000007f89 */ /* 0x000e6200000e0000 */
        /* <DEDUP_REMOVED lines=12> */
[--C-:B-1----:R-:W-:Y:S01]  /*6670*/  IMAD.IADD R159, R159, 0x1, R0.reuse ;  /* 0x000000019f9f7824 */ /* 0x102fe200078e0200 */
[----:B------:R-:W-:Y:S01]  /*6680*/  FSEL R120, R4, -INF , !P0 ;  /* 0xff80000004787808 */ /* 0x000fe20004000000 */
[----:B------:R-:W-:Y:S01]  /*6690*/  IMAD.IADD R4, R161, 0x1, R0 ;  /* 0x00000001a1047824 */ /* 0x000fe200078e0200 */
        /* <DEDUP_REMOVED lines=50> */
[----:B---3--:R-:W-:Y:S02]  /*69c0*/  FSEL R174, R21, -INF , !P0 ;  /* 0xff80000015ae7808 */ /* 0x008fe40004000000 */
        /* <DEDUP_REMOVED lines=88> */
.L_x_1376:
[----:B------:R-:W-:Y:S04]  /*6f50*/  MOV R0, c[0x0][0x32c] ;  /* 0x0000cb0000007a02 */ /* 0x000fe80000000f00 */
[----:B------:R-:W-:Y:S11]  /*6f60*/  ISETP.NE.AND P0, PT, R0, 0x1, PT ;  /* 0x000000010000780c */ /* 0x000ff60003f05270 */
[----:B------:R-:W-:Y:S02]  /*6f70*/  @!UPT UIADD3 URZ, URZ, URZ, URZ ;  /* 0x0000003f3f3ff290 */ /* 0x000fe4000fffe03f */
[----:B------:R-:W-:Y:S05]  /*6f80*/  @P0 IMAD.HI.U32 R0, R5, c[0x0][0x330], RZ ;  /* 0x0000cc0005000a27 */ /* 0x000fea00078e00ff */
[----:B------:R-:W-:Y:S02]  /*6f90*/  @P0 SHF.R.U32.HI R5, RZ, c[0x0][0x334], R0 ;  /* 0x0000cd00ff050a19 */ /* 0x000fe40000011600 */
.L_x_1377:
[----:B------:R-:W-:Y:S05]  /*6fa0*/  BSYNC B0 ;  /* 0x0000000000007941 */ /* 0x000fea0003800000 */
.L_x_1375:
[----:B------:R-:W-:Y:S04]  /*6fb0*/  IMAD.IADD R0, R157, 0x1, -R214 ;  /* 0x000000019d007824 */ /* 0x000fe800078e0ad6 */
[----:B------:R-:W-:Y:S05]  /*6fc0*/  IMAD R0, R5, c[0x0][0x32c], R0 ;  /* 0x0000cb0005007a24 */ /* 0x000fea00078e0200 */
[----:B------:R-:W-:Y:S02]  /*6fd0*/  IADD3 R5, R0, c[0x0][0x32c], RZ ;  /* 0x0000cb0000057a10 */ /* 0x000fe40007ffe0ff */
[----:B------:R-:W-:Y:S02]  /*6fe0*/  IMNMX R159, R159, R0, !PT ;  /* 0x000000009f9f7217 */ /* 0x000fe40007800200 */
[----:B------:R-:W-:Y:S02]  /*6ff0*/  IMNMX R4, R4, R5, PT ;  /* 0x0000000504047217 */ /* 0x000fe40003800200 */
.L_x_1374:
[----:B------:R-:W-:Y:S02]  /*7000*/  LOP3.LUT P0, RZ, R215, 0x80000, RZ, 0xc0, !PT ;  /* 0x00080000d7ff7812 */ /* 0x000fe4000780c0ff */
[C---:B------:R-:W-:Y:S02]  /*7010*/  ISETP.GT.AND P6, PT, R159.reuse, 0x50, !P6 ;  /* 0x000000509f00780c */ /* 0x040fe400077c4270 */
[C---:B------:R-:W-:Y:S02]  /*7020*/  ISETP.GT.AND P0, PT, R159.reuse, RZ, !P0 ;  /* 0x000000ff9f00720c */ /* 0x040fe40004704270 */
[C---:B------:R-:W-:Y:S02]  /*7030*/  ISETP.LT.OR P6, PT, R4.reuse, 0x51, P6 ;  /* 0x000000510400780c */ /* 0x040fe400037c1670 */
[----:B------:R-:W-:Y:S02]  /*7040*/  ISETP.LT.OR P0, PT, R4, 0x1, P0 ;  /* 0x000000010400780c */ /* 0x000fe40000701670 */
[----:B------:R-:W-:Y:S02]  /*7050*/  ISETP.GT.AND P5, PT, R159, 0x51, !P5 ;  /* 0x000000519f00780c */ /* 0x000fe40006fa4270 */
[----:B------:R-:W-:Y:S02]  /*7060*/  FSEL R17, R6, -INF , !P0 ;  /* 0xff80000006117808 */ /* 0x000fe40004000000 */
[----:B------:R-:W-:Y:S02]  /*7070*/  LOP3.LUT P0, RZ, R215, 0x40000, RZ, 0xc0, !PT ;  /* 0x00040000d7ff7812 */ /* 0x000fe4000780c0ff */
[----:B------:R-:W-:Y:S02]  /*7080*/  FSEL R157, R46, -INF , !P6 ;  /* 0xff8000002e9d7808 */ /* 0x000fe40007000000 */
[C---:B------:R-:W-:Y:S02]  /*7090*/  ISETP.GT.AND P0, PT, R159.reuse, 0x1, !P0 ;  /* 0x000000019f00780c */ /* 0x040fe40004704270 */
[C---:B------:R-:W-:Y:S02]  /*70a0*/  ISETP.LT.OR P5, PT, R4.reuse, 0x52, P5 ;  /* 0x000000520400780c */ /* 0x040fe40002fa1670 */
[----:B------:R-:W-:Y:S02]  /*70b0*/  ISETP.LT.OR P0, PT, R4, 0x2, P0 ;  /* 0x000000020400780c */ /* 0x000fe40000701670 */
[----:B------:R-:W-:Y:S02]  /*70c0*/  ISETP.GT.AND P2, PT, R159, 0x58, !P2 ;  /* 0x000000589f00780c */ /* 0x000fe40005744270 */
        /* <DEDUP_REMOVED lines=57> */
[----:B------:R-:W-:Y:S01]  /*7460*/  LOP3.LUT P0, RZ, R215, 0x200, RZ, 0xc0, !PT ;  /* 0x00000200d7ff7812 */ /* 0x000fe2000780c0ff */
[----:B------:R-:W-:Y:S01]  /*7470*/  LDSM.16.MT88.4 R20, [R202+0x100] ;  /* 0x00010000ca14783b */ /* 0x000fe20000004200 */
        /* <DEDUP_REMOVED lines=33> */
[----:B------:R-:W-:Y:S01]  /*7690*/  FSEL R139, R47, -INF , !P5 ;  /* 0xff8000002f8b7808 */ /* 0x000fe20006800000 */
[----:B------:R-:W1:Y:S01]  /*76a0*/  SHFL.BFLY PT, R0, R5, 0x2, 0x1f ;  /* 0x0c401f0005007f89 */ /* 0x000e6200000e0000 */
[----:B------:R-:W-:Y:S02]  /*76b0*/  FSEL R243, R34, -INF , !P0 ;  /* 0xff80000022f37808 */ /* 0x000fe40004000000 */
[----:B------:R-:W-:Y:S02]  /*76c0*/  LOP3.LUT P0, RZ, R215, 0x10, RZ, 0xc0, !PT ;  /* 0x00000010d7ff7812 */ /* 0x000fe4000780c0ff */
[----:B------:R-:W-:Y:S02]  /*76d0*/  FMNMX.FTZ R10, R243, R10, !PT ;  /* 0x0000000af30a7209 */ /* 0x000fe40007810000 */
[C---:B------:R-:W-:Y:S01]  /*76e0*/  ISETP.GT.AND P0, PT, R159.reuse, 0x39, !P0 ;  /* 0x000000399f00780c */ /* 0x040fe20004704270 */
[----:B------:R-:W-:Y:S01]  /*76f0*/  LDSM.16.MT88.4 R44, [R204+0x3100] ;  /* 0x00310000cc2c783b */ /* 0x000fe20000004200 */
[C---:B------:R-:W-:Y:S02]  /*7700*/  ISETP.LT.OR P2, PT, R4.reuse, 0x59, P2 ;  /* 0x000000590400780c */ /* 0x040fe40001741670 */
[----:B------:R-:W-:Y:S02]  /*7710*/  ISETP.LT.OR P0, PT, R4, 0x3a, P0 ;  /* 0x0000003a0400780c */ /* 0x000fe40000701670 */
[----:B------:R-:W-:Y:S02]  /*7720*/  ISETP.GT.AND P1, PT, R159, 0x59, !P1 ;  /* 0x000000599f00780c */ /* 0x000fe40004f24270 */
[----:B------:R-:W-:Y:S02]  /*7730*/  FSEL R239, R35, -INF , !P0 ;  /* 0xff80000023ef7808 */ /* 0x000fe40004000000 */
[----:B------:R-:W-:Y:S02]  /*7740*/  LOP3.LUT P0, RZ, R215, 0x8, RZ, 0xc0, !PT ;  /* 0x00000008d7ff7812 */ /* 0x000fe4000780c0ff */
[----:B------:R-:W-:Y:S02]  /*7750*/  FMNMX.FTZ R10, R239, R10, !PT ;  /* 0x0000000aef0a7209 */ /* 0x000fe40007810000 */
[----:B------:R-:W-:Y:S02]  /*7760*/  ISETP.GT.AND P0, PT, R159, 0x40, !P0 ;  /* 0x000000409f00780c */ /* 0x000fe40004704270 */
[----:B------:R-:W-:Y:S02]  /*7770*/  FSEL R135, R50, -INF , !P2 ;  /* 0xff80000032877808 */ /* 0x000fe40005000000 */
[C---:B------:R-:W-:Y:S02]  /*7780*/  ISETP.LT.OR P0, PT, R4.reuse, 0x41, P0 ;  /* 0x000000410400780c */ /* 0x040fe40000701670 */
[----:B------:R-:W-:Y:S02]  /*7790*/  ISETP.LT.OR P1, PT, R4, 0x5a, P1 ;  /* 0x0000005a0400780c */ /* 0x000fe40000f21670 */
[----:B------:R-:W-:Y:S02]  /*77a0*/  FSEL R231, R38, -INF , !P0 ;  /* 0xff80000026e77808 */ /* 0x000fe40004000000 */
[----:B------:R-:W-:Y:S02]  /*77b0*/  LOP3.LUT P0, RZ, R215, 0x4, RZ, 0xc0, !PT ;  /* 0x00000004d7ff7812 */ /* 0x000fe4000780c0ff */
[----:B------:R-:W-:Y:S02]  /*77c0*/  FMNMX.FTZ R10, R231, R10, !PT ;  /* 0x0000000ae70a7209 */ /* 0x000fe40007810000 */
[----:B------:R-:W-:Y:S02]  /*77d0*/  ISETP.GT.AND P0, PT, R159, 0x41, !P0 ;  /* 0x000000419f00780c */ /* 0x000fe40004704270 */
[----:B------:R-:W-:Y:S02]  /*77e0*/  FSEL R117, R51, -INF , !P1 ;  /* 0xff80000033757808 */ /* 0x000fe40004800000 */
[C---:B------:R-:W-:Y:S04]  /*77f0*/  ISETP.LT.OR P0, PT, R4.reuse, 0x42, P0 ;  /* 0x000000420400780c */ /* 0x040fe80000701670 */
[----:B------:R-:W-:Y:S02]  /*7800*/  FSEL R225, R39, -INF , !P0 ;  /* 0xff80000027e17808 */ /* 0x000fe40004000000 */
[----:B------:R-:W-:Y:S01]  /*7810*/  LOP3.LUT P0, RZ, R215, 0x2, RZ, 0xc0, !PT ;  /* 0x00000002d7ff7812 */ /* 0x000fe2000780c0ff */
[----:B------:R-:W-:Y:S01]  /*7820*/  LDSM.16.MT88.4 R36, [R200+0x100] ;  /* 0x00010000c824783b */ /* 0x000fe20000004200 */
        /* <DEDUP_REMOVED lines=10> */
[----:B------:R-:W-:Y:S02]  /*78d0*/  FMNMX.FTZ R10, R157, R10, !PT ;  /* 0x0000000a9d0a7209 */ /* 0x000fe40007810000 */
[----:B-1----:R-:W-:Y:S02]  /*78e0*/  FMNMX.FTZ R6, R5, R0, !PT ;  /* 0x0000000005067209 */ /* 0x002fe40007810000 */
[----:B------:R-:W-:Y:S03]  /*78f0*/  FMNMX.FTZ R0, R139, R10, !PT ;  /* 0x0000000a8b007209 */ /* 0x000fe60007810000 */
[----:B------:R-:W1:Y:S01]  /*7900*/  SHFL.BFLY PT, R15, R6, 0x1, 0x1f ;  /* 0x0c201f00060f7f89 */ /* 0x000e6200000e0000 */
[----:B------:R-:W-:Y:S04]  /*7910*/  FMNMX.FTZ R0, R135, R0, !PT ;  /* 0x0000000087007209 */ /* 0x000fe80007810000 */
[----:B------:R-:W-:Y:S05]  /*7920*/  FMNMX.FTZ R7, R117, R0, !PT ;  /* 0x0000000075077209 */ /* 0x000fea0007810000 */
[----:B------:R-:W2:Y:S01]  /*7930*/  SHFL.BFLY PT, R4, R7, 0x2, 0x1f ;  /* 0x0c401f0007047f89 */ /* 0x000ea200000e0000 */
[----:B-1----:R-:W-:Y:S04]  /*7940*/  FMNMX.FTZ R0, R6, R15, !PT ;  /* 0x0000000f06007209 */ /* 0x002fe80007810000 */
[C---:B------:R-:W-:Y:S01]  /*7950*/  FSETP.NEU.FTZ.AND P0, PT, R0.reuse, -INF , PT ;  /* 0xff8000000000780b */ /* 0x040fe20003f1d000 */
[C---:B------:R-:W-:Y:S03]  /*7960*/  FMUL.FTZ R159, R0.reuse, c[0x0][0x2d0] ;  /* 0x0000b400009f7a20 */ /* 0x040fe60000410000 */
[----:B------:R-:W-:Y:S02]  /*7970*/  FSEL R6, R0, RZ, P0 ;  /* 0x000000ff00067208 */ /* 0x000fe40000000000 */
[----:B--2---:R-:W-:Y:S02]  /*7980*/  FMNMX.FTZ R5, R7, R4, !PT ;  /* 0x0000000407057209 */ /* 0x004fe40007810000 */
[----:B------:R-:W-:Y:S01]  /*7990*/  FSEL R159, R159, RZ, P0 ;  /* 0x000000ff9f9f7208 */ /* 0x000fe20000000000 */
[----:B------:R-:W-:Y:S02]  /*79a0*/  FADD.FTZ R3, -R6, R3 ;  /* 0x0000000306037221 */ /* 0x000fe40000010100 */
[----:B------:R-:W1:Y:S02]  /*79b0*/  SHFL.BFLY PT, R4, R5, 0x1, 0x1f ;  /* 0x0c201f0005047f89 */ /* 0x000e6400000e0000 */
[--C-:B------:R-:W-:Y:S02]  /*79c0*/  FFMA.FTZ R119, R118, c[0x0][0x2d0], -R159.reuse ;  /* 0x0000b40076777a23 */ /* 0x100fe4000001089f */
[--C-:B------:R-:W-:Y:S02]  /*79d0*/  FFMA.FTZ R118, R116, c[0x0][0x2d0], -R159.reuse ;  /* 0x0000b40074767a23 */ /* 0x100fe4000001089f */
[--C-:B------:R-:W-:Y:S02]  /*79e0*/  FFMA.FTZ R129, R8, c[0x0][0x2d0], -R159.reuse ;  /* 0x0000b40008817a23 */ /* 0x100fe4000001089f */
[--C-:B------:R-:W-:Y:S01]  /*79f0*/  FFMA.FTZ R128, R120, c[0x0][0x2d0], -R159.reuse ;  /* 0x0000b40078807a23 */ /* 0x100fe2000001089f */
        /* <DEDUP_REMOVED lines=8> */
[--C-:B------:R-:W-:Y:S01]  /*7a80*/  FFMA.FTZ R232, R232, c[0x0][0x2d0], -R159.reuse ;  /* 0x0000b400e8e87a23 */ /* 0x100fe2000001089f */
[----:B-1----:R-:W-:Y:S01]  /*7a90*/  FMNMX.FTZ R116, R5, R4, !PT ;  /* 0x0000000405747209 */ /* 0x002fe20007810000 */
[----:B------:R-:W-:Y:S02]  /*7aa0*/  FMUL.FTZ R4, R3, c[0x0][0x2d0] ;  /* 0x0000b40003047a20 */ /* 0x000fe40000410000 */
[--C-:B------:R-:W-:Y:S01]  /*7ab0*/  FFMA.FTZ R234, R234, c[0x0][0x2d0], -R159.reuse ;  /* 0x0000b400eaea7a23 */ /* 0x100fe2000001089f */
[C---:B------:R-:W-:Y:S01]  /*7ac0*/  FSETP.NEU.FTZ.AND P0, PT, R116.reuse, -INF , PT ;  /* 0xff8000007400780b */ /* 0x040fe20003f1d000 */
[----:B------:R-:W-:Y:S01]  /*7ad0*/  FMUL.FTZ R134, R116, c[0x0][0x2d0] ;  /* 0x0000b40074867a20 */ /* 0x000fe20000410000 */
[----:B------:R-:W1:Y:S01]  /*7ae0*/  MUFU.EX2 R3, R4 ;  /* 0x0000000400037308 */ /* 0x000e620000000800 */
[--C-:B------:R-:W-:Y:S01]  /*7af0*/  FFMA.FTZ R226, R226, c[0x0][0x2d0], -R159.reuse ;  /* 0x0000b400e2e27a23 */ /* 0x100fe2000001089f */
[----:B------:R-:W-:Y:S01]  /*7b00*/  FSEL R5, R116, RZ, P0 ;  /* 0x000000ff74057208 */ /* 0x000fe20000000000 */
[--C-:B------:R-:W-:Y:S01]  /*7b10*/  FFMA.FTZ R172, R172, c[0x0][0x2d0], -R159.reuse ;  /* 0x0000b400acac7a23 */ /* 0x100fe2000001089f */
[----:B------:R-:W-:Y:S01]  /*7b20*/  FSEL R134, R134, RZ, P0 ;  /* 0x000000ff86867208 */ /* 0x000fe20000000000 */
[--C-:B------:R-:W-:Y:S01]  /*7b30*/  FFMA.FTZ R146, R146, c[0x0][0x2d0], -R159.reuse ;  /* 0x0000b40092927a23 */ /* 0x100fe2000001089f */
[----:B------:R-:W-:Y:S01]  /*7b40*/  ISETP.GT.AND P0, PT, R222, R223, PT ;  /* 0x000000dfde00720c */ /* 0x000fe20003f04270 */
[----:B------:R-:W-:Y:S02]  /*7b50*/  FADD.FTZ R5, -R5, R2 ;  /* 0x0000000205057221 */ /* 0x000fe40000010100 */
[--C-:B------:R-:W-:Y:S01]  /*7b60*/  FFMA.FTZ R132, R13, c[0x0][0x2d0], -R134.reuse ;  /* 0x0000b4000d847a23 */ /* 0x100fe20000010886 */
[----:B------:R-:W-:Y:S01]  /*7b70*/  MUFU.EX2 R118, R118 ;  /* 0x0000007600767308 */ /* 0x000fe20000000800 */
[----:B------:R-:W3:Y:S01]  /*7b80*/  LDSM.16.MT88.4 R12, [R204+0x100] ;  /* 0x00010000cc0c783b */ /* 0x000ee20000004200 */
[--C-:B------:R-:W-:Y:S01]  /*7b90*/  FFMA.FTZ R133, R17, c[0x0][0x2d0], -R134.reuse ;  /* 0x0000b40011857a23 */ /* 0x100fe20000010886 */
[----:B--2---:R-:W-:Y:S01]  /*7ba0*/  F2FP.PACK_AB R120, R119, R128 ;  /* 0x000000807778723e */ /* 0x004fe200000000ff */
[--C-:B------:R-:W-:Y:S02]  /*7bb0*/  FFMA.FTZ R131, R9, c[0x0][0x2d0], -R134.reuse ;  /* 0x0000b40009837a23 */ /* 0x100fe40000010886 */
[--C-:B------:R-:W-:Y:S02]  /*7bc0*/  FFMA.FTZ R130, R11, c[0x0][0x2d0], -R134.reuse ;  /* 0x0000b4000b827a23 */ /* 0x100fe40000010886 */
[----:B------:R-:W-:Y:S02]  /*7bd0*/  FMUL.FTZ R2, R5, c[0x0][0x2d0] ;  /* 0x0000b40005027a20 */ /* 0x000fe40000410000 */
[----:B------:R-:W2:Y:S01]  /*7be0*/  MUFU.EX2 R129, R129 ;  /* 0x0000008100817308 */ /* 0x000ea20000000800 */
[--C-:B------:R-:W-:Y:S02]  /*7bf0*/  FFMA.FTZ R158, R229, c[0x0][0x2d0], -R134.reuse ;  /* 0x0000b400e59e7a23 */ /* 0x100fe40000010886 */
[--C-:B------:R-:W-:Y:S02]  /*7c00*/  FFMA.FTZ R161, R161, c[0x0][0x2d0], -R134.reuse ;  /* 0x0000b400a1a17a23 */ /* 0x100fe40000010886 */
[C---:B-1----:R-:W-:Y:S02]  /*7c10*/  FMUL.FTZ R4, R3.reuse, R112 ;  /* 0x0000007003047220 */ /* 0x042fe40000410000 */
        /* <DEDUP_REMOVED lines=8> */
[----:B------:R-:W-:Y:S01]  /*7ca0*/  MUFU.EX2 R133, R133 ;  /* 0x0000008500857308 */ /* 0x000fe20000000800 */
[C---:B------:R-:W-:Y:S02]  /*7cb0*/  FMUL.FTZ R32, R3.reuse, R88 ;  /* 0x0000005803207220 */ /* 0x040fe40000410000 */
[----:B------:R-:W-:Y:S01]  /*7cc0*/  FMUL.FTZ R33, R3, R89 ;  /* 0x0000005903217220 */ /* 0x000fe20000410000 */
[----:B--2---:R-:W-:Y:S01]  /*7cd0*/  F2FP.PACK_AB R122, R129, R118 ;  /* 0x00000076817a723e */ /* 0x004fe200000000ff */
[C---:B------:R-:W-:Y:S02]  /*7ce0*/  FMUL.FTZ R40, R3.reuse, R96 ;  /* 0x0000006003287220 */ /* 0x040fe40000410000 */
[C---:B------:R-:W-:Y:S02]  /*7cf0*/  FMUL.FTZ R41, R3.reuse, R97 ;  /* 0x0000006103297220 */ /* 0x040fe40000410000 */
[C---:B------:R-:W-:Y:S01]  /*7d00*/  FMUL.FTZ R48, R3.reuse, R104 ;  /* 0x0000006803307220 */ /* 0x040fe20000410000 */
[----:B------:R-:W2:Y:S01]  /*7d10*/  MUFU.EX2 R132, R132 ;  /* 0x0000008400847308 */ /* 0x000ea20000000800 */
[C---:B------:R-:W-:Y:S02]  /*7d20*/  FMUL.FTZ R49, R3.reuse, R105 ;  /* 0x0000006903317220 */ /* 0x040fe40000410000 */
[C---:B------:R-:W-:Y:S02]  /*7d30*/  FMUL.FTZ R52, R3.reuse, R52 ;  /* 0x0000003403347220 */ /* 0x040fe40000410000 */
[C---:B-1----:R-:W-:Y:S02]  /*7d40*/  FMUL.FTZ R6, R2.reuse, R114 ;  /* 0x0000007202067220 */ /* 0x042fe40000410000 */
        /* <DEDUP_REMOVED lines=9> */
[----:B------:R-:W1:Y:S01]  /*7de0*/  MUFU.EX2 R130, R130 ;  /* 0x0000008200827308 */ /* 0x000e620000000800 */
[C---:B------:R-:W-:Y:S01]  /*7df0*/  FMUL.FTZ R34, R2.reuse, R90 ;  /* 0x0000005a02227220 */ /* 0x040fe20000410000 */
[----:B------:R-:W-:Y:S01]  /*7e00*/  LDSM.16.MT88.4 R72, [R201+0x3100] ;  /* 0x00310000c948783b */ /* 0x000fe20000004200 */
[----:B------:R-:W-:Y:S01]  /*7e10*/  FMUL.FTZ R35, R2, R91 ;  /* 0x0000005b02237220 */ /* 0x000fe20000410000 */
[----:B--2---:R-:W-:Y:S01]  /*7e20*/  F2FP.PACK_AB R121, R132, R133 ;  /* 0x000000858479723e */ /* 0x004fe200000000ff */
[C---:B------:R-:W-:Y:S02]  /*7e30*/  FMUL.FTZ R42, R2.reuse, R98 ;  /* 0x00000062022a7220 */ /* 0x040fe40000410000 */
[C---:B------:R-:W-:Y:S02]  /*7e40*/  FMUL.FTZ R43, R2.reuse, R99 ;  /* 0x00000063022b7220 */ /* 0x040fe40000410000 */
[C---:B------:R-:W-:Y:S01]  /*7e50*/  FMUL.FTZ R50, R2.reuse, R106 ;  /* 0x0000006a02327220 */ /* 0x040fe20000410000 */
[----:B------:R-:W-:Y:S01]  /*7e60*/  LDSM.16.MT88.4 R80, [R204+0x900] ;  /* 0x00090000cc50783b */ /* 0x000fe20000004200 */
[C---:B------:R-:W-:Y:S01]  /*7e70*/  FMUL.FTZ R51, R2.reuse, R107 ;  /* 0x0000006b02337220 */ /* 0x040fe20000410000 */
[----:B------:R-:W-:Y:S01]  /*7e80*/  MUFU.EX2 R137, R137 ;  /* 0x0000008900897308 */ /* 0x000fe20000000800 */
[C---:B------:R-:W-:Y:S02]  /*7e90*/  FMUL.FTZ R53, R3.reuse, R53 ;  /* 0x0000003503357220 */ /* 0x040fe40000410000 */
[C---:B------:R-:W-:Y:S02]  /*7ea0*/  FMUL.FTZ R54, R2.reuse, R54 ;  /* 0x0000003602367220 */ /* 0x040fe40000410000 */
[C---:B------:R-:W-:Y:S01]  /*7eb0*/  FMUL.FTZ R55, R2.reuse, R55 ;  /* 0x0000003702377220 */ /* 0x040fe20000410000 */
[----:B------:R-:W-:Y:S01]  /*7ec0*/  LDSM.16.MT88.4 R88, [R200+0x900] ;  /* 0x00090000c858783b */ /* 0x000fe20000004200 */
[C---:B------:R-:W-:Y:S02]  /*7ed0*/  FMUL.FTZ R56, R3.reuse, R56 ;  /* 0x0000003803387220 */ /* 0x040fe40000410000 */
[C---:B------:R-:W-:Y:S01]  /*7ee0*/  FMUL.FTZ R57, R3.reuse, R57 ;  /* 0x0000003903397220 */ /* 0x040fe20000410000 */
[----:B------:R-:W2:Y:S01]  /*7ef0*/  MUFU.EX2 R144, R144 ;  /* 0x0000009000907308 */ /* 0x000ea20000000800 */
[----:B------:R-:W-:Y:S01]  /*7f00*/  FMUL.FTZ R58, R2, R58 ;  /* 0x0000003a023a7220 */ /* 0x000fe20000410000 */
[----:B-1----:R-:W-:Y:S01]  /*7f10*/  F2FP.PACK_AB R123, R130, R131 ;  /* 0x00000083827b723e */ /* 0x002fe200000000ff */
[C---:B------:R-:W-:Y:S01]  /*7f20*/  FMUL.FTZ R59, R2.reuse, R59 ;  /* 0x0000003b023b7220 */ /* 0x040fe20000410000 */
[----:B------:R-:W-:Y:S01]  /*7f30*/  LDSM.16.MT88.4 R96, [R200+0x2900] ;  /* 0x00290000c860783b */ /* 0x000fe20000004200 */
[C---:B------:R-:W-:Y:S02]  /*7f40*/  FMUL.FTZ R60, R3.reuse, R60 ;  /* 0x0000003c033c7220 */ /* 0x040fe40000410000 */
[C---:B------:R-:W-:Y:S02]  /*7f50*/  FMUL.FTZ R61, R3.reuse, R61 ;  /* 0x0000003d033d7220 */ /* 0x040fe40000410000 */
[C---:B---3--:R-:W-:Y:S01]  /*7f60*/  HMMA.16816.F32 R4, R120.reuse, R12, R4 ;  /* 0x0000000c7804723c */ /* 0x048fe20000001804 */
[----:B------:R-:W-:Y:S02]  /*7f70*/  MUFU.EX2 R147, R147 ;  /* 0x0000009300937308 */ /* 0x000fe40000000800 */
[----:B------:R-:W-:Y:S02]  /*7f80*/  LDSM.16.MT88.4 R104, [R202+0x5900] ;  /* 0x00590000ca68783b */ /* 0x000fe40000004200 */
[C---:B------:R-:W-:Y:S02]  /*7f90*/  FMUL.FTZ R62, R2.reuse, R62 ;  /* 0x0000003e023e7220 */ /* 0x040fe40000410000 */
[C---:B------:R-:W-:Y:S01]  /*7fa0*/  FMUL.FTZ R12, R3.reuse, R68 ;  /* 0x00000044030c7220 */ /* 0x040fe20000410000 */
[C---:B------:R-:W-:Y:S03]  /*7fb0*/  HMMA.16816.F32 R8, R120.reuse, R14, R8 ;  /* 0x0000000e7808723c */ /* 0x040fe60000001808 */
[----:B------:R-:W-:Y:S01]  /*7fc0*/  MUFU.EX2 R156, R156 ;  /* 0x0000009c009c7308 */ /* 0x000fe20000000800 */
[C---:B------:R-:W-:Y:S02]  /*7fd0*/  FMUL.FTZ R13, R3.reuse, R69 ;  /* 0x00000045030d7220 */ /* 0x040fe40000410000 */
[C---:B------:R-:W-:Y:S02]  /*7fe0*/  FMUL.FTZ R63, R2.reuse, R63 ;  /* 0x0000003f023f7220 */ /* 0x040fe40000410000 */
[C---:B------:R-:W-:Y:S04]  /*7ff0*/  FMUL.FTZ R14, R2.reuse, R70 ;  /* 0x00000046020e7220 */ /* 0x040fe80000410000 */
[C---:B------:R-:W-:Y:S01]  /*8000*/  FMUL.FTZ R15, R2.reuse, R71 ;  /* 0x00000047020f7220 */ /* 0x040fe20000410000 */
[----:B------:R-:W-:Y:S01]  /*8010*/  MUFU.EX2 R158, R158 ;  /* 0x0000009e009e7308 */ /* 0x000fe20000000800 */
[----:B------:R-:W1:Y:S01]  /*8020*/  LDSM.16.MT88.4 R68, [R202+0x3100] ;  /* 0x00310000ca44783b */ /* 0x000e620000004200 */
[C---:B------:R-:W-:Y:S02]  /*8030*/  FMUL.FTZ R64, R3.reuse, R64 ;  /* 0x0000004003407220 */ /* 0x040fe40000410000 */
[C---:B------:R-:W-:Y:S02]  /*8040*/  FMUL.FTZ R65, R3.reuse, R65 ;  /* 0x0000004103417220 */ /* 0x040fe40000410000 */
[C---:B------:R-:W-:Y:S03]  /*8050*/  HMMA.16816.F32 R12, R120.reuse, R20, R12 ;  /* 0x00000014780c723c */ /* 0x040fe6000000180c */
[C---:B------:R-:W-:Y:S01]  /*8060*/  FMUL.FTZ R66, R2.reuse, R66 ;  /* 0x0000004202427220 */ /* 0x040fe20000410000 */
[----:B------:R-:W3:Y:S01]  /*8070*/  MUFU.EX2 R161, R161 ;  /* 0x000000a100a17308 */ /* 0x000ee20000000800 */
[C---:B------:R-:W-:Y:S02]  /*8080*/  FMUL.FTZ R67, R2.reuse, R67 ;  /* 0x0000004302437220 */ /* 0x040fe40000410000 */
[C---:B------:R-:W-:Y:S01]  /*8090*/  FMUL.FTZ R20, R3.reuse, R76 ;  /* 0x0000004c03147220 */ /* 0x040fe20000410000 */
[C---:B------:R-:W-:Y:S04]  /*80a0*/  HMMA.16816.F32 R16, R120.reuse, R22, R16 ;  /* 0x000000167810723c */ /* 0x040fe80000001810 */
[----:B------:R-:W-:Y:S02]  /*80b0*/  FMUL.FTZ R21, R3, R77 ;  /* 0x0000004d03157220 */ /* 0x000fe40000410000 */
[----:B------:R-:W-:Y:S01]  /*80c0*/  MUFU.EX2 R174, R174 ;  /* 0x000000ae00ae7308 */ /* 0x000fe20000000800 */
[C---:B------:R-:W-:Y:S02]  /*80d0*/  FMUL.FTZ R22, R2.reuse, R78 ;  /* 0x0000004e02167220 */ /* 0x040fe40000410000 */
[----:B------:R-:W-:Y:S02]  /*80e0*/  FMUL.FTZ R23, R2, R79 ;  /* 0x0000004f02177220 */ /* 0x000fe40000410000 */
[----:B------:R-:W4:Y:S01]  /*80f0*/  LDSM.16.MT88.4 R76, [R200+0x3100] ;  /* 0x00310000c84c783b */ /* 0x000f220000004200 */
[--C-:B------:R-:W-:Y:S02]  /*8100*/  FFMA.FTZ R160, R227, c[0x0][0x2d0], -R134.reuse ;  /* 0x0000b400e3a07a23 */ /* 0x100fe40000010886 */
[--C-:B------:R-:W-:Y:S02]  /*8110*/  FFMA.FTZ R163, R163, c[0x0][0x2d0], -R134.reuse ;  /* 0x0000b400a3a37a23 */ /* 0x100fe40000010886 */
[C---:B------:R-:W-:Y:S01]  /*8120*/  HMMA.16816.F32 R20, R120.reuse, R28, R20 ;  /* 0x0000001c7814723c */ /* 0x040fe20000001814 */
[----:B------:R-:W-:Y:S02]  /*8130*/  MUFU.EX2 R224, R224 ;  /* 0x000000e000e07308 */ /* 0x000fe40000000800 */
        /* <DEDUP_REMOVED lines=15> */
[----:B------:R-:W1:Y:S01]  /*8230*/  MUFU.EX2 R227, R227 ;  /* 0x000000e300e37308 */ /* 0x000e620000000800 */
        /* <DEDUP_REMOVED lines=16> */
[----:B------:R-:W3:Y:S01]  /*8340*/  MUFU.EX2 R233, R233 ;  /* 0x000000e900e97308 */ /* 0x000ee20000000800 */
        /* <DEDUP_REMOVED lines=8> */
[C---:B-1----:R-:W-:Y:S03]  /*83d0*/  HMMA.16816.F32 R44, R120.reuse, R68, R44 ;  /* 0x00000044782c723c */ /* 0x042fe6000000182c */
[--C-:B------:R-:W-:Y:S01]  /*83e0*/  FFMA.FTZ R162, R231, c[0x0][0x2d0], -R134.reuse ;  /* 0x0000b400e7a27a23 */ /* 0x100fe20000010886 */
[----:B------:R-:W1:Y:S01]  /*83f0*/  MUFU.EX2 R235, R235 ;  /* 0x000000eb00eb7308 */ /* 0x000e620000000800 */
[--C-:B------:R-:W-:Y:S02]  /*8400*/  FFMA.FTZ R225, R225, c[0x0][0x2d0], -R134.reuse ;  /* 0x0000b400e1e17a23 */ /* 0x100fe40000010886 */
[----:B--2---:R-:W-:Y:S01]  /*8410*/  F2FP.PACK_AB R68, R144, R137 ;  /* 0x000000899044723e */ /* 0x004fe200000000ff */
[C---:B------:R-:W-:Y:S04]  /*8420*/  HMMA.16816.F32 R48, R120.reuse, R70, R48 ;  /* 0x000000467830723c */ /* 0x040fe80000001830 */
[----:B---3--:R-:W-:Y:S01]  /*8430*/  F2FP.PACK_AB R69, R161, R158 ;  /* 0x0000009ea145723e */ /* 0x008fe200000000ff */
[--C-:B------:R-:W-:Y:S01]  /*8440*/  FFMA.FTZ R175, R175, c[0x0][0x2d0], -R134.reuse ;  /* 0x0000b400afaf7a23 */ /* 0x100fe20000010886 */
[----:B------:R-:W-:Y:S01]  /*8450*/  MUFU.EX2 R232, R232 ;  /* 0x000000e800e87308 */ /* 0x000fe20000000800 */
[----:B------:R-:W-:Y:S01]  /*8460*/  F2FP.PACK_AB R70, R156, R147 ;  /* 0x000000939c46723e */ /* 0x000fe200000000ff */
[C---:B------:R-:W-:Y:S04]  /*8470*/  HMMA.16816.F32 R52, R120.reuse, R72, R52 ;  /* 0x000000487834723c */ /* 0x040fe80000001834 */
[----:B-----5:R-:W-:Y:S01]  /*8480*/  F2FP.PACK_AB R71, R163, R160 ;  /* 0x000000a0a347723e */ /* 0x020fe200000000ff */
[--C-:B------:R-:W-:Y:S02]  /*8490*/  FFMA.FTZ R184, R173, c[0x0][0x2d0], -R134.reuse ;  /* 0x0000b400adb87a23 */ /* 0x100fe40000010886 */
[--C-:B------:R-:W-:Y:S01]  /*84a0*/  FFMA.FTZ R145, R145, c[0x0][0x2d0], -R159.reuse ;  /* 0x0000b40091917a23 */ /* 0x100fe2000001089f */
[C---:B------:R-:W-:Y:S01]  /*84b0*/  HMMA.16816.F32 R56, R120.reuse, R74, R56 ;  /* 0x0000004a7838723c */ /* 0x040fe20000001838 */
[----:B------:R-:W2:Y:S01]  /*84c0*/  LDSM.16.MT88.4 R72, [R202+0x900] ;  /* 0x00090000ca48783b */ /* 0x000ea20000004200 */
[----:B------:R-:W-:Y:S02]  /*84d0*/  MUFU.EX2 R237, R237 ;  /* 0x000000ed00ed7308 */ /* 0x000fe40000000800 */
[--C-:B------:R-:W-:Y:S02]  /*84e0*/  FFMA.FTZ R138, R138, c[0x0][0x2d0], -R159.reuse ;  /* 0x0000b4008a8a7a23 */ /* 0x100fe4000001089f */
[----:B------:R-:W-:Y:S02]  /*84f0*/  FFMA.FTZ R159, R136, c[0x0][0x2d0], -R159 ;  /* 0x0000b400889f7a23 */ /* 0x000fe4000001089f */
[C---:B----4-:R-:W-:Y:S04]  /*8500*/  HMMA.16816.F32 R60, R120.reuse, R76, R60 ;  /* 0x0000004c783c723c */ /* 0x050fe8000000183c */
[----:B------:R-:W-:Y:S01]  /*8510*/  MUFU.EX2 R234, R234 ;  /* 0x000000ea00ea7308 */ /* 0x000fe20000000800 */
[--C-:B------:R-:W-:Y:S02]  /*8520*/  FFMA.FTZ R136, R157, c[0x0][0x2d0], -R134.reuse ;  /* 0x0000b4009d887a23 */ /* 0x100fe40000010886 */
[--C-:B------:R-:W-:Y:S01]  /*8530*/  FFMA.FTZ R139, R139, c[0x0][0x2d0], -R134.reuse ;  /* 0x0000b4008b8b7a23 */ /* 0x100fe20000010886 */
[----:B------:R-:W-:Y:S01]  /*8540*/  HMMA.16816.F32 R64, R120, R78, R64 ;  /* 0x0000004e7840723c */ /* 0x000fe20000001840 */
[----:B------:R-:W3:Y:S03]  /*8550*/  LDSM.16.MT88.4 R76, [R204+0x3900] ;  /* 0x00390000cc4c783b */ /* 0x000ee60000004200 */
[--C-:B------:R-:W-:Y:S02]  /*8560*/  FFMA.FTZ R135, R135, c[0x0][0x2d0], -R134.reuse ;  /* 0x0000b40087877a23 */ /* 0x100fe40000010886 */
[----:B------:R-:W-:Y:S01]  /*8570*/  MUFU.EX2 R241, R241 ;  /* 0x000000f100f17308 */ /* 0x000fe20000000800 */
[----:B------:R-:W-:Y:S01]  /*8580*/  FFMA.FTZ R134, R117, c[0x0][0x2d0], -R134 ;  /* 0x0000b40075867a23 */ /* 0x000fe20000010886 */
[C---:B------:R-:W-:Y:S05]  /*8590*/  HMMA.16816.F32 R4, R68.reuse, R80, R4 ;  /* 0x000000504404723c */ /* 0x040fea0000001804 */
[----:B------:R-:W-:Y:S02]  /*85a0*/  FFMA.FTZ R128, R3, R216, R128 ;  /* 0x000000d803807223 */ /* 0x000fe40000010080 */
[----:B------:R-:W-:Y:S01]  /*85b0*/  FFMA.FTZ R133, R2, R217, R133 ;  /* 0x000000d902857223 */ /* 0x000fe20000010085 */
[C---:B------:R-:W-:Y:S01]  /*85c0*/  HMMA.16816.F32 R8, R68.reuse, R82, R8 ;  /* 0x000000524408723c */ /* 0x040fe20000001808 */
[----:B------:R-:W-:Y:S01]  /*85d0*/  LDSM.16.MT88.4 R80, [R201+0x3900] ;  /* 0x00390000c950783b */ /* 0x000fe20000004200 */
[----:B------:R-:W-:Y:S02]  /*85e0*/  MUFU.EX2 R236, R236 ;  /* 0x000000ec00ec7308 */ /* 0x000fe40000000800 */
[----:B------:R-:W-:Y:S02]  /*85f0*/  FADD.FTZ R119, R119, R128 ;  /* 0x0000008077777221 */ /* 0x000fe40000010000 */
[----:B------:R-:W-:Y:S02]  /*8600*/  FADD.FTZ R132, R132, R133 ;  /* 0x0000008584847221 */ /* 0x000fe40000010000 */
[----:B------:R-:W-:Y:S01]  /*8610*/  FADD.FTZ R118, R118, R119 ;  /* 0x0000007776767221 */ /* 0x000fe20000010000 */
[C---:B--2---:R-:W-:Y:S03]  /*8620*/  HMMA.16816.F32 R12, R68.reuse, R72, R12 ;  /* 0x00000048440c723c */ /* 0x044fe6000000180c */
[----:B------:R-:W-:Y:S01]  /*8630*/  MUFU.EX2 R245, R245 ;  /* 0x000000f500f57308 */ /* 0x000fe20000000800 */
[----:B------:R-:W-:Y:S02]  /*8640*/  FADD.FTZ R3, R131, R132 ;  /* 0x0000008483037221 */ /* 0x000fe40000010000 */
[----:B------:R-:W-:Y:S02]  /*8650*/  FADD.FTZ R118, R129, R118 ;  /* 0x0000007681767221 */ /* 0x000fe40000010000 */
[C---:B------:R-:W-:Y:S01]  /*8660*/  HMMA.16816.F32 R16, R68.reuse, R74, R16 ;  /* 0x0000004a4410723c */ /* 0x040fe20000001810 */
[----:B------:R-:W2:Y:S03]  /*8670*/  LDSM.16.MT88.4 R72, [R202+0x3900] ;  /* 0x00390000ca48783b */ /* 0x000ea60000004200 */
[----:B------:R-:W-:Y:S01]  /*8680*/  FADD.FTZ R3, R130, R3 ;  /* 0x0000000382037221 */ /* 0x000fe20000010000 */
[----:B------:R-:W-:Y:S01]  /*8690*/  MUFU.EX2 R238, R238 ;  /* 0x000000ee00ee7308 */ /* 0x000fe20000000800 */
[----:B------:R-:W-:Y:S02]  /*86a0*/  FADD.FTZ R137, R137, R118 ;  /* 0x0000007689897221 */ /* 0x000fe40000010000 */
[C---:B------:R-:W-:Y:S04]  /*86b0*/  HMMA.16816.F32 R20, R68.reuse, R84, R20 ;  /* 0x000000544414723c */ /* 0x040fe80000001814 */
[----:B------:R-:W-:Y:S02]  /*86c0*/  FADD.FTZ R158, R158, R3 ;  /* 0x000000039e9e7221 */ /* 0x000fe40000010000 */
[----:B------:R-:W-:Y:S01]  /*86d0*/  FADD.FTZ R144, R144, R137 ;  /* 0x0000008990907221 */ /* 0x000fe20000010000 */
[----:B------:R-:W-:Y:S01]  /*86e0*/  MUFU.EX2 R239, R239 ;  /* 0x000000ef00ef7308 */ /* 0x000fe20000000800 */
[C---:B------:R-:W-:Y:S01]  /*86f0*/  HMMA.16816.F32 R24, R68.reuse, R86, R24 ;  /* 0x000000564418723c */ /* 0x040fe20000001818 */
[----:B------:R-:W4:Y:S03]  /*8700*/  LDSM.16.MT88.4 R84, [R200+0x3900] ;  /* 0x00390000c854783b */ /* 0x000f260000004200 */
[----:B------:R-:W-:Y:S02]  /*8710*/  FADD.FTZ R161, R161, R158 ;  /* 0x0000009ea1a17221 */ /* 0x000fe40000010000 */
[----:B------:R-:W-:Y:S02]  /*8720*/  FADD.FTZ R147, R147, R144 ;  /* 0x0000009093937221 */ /* 0x000fe40000010000 */
[C---:B------:R-:W-:Y:S01]  /*8730*/  HMMA.16816.F32 R28, R68.reuse, R88, R28 ;  /* 0x00000058441c723c */ /* 0x040fe2000000181c */
[----:B------:R-:W-:Y:S03]  /*8740*/  MUFU.EX2 R226, R226 ;  /* 0x000000e200e27308 */ /* 0x000fe60000000800 */
[----:B------:R-:W-:Y:S02]  /*8750*/  FADD.FTZ R160, R160, R161 ;  /* 0x000000a1a0a07221 */ /* 0x000fe40000010000 */
[----:B------:R-:W-:Y:S02]  /*8760*/  FADD.FTZ R156, R156, R147 ;  /* 0x000000939c9c7221 */ /* 0x000fe40000010000 */
[C---:B------:R-:W-:Y:S01]  /*8770*/  HMMA.16816.F32 R32, R68.reuse, R90, R32 ;  /* 0x0000005a4420723c */ /* 0x040fe20000001820 */
[----:B------:R-:W-:Y:S02]  /*8780*/  LDSM.16.MT88.4 R88, [R200+0x4100] ;  /* 0x00410000c858783b */ /* 0x000fe40000004200 */
[----:B------:R-:W-:Y:S01]  /*8790*/  MUFU.EX2 R243, R243 ;  /* 0x000000f300f37308 */ /* 0x000fe20000000800 */
[----:B------:R-:W-:Y:S04]  /*87a0*/  FADD.FTZ R163, R163, R160 ;  /* 0x000000a0a3a37221 */ /* 0x000fe80000010000 */
[C---:B---3--:R-:W-:Y:S05]  /*87b0*/  HMMA.16816.F32 R36, R68.reuse, R76, R36 ;  /* 0x0000004c4424723c */ /* 0x048fea0000001824 */
[----:B------:R-:W-:Y:S03]  /*87c0*/  MUFU.EX2 R172, R172 ;  /* 0x000000ac00ac7308 */ /* 0x000fe60000000800 */
[C---:B------:R-:W-:Y:S01]  /*87d0*/  HMMA.16816.F32 R40, R68.reuse, R78, R40 ;  /* 0x0000004e4428723c */ /* 0x040fe20000001828 */
[----:B------:R-:W-:Y:S06]  /*87e0*/  LDSM.16.MT88.4 R76, [R202+0x1100] ;  /* 0x00110000ca4c783b */ /* 0x000fec0000004200 */
[----:B------:R-:W-:Y:S01]  /*87f0*/  MUFU.EX2 R247, R247 ;  /* 0x000000f700f77308 */ /* 0x000fe20000000800 */
[C---:B--2---:R-:W-:Y:S08]  /*8800*/  HMMA.16816.F32 R44, R68.reuse, R72, R44 ;  /* 0x00000048442c723c */ /* 0x044ff0000000182c */
[C---:B------:R-:W-:Y:S01]  /*8810*/  HMMA.16816.F32 R48, R68.reuse, R74, R48 ;  /* 0x0000004a4430723c */ /* 0x040fe20000001830 */
[----:B------:R-:W2:Y:S01]  /*8820*/  LDSM.16.MT88.4 R72, [R204+0x1100] ;  /* 0x00110000cc48783b */ /* 0x000ea20000004200 */
[----:B------:R-:W-:Y:S06]  /*8830*/  MUFU.EX2 R162, R162 ;  /* 0x000000a200a27308 */ /* 0x000fec0000000800 */
[C---:B------:R-:W-:Y:S04]  /*8840*/  HMMA.16816.F32 R52, R68.reuse, R80, R52 ;  /* 0x000000504434723c */ /* 0x040fe80000001834 */
[----:B------:R-:W-:Y:S04]  /*8850*/  MUFU.EX2 R225, R225 ;  /* 0x000000e100e17308 */ /* 0x000fe80000000800 */
[C---:B------:R-:W-:Y:S01]  /*8860*/  HMMA.16816.F32 R56, R68.reuse, R82, R56 ;  /* 0x000000524438723c */ /* 0x040fe20000001838 */
[----:B------:R-:W3:Y:S05]  /*8870*/  LDSM.16.MT88.4 R80, [R201+0x1100] ;  /* 0x00110000c950783b */ /* 0x000eea0000004200 */
[----:B------:R-:W-:Y:S02]  /*8880*/  MUFU.EX2 R175, R175 ;  /* 0x000000af00af7308 */ /* 0x000fe40000000800 */
[C---:B----4-:R-:W-:Y:S08]  /*8890*/  HMMA.16816.F32 R60, R68.reuse, R84, R60 ;  /* 0x00000054443c723c */ /* 0x050ff0000000183c */
[----:B------:R-:W-:Y:S01]  /*88a0*/  HMMA.16816.F32 R64, R68, R86, R64 ;  /* 0x000000564440723c */ /* 0x000fe20000001840 */
[----:B------:R-:W4:Y:S01]  /*88b0*/  LDSM.16.MT88.4 R84, [R200+0x1100] ;  /* 0x00110000c854783b */ /* 0x000f220000004200 */
[----:B------:R-:W-:Y:S05]  /*88c0*/  MUFU.EX2 R184, R184 ;  /* 0x000000b800b87308 */ /* 0x000fea0000000800 */
[----:B------:R-:W-:Y:S01]  /*88d0*/  F2FP.PACK_AB R68, R174, R227 ;  /* 0x000000e3ae44723e */ /* 0x000fe200000000ff */
[----:B------:R-:W-:Y:S01]  /*88e0*/  FADD.FTZ R227, R227, R156 ;  /* 0x0000009ce3e37221 */ /* 0x000fe20000010000 */
[----:B------:R-:W-:Y:S03]  /*88f0*/  F2FP.PACK_AB R70, R229, R224 ;  /* 0x000000e0e546723e */ /* 0x000fe600000000ff */
[----:B------:R-:W-:Y:S01]  /*8900*/  F2FP.PACK_AB R69, R233, R228 ;  /* 0x000000e4e945723e */ /* 0x000fe200000000ff */
[----:B------:R-:W-:Y:S01]  /*8910*/  MUFU.EX2 R146, R146 ;  /* 0x0000009200927308 */ /* 0x000fe20000000800 */
[----:B-1----:R-:W-:Y:S01]  /*8920*/  F2FP.PACK_AB R71, R235, R230 ;  /* 0x000000e6eb47723e */ /* 0x002fe200000000ff */
[----:B------:R-:W-:Y:S02]  /*8930*/  FADD.FTZ R228, R228, R163 ;  /* 0x000000a3e4e47221 */ /* 0x000fe40000010000 */
[----:B------:R-:W-:Y:S02]  /*8940*/  FADD.FTZ R227, R174, R227 ;  /* 0x000000e3aee37221 */ /* 0x000fe40000010000 */
[----:B------:R-:W-:Y:S02]  /*8950*/  FADD.FTZ R233, R233, R228 ;  /* 0x000000e4e9e97221 */ /* 0x000fe40000010000 */
[C---:B--2---:R-:W-:Y:S02]  /*8960*/  HMMA.16816.F32 R4, R68.reuse, R72, R4 ;  /* 0x000000484404723c */ /* 0x044fe40000001804 */
[----:B------:R-:W1:Y:S01]  /*8970*/  MUFU.EX2 R145, R145 ;  /* 0x0000009100917308 */ /* 0x000e620000000800 */
[----:B------:R-:W-:Y:S02]  /*8980*/  FADD.FTZ R224, R224, R227 ;  /* 0x000000e3e0e07221 */ /* 0x000fe40000010000 */
[----:B------:R-:W-:Y:S02]  /*8990*/  FADD.FTZ R230, R230, R233 ;  /* 0x000000e9e6e67221 */ /* 0x000fe40000010000 */
[----:B------:R-:W-:Y:S01]  /*89a0*/  FADD.FTZ R229, R229, R224 ;  /* 0x000000e0e5e57221 */ /* 0x000fe20000010000 */
[C---:B------:R-:W-:Y:S01]  /*89b0*/  HMMA.16816.F32 R8, R68.reuse, R74, R8 ;  /* 0x0000004a4408723c */ /* 0x040fe20000001808 */
[----:B------:R-:W2:Y:S03]  /*89c0*/  LDSM.16.MT88.4 R72, [R204+0x4100] ;  /* 0x00410000cc48783b */ /* 0x000ea60000004200 */
[----:B------:R-:W-:Y:S01]  /*89d0*/  MUFU.EX2 R138, R138 ;  /* 0x0000008a008a7308 */ /* 0x000fe20000000800 */
[----:B------:R-:W-:Y:S03]  /*89e0*/  FADD.FTZ R235, R235, R230 ;  /* 0x000000e6ebeb7221 */ /* 0x000fe60000010000 */
[C---:B------:R-:W-:Y:S06]  /*89f0*/  HMMA.16816.F32 R12, R68.reuse, R76, R12 ;  /* 0x0000004c440c723c */ /* 0x040fec000000180c */
[----:B------:R-:W5:Y:S02]  /*8a00*/  MUFU.EX2 R159, R159 ;  /* 0x0000009f009f7308 */ /* 0x000f640000000800 */
[C---:B------:R-:W-:Y:S01]  /*8a10*/  HMMA.16816.F32 R16, R68.reuse, R78, R16 ;  /* 0x0000004e4410723c */ /* 0x040fe20000001810 */
[----:B------:R-:W2:Y:S03]  /*8a20*/  LDSM.16.MT88.4 R76, [R202+0x4100] ;  /* 0x00410000ca4c783b */ /* 0x000ea60000004200 */
[----:B-1----:R-:W-:Y:S04]  /*8a30*/  F2FP.PACK_AB R120, R145, R146 ;  /* 0x000000929178723e */ /* 0x002fe800000000ff */
[C---:B---3--:R-:W-:Y:S01]  /*8a40*/  HMMA.16816.F32 R20, R68.reuse, R80, R20 ;  /* 0x000000504414723c */ /* 0x048fe20000001814 */
[----:B------:R-:W-:Y:S07]  /*8a50*/  MUFU.EX2 R136, R136 ;  /* 0x0000008800887308 */ /* 0x000fee0000000800 */
[C---:B------:R-:W-:Y:S01]  /*8a60*/  HMMA.16816.F32 R24, R68.reuse, R82, R24 ;  /* 0x000000524418723c */ /* 0x040fe20000001818 */
[----:B------:R-:W1:Y:S02]  /*8a70*/  LDSM.16.MT88.4 R80, [R201+0x4100] ;  /* 0x00410000c950783b */ /* 0x000e640000004200 */
[----:B------:R-:W3:Y:S01]  /*8a80*/  MUFU.EX2 R139, R139 ;  /* 0x0000008b008b7308 */ /* 0x000ee20000000800 */
[----:B-----5:R-:W-:Y:S04]  /*8a90*/  F2FP.PACK_AB R122, R159, R138 ;  /* 0x0000008a9f7a723e */ /* 0x020fe800000000ff */
[C---:B----4-:R-:W-:Y:S05]  /*8aa0*/  HMMA.16816.F32 R28, R68.reuse, R84, R28 ;  /* 0x00000054441c723c */ /* 0x050fea000000181c */
[----:B------:R-:W-:Y:S03]  /*8ab0*/  MUFU.EX2 R135, R135 ;  /* 0x0000008700877308 */ /* 0x000fe60000000800 */
[C---:B------:R-:W-:Y:S01]  /*8ac0*/  HMMA.16816.F32 R32, R68.reuse, R86, R32 ;  /* 0x000000564420723c */ /* 0x040fe20000001820 */
[----:B------:R-:W4:Y:S06]  /*8ad0*/  LDSM.16.MT88.4 R84, [R204+0x1900] ;  /* 0x00190000cc54783b */ /* 0x000f2c0000004200 */
[----:B------:R-:W5:Y:S01]  /*8ae0*/  MUFU.EX2 R134, R134 ;  /* 0x0000008600867308 */ /* 0x000f620000000800 */
[C---:B--2---:R-:W-:Y:S04]  /*8af0*/  HMMA.16816.F32 R36, R68.reuse, R72, R36 ;  /* 0x000000484424723c */ /* 0x044fe80000001824 */
[----:B---3--:R-:W-:Y:S04]  /*8b00*/  F2FP.PACK_AB R121, R139, R136 ;  /* 0x000000888b79723e */ /* 0x008fe800000000ff */
[C---:B------:R-:W-:Y:S01]  /*8b10*/  HMMA.16816.F32 R40, R68.reuse, R74, R40 ;  /* 0x0000004a4428723c */ /* 0x040fe20000001828 */
[----:B------:R-:W2:Y:S07]  /*8b20*/  LDSM.16.MT88.4 R72, [R202+0x1900] ;  /* 0x00190000ca48783b */ /* 0x000eae0000004200 */
[C---:B------:R-:W-:Y:S04]  /*8b30*/  HMMA.16816.F32 R44, R68.reuse, R76, R44 ;  /* 0x0000004c442c723c */ /* 0x040fe8000000182c */
[----:B-----5:R-:W-:Y:S04]  /*8b40*/  F2FP.PACK_AB R123, R134, R135 ;  /* 0x00000087867b723e */ /* 0x020fe800000000ff */
[C---:B------:R-:W-:Y:S01]  /*8b50*/  HMMA.16816.F32 R48, R68.reuse, R78, R48 ;  /* 0x0000004e4430723c */ /* 0x040fe20000001830 */
[----:B------:R-:W3:Y:S07]  /*8b60*/  LDSM.16.MT88.4 R76, [R201+0x1900] ;  /* 0x00190000c94c783b */ /* 0x000eee0000004200 */
        /* <DEDUP_REMOVED lines=20> */
[----:B------:R-:W4:Y:S03]  /*8cb0*/  LDSM.16.MT88.4 R84, [R204+0x4900] ;  /* 0x00490000cc54783b */ /* 0x000f260000004200 */
[----:B------:R-:W-:Y:S04]  /*8cc0*/  FADD.FTZ R2, R162, R239 ;  /* 0x000000efa2027221 */ /* 0x000fe80000010000 */
[C---:B--2---:R-:W-:Y:S04]  /*8cd0*/  HMMA.16816.F32 R12, R68.reuse, R72, R12 ;  /* 0x00000048440c723c */ /* 0x044fe8000000180c */
[----:B------:R-:W-:Y:S04]  /*8ce0*/  FADD.FTZ R2, R225, R2 ;  /* 0x00000002e1027221 */ /* 0x000fe80000010000 */
[C---:B------:R-:W-:Y:S01]  /*8cf0*/  HMMA.16816.F32 R16, R68.reuse, R74, R16 ;  /* 0x0000004a4410723c */ /* 0x040fe20000001810 */
[----:B------:R-:W2:Y:S03]  /*8d00*/  LDSM.16.MT88.4 R72, [R202+0x4900] ;  /* 0x00490000ca48783b */ /* 0x000ea60000004200 */
[----:B------:R-:W-:Y:S02]  /*8d10*/  FADD.FTZ R3, R175, R2 ;  /* 0x00000002af037221 */ /* 0x000fe40000010000 */
[----:B------:R-:W-:Y:S02]  /*8d20*/  IMAD.MOV.U32 R2, RZ, RZ, R116 ;  /* 0x000000ffff027224 */ /* 0x000fe400078e0074 */
[C---:B---3--:R-:W-:Y:S04]  /*8d30*/  HMMA.16816.F32 R20, R68.reuse, R76, R20 ;  /* 0x0000004c4414723c */ /* 0x048fe80000001814 */
[----:B------:R-:W-:Y:S04]  /*8d40*/  FADD.FTZ R3, R184, R3 ;  /* 0x00000003b8037221 */ /* 0x000fe80000010000 */
[C---:B------:R-:W-:Y:S01]  /*8d50*/  HMMA.16816.F32 R24, R68.reuse, R78, R24 ;  /* 0x0000004e4418723c */ /* 0x040fe20000001818 */
[----:B------:R-:W3:Y:S03]  /*8d60*/  LDSM.16.MT88.4 R76, [R204+0x2100] ;  /* 0x00210000cc4c783b */ /* 0x000ee60000004200 */
[----:B------:R-:W-:Y:S02]  /*8d70*/  FADD.FTZ R136, R136, R3 ;  /* 0x0000000388887221 */ /* 0x000fe40000010000 */
[----:B------:R-:W-:Y:S02]  /*8d80*/  IMAD.MOV.U32 R3, RZ, RZ, R0 ;  /* 0x000000ffff037224 */ /* 0x000fe400078e0000 */
[C---:B-1----:R-:W-:Y:S04]  /*8d90*/  HMMA.16816.F32 R28, R68.reuse, R80, R28 ;  /* 0x00000050441c723c */ /* 0x042fe8000000181c */
[----:B------:R-:W-:Y:S04]  /*8da0*/  FADD.FTZ R136, R139, R136 ;  /* 0x000000888b887221 */ /* 0x000fe80000010000 */
[C---:B------:R-:W-:Y:S01]  /*8db0*/  HMMA.16816.F32 R32, R68.reuse, R82, R32 ;  /* 0x000000524420723c */ /* 0x040fe20000001820 */
[----:B------:R-:W1:Y:S03]  /*8dc0*/  LDSM.16.MT88.4 R80, [R202+0x2100] ;  /* 0x00210000ca50783b */ /* 0x000e660000004200 */
[----:B------:R-:W-:Y:S04]  /*8dd0*/  FADD.FTZ R135, R135, R136 ;  /* 0x0000008887877221 */ /* 0x000fe80000010000 */
[C---:B----4-:R-:W-:Y:S04]  /*8de0*/  HMMA.16816.F32 R36, R68.reuse, R84, R36 ;  /* 0x000000544424723c */ /* 0x050fe80000001824 */
[----:B------:R-:W-:Y:S04]  /*8df0*/  FADD.FTZ R217, R134, R135 ;  /* 0x0000008786d97221 */ /* 0x000fe80000010000 */
[C---:B------:R-:W-:Y:S01]  /*8e00*/  HMMA.16816.F32 R40, R68.reuse, R86, R40 ;  /* 0x000000564428723c */ /* 0x040fe20000001828 */
[----:B------:R-:W-:Y:S07]  /*8e10*/  LDSM.16.MT88.4 R84, [R200+0x2100] ;  /* 0x00210000c854783b */ /* 0x000fee0000004200 */
        /* <DEDUP_REMOVED lines=17> */
[C---:B---3--:R-:W-:Y:S03]  /*8f30*/  HMMA.16816.F32 R4, R68.reuse, R76, R4 ;  /* 0x0000004c4404723c */ /* 0x048fe60000001804 */
[----:B------:R-:W-:Y:S02]  /*8f40*/  FADD.FTZ R247, R247, R172 ;  /* 0x000000acf7f77221 */ /* 0x000fe40000010000 */
[----:B------:R-:W-:Y:S02]  /*8f50*/  IMAD.MOV.U32 R222, RZ, RZ, R184 ;  /* 0x000000ffffde7224 */ /* 0x000fe400078e00b8 */
[----:B------:R-:W-:Y:S01]  /*8f60*/  FADD.FTZ R146, R146, R247 ;  /* 0x000000f792927221 */ /* 0x000fe20000010000 */
[C---:B------:R-:W-:Y:S01]  /*8f70*/  HMMA.16816.F32 R8, R68.reuse, R78, R8 ;  /* 0x0000004e4408723c */ /* 0x040fe20000001808 */
[----:B------:R-:W3:Y:S03]  /*8f80*/  LDSM.16.MT88.4 R76, [R204+0x5100] ;  /* 0x00510000cc4c783b */ /* 0x000ee60000004200 */
[----:B------:R-:W-:Y:S04]  /*8f90*/  FADD.FTZ R145, R145, R146 ;  /* 0x0000009291917221 */ /* 0x000fe80000010000 */
[C---:B-1----:R-:W-:Y:S04]  /*8fa0*/  HMMA.16816.F32 R12, R68.reuse, R80, R12 ;  /* 0x00000050440c723c */ /* 0x042fe8000000180c */
[----:B------:R-:W-:Y:S04]  /*8fb0*/  FADD.FTZ R138, R138, R145 ;  /* 0x000000918a8a7221 */ /* 0x000fe80000010000 */
[C---:B------:R-:W-:Y:S01]  /*8fc0*/  HMMA.16816.F32 R16, R68.reuse, R82, R16 ;  /* 0x000000524410723c */ /* 0x040fe20000001810 */
[----:B------:R-:W1:Y:S03]  /*8fd0*/  LDSM.16.MT88.4 R80, [R202+0x5100] ;  /* 0x00510000ca50783b */ /* 0x000e660000004200 */
[----:B------:R-:W-:Y:S04]  /*8fe0*/  FADD.FTZ R216, R159, R138 ;  /* 0x0000008a9fd87221 */ /* 0x000fe80000010000 */
[C---:B--2---:R-:W-:Y:S08]  /*8ff0*/  HMMA.16816.F32 R20, R68.reuse, R72, R20 ;  /* 0x000000484414723c */ /* 0x044ff00000001814 */
[C---:B------:R-:W-:Y:S01]  /*9000*/  HMMA.16816.F32 R24, R68.reuse, R74, R24 ;  /* 0x0000004a4418723c */ /* 0x040fe20000001818 */
[----:B------:R-:W2:Y:S07]  /*9010*/  LDSM.16.MT88.4 R72, [R200+0x5100] ;  /* 0x00510000c848783b */ /* 0x000eae0000004200 */
[C---:B------:R-:W-:Y:S08]  /*9020*/  HMMA.16816.F32 R28, R68.reuse, R84, R28 ;  /* 0x00000054441c723c */ /* 0x040ff0000000181c */
[C---:B------:R-:W-:Y:S01]  /*9030*/  HMMA.16816.F32 R32, R68.reuse, R86, R32 ;  /* 0x000000564420723c */ /* 0x040fe20000001820 */
[----:B------:R-:W4:Y:S07]  /*9040*/  LDSM.16.MT88.4 R84, [R202+0x2900] ;  /* 0x00290000ca54783b */ /* 0x000f2e0000004200 */
[C---:B---3--:R-:W-:Y:S08]  /*9050*/  HMMA.16816.F32 R36, R68.reuse, R76, R36 ;  /* 0x0000004c4424723c */ /* 0x048ff00000001824 */
[C---:B------:R-:W-:Y:S08]  /*9060*/  HMMA.16816.F32 R40, R68.reuse, R78, R40 ;  /* 0x0000004e4428723c */ /* 0x040ff00000001828 */
[C---:B-1----:R-:W-:Y:S08]  /*9070*/  HMMA.16816.F32 R44, R68.reuse, R80, R44 ;  /* 0x00000050442c723c */ /* 0x042ff0000000182c */
[C---:B------:R-:W-:Y:S08]  /*9080*/  HMMA.16816.F32 R48, R68.reuse, R82, R48 ;  /* 0x000000524430723c */ /* 0x040ff00000001830 */
[C---:B------:R-:W-:Y:S08]  /*9090*/  HMMA.16816.F32 R52, R68.reuse, R88, R52 ;  /* 0x000000584434723c */ /* 0x040ff00000001834 */
[C---:B------:R-:W-:Y:S08]  /*90a0*/  HMMA.16816.F32 R56, R68.reuse, R90, R56 ;  /* 0x0000005a4438723c */ /* 0x040ff00000001838 */
[C---:B--2---:R-:W-:Y:S08]  /*90b0*/  HMMA.16816.F32 R60, R68.reuse, R72, R60 ;  /* 0x00000048443c723c */ /* 0x044ff0000000183c */
[----:B------:R-:W-:Y:S08]  /*90c0*/  HMMA.16816.F32 R64, R68, R74, R64 ;  /* 0x0000004a4440723c */ /* 0x000ff00000001840 */
[C---:B------:R-:W-:Y:S01]  /*90d0*/  HMMA.16816.F32 R112, R120.reuse, R108, R4 ;  /* 0x0000006c7870723c */ /* 0x040fe20000001804 */
[----:B------:R-:W1:Y:S07]  /*90e0*/  LDSM.16.MT88.4 R4, [R201+0x5900] ;  /* 0x00590000c904783b */ /* 0x000e6e0000004200 */
[C---:B------:R-:W-:Y:S01]  /*90f0*/  HMMA.16816.F32 R108, R120.reuse, R110, R8 ;  /* 0x0000006e786c723c */ /* 0x040fe20000001808 */
[----:B------:R-:W2:Y:S07]  /*9100*/  LDSM.16.MT88.4 R8, [R200+0x5900] ;  /* 0x00590000c808783b */ /* 0x000eae0000004200 */
[C---:B----4-:R-:W-:Y:S07]  /*9110*/  HMMA.16816.F32 R68, R120.reuse, R84, R12 ;  /* 0x000000547844723c */ /* 0x050fee000000180c */
[----:B------:R-:W-:Y:S01]  /*9120*/  IMAD.MOV.U32 R12, RZ, RZ, R116 ;  /* 0x000000ffff0c7224 */ /* 0x000fe200078e0074 */
        /* <DEDUP_REMOVED lines=10> */
[C---:B------:R-:W-:Y:S08]  /*91d0*/  HMMA.16816.F32 R56, R120.reuse, R6, R56 ;  /* 0x000000067838723c */ /* 0x040ff00000001838 */
[C---:B--2---:R-:W-:Y:S08]  /*91e0*/  HMMA.16816.F32 R60, R120.reuse, R8, R60 ;  /* 0x00000008783c723c */ /* 0x044ff0000000183c */
[----:B------:R-:W-:Y:S01]  /*91f0*/  HMMA.16816.F32 R64, R120, R10, R64 ;  /* 0x0000000a7840723c */ /* 0x000fe20000001840 */
[----:B------:R-:W-:-:S07]  /*9200*/  @P0 BRA `(.L_x_1378) ;  /* 0xffffc39000000947 */ /* 0x000fce000383ffff */
.L_x_1369:
        /* <DEDUP_REMOVED lines=24> */
.L_x_1380:
[----:B------:R-:W-:-:S04]  /*9390*/  MOV R2, c[0x0][0x32c] ;  /* 0x0000cb0000027a02 */ /* 0x000fc80000000f00 */
[----:B------:R-:W-:-:S13]  /*93a0*/  ISETP.NE.AND P0, PT, R2, 0x1, PT ;  /* 0x000000010200780c */ /* 0x000fda0003f05270 */
[----:B------:R-:W-:-:S05]  /*93b0*/  @P0 IMAD.HI.U32 R2, R4, c[0x0][0x330], RZ ;  /* 0x0000cc0004020a27 */ /* 0x000fca00078e00ff */
[----:B------:R-:W-:-:S05]  /*93c0*/  @P0 SHF.R.U32.HI R4, RZ, c[0x0][0x334], R2 ;  /* 0x0000cd00ff040a19 */ /* 0x000fca0000011602 */
.L_x_1381:
[----:B------:R-:W-:-:S05]  /*93d0*/  IMAD R4, R4, c[0x0][0x32c], RZ ;  /* 0x0000cb0004047a24 */ /* 0x000fca00078e02ff */
[----:B------:R-:W-:-:S04]  /*93e0*/  IMNMX R3, R3, R4, !PT ;  /* 0x0000000403037217 */ /* 0x000fc80007800200 */
.L_x_1379:
        /* <DEDUP_REMOVED lines=12> */
.L_x_1383:
        /* <DEDUP_REMOVED lines=69> */
[----:B------:R-:W2:Y:S06]  /*9900*/  LDSM.16.M88.4 R132, [R203+0x9900] ;  /* 0x00990000cb84783b */ /* 0x000eac0000000200 */
[C---:B---3--:R-:W-:Y:S02]  /*9910*/  HMMA.16816.F32 R28, R140.reuse, R136, R28 ;  /* 0x000000888c1c723c */ /* 0x048fe4000000181c */
[----:B-1----:R-:W-:Y:S06]  /*9920*/  LDSM.16.M88.4 R172, [R194+0x2800] ;  /* 0x00280000c2ac783b */ /* 0x002fec0000000200 */
[C---:B------:R-:W-:Y:S02]  /*9930*/  HMMA.16816.F32 R32, R140.reuse, R138, R32 ;  /* 0x0000008a8c20723c */ /* 0x040fe40000001820 */
[----:B------:R-:W1:Y:S06]  /*9940*/  LDSM.16.M88.4 R136, [R203+0xa100] ;  /* 0x00a10000cb88783b */ /* 0x000e6c0000000200 */
[C---:B------:R-:W-:Y:S02]  /*9950*/  HMMA.16816.F32 R36, R140.reuse, R144, R36 ;  /* 0x000000908c24723c */ /* 0x040fe40000001824 */
[----:B-----5:R-:W-:Y:S06]  /*9960*/  LDSM.16.M88.4 R184, [R194+0x3000] ;  /* 0x00300000c2b8783b */ /* 0x020fec0000000200 */
[C---:B------:R-:W-:Y:S02]  /*9970*/  HMMA.16816.F32 R40, R140.reuse, R146, R40 ;  /* 0x000000928c28723c */ /* 0x040fe40000001828 */
[----:B------:R-:W3:Y:S06]  /*9980*/  LDSM.16.M88.4 R144, [R203+0xa900] ;  /* 0x00a90000cb90783b */ /* 0x000eec0000000200 */
[C---:B----4-:R-:W-:Y:S08]  /*9990*/  HMMA.16816.F32 R44, R140.reuse, R156, R44 ;  /* 0x0000009c8c2c723c */ /* 0x050ff0000000182c */
[----:B------:R-:W-:Y:S01]  /*99a0*/  HMMA.16816.F32 R48, R140, R158, R48 ;  /* 0x0000009e8c30723c */ /* 0x000fe20000001830 */
[----:B------:R-:W-:Y:S07]  /*99b0*/  LDSM.16.M88.4 R156, [R194+0x800] ;  /* 0x00080000c29c783b */ /* 0x000fee0000000200 */
[C---:B------:R-:W-:Y:S08]  /*99c0*/  HMMA.16816.F32 R4, R148.reuse, R160, R4 ;  /* 0x000000a09404723c */ /* 0x040ff00000001804 */
[C---:B------:R-:W-:Y:S01]  /*99d0*/  HMMA.16816.F32 R8, R148.reuse, R162, R8 ;  /* 0x000000a29408723c */ /* 0x040fe20000001808 */
[----:B------:R-:W-:Y:S07]  /*99e0*/  LDSM.16.M88.4 R160, [R194+0x2000] ;  /* 0x00200000c2a0783b */ /* 0x000fee0000000200 */
[C---:B--2---:R-:W-:Y:S08]  /*99f0*/  HMMA.16816.F32 R12, R148.reuse, R120, R12 ;  /* 0x00000078940c723c */ /* 0x044ff0000000180c */
[C---:B------:R-:W-:Y:S01]  /*9a00*/  HMMA.16816.F32 R16, R148.reuse, R122, R16 ;  /* 0x0000007a9410723c */ /* 0x040fe20000001810 */
[----:B------:R-:W2:Y:S07]  /*9a10*/  LDSM.16.M88.4 R120, [R194] ;  /* 0x00000000c278783b */ /* 0x000eae0000000200 */
        /* <DEDUP_REMOVED lines=11> */
[----:B------:R-:W-:Y:S07]  /*9ad0*/  LDSM.16.M88.4 R144, [R206+0xc100] ;  /* 0x00c10000ce90783b */ /* 0x000fee0000000200 */
        /* <DEDUP_REMOVED lines=14> */
[----:B------:R-:W3:Y:S07]  /*9bc0*/  LDSM.16.M88.4 R160, [R193] ;  /* 0x00000000c1a0783b */ /* 0x000eee0000000200 */
[C---:B------:R-:W-:Y:S08]  /*9bd0*/  HMMA.16816.F32 R44, R152.reuse, R172, R44 ;  /* 0x000000ac982c723c */ /* 0x040ff0000000182c */
[----:B------:R-:W-:Y:S01]  /*9be0*/  HMMA.16816.F32 R48, R152, R174, R48 ;  /* 0x000000ae9830723c */ /* 0x000fe20000001830 */
[----:B------:R-:W-:Y:S07]  /*9bf0*/  LDSM.16.M88.4 R172, [R203+0xd100] ;  /* 0x00d10000cbac783b */ /* 0x000fee0000000200 */
[C---:B-1----:R-:W-:Y:S08]  /*9c00*/  HMMA.16816.F32 R4, R164.reuse, R136, R4 ;  /* 0x00000088a404723c */ /* 0x042ff00000001804 */
[C---:B------:R-:W-:Y:S01]  /*9c10*/  HMMA.16816.F32 R8, R164.reuse, R138, R8 ;  /* 0x0000008aa408723c */ /* 0x040fe20000001808 */
        /* <DEDUP_REMOVED lines=9> */
[----:B------:R-:W-:Y:S07]  /*9cb0*/  LDSM.16.M88.4 R156, [R203+0xb100] ;  /* 0x00b10000cb9c783b */ /* 0x000fee0000000200 */
[C---:B----4-:R-:W-:Y:S08]  /*9cc0*/  HMMA.16816.F32 R36, R164.reuse, R128, R36 ;  /* 0x00000080a424723c */ /* 0x050ff00000001824 */
[C---:B------:R-:W-:Y:S01]  /*9cd0*/  HMMA.16816.F32 R40, R164.reuse, R130, R40 ;  /* 0x00000082a428723c */ /* 0x040fe20000001828 */
[----:B------:R-:W3:Y:S07]  /*9ce0*/  LDSM.16.M88.4 R128, [R189] ;  /* 0x00000000bd80783b */ /* 0x000eee0000000200 */
[C---:B-----5:R-:W-:Y:S08]  /*9cf0*/  HMMA.16816.F32 R44, R164.reuse, R132, R44 ;  /* 0x00000084a42c723c */ /* 0x060ff0000000182c */
[----:B------:R-:W-:Y:S01]  /*9d00*/  HMMA.16816.F32 R48, R164, R134, R48 ;  /* 0x00000086a430723c */ /* 0x000fe20000001830 */
[----:B------:R-:W4:Y:S07]  /*9d10*/  LDSM.16.M88.4 R132, [R188] ;  /* 0x00000000bc84783b */ /* 0x000f2e0000000200 */
[C---:B------:R-:W-:Y:S08]  /*9d20*/  HMMA.16816.F32 R4, R168.reuse, R160, R4 ;  /* 0x000000a0a804723c */ /* 0x040ff00000001804 */
        /* <DEDUP_REMOVED lines=14> */
[C---:B----4-:R-:W-:Y:S08]  /*9e10*/  HMMA.16816.F32 R44, R168.reuse, R132, R44 ;  /* 0x00000084a82c723c */ /* 0x050ff0000000182c */
[----:B------:R-:W-:Y:S01]  /*9e20*/  HMMA.16816.F32 R48, R168, R134, R48 ;  /* 0x00000086a830723c */ /* 0x000fe20000001830 */
[----:B------:R-:W-:Y:S07]  /*9e30*/  LDSM.16.M88.4 R132, [R194+0x4800] ;  /* 0x00480000c284783b */ /* 0x000fee0000000200 */
[C---:B------:R-:W-:Y:S08]  /*9e40*/  HMMA.16816.F32 R4, R176.reuse, R156, R4 ;  /* 0x0000009cb004723c */ /* 0x040ff00000001804 */
[C---:B------:R-:W-:Y:S08]  /*9e50*/  HMMA.16816.F32 R8, R176.reuse, R158, R8 ;  /* 0x0000009eb008723c */ /* 0x040ff00000001808 */
[C---:B-1----:R-:W-:Y:S08]  /*9e60*/  HMMA.16816.F32 R12, R176.reuse, R136, R12 ;  /* 0x00000088b00c723c */ /* 0x042ff0000000180c */
        /* <DEDUP_REMOVED lines=8> */
[C---:B-----5:R-:W-:Y:S08]  /*9ef0*/  HMMA.16816.F32 R44, R176.reuse, R144, R44 ;  /* 0x00000090b02c723c */ /* 0x060ff0000000182c */
[----:B------:R-:W-:Y:S08]  /*9f00*/  HMMA.16816.F32 R48, R176, R146, R48 ;  /* 0x00000092b030723c */ /* 0x000ff00000001830 */
[C---:B------:R-:W-:Y:S07]  /*9f10*/  HMMA.16816.F32 R4, R180.reuse, R184, R4 ;  /* 0x000000b8b404723c */ /* 0x040fee0000001804 */
[----:B------:R-:W-:Y:S01]  /*9f20*/  IADD3 R184, R222, -0x1, RZ ;  /* 0xffffffffdeb87810 */ /* 0x000fe20007ffe0ff */
[C---:B------:R-:W-:Y:S08]  /*9f30*/  HMMA.16816.F32 R8, R180.reuse, R186, R8 ;  /* 0x000000bab408723c */ /* 0x040ff00000001808 */
[C---:B---3--:R-:W-:Y:S08]  /*9f40*/  HMMA.16816.F32 R12, R180.reuse, R128, R12 ;  /* 0x00000080b40c723c */ /* 0x048ff0000000180c */
[C---:B------:R-:W-:Y:S01]  /*9f50*/  HMMA.16816.F32 R16, R180.reuse, R130, R16 ;  /* 0x00000082b410723c */ /* 0x040fe20000001810 */
[----:B------:R-:W2:Y:S03]  /*9f60*/  LDSM.16.M88.4 R128, [R194+0x5000] ;  /* 0x00500000c280783b */ /* 0x000ea60000000200 */
[----:B------:R-:W-:Y:S02]  /*9f70*/  FMNMX.FTZ R0, R4, R3, !PT ;  /* 0x0000000304007209 */ /* 0x000fe40007810000 */
[----:B------:R-:W-:Y:S02]  /*9f80*/  FMNMX.FTZ R2, R6, R117, !PT ;  /* 0x0000007506027209 */ /* 0x000fe40007810000 */
[C---:B-1----:R-:W-:Y:S04]  /*9f90*/  HMMA.16816.F32 R20, R180.reuse, R120, R20 ;  /* 0x00000078b414723c */ /* 0x042fe80000001814 */
[----:B------:R-:W-:Y:S02]  /*9fa0*/  FMNMX.FTZ R119, R5, R0, !PT ;  /* 0x0000000005777209 */ /* 0x000fe40007810000 */
[----:B------:R-:W-:Y:S02]  /*9fb0*/  FMNMX.FTZ R137, R7, R2, !PT ;  /* 0x0000000207897209 */ /* 0x000fe40007810000 */
[C---:B------:R-:W-:Y:S01]  /*9fc0*/  HMMA.16816.F32 R24, R180.reuse, R122, R24 ;  /* 0x0000007ab418723c */ /* 0x040fe20000001818 */
[----:B------:R-:W1:Y:S01]  /*9fd0*/  LDSM.16.M88.4 R120, [R194+0x5800] ;  /* 0x00580000c278783b */ /* 0x000e620000000200 */
[----:B------:R-:W-:Y:S04]  /*9fe0*/  DEPBAR.LE SB0, 0x0 ;  /* 0x000080000000791a */ /* 0x000fe80000000000 */
[----:B------:R-:W-:Y:S02]  /*9ff0*/  FMNMX.FTZ R0, R8, R119, !PT ;  /* 0x0000007708007209 */ /* 0x000fe40007810000 */
[C---:B------:R-:W-:Y:S01]  /*a000*/  HMMA.16816.F32 R28, R180.reuse, R132, R28 ;  /* 0x00000084b41c723c */ /* 0x040fe2000000181c */
[----:B------:R-:W-:Y:S04]  /*a010*/  BAR.SYNC.DEFER_BLOCKING 0x0 ;  /* 0x0000000000007b1d */ /* 0x000fe80000010000 */
[----:B------:R-:W-:Y:S02]  /*a020*/  FMNMX.FTZ R119, R9, R0, !PT ;  /* 0x0000000009777209 */ /* 0x000fe40007810000 */
[----:B------:R-:W-:Y:S01]  /*a030*/  FMNMX.FTZ R2, R10, R137, !PT ;  /* 0x000000890a027209 */ /* 0x000fe20007810000 */
[C---:B------:R-:W-:Y:S04]  /*a040*/  HMMA.16816.F32 R32, R180.reuse, R134, R32 ;  /* 0x00000086b420723c */ /* 0x040fe80000001820 */
[----:B------:R-:W-:Y:S02]  /*a050*/  FMNMX.FTZ R0, R12, R119, !PT ;  /* 0x000000770c007209 */ /* 0x000fe40007810000 */
[----:B------:R-:W-:Y:S02]  /*a060*/  FMNMX.FTZ R137, R11, R2, !PT ;  /* 0x000000020b897209 */ /* 0x000fe40007810000 */
[----:B------:R-:W-:Y:S01]  /*a070*/  FMNMX.FTZ R119, R13, R0, !PT ;  /* 0x000000000d777209 */ /* 0x000fe20007810000 */
[C---:B--2---:R-:W-:Y:S03]  /*a080*/  HMMA.16816.F32 R36, R180.reuse, R128, R36 ;  /* 0x00000080b424723c */ /* 0x044fe60000001824 */
[----:B------:R-:W-:Y:S02]  /*a090*/  FMNMX.FTZ R2, R14, R137, !PT ;  /* 0x000000890e027209 */ /* 0x000fe40007810000 */
[----:B------:R-:W-:Y:S02]  /*a0a0*/  FMNMX.FTZ R0, R16, R119, !PT ;  /* 0x0000007710007209 */ /* 0x000fe40007810000 */
[----:B------:R-:W-:Y:S01]  /*a0b0*/  FMNMX.FTZ R133, R15, R2, !PT ;  /* 0x000000020f857209 */ /* 0x000fe20007810000 */
[C---:B------:R-:W-:Y:S04]  /*a0c0*/  HMMA.16816.F32 R40, R180.reuse, R130, R40 ;  /* 0x00000082b428723c */ /* 0x040fe80000001828 */
[----:B------:R-:W-:Y:S02]  /*a0d0*/  FMNMX.FTZ R119, R17, R0, !PT ;  /* 0x0000000011777209 */ /* 0x000fe40007810000 */
[----:B------:R-:W-:Y:S02]  /*a0e0*/  FMNMX.FTZ R2, R18, R133, !PT ;  /* 0x0000008512027209 */ /* 0x000fe40007810000 */
[C---:B-1----:R-:W-:Y:S04]  /*a0f0*/  HMMA.16816.F32 R44, R180.reuse, R120, R44 ;  /* 0x00000078b42c723c */ /* 0x042fe8000000182c */
        /* <DEDUP_REMOVED lines=33> */
[----:B------:R-:W-:Y:S01]  /*a310*/  @P5 MOV R122, R210 ;  /* 0x000000d2007a5202 */ /* 0x000fe20000000f00 */
[----:B------:R-:W1:Y:S01]  /*a320*/  SHFL.BFLY PT, R123, R120, 0x2, 0x1f ;  /* 0x0c401f00787b7f89 */ /* 0x000e6200000e0000 */
[----:B------:R-:W-:Y:S07]  /*a330*/  FMNMX.FTZ R121, R51, R0, !PT ;  /* 0x0000000033797209 */ /* 0x000fee0007810000 */
[----:B------:R-:W2:Y:S01]  /*a340*/  SHFL.BFLY PT, R0, R121, 0x2, 0x1f ;  /* 0x0c401f0079007f89 */ /* 0x000ea200000e0000 */
[----:B-1----:R-:W-:Y:S02]  /*a350*/  FMNMX.FTZ R129, R120, R123, !PT ;  /* 0x0000007b78817209 */ /* 0x002fe40007810000 */
[----:B------:R-:W-:Y:S02]  /*a360*/  @P5 SHF.R.S32.HI R120, RZ, 0x1f, R184 ;  /* 0x0000001fff785819 */ /* 0x000fe400000114b8 */
[----:B------:R-:W-:Y:S03]  /*a370*/  @P5 MOV R123, R213 ;  /* 0x000000d5007b5202 */ /* 0x000fe60000000f00 */
[----:B------:R-:W1:Y:S01]  /*a380*/  SHFL.BFLY PT, R2, R129, 0x1, 0x1f ;  /* 0x0c201f0081027f89 */ /* 0x000e6200000e0000 */
[----:B--2---:R-:W-:Y:S07]  /*a390*/  FMNMX.FTZ R119, R121, R0, !PT ;  /* 0x0000000079777209 */ /* 0x004fee0007810000 */
[----:B------:R-:W2:Y:S01]  /*a3a0*/  SHFL.BFLY PT, R116, R119, 0x1, 0x1f ;  /* 0x0c201f0077747f89 */ /* 0x000ea200000e0000 */
[----:B-1----:R-:W-:Y:S05]  /*a3b0*/  FMNMX.FTZ R0, R129, R2, !PT ;  /* 0x0000000281007209 */ /* 0x002fea0007810000 */
[C---:B------:R-:W-:Y:S02]  /*a3c0*/  FADD.FTZ R2, -R0.reuse, R3 ;  /* 0x0000000300027221 */ /* 0x040fe40000010100 */
[----:B------:R-:W-:Y:S01]  /*a3d0*/  FMUL.FTZ R147, R0, c[0x0][0x2d0] ;  /* 0x0000b40000937a20 */ /* 0x000fe20000410000 */
[----:B--2---:R-:W-:Y:S01]  /*a3e0*/  FMNMX.FTZ R116, R119, R116, !PT ;  /* 0x0000007477747209 */ /* 0x004fe20007810000 */
[----:B------:R-:W-:Y:S02]  /*a3f0*/  FMUL.FTZ R3, R2, c[0x0][0x2d0] ;  /* 0x0000b40002037a20 */ /* 0x000fe40000410000 */
[----:B------:R-:W-:Y:S02]  /*a400*/  FFMA.FTZ R138, R4, c[0x0][0x2d0], -R147 ;  /* 0x0000b400048a7a23 */ /* 0x000fe40000010893 */
[----:B------:R-:W-:Y:S02]  /*a410*/  FADD.FTZ R2, -R116, R117 ;  /* 0x0000007574027221 */ /* 0x000fe40000010100 */
[----:B------:R-:W-:Y:S01]  /*a420*/  @P5 IMAD R4, R120, c[0x0][0x1e0], RZ ;  /* 0x0000780078045a24 */ /* 0x000fe200078e02ff */
[----:B------:R-:W1:Y:S01]  /*a430*/  MUFU.EX2 R3, R3 ;  /* 0x0000000300037308 */ /* 0x000e620000000800 */
[----:B------:R-:W-:Y:S02]  /*a440*/  FMUL.FTZ R117, R2, c[0x0][0x2d0] ;  /* 0x0000b40002757a20 */ /* 0x000fe40000410000 */
[C---:B------:R-:W-:Y:S04]  /*a450*/  @P5 IMAD.WIDE.U32 R120, R184.reuse, c[0x0][0x1e0], RZ ;  /* 0x00007800b8785a25 */ /* 0x040fe800078e00ff */
[----:B------:R-:W-:Y:S02]  /*a460*/  @P5 IMAD R4, R184, c[0x0][0x1e4], R4 ;  /* 0x00007900b8045a24 */ /* 0x000fe400078e0204 */
[----:B------:R-:W-:Y:S01]  /*a470*/  @P5 IMAD.WIDE.U32 R122, R120, 0x60, R122 ;  /* 0x00000060787a5825 */ /* 0x000fe200078e007a */
[----:B------:R2:W3:Y:S02]  /*a480*/  MUFU.EX2 R2, R117 ;  /* 0x0000007500027308 */ /* 0x0004e40000000800 */
[----:B------:R-:W-:Y:S01]  /*a490*/  @P5 IADD3 R4, R121, R4, RZ ;  /* 0x0000000479045210 */ /* 0x000fe20007ffe0ff */
[----:B------:R-:W-:Y:S01]  /*a4a0*/  FMUL.FTZ R145, R116, c[0x0][0x2d0] ;  /* 0x0000b40074917a20 */ /* 0x000fe20000410000 */
[----:B------:R-:W-:Y:S01]  /*a4b0*/  @P5 SHF.L.U32 R120, R122, 0x1, RZ ;  /* 0x000000017a785819 */ /* 0x000fe200000006ff */
[----:B------:R-:W-:Y:S01]  /*a4c0*/  FFMA.FTZ R119, R5, c[0x0][0x2d0], -R147 ;  /* 0x0000b40005777a23 */ /* 0x000fe20000010893 */
[----:B------:R-:W-:Y:S01]  /*a4d0*/  @P5 SHF.L.U32 R5, R223, 0x6, RZ ;  /* 0x00000006df055819 */ /* 0x000fe200000006ff */
[----:B------:R-:W-:Y:S01]  /*a4e0*/  @P5 IMAD R4, R4, 0x60, RZ ;  /* 0x0000006004045824 */ /* 0x000fe200078e02ff */
[----:B------:R-:W-:Y:S01]  /*a4f0*/  @P5 IADD3 R128, P2, R120, 0x80, RZ ;  /* 0x0000008078805810 */ /* 0x000fe20007f5e0ff */
[--C-:B------:R-:W-:Y:S01]  /*a500*/  FFMA.FTZ R146, R6, c[0x0][0x2d0], -R145.reuse ;  /* 0x0000b40006927a23 */ /* 0x100fe20000010891 */
[----:B------:R-:W-:Y:S01]  /*a510*/  @P5 IADD3 R120, P0, R120, c[0x0][0x1c8], RZ ;  /* 0x0000720078785a10 */ /* 0x000fe20007f1e0ff */
[----:B------:R-:W-:Y:S01]  /*a520*/  FFMA.FTZ R137, R7, c[0x0][0x2d0], -R145 ;  /* 0x0000b40007897a23 */ /* 0x000fe20000010891 */
[----:B------:R-:W-:Y:S01]  /*a530*/  @P5 IADD3 R128, P1, R128, c[0x0][0x1c8], RZ ;  /* 0x0000720080805a10 */ /* 0x000fe20007f3e0ff */
[----:B------:R-:W-:Y:S01]  /*a540*/  FFMA.FTZ R136, R9, c[0x0][0x2d0], -R147 ;  /* 0x0000b40009887a23 */ /* 0x000fe20000010893 */
[----:B------:R-:W-:Y:S01]  /*a550*/  MUFU.EX2 R138, R138 ;  /* 0x0000008a008a7308 */ /* 0x000fe20000000800 */
[--C-:B------:R-:W-:Y:S02]  /*a560*/  FFMA.FTZ R139, R10, c[0x0][0x2d0], -R145.reuse ;  /* 0x0000b4000a8b7a23 */ /* 0x100fe40000010891 */
[----:B------:R-:W-:Y:S02]  /*a570*/  FFMA.FTZ R144, R11, c[0x0][0x2d0], -R145 ;  /* 0x0000b4000b907a23 */ /* 0x000fe40000010891 */
[C---:B-1----:R-:W-:Y:S02]  /*a580*/  FMUL.FTZ R68, R3.reuse, R68 ;  /* 0x0000004403447220 */ /* 0x042fe40000410000 */
[C---:B------:R-:W-:Y:S02]  /*a590*/  FMUL.FTZ R69, R3.reuse, R69 ;  /* 0x0000004503457220 */ /* 0x040fe40000410000 */
[----:B------:R-:W-:Y:S01]  /*a5a0*/  FMUL.FTZ R72, R3, R72 ;  /* 0x0000004803487220 */ /* 0x000fe20000410000 */
[----:B------:R-:W1:Y:S01]  /*a5b0*/  MUFU.EX2 R119, R119 ;  /* 0x0000007700777308 */ /* 0x000e620000000800 */
[----:B--2---:R-:W-:Y:S01]  /*a5c0*/  FFMA.FTZ R117, R8, c[0x0][0x2d0], -R147 ;  /* 0x0000b40008757a23 */ /* 0x004fe20000010893 */
[----:B------:R-:W-:Y:S01]  /*a5d0*/  @P5 IADD3 R8, R123, R4, RZ ;  /* 0x000000047b085210 */ /* 0x000fe20007ffe0ff */
[C---:B---3--:R-:W-:Y:S01]  /*a5e0*/  FMUL.FTZ R10, R2.reuse, R110 ;  /* 0x0000006e020a7220 */ /* 0x048fe20000410000 */
[----:B------:R-:W-:Y:S01]  /*a5f0*/  @P5 SHF.L.U64.HI R4, R223, 0x6, R118 ;  /* 0x00000006df045819 */ /* 0x000fe20000010276 */
[----:B------:R-:W-:Y:S01]  /*a600*/  FMUL.FTZ R11, R2, R111 ;  /* 0x0000006f020b7220 */ /* 0x000fe20000410000 */
[----:B------:R-:W-:Y:S01]  /*a610*/  @P5 SHF.L.U64.HI R8, R122, 0x1, R8 ;  /* 0x000000017a085819 */ /* 0x000fe20000010208 */
[C---:B------:R-:W-:Y:S02]  /*a620*/  FMUL.FTZ R70, R2.reuse, R70 ;  /* 0x0000004602467220 */ /* 0x040fe40000410000 */
[----:B------:R-:W-:Y:S01]  /*a630*/  FMUL.FTZ R71, R2, R71 ;  /* 0x0000004702477220 */ /* 0x000fe20000410000 */
[----:B------:R-:W-:Y:S01]  /*a640*/  @P5 IADD3.X R121, R8, c[0x0][0x1cc], RZ, P0, !PT ;  /* 0x0000730008795a10 */ /* 0x000fe200007fe4ff */
[----:B------:R-:W-:Y:S01]  /*a650*/  MUFU.EX2 R117, R117 ;  /* 0x0000007500757308 */ /* 0x000fe20000000800 */
[----:B------:R-:W-:Y:S01]  /*a660*/  @P5 IADD3.X R129, RZ, c[0x0][0x1cc], R8, P1, P2 ;  /* 0x00007300ff815a10 */ /* 0x000fe20000fe4408 */
[----:B------:R-:W-:Y:S01]  /*a670*/  FMUL.FTZ R73, R3, R73 ;  /* 0x0000004903497220 */ /* 0x000fe20000410000 */
[----:B------:R-:W-:Y:S01]  /*a680*/  @P5 IADD3 R6, P0, R120, R5, RZ ;  /* 0x0000000578065210 */ /* 0x000fe20007f1e0ff */
[----:B------:R2:W-:Y:S01]  /*a690*/  @P5 LDGSTS.E.BYPASS.LTC128B.128 [R208+0x8100], [R120.64], !P4 ;  /* 0x0810000078d05fae */ /* 0x0005e2000e101d4e */
[C---:B------:R-:W-:Y:S02]  /*a6a0*/  FMUL.FTZ R74, R2.reuse, R74 ;  /* 0x0000004a024a7220 */ /* 0x040fe40000410000 */
[-C--:B------:R-:W-:Y:S01]  /*a6b0*/  @P5 IADD3.X R7, R121, R4.reuse, RZ, P0, !PT ;  /* 0x0000000479075210 */ /* 0x080fe200007fe4ff */
[----:B------:R-:W-:Y:S01]  /*a6c0*/  FMUL.FTZ R75, R2, R75 ;  /* 0x0000004b024b7220 */ /* 0x000fe20000410000 */
[----:B------:R-:W-:Y:S01]  /*a6d0*/  @P5 IADD3 R8, P1, R6, R5, RZ ;  /* 0x0000000506085210 */ /* 0x000fe20007f3e0ff */
[----:B------:R-:W-:Y:S01]  /*a6e0*/  MUFU.EX2 R136, R136 ;  /* 0x0000008800887308 */ /* 0x000fe20000000800 */
[----:B------:R-:W-:Y:S01]  /*a6f0*/  FMUL.FTZ R5, R3, R113 ;  /* 0x0000007103057220 */ /* 0x000fe20000410000 */
[----:B------:R3:W-:Y:S01]  /*a700*/  @P5 LDGSTS.E.BYPASS.LTC128B.128 [R208+0xb100], [R128.64], !P3 ;  /* 0x0b10000080d05fae */ /* 0x0007e2000d901d4e */
[----:B------:R-:W-:Y:S01]  /*a710*/  @P5 IADD3.X R9, R7, R4, RZ, P1, !PT ;  /* 0x0000000407095210 */ /* 0x000fe20000ffe4ff */
[----:B------:R-:W-:Y:S01]  /*a720*/  FMUL.FTZ R4, R3, R112 ;  /* 0x0000007003047220 */ /* 0x000fe20000410000 */
[----:B-1----:R-:W-:Y:S01]  /*a730*/  F2FP.PACK_AB R112, R119, R138 ;  /* 0x0000008a7770723e */ /* 0x002fe200000000ff */
[C---:B------:R-:W-:Y:S01]  /*a740*/  FMUL.FTZ R76, R3.reuse, R76 ;  /* 0x0000004c034c7220 */ /* 0x040fe20000410000 */
[----:B------:R-:W-:Y:S01]  /*a750*/  ISETP.GT.AND P0, PT, R222, R225, PT ;  /* 0x000000e1de00720c */ /* 0x000fe20003f04270 */
[C---:B------:R-:W-:Y:S01]  /*a760*/  FMUL.FTZ R77, R3.reuse, R77 ;  /* 0x0000004d034d7220 */ /* 0x040fe20000410000 */
[----:B------:R-:W-:Y:S01]  /*a770*/  MOV R222, R184 ;  /* 0x000000b800de7202 */ /* 0x000fe20000000f00 */
[----:B------:R1:W-:Y:S01]  /*a780*/  @P5 LDGSTS.E.BYPASS.LTC128B.128 [R208+0x9100], [R6.64], !P4 ;  /* 0x0910000006d05fae */ /* 0x0003e2000e101d4e */
[----:B------:R-:W-:Y:S01]  /*a790*/  MUFU.EX2 R146, R146 ;  /* 0x0000009200927308 */ /* 0x000fe20000000800 */
[C---:B------:R-:W-:Y:S02]  /*a7a0*/  FMUL.FTZ R78, R2.reuse, R78 ;  /* 0x0000004e024e7220 */ /* 0x040fe40000410000 */
[C---:B------:R-:W-:Y:S02]  /*a7b0*/  FMUL.FTZ R79, R2.reuse, R79 ;  /* 0x0000004f024f7220 */ /* 0x040fe40000410000 */
[C---:B------:R-:W-:Y:S02]  /*a7c0*/  FMUL.FTZ R80, R3.reuse, R80 ;  /* 0x0000005003507220 */ /* 0x040fe40000410000 */
[----:B------:R1:W-:Y:S01]  /*a7d0*/  @P5 LDGSTS.E.BYPASS.LTC128B.128 [R208+0xc100], [R6.64+0x80], !P3 ;  /* 0x0c10008006d05fae */ /* 0x0003e2000d901d4e */
[C---:B------:R-:W-:Y:S02]  /*a7e0*/  FMUL.FTZ R81, R3.reuse, R81 ;  /* 0x0000005103517220 */ /* 0x040fe40000410000 */
[----:B------:R-:W4:Y:S01]  /*a7f0*/  MUFU.EX2 R137, R137 ;  /* 0x0000008900897308 */ /* 0x000f220000000800 */
[C---:B------:R-:W-:Y:S02]  /*a800*/  FMUL.FTZ R82, R2.reuse, R82 ;  /* 0x0000005202527220 */ /* 0x040fe40000410000 */
[C---:B------:R-:W-:Y:S02]  /*a810*/  FMUL.FTZ R83, R2.reuse, R83 ;  /* 0x0000005302537220 */ /* 0x040fe40000410000 */
[----:B------:R5:W-:Y:S01]  /*a820*/  @P5 LDGSTS.E.BYPASS.LTC128B.128 [R208+0xa100], [R8.64], !P4 ;  /* 0x0a10000008d05fae */ /* 0x000be2000e101d4e */
[C---:B------:R-:W-:Y:S02]  /*a830*/  FMUL.FTZ R84, R3.reuse, R84 ;  /* 0x0000005403547220 */ /* 0x040fe40000410000 */
[----:B------:R-:W-:Y:S02]  /*a840*/  FMUL.FTZ R85, R3, R85 ;  /* 0x0000005503557220 */ /* 0x000fe40000410000 */
[----:B------:R-:W-:Y:S01]  /*a850*/  MUFU.EX2 R139, R139 ;  /* 0x0000008b008b7308 */ /* 0x000fe20000000800 */
[C---:B------:R-:W-:Y:S02]  /*a860*/  FMUL.FTZ R86, R2.reuse, R86 ;  /* 0x0000005602567220 */ /* 0x040fe40000410000 */
[----:B------:R5:W-:Y:S01]  /*a870*/  @P5 LDGSTS.E.BYPASS.LTC128B.128 [R208+0xd100], [R8.64+0x80], !P3 ;  /* 0x0d10008008d05fae */ /* 0x000be2000d901d4e */
[----:B------:R-:W-:Y:S02]  /*a880*/  FMUL.FTZ R87, R2, R87 ;  /* 0x0000005702577220 */ /* 0x000fe40000410000 */
[--C-:B------:R-:W-:Y:S02]  /*a890*/  FFMA.FTZ R156, R14, c[0x0][0x2d0], -R145.reuse ;  /* 0x0000b4000e9c7a23 */ /* 0x100fe40000010891 */
[--C-:B------:R-:W-:Y:S02]  /*a8a0*/  FFMA.FTZ R157, R15, c[0x0][0x2d0], -R145.reuse ;  /* 0x0000b4000f9d7a23 */ /* 0x100fe40000010891 */
[----:B------:R-:W5:Y:S01]  /*a8b0*/  MUFU.EX2 R144, R144 ;  /* 0x0000009000907308 */ /* 0x000f620000000800 */
[----:B--2---:R-:W2:Y:S01]  /*a8c0*/  LDSM.16.MT88.4 R120, [R204+0x100] ;  /* 0x00010000cc78783b */ /* 0x004ea20000004200 */
[--C-:B------:R-:W-:Y:S01]  /*a8d0*/  FFMA.FTZ R158, R18, c[0x0][0x2d0], -R145.reuse ;  /* 0x0000b400129e7a23 */ /* 0x100fe20000010891 */
[----:B----4-:R-:W-:Y:S01]  /*a8e0*/  F2FP.PACK_AB R113, R137, R146 ;  /* 0x000000928971723e */ /* 0x010fe200000000ff */
[----:B-1----:R-:W-:Y:S01]  /*a8f0*/  FMUL.FTZ R6, R2, R114 ;  /* 0x0000007202067220 */ /* 0x002fe20000410000 */
[----:B------:R-:W-:Y:S01]  /*a900*/  F2FP.PACK_AB R114, R136, R117 ;  /* 0x000000758872723e */ /* 0x000fe200000000ff */
[----:B------:R-:W-:Y:S03]  /*a910*/  FMUL.FTZ R7, R2, R115 ;  /* 0x0000007302077220 */ /* 0x000fe60000410000 */
[----:B---3--:R-:W1:Y:S01]  /*a920*/  LDSM.16.MT88.4 R128, [R202+0x100] ;  /* 0x00010000ca80783b */ /* 0x008e620000004200 */
[----:B------:R-:W-:Y:S01]  /*a930*/  FFMA.FTZ R159, R19, c[0x0][0x2d0], -R145 ;  /* 0x0000b400139f7a23 */ /* 0x000fe20000010891 */
[----:B------:R-:W-:Y:S01]  /*a940*/  MUFU.EX2 R156, R156 ;  /* 0x0000009c009c7308 */ /* 0x000fe20000000800 */
[--C-:B------:R-:W-:Y:S02]  /*a950*/  FFMA.FTZ R161, R20, c[0x0][0x2d0], -R147.reuse ;  /* 0x0000b40014a17a23 */ /* 0x100fe40000010893 */
[--C-:B------:R-:W-:Y:S02]  /*a960*/  FFMA.FTZ R160, R21, c[0x0][0x2d0], -R147.reuse ;  /* 0x0000b40015a07a23 */ /* 0x100fe40000010893 */
[--C-:B------:R-:W-:Y:S01]  /*a970*/  FFMA.FTZ R162, R24, c[0x0][0x2d0], -R147.reuse ;  /* 0x0000b40018a27a23 */ /* 0x100fe20000010893 */
[----:B------:R-:W3:Y:S01]  /*a980*/  LDSM.16.MT88.4 R132, [R201+0x100] ;  /* 0x00010000c984783b */ /* 0x000ee20000004200 */
[----:B------:R-:W-:Y:S02]  /*a990*/  FFMA.FTZ R163, R25, c[0x0][0x2d0], -R147 ;  /* 0x0000b40019a37a23 */ /* 0x000fe40000010893 */
[C---:B-----5:R-:W-:Y:S01]  /*a9a0*/  FMUL.FTZ R8, R3.reuse, R108 ;  /* 0x0000006c03087220 */ /* 0x060fe20000410000 */
[----:B------:R-:W-:Y:S01]  /*a9b0*/  MUFU.EX2 R157, R157 ;  /* 0x0000009d009d7308 */ /* 0x000fe20000000800 */
[----:B------:R-:W-:Y:S01]  /*a9c0*/  FMUL.FTZ R9, R3, R109 ;  /* 0x0000006d03097220 */ /* 0x000fe20000410000 */
[----:B------:R-:W-:Y:S02]  /*a9d0*/  F2FP.PACK_AB R115, R144, R139 ;  /* 0x0000008b9073723e */ /* 0x000fe400000000ff */
[----:B------:R-:W4:Y:S01]  /*a9e0*/  LDSM.16.MT88.4 R108, [R200+0x100] ;  /* 0x00010000c86c783b */ /* 0x000f220000004200 */
[--C-:B------:R-:W-:Y:S02]  /*a9f0*/  FFMA.FTZ R173, R22, c[0x0][0x2d0], -R145.reuse ;  /* 0x0000b40016ad7a23 */ /* 0x100fe40000010891 */
[--C-:B------:R-:W-:Y:S02]  /*aa00*/  FFMA.FTZ R172, R23, c[0x0][0x2d0], -R145.reuse ;  /* 0x0000b40017ac7a23 */ /* 0x100fe40000010891 */
[--C-:B------:R-:W-:Y:S01]  /*aa10*/  FFMA.FTZ R174, R26, c[0x0][0x2d0], -R145.reuse ;  /* 0x0000b4001aae7a23 */ /* 0x100fe20000010891 */
[----:B------:R-:W-:Y:S01]  /*aa20*/  MUFU.EX2 R158, R158 ;  /* 0x0000009e009e7308 */ /* 0x000fe20000000800 */
[----:B------:R-:W-:Y:S01]  /*aa30*/  FFMA.FTZ R175, R27, c[0x0][0x2d0], -R145 ;  /* 0x0000b4001baf7a23 */ /* 0x000fe20000010891 */
[----:B------:R-:W-:Y:S01]  /*aa40*/  LDSM.16.MT88.4 R20, [R202+0x1100] ;  /* 0x00110000ca14783b */ /* 0x000fe20000004200 */
[--C-:B------:R-:W-:Y:S02]  /*aa50*/  FFMA.FTZ R185, R28, c[0x0][0x2d0], -R147.reuse ;  /* 0x0000b4001cb97a23 */ /* 0x100fe40000010893 */
[--C-:B------:R-:W-:Y:S02]  /*aa60*/  FFMA.FTZ R186, R29, c[0x0][0x2d0], -R147.reuse ;  /* 0x0000b4001dba7a23 */ /* 0x100fe40000010893 */
[--C-:B------:R-:W-:Y:S02]  /*aa70*/  FFMA.FTZ R187, R32, c[0x0][0x2d0], -R147.reuse ;  /* 0x0000b40020bb7a23 */ /* 0x100fe40000010893 */
[----:B------:R-:W-:Y:S01]  /*aa80*/  FFMA.FTZ R224, R33, c[0x0][0x2d0], -R147 ;  /* 0x0000b40021e07a23 */ /* 0x000fe20000010893 */
[C---:B--2---:R-:W-:Y:S01]  /*aa90*/  HMMA.16816.F32 R4, R112.reuse, R120, R4 ;  /* 0x000000787004723c */ /* 0x044fe20000001804 */
[----:B------:R-:W-:Y:S01]  /*aaa0*/  LDSM.16.MT88.4 R24, [R201+0x1100] ;  /* 0x00110000c918783b */ /* 0x000fe20000004200 */
[----:B------:R-:W-:Y:S03]  /*aab0*/  MUFU.EX2 R159, R159 ;  /* 0x0000009f009f7308 */ /* 0x000fe60000000800 */
[--C-:B------:R-:W-:Y:S02]  /*aac0*/  FFMA.FTZ R226, R30, c[0x0][0x2d0], -R145.reuse ;  /* 0x0000b4001ee27a23 */ /* 0x100fe40000010891 */
[--C-:B------:R-:W-:Y:S01]  /*aad0*/  FFMA.FTZ R227, R31, c[0x0][0x2d0], -R145.reuse ;  /* 0x0000b4001fe37a23 */ /* 0x100fe20000010891 */
[C---:B------:R-:W-:Y:S01]  /*aae0*/  HMMA.16816.F32 R8, R112.reuse, R122, R8 ;  /* 0x0000007a7008723c */ /* 0x040fe20000001808 */
[----:B------:R-:W2:Y:S03]  /*aaf0*/  LDSM.16.MT88.4 R120, [R204+0x3100] ;  /* 0x00310000cc78783b */ /* 0x000ea60000004200 */
[--C-:B------:R-:W-:Y:S01]  /*ab00*/  FFMA.FTZ R228, R34, c[0x0][0x2d0], -R145.reuse ;  /* 0x0000b40022e47a23 */ /* 0x100fe20000010891 */
[----:B------:R-:W-:Y:S01]  /*ab10*/  MUFU.EX2 R161, R161 ;  /* 0x000000a100a17308 */ /* 0x000fe20000000800 */
[----:B------:R-:W-:Y:S02]  /*ab20*/  FFMA.FTZ R229, R35, c[0x0][0x2d0], -R145 ;  /* 0x0000b40023e57a23 */ /* 0x000fe40000010891 */
[C---:B-1----:R-:W-:Y:S01]  /*ab30*/  HMMA.16816.F32 R68, R112.reuse, R128, R68 ;  /* 0x000000807044723c */ /* 0x042fe20000001844 */
[----:B------:R-:W-:Y:S03]  /*ab40*/  LDSM.16.MT88.4 R28, [R202+0x1900] ;  /* 0x00190000ca1c783b */ /* 0x000fe60000004200 */
[C---:B------:R-:W-:Y:S02]  /*ab50*/  FMUL.FTZ R88, R3.reuse, R88 ;  /* 0x0000005803587220 */ /* 0x040fe40000410000 */
[C---:B------:R-:W-:Y:S01]  /*ab60*/  FMUL.FTZ R89, R3.reuse, R89 ;  /* 0x0000005903597220 */ /* 0x040fe20000410000 */
[----:B------:R-:W-:Y:S01]  /*ab70*/  MUFU.EX2 R160, R160 ;  /* 0x000000a000a07308 */ /* 0x000fe20000000800 */
[C---:B------:R-:W-:Y:S01]  /*ab80*/  HMMA.16816.F32 R72, R112.reuse, R130, R72 ;  /* 0x000000827048723c */ /* 0x040fe20000001848 */
[----:B------:R-:W1:Y:S03]  /*ab90*/  LDSM.16.MT88.4 R128, [R202+0x3100] ;  /* 0x00310000ca80783b */ /* 0x000e660000004200 */
[C---:B------:R-:W-:Y:S02]  /*aba0*/  FMUL.FTZ R90, R2.reuse, R90 ;  /* 0x0000005a025a7220 */ /* 0x040fe40000410000 */
[----:B------:R-:W-:Y:S02]  /*abb0*/  FMUL.FTZ R91, R2, R91 ;  /* 0x0000005b025b7220 */ /* 0x000fe40000410000 */
[C---:B---3--:R-:W-:Y:S01]  /*abc0*/  HMMA.16816.F32 R76, R112.reuse, R132, R76 ;  /* 0x00000084704c723c */ /* 0x048fe2000000184c */
[----:B------:R-:W-:Y:S01]  /*abd0*/  LDSM.16.MT88.4 R32, [R200+0x5100] ;  /* 0x00510000c820783b */ /* 0x000fe20000004200 */
[----:B------:R-:W-:Y:S02]  /*abe0*/  MUFU.EX2 R162, R162 ;  /* 0x000000a200a27308 */ /* 0x000fe40000000800 */
[C---:B------:R-:W-:Y:S02]  /*abf0*/  FMUL.FTZ R92, R3.reuse, R92 ;  /* 0x0000005c035c7220 */ /* 0x040fe40000410000 */
[----:B------:R-:W-:Y:S02]  /*ac00*/  FMUL.FTZ R93, R3, R93 ;  /* 0x0000005d035d7220 */ /* 0x000fe40000410000 */
[C---:B------:R-:W-:Y:S01]  /*ac10*/  HMMA.16816.F32 R80, R112.reuse, R134, R80 ;  /* 0x000000867050723c */ /* 0x040fe20000001850 */
[----:B------:R-:W0:Y:S03]  /*ac20*/  LDGDEPBAR ;  /* 0x00000000000079af */ /* 0x000e260000000000 */
[--C-:B------:R-:W-:Y:S01]  /*ac30*/  FFMA.FTZ R132, R12, c[0x0][0x2d0], -R147.reuse ;  /* 0x0000b4000c847a23 */ /* 0x100fe20000010893 */
[----:B------:R-:W-:Y:S01]  /*ac40*/  MUFU.EX2 R163, R163 ;  /* 0x000000a300a37308 */ /* 0x000fe20000000800 */
[--C-:B------:R-:W-:Y:S02]  /*ac50*/  FFMA.FTZ R133, R13, c[0x0][0x2d0], -R147.reuse ;  /* 0x0000b4000d857a23 */ /* 0x100fe40000010893 */
[C---:B----4-:R-:W-:Y:S01]  /*ac60*/  HMMA.16816.F32 R84, R112.reuse, R108, R84 ;  /* 0x0000006c7054723c */ /* 0x050fe20000001854 */
[----:B------:R-:W-:Y:S03]  /*ac70*/  LDSM.16.MT88.4 R12, [R200+0x3100] ;  /* 0x00310000c80c783b */ /* 0x000fe60000004200 */
[--C-:B------:R-:W-:Y:S02]  /*ac80*/  FFMA.FTZ R134, R16, c[0x0][0x2d0], -R147.reuse ;  /* 0x0000b40010867a23 */ /* 0x100fe40000010893 */
[--C-:B------:R-:W-:Y:S01]  /*ac90*/  FFMA.FTZ R135, R17, c[0x0][0x2d0], -R147.reuse ;  /* 0x0000b40011877a23 */ /* 0x100fe20000010893 */
[----:B------:R-:W-:Y:S01]  /*aca0*/  MUFU.EX2 R132, R132 ;  /* 0x0000008400847308 */ /* 0x000fe20000000800 */
[C---:B------:R-:W-:Y:S01]  /*acb0*/  HMMA.16816.F32 R88, R112.reuse, R110, R88 ;  /* 0x0000006e7058723c */ /* 0x040fe20000001858 */
[----:B------:R-:W3:Y:S03]  /*acc0*/  LDSM.16.MT88.4 R108, [R201+0x3100] ;  /* 0x00310000c96c783b */ /* 0x000ee60000004200 */
[C---:B------:R-:W-:Y:S02]  /*acd0*/  FMUL.FTZ R94, R2.reuse, R94 ;  /* 0x0000005e025e7220 */ /* 0x040fe40000410000 */
[C---:B------:R-:W-:Y:S02]  /*ace0*/  FMUL.FTZ R95, R2.reuse, R95 ;  /* 0x0000005f025f7220 */ /* 0x040fe40000410000 */
[C---:B------:R-:W-:Y:S01]  /*acf0*/  FMUL.FTZ R96, R3.reuse, R96 ;  /* 0x0000006003607220 */ /* 0x040fe20000410000 */
[----:B------:R-:W-:Y:S01]  /*ad00*/  LDSM.16.MT88.4 R16, [R202+0x900] ;  /* 0x00090000ca10783b */ /* 0x000fe20000004200 */
[----:B------:R-:W4:Y:S02]  /*ad10*/  MUFU.EX2 R133, R133 ;  /* 0x0000008500857308 */ /* 0x000f240000000800 */
[C---:B------:R-:W-:Y:S01]  /*ad20*/  FMUL.FTZ R97, R3.reuse, R97 ;  /* 0x0000006103617220 */ /* 0x040fe20000410000 */
[C---:B--2---:R-:W-:Y:S03]  /*ad30*/  HMMA.16816.F32 R92, R112.reuse, R120, R92 ;  /* 0x00000078705c723c */ /* 0x044fe6000000185c */
[C---:B------:R-:W-:Y:S02]  /*ad40*/  FMUL.FTZ R98, R2.reuse, R98 ;  /* 0x0000006202627220 */ /* 0x040fe40000410000 */
[C---:B------:R-:W-:Y:S02]  /*ad50*/  FMUL.FTZ R99, R2.reuse, R99 ;  /* 0x0000006302637220 */ /* 0x040fe40000410000 */
[C---:B------:R-:W-:Y:S01]  /*ad60*/  FMUL.FTZ R100, R3.reuse, R100 ;  /* 0x0000006403647220 */ /* 0x040fe20000410000 */
[----:B------:R-:W-:Y:S01]  /*ad70*/  MUFU.EX2 R134, R134 ;  /* 0x0000008600867308 */ /* 0x000fe20000000800 */
[C---:B------:R-:W-:Y:S03]  /*ad80*/  FMUL.FTZ R101, R3.reuse, R101 ;  /* 0x0000006503657220 */ /* 0x040fe60000410000 */
[C---:B------:R-:W-:Y:S01]  /*ad90*/  HMMA.16816.F32 R96, R112.reuse, R122, R96 ;  /* 0x0000007a7060723c */ /* 0x040fe20000001860 */
[----:B------:R-:W2:Y:S02]  /*ada0*/  LDSM.16.MT88.4 R120, [R204+0x900] ;  /* 0x00090000cc78783b */ /* 0x000ea40000004200 */
[C---:B------:R-:W-:Y:S02]  /*adb0*/  FMUL.FTZ R102, R2.reuse, R102 ;  /* 0x0000006602667220 */ /* 0x040fe40000410000 */
[C---:B------:R-:W-:Y:S01]  /*adc0*/  FMUL.FTZ R103, R2.reuse, R103 ;  /* 0x0000006702677220 */ /* 0x040fe20000410000 */
[----:B------:R-:W5:Y:S01]  /*add0*/  MUFU.EX2 R135, R135 ;  /* 0x0000008700877308 */ /* 0x000f620000000800 */
[C---:B------:R-:W-:Y:S02]  /*ade0*/  FMUL.FTZ R104, R3.reuse, R104 ;  /* 0x0000006803687220 */ /* 0x040fe40000410000 */
[C---:B------:R-:W-:Y:S03]  /*adf0*/  FMUL.FTZ R105, R3.reuse, R105 ;  /* 0x0000006903697220 */ /* 0x040fe60000410000 */
[C---:B-1----:R-:W-:Y:S03]  /*ae00*/  HMMA.16816.F32 R100, R112.reuse, R128, R100 ;  /* 0x000000807064723c */ /* 0x042fe60000001864 */
[C---:B------:R-:W-:Y:S01]  /*ae10*/  FMUL.FTZ R106, R2.reuse, R106 ;  /* 0x0000006a026a7220 */ /* 0x040fe20000410000 */
[----:B------:R-:W-:Y:S01]  /*ae20*/  MUFU.EX2 R173, R173 ;  /* 0x000000ad00ad7308 */ /* 0x000fe20000000800 */
[C---:B------:R-:W-:Y:S02]  /*ae30*/  FMUL.FTZ R107, R2.reuse, R107 ;  /* 0x0000006b026b7220 */ /* 0x040fe40000410000 */
[C---:B------:R-:W-:Y:S02]  /*ae40*/  FMUL.FTZ R52, R3.reuse, R52 ;  /* 0x0000003403347220 */ /* 0x040fe40000410000 */
[C---:B------:R-:W-:Y:S03]  /*ae50*/  FMUL.FTZ R53, R3.reuse, R53 ;  /* 0x0000003503357220 */ /* 0x040fe60000410000 */
[C---:B------:R-:W-:Y:S01]  /*ae60*/  HMMA.16816.F32 R104, R112.reuse, R130, R104 ;  /* 0x000000827068723c */ /* 0x040fe20000001868 */
[----:B------:R-:W-:Y:S01]  /*ae70*/  LDSM.16.MT88.4 R128, [R200+0x900] ;  /* 0x00090000c880783b */ /* 0x000fe20000004200 */
[----:B------:R-:W1:Y:S01]  /*ae80*/  MUFU.EX2 R172, R172 ;  /* 0x000000ac00ac7308 */ /* 0x000e620000000800 */
[C---:B------:R-:W-:Y:S02]  /*ae90*/  FMUL.FTZ R54, R2.reuse, R54 ;  /* 0x0000003602367220 */ /* 0x040fe40000410000 */
[C---:B------:R-:W-:Y:S02]  /*aea0*/  FMUL.FTZ R55, R2.reuse, R55 ;  /* 0x0000003702377220 */ /* 0x040fe40000410000 */
[C---:B------:R-:W-:Y:S02]  /*aeb0*/  FMUL.FTZ R56, R3.reuse, R56 ;  /* 0x0000003803387220 */ /* 0x040fe40000410000 */
[C---:B------:R-:W-:Y:S03]  /*aec0*/  FMUL.FTZ R57, R3.reuse, R57 ;  /* 0x0000003903397220 */ /* 0x040fe60000410000 */
[C---:B---3--:R-:W-:Y:S01]  /*aed0*/  HMMA.16816.F32 R52, R112.reuse, R108, R52 ;  /* 0x0000006c7034723c */ /* 0x048fe20000001834 */
[----:B------:R-:W-:Y:S02]  /*aee0*/  MUFU.EX2 R174, R174 ;  /* 0x000000ae00ae7308 */ /* 0x000fe40000000800 */
[C---:B------:R-:W-:Y:S02]  /*aef0*/  FMUL.FTZ R58, R2.reuse, R58 ;  /* 0x0000003a023a7220 */ /* 0x040fe40000410000 */
[C---:B------:R-:W-:Y:S02]  /*af00*/  FMUL.FTZ R59, R2.reuse, R59 ;  /* 0x0000003b023b7220 */ /* 0x040fe40000410000 */
[C---:B------:R-:W-:Y:S02]  /*af10*/  FMUL.FTZ R60, R3.reuse, R60 ;  /* 0x0000003c033c7220 */ /* 0x040fe40000410000 */
[C---:B------:R-:W-:Y:S02]  /*af20*/  FMUL.FTZ R61, R3.reuse, R61 ;  /* 0x0000003d033d7220 */ /* 0x040fe40000410000 */
[----:B------:R-:W3:Y:S01]  /*af30*/  MUFU.EX2 R175, R175 ;  /* 0x000000af00af7308 */ /* 0x000ee20000000800 */
[C---:B------:R-:W-:Y:S01]  /*af40*/  HMMA.16816.F32 R56, R112.reuse, R110, R56 ;  /* 0x0000006e7038723c */ /* 0x040fe20000001838 */
[----:B------:R-:W1:Y:S02]  /*af50*/  LDSM.16.MT88.4 R108, [R201+0x900] ;  /* 0x00090000c96c783b */ /* 0x000e640000004200 */
[C---:B------:R-:W-:Y:S02]  /*af60*/  FMUL.FTZ R62, R2.reuse, R62 ;  /* 0x0000003e023e7220 */ /* 0x040fe40000410000 */
[C---:B------:R-:W-:Y:S02]  /*af70*/  FMUL.FTZ R63, R2.reuse, R63 ;  /* 0x0000003f023f7220 */ /* 0x040fe40000410000 */
[C---:B------:R-:W-:Y:S02]  /*af80*/  FMUL.FTZ R64, R3.reuse, R64 ;  /* 0x0000004003407220 */ /* 0x040fe40000410000 */
[----:B------:R-:W-:Y:S01]  /*af90*/  FMUL.FTZ R65, R3, R65 ;  /* 0x0000004103417220 */ /* 0x000fe20000410000 */
[----:B------:R-:W-:Y:S02]  /*afa0*/  MUFU.EX2 R185, R185 ;  /* 0x000000b900b97308 */ /* 0x000fe40000000800 */
[C---:B------:R-:W-:Y:S03]  /*afb0*/  HMMA.16816.F32 R60, R112.reuse, R12, R60 ;  /* 0x0000000c703c723c */ /* 0x040fe6000000183c */
[C---:B------:R-:W-:Y:S02]  /*afc0*/  FMUL.FTZ R66, R2.reuse, R66 ;  /* 0x0000004202427220 */ /* 0x040fe40000410000 */
[----:B------:R-:W-:Y:S02]  /*afd0*/  FMUL.FTZ R67, R2, R67 ;  /* 0x0000004302437220 */ /* 0x000fe40000410000 */
[----:B----4-:R-:W-:Y:S01]  /*afe0*/  F2FP.PACK_AB R12, R133, R132 ;  /* 0x00000084850c723e */ /* 0x010fe200000000ff */
[----:B------:R-:W4:Y:S01]  /*aff0*/  MUFU.EX2 R186, R186 ;  /* 0x000000ba00ba7308 */ /* 0x000f220000000800 */
[----:B------:R-:W-:Y:S03]  /*b000*/  F2FP.PACK_AB R13, R157, R156 ;  /* 0x0000009c9d0d723e */ /* 0x000fe600000000ff */
[----:B------:R-:W-:Y:S01]  /*b010*/  HMMA.16816.F32 R64, R112, R14, R64 ;  /* 0x0000000e7040723c */ /* 0x000fe20000001840 */
[----:B------:R-:W1:Y:S02]  /*b020*/  LDSM.16.MT88.4 R112, [R204+0x3900] ;  /* 0x00390000cc70783b */ /* 0x000e640000004200 */
[--C-:B------:R-:W-:Y:S02]  /*b030*/  FFMA.FTZ R40, R40, c[0x0][0x2d0], -R147.reuse ;  /* 0x0000b40028287a23 */ /* 0x100fe40000010893 */
[----:B------:R-:W-:Y:S01]  /*b040*/  FFMA.FTZ R41, R41, c[0x0][0x2d0], -R147 ;  /* 0x0000b40029297a23 */ /* 0x000fe20000010893 */
[----:B------:R-:W-:Y:S01]  /*b050*/  MUFU.EX2 R187, R187 ;  /* 0x000000bb00bb7308 */ /* 0x000fe20000000800 */
[----:B-----5:R-:W-:Y:S01]  /*b060*/  F2FP.PACK_AB R14, R135, R134 ;  /* 0x00000086870e723e */ /* 0x020fe200000000ff */
[--C-:B------:R-:W-:Y:S01]  /*b070*/  FFMA.FTZ R42, R42, c[0x0][0x2d0], -R145.reuse ;  /* 0x0000b4002a2a7a23 */ /* 0x100fe20000010891 */
[----:B------:R-:W-:Y:S03]  /*b080*/  F2FP.PACK_AB R15, R159, R158 ;  /* 0x0000009e9f0f723e */ /* 0x000fe600000000ff */
[----:B------:R-:W-:Y:S02]  /*b090*/  FFMA.FTZ R43, R43, c[0x0][0x2d0], -R145 ;  /* 0x0000b4002b2b7a23 */ /* 0x000fe40000010891 */
[--C-:B------:R-:W-:Y:S02]  /*b0a0*/  FFMA.FTZ R44, R44, c[0x0][0x2d0], -R147.reuse ;  /* 0x0000b4002c2c7a23 */ /* 0x100fe40000010893 */
[C---:B--2---:R-:W-:Y:S01]  /*b0b0*/  HMMA.16816.F32 R4, R12.reuse, R120, R4 ;  /* 0x000000780c04723c */ /* 0x044fe20000001804 */
[----:B------:R-:W2:Y:S04]  /*b0c0*/  MUFU.EX2 R224, R224 ;  /* 0x000000e000e07308 */ /* 0x000ea80000000800 */
[--C-:B------:R-:W-:Y:S02]  /*b0d0*/  FFMA.FTZ R45, R45, c[0x0][0x2d0], -R147.reuse ;  /* 0x0000b4002d2d7a23 */ /* 0x100fe40000010893 */
[----:B------:R-:W-:Y:S01]  /*b0e0*/  FFMA.FTZ R48, R48, c[0x0][0x2d0], -R147 ;  /* 0x0000b40030307a23 */ /* 0x000fe20000010893 */
[C---:B------:R-:W-:Y:S01]  /*b0f0*/  HMMA.16816.F32 R8, R12.reuse, R122, R8 ;  /* 0x0000007a0c08723c */ /* 0x040fe20000001808 */
[----:B------:R-:W-:Y:S02]  /*b100*/  LDSM.16.MT88.4 R120, [R200+0x3900] ;  /* 0x00390000c878783b */ /* 0x000fe40000004200 */
[----:B------:R-:W-:Y:S01]  /*b110*/  MUFU.EX2 R226, R226 ;  /* 0x000000e200e27308 */ /* 0x000fe20000000800 */
[--C-:B------:R-:W-:Y:S02]  /*b120*/  FFMA.FTZ R46, R46, c[0x0][0x2d0], -R145.reuse ;  /* 0x0000b4002e2e7a23 */ /* 0x100fe40000010891 */
[----:B------:R-:W-:Y:S02]  /*b130*/  FFMA.FTZ R47, R47, c[0x0][0x2d0], -R145 ;  /* 0x0000b4002f2f7a23 */ /* 0x000fe40000010891 */
[C---:B------:R-:W-:Y:S04]  /*b140*/  HMMA.16816.F32 R68, R12.reuse, R16, R68 ;  /* 0x000000100c44723c */ /* 0x040fe80000001844 */
[----:B------:R-:W-:Y:S01]  /*b150*/  FFMA.FTZ R138, R3, R216, R138 ;  /* 0x000000d8038a7223 */ /* 0x000fe2000001008a */
[----:B------:R-:W5:Y:S01]  /*b160*/  MUFU.EX2 R227, R227 ;  /* 0x000000e300e37308 */ /* 0x000f620000000800 */
[----:B------:R-:W-:Y:S01]  /*b170*/  MOV R3, R0 ;  /* 0x0000000000037202 */ /* 0x000fe20000000f00 */
[----:B------:R-:W-:Y:S01]  /*b180*/  FFMA.FTZ R146, R2, R217, R146 ;  /* 0x000000d902927223 */ /* 0x000fe20000010092 */
[C---:B------:R-:W-:Y:S01]  /*b190*/  HMMA.16816.F32 R72, R12.reuse, R18, R72 ;  /* 0x000000120c48723c */ /* 0x040fe20000001848 */
[----:B------:R-:W2:Y:S03]  /*b1a0*/  LDSM.16.MT88.4 R16, [R202+0x3900] ;  /* 0x00390000ca10783b */ /* 0x000ea60000004200 */
[----:B------:R-:W-:Y:S02]  /*b1b0*/  FADD.FTZ R138, R119, R138 ;  /* 0x0000008a778a7221 */ /* 0x000fe40000010000 */
[----:B------:R-:W-:Y:S01]  /*b1c0*/  FADD.FTZ R146, R137, R146 ;  /* 0x0000009289927221 */ /* 0x000fe20000010000 */
[----:B------:R-:W-:Y:S01]  /*b1d0*/  MUFU.EX2 R228, R228 ;  /* 0x000000e400e47308 */ /* 0x000fe20000000800 */
[C---:B-1----:R-:W-:Y:S04]  /*b1e0*/  HMMA.16816.F32 R76, R12.reuse, R108, R76 ;  /* 0x0000006c0c4c723c */ /* 0x042fe8000000184c */
[----:B------:R-:W-:Y:S02]  /*b1f0*/  FADD.FTZ R117, R117, R138 ;  /* 0x0000008a75757221 */ /* 0x000fe40000010000 */
[----:B------:R-:W-:Y:S02]  /*b200*/  FADD.FTZ R139, R139, R146 ;  /* 0x000000928b8b7221 */ /* 0x000fe40000010000 */
[C---:B------:R-:W-:Y:S01]  /*b210*/  HMMA.16816.F32 R80, R12.reuse, R110, R80 ;  /* 0x0000006e0c50723c */ /* 0x040fe20000001850 */
[----:B------:R-:W1:Y:S01]  /*b220*/  LDSM.16.MT88.4 R108, [R201+0x3900] ;  /* 0x00390000c96c783b */ /* 0x000e620000004200 */
[----:B------:R-:W1:Y:S02]  /*b230*/  MUFU.EX2 R229, R229 ;  /* 0x000000e500e57308 */ /* 0x000e640000000800 */
[----:B------:R-:W-:Y:S02]  /*b240*/  FADD.FTZ R117, R136, R117 ;  /* 0x0000007588757221 */ /* 0x000fe40000010000 */
[----:B------:R-:W-:Y:S02]  /*b250*/  FADD.FTZ R139, R144, R139 ;  /* 0x0000008b908b7221 */ /* 0x000fe40000010000 */
[C---:B------:R-:W-:Y:S04]  /*b260*/  HMMA.16816.F32 R84, R12.reuse, R128, R84 ;  /* 0x000000800c54723c */ /* 0x040fe80000001854 */
[----:B------:R-:W-:Y:S01]  /*b270*/  MUFU.EX2 R40, R40 ;  /* 0x0000002800287308 */ /* 0x000fe20000000800 */
[----:B------:R-:W-:Y:S01]  /*b280*/  FADD.FTZ R132, R132, R117 ;  /* 0x0000007584847221 */ /* 0x000fe20000010000 */
[----:B------:R-:W-:Y:S01]  /*b290*/  MOV R117, R116 ;  /* 0x0000007400757202 */ /* 0x000fe20000000f00 */
[----:B------:R-:W-:Y:S01]  /*b2a0*/  FADD.FTZ R156, R156, R139 ;  /* 0x0000008b9c9c7221 */ /* 0x000fe20000010000 */
[C---:B------:R-:W-:Y:S01]  /*b2b0*/  HMMA.16816.F32 R88, R12.reuse, R130, R88 ;  /* 0x000000820c58723c */ /* 0x040fe20000001858 */
[----:B------:R-:W-:Y:S03]  /*b2c0*/  LDSM.16.MT88.4 R128, [R200+0x4100] ;  /* 0x00410000c880783b */ /* 0x000fe60000004200 */
[----:B------:R-:W-:Y:S02]  /*b2d0*/  FADD.FTZ R133, R133, R132 ;  /* 0x0000008485857221 */ /* 0x000fe40000010000 */
[----:B------:R-:W-:Y:S01]  /*b2e0*/  MUFU.EX2 R41, R41 ;  /* 0x0000002900297308 */ /* 0x000fe20000000800 */
[----:B------:R-:W-:Y:S01]  /*b2f0*/  FADD.FTZ R157, R157, R156 ;  /* 0x0000009c9d9d7221 */ /* 0x000fe20000010000 */
[C---:B------:R-:W-:Y:S04]  /*b300*/  HMMA.16816.F32 R92, R12.reuse, R112, R92 ;  /* 0x000000700c5c723c */ /* 0x040fe8000000185c */
[----:B------:R-:W-:Y:S02]  /*b310*/  FADD.FTZ R134, R134, R133 ;  /* 0x0000008586867221 */ /* 0x000fe40000010000 */
[----:B------:R-:W-:Y:S02]  /*b320*/  FADD.FTZ R158, R158, R157 ;  /* 0x0000009d9e9e7221 */ /* 0x000fe40000010000 */
[C---:B------:R-:W-:Y:S01]  /*b330*/  HMMA.16816.F32 R96, R12.reuse, R114, R96 ;  /* 0x000000720c60723c */ /* 0x040fe20000001860 */
[----:B------:R-:W-:Y:S01]  /*b340*/  LDSM.16.MT88.4 R112, [R202+0x4100] ;  /* 0x00410000ca70783b */ /* 0x000fe20000004200 */
[----:B------:R-:W-:Y:S02]  /*b350*/  MUFU.EX2 R42, R42 ;  /* 0x0000002a002a7308 */ /* 0x000fe40000000800 */
[----:B------:R-:W-:Y:S02]  /*b360*/  FADD.FTZ R134, R135, R134 ;  /* 0x0000008687867221 */ /* 0x000fe40000010000 */
[----:B------:R-:W-:Y:S02]  /*b370*/  FADD.FTZ R158, R159, R158 ;  /* 0x0000009e9f9e7221 */ /* 0x000fe40000010000 */
[C---:B--2---:R-:W-:Y:S04]  /*b380*/  HMMA.16816.F32 R100, R12.reuse, R16, R100 ;  /* 0x000000100c64723c */ /* 0x044fe80000001864 */
[----:B------:R-:W-:Y:S04]  /*b390*/  MUFU.EX2 R43, R43 ;  /* 0x0000002b002b7308 */ /* 0x000fe80000000800 */
[C---:B------:R-:W-:Y:S01]  /*b3a0*/  HMMA.16816.F32 R104, R12.reuse, R18, R104 ;  /* 0x000000120c68723c */ /* 0x040fe20000001868 */
[----:B------:R-:W2:Y:S05]  /*b3b0*/  LDSM.16.MT88.4 R16, [R204+0x1100] ;  /* 0x00110000cc10783b */ /* 0x000eaa0000004200 */
[----:B------:R-:W-:Y:S02]  /*b3c0*/  MUFU.EX2 R44, R44 ;  /* 0x0000002c002c7308 */ /* 0x000fe40000000800 */
[C---:B-1----:R-:W-:Y:S08]  /*b3d0*/  HMMA.16816.F32 R52, R12.reuse, R108, R52 ;  /* 0x0000006c0c34723c */ /* 0x042ff00000001834 */
[C---:B------:R-:W-:Y:S01]  /*b3e0*/  HMMA.16816.F32 R56, R12.reuse, R110, R56 ;  /* 0x0000006e0c38723c */ /* 0x040fe20000001838 */
[----:B------:R-:W1:Y:S01]  /*b3f0*/  LDSM.16.MT88.4 R108, [R200+0x1100] ;  /* 0x00110000c86c783b */ /* 0x000e620000004200 */
[----:B------:R-:W-:Y:S06]  /*b400*/  MUFU.EX2 R45, R45 ;  /* 0x0000002d002d7308 */ /* 0x000fec0000000800 */
[C---:B------:R-:W-:Y:S04]  /*b410*/  HMMA.16816.F32 R60, R12.reuse, R120, R60 ;  /* 0x000000780c3c723c */ /* 0x040fe8000000183c */
[----:B------:R-:W-:Y:S04]  /*b420*/  MUFU.EX2 R48, R48 ;  /* 0x0000003000307308 */ /* 0x000fe80000000800 */
[----:B------:R-:W-:Y:S01]  /*b430*/  HMMA.16816.F32 R64, R12, R122, R64 ;  /* 0x0000007a0c40723c */ /* 0x000fe20000001840 */
[----:B------:R-:W-:Y:S05]  /*b440*/  LDSM.16.MT88.4 R120, [R201+0x4100] ;  /* 0x00410000c978783b */ /* 0x000fea0000004200 */
[----:B------:R-:W-:Y:S01]  /*b450*/  MUFU.EX2 R46, R46 ;  /* 0x0000002e002e7308 */ /* 0x000fe20000000800 */
[----:B------:R-:W-:Y:S01]  /*b460*/  F2FP.PACK_AB R12, R160, R161 ;  /* 0x000000a1a00c723e */ /* 0x000fe200000000ff */
[----:B------:R-:W-:Y:S01]  /*b470*/  FADD.FTZ R161, R161, R134 ;  /* 0x00000086a1a17221 */ /* 0x000fe20000010000 */
[----:B------:R-:W-:Y:S03]  /*b480*/  F2FP.PACK_AB R14, R163, R162 ;  /* 0x000000a2a30e723e */ /* 0x000fe600000000ff */
[----:B------:R-:W-:Y:S01]  /*b490*/  F2FP.PACK_AB R13, R172, R173 ;  /* 0x000000adac0d723e */ /* 0x000fe200000000ff */
        /* <DEDUP_REMOVED lines=8> */
[----:B------:R-:W-:Y:S02]  /*b520*/  FADD.FTZ R162, R163, R162 ;  /* 0x000000a2a3a27221 */ /* 0x000fe40000010000 */
[----:B------:R-:W-:Y:S01]  /*b530*/  FADD.FTZ R175, R175, R174 ;  /* 0x000000aeafaf7221 */ /* 0x000fe20000010000 */
[C---:B------:R-:W-:Y:S01]  /*b540*/  HMMA.16816.F32 R8, R12.reuse, R18, R8 ;  /* 0x000000120c08723c */ /* 0x040fe20000001808 */
[----:B------:R-:W2:Y:S07]  /*b550*/  LDSM.16.MT88.4 R16, [R204+0x4100] ;  /* 0x00410000cc10783b */ /* 0x000eae0000004200 */
[C---:B------:R-:W-:Y:S08]  /*b560*/  HMMA.16816.F32 R68, R12.reuse, R20, R68 ;  /* 0x000000140c44723c */ /* 0x040ff00000001844 */
[C---:B------:R-:W-:Y:S01]  /*b570*/  HMMA.16816.F32 R72, R12.reuse, R22, R72 ;  /* 0x000000160c48723c */ /* 0x040fe20000001848 */
[----:B------:R-:W3:Y:S07]  /*b580*/  LDSM.16.MT88.4 R20, [R204+0x1900] ;  /* 0x00190000cc14783b */ /* 0x000eee0000004200 */
[C---:B------:R-:W-:Y:S08]  /*b590*/  HMMA.16816.F32 R76, R12.reuse, R24, R76 ;  /* 0x000000180c4c723c */ /* 0x040ff0000000184c */
[C---:B------:R-:W-:Y:S01]  /*b5a0*/  HMMA.16816.F32 R80, R12.reuse, R26, R80 ;  /* 0x0000001a0c50723c */ /* 0x040fe20000001850 */
[----:B------:R-:W3:Y:S07]  /*b5b0*/  LDSM.16.MT88.4 R24, [R201+0x1900] ;  /* 0x00190000c918783b */ /* 0x000eee0000004200 */
[C---:B-1----:R-:W-:Y:S08]  /*b5c0*/  HMMA.16816.F32 R84, R12.reuse, R108, R84 ;  /* 0x0000006c0c54723c */ /* 0x042ff00000001854 */
[C---:B------:R-:W-:Y:S01]  /*b5d0*/  HMMA.16816.F32 R88, R12.reuse, R110, R88 ;  /* 0x0000006e0c58723c */ /* 0x040fe20000001858 */
[----:B------:R-:W-:Y:S07]  /*b5e0*/  LDSM.16.MT88.4 R108, [R204+0x2900] ;  /* 0x00290000cc6c783b */ /* 0x000fee0000004200 */
[C---:B--2---:R-:W-:Y:S08]  /*b5f0*/  HMMA.16816.F32 R92, R12.reuse, R16, R92 ;  /* 0x000000100c5c723c */ /* 0x044ff0000000185c */
[C---:B------:R-:W-:Y:S01]  /*b600*/  HMMA.16816.F32 R96, R12.reuse, R18, R96 ;  /* 0x000000120c60723c */ /* 0x040fe20000001860 */
[----:B------:R-:W1:Y:S07]  /*b610*/  LDSM.16.MT88.4 R16, [R200+0x1900] ;  /* 0x00190000c810783b */ /* 0x000e6e0000004200 */
[C---:B------:R-:W-:Y:S08]  /*b620*/  HMMA.16816.F32 R100, R12.reuse, R112, R100 ;  /* 0x000000700c64723c */ /* 0x040ff00000001864 */
[C---:B------:R-:W-:Y:S08]  /*b630*/  HMMA.16816.F32 R104, R12.reuse, R114, R104 ;  /* 0x000000720c68723c */ /* 0x040ff00000001868 */
[C---:B------:R-:W-:Y:S07]  /*b640*/  HMMA.16816.F32 R52, R12.reuse, R120, R52 ;  /* 0x000000780c34723c */ /* 0x040fee0000001834 */
[--C-:B------:R-:W-:Y:S01]  /*b650*/  FFMA.FTZ R120, R36, c[0x0][0x2d0], -R147.reuse ;  /* 0x0000b40024787a23 */ /* 0x100fe20000010893 */
[C---:B------:R-:W-:Y:S04]  /*b660*/  HMMA.16816.F32 R56, R12.reuse, R122, R56 ;  /* 0x0000007a0c38723c */ /* 0x040fe80000001838 */
[--C-:B------:R-:W-:Y:S01]  /*b670*/  FFMA.FTZ R121, R37, c[0x0][0x2d0], -R147.reuse ;  /* 0x0000b40025797a23 */ /* 0x100fe20000010893 */
[----:B------:R-:W-:Y:S01]  /*b680*/  MUFU.EX2 R120, R120 ;  /* 0x0000007800787308 */ /* 0x000fe20000000800 */
[----:B------:R-:W-:Y:S02]  /*b690*/  FFMA.FTZ R147, R49, c[0x0][0x2d0], -R147 ;  /* 0x0000b40031937a23 */ /* 0x000fe40000010893 */
[C---:B------:R-:W-:Y:S04]  /*b6a0*/  HMMA.16816.F32 R60, R12.reuse, R128, R60 ;  /* 0x000000800c3c723c */ /* 0x040fe8000000183c */
[--C-:B------:R-:W-:Y:S02]  /*b6b0*/  FFMA.FTZ R122, R38, c[0x0][0x2d0], -R145.reuse ;  /* 0x0000b400267a7a23 */ /* 0x100fe40000010891 */
[--C-:B------:R-:W-:Y:S01]  /*b6c0*/  FFMA.FTZ R123, R39, c[0x0][0x2d0], -R145.reuse ;  /* 0x0000b400277b7a23 */ /* 0x100fe20000010891 */
[----:B------:R-:W2:Y:S01]  /*b6d0*/  MUFU.EX2 R121, R121 ;  /* 0x0000007900797308 */ /* 0x000ea20000000800 */
[----:B------:R-:W-:Y:S01]  /*b6e0*/  HMMA.16816.F32 R64, R12, R130, R64 ;  /* 0x000000820c40723c */ /* 0x000fe20000001840 */
[----:B------:R-:W-:Y:S03]  /*b6f0*/  LDSM.16.MT88.4 R36, [R201+0x2900] ;  /* 0x00290000c924783b */ /* 0x000fe60000004200 */
[--C-:B------:R-:W-:Y:S02]  /*b700*/  FFMA.FTZ R49, R50, c[0x0][0x2d0], -R145.reuse ;  /* 0x0000b40032317a23 */ /* 0x100fe40000010891 */
[----:B------:R-:W-:Y:S01]  /*b710*/  FFMA.FTZ R145, R51, c[0x0][0x2d0], -R145 ;  /* 0x0000b40033917a23 */ /* 0x000fe20000010891 */
[----:B----4-:R-:W-:Y:S01]  /*b720*/  F2FP.PACK_AB R12, R186, R185 ;  /* 0x000000b9ba0c723e */ /* 0x010fe200000000ff */
[----:B------:R-:W-:Y:S01]  /*b730*/  FADD.FTZ R185, R185, R162 ;  /* 0x000000a2b9b97221 */ /* 0x000fe20000010000 */
[----:B------:R-:W-:Y:S01]  /*b740*/  F2FP.PACK_AB R14, R224, R187 ;  /* 0x000000bbe00e723e */ /* 0x000fe200000000ff */
[----:B------:R-:W-:Y:S02]  /*b750*/  MUFU.EX2 R122, R122 ;  /* 0x0000007a007a7308 */ /* 0x000fe40000000800 */
[----:B-----5:R-:W-:Y:S01]  /*b760*/  F2FP.PACK_AB R13, R227, R226 ;  /* 0x000000e2e30d723e */ /* 0x020fe200000000ff */
[----:B------:R-:W-:Y:S01]  /*b770*/  FADD.FTZ R226, R226, R175 ;  /* 0x000000afe2e27221 */ /* 0x000fe20000010000 */
[----:B------:R-:W-:Y:S01]  /*b780*/  F2FP.PACK_AB R15, R229, R228 ;  /* 0x000000e4e50f723e */ /* 0x000fe200000000ff */
[----:B------:R-:W-:Y:S02]  /*b790*/  FADD.FTZ R186, R186, R185 ;  /* 0x000000b9baba7221 */ /* 0x000fe40000010000 */
[----:B------:R-:W-:Y:S02]  /*b7a0*/  FADD.FTZ R227, R227, R226 ;  /* 0x000000e2e3e37221 */ /* 0x000fe40000010000 */
[----:B------:R-:W-:Y:S01]  /*b7b0*/  FADD.FTZ R187, R187, R186 ;  /* 0x000000babbbb7221 */ /* 0x000fe20000010000 */
[----:B------:R-:W4:Y:S01]  /*b7c0*/  MUFU.EX2 R123, R123 ;  /* 0x0000007b007b7308 */ /* 0x000f220000000800 */
[C---:B---3--:R-:W-:Y:S03]  /*b7d0*/  HMMA.16816.F32 R4, R12.reuse, R20, R4 ;  /* 0x000000140c04723c */ /* 0x048fe60000001804 */
[----:B------:R-:W-:Y:S02]  /*b7e0*/  FADD.FTZ R228, R228, R227 ;  /* 0x000000e3e4e47221 */ /* 0x000fe40000010000 */
[----:B------:R-:W-:Y:S02]  /*b7f0*/  FADD.FTZ R187, R224, R187 ;  /* 0x000000bbe0bb7221 */ /* 0x000fe40000010000 */
[----:B------:R-:W-:Y:S01]  /*b800*/  FADD.FTZ R229, R229, R228 ;  /* 0x000000e4e5e57221 */ /* 0x000fe20000010000 */
[C---:B------:R-:W-:Y:S01]  /*b810*/  HMMA.16816.F32 R8, R12.reuse, R22, R8 ;  /* 0x000000160c08723c */ /* 0x040fe20000001808 */
[----:B------:R-:W3:Y:S01]  /*b820*/  LDSM.16.MT88.4 R20, [R204+0x4900] ;  /* 0x00490000cc14783b */ /* 0x000ee20000004200 */
[----:B------:R-:W5:Y:S06]  /*b830*/  MUFU.EX2 R147, R147 ;  /* 0x0000009300937308 */ /* 0x000f6c0000000800 */
[C---:B------:R-:W-:Y:S04]  /*b840*/  HMMA.16816.F32 R68, R12.reuse, R28, R68 ;  /* 0x0000001c0c44723c */ /* 0x040fe80000001844 */
[----:B------:R-:W-:Y:S04]  /*b850*/  MUFU.EX2 R49, R49 ;  /* 0x0000003100317308 */ /* 0x000fe80000000800 */
[C---:B------:R-:W-:Y:S01]  /*b860*/  HMMA.16816.F32 R72, R12.reuse, R30, R72 ;  /* 0x0000001e0c48723c */ /* 0x040fe20000001848 */
[----:B------:R-:W2:Y:S05]  /*b870*/  LDSM.16.MT88.4 R28, [R202+0x4900] ;  /* 0x00490000ca1c783b */ /* 0x000eaa0000004200 */
[----:B------:R-:W2:Y:S02]  /*b880*/  MUFU.EX2 R50, R145 ;  /* 0x0000009100327308 */ /* 0x000ea40000000800 */
        /* <DEDUP_REMOVED lines=9> */
[C---:B--2---:R-:W-:Y:S08]  /*b920*/  HMMA.16816.F32 R100, R12.reuse, R28, R100 ;  /* 0x0000001c0c64723c */ /* 0x044ff00000001864 */
[C---:B------:R-:W-:Y:S01]  /*b930*/  HMMA.16816.F32 R104, R12.reuse, R30, R104 ;  /* 0x0000001e0c68723c */ /* 0x040fe20000001868 */
[----:B------:R-:W2:Y:S07]  /*b940*/  LDSM.16.MT88.4 R28, [R202+0x2100] ;  /* 0x00210000ca1c783b */ /* 0x000eae0000004200 */
[C---:B----4-:R-:W-:Y:S08]  /*b950*/  HMMA.16816.F32 R52, R12.reuse, R24, R52 ;  /* 0x000000180c34723c */ /* 0x050ff00000001834 */
[C---:B------:R-:W-:Y:S01]  /*b960*/  HMMA.16816.F32 R56, R12.reuse, R26, R56 ;  /* 0x0000001a0c38723c */ /* 0x040fe20000001838 */
[----:B------:R-:W4:Y:S07]  /*b970*/  LDSM.16.MT88.4 R24, [R201+0x2100] ;  /* 0x00210000c918783b */ /* 0x000f2e0000004200 */
[C---:B-1----:R-:W-:Y:S08]  /*b980*/  HMMA.16816.F32 R60, R12.reuse, R16, R60 ;  /* 0x000000100c3c723c */ /* 0x042ff0000000183c */
[----:B------:R-:W-:Y:S01]  /*b990*/  HMMA.16816.F32 R64, R12, R18, R64 ;  /* 0x000000120c40723c */ /* 0x000fe20000001840 */
[----:B------:R-:W1:Y:S06]  /*b9a0*/  LDSM.16.MT88.4 R16, [R200+0x2100] ;  /* 0x00210000c810783b */ /* 0x000e6c0000004200 */
        /* <DEDUP_REMOVED lines=28> */
[C---:B------:R-:W-:Y:S08]  /*bb70*/  HMMA.16816.F32 R104, R12.reuse, R30, R104 ;  /* 0x0000001e0c68723c */ /* 0x040ff00000001868 */
[C---:B----4-:R-:W-:Y:S08]  /*bb80*/  HMMA.16816.F32 R52, R12.reuse, R24, R52 ;  /* 0x000000180c34723c */ /* 0x050ff00000001834 */
[C---:B------:R-:W-:Y:S01]  /*bb90*/  HMMA.16816.F32 R56, R12.reuse, R26, R56 ;  /* 0x0000001a0c38723c */ /* 0x040fe20000001838 */
[----:B------:R-:W2:Y:S07]  /*bba0*/  LDSM.16.MT88.4 R24, [R204+0x5900] ;  /* 0x00590000cc18783b */ /* 0x000eae0000004200 */
[C---:B------:R-:W-:Y:S08]  /*bbb0*/  HMMA.16816.F32 R60, R12.reuse, R32, R60 ;  /* 0x000000200c3c723c */ /* 0x040ff0000000183c */
[----:B------:R-:W-:Y:S07]  /*bbc0*/  HMMA.16816.F32 R64, R12, R34, R64 ;  /* 0x000000220c40723c */ /* 0x000fee0000001840 */
[----:B------:R-:W-:Y:S01]  /*bbd0*/  F2FP.PACK_AB R12, R45, R44 ;  /* 0x0000002c2d0c723e */ /* 0x000fe200000000ff */
[----:B------:R-:W-:Y:S01]  /*bbe0*/  FADD.FTZ R44, R44, R41 ;  /* 0x000000292c2c7221 */ /* 0x000fe20000010000 */
[----:B-----5:R-:W-:Y:S03]  /*bbf0*/  F2FP.PACK_AB R14, R147, R48 ;  /* 0x00000030930e723e */ /* 0x020fe600000000ff */
[----:B------:R-:W-:Y:S01]  /*bc00*/  F2FP.PACK_AB R13, R47, R46 ;  /* 0x0000002e2f0d723e */ /* 0x000fe200000000ff */
[----:B------:R-:W-:Y:S01]  /*bc10*/  FADD.FTZ R46, R46, R43 ;  /* 0x0000002b2e2e7221 */ /* 0x000fe20000010000 */
[----:B------:R-:W-:Y:S01]  /*bc20*/  F2FP.PACK_AB R15, R50, R49 ;  /* 0x00000031320f723e */ /* 0x000fe200000000ff */
[----:B------:R-:W-:Y:S02]  /*bc30*/  FADD.FTZ R45, R45, R44 ;  /* 0x0000002c2d2d7221 */ /* 0x000fe40000010000 */
[----:B------:R-:W-:Y:S02]  /*bc40*/  FADD.FTZ R46, R47, R46 ;  /* 0x0000002e2f2e7221 */ /* 0x000fe40000010000 */
[----:B------:R-:W-:Y:S02]  /*bc50*/  FADD.FTZ R48, R48, R45 ;  /* 0x0000002d30307221 */ /* 0x000fe40000010000 */
[C---:B------:R-:W-:Y:S01]  /*bc60*/  HMMA.16816.F32 R112, R12.reuse, R108, R4 ;  /* 0x0000006c0c70723c */ /* 0x040fe20000001804 */
[----:B------:R-:W4:Y:S02]  /*bc70*/  LDSM.16.MT88.4 R4, [R202+0x5900] ;  /* 0x00590000ca04783b */ /* 0x000f240000004200 */
[----:B------:R-:W-:Y:S02]  /*bc80*/  FADD.FTZ R49, R49, R46 ;  /* 0x0000002e31317221 */ /* 0x000fe40000010000 */
[----:B------:R-:W-:Y:S02]  /*bc90*/  FADD.FTZ R216, R147, R48 ;  /* 0x0000003093d87221 */ /* 0x000fe40000010000 */
[----:B------:R-:W-:Y:S01]  /*bca0*/  FADD.FTZ R217, R50, R49 ;  /* 0x0000003132d97221 */ /* 0x000fe20000010000 */
[C---:B------:R-:W-:Y:S01]  /*bcb0*/  HMMA.16816.F32 R108, R12.reuse, R110, R8 ;  /* 0x0000006e0c6c723c */ /* 0x040fe20000001808 */
[----:B------:R-:W5:Y:S07]  /*bcc0*/  LDSM.16.MT88.4 R8, [R201+0x5900] ;  /* 0x00590000c908783b */ /* 0x000f6e0000004200 */
[C---:B-1----:R-:W-:Y:S08]  /*bcd0*/  HMMA.16816.F32 R68, R12.reuse, R16, R68 ;  /* 0x000000100c44723c */ /* 0x042ff00000001844 */
[C---:B------:R-:W-:Y:S01]  /*bce0*/  HMMA.16816.F32 R72, R12.reuse, R18, R72 ;  /* 0x000000120c48723c */ /* 0x040fe20000001848 */
[----:B------:R-:W1:Y:S07]  /*bcf0*/  LDSM.16.MT88.4 R16, [R200+0x5900] ;  /* 0x00590000c810783b */ /* 0x000e6e0000004200 */
[C---:B------:R-:W-:Y:S08]  /*bd00*/  HMMA.16816.F32 R76, R12.reuse, R36, R76 ;  /* 0x000000240c4c723c */ /* 0x040ff0000000184c */
[C---:B------:R-:W-:Y:S08]  /*bd10*/  HMMA.16816.F32 R80, R12.reuse, R38, R80 ;  /* 0x000000260c50723c */ /* 0x040ff00000001850 */
[C---:B---3--:R-:W-:Y:S08]  /*bd20*/  HMMA.16816.F32 R84, R12.reuse, R20, R84 ;  /* 0x000000140c54723c */ /* 0x048ff00000001854 */
[C---:B------:R-:W-:Y:S08]  /*bd30*/  HMMA.16816.F32 R88, R12.reuse, R22, R88 ;  /* 0x000000160c58723c */ /* 0x040ff00000001858 */
[C---:B--2---:R-:W-:Y:S08]  /*bd40*/  HMMA.16816.F32 R92, R12.reuse, R24, R92 ;  /* 0x000000180c5c723c */ /* 0x044ff0000000185c */
[C---:B------:R-:W-:Y:S08]  /*bd50*/  HMMA.16816.F32 R96, R12.reuse, R26, R96 ;  /* 0x0000001a0c60723c */ /* 0x040ff00000001860 */
[C---:B----4-:R-:W-:Y:S08]  /*bd60*/  HMMA.16816.F32 R100, R12.reuse, R4, R100 ;  /* 0x000000040c64723c */ /* 0x050ff00000001864 */
[C---:B------:R-:W-:Y:S08]  /*bd70*/  HMMA.16816.F32 R104, R12.reuse, R6, R104 ;  /* 0x000000060c68723c */ /* 0x040ff00000001868 */
[C---:B-----5:R-:W-:Y:S08]  /*bd80*/  HMMA.16816.F32 R52, R12.reuse, R8, R52 ;  /* 0x000000080c34723c */ /* 0x060ff00000001834 */
[C---:B------:R-:W-:Y:S08]  /*bd90*/  HMMA.16816.F32 R56, R12.reuse, R10, R56 ;  /* 0x0000000a0c38723c */ /* 0x040ff00000001838 */
[C---:B-1----:R-:W-:Y:S08]  /*bda0*/  HMMA.16816.F32 R60, R12.reuse, R16, R60 ;  /* 0x000000100c3c723c */ /* 0x042ff0000000183c */
[----:B------:R-:W-:Y:S07]  /*bdb0*/  HMMA.16816.F32 R64, R12, R18, R64 ;  /* 0x000000120c40723c */ /* 0x000fee0000001840 */
[----:B------:R-:W-:Y:S01]  /*bdc0*/  MOV R12, R116 ;  /* 0x00000074000c7202 */ /* 0x000fe20000000f00 */
[----:B------:R-:W-:-:S05]  /*bdd0*/  @P0 BRA `(.L_x_1383) ;  /* 0xffffd6d000000947 */ /* 0x000fca000383ffff */
.L_x_1382:
        /* <DEDUP_REMOVED lines=19> */
.L_x_1393:
[----:B------:R-:W-:Y:S04]  /*bf10*/  DEPBAR.LE SB0, 0x0 ;  /* 0x000080000000791a */ /* 0x000fe80000000000 */
[----:B------:R-:W-:Y:S01]  /*bf20*/  BAR.SYNC.DEFER_BLOCKING 0x0 ;  /* 0x0000000000007b1d */ /* 0x000fe20000010000 */
[C---:B------:R-:W-:Y:S01]  /*bf30*/  ISETP.GT.AND P6, PT, R184.reuse, R207, PT ;  /* 0x000000cfb800720c */ /* 0x040fe20003fc4270 */
[C---:B------:R-:W-:Y:S01]  /*bf40*/  IMAD.WIDE.U32 R46, R184.reuse, UR18, R218 ;  /* 0x00000012b82e7c25 */ /* 0x040fe2000f8e00da */
[----:B------:R-:W-:Y:S03]  /*bf50*/  SHF.R.S32.HI R0, RZ, 0x1f, R184 ;  /* 0x0000001fff007819 */ /* 0x000fe600000114b8 */
[----:B------:R-:W-:Y:S01]  /*bf60*/  IMAD.WIDE.U32 R36, R184, UR18, R186 ;  /* 0x00000012b8247c25 */ /* 0x000fe2000f8e00ba */
[----:B------:R-:W-:Y:S03]  /*bf70*/  LEA R44, P1, R46, c[0x0][0x1f8], 0x1 ;  /* 0x00007e002e2c7a11 */ /* 0x000fe600078208ff */
[----:B------:R-:W-:Y:S01]  /*bf80*/  IMAD R39, R184, UR5, RZ ;  /* 0x00000005b8277c24 */ /* 0x000fe2000f8e02ff */
[----:B------:R-:W-:Y:S03]  /*bf90*/  LEA R162, P0, R36, c[0x0][0x1f8], 0x1 ;  /* 0x00007e0024a27a11 */ /* 0x000fe600078008ff */
[----:B------:R-:W-:Y:S04]  /*bfa0*/  IMAD R39, R0, UR18, R39 ;  /* 0x0000001200277c24 */ /* 0x000fe8000f8e0227 */
[----:B------:R-:W-:Y:S05]  /*bfb0*/  IMAD.IADD R0, R39, 0x1, R37 ;  /* 0x0000000127007824 */ /* 0x000fea00078e0225 */
[----:B------:R-:W-:Y:S01]  /*bfc0*/  LEA.HI.X R163, R36, c[0x0][0x1fc], R0, 0x1, P0 ;  /* 0x00007f0024a37a11 */ /* 0x000fe200000f0c00 */
[----:B------:R-:W1:Y:S01]  /*bfd0*/  LDSM.16.M88.4 R8, [R206+0x8100] ;  /* 0x00810000ce08783b */ /* 0x000e620000000200 */
[----:B------:R-:W-:Y:S02]  /*bfe0*/  IADD3 R160, P0, R44, UR12, RZ ;  /* 0x0000000c2ca07c10 */ /* 0x000fe4000ff1e0ff */
[----:B------:R-:W-:Y:S02]  /*bff0*/  @P6 IADD3 R0, R184, -0x1, RZ ;  /* 0xffffffffb8006810 */ /* 0x000fe40007ffe0ff */
[----:B------:R-:W2:Y:S05]  /*c000*/  LDSM.16.M88.4 R16, [R206+0x8900] ;  /* 0x00890000ce10783b */ /* 0x000eaa0000000200 */
[----:B------:R-:W3:Y:S05]  /*c010*/  LDSM.16.M88.4 R24, [R206+0x9100] ;  /* 0x00910000ce18783b */ /* 0x000eea0000000200 */
[----:B------:R-:W4:Y:S05]  /*c020*/  LDSM.16.M88.4 R32, [R206+0x9900] ;  /* 0x00990000ce20783b */ /* 0x000f2a0000000200 */
[----:B------:R-:W5:Y:S05]  /*c030*/  LDSM.16.M88.4 R40, [R206+0xa100] ;  /* 0x00a10000ce28783b */ /* 0x000f6a0000000200 */
[----:B------:R-:W3:Y:S05]  /*c040*/  LDSM.16.M88.4 R48, [R206+0xa900] ;  /* 0x00a90000ce30783b */ /* 0x000eea0000000200 */
[----:B------:R-:W3:Y:S05]  /*c050*/  LDSM.16.M88.4 R116, [R205] ;  /* 0x00000000cd74783b */ /* 0x000eea0000000200 */
[----:B------:R-:W4:Y:S01]  /*c060*/  LDSM.16.M88.4 R120, [R199] ;  /* 0x00000000c778783b */ /* 0x000f220000000200 */
[C---:B-1----:R-:W-:Y:S04]  /*c070*/  HMMA.16816.F32 R4, R124.reuse, R8, RZ ;  /* 0x000000087c04723c */ /* 0x042fe800000018ff */
[----:B------:R-:W1:Y:S05]  /*c080*/  LDSM.16.M88.4 R128, [R198] ;  /* 0x00000000c680783b */ /* 0x000e6a0000000200 */
[----:B------:R-:W1:Y:S01]  /*c090*/  LDSM.16.M88.4 R132, [R197] ;  /* 0x00000000c584783b */ /* 0x000e620000000200 */
[C---:B------:R-:W-:Y:S04]  /*c0a0*/  HMMA.16816.F32 R8, R124.reuse, R10, RZ ;  /* 0x0000000a7c08723c */ /* 0x040fe800000018ff */
[----:B------:R-:W1:Y:S04]  /*c0b0*/  LDSM.16.M88.4 R136, [R196] ;  /* 0x00000000c488783b */ /* 0x000e680000000200 */
[C---:B--2---:R-:W-:Y:S01]  /*c0c0*/  HMMA.16816.F32 R12, R124.reuse, R16, RZ ;  /* 0x000000107c0c723c */ /* 0x044fe200000018ff */
[----:B------:R-:W2:Y:S07]  /*c0d0*/  LDSM.16.M88.4 R144, [R195] ;  /* 0x00000000c390783b */ /* 0x000eae0000000200 */
[C---:B------:R-:W-:Y:S08]  /*c0e0*/  HMMA.16816.F32 R16, R124.reuse, R18, RZ ;  /* 0x000000127c10723c */ /* 0x040ff000000018ff */
[C---:B---3--:R-:W-:Y:S08]  /*c0f0*/  HMMA.16816.F32 R20, R124.reuse, R24, RZ ;  /* 0x000000187c14723c */ /* 0x048ff000000018ff */
[C---:B------:R-:W-:Y:S08]  /*c100*/  HMMA.16816.F32 R24, R124.reuse, R26, RZ ;  /* 0x0000001a7c18723c */ /* 0x040ff000000018ff */
[C---:B----4-:R-:W-:Y:S07]  /*c110*/  HMMA.16816.F32 R28, R124.reuse, R32, RZ ;  /* 0x000000207c1c723c */ /* 0x050fee00000018ff */
[----:B------:R-:W-:Y:S05]  /*c120*/  IMAD.IADD R32, R47, 0x1, R39 ;  /* 0x000000012f207824 */ /* 0x000fea00078e0227 */
[----:B------:R-:W-:Y:S02]  /*c130*/  LEA.HI.X R45, R46, c[0x0][0x1fc], R32, 0x1, P1 ;  /* 0x00007f002e2d7a11 */ /* 0x000fe400008f0c20 */
[C---:B------:R-:W-:Y:S01]  /*c140*/  HMMA.16816.F32 R32, R124.reuse, R34, RZ ;  /* 0x000000227c20723c */ /* 0x040fe200000018ff */
[C---:B------:R-:W-:Y:S02]  /*c150*/  IADD3 R174, P1, R160.reuse, UR12, RZ ;  /* 0x0000000ca0ae7c10 */ /* 0x040fe4000ff3e0ff */
[----:B------:R-:W-:Y:S01]  /*c160*/  @!PT LDS RZ, [RZ] ;  /* 0x00000000fffff984 */ /* 0x000fe20000000800 */
[----:B------:R-:W-:Y:S01]  /*c170*/  @!PT LDS RZ, [RZ] ;  /* 0x00000000fffff984 */ /* 0x000fe20000000800 */
[----:B------:R-:W-:Y:S01]  /*c180*/  @!PT LDS RZ, [RZ] ;  /* 0x00000000fffff984 */ /* 0x000fe20000000800 */
[----:B------:R3:W-:Y:S01]  /*c190*/  LDGSTS.E.BYPASS.LTC128B.128 [R208+0x100], [R44.64], !P4 ;  /* 0x001000002cd07fae */ /* 0x0007e2000e101d4e */
[----:B------:R-:W-:Y:S02]  /*c1a0*/  IADD3.X R161, R45, UR17, RZ, P0, !PT ;  /* 0x000000112da17c10 */ /* 0x000fe400087fe4ff */
[----:B------:R-:W-:Y:S02]  /*c1b0*/  IADD3 R172, P0, R160, UR16, RZ ;  /* 0x00000010a0ac7c10 */ /* 0x000fe4000ff1e0ff */
[C---:B-----5:R-:W-:Y:S01]  /*c1c0*/  HMMA.16816.F32 R36, R124.reuse, R40, RZ ;  /* 0x000000287c24723c */ /* 0x060fe200000018ff */
[----:B------:R4:W-:Y:S03]  /*c1d0*/  LDGSTS.E.BYPASS.LTC128B.128 [R208+0x3100], [R162.64], !P3 ;  /* 0x03100000a2d07fae */ /* 0x0009e6000d901d4e */
[C---:B------:R-:W-:Y:S02]  /*c1e0*/  IADD3.X R175, R161.reuse, UR17, RZ, P1, !PT ;  /* 0x00000011a1af7c10 */ /* 0x040fe40008ffe4ff */
[----:B------:R4:W-:Y:S01]  /*c1f0*/  LDGSTS.E.BYPASS.LTC128B.128 [R208+0x1100], [R160.64], !P4 ;  /* 0x01100000a0d07fae */ /* 0x0009e2000e101d4e */
[----:B------:R-:W-:Y:S01]  /*c200*/  IADD3.X R173, R161, UR4, RZ, P0, !PT ;  /* 0x00000004a1ad7c10 */ /* 0x000fe200087fe4ff */
[C---:B------:R-:W-:Y:S01]  /*c210*/  HMMA.16816.F32 R40, R124.reuse, R42, RZ ;  /* 0x0000002a7c28723c */ /* 0x040fe200000018ff */
[----:B------:R-:W-:Y:S02]  /*c220*/  PLOP3.LUT P1, PT, PT, PT, UP3, 0x80, 0x0 ;  /* 0x000000000000781c */ /* 0x000fe40003f2f038 */
[----:B------:R4:W-:Y:S01]  /*c230*/  LDGSTS.E.BYPASS.LTC128B.128 [R208+0x4100], [R160.64+0x80], !P3 ;  /* 0x04100080a0d07fae */ /* 0x0009e2000d901d4e */
[----:B------:R-:W-:Y:S04]  /*c240*/  PLOP3.LUT P0, PT, PT, PT, UP3, 0x80, 0x0 ;  /* 0x000000000000781c */ /* 0x000fe80003f0f038 */
[----:B------:R5:W-:Y:S05]  /*c250*/  LDGSTS.E.BYPASS.LTC128B.128 [R208+0x2100], [R174.64], !P4 ;  /* 0x02100000aed07fae */ /* 0x000bea000e101d4e */
[----:B------:R5:W-:Y:S01]  /*c260*/  LDGSTS.E.BYPASS.LTC128B.128 [R208+0x5100], [R172.64], !P3 ;  /* 0x05100000acd07fae */ /* 0x000be2000d901d4e */
[C---:B---3--:R-:W-:Y:S04]  /*c270*/  HMMA.16816.F32 R44, R124.reuse, R48, RZ ;  /* 0x000000307c2c723c */ /* 0x048fe800000018ff */
[----:B------:R-:W3:Y:S04]  /*c280*/  LDSM.16.M88.4 R156, [R203+0x8100] ;  /* 0x00810000cb9c783b */ /* 0x000ee80000000200 */
[----:B------:R-:W-:Y:S01]  /*c290*/  HMMA.16816.F32 R48, R124, R50, RZ ;  /* 0x000000327c30723c */ /* 0x000fe200000018ff */
[----:B------:R-:W0:Y:S07]  /*c2a0*/  LDGDEPBAR ;  /* 0x00000000000079af */ /* 0x000e2e0000000000 */
[C---:B------:R-:W-:Y:S01]  /*c2b0*/  HMMA.16816.F32 R4, R140.reuse, R116, R4 ;  /* 0x000000748c04723c */ /* 0x040fe20000001804 */
[----:B----4-:R-:W-:Y:S07]  /*c2c0*/  LDSM.16.M88.4 R160, [R206+0xb100] ;  /* 0x00b10000cea0783b */ /* 0x010fee0000000200 */
[C---:B------:R-:W-:Y:S01]  /*c2d0*/  HMMA.16816.F32 R8, R140.reuse, R118, R8 ;  /* 0x000000768c08723c */ /* 0x040fe20000001808 */
[----:B------:R-:W4:Y:S05]  /*c2e0*/  LDSM.16.M88.4 R116, [R203+0x8900] ;  /* 0x00890000cb74783b */ /* 0x000f2a0000000200 */
[----:B-----5:R-:W-:Y:S02]  /*c2f0*/  LDSM.16.M88.4 R172, [R206+0xb900] ;  /* 0x00b90000ceac783b */ /* 0x020fe40000000200 */
        /* <DEDUP_REMOVED lines=14> */
[----:B------:R-:W-:Y:S07]  /*c3e0*/  LDSM.16.M88.4 R144, [R194+0x800] ;  /* 0x00080000c290783b */ /* 0x000fee0000000200 */
[C---:B---3--:R-:W-:Y:S08]  /*c3f0*/  HMMA.16816.F32 R4, R148.reuse, R156, R4 ;  /* 0x0000009c9404723c */ /* 0x048ff00000001804 */
[C---:B------:R-:W-:Y:S01]  /*c400*/  HMMA.16816.F32 R8, R148.reuse, R158, R8 ;  /* 0x0000009e9408723c */ /* 0x040fe20000001808 */
[----:B------:R-:W-:Y:S07]  /*c410*/  LDSM.16.M88.4 R156, [R194+0x1000] ;  /* 0x00100000c29c783b */ /* 0x000fee0000000200 */
[C---:B----4-:R-:W-:Y:S08]  /*c420*/  HMMA.16816.F32 R12, R148.reuse, R116, R12 ;  /* 0x00000074940c723c */ /* 0x050ff0000000180c */
[C---:B------:R-:W-:Y:S01]  /*c430*/  HMMA.16816.F32 R16, R148.reuse, R118, R16 ;  /* 0x000000769410723c */ /* 0x040fe20000001810 */
[----:B------:R-:W2:Y:S07]  /*c440*/  LDSM.16.M88.4 R116, [R194] ;  /* 0x00000000c274783b */ /* 0x000eae0000000200 */
[C---:B-----5:R-:W-:Y:S08]  /*c450*/  HMMA.16816.F32 R20, R148.reuse, R120, R20 ;  /* 0x000000789414723c */ /* 0x060ff00000001814 */
[C---:B------:R-:W-:Y:S01]  /*c460*/  HMMA.16816.F32 R24, R148.reuse, R122, R24 ;  /* 0x0000007a9418723c */ /* 0x040fe20000001818 */
[----:B------:R-:W3:Y:S07]  /*c470*/  LDSM.16.M88.4 R120, [R194+0x1800] ;  /* 0x00180000c278783b */ /* 0x000eee0000000200 */
[C---:B-1----:R-:W-:Y:S08]  /*c480*/  HMMA.16816.F32 R28, R148.reuse, R128, R28 ;  /* 0x00000080941c723c */ /* 0x042ff0000000181c */
[C---:B------:R-:W-:Y:S01]  /*c490*/  HMMA.16816.F32 R32, R148.reuse, R130, R32 ;  /* 0x000000829420723c */ /* 0x040fe20000001820 */
[----:B------:R-:W1:Y:S07]  /*c4a0*/  LDSM.16.M88.4 R128, [R194+0x2000] ;  /* 0x00200000c280783b */ /* 0x000e6e0000000200 */
[C---:B------:R-:W-:Y:S08]  /*c4b0*/  HMMA.16816.F32 R36, R148.reuse, R132, R36 ;  /* 0x000000849424723c */ /* 0x040ff00000001824 */
[C---:B------:R-:W-:Y:S01]  /*c4c0*/  HMMA.16816.F32 R40, R148.reuse, R134, R40 ;  /* 0x000000869428723c */ /* 0x040fe20000001828 */
[----:B------:R-:W4:Y:S07]  /*c4d0*/  LDSM.16.M88.4 R132, [R194+0x2800] ;  /* 0x00280000c284783b */ /* 0x000f2e0000000200 */
        /* <DEDUP_REMOVED lines=8> */
[----:B------:R-:W-:Y:S07]  /*c560*/  LDSM.16.M88.4 R144, [R188] ;  /* 0x00000000bc90783b */ /* 0x000fee0000000200 */
[C---:B------:R-:W-:Y:S08]  /*c570*/  HMMA.16816.F32 R20, R152.reuse, R156, R20 ;  /* 0x0000009c9814723c */ /* 0x040ff00000001814 */
[C---:B------:R-:W-:Y:S01]  /*c580*/  HMMA.16816.F32 R24, R152.reuse, R158, R24 ;  /* 0x0000009e9818723c */ /* 0x040fe20000001818 */
[----:B------:R-:W-:Y:S07]  /*c590*/  LDSM.16.M88.4 R156, [R203+0xc900] ;  /* 0x00c90000cb9c783b */ /* 0x000fee0000000200 */
[C---:B---3--:R-:W-:Y:S08]  /*c5a0*/  HMMA.16816.F32 R28, R152.reuse, R120, R28 ;  /* 0x00000078981c723c */ /* 0x048ff0000000181c */
[C---:B------:R-:W-:Y:S01]  /*c5b0*/  HMMA.16816.F32 R32, R152.reuse, R122, R32 ;  /* 0x0000007a9820723c */ /* 0x040fe20000001820 */
[----:B------:R-:W3:Y:S07]  /*c5c0*/  LDSM.16.M88.4 R120, [R206+0xc900] ;  /* 0x00c90000ce78783b */ /* 0x000eee0000000200 */
[C---:B-1----:R-:W-:Y:S08]  /*c5d0*/  HMMA.16816.F32 R36, R152.reuse, R128, R36 ;  /* 0x000000809824723c */ /* 0x042ff00000001824 */
[C---:B------:R-:W-:Y:S01]  /*c5e0*/  HMMA.16816.F32 R40, R152.reuse, R130, R40 ;  /* 0x000000829828723c */ /* 0x040fe20000001828 */
[----:B------:R-:W1:Y:S07]  /*c5f0*/  LDSM.16.M88.4 R128, [R206+0xd900] ;  /* 0x00d90000ce80783b */ /* 0x000e6e0000000200 */
[C---:B----4-:R-:W-:Y:S08]  /*c600*/  HMMA.16816.F32 R44, R152.reuse, R132, R44 ;  /* 0x00000084982c723c */ /* 0x050ff0000000182c */
[----:B------:R-:W-:Y:S01]  /*c610*/  HMMA.16816.F32 R48, R152, R134, R48 ;  /* 0x000000869830723c */ /* 0x000fe20000001830 */
[----:B------:R-:W4:Y:S07]  /*c620*/  LDSM.16.M88.4 R132, [R193] ;  /* 0x00000000c184783b */ /* 0x000f2e0000000200 */
        /* <DEDUP_REMOVED lines=11> */
[----:B------:R-:W3:Y:S07]  /*c6e0*/  LDSM.16.M88.4 R120, [R191] ;  /* 0x00000000bf78783b */ /* 0x000eee0000000200 */
[C---:B------:R-:W-:Y:S08]  /*c6f0*/  HMMA.16816.F32 R36, R164.reuse, R136, R36 ;  /* 0x00000088a424723c */ /* 0x040ff00000001824 */
[C---:B------:R-:W-:Y:S01]  /*c700*/  HMMA.16816.F32 R40, R164.reuse, R138, R40 ;  /* 0x0000008aa428723c */ /* 0x040fe20000001828 */
[----:B------:R-:W5:Y:S07]  /*c710*/  LDSM.16.M88.4 R136, [R190] ;  /* 0x00000000be88783b */ /* 0x000f6e0000000200 */
[C---:B-1----:R-:W-:Y:S08]  /*c720*/  HMMA.16816.F32 R44, R164.reuse, R128, R44 ;  /* 0x00000080a42c723c */ /* 0x042ff0000000182c */
[----:B------:R-:W-:Y:S01]  /*c730*/  HMMA.16816.F32 R48, R164, R130, R48 ;  /* 0x00000082a430723c */ /* 0x000fe20000001830 */
[----:B------:R-:W1:Y:S07]  /*c740*/  LDSM.16.M88.4 R128, [R189] ;  /* 0x00000000bd80783b */ /* 0x000e6e0000000200 */
[C---:B----4-:R-:W-:Y:S08]  /*c750*/  HMMA.16816.F32 R4, R168.reuse, R132, R4 ;  /* 0x00000084a804723c */ /* 0x050ff00000001804 */
[C---:B------:R-:W-:Y:S01]  /*c760*/  HMMA.16816.F32 R8, R168.reuse, R134, R8 ;  /* 0x00000086a808723c */ /* 0x040fe20000001808 */
[----:B------:R-:W4:Y:S07]  /*c770*/  LDSM.16.M88.4 R132, [R203+0xb100] ;  /* 0x00b10000cb84783b */ /* 0x000f2e0000000200 */
[C---:B--2---:R-:W-:Y:S08]  /*c780*/  HMMA.16816.F32 R12, R168.reuse, R116, R12 ;  /* 0x00000074a80c723c */ /* 0x044ff0000000180c */
[C---:B------:R-:W-:Y:S01]  /*c790*/  HMMA.16816.F32 R16, R168.reuse, R118, R16 ;  /* 0x00000076a810723c */ /* 0x040fe20000001810 */
[----:B------:R-:W2:Y:S07]  /*c7a0*/  LDSM.16.M88.4 R116, [R203+0xb900] ;  /* 0x00b90000cb74783b */ /* 0x000eae0000000200 */
[C---:B---3--:R-:W-:Y:S08]  /*c7b0*/  HMMA.16816.F32 R20, R168.reuse, R120, R20 ;  /* 0x00000078a814723c */ /* 0x048ff00000001814 */
[C---:B------:R-:W-:Y:S01]  /*c7c0*/  HMMA.16816.F32 R24, R168.reuse, R122, R24 ;  /* 0x0000007aa818723c */ /* 0x040fe20000001818 */
[----:B------:R-:W3:Y:S07]  /*c7d0*/  LDSM.16.M88.4 R120, [R203+0xc100] ;  /* 0x00c10000cb78783b */ /* 0x000eee0000000200 */
[C---:B-----5:R-:W-:Y:S08]  /*c7e0*/  HMMA.16816.F32 R28, R168.reuse, R136, R28 ;  /* 0x00000088a81c723c */ /* 0x060ff0000000181c */
[C---:B------:R-:W-:Y:S01]  /*c7f0*/  HMMA.16816.F32 R32, R168.reuse, R138, R32 ;  /* 0x0000008aa820723c */ /* 0x040fe20000001820 */
[----:B------:R-:W-:Y:S07]  /*c800*/  LDSM.16.M88.4 R136, [R194+0x3000] ;  /* 0x00300000c288783b */ /* 0x000fee0000000200 */
[C---:B-1----:R-:W-:Y:S08]  /*c810*/  HMMA.16816.F32 R36, R168.reuse, R128, R36 ;  /* 0x00000080a824723c */ /* 0x042ff00000001824 */
[C---:B------:R-:W-:Y:S01]  /*c820*/  HMMA.16816.F32 R40, R168.reuse, R130, R40 ;  /* 0x00000082a828723c */ /* 0x040fe20000001828 */
[----:B------:R-:W1:Y:S07]  /*c830*/  LDSM.16.M88.4 R128, [R203+0xd900] ;  /* 0x00d90000cb80783b */ /* 0x000e6e0000000200 */
[C---:B------:R-:W-:Y:S08]  /*c840*/  HMMA.16816.F32 R44, R168.reuse, R144, R44 ;  /* 0x00000090a82c723c */ /* 0x040ff0000000182c */
[----:B------:R-:W-:Y:S08]  /*c850*/  HMMA.16816.F32 R48, R168, R146, R48 ;  /* 0x00000092a830723c */ /* 0x000ff00000001830 */
[C---:B----4-:R-:W-:Y:S07]  /*c860*/  HMMA.16816.F32 R4, R176.reuse, R132, R4 ;  /* 0x00000084b004723c */ /* 0x050fee0000001804 */
[----:B------:R-:W-:Y:S01]  /*c870*/  @P6 SHF.R.S32.HI R133, RZ, 0x1f, R0 ;  /* 0x0000001fff856819 */ /* 0x000fe20000011400 */
[C---:B------:R-:W-:Y:S04]  /*c880*/  HMMA.16816.F32 R8, R176.reuse, R134, R8 ;  /* 0x00000086b008723c */ /* 0x040fe80000001808 */
[----:B------:R-:W-:Y:S03]  /*c890*/  @P6 IMAD R133, R133, c[0x0][0x1e0], RZ ;  /* 0x0000780085856a24 */ /* 0x000fe600078e02ff */
[----:B------:R-:W-:Y:S01]  /*c8a0*/  @P6 IMAD.MOV.U32 R134, RZ, RZ, R210 ;  /* 0x000000ffff866224 */ /* 0x000fe200078e00d2 */
[C---:B--2---:R-:W-:Y:S04]  /*c8b0*/  HMMA.16816.F32 R12, R176.reuse, R116, R12 ;  /* 0x00000074b00c723c */ /* 0x044fe8000000180c */
[C---:B------:R-:W-:Y:S02]  /*c8c0*/  @P6 IMAD R133, R0.reuse, c[0x0][0x1e4], R133 ;  /* 0x0000790000856a24 */ /* 0x040fe400078e0285 */
[----:B------:R-:W-:Y:S02]  /*c8d0*/  @P6 IMAD.MOV.U32 R135, RZ, RZ, R213 ;  /* 0x000000ffff876224 */ /* 0x000fe400078e00d5 */
[C---:B------:R-:W-:Y:S01]  /*c8e0*/  HMMA.16816.F32 R16, R176.reuse, R118, R16 ;  /* 0x00000076b010723c */ /* 0x040fe20000001810 */
        /* <DEDUP_REMOVED lines=8> */
[C---:B-1----:R-:W-:Y:S08]  /*c970*/  HMMA.16816.F32 R44, R176.reuse, R128, R44 ;  /* 0x00000080b02c723c */ /* 0x042ff0000000182c */
[----:B------:R-:W-:Y:S01]  /*c980*/  HMMA.16816.F32 R48, R176, R130, R48 ;  /* 0x00000082b030723c */ /* 0x000fe20000001830 */
[----:B------:R-:W1:Y:S07]  /*c990*/  LDSM.16.M88.4 R128, [R194+0x5000] ;  /* 0x00500000c280783b */ /* 0x000e6e0000000200 */
[C---:B------:R-:W-:Y:S08]  /*c9a0*/  HMMA.16816.F32 R4, R180.reuse, R136, R4 ;  /* 0x00000088b404723c */ /* 0x040ff00000001804 */
[C---:B------:R-:W-:Y:S08]  /*c9b0*/  HMMA.16816.F32 R8, R180.reuse, R138, R8 ;  /* 0x0000008ab408723c */ /* 0x040ff00000001808 */
[C---:B------:R-:W-:Y:S08]  /*c9c0*/  HMMA.16816.F32 R12, R180.reuse, R172, R12 ;  /* 0x000000acb40c723c */ /* 0x040ff0000000180c */
[C---:B------:R-:W-:Y:S08]  /*c9d0*/  HMMA.16816.F32 R16, R180.reuse, R174, R16 ;  /* 0x000000aeb410723c */ /* 0x040ff00000001810 */
[C---:B--2---:R-:W-:Y:S07]  /*c9e0*/  HMMA.16816.F32 R20, R180.reuse, R116, R20 ;  /* 0x00000074b414723c */ /* 0x044fee0000001814 */
[----:B------:R-:W-:Y:S01]  /*c9f0*/  @P6 IMAD.WIDE.U32 R116, R0, c[0x0][0x1e0], RZ ;  /* 0x0000780000746a25 */ /* 0x000fe200078e00ff */
[C---:B------:R-:W-:Y:S04]  /*ca00*/  HMMA.16816.F32 R24, R180.reuse, R118, R24 ;  /* 0x00000076b418723c */ /* 0x040fe80000001818 */
[----:B------:R-:W-:Y:S02]  /*ca10*/  @P6 IMAD.IADD R0, R117, 0x1, R133 ;  /* 0x0000000175006824 */ /* 0x000fe400078e0285 */
[----:B------:R-:W-:Y:S02]  /*ca20*/  @P6 IMAD.WIDE.U32 R134, R116, 0x60, R134 ;  /* 0x0000006074866825 */ /* 0x000fe400078e0086 */
[----:B------:R-:W2:Y:S01]  /*ca30*/  LDSM.16.M88.4 R116, [R194+0x5800] ;  /* 0x00580000c274783b */ /* 0x000ea20000000200 */
[C---:B---3--:R-:W-:Y:S01]  /*ca40*/  HMMA.16816.F32 R28, R180.reuse, R120, R28 ;  /* 0x00000078b41c723c */ /* 0x048fe2000000181c */
[----:B------:R-:W-:Y:S04]  /*ca50*/  DEPBAR.LE SB0, 0x0 ;  /* 0x000080000000791a */ /* 0x000fe80000000000 */
[----:B------:R-:W-:Y:S01]  /*ca60*/  BAR.SYNC.DEFER_BLOCKING 0x0 ;  /* 0x0000000000007b1d */ /* 0x000fe20000010000 */
[----:B------:R-:W-:Y:S02]  /*ca70*/  @P6 IMAD R0, R0, 0x60, RZ ;  /* 0x0000006000006824 */ /* 0x000fe400078e02ff */
[C---:B------:R-:W-:Y:S05]  /*ca80*/  HMMA.16816.F32 R32, R180.reuse, R122, R32 ;  /* 0x0000007ab420723c */ /* 0x040fea0000001820 */
[----:B------:R-:W-:Y:S02]  /*ca90*/  @P6 IMAD.IADD R121, R135, 0x1, R0 ;  /* 0x0000000187796824 */ /* 0x000fe400078e0200 */
[C---:B------:R-:W-:Y:S01]  /*caa0*/  @P6 IMAD.SHL.U32 R132, R134.reuse, 0x2, RZ ;  /* 0x0000000286846824 */ /* 0x040fe200078e00ff */
[C---:B-1----:R-:W-:Y:S04]  /*cab0*/  HMMA.16816.F32 R36, R180.reuse, R128, R36 ;  /* 0x00000080b424723c */ /* 0x042fe80000001824 */
[----:B------:R-:W-:Y:S01]  /*cac0*/  @P6 SHF.L.U64.HI R120, R134, 0x1, R121 ;  /* 0x0000000186786819 */ /* 0x000fe20000010279 */
[----:B------:R-:W-:Y:S01]  /*cad0*/  @P1 IMAD.HI.U32 R121, R209, c[0x0][0x2c8], RZ ;  /* 0x0000b200d1791a27 */ /* 0x000fe200078e00ff */
[C---:B------:R-:W-:Y:S02]  /*cae0*/  @P6 IADD3 R122, P2, R132.reuse, 0x80, RZ ;  /* 0x00000080847a6810 */ /* 0x040fe40007f5e0ff */
[----:B------:R-:W-:Y:S01]  /*caf0*/  @P6 IADD3 R132, P5, R132, c[0x0][0x1c8], RZ ;  /* 0x0000720084846a10 */ /* 0x000fe20007fbe0ff */
[----:B------:R-:W-:Y:S01]  /*cb00*/  IMAD.MOV.U32 R0, RZ, RZ, R209 ;  /* 0x000000ffff007224 */ /* 0x000fe200078e00d1 */
[C---:B------:R-:W-:Y:S03]  /*cb10*/  HMMA.16816.F32 R40, R180.reuse, R130, R40 ;  /* 0x00000082b428723c */ /* 0x040fe60000001828 */
[----:B------:R-:W-:Y:S02]  /*cb20*/  @P6 IADD3.X R133, R120, c[0x0][0x1cc], RZ, P5, !PT ;  /* 0x0000730078856a10 */ /* 0x000fe40002ffe4ff */
[----:B------:R-:W-:Y:S02]  /*cb30*/  @P6 IADD3 R122, P1, R122, c[0x0][0x1c8], RZ ;  /* 0x000072007a7a6a10 */ /* 0x000fe40007f3e0ff */
[----:B------:R-:W-:Y:S01]  /*cb40*/  @P0 SHF.R.U32.HI R0, RZ, c[0x0][0x2cc], R121 ;  /* 0x0000b300ff000a19 */ /* 0x000fe20000011679 */
[----:B------:R-:W-:Y:S01]  /*cb50*/  @!PT LDS RZ, [RZ] ;  /* 0x00000000fffff984 */ /* 0x000fe20000000800 */
[----:B------:R-:W-:Y:S01]  /*cb60*/  @!PT LDS RZ, [RZ] ;  /* 0x00000000fffff984 */ /* 0x000fe20000000800 */
[----:B------:R-:W-:Y:S01]  /*cb70*/  @!PT LDS RZ, [RZ] ;  /* 0x00000000fffff984 */ /* 0x000fe20000000800 */
[----:B------:R1:W-:Y:S01]  /*cb80*/  @P6 LDGSTS.E.BYPASS.LTC128B.128 [R208+0x8100], [R132.64], !P4 ;  /* 0x0810000084d06fae */ /* 0x0003e2000e101d4e */
[----:B------:R-:W-:Y:S03]  /*cb90*/  @P6 IADD3.X R123, RZ, c[0x0][0x1cc], R120, P1, P2 ;  /* 0x00007300ff7b6a10 */ /* 0x000fe60000fe4478 */
[----:B------:R-:W-:Y:S01]  /*cba0*/  @P6 IADD3 R128, P0, R132, UR13, RZ ;  /* 0x0000000d84806c10 */ /* 0x000fe2000ff1e0ff */
[----:B------:R-:W3:Y:S01]  /*cbb0*/  SHFL.IDX PT, R120, R0, RZ, 0x1c1f ;  /* 0x001c1fff00787589 */ /* 0x000ee200000e0000 */
[C---:B--2---:R-:W-:Y:S03]  /*cbc0*/  HMMA.16816.F32 R44, R180.reuse, R116, R44 ;  /* 0x00000074b42c723c */ /* 0x044fe6000000182c */
[----:B------:R-:W-:Y:S01]  /*cbd0*/  @P6 IADD3.X R129, R133, UR7, RZ, P0, !PT ;  /* 0x0000000785816c10 */ /* 0x000fe200087fe4ff */
[----:B------:R2:W-:Y:S01]  /*cbe0*/  @P6 LDGSTS.E.BYPASS.LTC128B.128 [R208+0xb100], [R122.64], !P3 ;  /* 0x0b1000007ad06fae */ /* 0x0005e2000d901d4e */
[C---:B------:R-:W-:Y:S02]  /*cbf0*/  @P6 IADD3 R130, P1, R128.reuse, UR13, RZ ;  /* 0x0000000d80826c10 */ /* 0x040fe4000ff3e0ff */
[----:B------:R-:W-:Y:S01]  /*cc00*/  @P6 IADD3 R134, P0, R128, UR10, RZ ;  /* 0x0000000a80866c10 */ /* 0x000fe2000ff1e0ff */
[----:B------:R-:W-:Y:S01]  /*cc10*/  IMAD R117, R184, -0x60, RZ ;  /* 0xffffffa0b8757824 */ /* 0x000fe200078e02ff */
[----:B------:R4:W-:Y:S01]  /*cc20*/  @P6 LDGSTS.E.BYPASS.LTC128B.128 [R208+0x9100], [R128.64], !P4 ;  /* 0x0910000080d06fae */ /* 0x0009e2000e101d4e */
[----:B------:R-:W-:Y:S03]  /*cc30*/  HMMA.16816.F32 R48, R180, R118, R48 ;  /* 0x00000076b430723c */ /* 0x000fe60000001830 */
[C---:B------:R-:W-:Y:S01]  /*cc40*/  @P6 IADD3.X R131, R129.reuse, UR7, RZ, P1, !PT ;  /* 0x0000000781836c10 */ /* 0x040fe20008ffe4ff */
[----:B------:R4:W-:Y:S01]  /*cc50*/  @P6 LDGSTS.E.BYPASS.LTC128B.128 [R208+0xc100], [R128.64+0x80], !P3 ;  /* 0x0c10008080d06fae */ /* 0x0009e2000d901d4e */
[----:B------:R-:W-:Y:S02]  /*cc60*/  @P6 IADD3.X R135, R129, UR8, RZ, P0, !PT ;  /* 0x0000000881876c10 */ /* 0x000fe400087fe4ff */
[----:B------:R-:W-:Y:S01]  /*cc70*/  PLOP3.LUT P0, PT, PT, PT, UP2, 0x40, 0x0 ;  /* 0x000000000000781c */ /* 0x000fe20003f0e828 */
[----:B------:R-:W-:Y:S01]  /*cc80*/  IMAD.IADD R119, R117, 0x1, -R214 ;  /* 0x0000000175777824 */ /* 0x000fe200078e0ad6 */
[----:B------:R3:W-:Y:S05]  /*cc90*/  @P6 LDGSTS.E.BYPASS.LTC128B.128 [R208+0xa100], [R130.64], !P4 ;  /* 0x0a10000082d06fae */ /* 0x0007ea000e101d4e */
[----:B------:R1:W-:Y:S05]  /*cca0*/  @P6 LDGSTS.E.BYPASS.LTC128B.128 [R208+0xd100], [R134.64], !P3 ;  /* 0x0d10000086d06fae */ /* 0x0003ea000d901d4e */
[----:B------:R-:W0:Y:S01]  /*ccb0*/  LDGDEPBAR ;  /* 0x00000000000079af */ /* 0x000e220000000000 */
[----:B--2---:R-:W-:Y:S04]  /*ccc0*/  IADD3 R123, -R214, 0x1, R117 ;  /* 0x00000001d67b7810 */ /* 0x004fe80007ffe175 */
[----:B------:R-:W-:Y:S04]  /*ccd0*/  IADD3 R123, R123, c[0x0][0x1d0], RZ ;  /* 0x000074007b7b7a10 */ /* 0x000fe80007ffe0ff */
[----:B------:R-:W-:Y:S04]  /*cce0*/  IADD3 R123, R123, -c[0x0][0x168], RZ ;  /* 0x80005a007b7b7a10 */ /* 0x000fe80007ffe0ff */
[C---:B----4-:R-:W-:Y:S02]  /*ccf0*/  IADD3 R129, R123.reuse, c[0x0][0x328], RZ ;  /* 0x0000ca007b817a10 */ /* 0x050fe40007ffe0ff */
[----:B------:R-:W-:Y:S03]  /*cd00*/  IADD3 R123, R123, UR6, RZ ;  /* 0x000000067b7b7c10 */ /* 0x000fe6000fffe0ff */
[--C-:B---3--:R-:W-:Y:S02]  /*cd10*/  IMAD.IADD R131, R129, 0x1, R120.reuse ;  /* 0x0000000181837824 */ /* 0x108fe400078e0278 */
[----:B------:R-:W-:Y:S01]  /*cd20*/  IMAD.IADD R116, R123, 0x1, R120 ;  /* 0x000000017b747824 */ /* 0x000fe200078e0278 */
[----:B------:R-:W-:-:S05]  /*cd30*/  @P0 BRA `(.L_x_1385) ;  /* 0x0000018000000947 */ /* 0x000fca0003800000 */
[----:B-1----:R-:W-:Y:S01]  /*cd40*/  IADD3 R120, R120, c[0x0][0x1d0], RZ ;  /* 0x0000740078787a10 */ /* 0x002fe20007ffe0ff */
        /* <DEDUP_REMOVED lines=13> */
.L_x_1387:
[----:B------:R-:W-:Y:S04]  /*ce20*/  MOV R118, c[0x0][0x32c] ;  /* 0x0000cb0000767a02 */ /* 0x000fe80000000f00 */
[----:B------:R-:W-:Y:S11]  /*ce30*/  ISETP.NE.AND P0, PT, R118, 0x1, PT ;  /* 0x000000017600780c */ /* 0x000ff60003f05270 */
[----:B------:R-:W-:Y:S02]  /*ce40*/  @!UPT UIADD3 URZ, URZ, URZ, URZ ;  /* 0x0000003f3f3ff290 */ /* 0x000fe4000fffe03f */
[----:B------:R-:W-:Y:S05]  /*ce50*/  @P0 IMAD.HI.U32 R118, R120, c[0x0][0x330], RZ ;  /* 0x0000cc0078760a27 */ /* 0x000fea00078e00ff */
[----:B------:R-:W-:Y:S02]  /*ce60*/  @P0 SHF.R.U32.HI R120, RZ, c[0x0][0x334], R118 ;  /* 0x0000cd00ff780a19 */ /* 0x000fe40000011676 */
.L_x_1388:
[----:B------:R-:W-:Y:S05]  /*ce70*/  BSYNC B0 ;  /* 0x0000000000007941 */ /* 0x000fea0003800000 */
.L_x_1386:
[----:B------:R-:W-:Y:S05]  /*ce80*/  IMAD R121, R120, c[0x0][0x32c], R119 ;  /* 0x0000cb0078797a24 */ /* 0x000fea00078e0277 */
[----:B------:R-:W-:Y:S02]  /*ce90*/  IADD3 R118, R121, c[0x0][0x32c], RZ ;  /* 0x0000cb0079767a10 */ /* 0x000fe40007ffe0ff */
[----:B------:R-:W-:Y:S02]  /*cea0*/  IMNMX R116, R116, R121, !PT ;  /* 0x0000007974747217 */ /* 0x000fe40007800200 */
[----:B------:R-:W-:Y:S02]  /*ceb0*/  IMNMX R131, R131, R118, PT ;  /* 0x0000007683837217 */ /* 0x000fe40003800200 */
.L_x_1385:
[C---:B-1----:R-:W-:Y:S01]  /*cec0*/  ISETP.GE.AND P0, PT, R117.reuse, 0x2, PT ;  /* 0x000000027500780c */ /* 0x042fe20003f06270 */
[----:B------:R-:W1:Y:S01]  /*ced0*/  SHFL.IDX PT, R0, R0, 0x1, 0x1c1f ;  /* 0x003c1f0000007f89 */ /* 0x000e6200000e0000 */
        /* <DEDUP_REMOVED lines=10> */
[C---:B------:R-:W-:Y:S02]  /*cf80*/  ISETP.GT.AND P1, PT, R116.reuse, 0x8, !P1 ;  /* 0x000000087400780c */ /* 0x040fe40004f24270 */
        /* <DEDUP_REMOVED lines=17> */
[C---:B------:R-:W-:Y:S02]  /*d0a0*/  ISETP.GT.AND P0, PT, R116.reuse, 0x11, !P1 ;  /* 0x000000117400780c */ /* 0x040fe40004f04270 */
        /* <DEDUP_REMOVED lines=10> */
[----:B------:R-:W-:Y:S01]  /*d150*/  FSEL R130, R16, -INF , !P0 ;  /* 0xff80000010827808 */ /* 0x000fe20004000000 */
[--C-:B-1----:R-:W-:Y:S01]  /*d160*/  IMAD.IADD R16, R123, 0x1, R0.reuse ;  /* 0x000000017b107824 */ /* 0x102fe200078e0200 */
[C---:B------:R-:W-:Y:S04]  /*d170*/  ISETP.GT.AND P0, PT, R116.reuse, 0x19, !P1 ;  /* 0x000000197400780c */ /* 0x040fe80004f04270 */
        /* <DEDUP_REMOVED lines=70> */
[C---:B------:R-:W-:Y:S02]  /*d5e0*/  ISETP.GT.AND P0, PT, R116.reuse, 0x49, !P1 ;  /* 0x000000497400780c */ /* 0x040fe40004f04270 */
        /* <DEDUP_REMOVED lines=41> */
.L_x_1391:
[----:B------:R-:W-:Y:S04]  /*d880*/  MOV R0, c[0x0][0x32c] ;  /* 0x0000cb0000007a02 */ /* 0x000fe80000000f00 */
[----:B------:R-:W-:Y:S11]  /*d890*/  ISETP.NE.AND P0, PT, R0, 0x1, PT ;  /* 0x000000010000780c */ /* 0x000ff60003f05270 */
[----:B------:R-:W-:Y:S02]  /*d8a0*/  @!UPT UIADD3 URZ, URZ, URZ, URZ ;  /* 0x0000003f3f3ff290 */ /* 0x000fe4000fffe03f */
[----:B------:R-:W-:Y:S05]  /*d8b0*/  @P0 IMAD.HI.U32 R0, R20, c[0x0][0x330], RZ ;  /* 0x0000cc0014000a27 */ /* 0x000fea00078e00ff */
[----:B------:R-:W-:Y:S02]  /*d8c0*/  @P0 SHF.R.U32.HI R20, RZ, c[0x0][0x334], R0 ;  /* 0x0000cd00ff140a19 */ /* 0x000fe40000011600 */
.L_x_1392:
[----:B------:R-:W-:Y:S05]  /*d8d0*/  BSYNC B0 ;  /* 0x0000000000007941 */ /* 0x000fea0003800000 */
.L_x_1390:
[----:B------:R-:W-:Y:S05]  /*d8e0*/  IMAD R119, R20, c[0x0][0x32c], R119 ;  /* 0x0000cb0014777a24 */ /* 0x000fea00078e0277 */
[----:B------:R-:W-:Y:S02]  /*d8f0*/  IADD3 R5, R119, c[0x0][0x32c], RZ ;  /* 0x0000cb0077057a10 */ /* 0x000fe40007ffe0ff */
[----:B------:R-:W-:Y:S02]  /*d900*/  IMNMX R16, R16, R119, !PT ;  /* 0x0000007710107217 */ /* 0x000fe40007800200 */
[----:B------:R-:W-:Y:S02]  /*d910*/  IMNMX R4, R4, R5, PT ;  /* 0x0000000504047217 */ /* 0x000fe40003800200 */
.L_x_1389:
[C---:B------:R-:W-:Y:S02]  /*d920*/  LOP3.LUT P0, RZ, R215.reuse, 0x80000, RZ, 0xc0, !PT ;  /* 0x00080000d7ff7812 */ /* 0x040fe4000780c0ff */
[C---:B------:R-:W-:Y:S02]  /*d930*/  ISETP.GT.AND P6, PT, R16.reuse, 0x50, !P6 ;  /* 0x000000501000780c */ /* 0x040fe400077c4270 */
[C---:B------:R-:W-:Y:S02]  /*d940*/  ISETP.GT.AND P0, PT, R16.reuse, RZ, !P0 ;  /* 0x000000ff1000720c */ /* 0x040fe40004704270 */
[----:B------:R-:W-:Y:S02]  /*d950*/  ISETP.GT.AND P5, PT, R16, 0x51, !P5 ;  /* 0x000000511000780c */ /* 0x000fe40006fa4270 */
[C---:B------:R-:W-:Y:S02]  /*d960*/  ISETP.LT.OR P0, PT, R4.reuse, 0x1, P0 ;  /* 0x000000010400780c */ /* 0x040fe40000701670 */
[----:B------:R-:W-:Y:S02]  /*d970*/  ISETP.LT.OR P6, PT, R4, 0x51, P6 ;  /* 0x000000510400780c */ /* 0x000fe400037c1670 */
[----:B------:R-:W-:Y:S02]  /*d980*/  FSEL R21, R6, -INF , !P0 ;  /* 0xff80000006157808 */ /* 0x000fe40004000000 */
[----:B------:R-:W-:Y:S02]  /*d990*/  LOP3.LUT P0, RZ, R215, 0x40000, RZ, 0xc0, !PT ;  /* 0x00040000d7ff7812 */ /* 0x000fe4000780c0ff */
[C---:B------:R-:W-:Y:S02]  /*d9a0*/  ISETP.GT.AND P2, PT, R16.reuse, 0x58, !P2 ;  /* 0x000000581000780c */ /* 0x040fe40005744270 */
[----:B------:R-:W-:Y:S02]  /*d9b0*/  ISETP.GT.AND P0, PT, R16, 0x1, !P0 ;  /* 0x000000011000780c */ /* 0x000fe40004704270 */
[----:B------:R-:W-:Y:S02]  /*d9c0*/  FSEL R129, R46, -INF , !P6 ;  /* 0xff8000002e817808 */ /* 0x000fe40007000000 */
[C---:B------:R-:W-:Y:S02]  /*d9d0*/  ISETP.LT.OR P0, PT, R4.reuse, 0x2, P0 ;  /* 0x000000020400780c */ /* 0x040fe40000701670 */
[----:B------:R-:W-:Y:S02]  /*d9e0*/  ISETP.LT.OR P5, PT, R4, 0x52, P5 ;  /* 0x000000520400780c */ /* 0x000fe40002fa1670 */
[----:B------:R-:W-:Y:S02]  /*d9f0*/  FSEL R17, R7, -INF , !P0 ;  /* 0xff80000007117808 */ /* 0x000fe40004000000 */
[C---:B------:R-:W-:Y:S02]  /*da00*/  LOP3.LUT P0, RZ, R215.reuse, 0x20000, RZ, 0xc0, !PT ;  /* 0x00020000d7ff7812 */ /* 0x040fe4000780c0ff */
        /* <DEDUP_REMOVED lines=90> */
[----:B------:R-:W-:Y:S01]  /*dfb0*/  ISETP.GT.AND P1, PT, R16, 0x59, !P1 ;  /* 0x000000591000780c */ /* 0x000fe20004f24270 */
[----:B------:R-:W1:Y:S01]  /*dfc0*/  SHFL.BFLY PT, R0, R5, 0x2, 0x1f ;  /* 0x0c401f0005007f89 */ /* 0x000e6200000e0000 */
        /* <DEDUP_REMOVED lines=41> */
[C---:B------:R-:W-:Y:S03]  /*e260*/  FMUL.FTZ R131, R0.reuse, c[0x0][0x2d0] ;  /* 0x0000b40000837a20 */ /* 0x040fe60000410000 */
[----:B------:R-:W-:Y:S02]  /*e270*/  FSEL R6, R0, RZ, P0 ;  /* 0x000000ff00067208 */ /* 0x000fe40000000000 */
[----:B------:R-:W-:Y:S03]  /*e280*/  FSEL R131, R131, RZ, P0 ;  /* 0x000000ff83837208 */ /* 0x000fe60000000000 */
[----:B------:R-:W-:Y:S02]  /*e290*/  FADD.FTZ R3, -R6, R3 ;  /* 0x0000000306037221 */ /* 0x000fe40000010100 */
[--C-:B------:R-:W-:Y:S02]  /*e2a0*/  FFMA.FTZ R44, R12, c[0x0][0x2d0], -R131.reuse ;  /* 0x0000b4000c2c7a23 */ /* 0x100fe40000010883 */
[--C-:B------:R-:W-:Y:S02]  /*e2b0*/  FFMA.FTZ R45, R8, c[0x0][0x2d0], -R131.reuse ;  /* 0x0000b400082d7a23 */ /* 0x100fe40000010883 */
[--C-:B------:R-:W-:Y:S02]  /*e2c0*/  FFMA.FTZ R15, R222, c[0x0][0x2d0], -R131.reuse ;  /* 0x0000b400de0f7a23 */ /* 0x100fe40000010883 */
[--C-:B------:R-:W-:Y:S01]  /*e2d0*/  FFMA.FTZ R14, R220, c[0x0][0x2d0], -R131.reuse ;  /* 0x0000b400dc0e7a23 */ /* 0x100fe20000010883 */
[----:B------:R-:W-:Y:S01]  /*e2e0*/  MUFU.EX2 R44, R44 ;  /* 0x0000002c002c7308 */ /* 0x000fe20000000800 */
[--C-:B------:R-:W-:Y:S02]  /*e2f0*/  FFMA.FTZ R51, R132, c[0x0][0x2d0], -R131.reuse ;  /* 0x0000b40084337a23 */ /* 0x100fe40000010883 */
[--C-:B------:R-:W-:Y:S01]  /*e300*/  FFMA.FTZ R123, R130, c[0x0][0x2d0], -R131.reuse ;  /* 0x0000b400827b7a23 */ /* 0x100fe20000010883 */
[----:B-1----:R-:W-:Y:S01]  /*e310*/  FMNMX.FTZ R5, R7, R4, !PT ;  /* 0x0000000407057209 */ /* 0x002fe20007810000 */
[--C-:B------:R-:W-:Y:S02]  /*e320*/  FFMA.FTZ R120, R120, c[0x0][0x2d0], -R131.reuse ;  /* 0x0000b40078787a23 */ /* 0x100fe40000010883 */
[--C-:B------:R-:W-:Y:S02]  /*e330*/  FFMA.FTZ R128, R128, c[0x0][0x2d0], -R131.reuse ;  /* 0x0000b40080807a23 */ /* 0x100fe40000010883 */
[----:B------:R-:W1:Y:S01]  /*e340*/  SHFL.BFLY PT, R4, R5, 0x1, 0x1f ;  /* 0x0c201f0005047f89 */ /* 0x000e6200000e0000 */
[----:B------:R-:W2:Y:S01]  /*e350*/  MUFU.EX2 R15, R15 ;  /* 0x0000000f000f7308 */ /* 0x000ea20000000800 */
        /* <DEDUP_REMOVED lines=11> */
[----:B------:R-:W3:Y:S01]  /*e410*/  MUFU.EX2 R45, R45 ;  /* 0x0000002d002d7308 */ /* 0x000ee20000000800 */
[--C-:B------:R-:W-:Y:S01]  /*e420*/  FFMA.FTZ R118, R118, c[0x0][0x2d0], -R131.reuse ;  /* 0x0000b40076767a23 */ /* 0x100fe20000010883 */
[----:B-1----:R-:W-:Y:S01]  /*e430*/  FMNMX.FTZ R12, R5, R4, !PT ;  /* 0x00000004050c7209 */ /* 0x002fe20007810000 */
[----:B------:R-:W-:Y:S01]  /*e440*/  FMUL.FTZ R4, R3, c[0x0][0x2d0] ;  /* 0x0000b40003047a20 */ /* 0x000fe20000410000 */
[----:B--2---:R-:W-:Y:S02]  /*e450*/  F2FP.PACK_AB R16, R15, R44 ;  /* 0x0000002c0f10723e */ /* 0x004fe400000000ff */
[C---:B------:R-:W-:Y:S01]  /*e460*/  FSETP.NEU.FTZ.AND P0, PT, R12.reuse, -INF , PT ;  /* 0xff8000000c00780b */ /* 0x040fe20003f1d000 */
[C---:B------:R-:W-:Y:S03]  /*e470*/  FMUL.FTZ R50, R12.reuse, c[0x0][0x2d0] ;  /* 0x0000b4000c327a20 */ /* 0x040fe60000410000 */
[----:B------:R-:W1:Y:S01]  /*e480*/  MUFU.EX2 R3, R4 ;  /* 0x0000000400037308 */ /* 0x000e620000000800 */
[----:B------:R-:W-:Y:S02]  /*e490*/  FSEL R5, R12, RZ, P0 ;  /* 0x000000ff0c057208 */ /* 0x000fe40000000000 */
[----:B------:R-:W-:Y:S02]  /*e4a0*/  FSEL R50, R50, RZ, P0 ;  /* 0x000000ff32327208 */ /* 0x000fe40000000000 */
[----:B------:R-:W-:Y:S01]  /*e4b0*/  ISETP.GT.AND P0, PT, R184, R207, PT ;  /* 0x000000cfb800720c */ /* 0x000fe20003f04270 */
[----:B------:R-:W-:Y:S02]  /*e4c0*/  FADD.FTZ R5, -R5, R2 ;  /* 0x0000000205057221 */ /* 0x000fe40000010100 */
        /* <DEDUP_REMOVED lines=9> */
[----:B------:R-:W-:Y:S01]  /*e560*/  LDSM.16.MT88.4 R36, [R200+0x900] ;  /* 0x00090000c824783b */ /* 0x000fe20000004200 */
        /* <DEDUP_REMOVED lines=17> */
[----:B------:R-:W-:Y:S01]  /*e680*/  FMUL.FTZ R85, R3, R85 ;  /* 0x0000005503557220 */ /* 0x000fe20000410000 */
[----:B------:R-:W-:Y:S01]  /*e690*/  MUFU.EX2 R47, R47 ;  /* 0x0000002f002f7308 */ /* 0x000fe20000000800 */
[--C-:B------:R-:W-:Y:S02]  /*e6a0*/  FFMA.FTZ R135, R33, c[0x0][0x2d0], -R50.reuse ;  /* 0x0000b40021877a23 */ /* 0x100fe40000010832 */
[----:B------:R-:W-:Y:S01]  /*e6b0*/  LDSM.16.MT88.4 R32, [R201+0x900] ;  /* 0x00090000c920783b */ /* 0x000fe20000004200 */
[C---:B-1----:R-:W-:Y:S02]  /*e6c0*/  FMUL.FTZ R6, R2.reuse, R114 ;  /* 0x0000007202067220 */ /* 0x042fe40000410000 */
[C---:B------:R-:W-:Y:S02]  /*e6d0*/  FMUL.FTZ R7, R2.reuse, R115 ;  /* 0x0000007302077220 */ /* 0x040fe40000410000 */
[C---:B------:R-:W-:Y:S02]  /*e6e0*/  FMUL.FTZ R10, R2.reuse, R110 ;  /* 0x0000006e020a7220 */ /* 0x040fe40000410000 */
        /* <DEDUP_REMOVED lines=15> */
[----:B------:R-:W-:Y:S02]  /*e7e0*/  FMUL.FTZ R87, R2, R87 ;  /* 0x0000005702577220 */ /* 0x000fe40000410000 */
[C---:B------:R-:W-:Y:S01]  /*e7f0*/  FMUL.FTZ R88, R3.reuse, R88 ;  /* 0x0000005803587220 */ /* 0x040fe20000410000 */
[----:B-1----:R-:W-:Y:S01]  /*e800*/  F2FP.PACK_AB R19, R46, R47 ;  /* 0x0000002f2e13723e */ /* 0x002fe200000000ff */
[C---:B------:R-:W-:Y:S02]  /*e810*/  FMUL.FTZ R89, R3.reuse, R89 ;  /* 0x0000005903597220 */ /* 0x040fe40000410000 */
[C---:B------:R-:W-:Y:S02]  /*e820*/  FMUL.FTZ R90, R2.reuse, R90 ;  /* 0x0000005a025a7220 */ /* 0x040fe40000410000 */
[C---:B------:R-:W-:Y:S01]  /*e830*/  FMUL.FTZ R91, R2.reuse, R91 ;  /* 0x0000005b025b7220 */ /* 0x040fe20000410000 */
[----:B------:R-:W1:Y:S01]  /*e840*/  MUFU.EX2 R128, R128 ;  /* 0x0000008000807308 */ /* 0x000e620000000800 */
[C---:B--2---:R-:W-:Y:S05]  /*e850*/  HMMA.16816.F32 R4, R16.reuse, R20, R4 ;  /* 0x000000141004723c */ /* 0x044fea0000001804 */
[C---:B------:R-:W-:Y:S02]  /*e860*/  FMUL.FTZ R92, R3.reuse, R92 ;  /* 0x0000005c035c7220 */ /* 0x040fe40000410000 */
[C---:B------:R-:W-:Y:S01]  /*e870*/  FMUL.FTZ R93, R3.reuse, R93 ;  /* 0x0000005d035d7220 */ /* 0x040fe20000410000 */
[C---:B------:R-:W-:Y:S01]  /*e880*/  HMMA.16816.F32 R8, R16.reuse, R22, R8 ;  /* 0x000000161008723c */ /* 0x040fe20000001808 */
[----:B------:R-:W2:Y:S01]  /*e890*/  LDSM.16.MT88.4 R20, [R200+0x100] ;  /* 0x00010000c814783b */ /* 0x000ea20000004200 */
[----:B------:R-:W-:Y:S02]  /*e8a0*/  MUFU.EX2 R130, R130 ;  /* 0x0000008200827308 */ /* 0x000fe40000000800 */
[C---:B------:R-:W-:Y:S02]  /*e8b0*/  FMUL.FTZ R94, R2.reuse, R94 ;  /* 0x0000005e025e7220 */ /* 0x040fe40000410000 */
[C---:B------:R-:W-:Y:S02]  /*e8c0*/  FMUL.FTZ R95, R2.reuse, R95 ;  /* 0x0000005f025f7220 */ /* 0x040fe40000410000 */
[C---:B------:R-:W-:Y:S04]  /*e8d0*/  HMMA.16816.F32 R68, R16.reuse, R24, R68 ;  /* 0x000000181044723c */ /* 0x040fe80000001844 */
[C---:B------:R-:W-:Y:S01]  /*e8e0*/  FMUL.FTZ R96, R3.reuse, R96 ;  /* 0x0000006003607220 */ /* 0x040fe20000410000 */
[----:B------:R-:W-:Y:S01]  /*e8f0*/  MUFU.EX2 R132, R132 ;  /* 0x0000008400847308 */ /* 0x000fe20000000800 */
[C---:B------:R-:W-:Y:S02]  /*e900*/  FMUL.FTZ R97, R3.reuse, R97 ;  /* 0x0000006103617220 */ /* 0x040fe40000410000 */
[C---:B------:R-:W-:Y:S01]  /*e910*/  HMMA.16816.F32 R72, R16.reuse, R26, R72 ;  /* 0x0000001a1048723c */ /* 0x040fe20000001848 */
[----:B------:R-:W4:Y:S03]  /*e920*/  LDSM.16.MT88.4 R24, [R204+0x3100] ;  /* 0x00310000cc18783b */ /* 0x000f260000004200 */
[C---:B------:R-:W-:Y:S02]  /*e930*/  FMUL.FTZ R98, R2.reuse, R98 ;  /* 0x0000006202627220 */ /* 0x040fe40000410000 */
[C---:B------:R-:W-:Y:S01]  /*e940*/  FMUL.FTZ R99, R2.reuse, R99 ;  /* 0x0000006302637220 */ /* 0x040fe20000410000 */
[----:B------:R-:W-:Y:S01]  /*e950*/  MUFU.EX2 R135, R135 ;  /* 0x0000008700877308 */ /* 0x000fe20000000800 */
[C---:B------:R-:W-:Y:S04]  /*e960*/  HMMA.16816.F32 R76, R16.reuse, R28, R76 ;  /* 0x0000001c104c723c */ /* 0x040fe8000000184c */
[C---:B------:R-:W-:Y:S02]  /*e970*/  FMUL.FTZ R100, R3.reuse, R100 ;  /* 0x0000006403647220 */ /* 0x040fe40000410000 */
[C---:B------:R-:W-:Y:S02]  /*e980*/  FMUL.FTZ R101, R3.reuse, R101 ;  /* 0x0000006503657220 */ /* 0x040fe40000410000 */
[C---:B------:R-:W-:Y:S01]  /*e990*/  HMMA.16816.F32 R80, R16.reuse, R30, R80 ;  /* 0x0000001e1050723c */ /* 0x040fe20000001850 */
[----:B------:R-:W5:Y:S01]  /*e9a0*/  LDSM.16.MT88.4 R28, [R202+0x3100] ;  /* 0x00310000ca1c783b */ /* 0x000f620000004200 */
[----:B------:R-:W-:Y:S02]  /*e9b0*/  MUFU.EX2 R147, R147 ;  /* 0x0000009300937308 */ /* 0x000fe40000000800 */
[C---:B------:R-:W-:Y:S02]  /*e9c0*/  FMUL.FTZ R102, R2.reuse, R102 ;  /* 0x0000006602667220 */ /* 0x040fe40000410000 */
[C---:B------:R-:W-:Y:S02]  /*e9d0*/  FMUL.FTZ R103, R2.reuse, R103 ;  /* 0x0000006702677220 */ /* 0x040fe40000410000 */
[C---:B------:R-:W-:Y:S01]  /*e9e0*/  FMUL.FTZ R104, R3.reuse, R104 ;  /* 0x0000006803687220 */ /* 0x040fe20000410000 */
[C---:B--2---:R-:W-:Y:S03]  /*e9f0*/  HMMA.16816.F32 R84, R16.reuse, R20, R84 ;  /* 0x000000141054723c */ /* 0x044fe60000001854 */
[C---:B------:R-:W-:Y:S01]  /*ea00*/  FMUL.FTZ R105, R3.reuse, R105 ;  /* 0x0000006903697220 */ /* 0x040fe20000410000 */
[----:B------:R-:W-:Y:S01]  /*ea10*/  MUFU.EX2 R136, R136 ;  /* 0x0000008800887308 */ /* 0x000fe20000000800 */
[C---:B------:R-:W-:Y:S02]  /*ea20*/  FMUL.FTZ R106, R2.reuse, R106 ;  /* 0x0000006a026a7220 */ /* 0x040fe40000410000 */
[C---:B------:R-:W-:Y:S01]  /*ea30*/  FMUL.FTZ R107, R2.reuse, R107 ;  /* 0x0000006b026b7220 */ /* 0x040fe20000410000 */
[C---:B------:R-:W-:Y:S01]  /*ea40*/  HMMA.16816.F32 R88, R16.reuse, R22, R88 ;  /* 0x000000161058723c */ /* 0x040fe20000001858 */
[----:B------:R-:W2:Y:S03]  /*ea50*/  LDSM.16.MT88.4 R20, [R201+0x3100] ;  /* 0x00310000c914783b */ /* 0x000ea60000004200 */
[C---:B------:R-:W-:Y:S02]  /*ea60*/  FMUL.FTZ R52, R3.reuse, R52 ;  /* 0x0000003403347220 */ /* 0x040fe40000410000 */
[C---:B------:R-:W-:Y:S01]  /*ea70*/  FMUL.FTZ R53, R3.reuse, R53 ;  /* 0x0000003503357220 */ /* 0x040fe20000410000 */
[----:B------:R-:W-:Y:S01]  /*ea80*/  MUFU.EX2 R144, R144 ;  /* 0x0000009000907308 */ /* 0x000fe20000000800 */
[C---:B----4-:R-:W-:Y:S04]  /*ea90*/  HMMA.16816.F32 R92, R16.reuse, R24, R92 ;  /* 0x00000018105c723c */ /* 0x050fe8000000185c */
[C---:B------:R-:W-:Y:S02]  /*eaa0*/  FMUL.FTZ R54, R2.reuse, R54 ;  /* 0x0000003602367220 */ /* 0x040fe40000410000 */
[C---:B------:R-:W-:Y:S02]  /*eab0*/  FMUL.FTZ R55, R2.reuse, R55 ;  /* 0x0000003702377220 */ /* 0x040fe40000410000 */
[C---:B------:R-:W-:Y:S01]  /*eac0*/  HMMA.16816.F32 R96, R16.reuse, R26, R96 ;  /* 0x0000001a1060723c */ /* 0x040fe20000001860 */
[----:B------:R-:W4:Y:S01]  /*ead0*/  LDSM.16.MT88.4 R24, [R200+0x3100] ;  /* 0x00310000c818783b */ /* 0x000f220000004200 */
[----:B------:R-:W-:Y:S02]  /*eae0*/  MUFU.EX2 R157, R157 ;  /* 0x0000009d009d7308 */ /* 0x000fe40000000800 */
[C---:B------:R-:W-:Y:S02]  /*eaf0*/  FMUL.FTZ R56, R3.reuse, R56 ;  /* 0x0000003803387220 */ /* 0x040fe40000410000 */
[C---:B------:R-:W-:Y:S02]  /*eb00*/  FMUL.FTZ R57, R3.reuse, R57 ;  /* 0x0000003903397220 */ /* 0x040fe40000410000 */
[C---:B-----5:R-:W-:Y:S04]  /*eb10*/  HMMA.16816.F32 R100, R16.reuse, R28, R100 ;  /* 0x0000001c1064723c */ /* 0x060fe80000001864 */
[C---:B------:R-:W-:Y:S01]  /*eb20*/  FMUL.FTZ R58, R2.reuse, R58 ;  /* 0x0000003a023a7220 */ /* 0x040fe20000410000 */
[----:B------:R-:W-:Y:S01]  /*eb30*/  MUFU.EX2 R160, R160 ;  /* 0x000000a000a07308 */ /* 0x000fe20000000800 */
[C---:B------:R-:W-:Y:S02]  /*eb40*/  FMUL.FTZ R59, R2.reuse, R59 ;  /* 0x0000003b023b7220 */ /* 0x040fe40000410000 */
[C---:B------:R-:W-:Y:S01]  /*eb50*/  HMMA.16816.F32 R104, R16.reuse, R30, R104 ;  /* 0x0000001e1068723c */ /* 0x040fe20000001868 */
[----:B------:R-:W5:Y:S03]  /*eb60*/  LDSM.16.MT88.4 R28, [R204+0x900] ;  /* 0x00090000cc1c783b */ /* 0x000f660000004200 */
[C---:B------:R-:W-:Y:S02]  /*eb70*/  FMUL.FTZ R60, R3.reuse, R60 ;  /* 0x0000003c033c7220 */ /* 0x040fe40000410000 */
[----:B------:R-:W-:Y:S01]  /*eb80*/  FMUL.FTZ R61, R3, R61 ;  /* 0x0000003d033d7220 */ /* 0x000fe20000410000 */
[----:B------:R-:W-:Y:S01]  /*eb90*/  MUFU.EX2 R162, R162 ;  /* 0x000000a200a27308 */ /* 0x000fe20000000800 */
[C---:B------:R-:W-:Y:S01]  /*eba0*/  FMUL.FTZ R62, R2.reuse, R62 ;  /* 0x0000003e023e7220 */ /* 0x040fe20000410000 */
[C---:B--2---:R-:W-:Y:S03]  /*ebb0*/  HMMA.16816.F32 R52, R16.reuse, R20, R52 ;  /* 0x000000141034723c */ /* 0x044fe60000001834 */
[--C-:B------:R-:W-:Y:S02]  /*ebc0*/  FFMA.FTZ R133, R133, c[0x0][0x2d0], -R50.reuse ;  /* 0x0000b40085857a23 */ /* 0x100fe40000010832 */
[C---:B------:R-:W-:Y:S02]  /*ebd0*/  FMUL.FTZ R63, R2.reuse, R63 ;  /* 0x0000003f023f7220 */ /* 0x040fe40000410000 */
[C---:B------:R-:W-:Y:S01]  /*ebe0*/  FMUL.FTZ R64, R3.reuse, R64 ;  /* 0x0000004003407220 */ /* 0x040fe20000410000 */
[C---:B------:R-:W-:Y:S01]  /*ebf0*/  HMMA.16816.F32 R56, R16.reuse, R22, R56 ;  /* 0x000000161038723c */ /* 0x040fe20000001838 */
[----:B------:R-:W2:Y:S01]  /*ec00*/  MUFU.EX2 R133, R133 ;  /* 0x0000008500857308 */ /* 0x000ea20000000800 */
[----:B------:R-:W5:Y:S02]  /*ec10*/  LDSM.16.MT88.4 R20, [R202+0x900] ;  /* 0x00090000ca14783b */ /* 0x000f640000004200 */
[----:B------:R-:W-:Y:S02]  /*ec20*/  FMUL.FTZ R65, R3, R65 ;  /* 0x0000004103417220 */ /* 0x000fe40000410000 */
[C---:B------:R-:W-:Y:S02]  /*ec30*/  FMUL.FTZ R66, R2.reuse, R66 ;  /* 0x0000004202427220 */ /* 0x040fe40000410000 */
[C---:B----4-:R-:W-:Y:S03]  /*ec40*/  HMMA.16816.F32 R60, R16.reuse, R24, R60 ;  /* 0x00000018103c723c */ /* 0x050fe6000000183c */
[----:B------:R-:W-:Y:S01]  /*ec50*/  MUFU.EX2 R146, R146 ;  /* 0x0000009200927308 */ /* 0x000fe20000000800 */
[----:B------:R-:W-:Y:S02]  /*ec60*/  FMUL.FTZ R67, R2, R67 ;  /* 0x0000004302437220 */ /* 0x000fe40000410000 */
[--C-:B------:R-:W-:Y:S02]  /*ec70*/  FFMA.FTZ R156, R175, c[0x0][0x2d0], -R50.reuse ;  /* 0x0000b400af9c7a23 */ /* 0x100fe40000010832 */
[--C-:B------:R-:W-:Y:S03]  /*ec80*/  FFMA.FTZ R175, R172, c[0x0][0x2d0], -R131.reuse ;  /* 0x0000b400acaf7a23 */ /* 0x100fe60000010883 */
[----:B------:R-:W-:Y:S01]  /*ec90*/  HMMA.16816.F32 R64, R16, R26, R64 ;  /* 0x0000001a1040723c */ /* 0x000fe20000001840 */
[----:B------:R-:W4:Y:S01]  /*eca0*/  LDSM.16.MT88.4 R24, [R204+0x3900] ;  /* 0x00390000cc18783b */ /* 0x000f220000004200 */
[----:B------:R-:W-:Y:S01]  /*ecb0*/  MUFU.EX2 R156, R156 ;  /* 0x0000009c009c7308 */ /* 0x000fe20000000800 */
[--C-:B------:R-:W-:Y:S02]  /*ecc0*/  FFMA.FTZ R172, R223, c[0x0][0x2d0], -R50.reuse ;  /* 0x0000b400dfac7a23 */ /* 0x100fe40000010832 */
[--C-:B------:R-:W-:Y:S02]  /*ecd0*/  FFMA.FTZ R223, R40, c[0x0][0x2d0], -R131.reuse ;  /* 0x0000b40028df7a23 */ /* 0x100fe40000010883 */
[----:B---3--:R-:W-:Y:S01]  /*ece0*/  F2FP.PACK_AB R16, R120, R51 ;  /* 0x000000337810723e */ /* 0x008fe200000000ff */
[--C-:B------:R-:W-:Y:S01]  /*ecf0*/  FFMA.FTZ R159, R159, c[0x0][0x2d0], -R50.reuse ;  /* 0x0000b4009f9f7a23 */ /* 0x100fe20000010832 */
[----:B-1----:R-:W-:Y:S03]  /*ed00*/  F2FP.PACK_AB R18, R128, R123 ;  /* 0x0000007b8012723e */ /* 0x002fe600000000ff */
[----:B--2---:R-:W-:Y:S01]  /*ed10*/  F2FP.PACK_AB R17, R133, R130 ;  /* 0x000000828511723e */ /* 0x004fe200000000ff */
[----:B------:R-:W-:Y:S01]  /*ed20*/  MUFU.EX2 R175, R175 ;  /* 0x000000af00af7308 */ /* 0x000fe20000000800 */
[----:B------:R-:W-:Y:S01]  /*ed30*/  F2FP.PACK_AB R19, R135, R132 ;  /* 0x000000848713723e */ /* 0x000fe200000000ff */
[--C-:B------:R-:W-:Y:S02]  /*ed40*/  FFMA.FTZ R158, R163, c[0x0][0x2d0], -R50.reuse ;  /* 0x0000b400a39e7a23 */ /* 0x100fe40000010832 */
[--C-:B------:R-:W-:Y:S02]  /*ed50*/  FFMA.FTZ R161, R161, c[0x0][0x2d0], -R50.reuse ;  /* 0x0000b400a1a17a23 */ /* 0x100fe40000010832 */
[--C-:B------:R-:W-:Y:S02]  /*ed60*/  FFMA.FTZ R163, R174, c[0x0][0x2d0], -R131.reuse ;  /* 0x0000b400aea37a23 */ /* 0x100fe40000010883 */
[C---:B-----5:R-:W-:Y:S02]  /*ed70*/  HMMA.16816.F32 R4, R16.reuse, R28, R4 ;  /* 0x0000001c1004723c */ /* 0x060fe40000001804 */
[----:B------:R-:W1:Y:S01]  /*ed80*/  MUFU.EX2 R159, R159 ;  /* 0x0000009f009f7308 */ /* 0x000e620000000800 */
[--C-:B------:R-:W-:Y:S02]  /*ed90*/  FFMA.FTZ R174, R185, c[0x0][0x2d0], -R50.reuse ;  /* 0x0000b400b9ae7a23 */ /* 0x100fe40000010832 */
[--C-:B------:R-:W-:Y:S02]  /*eda0*/  FFMA.FTZ R185, R138, c[0x0][0x2d0], -R131.reuse ;  /* 0x0000b4008ab97a23 */ /* 0x100fe40000010883 */
[--C-:B------:R-:W-:Y:S01]  /*edb0*/  FFMA.FTZ R138, R41, c[0x0][0x2d0], -R50.reuse ;  /* 0x0000b400298a7a23 */ /* 0x100fe20000010832 */
[C---:B------:R-:W-:Y:S01]  /*edc0*/  HMMA.16816.F32 R8, R16.reuse, R30, R8 ;  /* 0x0000001e1008723c */ /* 0x040fe20000001808 */
[----:B------:R-:W-:Y:S03]  /*edd0*/  LDSM.16.MT88.4 R28, [R201+0x3900] ;  /* 0x00390000c91c783b */ /* 0x000fe60000004200 */
[----:B------:R-:W-:Y:S01]  /*ede0*/  MUFU.EX2 R158, R158 ;  /* 0x0000009e009e7308 */ /* 0x000fe20000000800 */
[--C-:B------:R-:W-:Y:S02]  /*edf0*/  FFMA.FTZ R221, R221, c[0x0][0x2d0], -R50.reuse ;  /* 0x0000b400dddd7a23 */ /* 0x100fe40000010832 */
[--C-:B------:R-:W-:Y:S01]  /*ee00*/  FFMA.FTZ R173, R173, c[0x0][0x2d0], -R50.reuse ;  /* 0x0000b400adad7a23 */ /* 0x100fe20000010832 */
[C---:B------:R-:W-:Y:S01]  /*ee10*/  HMMA.16816.F32 R68, R16.reuse, R20, R68 ;  /* 0x000000141044723c */ /* 0x040fe20000001844 */
[----:B------:R-:W-:Y:S03]  /*ee20*/  LDSM.16.MT88.4 R40, [R200+0x4900] ;  /* 0x00490000c828783b */ /* 0x000fe60000004200 */
[--C-:B------:R-:W-:Y:S02]  /*ee30*/  FFMA.FTZ R145, R145, c[0x0][0x2d0], -R50.reuse ;  /* 0x0000b40091917a23 */ /* 0x100fe40000010832 */
[----:B------:R-:W2:Y:S01]  /*ee40*/  MUFU.EX2 R161, R161 ;  /* 0x000000a100a17308 */ /* 0x000ea20000000800 */
[--C-:B------:R-:W-:Y:S01]  /*ee50*/  FFMA.FTZ R139, R139, c[0x0][0x2d0], -R50.reuse ;  /* 0x0000b4008b8b7a23 */ /* 0x100fe20000010832 */
[C---:B------:R-:W-:Y:S01]  /*ee60*/  HMMA.16816.F32 R72, R16.reuse, R22, R72 ;  /* 0x000000161048723c */ /* 0x040fe20000001848 */
[----:B------:R-:W3:Y:S03]  /*ee70*/  LDSM.16.MT88.4 R20, [R202+0x3900] ;  /* 0x00390000ca14783b */ /* 0x000ee60000004200 */
[--C-:B------:R-:W-:Y:S02]  /*ee80*/  FFMA.FTZ R220, R137, c[0x0][0x2d0], -R50.reuse ;  /* 0x0000b40089dc7a23 */ /* 0x100fe40000010832 */
[----:B------:R-:W-:Y:S02]  /*ee90*/  FFMA.FTZ R131, R116, c[0x0][0x2d0], -R131 ;  /* 0x0000b40074837a23 */ /* 0x000fe40000010883 */
[C---:B------:R-:W-:Y:S01]  /*eea0*/  HMMA.16816.F32 R76, R16.reuse, R32, R76 ;  /* 0x00000020104c723c */ /* 0x040fe2000000184c */
[----:B------:R-:W5:Y:S03]  /*eeb0*/  MUFU.EX2 R163, R163 ;  /* 0x000000a300a37308 */ /* 0x000f660000000800 */
[--C-:B------:R-:W-:Y:S02]  /*eec0*/  FFMA.FTZ R116, R129, c[0x0][0x2d0], -R50.reuse ;  /* 0x0000b40081747a23 */ /* 0x100fe40000010832 */
[--C-:B------:R-:W-:Y:S02]  /*eed0*/  FFMA.FTZ R119, R119, c[0x0][0x2d0], -R50.reuse ;  /* 0x0000b40077777a23 */ /* 0x100fe40000010832 */
[C---:B------:R-:W-:Y:S01]  /*eee0*/  HMMA.16816.F32 R80, R16.reuse, R34, R80 ;  /* 0x000000221050723c */ /* 0x040fe20000001850 */
[----:B------:R-:W1:Y:S02]  /*eef0*/  LDSM.16.MT88.4 R32, [R200+0x3900] ;  /* 0x00390000c820783b */ /* 0x000e640000004200 */
[----:B------:R-:W-:Y:S01]  /*ef00*/  MUFU.EX2 R172, R172 ;  /* 0x000000ac00ac7308 */ /* 0x000fe20000000800 */
[--C-:B------:R-:W-:Y:S02]  /*ef10*/  FFMA.FTZ R117, R117, c[0x0][0x2d0], -R50.reuse ;  /* 0x0000b40075757a23 */ /* 0x100fe40000010832 */
[----:B------:R-:W-:Y:S02]  /*ef20*/  FFMA.FTZ R50, R13, c[0x0][0x2d0], -R50 ;  /* 0x0000b4000d327a23 */ /* 0x000fe40000010832 */
[C---:B------:R-:W-:Y:S04]  /*ef30*/  HMMA.16816.F32 R84, R16.reuse, R36, R84 ;  /* 0x000000241054723c */ /* 0x040fe80000001854 */
[----:B------:R-:W-:Y:S01]  /*ef40*/  FFMA.FTZ R44, R3, R216, R44 ;  /* 0x000000d8032c7223 */ /* 0x000fe2000001002c */
[----:B------:R-:W1:Y:S01]  /*ef50*/  MUFU.EX2 R221, R221 ;  /* 0x000000dd00dd7308 */ /* 0x000e620000000800 */
[----:B------:R-:W-:Y:S02]  /*ef60*/  FFMA.FTZ R49, R2, R217, R49 ;  /* 0x000000d902317223 */ /* 0x000fe40000010031 */
[C---:B------:R-:W-:Y:S01]  /*ef70*/  HMMA.16816.F32 R88, R16.reuse, R38, R88 ;  /* 0x000000261058723c */ /* 0x040fe20000001858 */
[----:B------:R-:W-:Y:S03]  /*ef80*/  LDSM.16.MT88.4 R36, [R200+0x4100] ;  /* 0x00410000c824783b */ /* 0x000fe60000004200 */
[----:B------:R-:W-:Y:S02]  /*ef90*/  FADD.FTZ R15, R15, R44 ;  /* 0x0000002c0f0f7221 */ /* 0x000fe40000010000 */
[----:B------:R-:W-:Y:S01]  /*efa0*/  FADD.FTZ R48, R48, R49 ;  /* 0x0000003130307221 */ /* 0x000fe20000010000 */
[----:B------:R-:W-:Y:S01]  /*efb0*/  MUFU.EX2 R174, R174 ;  /* 0x000000ae00ae7308 */ /* 0x000fe20000000800 */
[C---:B----4-:R-:W-:Y:S04]  /*efc0*/  HMMA.16816.F32 R92, R16.reuse, R24, R92 ;  /* 0x00000018105c723c */ /* 0x050fe8000000185c */
[----:B------:R-:W-:Y:S02]  /*efd0*/  FADD.FTZ R14, R14, R15 ;  /* 0x0000000f0e0e7221 */ /* 0x000fe40000010000 */
[----:B------:R-:W-:Y:S02]  /*efe0*/  FADD.FTZ R3, R47, R48 ;  /* 0x000000302f037221 */ /* 0x000fe40000010000 */
[C---:B------:R-:W-:Y:S01]  /*eff0*/  HMMA.16816.F32 R96, R16.reuse, R26, R96 ;  /* 0x0000001a1060723c */ /* 0x040fe20000001860 */
[----:B------:R-:W-:Y:S01]  /*f000*/  LDSM.16.MT88.4 R24, [R202+0x1100] ;  /* 0x00110000ca18783b */ /* 0x000fe20000004200 */
[----:B------:R-:W4:Y:S02]  /*f010*/  MUFU.EX2 R173, R173 ;  /* 0x000000ad00ad7308 */ /* 0x000f240000000800 */
[----:B------:R-:W-:Y:S02]  /*f020*/  FADD.FTZ R14, R45, R14 ;  /* 0x0000000e2d0e7221 */ /* 0x000fe40000010000 */
[----:B------:R-:W-:Y:S02]  /*f030*/  FADD.FTZ R3, R46, R3 ;  /* 0x000000032e037221 */ /* 0x000fe40000010000 */
[C---:B---3--:R-:W-:Y:S04]  /*f040*/  HMMA.16816.F32 R100, R16.reuse, R20, R100 ;  /* 0x000000141064723c */ /* 0x048fe80000001864 */
[----:B------:R-:W-:Y:S01]  /*f050*/  MUFU.EX2 R185, R185 ;  /* 0x000000b900b97308 */ /* 0x000fe20000000800 */
[----:B------:R-:W-:Y:S02]  /*f060*/  FADD.FTZ R51, R51, R14 ;  /* 0x0000000e33337221 */ /* 0x000fe40000010000 */
[----:B------:R-:W-:Y:S01]  /*f070*/  FADD.FTZ R130, R130, R3 ;  /* 0x0000000382827221 */ /* 0x000fe20000010000 */
[C---:B------:R-:W-:Y:S01]  /*f080*/  HMMA.16816.F32 R104, R16.reuse, R22, R104 ;  /* 0x000000161068723c */ /* 0x040fe20000001868 */
[----:B------:R-:W3:Y:S03]  /*f090*/  LDSM.16.MT88.4 R20, [R204+0x1100] ;  /* 0x00110000cc14783b */ /* 0x000ee60000004200 */
[----:B------:R-:W-:Y:S02]  /*f0a0*/  FADD.FTZ R120, R120, R51 ;  /* 0x0000003378787221 */ /* 0x000fe40000010000 */
[----:B------:R-:W-:Y:S01]  /*f0b0*/  MUFU.EX2 R134, R134 ;  /* 0x0000008600867308 */ /* 0x000fe20000000800 */
[----:B------:R-:W-:Y:S01]  /*f0c0*/  FADD.FTZ R133, R133, R130 ;  /* 0x0000008285857221 */ /* 0x000fe20000010000 */
[C---:B------:R-:W-:Y:S04]  /*f0d0*/  HMMA.16816.F32 R52, R16.reuse, R28, R52 ;  /* 0x0000001c1034723c */ /* 0x040fe80000001834 */
[----:B------:R-:W-:Y:S02]  /*f0e0*/  FADD.FTZ R123, R123, R120 ;  /* 0x000000787b7b7221 */ /* 0x000fe40000010000 */
[----:B------:R-:W-:Y:S02]  /*f0f0*/  FADD.FTZ R132, R132, R133 ;  /* 0x0000008584847221 */ /* 0x000fe40000010000 */
[C---:B------:R-:W-:Y:S01]  /*f100*/  HMMA.16816.F32 R56, R16.reuse, R30, R56 ;  /* 0x0000001e1038723c */ /* 0x040fe20000001838 */
[----:B------:R-:W4:Y:S01]  /*f110*/  LDSM.16.MT88.4 R28, [R201+0x1100] ;  /* 0x00110000c91c783b */ /* 0x000f220000004200 */
[----:B------:R-:W-:Y:S02]  /*f120*/  MUFU.EX2 R223, R223 ;  /* 0x000000df00df7308 */ /* 0x000fe40000000800 */
[----:B------:R-:W-:Y:S02]  /*f130*/  FADD.FTZ R128, R128, R123 ;  /* 0x0000007b80807221 */ /* 0x000fe40000010000 */
[----:B------:R-:W-:Y:S02]  /*f140*/  FADD.FTZ R135, R135, R132 ;  /* 0x0000008487877221 */ /* 0x000fe40000010000 */
[C---:B-1----:R-:W-:Y:S04]  /*f150*/  HMMA.16816.F32 R60, R16.reuse, R32, R60 ;  /* 0x00000020103c723c */ /* 0x042fe8000000183c */
[----:B------:R-:W1:Y:S04]  /*f160*/  MUFU.EX2 R138, R138 ;  /* 0x0000008a008a7308 */ /* 0x000e680000000800 */
[----:B------:R-:W-:Y:S01]  /*f170*/  HMMA.16816.F32 R64, R16, R34, R64 ;  /* 0x000000221040723c */ /* 0x000fe20000001840 */
[----:B------:R-:W1:Y:S05]  /*f180*/  LDSM.16.MT88.4 R32, [R200+0x1100] ;  /* 0x00110000c820783b */ /* 0x000e6a0000004200 */
[----:B------:R-:W1:Y:S01]  /*f190*/  MUFU.EX2 R145, R145 ;  /* 0x0000009100917308 */ /* 0x000e620000000800 */
[----:B------:R-:W-:Y:S01]  /*f1a0*/  F2FP.PACK_AB R16, R136, R147 ;  /* 0x000000938810723e */ /* 0x000fe200000000ff */
[----:B------:R-:W-:Y:S01]  /*f1b0*/  FADD.FTZ R147, R147, R128 ;  /* 0x0000008093937221 */ /* 0x000fe20000010000 */
[----:B------:R-:W-:Y:S03]  /*f1c0*/  F2FP.PACK_AB R18, R157, R144 ;  /* 0x000000909d12723e */ /* 0x000fe600000000ff */
[----:B------:R-:W-:Y:S01]  /*f1d0*/  F2FP.PACK_AB R17, R159, R156 ;  /* 0x0000009c9f11723e */ /* 0x000fe200000000ff */
[----:B------:R-:W-:Y:S01]  /*f1e0*/  FADD.FTZ R156, R156, R135 ;  /* 0x000000879c9c7221 */ /* 0x000fe20000010000 */
[----:B--2---:R-:W-:Y:S01]  /*f1f0*/  F2FP.PACK_AB R19, R161, R158 ;  /* 0x0000009ea113723e */ /* 0x004fe200000000ff */
[----:B------:R-:W-:Y:S01]  /*f200*/  FADD.FTZ R147, R136, R147 ;  /* 0x0000009388937221 */ /* 0x000fe20000010000 */
[----:B------:R-:W2:Y:S01]  /*f210*/  MUFU.EX2 R139, R139 ;  /* 0x0000008b008b7308 */ /* 0x000ea20000000800 */
[----:B------:R-:W-:Y:S02]  /*f220*/  FADD.FTZ R159, R159, R156 ;  /* 0x0000009c9f9f7221 */ /* 0x000fe40000010000 */
[----:B------:R-:W-:Y:S02]  /*f230*/  FADD.FTZ R144, R144, R147 ;  /* 0x0000009390907221 */ /* 0x000fe40000010000 */
[C---:B---3--:R-:W-:Y:S03]  /*f240*/  HMMA.16816.F32 R4, R16.reuse, R20, R4 ;  /* 0x000000141004723c */ /* 0x048fe60000001804 */
[----:B------:R-:W-:Y:S02]  /*f250*/  FADD.FTZ R158, R158, R159 ;  /* 0x0000009f9e9e7221 */ /* 0x000fe40000010000 */
[----:B------:R-:W3:Y:S01]  /*f260*/  MUFU.EX2 R220, R220 ;  /* 0x000000dc00dc7308 */ /* 0x000ee20000000800 */
[----:B------:R-:W-:Y:S02]  /*f270*/  FADD.FTZ R157, R157, R144 ;  /* 0x000000909d9d7221 */ /* 0x000fe40000010000 */
[C---:B------:R-:W-:Y:S01]  /*f280*/  HMMA.16816.F32 R8, R16.reuse, R22, R8 ;  /* 0x000000161008723c */ /* 0x040fe20000001808 */
[----:B------:R-:W2:Y:S03]  /*f290*/  LDSM.16.MT88.4 R20, [R204+0x4100] ;  /* 0x00410000cc14783b */ /* 0x000ea60000004200 */
[----:B------:R-:W-:Y:S03]  /*f2a0*/  FADD.FTZ R161, R161, R158 ;  /* 0x0000009ea1a17221 */ /* 0x000fe60000010000 */
[----:B------:R-:W-:Y:S01]  /*f2b0*/  MUFU.EX2 R122, R122 ;  /* 0x0000007a007a7308 */ /* 0x000fe20000000800 */
[C---:B------:R-:W-:Y:S08]  /*f2c0*/  HMMA.16816.F32 R68, R16.reuse, R24, R68 ;  /* 0x000000181044723c */ /* 0x040ff00000001844 */
[C---:B------:R-:W-:Y:S01]  /*f2d0*/  HMMA.16816.F32 R72, R16.reuse, R26, R72 ;  /* 0x0000001a1048723c */ /* 0x040fe20000001848 */
[----:B------:R-:W3:Y:S01]  /*f2e0*/  LDSM.16.MT88.4 R24, [R202+0x4100] ;  /* 0x00410000ca18783b */ /* 0x000ee20000004200 */
[----:B------:R-:W2:Y:S06]  /*f2f0*/  MUFU.EX2 R121, R121 ;  /* 0x0000007900797308 */ /* 0x000eac0000000800 */
[C---:B----4-:R-:W-:Y:S04]  /*f300*/  HMMA.16816.F32 R76, R16.reuse, R28, R76 ;  /* 0x0000001c104c723c */ /* 0x050fe8000000184c */
[----:B------:R-:W-:Y:S04]  /*f310*/  MUFU.EX2 R118, R118 ;  /* 0x0000007600767308 */ /* 0x000fe80000000800 */
[C---:B------:R-:W-:Y:S01]  /*f320*/  HMMA.16816.F32 R80, R16.reuse, R30, R80 ;  /* 0x0000001e1050723c */ /* 0x040fe20000001850 */
[----:B------:R-:W4:Y:S05]  /*f330*/  LDSM.16.MT88.4 R28, [R201+0x4100] ;  /* 0x00410000c91c783b */ /* 0x000f2a0000004200 */
[----:B------:R-:W3:Y:S02]  /*f340*/  MUFU.EX2 R131, R131 ;  /* 0x0000008300837308 */ /* 0x000ee40000000800 */
[C---:B-1----:R-:W-:Y:S08]  /*f350*/  HMMA.16816.F32 R84, R16.reuse, R32, R84 ;  /* 0x000000201054723c */ /* 0x042ff00000001854 */
[C---:B------:R-:W-:Y:S01]  /*f360*/  HMMA.16816.F32 R88, R16.reuse, R34, R88 ;  /* 0x000000221058723c */ /* 0x040fe20000001858 */
[----:B------:R-:W1:Y:S01]  /*f370*/  LDSM.16.MT88.4 R32, [R204+0x1900] ;  /* 0x00190000cc20783b */ /* 0x000e620000004200 */
[----:B------:R-:W-:Y:S06]  /*f380*/  MUFU.EX2 R116, R116 ;  /* 0x0000007400747308 */ /* 0x000fec0000000800 */
[C---:B--2---:R-:W-:Y:S04]  /*f390*/  HMMA.16816.F32 R92, R16.reuse, R20, R92 ;  /* 0x00000014105c723c */ /* 0x044fe8000000185c */
[----:B------:R-:W2:Y:S04]  /*f3a0*/  MUFU.EX2 R119, R119 ;  /* 0x0000007700777308 */ /* 0x000ea80000000800 */
[C---:B------:R-:W-:Y:S01]  /*f3b0*/  HMMA.16816.F32 R96, R16.reuse, R22, R96 ;  /* 0x000000161060723c */ /* 0x040fe20000001860 */
[----:B------:R-:W1:Y:S05]  /*f3c0*/  LDSM.16.MT88.4 R20, [R202+0x1900] ;  /* 0x00190000ca14783b */ /* 0x000e6a0000004200 */
[----:B------:R-:W-:Y:S02]  /*f3d0*/  MUFU.EX2 R117, R117 ;  /* 0x0000007500757308 */ /* 0x000fe40000000800 */
[C---:B---3--:R-:W-:Y:S08]  /*f3e0*/  HMMA.16816.F32 R100, R16.reuse, R24, R100 ;  /* 0x000000181064723c */ /* 0x048ff00000001864 */
[C---:B------:R-:W-:Y:S01]  /*f3f0*/  HMMA.16816.F32 R104, R16.reuse, R26, R104 ;  /* 0x0000001a1068723c */ /* 0x040fe20000001868 */
[----:B------:R-:W3:Y:S01]  /*f400*/  LDSM.16.MT88.4 R24, [R201+0x1900] ;  /* 0x00190000c918783b */ /* 0x000ee20000004200 */
[----:B------:R-:W1:Y:S06]  /*f410*/  MUFU.EX2 R50, R50 ;  /* 0x0000003200327308 */ /* 0x000e6c0000000800 */
[C---:B----4-:R-:W-:Y:S08]  /*f420*/  HMMA.16816.F32 R52, R16.reuse, R28, R52 ;  /* 0x0000001c1034723c */ /* 0x050ff00000001834 */
[C---:B------:R-:W-:Y:S01]  /*f430*/  HMMA.16816.F32 R56, R16.reuse, R30, R56 ;  /* 0x0000001e1038723c */ /* 0x040fe20000001838 */
[----:B------:R-:W4:Y:S07]  /*f440*/  LDSM.16.MT88.4 R28, [R200+0x1900] ;  /* 0x00190000c81c783b */ /* 0x000f2e0000004200 */
[C---:B------:R-:W-:Y:S08]  /*f450*/  HMMA.16816.F32 R60, R16.reuse, R36, R60 ;  /* 0x00000024103c723c */ /* 0x040ff0000000183c */
[----:B------:R-:W-:Y:S01]  /*f460*/  HMMA.16816.F32 R64, R16, R38, R64 ;  /* 0x000000261040723c */ /* 0x000fe20000001840 */
[----:B------:R-:W-:Y:S06]  /*f470*/  LDSM.16.MT88.4 R36, [R201+0x4900] ;  /* 0x00490000c924783b */ /* 0x000fec0000004200 */
[----:B-----5:R-:W-:Y:S01]  /*f480*/  F2FP.PACK_AB R16, R163, R160 ;  /* 0x000000a0a310723e */ /* 0x020fe200000000ff */
        /* <DEDUP_REMOVED lines=8> */
[C---:B-1----:R-:W-:Y:S03]  /*f510*/  HMMA.16816.F32 R4, R16.reuse, R32, R4 ;  /* 0x000000201004723c */ /* 0x042fe60000001804 */
[----:B------:R-:W-:Y:S02]  /*f520*/  FADD.FTZ R174, R174, R221 ;  /* 0x000000ddaeae7221 */ /* 0x000fe40000010000 */
[----:B------:R-:W-:Y:S02]  /*f530*/  FADD.FTZ R175, R175, R162 ;  /* 0x000000a2afaf7221 */ /* 0x000fe40000010000 */
[----:B------:R-:W-:Y:S01]  /*f540*/  FADD.FTZ R173, R173, R174 ;  /* 0x000000aeadad7221 */ /* 0x000fe20000010000 */
[C---:B------:R-:W-:Y:S01]  /*f550*/  HMMA.16816.F32 R8, R16.reuse, R34, R8 ;  /* 0x000000221008723c */ /* 0x040fe20000001808 */
[----:B------:R-:W1:Y:S03]  /*f560*/  LDSM.16.MT88.4 R32, [R204+0x4900] ;  /* 0x00490000cc20783b */ /* 0x000e660000004200 */
[----:B------:R-:W-:Y:S04]  /*f570*/  FADD.FTZ R2, R138, R173 ;  /* 0x000000ad8a027221 */ /* 0x000fe80000010000 */
[C---:B------:R-:W-:Y:S04]  /*f580*/  HMMA.16816.F32 R68, R16.reuse, R20, R68 ;  /* 0x000000141044723c */ /* 0x040fe80000001844 */
[----:B------:R-:W-:Y:S04]  /*f590*/  FADD.FTZ R2, R145, R2 ;  /* 0x0000000291027221 */ /* 0x000fe80000010000 */
[C---:B------:R-:W-:Y:S01]  /*f5a0*/  HMMA.16816.F32 R72, R16.reuse, R22, R72 ;  /* 0x000000161048723c */ /* 0x040fe20000001848 */
[----:B------:R-:W5:Y:S03]  /*f5b0*/  LDSM.16.MT88.4 R20, [R202+0x4900] ;  /* 0x00490000ca14783b */ /* 0x000f660000004200 */
[----:B------:R-:W-:Y:S01]  /*f5c0*/  FADD.FTZ R3, R139, R2 ;  /* 0x000000028b037221 */ /* 0x000fe20000010000 */
[----:B------:R-:W-:Y:S03]  /*f5d0*/  IADD3 R2, R184, -0x1, RZ ;  /* 0xffffffffb8027810 */ /* 0x000fe60007ffe0ff */
[C---:B---3--:R-:W-:Y:S04]  /*f5e0*/  HMMA.16816.F32 R76, R16.reuse, R24, R76 ;  /* 0x00000018104c723c */ /* 0x048fe8000000184c */
[----:B------:R-:W-:Y:S02]  /*f5f0*/  FADD.FTZ R3, R220, R3 ;  /* 0x00000003dc037221 */ /* 0x000fe40000010000 */
[----:B------:R-:W-:Y:S02]  /*f600*/  IMAD.MOV.U32 R184, RZ, RZ, R2 ;  /* 0x000000ffffb87224 */ /* 0x000fe400078e0002 */
[C---:B------:R-:W-:Y:S01]  /*f610*/  HMMA.16816.F32 R80, R16.reuse, R26, R80 ;  /* 0x0000001a1050723c */ /* 0x040fe20000001850 */
[----:B------:R-:W3:Y:S03]  /*f620*/  LDSM.16.MT88.4 R24, [R204+0x2100] ;  /* 0x00210000cc18783b */ /* 0x000ee60000004200 */
[----:B------:R-:W-:Y:S04]  /*f630*/  IMAD.MOV.U32 R2, RZ, RZ, R12 ;  /* 0x000000ffff027224 */ /* 0x000fe800078e000c */
[C---:B----4-:R-:W-:Y:S08]  /*f640*/  HMMA.16816.F32 R84, R16.reuse, R28, R84 ;  /* 0x0000001c1054723c */ /* 0x050ff00000001854 */
[C---:B------:R-:W-:Y:S01]  /*f650*/  HMMA.16816.F32 R88, R16.reuse, R30, R88 ;  /* 0x0000001e1058723c */ /* 0x040fe20000001858 */
[----:B------:R-:W4:Y:S07]  /*f660*/  LDSM.16.MT88.4 R28, [R202+0x2100] ;  /* 0x00210000ca1c783b */ /* 0x000f2e0000004200 */
[C---:B-1----:R-:W-:Y:S08]  /*f670*/  HMMA.16816.F32 R92, R16.reuse, R32, R92 ;  /* 0x00000020105c723c */ /* 0x042ff0000000185c */
[C---:B------:R-:W-:Y:S01]  /*f680*/  HMMA.16816.F32 R96, R16.reuse, R34, R96 ;  /* 0x000000221060723c */ /* 0x040fe20000001860 */
[----:B------:R-:W-:Y:S07]  /*f690*/  LDSM.16.MT88.4 R32, [R200+0x2100] ;  /* 0x00210000c820783b */ /* 0x000fee0000004200 */
[C---:B-----5:R-:W-:Y:S08]  /*f6a0*/  HMMA.16816.F32 R100, R16.reuse, R20, R100 ;  /* 0x000000141064723c */ /* 0x060ff00000001864 */
        /* <DEDUP_REMOVED lines=15> */
[C---:B---3--:R-:W-:Y:S03]  /*f7a0*/  HMMA.16816.F32 R4, R16.reuse, R24, R4 ;  /* 0x000000181004723c */ /* 0x048fe60000001804 */
[----:B------:R-:W-:Y:S05]  /*f7b0*/  FADD.FTZ R223, R223, R134 ;  /* 0x00000086dfdf7221 */ /* 0x000fea0000010000 */
[C---:B------:R-:W-:Y:S01]  /*f7c0*/  HMMA.16816.F32 R8, R16.reuse, R26, R8 ;  /* 0x0000001a1008723c */ /* 0x040fe20000001808 */
[----:B------:R-:W3:Y:S07]  /*f7d0*/  LDSM.16.MT88.4 R24, [R204+0x5100] ;  /* 0x00510000cc18783b */ /* 0x000eee0000004200 */
[C---:B----4-:R-:W-:Y:S08]  /*f7e0*/  HMMA.16816.F32 R68, R16.reuse, R28, R68 ;  /* 0x0000001c1044723c */ /* 0x050ff00000001844 */
[C---:B------:R-:W-:Y:S01]  /*f7f0*/  HMMA.16816.F32 R72, R16.reuse, R30, R72 ;  /* 0x0000001e1048723c */ /* 0x040fe20000001848 */
[----:B------:R-:W4:Y:S07]  /*f800*/  LDSM.16.MT88.4 R28, [R202+0x5100] ;  /* 0x00510000ca1c783b */ /* 0x000f2e0000004200 */
[C---:B-1----:R-:W-:Y:S08]  /*f810*/  HMMA.16816.F32 R76, R16.reuse, R20, R76 ;  /* 0x00000014104c723c */ /* 0x042ff0000000184c */
[C---:B------:R-:W-:Y:S01]  /*f820*/  HMMA.16816.F32 R80, R16.reuse, R22, R80 ;  /* 0x000000161050723c */ /* 0x040fe20000001850 */
[----:B------:R-:W1:Y:S07]  /*f830*/  LDSM.16.MT88.4 R20, [R200+0x5100] ;  /* 0x00510000c814783b */ /* 0x000e6e0000004200 */
[C---:B------:R-:W-:Y:S08]  /*f840*/  HMMA.16816.F32 R84, R16.reuse, R32, R84 ;  /* 0x000000201054723c */ /* 0x040ff00000001854 */
[C---:B------:R-:W-:Y:S01]  /*f850*/  HMMA.16816.F32 R88, R16.reuse, R34, R88 ;  /* 0x000000221058723c */ /* 0x040fe20000001858 */
[----:B------:R-:W5:Y:S07]  /*f860*/  LDSM.16.MT88.4 R32, [R202+0x2900] ;  /* 0x00290000ca20783b */ /* 0x000f6e0000004200 */
[C---:B---3--:R-:W-:Y:S08]  /*f870*/  HMMA.16816.F32 R92, R16.reuse, R24, R92 ;  /* 0x00000018105c723c */ /* 0x048ff0000000185c */
[C---:B------:R-:W-:Y:S01]  /*f880*/  HMMA.16816.F32 R96, R16.reuse, R26, R96 ;  /* 0x0000001a1060723c */ /* 0x040fe20000001860 */
[----:B------:R-:W3:Y:S07]  /*f890*/  LDSM.16.MT88.4 R24, [R200+0x2900] ;  /* 0x00290000c818783b */ /* 0x000eee0000004200 */
[C---:B----4-:R-:W-:Y:S08]  /*f8a0*/  HMMA.16816.F32 R100, R16.reuse, R28, R100 ;  /* 0x0000001c1064723c */ /* 0x050ff00000001864 */
        /* <DEDUP_REMOVED lines=8> */
[----:B------:R-:W-:Y:S03]  /*f930*/  F2FP.PACK_AB R18, R131, R118 ;  /* 0x000000768312723e */ /* 0x000fe600000000ff */
[----:B--2---:R-:W-:Y:S01]  /*f940*/  F2FP.PACK_AB R17, R119, R116 ;  /* 0x000000747711723e */ /* 0x004fe200000000ff */
[----:B------:R-:W-:Y:S01]  /*f950*/  FADD.FTZ R116, R116, R3 ;  /* 0x0000000374747221 */ /* 0x000fe20000010000 */
[----:B------:R-:W-:Y:S01]  /*f960*/  F2FP.PACK_AB R19, R50, R117 ;  /* 0x000000753213723e */ /* 0x000fe200000000ff */
[----:B------:R-:W-:Y:S02]  /*f970*/  FADD.FTZ R121, R121, R122 ;  /* 0x0000007a79797221 */ /* 0x000fe40000010000 */
[----:B------:R-:W-:Y:S02]  /*f980*/  FADD.FTZ R116, R119, R116 ;  /* 0x0000007477747221 */ /* 0x000fe40000010000 */
[----:B------:R-:W-:Y:S02]  /*f990*/  FADD.FTZ R118, R118, R121 ;  /* 0x0000007976767221 */ /* 0x000fe40000010000 */
[C---:B------:R-:W-:Y:S01]  /*f9a0*/  HMMA.16816.F32 R112, R16.reuse, R108, R4 ;  /* 0x0000006c1070723c */ /* 0x040fe20000001804 */
[----:B------:R-:W2:Y:S02]  /*f9b0*/  LDSM.16.MT88.4 R4, [R202+0x5900] ;  /* 0x00590000ca04783b */ /* 0x000ea40000004200 */
[----:B------:R-:W-:Y:S02]  /*f9c0*/  FADD.FTZ R117, R117, R116 ;  /* 0x0000007475757221 */ /* 0x000fe40000010000 */
[----:B------:R-:W-:Y:S02]  /*f9d0*/  FADD.FTZ R216, R131, R118 ;  /* 0x0000007683d87221 */ /* 0x000fe40000010000 */
[----:B------:R-:W-:Y:S01]  /*f9e0*/  FADD.FTZ R217, R50, R117 ;  /* 0x0000007532d97221 */ /* 0x000fe20000010000 */
[C---:B------:R-:W-:Y:S01]  /*f9f0*/  HMMA.16816.F32 R108, R16.reuse, R110, R8 ;  /* 0x0000006e106c723c */ /* 0x040fe20000001808 */
[----:B------:R-:W4:Y:S03]  /*fa00*/  LDSM.16.MT88.4 R8, [R201+0x5900] ;  /* 0x00590000c908783b */ /* 0x000f260000004200 */
[----:B------:R-:W-:Y:S04]  /*fa10*/  IMAD.MOV.U32 R3, RZ, RZ, R0 ;  /* 0x000000ffff037224 */ /* 0x000fe800078e0000 */
[C---:B-----5:R-:W-:Y:S08]  /*fa20*/  HMMA.16816.F32 R68, R16.reuse, R32, R68 ;  /* 0x000000201044723c */ /* 0x060ff00000001844 */
[C---:B------:R-:W-:Y:S08]  /*fa30*/  HMMA.16816.F32 R72, R16.reuse, R34, R72 ;  /* 0x000000221048723c */ /* 0x040ff00000001848 */
[C---:B------:R-:W-:Y:S08]  /*fa40*/  HMMA.16816.F32 R76, R16.reuse, R40, R76 ;  /* 0x00000028104c723c */ /* 0x040ff0000000184c */
[C---:B------:R-:W-:Y:S08]  /*fa50*/  HMMA.16816.F32 R80, R16.reuse, R42, R80 ;  /* 0x0000002a1050723c */ /* 0x040ff00000001850 */
[C---:B---3--:R-:W-:Y:S08]  /*fa60*/  HMMA.16816.F32 R84, R16.reuse, R24, R84 ;  /* 0x000000181054723c */ /* 0x048ff00000001854 */
[C---:B------:R-:W-:Y:S08]  /*fa70*/  HMMA.16816.F32 R88, R16.reuse, R26, R88 ;  /* 0x0000001a1058723c */ /* 0x040ff00000001858 */
[C---:B-1----:R-:W-:Y:S08]  /*fa80*/  HMMA.16816.F32 R92, R16.reuse, R20, R92 ;  /* 0x00000014105c723c */ /* 0x042ff0000000185c */
[C---:B------:R-:W-:Y:S01]  /*fa90*/  HMMA.16816.F32 R96, R16.reuse, R22, R96 ;  /* 0x000000161060723c */ /* 0x040fe20000001860 */
[----:B------:R-:W1:Y:S07]  /*faa0*/  LDSM.16.MT88.4 R20, [R200+0x5900] ;  /* 0x00590000c814783b */ /* 0x000e6e0000004200 */
[C---:B--2---:R-:W-:Y:S08]  /*fab0*/  HMMA.16816.F32 R100, R16.reuse, R4, R100 ;  /* 0x000000041064723c */ /* 0x044ff00000001864 */
[C---:B------:R-:W-:Y:S08]  /*fac0*/  HMMA.16816.F32 R104, R16.reuse, R6, R104 ;  /* 0x000000061068723c */ /* 0x040ff00000001868 */
[C---:B----4-:R-:W-:Y:S08]  /*fad0*/  HMMA.16816.F32 R52, R16.reuse, R8, R52 ;  /* 0x000000081034723c */ /* 0x050ff00000001834 */
[C---:B------:R-:W-:Y:S08]  /*fae0*/  HMMA.16816.F32 R56, R16.reuse, R10, R56 ;  /* 0x0000000a1038723c */ /* 0x040ff00000001838 */
[C---:B-1----:R-:W-:Y:S08]  /*faf0*/  HMMA.16816.F32 R60, R16.reuse, R20, R60 ;  /* 0x00000014103c723c */ /* 0x042ff0000000183c */
[----:B------:R-:W-:Y:S01]  /*fb00*/  HMMA.16816.F32 R64, R16, R22, R64 ;  /* 0x000000161040723c */ /* 0x000fe20000001840 */
[----:B------:R-:W-:-:S07]  /*fb10*/  @P0 BRA `(.L_x_1393) ;  /* 0xffffc3f000000947 */ /* 0x000fce000383ffff */
.L_x_1384:
        /* <DEDUP_REMOVED lines=91> */
.L_x_1356:
        /* <DEDUP_REMOVED lines=213> */
.L_x_1396:
[----:B------:R-:W-:Y:S05]  /*10e20*/  BSYNC B0 ;  /* 0x0000000000007941 */ /* 0x000fea0003800000 */
.L_x_1395:
        /* <DEDUP_REMOVED lines=98> */
.L_x_1394:
        /* <DEDUP_REMOVED lines=50> */
.L_x_1397:
        /* <DEDUP_REMOVED lines=9> */
.L_x_2713:


//--------------------- .text._ZN7cutlass13device_kernelIN5flash19enable_sm80_to_sm89INS1_16FlashAttnFwdSm80INS1_25CollectiveMainloopFwdSm80ILi8ELi1ELb1EN4cute5tupleIJNS5_1CILi128EEES8_S8_EEELi128ENS_6half_tEfNS_4arch4Sm80ELb1ELb0ELb0ELb0ELb0ELb0ELb1ELb1EEENS1_21CollectiveEpilogueFwdIS9_NS6_IJNS7_ILi1EEESF_SF_EEESA_SC_Li256ELb0ELb1ELb1ELb0EEENS1_30DynamicPersistentTileSchedulerILi256ELi256ELb1ELb1ELb0EEEEEEEEEvNT_6ParamsE --------------------------
	.section	.text._ZN7cutlass13device_kernelIN5flash19enable_sm80_to_sm89INS1_16FlashAttnFwdSm80INS1_25CollectiveMainloopFwdSm80ILi8ELi1ELb1EN4cute5tupleIJNS5_1CILi128EEES8_S8_EEELi128ENS_6half_tEfNS_4arch4Sm80ELb1ELb0ELb0ELb0ELb0ELb0ELb1ELb1EEENS1_21CollectiveEpilogueFwdIS9_NS6_IJNS7_ILi1EEESF_SF_EEESA_SC_Li256ELb0ELb1ELb1ELb0EEENS1_30DynamicPersistentTileSchedulerILi256ELi256ELb1ELb1ELb0EEEEEEEEEvNT_6ParamsE,"ax",@progbits
	.sectioninfo	@"SHI_REGISTERS=255"
	.align	128
.text._ZN7cutlass13device_kernelIN5flash19enable_sm80_to_sm89INS1_16FlashAttnFwdSm80INS1_25CollectiveMainloopFwdSm80ILi8ELi1ELb1EN4cute5tupleIJNS5_1CILi128EEES8_S8_EEELi128ENS_6half_tEfNS_4arch4Sm80ELb1ELb0ELb0ELb0ELb0ELb0ELb1ELb1EEENS1_21CollectiveEpilogueFwdIS9_NS6_IJNS7_ILi1EEESF_SF_EEESA_SC_Li256ELb0ELb1ELb1ELb0EEENS1_30DynamicPersistentTileSchedulerILi256ELi256ELb1ELb1ELb0EEEEEEEEEvNT_6ParamsE:
        .type           _ZN7cutlass13device_kernelIN5flash19enable_sm80_to_sm89INS1_16FlashAttnFwdSm80INS1_25CollectiveMainloopFwdSm80ILi8ELi1ELb1EN4cute5tupleIJNS5_1CILi128EEES8_S8_EEELi128ENS_6half_tEfNS_4arch4Sm80ELb1ELb0ELb0ELb0ELb0ELb0ELb1ELb1EEENS1_21CollectiveEpilogueFwdIS9_NS6_IJNS7_ILi1EEESF_SF_EEESA_SC_Li256ELb0ELb1ELb1ELb0EEENS1_30DynamicPersistentTileSchedulerILi256ELi256ELb1ELb1ELb0EEEEEEEEEvNT_6ParamsE,@function
        .size           _ZN7cutlass13device_kernelIN5flash19enable_sm80_to_sm89INS1_16FlashAttnFwdSm80INS1_25CollectiveMainloopFwdSm80ILi8ELi1ELb1EN4cute5tupleIJNS5_1CILi128EEES8_S8_EEELi128ENS_6half_tEfNS_4arch4Sm80ELb1ELb0ELb0ELb0ELb0ELb0ELb1ELb1EEENS1_21CollectiveEpilogueFwdIS9_NS6_IJNS7_ILi1EEESF_SF_EEESA_SC_Li256ELb0ELb1ELb1ELb0EEENS1_30DynamicPersistentTileSchedulerILi256ELi256ELb1ELb1ELb0EEEEEEEEEvNT_6ParamsE,(.L_x_2714 - _ZN7cutlass13device_kernelIN5flash19enable_sm80_to_sm89INS1_16FlashAttnFwdSm80INS1_25CollectiveMainloopFwdSm80ILi8ELi1ELb1EN4cute5tupleIJNS5_1CILi128EEES8_S8_EEELi128ENS_6half_tEfNS_4arch4Sm80ELb1ELb0ELb0ELb0ELb0ELb0ELb1ELb1EEENS1_21CollectiveEpilogueFwdIS9_NS6_IJNS7_ILi1EEESF_SF_EEESA_SC_Li256ELb0ELb1ELb1ELb0EEENS1_30DynamicPersistentTileSchedulerILi256ELi256ELb1ELb1ELb0EEEEEEEEEvNT_6ParamsE)
        .other          _ZN7cutlass13device_kernelIN5flash19enable_sm80_to_sm89INS1_16FlashAttnFwdSm80INS1_25CollectiveMainloopFwdSm80ILi8ELi1ELb1EN4cute5tupleIJNS5_1CILi128EEES8_S8_EEELi128ENS_6half_tEfNS_4arch4Sm80ELb1ELb0ELb0ELb0ELb0ELb0ELb1ELb1EEENS1_21CollectiveEpilogueFwdIS9_NS6_IJNS7_ILi1EEESF_SF_EEESA_SC_Li256ELb0ELb1ELb1ELb0EEENS1_30DynamicPersistentTileSchedulerILi256ELi256ELb1ELb1ELb0EEEEEEEEEvNT_6ParamsE,@"STO_CUDA_ENTRY STV_DEFAULT"
_ZN7cutlass13device_kernelIN5flash19enable_sm80_to_sm89INS1_16FlashAttnFwdSm80INS1_25CollectiveMainloopFwdSm80ILi8ELi1ELb1EN4cute5tupleIJNS5_1CILi128EEES8_S8_EEELi128ENS_6half_tEfNS_4arch4Sm80ELb1ELb0ELb0ELb0ELb0ELb0ELb1ELb1EEENS1_21CollectiveEpilogueFwdIS9_NS6_IJNS7_ILi1EEESF_SF_EEESA_SC_Li256ELb0ELb1ELb1ELb0EEENS1_30DynamicPersistentTileSchedulerILi256ELi256ELb1ELb1ELb0EEEEEEEEEvNT_6ParamsE:
        /* <DEDUP_REMOVED lines=125> */
.L_x_1423:
        /* <DEDUP_REMOVED lines=19> */
.L_x_1399:
[----:B------:R-:W-:-:S04]  /*0900*/  MOV R0, c[0x0][0x554] ;  /* 0x0001550000007a02 */ /* 0x000fc80000000f00 */
[----:B------:R-:W-:Y:S02]  /*0910*/  ISETP.NE.AND P0, PT, R0, 0x1, PT ;  /* 0x000000010000780c */ /* 0x000fe40003f05270 */
[----:B------:R-:W-:-:S11]  /*0920*/  MOV R0, R2 ;  /* 0x0000000200007202 */ /* 0x000fd60000000f00 */
[----:B------:R-:W-:-:S05]  /*0930*/  @P0 IMAD.HI.U32 R4, R2, c[0x0][0x558], RZ ;  /* 0x0001560002040a27 */ /* 0x000fca00078e00ff */
[----:B------:R-:W-:-:S05]  /*0940*/  @P0 SHF.R.U32.HI R0, RZ, c[0x0][0x55c], R4 ;  /* 0x00015700ff000a19 */ /* 0x000fca0000011604 */
[----:B------:R-:W-:Y:S02]  /*0950*/  IMAD R4, R0, c[0x0][0x554], RZ ;  /* 0x0001550000047a24 */ /* 0x000fe400078e02ff */
.L_x_1400:
[----:B------:R-:W-:Y:S05]  /*0960*/  BSYNC B0 ;  /* 0x0000000000007941 */ /* 0x000fea0003800000 */
.L_x_1398:
        /* <DEDUP_REMOVED lines=74> */
.L_x_1402:
[----:B------:R-:W-:Y:S05]  /*0e10*/  BSYNC B0 ;  /* 0x0000000000007941 */ /* 0x000fea0003800000 */
.L_x_1401:
        /* <DEDUP_REMOVED lines=10> */
[----:B------:R2:W-:Y:S01]  /*0ec0*/  STL [R1], R156 ;  /* 0x0000009c01007387 */ /* 0x0005e20000100800 */
        /* <DEDUP_REMOVED lines=41> */
[----:B------:R2:W5:Y:S01]  /*1160*/  @P0 LDG.E R10, [R2.64] ;  /* 0x00000006020a0981 */ /* 0x000562000c1e1900 */
[----:B-1----:R-:W-:Y:S01]  /*1170*/  SHF.R.S32.HI R11, RZ, 0x1f, R20 ;  /* 0x0000001fff0b7819 */ /* 0x002fe20000011414 */
[----:B------:R-:W-:Y:S01]  /*1180*/  WARPSYNC 0xffffffff ;  /* 0xffffffff00007948 */ /* 0x000fe20003800000 */
[----:B------:R-:W-:-:S05]  /*1190*/  SHF.R.S32.HI R0, RZ, 0x1f, R45 ;  /* 0x0000001fff007819 */ /* 0x000fca000001142d */
[C---:B--2---:R-:W-:Y:S02]  /*11a0*/  IMAD R2, R0.reuse, c[0x0][0x1e0], RZ ;  /* 0x0000780000027a24 */ /* 0x044fe400078e02ff */
        /* <DEDUP_REMOVED lines=27> */
[--C-:B-----5:R-:W-:Y:S01]  /*1360*/  @P0 SHF.R.S32.HI R3, RZ, 0x1f, R10.reuse ;  /* 0x0000001fff030819 */ /* 0x120fe2000001140a */
        /* <DEDUP_REMOVED lines=8> */
[----:B------:R-:W-:-:S02]  /*13f0*/  LOP3.LUT R44, R12, 0x2, R13, 0xe2, !PT ;  /* 0x000000020c2c7812 */ /* 0x000fc400078ee20d */
[----:B------:R-:W-:Y:S01]  /*1400*/  IADD3 R10, R157, -0x1, RZ ;  /* 0xffffffff9d0a7810 */ /* 0x000fe20007ffe0ff */
        /* <DEDUP_REMOVED lines=13> */
[----:B------:R-:W-:Y:S02]  /*14e0*/  IMAD.MOV.U32 R7, RZ, RZ, R6 ;  /* 0x000000ffff077224 */ /* 0x000fe400078e0006 */
[----:B------:R-:W-:-:S02]  /*14f0*/  IMAD R3, R11, c[0x0][0x1c0], RZ ;  /* 0x000070000b037a24 */ /* 0x000fc400078e02ff */
[----:B------:R-:W-:Y:S02]  /*1500*/  IMAD.MOV.U32 R6, RZ, RZ, R8 ;  /* 0x000000ffff067224 */ /* 0x000fe400078e0008 */
[C---:B------:R-:W-:Y:S02]  /*1510*/  IMAD R3, R20.reuse, c[0x0][0x1c4], R3 ;  /* 0x0000710014037a24 */ /* 0x040fe400078e0203 */
[----:B------:R-:W-:Y:S01]  /*1520*/  IMAD.WIDE.U32 R6, R20, c[0x0][0x1c0], R6 ;  /* 0x0000700014067a25 */ /* 0x000fe200078e0006 */
[----:B------:R-:W-:Y:S03]  /*1530*/  BAR.SYNC.DEFER_BLOCKING 0x0 ;  /* 0x0000000000007b1d */ /* 0x000fe60000010000 */
[----:B------:R-:W-:Y:S02]  /*1540*/  IMAD.IADD R3, R7, 0x1, R3 ;  /* 0x0000000107037824 */ /* 0x000fe400078e0203 */
[----:B------:R-:W-:-:S02]  /*1550*/  IMAD R11, R17, c[0x0][0x168], RZ ;  /* 0x00005a00110b7a24 */ /* 0x000fc400078e02ff */
[----:B------:R-:W-:-:S05]  /*1560*/  IMAD.IADD R9, R45, 0x1, R158 ;  /* 0x000000012d097824 */ /* 0x000fca00078e029e */
[----:B------:R-:W-:Y:S02]  /*1570*/  ISETP.GE.AND P1, PT, R9, R11, PT ;  /* 0x0000000b0900720c */ /* 0x000fe40003f26270 */
[----:B------:R-:W-:Y:S02]  /*1580*/  ISETP.GE.AND P6, PT, R18, c[0x0][0x198], PT ;  /* 0x0000660012007a0c */ /* 0x000fe40003fc6270 */
[----:B------:R-:W-:Y:S01]  /*1590*/  ISETP.GE.AND P4, PT, R15, c[0x0][0x198], PT ;  /* 0x000066000f007a0c */ /* 0x000fe20003f86270 */
[----:B------:R-:W-:Y:S02]  /*15a0*/  IMAD.MOV.U32 R153, RZ, RZ, c[0x0][0x1e0] ;  /* 0x00007800ff997624 */ /* 0x000fe400078e00ff */
[----:B------:R-:W-:Y:S02]  /*15b0*/  IMAD.MOV.U32 R154, RZ, RZ, c[0x0][0x1e4] ;  /* 0x00007900ff9a7624 */ /* 0x000fe400078e00ff */
[----:B--2---:R-:W-:-:S04]  /*15c0*/  IMAD.IADD R2, R16, 0x1, R158 ;  /* 0x0000000110027824 */ /* 0x004fc800078e029e */
[----:B------:R-:W-:-:S04]  /*15d0*/  @P5 IMAD.HI.U32 R4, R2, c[0x0][0x2c8], RZ ;  /* 0x0000b20002045a27 */ /* 0x000fc800078e00ff */
[----:B------:R-:W-:Y:S01]  /*15e0*/  IMAD.MOV.U32 R0, RZ, RZ, R2 ;  /* 0x000000ffff007224 */ /* 0x000fe200078e0002 */
[----:B------:R-:W-:-:S04]  /*15f0*/  @P5 SHF.R.U32.HI R0, RZ, c[0x0][0x2cc], R4 ;  /* 0x0000b300ff005a19 */ /* 0x000fc80000011604 */
[--C-:B------:R-:W-:Y:S01]  /*1600*/  SHF.R.S32.HI R5, RZ, 0x1f, R0.reuse ;  /* 0x0000001fff057819 */ /* 0x100fe20000011400 */
[----:B------:R-:W-:-:S04]  /*1610*/  IMAD.MOV R4, RZ, RZ, -R0 ;  /* 0x000000ffff047224 */ /* 0x000fc800078e0a00 */
[----:B------:R-:W-:Y:S02]  /*1620*/  IMAD R4, R4, c[0x0][0x2c4], R2 ;  /* 0x0000b10004047a24 */ /* 0x000fe400078e0202 */
[----:B------:R-:W-:Y:S02]  /*1630*/  IMAD.MOV.U32 R2, RZ, RZ, R6 ;  /* 0x000000ffff027224 */ /* 0x000fe400078e0006 */
[----:B------:R-:W-:Y:S02]  /*1640*/  IMAD R5, R5, c[0x0][0x1b0], RZ ;  /* 0x00006c0005057a24 */ /* 0x000fe400078e02ff */
[----:B------:R-:W-:-:S04]  /*1650*/  IMAD.WIDE.U32 R2, R0, c[0x0][0x1b0], R2 ;  /* 0x00006c0000027a25 */ /* 0x000fc800078e0002 */
[----:B------:R-:W-:Y:S01]  /*1660*/  IMAD R0, R0, c[0x0][0x1b4], R5 ;  /* 0x00006d0000007a24 */ /* 0x000fe200078e0205 */
[----:B------:R-:W-:-:S03]  /*1670*/  SHF.R.S32.HI R5, RZ, 0x1f, R4 ;  /* 0x0000001fff057819 */ /* 0x000fc60000011404 */
[----:B------:R-:W-:Y:S02]  /*1680*/  IMAD.IADD R3, R3, 0x1, R0 ;  /* 0x0000000103037824 */ /* 0x000fe400078e0200 */
[----:B------:R-:W-:Y:S02]  /*1690*/  IMAD R0, R5, c[0x0][0x1a8], RZ ;  /* 0x00006a0005007a24 */ /* 0x000fe400078e02ff */
[----:B------:R-:W-:-:S04]  /*16a0*/  IMAD.WIDE.U32 R2, R4, c[0x0][0x1a8], R2 ;  /* 0x00006a0004027a25 */ /* 0x000fc800078e0002 */
[----:B------:R-:W-:Y:S01]  /*16b0*/  IMAD R0, R4, c[0x0][0x1ac], R0 ;  /* 0x00006b0004007a24 */ /* 0x000fe200078e0200 */
[----:B------:R-:W-:-:S03]  /*16c0*/  LEA R8, P0, R2, c[0x0][0x160], 0x1 ;  /* 0x0000580002087a11 */ /* 0x000fc600078008ff */
[----:B------:R-:W-:-:S05]  /*16d0*/  IMAD.IADD R0, R3, 0x1, R0 ;  /* 0x0000000103007824 */ /* 0x000fca00078e0200 */
        /* <DEDUP_REMOVED lines=29> */
[----:B------:R-:W-:Y:S02]  /*18b0*/  SHF.R.S32.HI R11, RZ, 0x1f, R10 ;  /* 0x0000001fff0b7819 */ /* 0x000fe4000001140a */
        /* <DEDUP_REMOVED lines=13> */
[----:B------:R-:W0:Y:S01]  /*1990*/  LDGDEPBAR ;  /* 0x00000000000079af */ /* 0x000e220000000000 */
[----:B------:R-:W-:Y:S01]  /*19a0*/  IMAD.IADD R8, R5, 0x1, R8 ;  /* 0x0000000105087824 */ /* 0x000fe200078e0208 */
[----:B------:R-:W-:-:S04]  /*19b0*/  LEA R2, P6, R4, R160, 0x7 ;  /* 0x000000a004027211 */ /* 0x000fc800078c38ff */
        /* <DEDUP_REMOVED lines=10> */
[----:B------:R-:W-:Y:S01]  /*1a60*/  @P6 LEA.HI.X R9, R6, c[0x0][0x1cc], R0, 0x1, P0 ;  /* 0x0000730006096a11 */ /* 0x000fe200000f0c00 */
[----:B------:R-:W-:-:S04]  /*1a70*/  IMAD.SHL.U32 R6, R154, 0x40, RZ ;  /* 0x000000409a067824 */ /* 0x000fc800078e00ff */
        /* <DEDUP_REMOVED lines=8> */
[----:B------:R-:W-:Y:S01]  /*1b00*/  @P4 LEA.HI.X R7, R0, c[0x0][0x1cc], R5, 0x1, P0 ;  /* 0x0000730000074a11 */ /* 0x000fe200000f0c05 */
[----:B------:R-:W-:Y:S01]  /*1b10*/  @P1 IMAD.IADD R0, R3, 0x1, R4 ;  /* 0x0000000103001824 */ /* 0x000fe200078e0204 */
[----:B------:R-:W-:-:S03]  /*1b20*/  @P1 LEA R4, P0, R2, c[0x0][0x1c8], 0x1 ;  /* 0x0000720002041a11 */ /* 0x000fc600078008ff */
[----:B------:R2:W-:Y:S01]  /*1b30*/  @P4 LDGSTS.E.BYPASS.LTC128B.128 [R228+0xa100], [R6.64], !P3 ;  /* 0x0a10000006e44fae */ /* 0x0005e2000d901d46 */
[----:B------:R-:W-:-:S03]  /*1b40*/  @P1 LEA.HI.X R5, R2, c[0x0][0x1cc], R0, 0x1, P0 ;  /* 0x0000730002051a11 */ /* 0x000fc600000f0c00 */
        /* <DEDUP_REMOVED lines=17> */
[----:B--2---:R-:W5:Y:S04]  /*1c60*/  LDSM.16.M88.4 R4, [R201] ;  /* 0x00000000c904783b */ /* 0x004f680000000200 */
[----:B------:R-:W2:Y:S04]  /*1c70*/  LDSM.16.M88.4 R20, [R201+0x800] ;  /* 0x00080000c914783b */ /* 0x000ea80000000200 */
[----:B------:R-:W3:Y:S04]  /*1c80*/  LDSM.16.M88.4 R24, [R207] ;  /* 0x00000000cf18783b */ /* 0x000ee80000000200 */
[----:B------:R-:W4:Y:S04]  /*1c90*/  LDSM.16.M88.4 R32, [R201+0x1000] ;  /* 0x00100000c920783b */ /* 0x000f280000000200 */
[----:B------:R-:W1:Y:S04]  /*1ca0*/  LDSM.16.M88.4 R36, [R222] ;  /* 0x00000000de24783b */ /* 0x000e680000000200 */
[----:B------:R-:W1:Y:S04]  /*1cb0*/  LDSM.16.M88.4 R28, [R221] ;  /* 0x00000000dd1c783b */ /* 0x000e680000000200 */
[----:B------:R-:W1:Y:S01]  /*1cc0*/  LDSM.16.M88.4 R40, [R201+0x1800] ;  /* 0x00180000c928783b */ /* 0x000e620000000200 */
[C---:B-----5:R-:W-:Y:S08]  /*1cd0*/  HMMA.16816.F32 R12, R136.reuse, R4, RZ ;  /* 0x00000004880c723c */ /* 0x060ff000000018ff */
[C---:B------:R-:W-:Y:S08]  /*1ce0*/  HMMA.16816.F32 R4, R136.reuse, R6, RZ ;  /* 0x000000068804723c */ /* 0x040ff000000018ff */
[----:B--2---:R-:W-:Y:S08]  /*1cf0*/  HMMA.16816.F32 R16, R136, R20, RZ ;  /* 0x000000148810723c */ /* 0x004ff000000018ff */
[C---:B---3--:R-:W-:Y:S08]  /*1d00*/  HMMA.16816.F32 R108, R140.reuse, R24, R12 ;  /* 0x000000188c6c723c */ /* 0x048ff0000000180c */
[----:B------:R-:W-:Y:S01]  /*1d10*/  HMMA.16816.F32 R100, R140, R26, R4 ;  /* 0x0000001a8c64723c */ /* 0x000fe20000001804 */
[----:B------:R-:W2:Y:S07]  /*1d20*/  LDSM.16.M88.4 R24, [R220] ;  /* 0x00000000dc18783b */ /* 0x000eae0000000200 */
[C---:B----4-:R-:W-:Y:S08]  /*1d30*/  HMMA.16816.F32 R4, R136.reuse, R32, RZ ;  /* 0x000000208804723c */ /* 0x050ff000000018ff */
[----:B------:R-:W-:Y:S08]  /*1d40*/  HMMA.16816.F32 R12, R136, R22, RZ ;  /* 0x00000016880c723c */ /* 0x000ff000000018ff */
[----:B-1----:R-:W-:Y:S08]  /*1d50*/  HMMA.16816.F32 R96, R140, R36, R16 ;  /* 0x000000248c60723c */ /* 0x002ff00000001810 */
[----:B------:R-:W-:Y:S01]  /*1d60*/  HMMA.16816.F32 R16, R136, R34, RZ ;  /* 0x000000228810723c */ /* 0x000fe200000018ff */
[----:B------:R-:W1:Y:S01]  /*1d70*/  LDSM.16.M88.4 R32, [R201+0x2000] ;  /* 0x00200000c920783b */ /* 0x000e620000000200 */
[----:B------:R-:W-:-:S02]  /*1d80*/  IMAD R0, R11, c[0x0][0x208], RZ ;  /* 0x000082000b007a24 */ /* 0x000fc400078e02ff */
[----:B------:R-:W-:-:S04]  /*1d90*/  IMAD.WIDE.U32 R2, R10, c[0x0][0x208], RZ ;  /* 0x000082000a027a25 */ /* 0x000fc800078e00ff */
[----:B------:R-:W-:Y:S01]  /*1da0*/  HMMA.16816.F32 R64, R140, R28, R4 ;  /* 0x0000001c8c40723c */ /* 0x000fe20000001804 */
[----:B------:R-:W-:-:S06]  /*1db0*/  IMAD.MOV.U32 R11, RZ, RZ, c[0x0][0x208] ;  /* 0x00008200ff0b7624 */ /* 0x000fcc00078e00ff */
[----:B------:R-:W-:Y:S01]  /*1dc0*/  IMAD R4, R10, c[0x0][0x20c], R0 ;  /* 0x000083000a047a24 */ /* 0x000fe200078e0200 */
[----:B------:R-:W-:Y:S01]  /*1dd0*/  HMMA.16816.F32 R20, R136, R40, RZ ;  /* 0x000000288814723c */ /* 0x000fe200000018ff */
[----:B------:R-:W-:Y:S02]  /*1de0*/  LEA R0, P0, R2, R48, 0x7 ;  /* 0x0000003002007211 */ /* 0x000fe400078038ff */
[----:B------:R-:W-:-:S05]  /*1df0*/  IMAD.IADD R3, R3, 0x1, R4 ;  /* 0x0000000103037824 */ /* 0x000fca00078e0204 */
[----:B------:R-:W-:Y:S01]  /*1e00*/  HMMA.16816.F32 R92, R140, R38, R12 ;  /* 0x000000268c5c723c */ /* 0x000fe2000000180c */
[----:B------:R-:W3:Y:S01]  /*1e10*/  LDSM.16.M88.4 R36, [R201+0x2800] ;  /* 0x00280000c924783b */ /* 0x000ee20000000200 */
[----:B------:R-:W-:Y:S02]  /*1e20*/  IMAD.MOV.U32 R155, RZ, RZ, -0x80 ;  /* 0xffffff80ff9b7424 */ /* 0x000fe400078e00ff */
[----:B------:R-:W-:Y:S01]  /*1e30*/  IMAD.MOV.U32 R5, RZ, RZ, 0x6 ;  /* 0x00000006ff057424 */ /* 0x000fe200078e00ff */
[----:B------:R-:W-:Y:S03]  /*1e40*/  LDSM.16.M88.4 R48, [R216] ;  /* 0x00000000d830783b */ /* 0x000fe60000000200 */
[----:B------:R-:W-:Y:S01]  /*1e50*/  HMMA.16816.F32 R12, R136, R42, RZ ;  /* 0x0000002a880c723c */ /* 0x000fe200000018ff */
[----:B------:R-:W-:Y:S01]  /*1e60*/  LEA.HI.X R3, R2, R46, R3, 0x7, P0 ;  /* 0x0000002e02037211 */ /* 0x000fe200000f3c03 */
[C---:B------:R-:W-:Y:S01]  /*1e70*/  IMAD.SHL.U32 R52, R11.reuse, 0x40, RZ ;  /* 0x000000400b347824 */ /* 0x040fe200078e00ff */
[----:B------:R-:W-:Y:S01]  /*1e80*/  LEA R2, P0, R0, c[0x0][0x1f8], 0x1 ;  /* 0x00007e0000027a11 */ /* 0x000fe200078008ff */
[----:B------:R-:W-:Y:S01]  /*1e90*/  IMAD R152, R10, R155, c[0x0][0x1d0] ;  /* 0x000074000a987624 */ /* 0x000fe200078e029b */
[----:B------:R-:W-:Y:S01]  /*1ea0*/  LOP3.LUT R4, R44, 0x1, RZ, 0xc0, !PT ;  /* 0x000000012c047812 */ /* 0x000fe200078ec0ff */
[----:B------:R-:W-:Y:S01]  /*1eb0*/  LDSM.16.M88.4 R40, [R218] ;  /* 0x00000000da28783b */ /* 0x000fe20000000200 */
[----:B------:R-:W-:-:S02]  /*1ec0*/  SHF.L.U64.HI R11, R11, R5, c[0x0][0x20c] ;  /* 0x000083000b0b7619 */ /* 0x000fc40000010205 */
[----:B------:R-:W-:Y:S02]  /*1ed0*/  LEA.HI.X R3, R0, c[0x0][0x1fc], R3, 0x1, P0 ;  /* 0x00007f0000037a11 */ /* 0x000fe400000f0c03 */
[----:B------:R-:W-:Y:S01]  /*1ee0*/  IADD3 R6, P6, R52, R2, RZ ;  /* 0x0000000234067210 */ /* 0x000fe20007fde0ff */
[----:B------:R-:W-:Y:S01]  /*1ef0*/  IMAD.IADD R0, R152, 0x1, -R45 ;  /* 0x0000000198007824 */ /* 0x000fe200078e0a2d */
[----:B------:R-:W-:Y:S02]  /*1f00*/  IADD3 R8, P1, P0, R52, 0x80, R2 ;  /* 0x0000008034087810 */ /* 0x000fe4000783e002 */
[----:B------:R-:W-:Y:S01]  /*1f10*/  ISETP.NE.U32.AND P4, PT, R4, 0x1, PT ;  /* 0x000000010400780c */ /* 0x000fe20003f85070 */
[C-C-:B------:R-:W-:Y:S01]  /*1f20*/  IMAD.X R7, R11.reuse, 0x1, R3.reuse, P6 ;  /* 0x000000010b077824 */ /* 0x140fe200030e0603 */
[----:B------:R-:W-:Y:S02]  /*1f30*/  IADD3 R4, P6, R6, R52, RZ ;  /* 0x0000003406047210 */ /* 0x000fe40007fde0ff */
[----:B------:R-:W-:-:S02]  /*1f40*/  IADD3.X R9, R11, RZ, R3, P1, P0 ;  /* 0x000000ff0b097210 */ /* 0x000fc40000fe0403 */
[----:B------:R-:W-:Y:S02]  /*1f50*/  ISETP.LT.OR P0, PT, R0, 0x1, P4 ;  /* 0x000000010000780c */ /* 0x000fe40002701670 */
[----:B------:R-:W-:Y:S01]  /*1f60*/  LOP3.LUT P1, RZ, R44, 0x2, RZ, 0xc0, !PT ;  /* 0x000000022cff7812 */ /* 0x000fe2000782c0ff */
[----:B------:R-:W-:Y:S01]  /*1f70*/  IMAD.X R5, R7, 0x1, R11, P6 ;  /* 0x0000000107057824 */ /* 0x000fe200030e060b */
[----:B------:R-:W-:Y:S01]  /*1f80*/  HMMA.16816.F32 R72, R140, R30, R16 ;  /* 0x0000001e8c48723c */ /* 0x000fe20000001810 */
[----:B------:R-:W4:Y:S01]  /*1f90*/  LDSM.16.M88.4 R28, [R219] ;  /* 0x00000000db1c783b */ /* 0x000f220000000200 */
[----:B------:R-:W-:-:S03]  /*1fa0*/  ISETP.LT.OR P6, PT, R0, 0x1, !P1 ;  /* 0x000000010000780c */ /* 0x000fc60004fc1670 */
[----:B------:R-:W-:Y:S03]  /*1fb0*/  LDSM.16.M88.4 R44, [R217] ;  /* 0x00000000d92c783b */ /* 0x000fe60000000200 */
[C---:B--2---:R-:W-:Y:S08]  /*1fc0*/  HMMA.16816.F32 R80, R140.reuse, R24, R20 ;  /* 0x000000188c50723c */ /* 0x044ff00000001814 */
[----:B------:R-:W-:Y:S01]  /*1fd0*/  HMMA.16816.F32 R104, R140, R26, R12 ;  /* 0x0000001a8c68723c */ /* 0x000fe2000000180c */
[----:B------:R-:W2:Y:S07]  /*1fe0*/  LDSM.16.M88.4 R24, [R201+0x3000] ;  /* 0x00300000c918783b */ /* 0x000eae0000000200 */
[C---:B-1----:R-:W-:Y:S08]  /*1ff0*/  HMMA.16816.F32 R20, R136.reuse, R32, RZ ;  /* 0x000000208814723c */ /* 0x042ff000000018ff */
        /* <DEDUP_REMOVED lines=8> */
[C---:B------:R-:W-:Y:S01]  /*2080*/  ISETP.LT.OR P6, PT, R0.reuse, 0x21, !P1 ;  /* 0x000000210000780c */ /* 0x040fe20004fc1670 */
[----:B---3--:R-:W-:Y:S08]  /*2090*/  HMMA.16816.F32 R12, R136, R36, RZ ;  /* 0x00000024880c723c */ /* 0x008ff000000018ff */
[----:B------:R3:W-:Y:S04]  /*20a0*/  LDGSTS.E.BYPASS.LTC128B.128 [R228+0x1100], [R6.64], !P0 ;  /* 0x0110000006e47fae */ /* 0x0007e8000c101d46 */
[----:B------:R1:W-:Y:S01]  /*20b0*/  LDGSTS.E.BYPASS.LTC128B.128 [R228+0x5100], [R8.64], !P6 ;  /* 0x0510000008e47fae */ /* 0x0003e2000f101d46 */
[----:B------:R-:W-:-:S02]  /*20c0*/  ISETP.LT.OR P6, PT, R0, 0x41, P4 ;  /* 0x000000410000780c */ /* 0x000fc400027c1670 */
[----:B-----5:R-:W-:Y:S01]  /*20d0*/  IADD3 R2, P0, R4, R52, RZ ;  /* 0x0000003404027210 */ /* 0x020fe20007f1e0ff */
[C---:B----4-:R-:W-:Y:S10]  /*20e0*/  HMMA.16816.F32 R88, R140.reuse, R28, R20 ;  /* 0x0000001c8c58723c */ /* 0x050ff40000001814 */
[----:B------:R3:W-:Y:S01]  /*20f0*/  LDGSTS.E.BYPASS.LTC128B.128 [R228+0x2100], [R4.64], !P6 ;  /* 0x0210000004e47fae */ /* 0x0007e2000f101d46 */
[----:B------:R-:W-:Y:S01]  /*2100*/  IMAD.X R3, R5, 0x1, R11, P0 ;  /* 0x0000000105037824 */ /* 0x000fe200000e060b */
[C---:B------:R-:W-:Y:S01]  /*2110*/  ISETP.LT.OR P0, PT, R0.reuse, 0x41, !P1 ;  /* 0x000000410000780c */ /* 0x040fe20004f01670 */
[C---:B------:R-:W-:Y:S08]  /*2120*/  HMMA.16816.F32 R84, R140.reuse, R30, R16 ;  /* 0x0000001e8c54723c */ /* 0x040ff00000001810 */
[----:B------:R-:W-:Y:S04]  /*2130*/  HMMA.16816.F32 R76, R140, R40, R12 ;  /* 0x000000288c4c723c */ /* 0x000fe8000000180c */
[----:B------:R3:W-:Y:S04]  /*2140*/  LDGSTS.E.BYPASS.LTC128B.128 [R228+0x6100], [R4.64+0x80], !P0 ;  /* 0x0610008004e47fae */ /* 0x0007e8000c101d46 */
[C---:B------:R-:W-:Y:S08]  /*2150*/  HMMA.16816.F32 R28, R136.reuse, R38, RZ ;  /* 0x00000026881c723c */ /* 0x040ff000000018ff */
[C---:B--2---:R-:W-:Y:S08]  /*2160*/  HMMA.16816.F32 R16, R136.reuse, R26, RZ ;  /* 0x0000001a8810723c */ /* 0x044ff000000018ff */
[C---:B-1----:R-:W-:Y:S08]  /*2170*/  HMMA.16816.F32 R12, R136.reuse, R32, RZ ;  /* 0x00000020880c723c */ /* 0x042ff000000018ff */
[----:B---3--:R-:W-:Y:S01]  /*2180*/  HMMA.16816.F32 R4, R136, R34, RZ ;  /* 0x000000228804723c */ /* 0x008fe200000018ff */
[----:B------:R-:W-:-:S02]  /*2190*/  ISETP.LT.OR P4, PT, R0, 0x61, P4 ;  /* 0x000000610000780c */ /* 0x000fc40002781670 */
[----:B------:R-:W-:-:S05]  /*21a0*/  ISETP.LT.OR P1, PT, R0, 0x61, !P1 ;  /* 0x000000610000780c */ /* 0x000fca0004f21670 */
[C---:B------:R-:W-:Y:S06]  /*21b0*/  HMMA.16816.F32 R68, R140.reuse, R42, R28 ;  /* 0x0000002a8c44723c */ /* 0x040fec000000181c */
[----:B------:R1:W-:Y:S02]  /*21c0*/  LDGSTS.E.BYPASS.LTC128B.128 [R228+0x3100], [R2.64], !P4 ;  /* 0x0310000002e47fae */ /* 0x0003e4000e101d46 */
[C---:B------:R-:W-:Y:S02]  /*21d0*/  HMMA.16816.F32 R56, R140.reuse, R46, R16 ;  /* 0x0000002e8c38723c */ /* 0x040fe40000001810 */
[----:B------:R1:W-:Y:S04]  /*21e0*/  LDGSTS.E.BYPASS.LTC128B.128 [R228+0x7100], [R2.64+0x80], !P1 ;  /* 0x0710008002e47fae */ /* 0x0003e8000c901d46 */
[----:B------:R-:W2:Y:S02]  /*21f0*/  LDSM.16.M88.4 R36, [R205+0x800] ;  /* 0x00080000cd24783b */ /* 0x000ea40000000200 */
[----:B------:R-:W-:Y:S02]  /*2200*/  HMMA.16816.F32 R52, R140, R48, R12 ;  /* 0x000000308c34723c */ /* 0x000fe4000000180c */
[----:B------:R-:W3:Y:S04]  /*2210*/  LDSM.16.M88.4 R28, [R205+0x1000] ;  /* 0x00100000cd1c783b */ /* 0x000ee80000000200 */
[----:B------:R-:W4:Y:S02]  /*2220*/  LDSM.16.M88.4 R16, [R205+0x1800] ;  /* 0x00180000cd10783b */ /* 0x000f240000000200 */
[----:B------:R-:W-:Y:S02]  /*2230*/  HMMA.16816.F32 R20, R136, R24, RZ ;  /* 0x000000188814723c */ /* 0x000fe400000018ff */
[----:B------:R-:W-:Y:S04]  /*2240*/  LDSM.16.M88.4 R24, [R205] ;  /* 0x00000000cd18783b */ /* 0x000fe80000000200 */
[----:B------:R-:W-:Y:S02]  /*2250*/  LDSM.16.M88.4 R12, [R205+0x2800] ;  /* 0x00280000cd0c783b */ /* 0x000fe40000000200 */
[C---:B------:R-:W-:Y:S02]  /*2260*/  HMMA.16816.F32 R48, R140.reuse, R50, R4 ;  /* 0x000000328c30723c */ /* 0x040fe40000001804 */
[----:B------:R-:W5:Y:S04]  /*2270*/  LDSM.16.M88.4 R4, [R205+0x2000] ;  /* 0x00200000cd04783b */ /* 0x000f680000000200 */
[----:B------:R-:W-:Y:S04]  /*2280*/  LDSM.16.M88.4 R132, [R205+0x4000] ;  /* 0x00400000cd84783b */ /* 0x000fe80000000200 */
[----:B------:R-:W-:Y:S04]  /*2290*/  LDSM.16.M88.4 R148, [R202+0x7000] ;  /* 0x00700000ca94783b */ /* 0x000fe80000000200 */
[----:B------:R-:W0:Y:S02]  /*22a0*/  LDGDEPBAR ;  /* 0x00000000000079af */ /* 0x000e240000000000 */
[----:B------:R-:W-:Y:S02]  /*22b0*/  HMMA.16816.F32 R60, R140, R44, R20 ;  /* 0x0000002c8c3c723c */ /* 0x000fe40000001814 */
[----:B------:R-:W1:Y:S06]  /*22c0*/  LDSM.16.M88.4 R20, [R205+0x3000] ;  /* 0x00300000cd14783b */ /* 0x000e6c0000000200 */
[C---:B--2---:R-:W-:Y:S08]  /*22d0*/  HMMA.16816.F32 R40, R168.reuse, R36, R96 ;  /* 0x00000024a828723c */ /* 0x044ff00000001860 */
[C---:B---3--:R-:W-:Y:S08]  /*22e0*/  HMMA.16816.F32 R64, R168.reuse, R28, R64 ;  /* 0x0000001ca840723c */ /* 0x048ff00000001840 */
[C---:B------:R-:W-:Y:S01]  /*22f0*/  HMMA.16816.F32 R72, R168.reuse, R30, R72 ;  /* 0x0000001ea848723c */ /* 0x040fe20000001848 */
[----:B------:R-:W2:Y:S07]  /*2300*/  LDSM.16.M88.4 R28, [R205+0x3800] ;  /* 0x00380000cd1c783b */ /* 0x000eae0000000200 */
[C---:B----4-:R-:W-:Y:S08]  /*2310*/  HMMA.16816.F32 R80, R168.reuse, R16, R80 ;  /* 0x00000010a850723c */ /* 0x050ff00000001850 */
[C---:B------:R-:W-:Y:S01]  /*2320*/  HMMA.16816.F32 R104, R168.reuse, R18, R104 ;  /* 0x00000012a868723c */ /* 0x040fe20000001868 */
[----:B------:R-:W3:Y:S07]  /*2330*/  LDSM.16.M88.4 R16, [R202] ;  /* 0x00000000ca10783b */ /* 0x000eee0000000200 */
[C---:B-----5:R-:W-:Y:S08]  /*2340*/  HMMA.16816.F32 R88, R168.reuse, R4, R88 ;  /* 0x00000004a858723c */ /* 0x060ff00000001858 */
[C---:B------:R-:W-:Y:S01]  /*2350*/  HMMA.16816.F32 R96, R168.reuse, R6, R84 ;  /* 0x00000006a860723c */ /* 0x040fe20000001854 */
[----:B------:R-:W4:Y:S07]  /*2360*/  LDSM.16.M88.4 R4, [R202+0x800] ;  /* 0x00080000ca04783b */ /* 0x000f2e0000000200 */
[C---:B------:R-:W-:Y:S08]  /*2370*/  HMMA.16816.F32 R44, R168.reuse, R24, R108 ;  /* 0x00000018a82c723c */ /* 0x040ff0000000186c */
[C---:B------:R-:W-:Y:S01]  /*2380*/  HMMA.16816.F32 R32, R168.reuse, R26, R100 ;  /* 0x0000001aa820723c */ /* 0x040fe20000001864 */
[----:B------:R-:W5:Y:S07]  /*2390*/  LDSM.16.M88.4 R24, [R202+0x1800] ;  /* 0x00180000ca18783b */ /* 0x000f6e0000000200 */
[C---:B------:R-:W-:Y:S08]  /*23a0*/  HMMA.16816.F32 R36, R168.reuse, R38, R92 ;  /* 0x00000026a824723c */ /* 0x040ff0000000185c */
[C---:B-1----:R-:W-:Y:S08]  /*23b0*/  HMMA.16816.F32 R112, R168.reuse, R20, R60 ;  /* 0x00000014a870723c */ /* 0x042ff0000000183c */
[C---:B------:R-:W-:Y:S01]  /*23c0*/  HMMA.16816.F32 R92, R168.reuse, R22, R56 ;  /* 0x00000016a85c723c */ /* 0x040fe20000001838 */
[----:B------:R-:W1:Y:S04]  /*23d0*/  LDSM.16.M88.4 R20, [R202+0x2800] ;  /* 0x00280000ca14783b */ /* 0x000e680000000200 */
[----:B------:R-:W-:Y:S03]  /*23e0*/  LDSM.16.M88.4 R56, [R202+0x2000] ;  /* 0x00200000ca38783b */ /* 0x000fe60000000200 */
[C---:B------:R-:W-:Y:S08]  /*23f0*/  HMMA.16816.F32 R100, R168.reuse, R12, R76 ;  /* 0x0000000ca864723c */ /* 0x040ff0000000184c */
[C---:B------:R-:W-:Y:S01]  /*2400*/  HMMA.16816.F32 R108, R168.reuse, R14, R68 ;  /* 0x0000000ea86c723c */ /* 0x040fe20000001844 */
[----:B------:R-:W1:Y:S07]  /*2410*/  LDSM.16.M88.4 R12, [R202+0x1000] ;  /* 0x00100000ca0c783b */ /* 0x000e6e0000000200 */
[----:B--2---:R-:W-:Y:S08]  /*2420*/  HMMA.16816.F32 R76, R168, R30, R48 ;  /* 0x0000001ea84c723c */ /* 0x004ff00000001830 */
[C---:B---3--:R-:W-:Y:S08]  /*2430*/  HMMA.16816.F32 R68, R172.reuse, R16, R44 ;  /* 0x00000010ac44723c */ /* 0x048ff0000000182c */
[----:B------:R-:W-:Y:S01]  /*2440*/  HMMA.16816.F32 R60, R172, R18, R32 ;  /* 0x00000012ac3c723c */ /* 0x000fe20000001820 */
[----:B------:R-:W2:Y:S04]  /*2450*/  LDSM.16.M88.4 R16, [R202+0x3800] ;  /* 0x00380000ca10783b */ /* 0x000ea80000000200 */
[----:B------:R-:W-:Y:S03]  /*2460*/  LDSM.16.M88.4 R32, [R201+0x4000] ;  /* 0x00400000c920783b */ /* 0x000fe60000000200 */
[----:B------:R-:W-:Y:S08]  /*2470*/  HMMA.16816.F32 R84, R168, R28, R52 ;  /* 0x0000001ca854723c */ /* 0x000ff00000001834 */
[C---:B----4-:R-:W-:Y:S08]  /*2480*/  HMMA.16816.F32 R48, R172.reuse, R6, R36 ;  /* 0x00000006ac30723c */ /* 0x050ff00000001824 */
[C---:B------:R-:W-:Y:S01]  /*2490*/  HMMA.16816.F32 R52, R172.reuse, R4, R40 ;  /* 0x00000004ac34723c */ /* 0x040fe20000001828 */
[----:B------:R-:W3:Y:S07]  /*24a0*/  LDSM.16.M88.4 R4, [R202+0x3000] ;  /* 0x00300000ca04783b */ /* 0x000eee0000000200 */
[C---:B-----5:R-:W-:Y:S08]  /*24b0*/  HMMA.16816.F32 R36, R172.reuse, R24, R80 ;  /* 0x00000018ac24723c */ /* 0x060ff00000001850 */
[C---:B------:R-:W-:Y:S01]  /*24c0*/  HMMA.16816.F32 R28, R172.reuse, R26, R104 ;  /* 0x0000001aac1c723c */ /* 0x040fe20000001868 */
[----:B------:R-:W4:Y:S07]  /*24d0*/  LDSM.16.M88.4 R24, [R201+0x4800] ;  /* 0x00480000c918783b */ /* 0x000f2e0000000200 */
[C---:B-1----:R-:W-:Y:S08]  /*24e0*/  HMMA.16816.F32 R100, R172.reuse, R20, R100 ;  /* 0x00000014ac64723c */ /* 0x042ff00000001864 */
[C---:B------:R-:W-:Y:S01]  /*24f0*/  HMMA.16816.F32 R108, R172.reuse, R22, R108 ;  /* 0x00000016ac6c723c */ /* 0x040fe2000000186c */
[----:B------:R-:W1:Y:S07]  /*2500*/  LDSM.16.M88.4 R20, [R201+0x5000] ;  /* 0x00500000c914783b */ /* 0x000e6e0000000200 */
[C---:B------:R-:W-:Y:S01]  /*2510*/  HMMA.16816.F32 R44, R172.reuse, R12, R64 ;  /* 0x0000000cac2c723c */ /* 0x040fe20000001840 */
[----:B------:R-:W-:Y:S07]  /*2520*/  LDSM.16.M88.4 R64, [R215] ;  /* 0x00000000d740783b */ /* 0x000fee0000000200 */
[C---:B------:R-:W-:Y:S01]  /*2530*/  HMMA.16816.F32 R40, R172.reuse, R14, R72 ;  /* 0x0000000eac28723c */ /* 0x040fe20000001848 */
[----:B------:R-:W5:Y:S07]  /*2540*/  LDSM.16.M88.4 R12, [R201+0x5800] ;  /* 0x00580000c90c783b */ /* 0x000f6e0000000200 */
[C---:B------:R-:W-:Y:S08]  /*2550*/  HMMA.16816.F32 R72, R172.reuse, R56, R88 ;  /* 0x00000038ac48723c */ /* 0x040ff00000001858 */
[C---:B--2---:R-:W-:Y:S08]  /*2560*/  HMMA.16816.F32 R120, R172.reuse, R16, R84 ;  /* 0x00000010ac78723c */ /* 0x044ff00000001854 */
[C---:B------:R-:W-:Y:S01]  /*2570*/  HMMA.16816.F32 R116, R172.reuse, R18, R76 ;  /* 0x00000012ac74723c */ /* 0x040fe2000000184c */
[----:B------:R-:W2:Y:S07]  /*2580*/  LDSM.16.M88.4 R16, [R201+0x6800] ;  /* 0x00680000c910783b */ /* 0x000eae0000000200 */
[C---:B------:R-:W-:Y:S01]  /*2590*/  HMMA.16816.F32 R88, R172.reuse, R58, R96 ;  /* 0x0000003aac58723c */ /* 0x040fe20000001860 */
[----:B------:R-:W-:Y:S07]  /*25a0*/  LDSM.16.M88.4 R56, [R213] ;  /* 0x00000000d538783b */ /* 0x000fee0000000200 */
[C---:B---3--:R-:W-:Y:S08]  /*25b0*/  HMMA.16816.F32 R128, R172.reuse, R4, R112 ;  /* 0x00000004ac80723c */ /* 0x048ff00000001870 */
[----:B------:R-:W-:Y:S01]  /*25c0*/  HMMA.16816.F32 R124, R172, R6, R92 ;  /* 0x00000006ac7c723c */ /* 0x000fe2000000185c */
[----:B------:R-:W3:Y:S07]  /*25d0*/  LDSM.16.M88.4 R4, [R201+0x6000] ;  /* 0x00600000c904783b */ /* 0x000eee0000000200 */
[C---:B----4-:R-:W-:Y:S01]  /*25e0*/  HMMA.16816.F32 R96, R184.reuse, R26, R48 ;  /* 0x0000001ab860723c */ /* 0x050fe20000001830 */
[----:B------:R-:W4:Y:S07]  /*25f0*/  LDSM.16.M88.4 R48, [R201+0x7000] ;  /* 0x00700000c930783b */ /* 0x000f2e0000000200 */
[C---:B------:R-:W-:Y:S01]  /*2600*/  HMMA.16816.F32 R76, R184.reuse, R32, R68 ;  /* 0x00000020b84c723c */ /* 0x040fe20000001844 */
[----:B------:R-:W2:Y:S07]  /*2610*/  LDSM.16.M88.4 R68, [R201+0x7800] ;  /* 0x00780000c944783b */ /* 0x000eae0000000200 */
[C---:B------:R-:W-:Y:S01]  /*2620*/  HMMA.16816.F32 R112, R184.reuse, R34, R60 ;  /* 0x00000022b870723c */ /* 0x040fe2000000183c */
[----:B------:R-:W2:Y:S04]  /*2630*/  LDSM.16.M88.4 R60, [R214] ;  /* 0x00000000d63c783b */ /* 0x000ea80000000200 */
[----:B------:R-:W-:Y:S03]  /*2640*/  LDSM.16.M88.4 R32, [R210] ;  /* 0x00000000d220783b */ /* 0x000fe60000000200 */
[C---:B------:R-:W-:Y:S08]  /*2650*/  HMMA.16816.F32 R104, R184.reuse, R24, R52 ;  /* 0x00000018b868723c */ /* 0x040ff00000001834 */
[C---:B-1----:R-:W-:Y:S01]  /*2660*/  HMMA.16816.F32 R92, R184.reuse, R20, R44 ;  /* 0x00000014b85c723c */ /* 0x042fe2000000182c */
[----:B------:R-:W1:Y:S07]  /*2670*/  LDSM.16.M88.4 R44, [R212] ;  /* 0x00000000d42c783b */ /* 0x000e6e0000000200 */
[C---:B-----5:R-:W-:Y:S01]  /*2680*/  HMMA.16816.F32 R80, R184.reuse, R12, R36 ;  /* 0x0000000cb850723c */ /* 0x060fe20000001824 */
[----:B------:R-:W5:Y:S07]  /*2690*/  LDSM.16.M88.4 R36, [R211] ;  /* 0x00000000d324783b */ /* 0x000f6e0000000200 */
[C---:B------:R-:W-:Y:S01]  /*26a0*/  HMMA.16816.F32 R52, R184.reuse, R14, R28 ;  /* 0x0000000eb834723c */ /* 0x040fe2000000181c */
[----:B------:R-:W1:Y:S07]  /*26b0*/  LDSM.16.M88.4 R28, [R209] ;  /* 0x00000000d11c783b */ /* 0x000e6e0000000200 */
[C---:B------:R-:W-:Y:S08]  /*26c0*/  HMMA.16816.F32 R84, R184.reuse, R22, R40 ;  /* 0x00000016b854723c */ /* 0x040ff00000001828 */
[C---:B--2---:R-:W-:Y:S08]  /*26d0*/  HMMA.16816.F32 R20, R184.reuse, R16, R100 ;  /* 0x00000010b814723c */ /* 0x044ff00000001864 */
[C---:B------:R-:W-:Y:S08]  /*26e0*/  HMMA.16816.F32 R16, R184.reuse, R18, R108 ;  /* 0x00000012b810723c */ /* 0x040ff0000000186c */
[C---:B---3--:R-:W-:Y:S01]  /*26f0*/  HMMA.16816.F32 R24, R184.reuse, R6, R88 ;  /* 0x00000006b818723c */ /* 0x048fe20000001858 */
[----:B------:R-:W-:Y:S07]  /*2700*/  LDSM.16.M88.4 R88, [R205+0x5000] ;  /* 0x00500000cd58783b */ /* 0x000fee0000000200 */
[C---:B----4-:R-:W-:Y:S08]  /*2710*/  HMMA.16816.F32 R12, R184.reuse, R48, R128 ;  /* 0x00000030b80c723c */ /* 0x050ff00000001880 */
[----:B------:R-:W-:Y:S01]  /*2720*/  HMMA.16816.F32 R40, R184, R4, R72 ;  /* 0x00000004b828723c */ /* 0x000fe20000001848 */
[----:B------:R-:W2:Y:S07]  /*2730*/  LDSM.16.M88.4 R72, [R208] ;  /* 0x00000000d048783b */ /* 0x000eae0000000200 */
[----:B------:R-:W-:Y:S01]  /*2740*/  HMMA.16816.F32 R144, R188, R58, R84 ;  /* 0x0000003abc90723c */ /* 0x000fe20000001854 */
[----:B------:R-:W3:Y:S07]  /*2750*/  LDSM.16.M88.4 R84, [R205+0x4800] ;  /* 0x00480000cd54783b */ /* 0x000eee0000000200 */
[C---:B------:R-:W-:Y:S08]  /*2760*/  HMMA.16816.F32 R4, R184.reuse, R50, R124 ;  /* 0x00000032b804723c */ /* 0x040ff0000000187c */
[C---:B------:R-:W-:Y:S08]  /*2770*/  HMMA.16816.F32 R48, R184.reuse, R68, R120 ;  /* 0x00000044b830723c */ /* 0x040ff00000001878 */
[----:B------:R-:W-:Y:S08]  /*2780*/  HMMA.16816.F32 R68, R184, R70, R116 ;  /* 0x00000046b844723c */ /* 0x000ff00000001874 */
[C---:B------:R-:W-:Y:S08]  /*2790*/  HMMA.16816.F32 R120, R188.reuse, R60, R104 ;  /* 0x0000003cbc78723c */ /* 0x040ff00000001868 */
[C---:B------:R-:W-:Y:S01]  /*27a0*/  HMMA.16816.F32 R108, R188.reuse, R62, R96 ;  /* 0x0000003ebc6c723c */ /* 0x040fe20000001860 */
[----:B------:R-:W-:Y:S07]  /*27b0*/  LDSM.16.M88.4 R60, [R202+0x4800] ;  /* 0x00480000ca3c783b */ /* 0x000fee0000000200 */
[C---:B-1----:R-:W-:Y:S08]  /*27c0*/  HMMA.16816.F32 R128, R188.reuse, R44, R80 ;  /* 0x0000002cbc80723c */ /* 0x042ff00000001850 */
[C---:B------:R-:W-:Y:S01]  /*27d0*/  HMMA.16816.F32 R104, R188.reuse, R32, R20 ;  /* 0x00000020bc68723c */ /* 0x040fe20000001814 */
[----:B------:R-:W1:Y:S07]  /*27e0*/  LDSM.16.M88.4 R20, [R205+0x6000] ;  /* 0x00600000cd14783b */ /* 0x000e6e0000000200 */
[C---:B------:R-:W-:Y:S01]  /*27f0*/  HMMA.16816.F32 R100, R188.reuse, R34, R16 ;  /* 0x00000022bc64723c */ /* 0x040fe20000001810 */
[----:B------:R-:W4:Y:S04]  /*2800*/  LDSM.16.M88.4 R16, [R205+0x6800] ;  /* 0x00680000cd10783b */ /* 0x000f280000000200 */
[----:B------:R-:W-:Y:S03]  /*2810*/  LDSM.16.M88.4 R32, [R205+0x7800] ;  /* 0x00780000cd20783b */ /* 0x000fe60000000200 */
[C---:B------:R-:W-:Y:S08]  /*2820*/  HMMA.16816.F32 R92, R188.reuse, R56, R92 ;  /* 0x00000038bc5c723c */ /* 0x040ff0000000185c */
[C---:B-----5:R-:W-:Y:S01]  /*2830*/  HMMA.16816.F32 R96, R188.reuse, R38, R24 ;  /* 0x00000026bc60723c */ /* 0x060fe20000001818 */
[----:B------:R-:W5:Y:S07]  /*2840*/  LDSM.16.M88.4 R24, [R205+0x5800] ;  /* 0x00580000cd18783b */ /* 0x000f6e0000000200 */
[C---:B------:R-:W-:Y:S01]  /*2850*/  HMMA.16816.F32 R80, R188.reuse, R28, R12 ;  /* 0x0000001cbc50723c */ /* 0x040fe2000000180c */
[----:B------:R-:W1:Y:S07]  /*2860*/  LDSM.16.M88.4 R12, [R205+0x7000] ;  /* 0x00700000cd0c783b */ /* 0x000e6e0000000200 */
[C---:B------:R-:W-:Y:S08]  /*2870*/  HMMA.16816.F32 R76, R188.reuse, R64, R76 ;  /* 0x00000040bc4c723c */ /* 0x040ff0000000184c */
[C---:B------:R-:W-:Y:S01]  /*2880*/  HMMA.16816.F32 R112, R188.reuse, R66, R112 ;  /* 0x00000042bc70723c */ /* 0x040fe20000001870 */
[----:B------:R-:W1:Y:S07]  /*2890*/  LDSM.16.M88.4 R64, [R202+0x4000] ;  /* 0x00400000ca40783b */ /* 0x000e6e0000000200 */
[C---:B------:R-:W-:Y:S08]  /*28a0*/  HMMA.16816.F32 R116, R188.reuse, R36, R40 ;  /* 0x00000024bc74723c */ /* 0x040ff00000001828 */
[C---:B------:R-:W-:Y:S08]  /*28b0*/  HMMA.16816.F32 R4, R188.reuse, R30, R4 ;  /* 0x0000001ebc04723c */ /* 0x040ff00000001804 */
[C---:B------:R-:W-:Y:S08]  /*28c0*/  HMMA.16816.F32 R124, R188.reuse, R46, R52 ;  /* 0x0000002ebc7c723c */ /* 0x040ff00000001834 */
[C---:B--2---:R-:W-:Y:S08]  /*28d0*/  HMMA.16816.F32 R28, R188.reuse, R72, R48 ;  /* 0x00000048bc1c723c */ /* 0x044ff00000001830 */
[----:B------:R-:W-:Y:S01]  /*28e0*/  HMMA.16816.F32 R36, R188, R74, R68 ;  /* 0x0000004abc24723c */ /* 0x000fe20000001844 */
[----:B------:R-:W2:Y:S07]  /*28f0*/  LDSM.16.M88.4 R68, [R202+0x5000] ;  /* 0x00500000ca44783b */ /* 0x000eae0000000200 */
[C---:B------:R-:W-:Y:S01]  /*2900*/  HMMA.16816.F32 R40, R192.reuse, R88, R92 ;  /* 0x00000058c028723c */ /* 0x040fe2000000185c */
[----:B------:R-:W2:Y:S07]  /*2910*/  LDSM.16.M88.4 R92, [R202+0x5800] ;  /* 0x00580000ca5c783b */ /* 0x000eae0000000200 */
[C---:B------:R-:W-:Y:S08]  /*2920*/  HMMA.16816.F32 R56, R192.reuse, R132, R76 ;  /* 0x00000084c038723c */ /* 0x040ff0000000184c */
[C---:B------:R-:W-:Y:S01]  /*2930*/  HMMA.16816.F32 R52, R192.reuse, R134, R112 ;  /* 0x00000086c034723c */ /* 0x040fe20000001870 */
[----:B------:R-:W-:Y:S07]  /*2940*/  LDSM.16.M88.4 R132, [R202+0x6800] ;  /* 0x00680000ca84783b */ /* 0x000fee0000000200 */
[C---:B---3--:R-:W-:Y:S01]  /*2950*/  HMMA.16816.F32 R44, R192.reuse, R86, R108 ;  /* 0x00000056c02c723c */ /* 0x048fe2000000186c */
[----:B------:R-:W3:Y:S07]  /*2960*/  LDSM.16.M88.4 R108, [R202+0x6000] ;  /* 0x00600000ca6c783b */ /* 0x000eee0000000200 */
[----:B------:R-:W-:Y:S01]  /*2970*/  HMMA.16816.F32 R72, R192, R90, R144 ;  /* 0x0000005ac048723c */ /* 0x000fe20000001890 */
[----:B------:R-:W2:Y:S01]  /*2980*/  LDSM.16.M88.4 R144, [R202+0x7800] ;  /* 0x00780000ca90783b */ /* 0x000ea20000000200 */
[----:B------:R-:W-:Y:S01]  /*2990*/  ISETP.GT.AND P0, PT, R10, R156, PT ;  /* 0x0000009c0a00720c */ /* 0x000fe20003f04270 */
[----:B------:R-:W-:-:S05]  /*29a0*/  DEPBAR.LE SB0, 0x0 ;  /* 0x000080000000791a */ /* 0x000fca0000000000 */
[C---:B-1----:R-:W-:Y:S08]  /*29b0*/  HMMA.16816.F32 R88, R192.reuse, R20, R116 ;  /* 0x00000014c058723c */ /* 0x042ff00000001874 */
[C---:B------:R-:W-:Y:S08]  /*29c0*/  HMMA.16816.F32 R96, R192.reuse, R22, R96 ;  /* 0x00000016c060723c */ /* 0x040ff00000001860 */
[C---:B----4-:R-:W-:Y:S08]  /*29d0*/  HMMA.16816.F32 R104, R192.reuse, R16, R104 ;  /* 0x00000010c068723c */ /* 0x050ff00000001868 */
[C---:B------:R-:W-:Y:S08]  /*29e0*/  HMMA.16816.F32 R100, R192.reuse, R18, R100 ;  /* 0x00000012c064723c */ /* 0x040ff00000001864 */
[C---:B------:R-:W-:Y:S08]  /*29f0*/  HMMA.16816.F32 R48, R192.reuse, R84, R120 ;  /* 0x00000054c030723c */ /* 0x040ff00000001878 */
[C---:B-----5:R-:W-:Y:S08]  /*2a00*/  HMMA.16816.F32 R76, R192.reuse, R24, R128 ;  /* 0x00000018c04c723c */ /* 0x060ff00000001880 */
[C---:B------:R-:W-:Y:S08]  /*2a10*/  HMMA.16816.F32 R20, R192.reuse, R12, R80 ;  /* 0x0000000cc014723c */ /* 0x040ff00000001850 */
[C---:B------:R-:W-:Y:S08]  /*2a20*/  HMMA.16816.F32 R16, R192.reuse, R14, R4 ;  /* 0x0000000ec010723c */ /* 0x040ff00000001804 */
[C---:B------:R-:W-:Y:S08]  /*2a30*/  HMMA.16816.F32 R84, R192.reuse, R26, R124 ;  /* 0x0000001ac054723c */ /* 0x040ff0000000187c */
[C---:B------:R-:W-:Y:S08]  /*2a40*/  HMMA.16816.F32 R12, R192.reuse, R32, R28 ;  /* 0x00000020c00c723c */ /* 0x040ff0000000181c */
[----:B------:R-:W-:Y:S01]  /*2a50*/  HMMA.16816.F32 R4, R192, R34, R36 ;  /* 0x00000022c004723c */ /* 0x000fe20000001824 */
[----:B------:R-:W-:Y:S07]  /*2a60*/  BSSY B0, `(.L_x_1404) ;  /* 0x0000033000007945 */ /* 0x000fee0003800000 */
        /* <DEDUP_REMOVED lines=15> */
[----:B------:R-:W-:Y:S01]  /*2b60*/  HMMA.16816.F32 R76, R196, R146, R4 ;  /* 0x00000092c44c723c */ /* 0x000fe20000001804 */
[----:B------:R-:W-:Y:S06]  /*2b70*/  BAR.SYNC.DEFER_BLOCKING 0x0 ;  /* 0x0000000000007b1d */ /* 0x000fec0000010000 */
[----:B------:R-:W-:Y:S01]  /*2b80*/  @!UPT UIADD3 URZ, URZ, URZ, URZ ;  /* 0x0000003f3f3ff290 */ /* 0x000fe2000fffe03f */
[----:B------:R-:W-:Y:S11]  /*2b90*/  @!P0 BRA `(.L_x_1405) ;  /* 0x000001f000008947 */ /* 0x000ff60003800000 */
[----:B------:R-:W-:Y:S01]  /*2ba0*/  IADD3 R0, R157, -0x2, RZ ;  /* 0xfffffffe9d007810 */ /* 0x000fe20007ffe0ff */
        /* <DEDUP_REMOVED lines=30> */
.L_x_1405:
[----:B------:R-:W-:Y:S05]  /*2d90*/  BSYNC B0 ;  /* 0x0000000000007941 */ /* 0x000fea0003800000 */
.L_x_1404:
[----:B------:R-:W2:Y:S04]  /*2da0*/  LDL R0, [R1+0x50] ;  /* 0x0000500001007983 */ /* 0x000ea80000100800 */
[----:B-1----:R-:W3:Y:S04]  /*2db0*/  LDL R3, [R1+0x2c] ;  /* 0x00002c0001037983 */ /* 0x002ee80000100800 */
[----:B------:R-:W-:Y:S04]  /*2dc0*/  LDSM.16.MT88.4 R12, [R204] ;  /* 0x00000000cc0c783b */ /* 0x000fe80000004200 */
[----:B------:R-:W0:Y:S01]  /*2dd0*/  LDGDEPBAR ;  /* 0x00000000000079af */ /* 0x000e220000000000 */
[----:B--2---:R-:W-:-:S04]  /*2de0*/  IMAD.IADD R0, R0, 0x1, R158 ;  /* 0x0000000100007824 */ /* 0x004fc800078e029e */
[----:B------:R-:W-:Y:S01]  /*2df0*/  @P5 IMAD.HI.U32 R2, R0, c[0x0][0x2c8], RZ ;  /* 0x0000b20000025a27 */ /* 0x000fe200078e00ff */
[----:B------:R1:W-:Y:S04]  /*2e00*/  STL [R1+0xc], R0 ;  /* 0x00000c0001007387 */ /* 0x0003e80000100800 */
        /* <DEDUP_REMOVED lines=11> */
[----:B------:R-:W-:Y:S02]  /*2ec0*/  ISETP.GT.AND P1, PT, R2, RZ, PT ;  /* 0x000000ff0200720c */ /* 0x000fe40003f24270 */
[----:B------:R-:W-:Y:S02]  /*2ed0*/  ISETP.GT.AND P0, PT, R0, 0x1, PT ;  /* 0x000000010000780c */ /* 0x000fe40003f04270 */
[----:B------:R-:W-:Y:S02]  /*2ee0*/  ISETP.GT.AND P6, PT, R2, 0x1, PT ;  /* 0x000000010200780c */ /* 0x000fe40003fc4270 */
[----:B------:R-:W-:-:S02]  /*2ef0*/  FSEL R10, R123, -INF , P0 ;  /* 0xff8000007b0a7808 */ /* 0x000fc40000000000 */
[----:B------:R-:W-:Y:S02]  /*2f00*/  ISETP.GT.AND P0, PT, R2, 0x9, PT ;  /* 0x000000090200780c */ /* 0x000fe40003f04270 */
[----:B------:R-:W-:Y:S02]  /*2f10*/  FSEL R5, R120, -INF , P1 ;  /* 0xff80000078057808 */ /* 0x000fe40000800000 */
[----:B------:R-:W-:Y:S02]  /*2f20*/  FSEL R8, R117, -INF , P0 ;  /* 0xff80000075087808 */ /* 0x000fe40000000000 */
[C---:B------:R-:W-:Y:S02]  /*2f30*/  ISETP.GT.AND P1, PT, R2.reuse, 0x8, PT ;  /* 0x000000080200780c */ /* 0x040fe40003f24270 */
[----:B------:R-:W-:Y:S02]  /*2f40*/  FSEL R6, R121, -INF , P6 ;  /* 0xff80000079067808 */ /* 0x000fe40003000000 */
[----:B------:R-:W-:-:S02]  /*2f50*/  ISETP.GT.AND P0, PT, R2, 0x10, PT ;  /* 0x000000100200780c */ /* 0x000fc40003f04270 */
[----:B------:R-:W-:Y:S02]  /*2f60*/  FSEL R7, R116, -INF , P1 ;  /* 0xff80000074077808 */ /* 0x000fe40000800000 */
[----:B------:R-:W-:Y:S02]  /*2f70*/  FSEL R44, R112, -INF , P0 ;  /* 0xff800000702c7808 */ /* 0x000fe40000000000 */
[----:B------:R-:W-:Y:S02]  /*2f80*/  FMNMX.FTZ R3, R5, R6, !PT ;  /* 0x0000000605037209 */ /* 0x000fe40007810000 */
[C---:B------:R-:W-:Y:S02]  /*2f90*/  ISETP.GT.AND P0, PT, R0.reuse, 0x11, PT ;  /* 0x000000110000780c */ /* 0x040fe40003f04270 */
[C---:B------:R-:W-:Y:S02]  /*2fa0*/  ISETP.GT.AND P1, PT, R0.reuse, 0x9, PT ;  /* 0x000000090000780c */ /* 0x040fe40003f24270 */
[----:B------:R-:W-:-:S02]  /*2fb0*/  ISETP.GT.AND P4, PT, R0, RZ, PT ;  /* 0x000000ff0000720c */ /* 0x000fc40003f84270 */
[----:B------:R-:W-:Y:S02]  /*2fc0*/  FMNMX.FTZ R3, R7, R3, !PT ;  /* 0x0000000307037209 */ /* 0x000fe40007810000 */
[----:B------:R-:W-:Y:S02]  /*2fd0*/  FSEL R62, R115, -INF , P0 ;  /* 0xff800000733e7808 */ /* 0x000fe40000000000 */
[----:B------:R-:W-:Y:S02]  /*2fe0*/  FSEL R21, R119, -INF , P1 ;  /* 0xff80000077157808 */ /* 0x000fe40000800000 */
[----:B------:R-:W-:Y:S02]  /*2ff0*/  ISETP.GT.AND P0, PT, R2, 0x19, PT ;  /* 0x000000190200780c */ /* 0x000fe40003f04270 */
[----:B------:R-:W-:Y:S02]  /*3000*/  FSEL R9, R122, -INF , P4 ;  /* 0xff8000007a097808 */ /* 0x000fe40002000000 */
[----:B------:R-:W-:-:S02]  /*3010*/  ISETP.GT.AND P1, PT, R2, 0x11, PT ;  /* 0x000000110200780c */ /* 0x000fc40003f24270 */
[----:B------:R-:W-:Y:S02]  /*3020*/  ISETP.GT.AND P4, PT, R0, 0x8, PT ;  /* 0x000000080000780c */ /* 0x000fe40003f84270 */
[----:B------:R-:W-:Y:S02]  /*3030*/  FMNMX.FTZ R3, R8, R3, !PT ;  /* 0x0000000308037209 */ /* 0x000fe40007810000 */
[----:B------:R-:W-:Y:S02]  /*3040*/  FSEL R60, R81, -INF , P0 ;  /* 0xff800000513c7808 */ /* 0x000fe40000000000 */
[----:B------:R-:W-:Y:S02]  /*3050*/  FSEL R45, R113, -INF , P1 ;  /* 0xff800000712d7808 */ /* 0x000fe40000800000 */
[----:B------:R-:W-:Y:S02]  /*3060*/  ISETP.GT.AND P0, PT, R2, 0x20, PT ;  /* 0x000000200200780c */ /* 0x000fe40003f04270 */
[----:B------:R-:W-:-:S02]  /*3070*/  FSEL R20, R118, -INF , P4 ;  /* 0xff80000076147808 */ /* 0x000fc40002000000 */
[----:B------:R-:W-:Y:S02]  /*3080*/  ISETP.GT.AND P1, PT, R2, 0x18, PT ;  /* 0x000000180200780c */ /* 0x000fe40003f24270 */
[----:B------:R-:W-:Y:S02]  /*3090*/  FMNMX.FTZ R3, R44, R3, !PT ;  /* 0x000000032c037209 */ /* 0x000fe40007810000 */
[----:B------:R-:W-:Y:S02]  /*30a0*/  ISETP.GT.AND P4, PT, R0, 0x10, PT ;  /* 0x000000100000780c */ /* 0x000fe40003f84270 */
[----:B------:R-:W-:Y:S02]  /*30b0*/  FSEL R100, R40, -INF , P0 ;  /* 0xff80000028647808 */ /* 0x000fe40000000000 */
[----:B------:R-:W-:Y:S02]  /*30c0*/  FSEL R46, R80, -INF , P1 ;  /* 0xff800000502e7808 */ /* 0x000fe40000800000 */
[----:B------:R-:W-:-:S02]  /*30d0*/  ISETP.GT.AND P0, PT, R0, 0x21, PT ;  /* 0x000000210000780c */ /* 0x000fc40003f04270 */
[----:B------:R-:W-:Y:S02]  /*30e0*/  FMNMX.FTZ R3, R45, R3, !PT ;  /* 0x000000032d037209 */ /* 0x000fe40007810000 */
[----:B------:R-:W-:Y:S02]  /*30f0*/  FSEL R61, R114, -INF , P4 ;  /* 0xff800000723d7808 */ /* 0x000fe40002000000 */
[----:B------:R-:W-:Y:S02]  /*3100*/  FMNMX.FTZ R4, R9, R10, !PT ;  /* 0x0000000a09047209 */ /* 0x000fe40007810000 */
[----:B------:R-:W-:Y:S02]  /*3110*/  ISETP.GT.AND P4, PT, R0, 0x18, PT ;  /* 0x000000180000780c */ /* 0x000fe40003f84270 */
[----:B------:R-:W-:Y:S02]  /*3120*/  FSEL R109, R43, -INF , P0 ;  /* 0xff8000002b6d7808 */ /* 0x000fe40000000000 */
[----:B------:R-:W-:-:S02]  /*3130*/  FMNMX.FTZ R3, R46, R3, !PT ;  /* 0x000000032e037209 */ /* 0x000fc40007810000 */
[----:B------:R-:W-:Y:S02]  /*3140*/  ISETP.GT.AND P0, PT, R2, 0x29, PT ;  /* 0x000000290200780c */ /* 0x000fe40003f04270 */
[----:B------:R-:W-:Y:S02]  /*3150*/  FMNMX.FTZ R4, R20, R4, !PT ;  /* 0x0000000414047209 */ /* 0x000fe40007810000 */
[----:B------:R-:W-:Y:S02]  /*3160*/  FSEL R63, R82, -INF , P4 ;  /* 0xff800000523f7808 */ /* 0x000fe40002000000 */
[----:B------:R-:W-:Y:S02]  /*3170*/  ISETP.GT.AND P4, PT, R2, 0x21, PT ;  /* 0x000000210200780c */ /* 0x000fe40003f84270 */
[----:B------:R-:W-:Y:S02]  /*3180*/  FMNMX.FTZ R3, R60, R3, !PT ;  /* 0x000000033c037209 */ /* 0x000fe40007810000 */
[----:B------:R-:W-:-:S02]  /*3190*/  FSEL R103, R29, -INF , P0 ;  /* 0xff8000001d677808 */ /* 0x000fc40000000000 */
[----:B------:R-:W-:Y:S02]  /*31a0*/  FMNMX.FTZ R4, R21, R4, !PT ;  /* 0x0000000415047209 */ /* 0x000fe40007810000 */
[C---:B------:R-:W-:Y:S02]  /*31b0*/  ISETP.GT.AND P1, PT, R0.reuse, 0x19, PT ;  /* 0x000000190000780c */ /* 0x040fe40003f24270 */
[----:B------:R-:W-:Y:S02]  /*31c0*/  ISETP.GT.AND P0, PT, R0, 0x28, PT ;  /* 0x000000280000780c */ /* 0x000fe40003f04270 */
[----:B------:R-:W-:Y:S02]  /*31d0*/  FSEL R102, R41, -INF , P4 ;  /* 0xff80000029667808 */ /* 0x000fe40002000000 */
[----:B------:R-:W-:Y:S02]  /*31e0*/  ISETP.GT.AND P4, PT, R2, 0x28, PT ;  /* 0x000000280200780c */ /* 0x000fe40003f84270 */
[----:B------:R-:W-:-:S02]  /*31f0*/  FMNMX.FTZ R3, R100, R3, !PT ;  /* 0x0000000364037209 */ /* 0x000fc40007810000 */
[----:B------:R-:W-:Y:S02]  /*3200*/  FMNMX.FTZ R4, R61, R4, !PT ;  /* 0x000000043d047209 */ /* 0x000fe40007810000 */
[----:B------:R-:W-:Y:S02]  /*3210*/  FSEL R68, R83, -INF , P1 ;  /* 0xff80000053447808 */ /* 0x000fe40000800000 */
[----:B------:R-:W-:Y:S02]  /*3220*/  FSEL R111, R30, -INF , P0 ;  /* 0xff8000001e6f7808 */ /* 0x000fe40000000000 */
[C---:B------:R-:W-:Y:S02]  /*3230*/  ISETP.GT.AND P1, PT, R0.reuse, 0x20, PT ;  /* 0x000000200000780c */ /* 0x040fe40003f24270 */
[----:B------:R-:W-:Y:S02]  /*3240*/  ISETP.GT.AND P0, PT, R0, 0x31, PT ;  /* 0x000000310000780c */ /* 0x000fe40003f04270 */
[----:B------:R-:W-:-:S02]  /*3250*/  FSEL R101, R28, -INF , P4 ;  /* 0xff8000001c657808 */ /* 0x000fc40002000000 */
[----:B------:R-:W-:Y:S02]  /*3260*/  FMNMX.FTZ R3, R102, R3, !PT ;  /* 0x0000000366037209 */ /* 0x000fe40007810000 */
[----:B------:R-:W-:Y:S02]  /*3270*/  FMNMX.FTZ R4, R62, R4, !PT ;  /* 0x000000043e047209 */ /* 0x000fe40007810000 */
[----:B------:R-:W-:Y:S02]  /*3280*/  FSEL R108, R42, -INF , P1 ;  /* 0xff8000002a6c7808 */ /* 0x000fe40000800000 */
[----:B------:R-:W-:Y:S02]  /*3290*/  FSEL R124, R27, -INF , P0 ;  /* 0xff8000001b7c7808 */ /* 0x000fe40000000000 */
[C---:B------:R-:W-:Y:S02]  /*32a0*/  ISETP.GT.AND P1, PT, R2.reuse, 0x30, PT ;  /* 0x000000300200780c */ /* 0x040fe40003f24270 */
[----:B------:R-:W-:-:S02]  /*32b0*/  ISETP.GT.AND P0, PT, R2, 0x38, PT ;  /* 0x000000380200780c */ /* 0x000fc40003f04270 */
[----:B------:R-:W-:Y:S02]  /*32c0*/  FMNMX.FTZ R3, R101, R3, !PT ;  /* 0x0000000365037209 */ /* 0x000fe40007810000 */
[----:B------:R-:W-:Y:S02]  /*32d0*/  FMNMX.FTZ R4, R63, R4, !PT ;  /* 0x000000043f047209 */ /* 0x000fe40007810000 */
[----:B------:R-:W-:Y:S02]  /*32e0*/  ISETP.GT.AND P6, PT, R2, 0x31, PT ;  /* 0x000000310200780c */ /* 0x000fe40003fc4270 */
[----:B------:R-:W-:Y:S02]  /*32f0*/  FSEL R113, R24, -INF , P1 ;  /* 0xff80000018717808 */ /* 0x000fe40000800000 */
[----:B------:R-:W-:Y:S02]  /*3300*/  FSEL R112, R32, -INF , P0 ;  /* 0xff80000020707808 */ /* 0x000fe40000000000 */
[----:B------:R-:W-:-:S02]  /*3310*/  FMNMX.FTZ R3, R103, R3, !PT ;  /* 0x0000000367037209 */ /* 0x000fc40007810000 */
[----:B------:R-:W-:Y:S02]  /*3320*/  ISETP.GT.AND P0, PT, R0, 0x39, PT ;  /* 0x000000390000780c */ /* 0x000fe40003f04270 */
[----:B------:R-:W-:Y:S02]  /*3330*/  FMNMX.FTZ R4, R68, R4, !PT ;  /* 0x0000000444047209 */ /* 0x000fe40007810000 */
[----:B------:R-:W-:Y:S02]  /*3340*/  ISETP.GT.AND P4, PT, R0, 0x29, PT ;  /* 0x000000290000780c */ /* 0x000fe40003f84270 */
[----:B------:R-:W-:Y:S02]  /*3350*/  FSEL R114, R25, -INF , P6 ;  /* 0xff80000019727808 */ /* 0x000fe40003000000 */
[----:B------:R-:W-:Y:S02]  /*3360*/  FMNMX.FTZ R3, R113, R3, !PT ;  /* 0x0000000371037209 */ /* 0x000fe40007810000 */
[----:B------:R-:W-:-:S02]  /*3370*/  FSEL R119, R35, -INF , P0 ;  /* 0xff80000023777808 */ /* 0x000fc40000000000 */
[----:B------:R-:W-:Y:S02]  /*3380*/  FMNMX.FTZ R4, R108, R4, !PT ;  /* 0x000000046c047209 */ /* 0x000fe40007810000 */
[C---:B------:R-:W-:Y:S02]  /*3390*/  ISETP.GT.AND P0, PT, R2.reuse, 0x40, PT ;  /* 0x000000400200780c */ /* 0x040fe40003f04270 */
[----:B------:R-:W-:Y:S02]  /*33a0*/  FSEL R110, R31, -INF , P4 ;  /* 0xff8000001f6e7808 */ /* 0x000fe40002000000 */
[----:B------:R-:W-:Y:S02]  /*33b0*/  ISETP.GT.AND P4, PT, R2, 0x39, PT ;  /* 0x000000390200780c */ /* 0x000fe40003f84270 */
[----:B------:R-:W-:Y:S02]  /*33c0*/  FMNMX.FTZ R3, R114, R3, !PT ;  /* 0x0000000372037209 */ /* 0x000fe40007810000 */
[----:B------:R-:W-:-:S02]  /*33d0*/  FMNMX.FTZ R4, R109, R4, !PT ;  /* 0x000000046d047209 */ /* 0x000fc40007810000 */
[----:B------:R-:W-:Y:S02]  /*33e0*/  FSEL R127, R36, -INF , P0 ;  /* 0xff800000247f7808 */ /* 0x000fe40000000000 */
[----:B------:R-:W-:Y:S02]  /*33f0*/  ISETP.GT.AND P0, PT, R0, 0x41, PT ;  /* 0x000000410000780c */ /* 0x000fe40003f04270 */
[----:B------:R-:W-:Y:S02]  /*3400*/  FSEL R115, R33, -INF , P4 ;  /* 0xff80000021737808 */ /* 0x000fe40002000000 */
[----:B------:R-:W-:Y:S02]  /*3410*/  FMNMX.FTZ R3, R112, R3, !PT ;  /* 0x0000000370037209 */ /* 0x000fe40007810000 */
[----:B------:R-:W-:Y:S02]  /*3420*/  ISETP.GT.AND P1, PT, R0, 0x30, PT ;  /* 0x000000300000780c */ /* 0x000fe40003f24270 */
[----:B------:R-:W-:-:S02]  /*3430*/  FMNMX.FTZ R4, R111, R4, !PT ;  /* 0x000000046f047209 */ /* 0x000fc40007810000 */
[----:B------:R-:W-:Y:S02]  /*3440*/  FSEL R133, R39, -INF , P0 ;  /* 0xff80000027857808 */ /* 0x000fe40000000000 */
[C---:B------:R-:W-:Y:S02]  /*3450*/  ISETP.GT.AND P4, PT, R2.reuse, 0x41, PT ;  /* 0x000000410200780c */ /* 0x040fe40003f84270 */
[----:B------:R-:W-:Y:S02]  /*3460*/  ISETP.GT.AND P0, PT, R2, 0x48, PT ;  /* 0x000000480200780c */ /* 0x000fe40003f04270 */
[----:B------:R-:W-:Y:S02]  /*3470*/  FMNMX.FTZ R3, R115, R3, !PT ;  /* 0x0000000373037209 */ /* 0x000fe40007810000 */
[----:B------:R-:W-:Y:S02]  /*3480*/  FSEL R118, R26, -INF , P1 ;  /* 0xff8000001a767808 */ /* 0x000fe40000800000 */
[----:B------:R-:W-:Y:S01]  /*3490*/  FMNMX.FTZ R4, R110, R4, !PT ;  /* 0x000000046e047209 */ /* 0x000fe20007810000 */
[----:B------:R-:W-:Y:S01]  /*34a0*/  LDSM.16.MT88.4 R24, [R200+0x4000] ;  /* 0x00400000c818783b */ /* 0x000fe20000004200 */
[----:B------:R-:W-:-:S02]  /*34b0*/  ISETP.GT.AND P1, PT, R0, 0x38, PT ;  /* 0x000000380000780c */ /* 0x000fc40003f24270 */
[----:B------:R-:W-:Y:S02]  /*34c0*/  FSEL R129, R37, -INF , P4 ;  /* 0xff80000025817808 */ /* 0x000fe40002000000 */
[----:B------:R-:W-:Y:S02]  /*34d0*/  FSEL R126, R48, -INF , P0 ;  /* 0xff800000307e7808 */ /* 0x000fe40000000000 */
[----:B------:R-:W-:Y:S02]  /*34e0*/  FMNMX.FTZ R3, R127, R3, !PT ;  /* 0x000000037f037209 */ /* 0x000fe40007810000 */
[----:B------:R-:W-:Y:S02]  /*34f0*/  ISETP.GT.AND P0, PT, R0, 0x49, PT ;  /* 0x000000490000780c */ /* 0x000fe40003f04270 */
[----:B------:R-:W-:Y:S02]  /*3500*/  FMNMX.FTZ R4, R118, R4, !PT ;  /* 0x0000000476047209 */ /* 0x000fe40007810000 */
[----:B------:R-:W-:-:S02]  /*3510*/  FSEL R125, R34, -INF , P1 ;  /* 0xff800000227d7808 */ /* 0x000fc40000800000 */
[----:B------:R-:W-:Y:S02]  /*3520*/  ISETP.GT.AND P1, PT, R0, 0x40, PT ;  /* 0x000000400000780c */ /* 0x000fe40003f24270 */
[----:B------:R-:W-:Y:S02]  /*3530*/  ISETP.GT.AND P4, PT, R2, 0x49, PT ;  /* 0x000000490200780c */ /* 0x000fe40003f84270 */
[----:B------:R-:W-:Y:S02]  /*3540*/  FMNMX.FTZ R3, R129, R3, !PT ;  /* 0x0000000381037209 */ /* 0x000fe40007810000 */
[----:B------:R-:W-:Y:S02]  /*3550*/  FSEL R131, R51, -INF , P0 ;  /* 0xff80000033837808 */ /* 0x000fe40000000000 */
[----:B------:R-:W-:Y:S02]  /*3560*/  FMNMX.FTZ R4, R124, R4, !PT ;  /* 0x000000047c047209 */ /* 0x000fe40007810000 */
        /* <DEDUP_REMOVED lines=15> */
[----:B------:R-:W-:Y:S02]  /*3660*/  ISETP.GT.AND P0, PT, R2, 0x58, PT ;  /* 0x000000580200780c */ /* 0x000fe40003f04270 */
[----:B------:R-:W-:Y:S02]  /*3670*/  FMNMX.FTZ R3, R135, R3, !PT ;  /* 0x0000000387037209 */ /* 0x000fe40007810000 */
[----:B------:R-:W-:Y:S02]  /*3680*/  FMNMX.FTZ R4, R130, R4, !PT ;  /* 0x0000000482047209 */ /* 0x000fe40007810000 */
[----:B------:R-:W-:-:S02]  /*3690*/  FSEL R146, R54, -INF , P1 ;  /* 0xff80000036927808 */ /* 0x000fc40000800000 */
[----:B------:R-:W-:Y:S02]  /*36a0*/  ISETP.GT.AND P1, PT, R0, 0x58, PT ;  /* 0x000000580000780c */ /* 0x000fe40003f24270 */
[----:B------:R-:W-:Y:S02]  /*36b0*/  ISETP.GT.AND P4, PT, R2, 0x59, PT ;  /* 0x000000590200780c */ /* 0x000fe40003f84270 */
[----:B------:R-:W-:Y:S02]  /*36c0*/  FSEL R134, R56, -INF , P0 ;  /* 0xff80000038867808 */ /* 0x000fe40000000000 */
[----:B------:R-:W-:Y:S02]  /*36d0*/  FMNMX.FTZ R3, R145, R3, !PT ;  /* 0x0000000391037209 */ /* 0x000fe40007810000 */
        /* <DEDUP_REMOVED lines=9> */
[----:B------:R-:W-:Y:S02]  /*3770*/  FSEL R179, R64, -INF , P1 ;  /* 0xff80000040b37808 */ /* 0x000fe40000800000 */
[----:B------:R-:W-:Y:S02]  /*3780*/  FMNMX.FTZ R3, R144, R3, !PT ;  /* 0x0000000390037209 */ /* 0x000fe40007810000 */
[----:B------:R-:W-:Y:S02]  /*3790*/  FMNMX.FTZ R4, R131, R4, !PT ;  /* 0x0000000483047209 */ /* 0x000fe40007810000 */
[----:B------:R-:W-:Y:S02]  /*37a0*/  ISETP.GT.AND P4, PT, R2, 0x68, PT ;  /* 0x000000680200780c */ /* 0x000fe40003f84270 */
[----:B------:R-:W-:-:S02]  /*37b0*/  FSEL R180, R65, -INF , P0 ;  /* 0xff80000041b47808 */ /* 0x000fc40000000000 */
[----:B------:R-:W-:Y:S02]  /*37c0*/  FMNMX.FTZ R3, R179, R3, !PT ;  /* 0x00000003b3037209 */ /* 0x000fe40007810000 */
[----:B------:R-:W-:Y:S02]  /*37d0*/  ISETP.GT.AND P1, PT, R2, 0x69, PT ;  /* 0x000000690200780c */ /* 0x000fe40003f24270 */
[----:B------:R-:W-:Y:S02]  /*37e0*/  FMNMX.FTZ R4, R146, R4, !PT ;  /* 0x0000000492047209 */ /* 0x000fe40007810000 */
[----:B------:R-:W-:Y:S02]  /*37f0*/  FSEL R181, R16, -INF , P4 ;  /* 0xff80000010b57808 */ /* 0x000fe40002000000 */
[----:B------:R-:W-:Y:S02]  /*3800*/  FMNMX.FTZ R3, R180, R3, !PT ;  /* 0x00000003b4037209 */ /* 0x000fe40007810000 */
[----:B------:R-:W-:-:S02]  /*3810*/  FSEL R183, R17, -INF , P1 ;  /* 0xff80000011b77808 */ /* 0x000fc40000800000 */
[----:B------:R-:W-:Y:S02]  /*3820*/  FMNMX.FTZ R4, R163, R4, !PT ;  /* 0x00000004a3047209 */ /* 0x000fe40007810000 */
[----:B------:R-:W-:Y:S02]  /*3830*/  ISETP.GT.AND P1, PT, R0, 0x60, PT ;  /* 0x000000600000780c */ /* 0x000fe40003f24270 */
[----:B------:R-:W-:Y:S02]  /*3840*/  ISETP.GT.AND P0, PT, R2, 0x70, PT ;  /* 0x000000700200780c */ /* 0x000fe40003f04270 */
[----:B------:R-:W-:Y:S02]  /*3850*/  FMNMX.FTZ R3, R181, R3, !PT ;  /* 0x00000003b5037209 */ /* 0x000fe40007810000 */
[----:B------:R-:W-:Y:S02]  /*3860*/  FMNMX.FTZ R4, R161, R4, !PT ;  /* 0x00000004a1047209 */ /* 0x000fe40007810000 */
[----:B------:R-:W-:-:S02]  /*3870*/  FSEL R182, R66, -INF , P1 ;  /* 0xff80000042b67808 */ /* 0x000fc40000800000 */
[C---:B------:R-:W-:Y:S02]  /*3880*/  ISETP.GT.AND P6, PT, R2.reuse, 0x71, PT ;  /* 0x000000710200780c */ /* 0x040fe40003fc4270 */
[----:B------:R-:W-:Y:S02]  /*3890*/  ISETP.GT.AND P4, PT, R2, 0x78, PT ;  /* 0x000000780200780c */ /* 0x000fe40003f84270 */
[----:B------:R-:W-:Y:S02]  /*38a0*/  FSEL R240, R72, -INF , P0 ;  /* 0xff80000048f07808 */ /* 0x000fe40000000000 */
[----:B------:R-:W-:Y:S02]  /*38b0*/  ISETP.GT.AND P1, PT, R2, 0x79, PT ;  /* 0x000000790200780c */ /* 0x000fe40003f24270 */
[----:B------:R-:W-:Y:S02]  /*38c0*/  ISETP.GT.AND P0, PT, R0, 0x61, PT ;  /* 0x000000610000780c */ /* 0x000fe40003f04270 */
[----:B------:R-:W-:-:S02]  /*38d0*/  FMNMX.FTZ R2, R183, R3, !PT ;  /* 0x00000003b7027209 */ /* 0x000fc40007810000 */
[----:B------:R-:W-:Y:S02]  /*38e0*/  FMNMX.FTZ R3, R160, R4, !PT ;  /* 0x00000004a0037209 */ /* 0x000fe40007810000 */
[----:B------:R-:W-:Y:S02]  /*38f0*/  FSEL R231, R67, -INF , P0 ;  /* 0xff80000043e77808 */ /* 0x000fe40000000000 */
        /* <DEDUP_REMOVED lines=10> */
[----:B------:R-:W-:Y:S02]  /*39a0*/  FSEL R229, R19, -INF , P4 ;  /* 0xff80000013e57808 */ /* 0x000fe40002000000 */
[----:B------:R-:W-:Y:S01]  /*39b0*/  ISETP.GT.AND P1, PT, R0, 0x70, PT ;  /* 0x000000700000780c */ /* 0x000fe20003f24270 */
[----:B------:R-:W-:Y:S01]  /*39c0*/  LDSM.16.MT88.4 R16, [R200] ;  /* 0x00000000c810783b */ /* 0x000fe20000004200 */
[----:B------:R-:W-:Y:S02]  /*39d0*/  FMNMX.FTZ R2, R230, R2, !PT ;  /* 0x00000002e6027209 */ /* 0x000fe40007810000 */
[----:B------:R-:W-:Y:S02]  /*39e0*/  FMNMX.FTZ R117, R238, R117, !PT ;  /* 0x00000075ee757209 */ /* 0x000fe40007810000 */
[----:B------:R-:W-:Y:S02]  /*39f0*/  ISETP.GT.AND P0, PT, R0, 0x71, PT ;  /* 0x000000710000780c */ /* 0x000fe40003f04270 */
[----:B------:R-:W-:-:S02]  /*3a00*/  FSEL R241, R74, -INF , P1 ;  /* 0xff8000004af17808 */ /* 0x000fc40000800000 */
[----:B------:R-:W-:Y:S02]  /*3a10*/  FMNMX.FTZ R2, R229, R2, !PT ;  /* 0x00000002e5027209 */ /* 0x000fe40007810000 */
[----:B------:R-:W-:Y:S02]  /*3a20*/  FMNMX.FTZ R117, R242, R117, !PT ;  /* 0x00000075f2757209 */ /* 0x000fe40007810000 */
[----:B------:R-:W-:Y:S02]  /*3a30*/  FSEL R244, R75, -INF , P0 ;  /* 0xff8000004bf47808 */ /* 0x000fe40000000000 */
[C---:B------:R-:W-:Y:S01]  /*3a40*/  ISETP.GT.AND P1, PT, R0.reuse, 0x78, PT ;  /* 0x000000780000780c */ /* 0x040fe20003f24270 */
[----:B------:R-:W1:Y:S01]  /*3a50*/  SHFL.BFLY PT, R3, R117, 0x2, 0x1f ;  /* 0x0c401f0075037f89 */ /* 0x000e6200000e0000 */
[----:B------:R-:W-:Y:S02]  /*3a60*/  FMNMX.FTZ R2, R241, R2, !PT ;  /* 0x00000002f1027209 */ /* 0x000fe40007810000 */
[----:B------:R-:W-:-:S02]  /*3a70*/  ISETP.GT.AND P0, PT, R0, 0x79, PT ;  /* 0x000000790000780c */ /* 0x000fc40003f04270 */
[----:B------:R-:W-:Y:S02]  /*3a80*/  FSEL R243, R78, -INF , P1 ;  /* 0xff8000004ef37808 */ /* 0x000fe40000800000 */
[----:B------:R-:W-:Y:S02]  /*3a90*/  FMNMX.FTZ R0, R244, R2, !PT ;  /* 0x00000002f4007209 */ /* 0x000fe40007810000 */
[----:B------:R-:W-:Y:S02]  /*3aa0*/  FSEL R248, R79, -INF , P0 ;  /* 0xff8000004ff87808 */ /* 0x000fe40000000000 */
        /* <DEDUP_REMOVED lines=51> */
[----:B------:R-:W3:Y:S07]  /*3de0*/  LDSM.16.MT88.4 R12, [R203+0x4000] ;  /* 0x00400000cb0c783b */ /* 0x000eee0000004200 */
[----:B--2---:R-:W-:Y:S01]  /*3df0*/  HMMA.16816.F32 R52, R4, R20, RZ ;  /* 0x000000140434723c */ /* 0x004fe200000018ff */
[----:B-1----:R-:W-:-:S07]  /*3e00*/  FFMA.FTZ R3, R60, c[0x0][0x2d0], -R2 ;  /* 0x0000b4003c037a23 */ /* 0x002fce0000010802 */
[C---:B------:R-:W-:Y:S01]  /*3e10*/  HMMA.16816.F32 R44, R4.reuse, R22, RZ ;  /* 0x00000016042c723c */ /* 0x040fe200000018ff */
[----:B------:R-:W1:Y:S01]  /*3e20*/  LDSM.16.MT88.4 R20, [R204+0x800] ;  /* 0x00080000cc14783b */ /* 0x000e620000004200 */
[----:B------:R2:W-:Y:S06]  /*3e30*/  MUFU.EX2 R154, R3 ;  /* 0x00000003009a7308 */ /* 0x0005ec0000000800 */
[C---:B------:R-:W-:Y:S08]  /*3e40*/  HMMA.16816.F32 R64, R4.reuse, R24, RZ ;  /* 0x000000180440723c */ /* 0x040ff000000018ff */
[----:B------:R-:W-:Y:S01]  /*3e50*/  HMMA.16816.F32 R72, R4, R26, RZ ;  /* 0x0000001a0448723c */ /* 0x000fe200000018ff */
[----:B------:R-:W1:Y:S01]  /*3e60*/  LDSM.16.MT88.4 R24, [R200+0x800] ;  /* 0x00080000c818783b */ /* 0x000e620000004200 */
[----:B--2---:R-:W-:-:S04]  /*3e70*/  FFMA.FTZ R3, R61, c[0x0][0x2d0], -R0 ;  /* 0x0000b4003d037a23 */ /* 0x004fc80000010800 */
[----:B------:R2:W-:Y:S02]  /*3e80*/  MUFU.EX2 R247, R3 ;  /* 0x0000000300f77308 */ /* 0x0005e40000000800 */
[C---:B----4-:R-:W-:Y:S08]  /*3e90*/  HMMA.16816.F32 R76, R4.reuse, R16, RZ ;  /* 0x00000010044c723c */ /* 0x050ff000000018ff */
[----:B-----5:R-:W-:Y:S01]  /*3ea0*/  HMMA.16816.F32 R88, R4, R8, RZ ;  /* 0x000000080458723c */ /* 0x020fe200000018ff */
[----:B--2---:R-:W-:-:S07]  /*3eb0*/  FFMA.FTZ R3, R62, c[0x0][0x2d0], -R0 ;  /* 0x0000b4003e037a23 */ /* 0x004fce0000010800 */
[C---:B------:R-:W-:Y:S01]  /*3ec0*/  HMMA.16816.F32 R92, R4.reuse, R10, RZ ;  /* 0x0000000a045c723c */ /* 0x040fe200000018ff */
[----:B------:R-:W-:Y:S01]  /*3ed0*/  LDSM.16.MT88.4 R8, [R206+0x800] ;  /* 0x00080000ce08783b */ /* 0x000fe20000004200 */
[----:B------:R2:W4:Y:S06]  /*3ee0*/  MUFU.EX2 R245, R3 ;  /* 0x0000000300f57308 */ /* 0x00052c0000000800 */
[----:B---3--:R-:W-:Y:S01]  /*3ef0*/  HMMA.16816.F32 R84, R4, R14, RZ ;  /* 0x0000000e0454723c */ /* 0x008fe200000018ff */
[----:B--2---:R-:W-:-:S07]  /*3f00*/  FFMA.FTZ R3, R63, c[0x0][0x2d0], -R0 ;  /* 0x0000b4003f037a23 */ /* 0x004fce0000010800 */
[----:B------:R-:W-:Y:S01]  /*3f10*/  HMMA.16816.F32 R60, R4, R18, RZ ;  /* 0x00000012043c723c */ /* 0x000fe200000018ff */
[----:B------:R-:W2:Y:S01]  /*3f20*/  LDSM.16.MT88.4 R16, [R203+0x800] ;  /* 0x00080000cb10783b */ /* 0x000ea20000004200 */
[----:B------:R3:W-:Y:S02]  /*3f30*/  MUFU.EX2 R246, R3 ;  /* 0x0000000300f67308 */ /* 0x0007e40000000800 */
[----:B---3--:R-:W-:-:S04]  /*3f40*/  FFMA.FTZ R3, R68, c[0x0][0x2d0], -R0 ;  /* 0x0000b40044037a23 */ /* 0x008fc80000010800 */
[----:B------:R-:W-:Y:S01]  /*3f50*/  HMMA.16816.F32 R68, R4, R12, RZ ;  /* 0x0000000c0444723c */ /* 0x000fe200000018ff */
[----:B------:R-:W-:Y:S01]  /*3f60*/  LDSM.16.MT88.4 R12, [R200+0x4800] ;  /* 0x00480000c80c783b */ /* 0x000fe20000004200 */
[----:B------:R-:W3:Y:S05]  /*3f70*/  MUFU.EX2 R249, R3 ;  /* 0x0000000300f97308 */ /* 0x000eea0000000800 */
[----:B------:R-:W-:Y:S02]  /*3f80*/  F2FP.PACK_AB R4, R252, R251 ;  /* 0x000000fbfc04723e */ /* 0x000fe400000000ff */
[----:B----4-:R-:W-:Y:S02]  /*3f90*/  F2FP.PACK_AB R5, R245, R247 ;  /* 0x000000f7f505723e */ /* 0x010fe400000000ff */
[----:B------:R-:W-:-:S02]  /*3fa0*/  F2FP.PACK_AB R6, R154, R250 ;  /* 0x000000fa9a06723e */ /* 0x000fc400000000ff */
[----:B---3--:R-:W-:Y:S01]  /*3fb0*/  F2FP.PACK_AB R7, R249, R246 ;  /* 0x000000f6f907723e */ /* 0x008fe200000000ff */
[----:B------:R-:W-:-:S04]  /*3fc0*/  FFMA.FTZ R3, R100, c[0x0][0x2d0], -R2 ;  /* 0x0000b40064037a23 */ /* 0x000fc80000010802 */
[----:B------:R3:W-:Y:S02]  /*3fd0*/  MUFU.EX2 R237, R3 ;  /* 0x0000000300ed7308 */ /* 0x0007e40000000800 */
[C---:B-1----:R-:W-:Y:S08]  /*3fe0*/  HMMA.16816.F32 R104, R4.reuse, R20, R48 ;  /* 0x000000140468723c */ /* 0x042ff00000001830 */
[----:B------:R-:W-:Y:S01]  /*3ff0*/  HMMA.16816.F32 R80, R4, R22, R36 ;  /* 0x000000160450723c */ /* 0x000fe20000001824 */
[----:B------:R-:W1:Y:S01]  /*4000*/  LDSM.16.MT88.4 R20, [R204+0x4800] ;  /* 0x00480000cc14783b */ /* 0x000e620000004200 */
[----:B---3--:R-:W-:-:S06]  /*4010*/  FFMA.FTZ R3, R102, c[0x0][0x2d0], -R2 ;  /* 0x0000b40066037a23 */ /* 0x008fcc0000010802 */
[C---:B------:R-:W-:Y:S01]  /*4020*/  HMMA.16816.F32 R120, R4.reuse, R24, R32 ;  /* 0x000000180478723c */ /* 0x040fe20000001820 */
[----:B------:R3:W4:Y:S07]  /*4030*/  MUFU.EX2 R235, R3 ;  /* 0x0000000300eb7308 */ /* 0x00072e0000000800 */
[C---:B--2---:R-:W-:Y:S08]  /*4040*/  HMMA.16816.F32 R36, R4.reuse, R16, R28 ;  /* 0x000000100424723c */ /* 0x044ff0000000181c */
[----:B------:R-:W-:Y:S01]  /*4050*/  HMMA.16816.F32 R32, R4, R8, R52 ;  /* 0x000000080420723c */ /* 0x000fe20000001834 */
[----:B---3--:R-:W-:-:S04]  /*4060*/  FFMA.FTZ R3, R101, c[0x0][0x2d0], -R2 ;  /* 0x0000b40065037a23 */ /* 0x008fc80000010802 */
[----:B------:R2:W-:Y:S03]  /*4070*/  MUFU.EX2 R234, R3 ;  /* 0x0000000300ea7308 */ /* 0x0005e60000000800 */
[C---:B------:R-:W-:Y:S01]  /*4080*/  HMMA.16816.F32 R28, R4.reuse, R10, R44 ;  /* 0x0000000a041c723c */ /* 0x040fe2000000182c */
[----:B------:R-:W3:Y:S07]  /*4090*/  LDSM.16.MT88.4 R8, [R206+0x4800] ;  /* 0x00480000ce08783b */ /* 0x000eee0000004200 */
[----:B------:R-:W-:Y:S01]  /*40a0*/  HMMA.16816.F32 R96, R4, R26, R40 ;  /* 0x0000001a0460723c */ /* 0x000fe20000001828 */
[----:B------:R-:W-:Y:S01]  /*40b0*/  LDSM.16.MT88.4 R24, [R200+0x1000] ;  /* 0x00100000c818783b */ /* 0x000fe20000004200 */
[----:B--2---:R-:W-:-:S06]  /*40c0*/  FFMA.FTZ R3, R103, c[0x0][0x2d0], -R2 ;  /* 0x0000b40067037a23 */ /* 0x004fcc0000010802 */
        /* <DEDUP_REMOVED lines=8> */
[C---:B------:R-:W-:Y:S08]  /*4150*/  HMMA.16816.F32 R44, R4.reuse, R12, R64 ;  /* 0x0000000c042c723c */ /* 0x040ff00000001840 */
[----:B------:R-:W-:Y:S01]  /*4160*/  HMMA.16816.F32 R48, R4, R14, R72 ;  /* 0x0000000e0430723c */ /* 0x000fe20000001848 */
[----:B------:R-:W1:Y:S01]  /*4170*/  LDSM.16.MT88.4 R12, [R203+0x1000] ;  /* 0x00100000cb0c783b */ /* 0x000e620000004200 */
[----:B-----5:R-:W-:-:S06]  /*4180*/  FFMA.FTZ R3, R109, c[0x0][0x2d0], -R0 ;  /* 0x0000b4006d037a23 */ /* 0x020fcc0000010800 */
[C---:B---3--:R-:W-:Y:S01]  /*4190*/  HMMA.16816.F32 R72, R4.reuse, R8, R88 ;  /* 0x000000080448723c */ /* 0x048fe20000001858 */
[----:B------:R3:W5:Y:S07]  /*41a0*/  MUFU.EX2 R109, R3 ;  /* 0x00000003006d7308 */ /* 0x00076e0000000800 */
[C---:B------:R-:W-:Y:S01]  /*41b0*/  HMMA.16816.F32 R76, R4.reuse, R10, R92 ;  /* 0x0000000a044c723c */ /* 0x040fe2000000185c */
[----:B------:R-:W1:Y:S07]  /*41c0*/  LDSM.16.MT88.4 R8, [R206+0x1000] ;  /* 0x00100000ce08783b */ /* 0x000e6e0000004200 */
[----:B--2---:R-:W-:Y:S01]  /*41d0*/  HMMA.16816.F32 R60, R4, R16, R68 ;  /* 0x00000010043c723c */ /* 0x004fe20000001844 */
[----:B---3--:R-:W-:-:S02]  /*41e0*/  FFMA.FTZ R3, R111, c[0x0][0x2d0], -R0 ;  /* 0x0000b4006f037a23 */ /* 0x008fc40000010800 */
[----:B------:R-:W-:Y:S02]  /*41f0*/  IMAD.MOV.U32 R111, RZ, RZ, R158 ;  /* 0x000000ffff6f7224 */ /* 0x000fe400078e009e */
[----:B------:R2:W-:Y:S03]  /*4200*/  MUFU.EX2 R108, R3 ;  /* 0x00000003006c7308 */ /* 0x0005e60000000800 */
[----:B------:R-:W-:Y:S01]  /*4210*/  HMMA.16816.F32 R64, R4, R18, R84 ;  /* 0x000000120440723c */ /* 0x000fe20000001854 */
[----:B------:R-:W3:Y:S06]  /*4220*/  LDSM.16.MT88.4 R16, [R200+0x5000] ;  /* 0x00500000c810783b */ /* 0x000eec0000004200 */
[----:B----4-:R-:W-:-:S02]  /*4230*/  F2FP.PACK_AB R4, R235, R237 ;  /* 0x000000edeb04723e */ /* 0x010fc400000000ff */
[----:B-----5:R-:W-:Y:S02]  /*4240*/  F2FP.PACK_AB R5, R109, R233 ;  /* 0x000000e96d05723e */ /* 0x020fe400000000ff */
[----:B------:R-:W-:Y:S01]  /*4250*/  F2FP.PACK_AB R6, R236, R234 ;  /* 0x000000eaec06723e */ /* 0x000fe200000000ff */
[----:B--2---:R-:W-:Y:S02]  /*4260*/  FFMA.FTZ R3, R110, c[0x0][0x2d0], -R0 ;  /* 0x0000b4006e037a23 */ /* 0x004fe40000010800 */
[----:B------:R-:W-:Y:S02]  /*4270*/  IMAD.MOV.U32 R110, RZ, RZ, R157 ;  /* 0x000000ffff6e7224 */ /* 0x000fe400078e009d */
[----:B------:R-:W2:Y:S02]  /*4280*/  MUFU.EX2 R232, R3 ;  /* 0x0000000300e87308 */ /* 0x000ea40000000800 */
[----:B--2---:R-:W-:Y:S01]  /*4290*/  F2FP.PACK_AB R7, R232, R108 ;  /* 0x0000006ce807723e */ /* 0x004fe200000000ff */
[----:B------:R-:W-:-:S05]  /*42a0*/  FFMA.FTZ R3, R113, c[0x0][0x2d0], -R2 ;  /* 0x0000b40071037a23 */ /* 0x000fca0000010802 */
[----:B------:R2:W-:Y:S01]  /*42b0*/  MUFU.EX2 R178, R3 ;  /* 0x0000000300b27308 */ /* 0x0005e20000000800 */
[C---:B-1----:R-:W-:Y:S07]  /*42c0*/  HMMA.16816.F32 R100, R4.reuse, R20, R104 ;  /* 0x000000140464723c */ /* 0x042fee0000001868 */
[----:B------:R-:W-:Y:S01]  /*42d0*/  IMAD.MOV.U32 R107, RZ, RZ, R148 ;  /* 0x000000ffff6b7224 */ /* 0x000fe200078e0094 */
[----:B------:R-:W-:Y:S01]  /*42e0*/  HMMA.16816.F32 R88, R4, R22, R80 ;  /* 0x000000160458723c */ /* 0x000fe20000001850 */
[----:B------:R-:W1:Y:S01]  /*42f0*/  LDSM.16.MT88.4 R20, [R204+0x5000] ;  /* 0x00500000cc14783b */ /* 0x000e620000004200 */
[----:B------:R-:W-:-:S02]  /*4300*/  IMAD.MOV.U32 R106, RZ, RZ, R147 ;  /* 0x000000ffff6a7224 */ /* 0x000fc400078e0093 */
[----:B------:R-:W-:Y:S02]  /*4310*/  IMAD.MOV.U32 R105, RZ, RZ, R107 ;  /* 0x000000ffff697224 */ /* 0x000fe400078e006b */
[--C-:B--2---:R-:W-:Y:S02]  /*4320*/  FFMA.FTZ R3, R114, c[0x0][0x2d0], -R2.reuse ;  /* 0x0000b40072037a23 */ /* 0x104fe40000010802 */
[C---:B------:R-:W-:Y:S02]  /*4330*/  HMMA.16816.F32 R84, R4.reuse, R12, R36 ;  /* 0x0000000c0454723c */ /* 0x040fe40000001824 */
[----:B------:R2:W4:Y:S06]  /*4340*/  MUFU.EX2 R177, R3 ;  /* 0x0000000300b17308 */ /* 0x00052c0000000800 */
[C---:B------:R-:W-:Y:S01]  /*4350*/  HMMA.16816.F32 R80, R4.reuse, R14, R40 ;  /* 0x0000000e0450723c */ /* 0x040fe20000001828 */
[----:B------:R-:W5:Y:S07]  /*4360*/  LDSM.16.MT88.4 R12, [R203+0x5000] ;  /* 0x00500000cb0c783b */ /* 0x000f6e0000004200 */
[----:B------:R-:W-:Y:S01]  /*4370*/  HMMA.16816.F32 R68, R4, R8, R32 ;  /* 0x000000080444723c */ /* 0x000fe20000001820 */
[----:B--2---:R-:W-:-:S04]  /*4380*/  FFMA.FTZ R3, R112, c[0x0][0x2d0], -R2 ;  /* 0x0000b40070037a23 */ /* 0x004fc80000010802 */
[----:B------:R2:W-:Y:S03]  /*4390*/  MUFU.EX2 R167, R3 ;  /* 0x0000000300a77308 */ /* 0x0005e60000000800 */
[C---:B------:R-:W-:Y:S01]  /*43a0*/  HMMA.16816.F32 R28, R4.reuse, R10, R28 ;  /* 0x0000000a041c723c */ /* 0x040fe2000000181c */
[----:B------:R-:W4:Y:S07]  /*43b0*/  LDSM.16.MT88.4 R8, [R206+0x5000] ;  /* 0x00500000ce08783b */ /* 0x000f2e0000004200 */
[----:B---3--:R-:W-:Y:S01]  /*43c0*/  HMMA.16816.F32 R40, R4, R16, R44 ;  /* 0x000000100428723c */ /* 0x008fe2000000182c */
[----:B--2---:R-:W-:-:S07]  /*43d0*/  FFMA.FTZ R3, R115, c[0x0][0x2d0], -R2 ;  /* 0x0000b40073037a23 */ /* 0x004fce0000010802 */
[C---:B------:R-:W-:Y:S01]  /*43e0*/  HMMA.16816.F32 R32, R4.reuse, R18, R48 ;  /* 0x000000120420723c */ /* 0x040fe20000001830 */
[----:B------:R-:W2:Y:S01]  /*43f0*/  LDSM.16.MT88.4 R16, [R200+0x1800] ;  /* 0x00180000c810783b */ /* 0x000ea20000004200 */
[----:B------:R3:W-:Y:S06]  /*4400*/  MUFU.EX2 R176, R3 ;  /* 0x0000000300b07308 */ /* 0x0007ec0000000800 */
[C---:B------:R-:W-:Y:S08]  /*4410*/  HMMA.16816.F32 R120, R4.reuse, R24, R120 ;  /* 0x000000180478723c */ /* 0x040ff00000001878 */
[----:B------:R-:W-:Y:S01]  /*4420*/  HMMA.16816.F32 R92, R4, R26, R96 ;  /* 0x0000001a045c723c */ /* 0x000fe20000001860 */
[----:B---3--:R-:W-:-:S04]  /*4430*/  FFMA.FTZ R3, R118, c[0x0][0x2d0], -R0 ;  /* 0x0000b40076037a23 */ /* 0x008fc80000010800 */
[----:B------:R3:W-:Y:S02]  /*4440*/  MUFU.EX2 R166, R3 ;  /* 0x0000000300a67308 */ /* 0x0007e40000000800 */
[----:B------:R-:W-:Y:S01]  /*4450*/  IMAD.MOV.U32 R99, RZ, RZ, R155 ;  /* 0x000000ffff637224 */ /* 0x000fe200078e009b */
[----:B-1----:R-:W-:Y:S01]  /*4460*/  HMMA.16816.F32 R36, R4, R20, R52 ;  /* 0x000000140424723c */ /* 0x002fe20000001834 */
[----:B------:R-:W-:Y:S02]  /*4470*/  IMAD.MOV.U32 R97, RZ, RZ, R150 ;  /* 0x000000ffff617224 */ /* 0x000fe400078e0096 */
[----:B------:R-:W-:Y:S02]  /*4480*/  IMAD.MOV.U32 R96, RZ, RZ, R149 ;  /* 0x000000ffff607224 */ /* 0x000fe400078e0095 */
[----:B------:R-:W-:-:S03]  /*4490*/  IMAD.MOV.U32 R98, RZ, RZ, R151 ;  /* 0x000000ffff627224 */ /* 0x000fc600078e0097 */
[----:B------:R-:W-:Y:S01]  /*44a0*/  HMMA.16816.F32 R24, R4, R22, R56 ;  /* 0x000000160418723c */ /* 0x000fe20000001838 */
[----:B------:R-:W1:Y:S01]  /*44b0*/  LDSM.16.MT88.4 R20, [R204+0x1800] ;  /* 0x00180000cc14783b */ /* 0x000e620000004200 */
[----:B---3--:R-:W-:-:S06]  /*44c0*/  FFMA.FTZ R3, R124, c[0x0][0x2d0], -R0 ;  /* 0x0000b4007c037a23 */ /* 0x008fcc0000010800 */
[C---:B-----5:R-:W-:Y:S01]  /*44d0*/  HMMA.16816.F32 R48, R4.reuse, R12, R60 ;  /* 0x0000000c0430723c */ /* 0x060fe2000000183c */
[----:B------:R3:W5:Y:S07]  /*44e0*/  MUFU.EX2 R165, R3 ;  /* 0x0000000300a57308 */ /* 0x00076e0000000800 */
[C---:B------:R-:W-:Y:S01]  /*44f0*/  HMMA.16816.F32 R56, R4.reuse, R14, R64 ;  /* 0x0000000e0438723c */ /* 0x040fe20000001840 */
[----:B------:R-:W1:Y:S07]  /*4500*/  LDSM.16.MT88.4 R12, [R203+0x1800] ;  /* 0x00180000cb0c783b */ /* 0x000e6e0000004200 */
[----:B----4-:R-:W-:Y:S01]  /*4510*/  HMMA.16816.F32 R60, R4, R8, R72 ;  /* 0x00000008043c723c */ /* 0x010fe20000001848 */
[----:B---3--:R-:W-:-:S04]  /*4520*/  FFMA.FTZ R3, R125, c[0x0][0x2d0], -R0 ;  /* 0x0000b4007d037a23 */ /* 0x008fc80000010800 */
[----:B------:R3:W-:Y:S03]  /*4530*/  MUFU.EX2 R164, R3 ;  /* 0x0000000300a47308 */ /* 0x0007e60000000800 */
[----:B------:R-:W-:Y:S01]  /*4540*/  HMMA.16816.F32 R64, R4, R10, R76 ;  /* 0x0000000a0440723c */ /* 0x000fe2000000184c */
[----:B------:R-:W4:Y:S06]  /*4550*/  LDSM.16.MT88.4 R8, [R206+0x1800] ;  /* 0x00180000ce08783b */ /* 0x000f2c0000004200 */
[----:B------:R-:W-:-:S02]  /*4560*/  F2FP.PACK_AB R4, R177, R178 ;  /* 0x000000b2b104723e */ /* 0x000fc400000000ff */
[----:B-----5:R-:W-:Y:S02]  /*4570*/  F2FP.PACK_AB R5, R165, R166 ;  /* 0x000000a6a505723e */ /* 0x020fe400000000ff */
[----:B------:R-:W-:Y:S01]  /*4580*/  F2FP.PACK_AB R6, R176, R167 ;  /* 0x000000a7b006723e */ /* 0x000fe200000000ff */
[----:B---3--:R-:W-:-:S04]  /*4590*/  FFMA.FTZ R3, R119, c[0x0][0x2d0], -R0 ;  /* 0x0000b40077037a23 */ /* 0x008fc80000010800 */
[----:B------:R-:W3:Y:S02]  /*45a0*/  MUFU.EX2 R162, R3 ;  /* 0x0000000300a27308 */ /* 0x000ee40000000800 */
[----:B---3--:R-:W-:Y:S01]  /*45b0*/  F2FP.PACK_AB R7, R162, R164 ;  /* 0x000000a4a207723e */ /* 0x008fe200000000ff */
[----:B------:R-:W-:-:S05]  /*45c0*/  FFMA.FTZ R3, R127, c[0x0][0x2d0], -R2 ;  /* 0x0000b4007f037a23 */ /* 0x000fca0000010802 */
[----:B------:R3:W-:Y:S01]  /*45d0*/  MUFU.EX2 R159, R3 ;  /* 0x00000003009f7308 */ /* 0x0007e20000000800 */
[C---:B--2---:R-:W-:Y:S08]  /*45e0*/  HMMA.16816.F32 R120, R4.reuse, R16, R120 ;  /* 0x000000100478723c */ /* 0x044ff00000001878 */
[----:B------:R-:W-:Y:S01]  /*45f0*/  HMMA.16816.F32 R92, R4, R18, R92 ;  /* 0x00000012045c723c */ /* 0x000fe2000000185c */
[----:B------:R-:W2:Y:S01]  /*4600*/  LDSM.16.MT88.4 R16, [R200+0x5800] ;  /* 0x00580000c810783b */ /* 0x000ea20000004200 */
[----:B---3--:R-:W-:-:S06]  /*4610*/  FFMA.FTZ R3, R129, c[0x0][0x2d0], -R2 ;  /* 0x0000b40081037a23 */ /* 0x008fcc0000010802 */
[C---:B-1----:R-:W-:Y:S01]  /*4620*/  HMMA.16816.F32 R100, R4.reuse, R20, R100 ;  /* 0x000000140464723c */ /* 0x042fe20000001864 */
[----:B------:R-:W-:Y:S01]  /*4630*/  IMAD.MOV.U32 R129, RZ, RZ, R156 ;  /* 0x000000ffff817224 */ /* 0x000fe200078e009c */
[----:B------:R1:W3:Y:S06]  /*4640*/  MUFU.EX2 R158, R3 ;  /* 0x00000003009e7308 */ /* 0x0002ec0000000800 */
[C---:B------:R-:W-:Y:S01]  /*4650*/  HMMA.16816.F32 R88, R4.reuse, R22, R88 ;  /* 0x000000160458723c */ /* 0x040fe20000001858 */
[----:B------:R-:W5:Y:S07]  /*4660*/  LDSM.16.MT88.4 R20, [R204+0x5800] ;  /* 0x00580000cc14783b */ /* 0x000f6e0000004200 */
[----:B------:R-:W-:Y:S01]  /*4670*/  HMMA.16816.F32 R84, R4, R12, R84 ;  /* 0x0000000c0454723c */ /* 0x000fe20000001854 */
[----:B-1----:R-:W-:-:S02]  /*4680*/  FFMA.FTZ R3, R126, c[0x0][0x2d0], -R2 ;  /* 0x0000b4007e037a23 */ /* 0x002fc40000010802 */
[----:B------:R-:W-:Y:S02]  /*4690*/  LDSM.16.MT88.4 R124, [R200+0x3800] ;  /* 0x00380000c87c783b */ /* 0x000fe40000004200 */
[----:B------:R1:W-:Y:S03]  /*46a0*/  MUFU.EX2 R156, R3 ;  /* 0x00000003009c7308 */ /* 0x0003e60000000800 */
[C---:B------:R-:W-:Y:S01]  /*46b0*/  HMMA.16816.F32 R80, R4.reuse, R14, R80 ;  /* 0x0000000e0450723c */ /* 0x040fe20000001850 */
[----:B------:R-:W3:Y:S07]  /*46c0*/  LDSM.16.MT88.4 R12, [R203+0x5800] ;  /* 0x00580000cb0c783b */ /* 0x000eee0000004200 */
[----:B----4-:R-:W-:Y:S01]  /*46d0*/  HMMA.16816.F32 R76, R4, R8, R68 ;  /* 0x00000008044c723c */ /* 0x010fe20000001844 */
[----:B-1----:R-:W-:-:S07]  /*46e0*/  FFMA.FTZ R3, R128, c[0x0][0x2d0], -R2 ;  /* 0x0000b40080037a23 */ /* 0x002fce0000010802 */
[----:B------:R-:W-:Y:S01]  /*46f0*/  HMMA.16816.F32 R72, R4, R10, R28 ;  /* 0x0000000a0448723c */ /* 0x000fe2000000181c */
[----:B------:R-:W1:Y:S01]  /*4700*/  LDSM.16.MT88.4 R8, [R206+0x5800] ;  /* 0x00580000ce08783b */ /* 0x000e620000004200 */
[----:B------:R4:W-:Y:S01]  /*4710*/  MUFU.EX2 R157, R3 ;  /* 0x00000003009d7308 */ /* 0x0009e20000000800 */
[----:B------:R-:W-:-:S05]  /*4720*/  IMAD.MOV.U32 R128, RZ, RZ, R154 ;  /* 0x000000ffff807224 */ /* 0x000fca00078e009a */
[C---:B--2---:R-:W-:Y:S08]  /*4730*/  HMMA.16816.F32 R68, R4.reuse, R16, R40 ;  /* 0x000000100444723c */ /* 0x044ff00000001828 */
[----:B------:R-:W-:Y:S01]  /*4740*/  HMMA.16816.F32 R52, R4, R18, R32 ;  /* 0x000000120434723c */ /* 0x000fe20000001820 */
[----:B------:R-:W2:Y:S01]  /*4750*/  LDSM.16.MT88.4 R16, [R200+0x2000] ;  /* 0x00200000c810783b */ /* 0x000ea20000004200 */
[----:B----4-:R-:W-:-:S02]  /*4760*/  FFMA.FTZ R3, R130, c[0x0][0x2d0], -R0 ;  /* 0x0000b40082037a23 */ /* 0x010fc40000010800 */
[----:B------:R-:W-:Y:S02]  /*4770*/  IMAD.MOV.U32 R130, RZ, RZ, R153 ;  /* 0x000000ffff827224 */ /* 0x000fe400078e0099 */
[----:B------:R4:W-:Y:S02]  /*4780*/  MUFU.EX2 R155, R3 ;  /* 0x00000003009b7308 */ /* 0x0009e40000000800 */
[C---:B-----5:R-:W-:Y:S08]  /*4790*/  HMMA.16816.F32 R44, R4.reuse, R20, R36 ;  /* 0x00000014042c723c */ /* 0x060ff00000001824 */
[----:B------:R-:W-:Y:S01]  /*47a0*/  HMMA.16816.F32 R32, R4, R22, R24 ;  /* 0x000000160420723c */ /* 0x000fe20000001818 */
[----:B------:R-:W5:Y:S01]  /*47b0*/  LDSM.16.MT88.4 R20, [R204+0x2000] ;  /* 0x00200000cc14783b */ /* 0x000f620000004200 */
[----:B----4-:R-:W-:-:S06]  /*47c0*/  FFMA.FTZ R3, R133, c[0x0][0x2d0], -R0 ;  /* 0x0000b40085037a23 */ /* 0x010fcc0000010800 */
[C---:B---3--:R-:W-:Y:S01]  /*47d0*/  HMMA.16816.F32 R40, R4.reuse, R12, R48 ;  /* 0x0000000c0428723c */ /* 0x048fe20000001830 */
[----:B------:R3:W4:Y:S07]  /*47e0*/  MUFU.EX2 R154, R3 ;  /* 0x00000003009a7308 */ /* 0x00072e0000000800 */
[C---:B------:R-:W-:Y:S01]  /*47f0*/  HMMA.16816.F32 R36, R4.reuse, R14, R56 ;  /* 0x0000000e0424723c */ /* 0x040fe20000001838 */
[----:B------:R-:W2:Y:S07]  /*4800*/  LDSM.16.MT88.4 R12, [R203+0x2000] ;  /* 0x00200000cb0c783b */ /* 0x000eae0000004200 */
[----:B-1----:R-:W-:Y:S01]  /*4810*/  HMMA.16816.F32 R28, R4, R8, R60 ;  /* 0x00000008041c723c */ /* 0x002fe2000000183c */
[----:B---3--:R-:W-:-:S04]  /*4820*/  FFMA.FTZ R3, R132, c[0x0][0x2d0], -R0 ;  /* 0x0000b40084037a23 */ /* 0x008fc80000010800 */
[----:B------:R1:W-:Y:S03]  /*4830*/  MUFU.EX2 R153, R3 ;  /* 0x0000000300997308 */ /* 0x0003e60000000800 */
[----:B------:R-:W-:Y:S01]  /*4840*/  HMMA.16816.F32 R24, R4, R10, R64 ;  /* 0x0000000a0418723c */ /* 0x000fe20000001840 */
[----:B------:R-:W3:Y:S06]  /*4850*/  LDSM.16.MT88.4 R8, [R206+0x2000] ;  /* 0x00200000ce08783b */ /* 0x000eec0000004200 */
[----:B------:R-:W-:-:S02]  /*4860*/  F2FP.PACK_AB R4, R158, R159 ;  /* 0x0000009f9e04723e */ /* 0x000fc400000000ff */
[----:B----4-:R-:W-:Y:S02]  /*4870*/  F2FP.PACK_AB R5, R154, R155 ;  /* 0x0000009b9a05723e */ /* 0x010fe400000000ff */
[----:B------:R-:W-:Y:S01]  /*4880*/  F2FP.PACK_AB R6, R157, R156 ;  /* 0x0000009c9d06723e */ /* 0x000fe200000000ff */
[----:B-1----:R-:W-:Y:S02]  /*4890*/  FFMA.FTZ R3, R131, c[0x0][0x2d0], -R0 ;  /* 0x0000b40083037a23 */ /* 0x002fe40000010800 */
[----:B------:R-:W-:Y:S02]  /*48a0*/  IMAD.MOV.U32 R131, RZ, RZ, R99 ;  /* 0x000000ffff837224 */ /* 0x000fe400078e0063 */
[----:B------:R-:W-:Y:S02]  /*48b0*/  IMAD.MOV.U32 R99, RZ, RZ, R152 ;  /* 0x000000ffff637224 */ /* 0x000fe400078e0098 */
[----:B------:R-:W1:Y:S02]  /*48c0*/  MUFU.EX2 R152, R3 ;  /* 0x0000000300987308 */ /* 0x000e640000000800 */
[----:B------:R-:W-:Y:S01]  /*48d0*/  IMAD.MOV.U32 R107, RZ, RZ, R99 ;  /* 0x000000ffff6b7224 */ /* 0x000fe200078e0063 */
[----:B-1----:R-:W-:Y:S01]  /*48e0*/  F2FP.PACK_AB R7, R152, R153 ;  /* 0x000000999807723e */ /* 0x002fe200000000ff */
[----:B------:R-:W-:-:S04]  /*48f0*/  FFMA.FTZ R3, R135, c[0x0][0x2d0], -R2 ;  /* 0x0000b40087037a23 */ /* 0x000fc80000010802 */
[----:B------:R1:W-:Y:S02]  /*4900*/  MUFU.EX2 R150, R3 ;  /* 0x0000000300967308 */ /* 0x0003e40000000800 */
[C---:B--2---:R-:W-:Y:S08]  /*4910*/  HMMA.16816.F32 R120, R4.reuse, R16, R120 ;  /* 0x000000100478723c */ /* 0x044ff00000001878 */
[----:B------:R-:W-:Y:S01]  /*4920*/  HMMA.16816.F32 R56, R4, R18, R92 ;  /* 0x000000120438723c */ /* 0x000fe2000000185c */
[----:B------:R-:W2:Y:S01]  /*4930*/  LDSM.16.MT88.4 R16, [R200+0x6000] ;  /* 0x00600000c810783b */ /* 0x000ea20000004200 */
        /* <DEDUP_REMOVED lines=10> */
[----:B---3--:R-:W-:Y:S01]  /*49e0*/  HMMA.16816.F32 R76, R4, R8, R76 ;  /* 0x00000008044c723c */ /* 0x008fe2000000184c */
[----:B-1----:R-:W-:-:S07]  /*49f0*/  FFMA.FTZ R3, R144, c[0x0][0x2d0], -R2 ;  /* 0x0000b40090037a23 */ /* 0x002fce0000010802 */
        /* <DEDUP_REMOVED lines=8> */
[C---:B-----5:R-:W-:Y:S08]  /*4a80*/  HMMA.16816.F32 R44, R4.reuse, R20, R44 ;  /* 0x00000014042c723c */ /* 0x060ff0000000182c */
[----:B------:R-:W-:Y:S01]  /*4a90*/  HMMA.16816.F32 R32, R4, R22, R32 ;  /* 0x000000160420723c */ /* 0x000fe20000001820 */
[----:B------:R-:W5:Y:S01]  /*4aa0*/  LDSM.16.MT88.4 R20, [R204+0x2800] ;  /* 0x00280000cc14783b */ /* 0x000f620000004200 */
[----:B---3--:R-:W-:-:S06]  /*4ab0*/  FFMA.FTZ R3, R163, c[0x0][0x2d0], -R0 ;  /* 0x0000b400a3037a23 */ /* 0x008fcc0000010800 */
[----:B----4-:R-:W-:Y:S01]  /*4ac0*/  HMMA.16816.F32 R40, R4, R12, R40 ;  /* 0x0000000c0428723c */ /* 0x010fe20000001828 */
[----:B------:R-:W-:Y:S01]  /*4ad0*/  IMAD.MOV.U32 R163, RZ, RZ, R106 ;  /* 0x000000ffffa37224 */ /* 0x000fe200078e006a */
[----:B------:R3:W4:Y:S01]  /*4ae0*/  MUFU.EX2 R135, R3 ;  /* 0x0000000300877308 */ /* 0x0007220000000800 */
[----:B------:R-:W-:-:S05]  /*4af0*/  IMAD.MOV.U32 R106, RZ, RZ, R97 ;  /* 0x000000ffff6a7224 */ /* 0x000fca00078e0061 */
[C---:B------:R-:W-:Y:S01]  /*4b00*/  HMMA.16816.F32 R36, R4.reuse, R14, R36 ;  /* 0x0000000e0424723c */ /* 0x040fe20000001824 */
[----:B------:R-:W2:Y:S07]  /*4b10*/  LDSM.16.MT88.4 R12, [R203+0x2800] ;  /* 0x00280000cb0c783b */ /* 0x000eae0000004200 */
[----:B-1----:R-:W-:Y:S01]  /*4b20*/  HMMA.16816.F32 R28, R4, R8, R28 ;  /* 0x00000008041c723c */ /* 0x002fe2000000181c */
[----:B---3--:R-:W-:Y:S02]  /*4b30*/  FFMA.FTZ R3, R161, c[0x0][0x2d0], -R0 ;  /* 0x0000b400a1037a23 */ /* 0x008fe40000010800 */
[----:B------:R-:W-:-:S02]  /*4b40*/  IMAD.MOV.U32 R161, RZ, RZ, R96 ;  /* 0x000000ffffa17224 */ /* 0x000fc400078e0060 */
        /* <DEDUP_REMOVED lines=8> */
[----:B------:R-:W1:Y:S02]  /*4bd0*/  MUFU.EX2 R133, R3 ;  /* 0x0000000300857308 */ /* 0x000e640000000800 */
[----:B-1----:R-:W-:Y:S01]  /*4be0*/  F2FP.PACK_AB R7, R133, R134 ;  /* 0x000000868507723e */ /* 0x002fe200000000ff */
[----:B------:R-:W-:-:S02]  /*4bf0*/  FFMA.FTZ R3, R179, c[0x0][0x2d0], -R2 ;  /* 0x0000b400b3037a23 */ /* 0x000fc40000010802 */
[----:B------:R-:W-:-:S03]  /*4c00*/  IMAD.MOV.U32 R179, RZ, RZ, R105 ;  /* 0x000000ffffb37224 */ /* 0x000fc600078e0069 */
[----:B------:R1:W-:Y:S01]  /*4c10*/  MUFU.EX2 R132, R3 ;  /* 0x0000000300847308 */ /* 0x0003e20000000800 */
[C---:B--2---:R-:W-:Y:S08]  /*4c20*/  HMMA.16816.F32 R120, R4.reuse, R16, R120 ;  /* 0x000000100478723c */ /* 0x044ff00000001878 */
[----:B------:R-:W-:Y:S01]  /*4c30*/  HMMA.16816.F32 R56, R4, R18, R56 ;  /* 0x000000120438723c */ /* 0x000fe20000001838 */
[----:B------:R-:W2:Y:S01]  /*4c40*/  LDSM.16.MT88.4 R16, [R200+0x6800] ;  /* 0x00680000c810783b */ /* 0x000ea20000004200 */
        /* <DEDUP_REMOVED lines=23> */
[----:B----4-:R-:W-:Y:S01]  /*4dc0*/  HMMA.16816.F32 R44, R4, R12, R40 ;  /* 0x0000000c042c723c */ /* 0x010fe20000001828 */
[----:B---3--:R-:W-:-:S07]  /*4dd0*/  FFMA.FTZ R3, R231, c[0x0][0x2d0], -R0 ;  /* 0x0000b400e7037a23 */ /* 0x008fce0000010800 */
[C---:B------:R-:W-:Y:S01]  /*4de0*/  HMMA.16816.F32 R40, R4.reuse, R14, R36 ;  /* 0x0000000e0428723c */ /* 0x040fe20000001824 */
[----:B------:R-:W3:Y:S01]  /*4df0*/  LDSM.16.MT88.4 R12, [R203+0x3000] ;  /* 0x00300000cb0c783b */ /* 0x000ee20000004200 */
        /* <DEDUP_REMOVED lines=16> */
[C---:B--2---:R-:W-:Y:S08]  /*4f00*/  HMMA.16816.F32 R120, R4.reuse, R16, R120 ;  /* 0x000000100478723c */ /* 0x044ff00000001878 */
[----:B------:R-:W-:Y:S01]  /*4f10*/  HMMA.16816.F32 R28, R4, R18, R56 ;  /* 0x00000012041c723c */ /* 0x000fe20000001838 */
[----:B------:R-:W2:Y:S01]  /*4f20*/  LDSM.16.MT88.4 R16, [R200+0x7000] ;  /* 0x00700000c810783b */ /* 0x000ea20000004200 */
[----:B-1----:R-:W-:-:S06]  /*4f30*/  FFMA.FTZ R3, R239, c[0x0][0x2d0], -R2 ;  /* 0x0000b400ef037a23 */ /* 0x002fcc0000010802 */
[C---:B---3--:R-:W-:Y:S01]  /*4f40*/  HMMA.16816.F32 R76, R4.reuse, R12, R88 ;  /* 0x0000000c044c723c */ /* 0x048fe20000001858 */
[----:B------:R-:W-:Y:S01]  /*4f50*/  LDSM.16.MT88.4 R88, [R206+0x3800] ;  /* 0x00380000ce58783b */ /* 0x000fe20000004200 */
[----:B------:R1:W3:Y:S06]  /*4f60*/  MUFU.EX2 R52, R3 ;  /* 0x0000000300347308 */ /* 0x0002ec0000000800 */
[C---:B------:R-:W-:Y:S01]  /*4f70*/  HMMA.16816.F32 R56, R4.reuse, R14, R92 ;  /* 0x0000000e0438723c */ /* 0x040fe2000000185c */
[----:B------:R-:W5:Y:S07]  /*4f80*/  LDSM.16.MT88.4 R12, [R203+0x7000] ;  /* 0x00700000cb0c783b */ /* 0x000f6e0000004200 */
[----:B------:R-:W-:Y:S01]  /*4f90*/  HMMA.16816.F32 R68, R4, R20, R100 ;  /* 0x000000140444723c */ /* 0x000fe20000001864 */
[----:B------:R-:W-:Y:S01]  /*4fa0*/  LDSM.16.MT88.4 R100, [R204+0x7800] ;  /* 0x00780000cc64783b */ /* 0x000fe20000004200 */
[--C-:B-1----:R-:W-:Y:S01]  /*4fb0*/  FFMA.FTZ R3, R238, c[0x0][0x2d0], -R2.reuse ;  /* 0x0000b400ee037a23 */ /* 0x102fe20000010802 */
[----:B---3--:R-:W-:Y:S01]  /*4fc0*/  F2FP.PACK_AB R112, R52, R53 ;  /* 0x000000353470723e */ /* 0x008fe200000000ff */
[----:B------:R-:W-:-:S04]  /*4fd0*/  FFMA.FTZ R2, R242, c[0x0][0x2d0], -R2 ;  /* 0x0000b400f2027a23 */ /* 0x000fc80000010802 */
[C---:B------:R-:W-:Y:S01]  /*4fe0*/  HMMA.16816.F32 R36, R4.reuse, R22, R96 ;  /* 0x000000160424723c */ /* 0x040fe20000001860 */
[----:B------:R-:W1:Y:S04]  /*4ff0*/  LDSM.16.MT88.4 R20, [R204+0x7000] ;  /* 0x00700000cc14783b */ /* 0x000e680000004200 */
[----:B------:R-:W-:Y:S03]  /*5000*/  LDSM.16.MT88.4 R96, [R200+0x7800] ;  /* 0x00780000c860783b */ /* 0x000fe60000004200 */
[C---:B----4-:R-:W-:Y:S08]  /*5010*/  HMMA.16816.F32 R84, R4.reuse, R8, R84 ;  /* 0x000000080454723c */ /* 0x050ff00000001854 */
[C---:B--2---:R-:W-:Y:S01]  /*5020*/  HMMA.16816.F32 R64, R4.reuse, R18, R64 ;  /* 0x000000120440723c */ /* 0x044fe20000001840 */
        /* <DEDUP_REMOVED lines=21> */
[----:B------:R-:W2:Y:S03]  /*5180*/  MUFU.EX2 R12, R0 ;  /* 0x00000000000c7308 */ /* 0x000ea60000000800 */
[----:B------:R-:W-:Y:S01]  /*5190*/  HMMA.16816.F32 R24, R4, R10, R24 ;  /* 0x0000000a0418723c */ /* 0x000fe20000001818 */
[----:B------:R-:W-:Y:S01]  /*51a0*/  LDSM.16.MT88.4 R8, [R206+0x7800] ;  /* 0x00780000ce08783b */ /* 0x000fe20000004200 */
[----:B-1----:R-:W-:-:S05]  /*51b0*/  FADD.FTZ R2, R180, R181 ;  /* 0x000000b5b4027221 */ /* 0x002fca0000010000 */
[----:B------:R-:W-:Y:S02]  /*51c0*/  IMAD.MOV.U32 R5, RZ, RZ, c[0x0][0x168] ;  /* 0x00005a00ff057624 */ /* 0x000fe400078e00ff */
[----:B------:R-:W-:Y:S02]  /*51d0*/  FADD.FTZ R3, R161, R2 ;  /* 0x00000002a1037221 */ /* 0x000fe40000010000 */
[----:B------:R-:W-:Y:S01]  /*51e0*/  IMAD.MOV.U32 R161, RZ, RZ, R110 ;  /* 0x000000ffffa17224 */ /* 0x000fe200078e006e */
[----:B--2---:R-:W-:Y:S01]  /*51f0*/  F2FP.PACK_AB R115, R12, R13 ;  /* 0x0000000d0c73723e */ /* 0x004fe200000000ff */
[----:B------:R-:W-:Y:S02]  /*5200*/  FADD.FTZ R0, R160, R179 ;  /* 0x000000b3a0007221 */ /* 0x000fe40000010000 */
[----:B------:R-:W-:Y:S01]  /*5210*/  IMAD.MOV.U32 R160, RZ, RZ, R111 ;  /* 0x000000ffffa07224 */ /* 0x000fe200078e006f */
[----:B------:R-:W-:Y:S01]  /*5220*/  IADD3 R230, R161, -0x2, RZ ;  /* 0xfffffffea1e67810 */ /* 0x000fe20007ffe0ff */
        /* <DEDUP_REMOVED lines=22> */
[----:B------:R-:W1:Y:S01]  /*5390*/  LDSM.16.MT88.4 R108, [R203+0x7800] ;  /* 0x00780000cb6c783b */ /* 0x000e620000004200 */
[----:B------:R-:W-:Y:S01]  /*53a0*/  FADD.FTZ R2, R232, R2 ;  /* 0x00000002e8027221 */ /* 0x000fe20000010000 */
[----:B------:R-:W-:Y:S01]  /*53b0*/  HMMA.16816.F32 R68, R112, R72, R68 ;  /* 0x000000487044723c */ /* 0x000fe20000001844 */
[----:B------:R-:W-:-:S02]  /*53c0*/  FADD.FTZ R0, R178, R0 ;  /* 0x00000000b2007221 */ /* 0x000fc40000010000 */
[----:B------:R-:W-:Y:S02]  /*53d0*/  FADD.FTZ R2, R166, R2 ;  /* 0x00000002a6027221 */ /* 0x000fe40000010000 */
[----:B------:R-:W-:Y:S02]  /*53e0*/  FADD.FTZ R0, R177, R0 ;  /* 0x00000000b1007221 */ /* 0x000fe40000010000 */
[----:B------:R-:W-:Y:S01]  /*53f0*/  FADD.FTZ R2, R165, R2 ;  /* 0x00000002a5027221 */ /* 0x000fe20000010000 */
[----:B---3--:R-:W-:Y:S01]  /*5400*/  HMMA.16816.F32 R76, R112, R80, R76 ;  /* 0x00000050704c723c */ /* 0x008fe2000000184c */
        /* <DEDUP_REMOVED lines=18> */
[----:B------:R-:W-:Y:S01]  /*5530*/  @P5 IMAD.HI.U32 R2, R160, c[0x0][0x2c8], RZ ;  /* 0x0000b200a0025a27 */ /* 0x000fe200078e00ff */
[C---:B-1----:R-:W-:Y:S03]  /*5540*/  HMMA.16816.F32 R104, R112.reuse, R108, R44 ;  /* 0x0000006c7068723c */ /* 0x042fe6000000182c */
        /* <DEDUP_REMOVED lines=22> */
[----:B------:R-:W-:Y:S02]  /*56b0*/  FADD.FTZ R2, R53, R2 ;  /* 0x0000000235027221 */ /* 0x000fe40000010000 */
[----:B------:R-:W-:Y:S02]  /*56c0*/  FADD.FTZ R0, R17, R0 ;  /* 0x0000000011007221 */ /* 0x000fe40000010000 */
[----:B------:R-:W-:Y:S02]  /*56d0*/  FADD.FTZ R2, R52, R2 ;  /* 0x0000000234027221 */ /* 0x000fe40000010000 */
[----:B------:R-:W-:Y:S02]  /*56e0*/  FADD.FTZ R0, R16, R0 ;  /* 0x0000000010007221 */ /* 0x000fe40000010000 */
[----:B------:R-:W-:Y:S02]  /*56f0*/  IMAD.MOV.U32 R163, RZ, RZ, R129 ;  /* 0x000000ffffa37224 */ /* 0x000fe400078e0081 */
[----:B------:R-:W-:Y:S01]  /*5700*/  FADD.FTZ R0, R13, R0 ;  /* 0x000000000d007221 */ /* 0x000fe20000010000 */
[----:B------:R-:W-:Y:S01]  /*5710*/  HMMA.16816.F32 R128, R112, R100, R60 ;  /* 0x000000647080723c */ /* 0x000fe2000000183c */
[----:B------:R-:W-:Y:S01]  /*5720*/  FADD.FTZ R2, R19, R2 ;  /* 0x0000000213027221 */ /* 0x000fe20000010000 */
[----:B------:R-:W-:Y:S01]  /*5730*/  IMNMX R3, R163, R3, !PT ;  /* 0x00000003a3037217 */ /* 0x000fe20007800200 */
[----:B------:R-:W-:-:S02]  /*5740*/  FADD.FTZ R0, R12, R0 ;  /* 0x000000000c007221 */ /* 0x000fc40000010000 */
[----:B------:R-:W-:Y:S01]  /*5750*/  FADD.FTZ R2, R18, R2 ;  /* 0x0000000212027221 */ /* 0x000fe20000010000 */
[----:B------:R-:W-:Y:S01]  /*5760*/  ISETP.GE.AND P0, PT, R230, R3, PT ;  /* 0x00000003e600720c */ /* 0x000fe20003f06270 */
[----:B------:R1:W-:Y:S01]  /*5770*/  STL [R1+0x28], R3 ;  /* 0x0000280301007387 */ /* 0x0003e20000100800 */
[C---:B------:R-:W-:Y:S03]  /*5780*/  HMMA.16816.F32 R100, R112.reuse, R102, R48 ;  /* 0x000000667064723c */ /* 0x040fe60000001830 */
[----:B------:R1:W-:Y:S04]  /*5790*/  STL [R1+0x8], R0 ;  /* 0x0000080001007387 */ /* 0x0003e80000100800 */
[----:B------:R1:W-:Y:S01]  /*57a0*/  STL [R1+0x4], R2 ;  /* 0x0000040201007387 */ /* 0x0003e20000100800 */
[----:B------:R-:W-:Y:S03]  /*57b0*/  HMMA.16816.F32 R112, R112, R10, R24 ;  /* 0x0000000a7070723c */ /* 0x000fe60000001818 */
[----:B------:R-:W-:Y:S10]  /*57c0*/  @!P0 BRA `(.L_x_1406) ;  /* 0x0000421000008947 */ /* 0x000ff40003800000 */
[----:B------:R-:W-:Y:S02]  /*57d0*/  MOV R118, R116 ;  /* 0x0000007400767202 */ /* 0x000fe40000000f00 */
[----:B-1----:R-:W-:-:S02]  /*57e0*/  MOV R3, R117 ;  /* 0x0000007500037202 */ /* 0x002fc40000000f00 */
[----:B------:R-:W-:-:S07]  /*57f0*/  MOV R229, R230 ;  /* 0x000000e600e57202 */ /* 0x000fce0000000f00 */
.L_x_1407:
[----:B------:R-:W2:Y:S01]  /*5800*/  LDL R230, [R1] ;  /* 0x0000000001e67983 */ /* 0x000ea20000100800 */
[----:B------:R-:W-:Y:S04]  /*5810*/  DEPBAR.LE SB0, 0x0 ;  /* 0x000080000000791a */ /* 0x000fe80000000000 */
[----:B------:R-:W3:Y:S01]  /*5820*/  LDL.64 R178, [R1+0x18] ;  /* 0x0000180001b27983 */ /* 0x000ee20000100a00 */
[----:B------:R-:W-:Y:S05]  /*5830*/  WARPSYNC 0xffffffff ;  /* 0xffffffff00007948 */ /* 0x000fea0003800000 */
[----:B------:R-:W3:Y:S04]  /*5840*/  LDL R181, [R1+0x24] ;  /* 0x0000240001b57983 */ /* 0x000ee80000100800 */
        /* <DEDUP_REMOVED lines=17> */
[----:B------:R-:W5:Y:S01]  /*5960*/  LDSM.16.M88.4 R152, [R221] ;  /* 0x00000000dd98783b */ /* 0x000f620000000200 */
[C---:B------:R-:W-:Y:S07]  /*5970*/  HMMA.16816.F32 R28, R136.reuse, R32, RZ ;  /* 0x00000020881c723c */ /* 0x040fee00000018ff */
[----:B------:R-:W-:Y:S01]  /*5980*/  LDSM.16.M88.4 R156, [R218] ;  /* 0x00000000da9c783b */ /* 0x000fe20000000200 */
[C---:B------:R-:W-:Y:S07]  /*5990*/  HMMA.16816.F32 R32, R136.reuse, R34, RZ ;  /* 0x000000228820723c */ /* 0x040fee00000018ff */
[----:B------:R-:W-:Y:S01]  /*59a0*/  LDSM.16.M88.4 R160, [R217] ;  /* 0x00000000d9a0783b */ /* 0x000fe20000000200 */
[C---:B------:R-:W-:Y:S07]  /*59b0*/  HMMA.16816.F32 R36, R136.reuse, R40, RZ ;  /* 0x000000288824723c */ /* 0x040fee00000018ff */
[----:B------:R-:W-:Y:S01]  /*59c0*/  LDSM.16.M88.4 R164, [R216] ;  /* 0x00000000d8a4783b */ /* 0x000fe20000000200 */
[C---:B------:R-:W-:Y:S07]  /*59d0*/  HMMA.16816.F32 R40, R136.reuse, R42, RZ ;  /* 0x0000002a8828723c */ /* 0x040fee00000018ff */
[----:B------:R-:W4:Y:S04]  /*59e0*/  LDL R232, [R1+0xc] ;  /* 0x00000c0001e87983 */ /* 0x000f280000100800 */
        /* <DEDUP_REMOVED lines=13> */
[C---:B------:R-:W-:Y:S08]  /*5ac0*/  HMMA.16816.F32 R20, R140.reuse, R152, R20 ;  /* 0x000000988c14723c */ /* 0x040ff00000001814 */
[C---:B------:R-:W-:Y:S08]  /*5ad0*/  HMMA.16816.F32 R24, R140.reuse, R154, R24 ;  /* 0x0000009a8c18723c */ /* 0x040ff00000001818 */
        /* <DEDUP_REMOVED lines=9> */
[----:B------:R-:W-:Y:S03]  /*5b70*/  @!P6 IMAD.MOV.U32 R176, RZ, RZ, 0x6 ;  /* 0x00000006ffb0e424 */ /* 0x000fe600078e00ff */
[----:B------:R-:W-:Y:S01]  /*5b80*/  @!P6 SHF.R.S32.HI R0, RZ, 0x1f, R229 ;  /* 0x0000001fff00e819 */ /* 0x000fe200000114e5 */
[C---:B------:R-:W-:Y:S03]  /*5b90*/  @!P6 IMAD.WIDE.U32 R116, R229.reuse, c[0x0][0x208], RZ ;  /* 0x00008200e574ea25 */ /* 0x040fe600078e00ff */
[C---:B------:R-:W-:Y:S04]  /*5ba0*/  HMMA.16816.F32 R60, R140.reuse, R164, R60 ;  /* 0x000000a48c3c723c */ /* 0x040fe8000000183c */
[----:B------:R-:W-:Y:S02]  /*5bb0*/  @!P6 IMAD R0, R0, c[0x0][0x208], RZ ;  /* 0x000082000000ea24 */ /* 0x000fe400078e02ff */
[----:B------:R-:W-:Y:S02]  /*5bc0*/  @!P6 IMAD.SHL.U32 R2, R116, 0x80, RZ ;  /* 0x000000807402e824 */ /* 0x000fe400078e00ff */
[----:B------:R-:W-:Y:S04]  /*5bd0*/  HMMA.16816.F32 R64, R140, R166, R64 ;  /* 0x000000a68c40723c */ /* 0x000fe80000001840 */
[----:B------:R-:W-:Y:S04]  /*5be0*/  @!P6 IMAD R0, R229, c[0x0][0x20c], R0 ;  /* 0x00008300e500ea24 */ /* 0x000fe800078e0200 */
[----:B------:R-:W-:Y:S01]  /*5bf0*/  @!P6 IMAD.IADD R119, R117, 0x1, R0 ;  /* 0x000000017577e824 */ /* 0x000fe200078e0200 */
[----:B---3--:R-:W-:Y:S04]  /*5c00*/  @!P6 IADD3 R0, P1, R2, R178, RZ ;  /* 0x000000b20200e210 */ /* 0x008fe80007f3e0ff */
[----:B------:R-:W-:Y:S02]  /*5c10*/  @!P6 SHF.L.U64.HI R119, R116, 0x7, R119 ;  /* 0x000000077477e819 */ /* 0x000fe40000010277 */
[----:B------:R-:W-:Y:S03]  /*5c20*/  @!P6 LEA R116, P0, R0, c[0x0][0x1f8], 0x1 ;  /* 0x00007e000074ea11 */ /* 0x000fe600078008ff */
[C---:B------:R-:W-:Y:S01]  /*5c30*/  @!P6 IMAD.X R117, R119.reuse, 0x1, R181, P1 ;  /* 0x000000017775e824 */ /* 0x040fe200008e06b5 */
[----:B------:R-:W-:Y:S04]  /*5c40*/  @!P6 IADD3 R2, P4, P1, R2, 0x40, R178 ;  /* 0x000000400202e810 */ /* 0x000fe8000799e0b2 */
[----:B------:R-:W-:Y:S01]  /*5c50*/  @!P6 LEA.HI.X R117, R0, c[0x0][0x1fc], R117, 0x1, P0 ;  /* 0x00007f000075ea11 */ /* 0x000fe200000f0c75 */
[----:B------:R-:W-:Y:S01]  /*5c60*/  @!P6 IMAD.MOV.U32 R0, RZ, RZ, c[0x0][0x208] ;  /* 0x00008200ff00e624 */ /* 0x000fe200078e00ff */
[----:B------:R-:W-:Y:S02]  /*5c70*/  @!P6 IADD3.X R119, R119, RZ, R181, P4, P1 ;  /* 0x000000ff7777e210 */ /* 0x000fe400027e24b5 */
[----:B------:R-:W-:Y:S01]  /*5c80*/  @!P6 LEA R178, P0, R2, c[0x0][0x1f8], 0x1 ;  /* 0x00007e0002b2ea11 */ /* 0x000fe200078008ff */
[----:B------:R-:W-:Y:S01]  /*5c90*/  @!PT LDS RZ, [RZ] ;  /* 0x00000000fffff984 */ /* 0x000fe20000000800 */
[----:B------:R-:W-:Y:S01]  /*5ca0*/  @!PT LDS RZ, [RZ] ;  /* 0x00000000fffff984 */ /* 0x000fe20000000800 */
[----:B------:R-:W-:Y:S01]  /*5cb0*/  @!PT LDS RZ, [RZ] ;  /* 0x00000000fffff984 */ /* 0x000fe20000000800 */
[----:B------:R1:W-:Y:S01]  /*5cc0*/  @!P6 LDGSTS.E.BYPASS.LTC128B.128 [R228+0x100], [R116.64], !P3 ;  /* 0x0010000074e4efae */ /* 0x0003e2000d901d46 */
[C---:B------:R-:W-:Y:S01]  /*5cd0*/  @!P6 IMAD.SHL.U32 R180, R0.reuse, 0x40, RZ ;  /* 0x0000004000b4e824 */ /* 0x040fe200078e00ff */
[----:B------:R-:W-:Y:S02]  /*5ce0*/  @!P6 SHF.L.U64.HI R0, R0, R176, c[0x0][0x20c] ;  /* 0x000083000000e619 */ /* 0x000fe400000102b0 */
[----:B------:R-:W-:Y:S02]  /*5cf0*/  @!P6 LEA.HI.X R179, R2, c[0x0][0x1fc], R119, 0x1, P0 ;  /* 0x00007f0002b3ea11 */ /* 0x000fe400000f0c77 */
[----:B------:R-:W-:Y:S03]  /*5d00*/  @!P6 IADD3 R176, P1, R116, R180, RZ ;  /* 0x000000b474b0e210 */ /* 0x000fe60007f3e0ff */
[----:B------:R2:W-:Y:S01]  /*5d10*/  @!P6 LDGSTS.E.BYPASS.LTC128B.128 [R228+0x4100], [R178.64], !P2 ;  /* 0x04100000b2e4efae */ /* 0x0005e2000d101d46 */
[----:B------:R-:W-:Y:S07]  /*5d20*/  @!P6 IADD3.X R177, R117, R0, RZ, P1, !PT ;  /* 0x0000000075b1e210 */ /* 0x000fee0000ffe4ff */
[----:B------:R2:W-:Y:S08]  /*5d30*/  @!P6 LDGSTS.E.BYPASS.LTC128B.128 [R228+0x1100], [R176.64], !P3 ;  /* 0x01100000b0e4efae */ /* 0x0005f0000d901d46 */
[----:B------:R2:W-:Y:S01]  /*5d40*/  @!P6 LDGSTS.E.BYPASS.LTC128B.128 [R228+0x5100], [R176.64+0x80], !P2 ;  /* 0x05100080b0e4efae */ /* 0x0005e2000d101d46 */
[-C--:B-1----:R-:W-:Y:S04]  /*5d50*/  @!P6 IADD3 R116, P0, R176, R180.reuse, RZ ;  /* 0x000000b4b074e210 */ /* 0x082fe80007f1e0ff */
[----:B------:R-:W-:Y:S01]  /*5d60*/  @!P6 IADD3 R152, P1, R116, R180, RZ ;  /* 0x000000b47498e210 */ /* 0x000fe20007f3e0ff */
[--C-:B------:R-:W-:Y:S04]  /*5d70*/  @!P6 IMAD.X R117, R177, 0x1, R0.reuse, P0 ;  /* 0x00000001b175e824 */ /* 0x100fe800000e0600 */
[----:B------:R-:W-:Y:S01]  /*5d80*/  @!P6 IMAD.X R153, R117, 0x1, R0, P1 ;  /* 0x000000017599e824 */ /* 0x000fe200008e0600 */
[----:B------:R1:W-:Y:S08]  /*5d90*/  @!P6 LDGSTS.E.BYPASS.LTC128B.128 [R228+0x2100], [R116.64], !P3 ;  /* 0x0210000074e4efae */ /* 0x0003f0000d901d46 */
[----:B------:R1:W-:Y:S08]  /*5da0*/  @!P6 LDGSTS.E.BYPASS.LTC128B.128 [R228+0x6100], [R116.64+0x80], !P2 ;  /* 0x0610008074e4efae */ /* 0x0003f0000d101d46 */
[----:B------:R3:W-:Y:S08]  /*5db0*/  @!P6 LDGSTS.E.BYPASS.LTC128B.128 [R228+0x3100], [R152.64], !P3 ;  /* 0x0310000098e4efae */ /* 0x0007f0000d901d46 */
[----:B------:R3:W-:Y:S08]  /*5dc0*/  @!P6 LDGSTS.E.BYPASS.LTC128B.128 [R228+0x7100], [R152.64+0x80], !P2 ;  /* 0x0710008098e4efae */ /* 0x0007f0000d101d46 */
[----:B------:R-:W-:Y:S08]  /*5dd0*/  LDSM.16.M88.4 R144, [R205+0x800] ;  /* 0x00080000cd90783b */ /* 0x000ff00000000200 */
[----:B------:R-:W-:Y:S08]  /*5de0*/  LDSM.16.M88.4 R148, [R205+0x1000] ;  /* 0x00100000cd94783b */ /* 0x000ff00000000200 */
[----:B------:R-:W-:Y:S08]  /*5df0*/  LDSM.16.M88.4 R156, [R205+0x1800] ;  /* 0x00180000cd9c783b */ /* 0x000ff00000000200 */
[----:B---3--:R-:W3:Y:S01]  /*5e00*/  LDSM.16.M88.4 R152, [R205] ;  /* 0x00000000cd98783b */ /* 0x008ee20000000200 */
[----:B----4-:R-:W-:Y:S04]  /*5e10*/  @P5 IMAD.HI.U32 R2, R232, c[0x0][0x2c8], RZ ;  /* 0x0000b200e8025a27 */ /* 0x010fe800078e00ff */
[----:B------:R-:W-:Y:S03]  /*5e20*/  IMAD.MOV.U32 R0, RZ, RZ, R232 ;  /* 0x000000ffff007224 */ /* 0x000fe600078e00e8 */
[----:B------:R-:W0:Y:S01]  /*5e30*/  LDGDEPBAR ;  /* 0x00000000000079af */ /* 0x000e220000000000 */
[----:B------:R-:W-:Y:S07]  /*5e40*/  @P5 SHF.R.U32.HI R0, RZ, c[0x0][0x2cc], R2 ;  /* 0x0000b300ff005a19 */ /* 0x000fee0000011602 */
[----:B------:R-:W4:Y:S08]  /*5e50*/  LDSM.16.M88.4 R160, [R205+0x2000] ;  /* 0x00200000cda0783b */ /* 0x000f300000000200 */
[----:B------:R-:W5:Y:S08]  /*5e60*/  LDSM.16.M88.4 R164, [R205+0x2800] ;  /* 0x00280000cda4783b */ /* 0x000f700000000200 */
[----:B--2---:R-:W-:Y:S01]  /*5e70*/  LDSM.16.M88.4 R176, [R202+0x3000] ;  /* 0x00300000cab0783b */ /* 0x004fe20000000200 */
[C---:B---3--:R-:W-:Y:S07]  /*5e80*/  HMMA.16816.F32 R4, R168.reuse, R152, R4 ;  /* 0x00000098a804723c */ /* 0x048fee0000001804 */
[----:B------:R-:W-:Y:S01]  /*5e90*/  LDSM.16.M88.4 R180, [R202+0x3800] ;  /* 0x00380000cab4783b */ /* 0x000fe20000000200 */
[C---:B------:R-:W-:Y:S07]  /*5ea0*/  HMMA.16816.F32 R8, R168.reuse, R154, R8 ;  /* 0x0000009aa808723c */ /* 0x040fee0000001808 */
[----:B------:R-:W-:Y:S01]  /*5eb0*/  LDSM.16.M88.4 R152, [R205+0x3000] ;  /* 0x00300000cd98783b */ /* 0x000fe20000000200 */
[C---:B------:R-:W-:Y:S07]  /*5ec0*/  HMMA.16816.F32 R12, R168.reuse, R144, R12 ;  /* 0x00000090a80c723c */ /* 0x040fee000000180c */
[----:B-1----:R-:W-:Y:S01]  /*5ed0*/  SHFL.IDX PT, R116, R0, 0x1, 0x1c1f ;  /* 0x003c1f0000747f89 */ /* 0x002fe200000e0000 */
[C---:B------:R-:W-:Y:S07]  /*5ee0*/  HMMA.16816.F32 R16, R168.reuse, R146, R16 ;  /* 0x00000092a810723c */ /* 0x040fee0000001810 */
[----:B------:R-:W-:Y:S01]  /*5ef0*/  LDSM.16.M88.4 R144, [R205+0x3800] ;  /* 0x00380000cd90783b */ /* 0x000fe20000000200 */
[C---:B------:R-:W-:Y:S07]  /*5f00*/  HMMA.16816.F32 R20, R168.reuse, R148, R20 ;  /* 0x00000094a814723c */ /* 0x040fee0000001814 */
[----:B------:R1:W2:Y:S01]  /*5f10*/  SHFL.IDX PT, R2, R0, RZ, 0x1c1f ;  /* 0x001c1fff00027589 */ /* 0x0002a200000e0000 */
[C---:B------:R-:W-:Y:S07]  /*5f20*/  HMMA.16816.F32 R24, R168.reuse, R150, R24 ;  /* 0x00000096a818723c */ /* 0x040fee0000001818 */
[----:B------:R-:W3:Y:S01]  /*5f30*/  LDSM.16.M88.4 R148, [R202] ;  /* 0x00000000ca94783b */ /* 0x000ee20000000200 */
[C---:B------:R-:W-:Y:S08]  /*5f40*/  HMMA.16816.F32 R28, R168.reuse, R156, R28 ;  /* 0x0000009ca81c723c */ /* 0x040ff0000000181c */
[C---:B------:R-:W-:Y:S01]  /*5f50*/  HMMA.16816.F32 R32, R168.reuse, R158, R32 ;  /* 0x0000009ea820723c */ /* 0x040fe20000001820 */
[----:B------:R-:W3:Y:S03]  /*5f60*/  LDSM.16.M88.4 R156, [R202+0x800] ;  /* 0x00080000ca9c783b */ /* 0x000ee60000000200 */
[----:B-1----:R-:W-:Y:S04]  /*5f70*/  IMAD.MOV.U32 R0, RZ, RZ, -0x80 ;  /* 0xffffff80ff007424 */ /* 0x002fe800078e00ff */
[C---:B----4-:R-:W-:Y:S04]  /*5f80*/  HMMA.16816.F32 R36, R168.reuse, R160, R36 ;  /* 0x000000a0a824723c */ /* 0x050fe80000001824 */
[----:B------:R-:W-:Y:S04]  /*5f90*/  IMAD R0, R229, R0, 0x1 ;  /* 0x00000001e5007424 */ /* 0x000fe800078e0200 */
[C---:B------:R-:W-:Y:S01]  /*5fa0*/  HMMA.16816.F32 R40, R168.reuse, R162, R40 ;  /* 0x000000a2a828723c */ /* 0x040fe20000001828 */
[----:B------:R-:W1:Y:S03]  /*5fb0*/  LDSM.16.M88.4 R160, [R202+0x1000] ;  /* 0x00100000caa0783b */ /* 0x000e660000000200 */
[----:B------:R-:W-:Y:S04]  /*5fc0*/  IADD3 R0, R0, c[0x0][0x1d0], -R231 ;  /* 0x0000740000007a10 */ /* 0x000fe80007ffe8e7 */
[C---:B-----5:R-:W-:Y:S04]  /*5fd0*/  HMMA.16816.F32 R44, R168.reuse, R164, R44 ;  /* 0x000000a4a82c723c */ /* 0x060fe8000000182c */
[----:B------:R-:W-:Y:S04]  /*5fe0*/  IADD3 R0, R0, -c[0x0][0x168], RZ ;  /* 0x80005a0000007a10 */ /* 0x000fe80007ffe0ff */
[C---:B------:R-:W-:Y:S01]  /*5ff0*/  HMMA.16816.F32 R48, R168.reuse, R166, R48 ;  /* 0x000000a6a830723c */ /* 0x040fe20000001830 */
[----:B------:R-:W-:Y:S03]  /*6000*/  LDSM.16.M88.4 R164, [R202+0x2800] ;  /* 0x00280000caa4783b */ /* 0x000fe60000000200 */
[C---:B--2---:R-:W-:Y:S02]  /*6010*/  IMAD.IADD R2, R0.reuse, 0x1, R2 ;  /* 0x0000000100027824 */ /* 0x044fe400078e0202 */
[----:B------:R-:W-:Y:S02]  /*6020*/  IMAD.IADD R0, R0, 0x1, R116 ;  /* 0x0000000100007824 */ /* 0x000fe400078e0274 */
[C---:B------:R-:W-:Y:S03]  /*6030*/  HMMA.16816.F32 R52, R168.reuse, R152, R52 ;  /* 0x00000098a834723c */ /* 0x040fe60000001834 */
[C---:B------:R-:W-:Y:S02]  /*6040*/  ISETP.GT.AND P1, PT, R0.reuse, RZ, PT ;  /* 0x000000ff0000720c */ /* 0x040fe40003f24270 */
[----:B------:R-:W-:Y:S02]  /*6050*/  ISETP.GT.AND P0, PT, R0, 0x1, PT ;  /* 0x000000010000780c */ /* 0x000fe40003f04270 */
[C---:B------:R-:W-:Y:S01]  /*6060*/  ISETP.GT.AND P4, PT, R2.reuse, 0x1, PT ;  /* 0x000000010200780c */ /* 0x040fe20003f84270 */
[C---:B------:R-:W-:Y:S01]  /*6070*/  HMMA.16816.F32 R56, R168.reuse, R154, R56 ;  /* 0x0000009aa838723c */ /* 0x040fe20000001838 */
[----:B------:R-:W2:Y:S02]  /*6080*/  LDSM.16.M88.4 R152, [R202+0x1800] ;  /* 0x00180000ca98783b */ /* 0x000ea40000000200 */
[----:B------:R-:W-:Y:S05]  /*6090*/  ISETP.GT.AND P6, PT, R2, RZ, PT ;  /* 0x000000ff0200720c */ /* 0x000fea0003fc4270 */
[C---:B------:R-:W-:Y:S08]  /*60a0*/  HMMA.16816.F32 R60, R168.reuse, R144, R60 ;  /* 0x00000090a83c723c */ /* 0x040ff0000000183c */
[----:B------:R-:W-:Y:S01]  /*60b0*/  HMMA.16816.F32 R64, R168, R146, R64 ;  /* 0x00000092a840723c */ /* 0x000fe20000001840 */
[----:B------:R-:W4:Y:S07]  /*60c0*/  LDSM.16.M88.4 R144, [R202+0x2000] ;  /* 0x00200000ca90783b */ /* 0x000f2e0000000200 */
[C---:B---3--:R-:W-:Y:S08]  /*60d0*/  HMMA.16816.F32 R4, R172.reuse, R148, R4 ;  /* 0x00000094ac04723c */ /* 0x048ff00000001804 */
[C---:B------:R-:W-:Y:S01]  /*60e0*/  HMMA.16816.F32 R8, R172.reuse, R150, R8 ;  /* 0x00000096ac08723c */ /* 0x040fe20000001808 */
[----:B------:R-:W3:Y:S07]  /*60f0*/  LDSM.16.M88.4 R148, [R201+0x4000] ;  /* 0x00400000c994783b */ /* 0x000eee0000000200 */
[C---:B------:R-:W-:Y:S08]  /*6100*/  HMMA.16816.F32 R12, R172.reuse, R156, R12 ;  /* 0x0000009cac0c723c */ /* 0x040ff0000000180c */
[C---:B------:R-:W-:Y:S01]  /*6110*/  HMMA.16816.F32 R16, R172.reuse, R158, R16 ;  /* 0x0000009eac10723c */ /* 0x040fe20000001810 */
[----:B------:R-:W5:Y:S07]  /*6120*/  LDSM.16.M88.4 R156, [R201+0x4800] ;  /* 0x00480000c99c783b */ /* 0x000f6e0000000200 */
[C---:B-1----:R-:W-:Y:S08]  /*6130*/  HMMA.16816.F32 R20, R172.reuse, R160, R20 ;  /* 0x000000a0ac14723c */ /* 0x042ff00000001814 */
[C---:B------:R-:W-:Y:S01]  /*6140*/  HMMA.16816.F32 R24, R172.reuse, R162, R24 ;  /* 0x000000a2ac18723c */ /* 0x040fe20000001818 */
[----:B------:R-:W1:Y:S07]  /*6150*/  LDSM.16.M88.4 R160, [R201+0x5000] ;  /* 0x00500000c9a0783b */ /* 0x000e6e0000000200 */
[C---:B--2---:R-:W-:Y:S08]  /*6160*/  HMMA.16816.F32 R28, R172.reuse, R152, R28 ;  /* 0x00000098ac1c723c */ /* 0x044ff0000000181c */
[C---:B------:R-:W-:Y:S01]  /*6170*/  HMMA.16816.F32 R32, R172.reuse, R154, R32 ;  /* 0x0000009aac20723c */ /* 0x040fe20000001820 */
[----:B------:R-:W-:Y:S07]  /*6180*/  LDSM.16.M88.4 R152, [R201+0x6000] ;  /* 0x00600000c998783b */ /* 0x000fee0000000200 */
[C---:B----4-:R-:W-:Y:S08]  /*6190*/  HMMA.16816.F32 R36, R172.reuse, R144, R36 ;  /* 0x00000090ac24723c */ /* 0x050ff00000001824 */
[C---:B------:R-:W-:Y:S01]  /*61a0*/  HMMA.16816.F32 R40, R172.reuse, R146, R40 ;  /* 0x00000092ac28723c */ /* 0x040fe20000001828 */
[----:B------:R-:W2:Y:S07]  /*61b0*/  LDSM.16.M88.4 R144, [R201+0x5800] ;  /* 0x00580000c990783b */ /* 0x000eae0000000200 */
[C---:B------:R-:W-:Y:S08]  /*61c0*/  HMMA.16816.F32 R44, R172.reuse, R164, R44 ;  /* 0x000000a4ac2c723c */ /* 0x040ff0000000182c */
[C---:B------:R-:W-:Y:S01]  /*61d0*/  HMMA.16816.F32 R48, R172.reuse, R166, R48 ;  /* 0x000000a6ac30723c */ /* 0x040fe20000001830 */
[----:B------:R-:W4:Y:S07]  /*61e0*/  LDSM.16.M88.4 R164, [R201+0x6800] ;  /* 0x00680000c9a4783b */ /* 0x000f2e0000000200 */
[C---:B------:R-:W-:Y:S08]  /*61f0*/  HMMA.16816.F32 R52, R172.reuse, R176, R52 ;  /* 0x000000b0ac34723c */ /* 0x040ff00000001834 */
[C---:B------:R-:W-:Y:S01]  /*6200*/  HMMA.16816.F32 R56, R172.reuse, R178, R56 ;  /* 0x000000b2ac38723c */ /* 0x040fe20000001838 */
[----:B------:R-:W-:Y:S07]  /*6210*/  LDSM.16.M88.4 R176, [R209] ;  /* 0x00000000d1b0783b */ /* 0x000fee0000000200 */
[C---:B------:R-:W-:Y:S08]  /*6220*/  HMMA.16816.F32 R60, R172.reuse, R180, R60 ;  /* 0x000000b4ac3c723c */ /* 0x040ff0000000183c */
[----:B------:R-:W-:Y:S01]  /*6230*/  HMMA.16816.F32 R64, R172, R182, R64 ;  /* 0x000000b6ac40723c */ /* 0x000fe20000001840 */
[----:B------:R-:W-:Y:S07]  /*6240*/  LDSM.16.M88.4 R180, [R208] ;  /* 0x00000000d0b4783b */ /* 0x000fee0000000200 */
[C---:B---3--:R-:W-:Y:S08]  /*6250*/  HMMA.16816.F32 R4, R184.reuse, R148, R4 ;  /* 0x00000094b804723c */ /* 0x048ff00000001804 */
[C---:B------:R-:W-:Y:S01]  /*6260*/  HMMA.16816.F32 R8, R184.reuse, R150, R8 ;  /* 0x00000096b808723c */ /* 0x040fe20000001808 */
[----:B------:R-:W3:Y:S07]  /*6270*/  LDSM.16.M88.4 R148, [R201+0x7000] ;  /* 0x00700000c994783b */ /* 0x000eee0000000200 */
[C---:B-----5:R-:W-:Y:S08]  /*6280*/  HMMA.16816.F32 R12, R184.reuse, R156, R12 ;  /* 0x0000009cb80c723c */ /* 0x060ff0000000180c */
[C---:B------:R-:W-:Y:S01]  /*6290*/  HMMA.16816.F32 R16, R184.reuse, R158, R16 ;  /* 0x0000009eb810723c */ /* 0x040fe20000001810 */
[----:B------:R-:W5:Y:S07]  /*62a0*/  LDSM.16.M88.4 R156, [R201+0x7800] ;  /* 0x00780000c99c783b */ /* 0x000f6e0000000200 */
        /* <DEDUP_REMOVED lines=9> */
[C---:B----4-:R-:W-:Y:S08]  /*6340*/  HMMA.16816.F32 R44, R184.reuse, R164, R44 ;  /* 0x000000a4b82c723c */ /* 0x050ff0000000182c */
[C---:B------:R-:W-:Y:S01]  /*6350*/  HMMA.16816.F32 R48, R184.reuse, R166, R48 ;  /* 0x000000a6b830723c */ /* 0x040fe20000001830 */
[----:B------:R-:W-:Y:S07]  /*6360*/  LDSM.16.M88.4 R164, [R210] ;  /* 0x00000000d2a4783b */ /* 0x000fee0000000200 */
[C---:B---3--:R-:W-:Y:S08]  /*6370*/  HMMA.16816.F32 R52, R184.reuse, R148, R52 ;  /* 0x00000094b834723c */ /* 0x048ff00000001834 */
[C---:B------:R-:W-:Y:S01]  /*6380*/  HMMA.16816.F32 R56, R184.reuse, R150, R56 ;  /* 0x00000096b838723c */ /* 0x040fe20000001838 */
[----:B------:R-:W3:Y:S07]  /*6390*/  LDSM.16.M88.4 R148, [R212] ;  /* 0x00000000d494783b */ /* 0x000eee0000000200 */
[C---:B-----5:R-:W-:Y:S08]  /*63a0*/  HMMA.16816.F32 R60, R184.reuse, R156, R60 ;  /* 0x0000009cb83c723c */ /* 0x060ff0000000183c */
        /* <DEDUP_REMOVED lines=10> */
[----:B------:R-:W-:Y:S07]  /*6450*/  LDSM.16.M88.4 R152, [R205+0x5800] ;  /* 0x00580000cd98783b */ /* 0x000fee0000000200 */
        /* <DEDUP_REMOVED lines=14> */
[----:B------:R-:W-:Y:S07]  /*6540*/  LDSM.16.M88.4 R180, [R202+0x4000] ;  /* 0x00400000cab4783b */ /* 0x000fee0000000200 */
        /* <DEDUP_REMOVED lines=11> */
[----:B------:R-:W1:Y:S07]  /*6600*/  LDSM.16.M88.4 R152, [R202+0x5800] ;  /* 0x00580000ca98783b */ /* 0x000e6e0000000200 */
[C---:B----4-:R-:W-:Y:S08]  /*6610*/  HMMA.16816.F32 R36, R192.reuse, R156, R36 ;  /* 0x0000009cc024723c */ /* 0x050ff00000001824 */
[C---:B------:R-:W-:Y:S08]  /*6620*/  HMMA.16816.F32 R40, R192.reuse, R158, R40 ;  /* 0x0000009ec028723c */ /* 0x040ff00000001828 */
[C---:B-----5:R-:W-:Y:S08]  /*6630*/  HMMA.16816.F32 R44, R192.reuse, R164, R44 ;  /* 0x000000a4c02c723c */ /* 0x060ff0000000182c */
[C---:B------:R-:W-:Y:S08]  /*6640*/  HMMA.16816.F32 R48, R192.reuse, R166, R48 ;  /* 0x000000a6c030723c */ /* 0x040ff00000001830 */
[C---:B------:R-:W-:Y:S08]  /*6650*/  HMMA.16816.F32 R52, R192.reuse, R176, R52 ;  /* 0x000000b0c034723c */ /* 0x040ff00000001834 */
[C---:B------:R-:W-:Y:S08]  /*6660*/  HMMA.16816.F32 R56, R192.reuse, R178, R56 ;  /* 0x000000b2c038723c */ /* 0x040ff00000001838 */
[C---:B-1----:R-:W-:Y:S08]  /*6670*/  HMMA.16816.F32 R60, R192.reuse, R160, R60 ;  /* 0x000000a0c03c723c */ /* 0x042ff0000000183c */
[----:B------:R-:W-:Y:S08]  /*6680*/  HMMA.16816.F32 R64, R192, R162, R64 ;  /* 0x000000a2c040723c */ /* 0x000ff00000001840 */
[C---:B------:R-:W-:Y:S08]  /*6690*/  HMMA.16816.F32 R4, R196.reuse, R180, R4 ;  /* 0x000000b4c404723c */ /* 0x040ff00000001804 */
[C---:B------:R-:W-:Y:S08]  /*66a0*/  HMMA.16816.F32 R8, R196.reuse, R182, R8 ;  /* 0x000000b6c408723c */ /* 0x040ff00000001808 */
[C---:B--2---:R-:W-:Y:S08]  /*66b0*/  HMMA.16816.F32 R12, R196.reuse, R144, R12 ;  /* 0x00000090c40c723c */ /* 0x044ff0000000180c */
[C---:B------:R-:W-:Y:S01]  /*66c0*/  HMMA.16816.F32 R16, R196.reuse, R146, R16 ;  /* 0x00000092c410723c */ /* 0x040fe20000001810 */
[----:B------:R-:W1:Y:S03]  /*66d0*/  LDSM.16.M88.4 R144, [R202+0x6000] ;  /* 0x00600000ca90783b */ /* 0x000e660000000200 */
[----:B------:R-:W-:Y:S02]  /*66e0*/  FSEL R157, R6, -INF , P1 ;  /* 0xff800000069d7808 */ /* 0x000fe40000800000 */
[----:B------:R-:W-:Y:S02]  /*66f0*/  FSEL R159, R7, -INF , P0 ;  /* 0xff800000079f7808 */ /* 0x000fe40000000000 */
[C---:B---3--:R-:W-:Y:S03]  /*6700*/  HMMA.16816.F32 R20, R196.reuse, R148, R20 ;  /* 0x00000094c414723c */ /* 0x048fe60000001814 */
[----:B------:R-:W-:Y:S02]  /*6710*/  ISETP.GT.AND P1, PT, R0, 0x8, PT ;  /* 0x000000080000780c */ /* 0x000fe40003f24270 */
[----:B------:R-:W-:Y:S02]  /*6720*/  FSEL R156, R5, -INF , P4 ;  /* 0xff800000059c7808 */ /* 0x000fe40002000000 */
[----:B------:R-:W-:Y:S01]  /*6730*/  FSEL R116, R4, -INF , P6 ;  /* 0xff80000004747808 */ /* 0x000fe20003000000 */
[C---:B------:R-:W-:Y:S01]  /*6740*/  HMMA.16816.F32 R24, R196.reuse, R150, R24 ;  /* 0x00000096c418723c */ /* 0x040fe20000001818 */
[----:B------:R-:W2:Y:S02]  /*6750*/  LDSM.16.M88.4 R4, [R202+0x6800] ;  /* 0x00680000ca04783b */ /* 0x000ea40000000200 */
[----:B------:R-:W-:Y:S02]  /*6760*/  ISETP.GT.AND P0, PT, R0, 0x9, PT ;  /* 0x000000090000780c */ /* 0x000fe40003f04270 */
[----:B------:R-:W-:Y:S02]  /*6770*/  ISETP.GT.AND P4, PT, R2, 0x9, PT ;  /* 0x000000090200780c */ /* 0x000fe40003f84270 */
[----:B------:R-:W-:Y:S01]  /*6780*/  FSEL R151, R10, -INF , P1 ;  /* 0xff8000000a977808 */ /* 0x000fe20000800000 */
[C---:B------:R-:W-:Y:S03]  /*6790*/  HMMA.16816.F32 R28, R196.reuse, R152, R28 ;  /* 0x00000098c41c723c */ /* 0x040fe6000000181c */
[C---:B------:R-:W-:Y:S02]  /*67a0*/  ISETP.GT.AND P1, PT, R0.reuse, 0x10, PT ;  /* 0x000000100000780c */ /* 0x040fe40003f24270 */
[----:B------:R-:W-:Y:S02]  /*67b0*/  FSEL R158, R11, -INF , P0 ;  /* 0xff8000000b9e7808 */ /* 0x000fe40000000000 */
[----:B------:R-:W-:Y:S01]  /*67c0*/  ISETP.GT.AND P0, PT, R0, 0x11, PT ;  /* 0x000000110000780c */ /* 0x000fe20003f04270 */
[C---:B------:R-:W-:Y:S03]  /*67d0*/  HMMA.16816.F32 R32, R196.reuse, R154, R32 ;  /* 0x0000009ac420723c */ /* 0x040fe60000001820 */
[----:B------:R-:W-:Y:S02]  /*67e0*/  ISETP.GT.AND P6, PT, R2, 0x8, PT ;  /* 0x000000080200780c */ /* 0x000fe40003fc4270 */
[----:B------:R-:W-:Y:S02]  /*67f0*/  FSEL R150, R9, -INF , P4 ;  /* 0xff80000009967808 */ /* 0x000fe40002000000 */
[----:B------:R-:W-:Y:S01]  /*6800*/  FSEL R160, R14, -INF , P1 ;  /* 0xff8000000ea07808 */ /* 0x000fe20000800000 */
[C---:B-1----:R-:W-:Y:S04]  /*6810*/  HMMA.16816.F32 R36, R196.reuse, R144, R36 ;  /* 0x00000090c424723c */ /* 0x042fe80000001824 */
[----:B------:R-:W-:Y:S02]  /*6820*/  FSEL R161, R15, -INF , P0 ;  /* 0xff8000000fa17808 */ /* 0x000fe40000000000 */
[C---:B------:R-:W-:Y:S02]  /*6830*/  ISETP.GT.AND P1, PT, R0.reuse, 0x18, PT ;  /* 0x000000180000780c */ /* 0x040fe40003f24270 */
[----:B------:R-:W-:Y:S01]  /*6840*/  ISETP.GT.AND P0, PT, R0, 0x19, PT ;  /* 0x000000190000780c */ /* 0x000fe20003f04270 */
[C---:B------:R-:W-:Y:S03]  /*6850*/  HMMA.16816.F32 R40, R196.reuse, R146, R40 ;  /* 0x00000092c428723c */ /* 0x040fe60000001828 */
[----:B------:R-:W-:Y:S02]  /*6860*/  ISETP.GT.AND P4, PT, R2, 0x11, PT ;  /* 0x000000110200780c */ /* 0x000fe40003f84270 */
[----:B------:R-:W-:Y:S02]  /*6870*/  FSEL R162, R18, -INF , P1 ;  /* 0xff80000012a27808 */ /* 0x000fe40000800000 */
[----:B------:R-:W-:Y:S01]  /*6880*/  FSEL R163, R19, -INF , P0 ;  /* 0xff80000013a37808 */ /* 0x000fe20000000000 */
[C---:B--2---:R-:W-:Y:S01]  /*6890*/  HMMA.16816.F32 R44, R196.reuse, R4, R44 ;  /* 0x00000004c42c723c */ /* 0x044fe2000000182c */
[----:B------:R-:W2:Y:S02]  /*68a0*/  LDL.64 R18, [R1+0x10] ;  /* 0x0000100001127983 */ /* 0x000ea40000100a00 */
[----:B------:R-:W-:Y:S02]  /*68b0*/  ISETP.GT.AND P1, PT, R0, 0x20, PT ;  /* 0x000000200000780c */ /* 0x000fe40003f24270 */
[----:B------:R-:W-:Y:S02]  /*68c0*/  FSEL R153, R13, -INF , P4 ;  /* 0xff8000000d997808 */ /* 0x000fe40002000000 */
[----:B------:R-:W-:Y:S01]  /*68d0*/  ISETP.GT.AND P4, PT, R2, 0x19, PT ;  /* 0x000000190200780c */ /* 0x000fe20003f84270 */
[C---:B------:R-:W-:Y:S01]  /*68e0*/  HMMA.16816.F32 R48, R196.reuse, R6, R48 ;  /* 0x00000006c430723c */ /* 0x040fe20000001830 */
[----:B------:R-:W-:Y:S02]  /*68f0*/  LDSM.16.M88.4 R4, [R202+0x7800] ;  /* 0x00780000ca04783b */ /* 0x000fe40000000200 */
[----:B------:R-:W-:Y:S02]  /*6900*/  ISETP.GT.AND P0, PT, R0, 0x21, PT ;  /* 0x000000210000780c */ /* 0x000fe40003f04270 */
[----:B------:R-:W-:Y:S02]  /*6910*/  FSEL R155, R17, -INF , P4 ;  /* 0xff800000119b7808 */ /* 0x000fe40002000000 */
[----:B------:R-:W-:Y:S02]  /*6920*/  FSEL R148, R8, -INF , P6 ;  /* 0xff80000008947808 */ /* 0x000fe40003000000 */
[----:B------:R-:W3:Y:S01]  /*6930*/  LDL R17, [R1+0x20] ;  /* 0x0000200001117983 */ /* 0x000ee20000100800 */
[C---:B------:R-:W-:Y:S02]  /*6940*/  ISETP.GT.AND P6, PT, R2.reuse, 0x10, PT ;  /* 0x000000100200780c */ /* 0x040fe40003fc4270 */
[----:B------:R-:W-:Y:S01]  /*6950*/  ISETP.GT.AND P4, PT, R2, 0x21, PT ;  /* 0x000000210200780c */ /* 0x000fe20003f84270 */
[----:B------:R-:W1:Y:S01]  /*6960*/  LDSM.16.M88.4 R8, [R202+0x7000] ;  /* 0x00700000ca08783b */ /* 0x000e620000000200 */
[----:B------:R-:W-:Y:S01]  /*6970*/  FSEL R152, R12, -INF , P6 ;  /* 0xff8000000c987808 */ /* 0x000fe20003000000 */
[----:B------:R-:W-:Y:S04]  /*6980*/  DEPBAR.LE SB0, 0x0 ;  /* 0x000080000000791a */ /* 0x000fe80000000000 */
[----:B------:R-:W-:Y:S02]  /*6990*/  FMNMX.FTZ R12, R116, R3, !PT ;  /* 0x00000003740c7209 */ /* 0x000fe40007810000 */
[----:B------:R-:W-:Y:S01]  /*69a0*/  BAR.SYNC.DEFER_BLOCKING 0x0 ;  /* 0x0000000000007b1d */ /* 0x000fe20000010000 */
[----:B------:R-:W-:Y:S02]  /*69b0*/  FSEL R165, R21, -INF , P4 ;  /* 0xff80000015a57808 */ /* 0x000fe40002000000 */
[----:B------:R-:W-:Y:S02]  /*69c0*/  FMNMX.FTZ R12, R156, R12, !PT ;  /* 0x0000000c9c0c7209 */ /* 0x000fe40007810000 */
[----:B------:R-:W-:Y:S02]  /*69d0*/  FSEL R166, R22, -INF , P1 ;  /* 0xff80000016a67808 */ /* 0x000fe40000800000 */
[----:B------:R-:W-:Y:S02]  /*69e0*/  FMNMX.FTZ R12, R148, R12, !PT ;  /* 0x0000000c940c7209 */ /* 0x000fe40007810000 */
[----:B------:R-:W-:Y:S02]  /*69f0*/  FSEL R176, R23, -INF , P0 ;  /* 0xff80000017b07808 */ /* 0x000fe40000000000 */
[----:B------:R-:W-:Y:S02]  /*6a00*/  FMNMX.FTZ R12, R150, R12, !PT ;  /* 0x0000000c960c7209 */ /* 0x000fe40007810000 */
[----:B------:R-:W-:Y:S02]  /*6a10*/  ISETP.GT.AND P1, PT, R0, 0x28, PT ;  /* 0x000000280000780c */ /* 0x000fe40003f24270 */
[----:B------:R-:W-:Y:S02]  /*6a20*/  FMNMX.FTZ R12, R152, R12, !PT ;  /* 0x0000000c980c7209 */ /* 0x000fe40007810000 */
[----:B------:R-:W-:Y:S02]  /*6a30*/  ISETP.GT.AND P0, PT, R0, 0x29, PT ;  /* 0x000000290000780c */ /* 0x000fe40003f04270 */
[----:B------:R-:W-:Y:S02]  /*6a40*/  FSEL R178, R26, -INF , P1 ;  /* 0xff8000001ab27808 */ /* 0x000fe40000800000 */
[----:B------:R-:W-:Y:S02]  /*6a50*/  FSEL R179, R27, -INF , P0 ;  /* 0xff8000001bb37808 */ /* 0x000fe40000000000 */
[C---:B------:R-:W-:Y:S02]  /*6a60*/  ISETP.GT.AND P1, PT, R0.reuse, 0x30, PT ;  /* 0x000000300000780c */ /* 0x040fe40003f24270 */
[----:B------:R-:W-:Y:S02]  /*6a70*/  ISETP.GT.AND P0, PT, R0, 0x31, PT ;  /* 0x000000310000780c */ /* 0x000fe40003f04270 */
[----:B------:R-:W-:Y:S02]  /*6a80*/  FSEL R182, R30, -INF , P1 ;  /* 0xff8000001eb67808 */ /* 0x000fe40000800000 */
[----:B------:R-:W-:Y:S02]  /*6a90*/  FSEL R231, R31, -INF , P0 ;  /* 0xff8000001fe77808 */ /* 0x000fe40000000000 */
[----:B------:R-:W-:Y:S01]  /*6aa0*/  ISETP.GT.AND P1, PT, R0, 0x38, PT ;  /* 0x000000380000780c */ /* 0x000fe20003f24270 */
[C---:B-1----:R-:W-:Y:S05]  /*6ab0*/  HMMA.16816.F32 R52, R196.reuse, R8, R52 ;  /* 0x00000008c434723c */ /* 0x042fea0000001834 */
[C---:B------:R-:W-:Y:S02]  /*6ac0*/  ISETP.GT.AND P6, PT, R2.reuse, 0x18, PT ;  /* 0x000000180200780c */ /* 0x040fe40003fc4270 */
[----:B------:R-:W-:Y:S01]  /*6ad0*/  FMNMX.FTZ R8, R153, R12, !PT ;  /* 0x0000000c99087209 */ /* 0x000fe20007810000 */
[C---:B------:R-:W-:Y:S03]  /*6ae0*/  HMMA.16816.F32 R56, R196.reuse, R10, R56 ;  /* 0x0000000ac438723c */ /* 0x040fe60000001838 */
[----:B------:R-:W-:Y:S02]  /*6af0*/  ISETP.GT.AND P4, PT, R2, 0x29, PT ;  /* 0x000000290200780c */ /* 0x000fe40003f84270 */
[----:B------:R-:W-:Y:S02]  /*6b00*/  FSEL R154, R16, -INF , P6 ;  /* 0xff800000109a7808 */ /* 0x000fe40003000000 */
[----:B------:R-:W-:Y:S01]  /*6b10*/  ISETP.GT.AND P6, PT, R2, 0x20, PT ;  /* 0x000000200200780c */ /* 0x000fe20003fc4270 */
[C---:B------:R-:W-:Y:S03]  /*6b20*/  HMMA.16816.F32 R60, R196.reuse, R4, R60 ;  /* 0x00000004c43c723c */ /* 0x040fe6000000183c */
[----:B------:R-:W-:Y:S02]  /*6b30*/  ISETP.GT.AND P0, PT, R0, 0x39, PT ;  /* 0x000000390000780c */ /* 0x000fe40003f04270 */
[----:B------:R-:W-:Y:S02]  /*6b40*/  FMNMX.FTZ R8, R154, R8, !PT ;  /* 0x000000089a087209 */ /* 0x000fe40007810000 */
[----:B------:R-:W-:Y:S01]  /*6b50*/  FSEL R164, R20, -INF , P6 ;  /* 0xff80000014a47808 */ /* 0x000fe20003000000 */
[----:B------:R-:W-:Y:S03]  /*6b60*/  HMMA.16816.F32 R64, R196, R6, R64 ;  /* 0x00000006c440723c */ /* 0x000fe60000001840 */
[----:B------:R-:W-:Y:S02]  /*6b70*/  ISETP.GT.AND P6, PT, R2, 0x28, PT ;  /* 0x000000280200780c */ /* 0x000fe40003fc4270 */
[----:B------:R-:W-:Y:S02]  /*6b80*/  FMNMX.FTZ R9, R157, R118, !PT ;  /* 0x000000769d097209 */ /* 0x000fe40007810000 */
[----:B------:R-:W-:Y:S02]  /*6b90*/  FMNMX.FTZ R8, R155, R8, !PT ;  /* 0x000000089b087209 */ /* 0x000fe40007810000 */
[----:B------:R-:W-:Y:S03]  /*6ba0*/  FMNMX.FTZ R9, R159, R9, !PT ;  /* 0x000000099f097209 */ /* 0x000fe60007810000 */
[----:B------:R-:W-:Y:S02]  /*6bb0*/  FMNMX.FTZ R8, R164, R8, !PT ;  /* 0x00000008a4087209 */ /* 0x000fe40007810000 */
[----:B------:R-:W-:Y:S02]  /*6bc0*/  FMNMX.FTZ R9, R151, R9, !PT ;  /* 0x0000000997097209 */ /* 0x000fe40007810000 */
[----:B------:R-:W-:Y:S02]  /*6bd0*/  FSEL R167, R24, -INF , P6 ;  /* 0xff80000018a77808 */ /* 0x000fe40003000000 */
[----:B------:R-:W-:Y:S02]  /*6be0*/  FMNMX.FTZ R8, R165, R8, !PT ;  /* 0x00000008a5087209 */ /* 0x000fe40007810000 */
[----:B------:R-:W-:Y:S02]  /*6bf0*/  FSEL R177, R25, -INF , P4 ;  /* 0xff80000019b17808 */ /* 0x000fe40002000000 */
[----:B------:R-:W-:Y:S02]  /*6c00*/  ISETP.GT.AND P6, PT, R2, 0x30, PT ;  /* 0x000000300200780c */ /* 0x000fe40003fc4270 */
[----:B------:R-:W-:Y:S02]  /*6c10*/  FMNMX.FTZ R9, R158, R9, !PT ;  /* 0x000000099e097209 */ /* 0x000fe40007810000 */
[----:B------:R-:W-:Y:S02]  /*6c20*/  FMNMX.FTZ R8, R167, R8, !PT ;  /* 0x00000008a7087209 */ /* 0x000fe40007810000 */
[----:B------:R-:W-:Y:S02]  /*6c30*/  FSEL R180, R28, -INF , P6 ;  /* 0xff8000001cb47808 */ /* 0x000fe40003000000 */
[----:B------:R-:W-:Y:S02]  /*6c40*/  ISETP.GT.AND P4, PT, R2, 0x31, PT ;  /* 0x000000310200780c */ /* 0x000fe40003f84270 */
[----:B------:R-:W-:Y:S02]  /*6c50*/  FMNMX.FTZ R8, R177, R8, !PT ;  /* 0x00000008b1087209 */ /* 0x000fe40007810000 */
[----:B------:R-:W-:Y:S02]  /*6c60*/  FMNMX.FTZ R9, R160, R9, !PT ;  /* 0x00000009a0097209 */ /* 0x000fe40007810000 */
[----:B------:R-:W-:Y:S02]  /*6c70*/  FSEL R181, R29, -INF , P4 ;  /* 0xff8000001db57808 */ /* 0x000fe40002000000 */
[----:B------:R-:W-:Y:S02]  /*6c80*/  FMNMX.FTZ R8, R180, R8, !PT ;  /* 0x00000008b4087209 */ /* 0x000fe40007810000 */
[----:B------:R-:W-:Y:S02]  /*6c90*/  ISETP.GT.AND P6, PT, R2, 0x38, PT ;  /* 0x000000380200780c */ /* 0x000fe40003fc4270 */
[----:B------:R-:W-:Y:S02]  /*6ca0*/  FMNMX.FTZ R9, R161, R9, !PT ;  /* 0x00000009a1097209 */ /* 0x000fe40007810000 */
[----:B------:R-:W-:Y:S02]  /*6cb0*/  FSEL R183, R32, -INF , P6 ;  /* 0xff80000020b77808 */ /* 0x000fe40003000000 */
[----:B------:R-:W-:Y:S02]  /*6cc0*/  FMNMX.FTZ R4, R181, R8, !PT ;  /* 0x00000008b5047209 */ /* 0x000fe40007810000 */
[----:B------:R-:W-:Y:S02]  /*6cd0*/  ISETP.GT.AND P4, PT, R2, 0x39, PT ;  /* 0x000000390200780c */ /* 0x000fe40003f84270 */
[----:B------:R-:W-:Y:S02]  /*6ce0*/  FMNMX.FTZ R5, R162, R9, !PT ;  /* 0x00000009a2057209 */ /* 0x000fe40007810000 */
[----:B------:R-:W-:Y:S02]  /*6cf0*/  ISETP.GT.AND P6, PT, R2, 0x40, PT ;  /* 0x000000400200780c */ /* 0x000fe40003fc4270 */
[----:B------:R-:W-:Y:S02]  /*6d00*/  FSEL R232, R33, -INF , P4 ;  /* 0xff80000021e87808 */ /* 0x000fe40002000000 */
        /* <DEDUP_REMOVED lines=8> */
[----:B------:R-:W-:Y:S02]  /*6d90*/  FMNMX.FTZ R4, R235, R4, !PT ;  /* 0x00000004eb047209 */ /* 0x000fe40007810000 */
        /* <DEDUP_REMOVED lines=16> */
[C---:B------:R-:W-:Y:S02]  /*6ea0*/  ISETP.GT.AND P0, PT, R0.reuse, 0x41, PT ;  /* 0x000000410000780c */ /* 0x040fe40003f04270 */
[----:B------:R-:W-:Y:S02]  /*6eb0*/  ISETP.GT.AND P1, PT, R0, 0x48, PT ;  /* 0x000000480000780c */ /* 0x000fe40003f24270 */
[----:B------:R-:W-:Y:S02]  /*6ec0*/  FMNMX.FTZ R4, R234, R4, !PT ;  /* 0x00000004ea047209 */ /* 0x000fe40007810000 */
[----:B------:R-:W-:Y:S02]  /*6ed0*/  FSEL R243, R44, -INF , P6 ;  /* 0xff8000002cf37808 */ /* 0x000fe40003000000 */
[----:B------:R-:W-:Y:S02]  /*6ee0*/  ISETP.GT.AND P4, PT, R2, 0x51, PT ;  /* 0x000000510200780c */ /* 0x000fe40003f84270 */
[----:B------:R-:W-:Y:S02]  /*6ef0*/  FMNMX.FTZ R117, R240, R117, !PT ;  /* 0x00000075f0757209 */ /* 0x000fe40007810000 */
[----:B------:R-:W-:Y:S02]  /*6f00*/  FSEL R238, R39, -INF , P0 ;  /* 0xff80000027ee7808 */ /* 0x000fe40000000000 */
[----:B------:R-:W-:Y:S02]  /*6f10*/  ISETP.GT.AND P0, PT, R0, 0x49, PT ;  /* 0x000000490000780c */ /* 0x000fe40003f04270 */
[----:B------:R-:W-:Y:S02]  /*6f20*/  FSEL R241, R42, -INF , P1 ;  /* 0xff8000002af17808 */ /* 0x000fe40000800000 */
[----:B------:R-:W-:Y:S02]  /*6f30*/  ISETP.GT.AND P1, PT, R0, 0x50, PT ;  /* 0x000000500000780c */ /* 0x000fe40003f24270 */
[----:B------:R-:W-:Y:S02]  /*6f40*/  FMNMX.FTZ R4, R237, R4, !PT ;  /* 0x00000004ed047209 */ /* 0x000fe40007810000 */
[----:B------:R-:W-:Y:S02]  /*6f50*/  FSEL R244, R45, -INF , P4 ;  /* 0xff8000002df47808 */ /* 0x000fe40002000000 */
[----:B------:R-:W-:Y:S02]  /*6f60*/  ISETP.GT.AND P6, PT, R2, 0x58, PT ;  /* 0x000000580200780c */ /* 0x000fe40003fc4270 */
[----:B------:R-:W-:Y:S02]  /*6f70*/  FMNMX.FTZ R117, R243, R117, !PT ;  /* 0x00000075f3757209 */ /* 0x000fe40007810000 */
[----:B------:R-:W-:Y:S02]  /*6f80*/  FSEL R245, R46, -INF , P1 ;  /* 0xff8000002ef57808 */ /* 0x000fe40000800000 */
[C---:B------:R-:W-:Y:S02]  /*6f90*/  ISETP.GT.AND P1, PT, R0.reuse, 0x58, PT ;  /* 0x000000580000780c */ /* 0x040fe40003f24270 */
[----:B------:R-:W-:Y:S02]  /*6fa0*/  FSEL R242, R43, -INF , P0 ;  /* 0xff8000002bf27808 */ /* 0x000fe40000000000 */
[----:B------:R-:W-:Y:S02]  /*6fb0*/  ISETP.GT.AND P0, PT, R0, 0x51, PT ;  /* 0x000000510000780c */ /* 0x000fe40003f04270 */
[----:B------:R-:W-:Y:S02]  /*6fc0*/  ISETP.GT.AND P4, PT, R2, 0x59, PT ;  /* 0x000000590200780c */ /* 0x000fe40003f84270 */
[----:B------:R-:W-:Y:S02]  /*6fd0*/  FMNMX.FTZ R4, R238, R4, !PT ;  /* 0x00000004ee047209 */ /* 0x000fe40007810000 */
[----:B------:R-:W-:Y:S02]  /*6fe0*/  FSEL R247, R48, -INF , P6 ;  /* 0xff80000030f77808 */ /* 0x000fe40003000000 */
[----:B------:R-:W-:Y:S02]  /*6ff0*/  FMNMX.FTZ R117, R244, R117, !PT ;  /* 0x00000075f4757209 */ /* 0x000fe40007810000 */
[----:B------:R-:W-:Y:S02]  /*7000*/  FSEL R246, R47, -INF , P0 ;  /* 0xff8000002ff67808 */ /* 0x000fe40000000000 */
[C---:B------:R-:W-:Y:S02]  /*7010*/  ISETP.GT.AND P0, PT, R2.reuse, 0x60, PT ;  /* 0x000000600200780c */ /* 0x040fe40003f04270 */
[C---:B------:R-:W-:Y:S02]  /*7020*/  ISETP.GT.AND P6, PT, R2.reuse, 0x61, PT ;  /* 0x000000610200780c */ /* 0x040fe40003fc4270 */
[----:B------:R-:W-:Y:S02]  /*7030*/  FSEL R249, R49, -INF , P4 ;  /* 0xff80000031f97808 */ /* 0x000fe40002000000 */
[----:B------:R-:W-:Y:S02]  /*7040*/  ISETP.GT.AND P4, PT, R2, 0x68, PT ;  /* 0x000000680200780c */ /* 0x000fe40003f84270 */
[----:B------:R-:W-:Y:S02]  /*7050*/  FSEL R250, R50, -INF , P1 ;  /* 0xff80000032fa7808 */ /* 0x000fe40000800000 */
[----:B------:R-:W-:Y:S02]  /*7060*/  ISETP.GT.AND P1, PT, R2, 0x69, PT ;  /* 0x000000690200780c */ /* 0x000fe40003f24270 */
[----:B------:R-:W-:Y:S02]  /*7070*/  FMNMX.FTZ R4, R241, R4, !PT ;  /* 0x00000004f1047209 */ /* 0x000fe40007810000 */
[----:B------:R-:W-:Y:S02]  /*7080*/  FMNMX.FTZ R117, R247, R117, !PT ;  /* 0x00000075f7757209 */ /* 0x000fe40007810000 */
[----:B------:R-:W-:Y:S02]  /*7090*/  FSEL R15, R52, -INF , P0 ;  /* 0xff800000340f7808 */ /* 0x000fe40000000000 */
[----:B------:R-:W-:Y:S02]  /*70a0*/  FSEL R53, R53, -INF , P6 ;  /* 0xff80000035357808 */ /* 0x000fe40003000000 */
[C---:B------:R-:W-:Y:S02]  /*70b0*/  ISETP.GT.AND P6, PT, R2.reuse, 0x71, PT ;  /* 0x000000710200780c */ /* 0x040fe40003fc4270 */
[----:B------:R-:W-:Y:S02]  /*70c0*/  ISETP.GT.AND P0, PT, R2, 0x70, PT ;  /* 0x000000700200780c */ /* 0x000fe40003f04270 */
[----:B------:R-:W-:Y:S02]  /*70d0*/  FSEL R251, R56, -INF , P4 ;  /* 0xff80000038fb7808 */ /* 0x000fe40002000000 */
[C---:B------:R-:W-:Y:S02]  /*70e0*/  ISETP.GT.AND P4, PT, R2.reuse, 0x78, PT ;  /* 0x000000780200780c */ /* 0x040fe40003f84270 */
[----:B------:R-:W-:Y:S02]  /*70f0*/  FSEL R57, R57, -INF , P1 ;  /* 0xff80000039397808 */ /* 0x000fe40000800000 */
[----:B------:R-:W-:Y:S02]  /*7100*/  ISETP.GT.AND P1, PT, R2, 0x79, PT ;  /* 0x000000790200780c */ /* 0x000fe40003f24270 */
[----:B------:R-:W-:Y:S02]  /*7110*/  FMNMX.FTZ R2, R242, R4, !PT ;  /* 0x00000004f2027209 */ /* 0x000fe40007810000 */
[----:B------:R-:W-:Y:S02]  /*7120*/  FMNMX.FTZ R117, R249, R117, !PT ;  /* 0x00000075f9757209 */ /* 0x000fe40007810000 */
[----:B------:R-:W-:Y:S02]  /*7130*/  FMNMX.FTZ R2, R245, R2, !PT ;  /* 0x00000002f5027209 */ /* 0x000fe40007810000 */
        /* <DEDUP_REMOVED lines=10> */
[----:B------:R-:W-:Y:S02]  /*71e0*/  FSEL R32, R54, -INF , P0 ;  /* 0xff80000036207808 */ /* 0x000fe40000000000 */
[----:B------:R-:W-:Y:S02]  /*71f0*/  ISETP.GT.AND P1, PT, R0, 0x61, PT ;  /* 0x000000610000780c */ /* 0x000fe40003f24270 */
[----:B------:R-:W-:Y:S02]  /*7200*/  FMNMX.FTZ R2, R248, R2, !PT ;  /* 0x00000002f8027209 */ /* 0x000fe40007810000 */
        /* <DEDUP_REMOVED lines=20> */
[----:B------:R-:W-:Y:S01]  /*7350*/  FMNMX.FTZ R2, R62, R2, !PT ;  /* 0x000000023e027209 */ /* 0x000fe20007810000 */
[----:B------:R-:W1:Y:S01]  /*7360*/  SHFL.BFLY PT, R4, R117, 0x2, 0x1f ;  /* 0x0c401f0075047f89 */ /* 0x000e6200000e0000 */
[C---:B------:R-:W-:Y:S02]  /*7370*/  ISETP.GT.AND P1, PT, R0.reuse, 0x78, PT ;  /* 0x000000780000780c */ /* 0x040fe40003f24270 */
[----:B------:R-:W-:Y:S02]  /*7380*/  ISETP.GT.AND P0, PT, R0, 0x79, PT ;  /* 0x000000790000780c */ /* 0x000fe40003f04270 */
[----:B------:R-:W-:Y:S02]  /*7390*/  FMNMX.FTZ R0, R63, R2, !PT ;  /* 0x000000023f007209 */ /* 0x000fe40007810000 */
[----:B------:R-:W-:Y:S02]  /*73a0*/  FSEL R66, R66, -INF , P1 ;  /* 0xff80000042427808 */ /* 0x000fe40000800000 */
[----:B------:R-:W-:Y:S02]  /*73b0*/  FSEL R119, R67, -INF , P0 ;  /* 0xff80000043777808 */ /* 0x000fe40000000000 */
[----:B------:R-:W-:Y:S02]  /*73c0*/  FMNMX.FTZ R0, R66, R0, !PT ;  /* 0x0000000042007209 */ /* 0x000fe40007810000 */
[----:B------:R-:W-:Y:S02]  /*73d0*/  ISETP.GT.AND P6, PT, R229, R230, PT ;  /* 0x000000e6e500720c */ /* 0x000fe40003fc4270 */
[----:B------:R-:W-:Y:S02]  /*73e0*/  FMNMX.FTZ R0, R119, R0, !PT ;  /* 0x0000000077007209 */ /* 0x000fe40007810000 */
[----:B------:R-:W-:Y:S03]  /*73f0*/  IADD3 R230, R229, -0x1, RZ ;  /* 0xffffffffe5e67810 */ /* 0x000fe60007ffe0ff */
[----:B------:R-:W4:Y:S01]  /*7400*/  SHFL.BFLY PT, R2, R0, 0x2, 0x1f ;  /* 0x0c401f0000027f89 */ /* 0x000f2200000e0000 */
[----:B-1----:R-:W-:Y:S05]  /*7410*/  FMNMX.FTZ R117, R117, R4, !PT ;  /* 0x0000000475757209 */ /* 0x002fea0007810000 */
[----:B------:R-:W-:Y:S01]  /*7420*/  @P6 SHF.R.S32.HI R6, RZ, 0x1f, R230 ;  /* 0x0000001fff066819 */ /* 0x000fe200000114e6 */
[----:B------:R-:W-:Y:S01]  /*7430*/  @P6 IMAD.MOV.U32 R11, RZ, RZ, c[0x0][0x1e0] ;  /* 0x00007800ff0b6624 */ /* 0x000fe200078e00ff */
[----:B------:R-:W1:Y:S03]  /*7440*/  SHFL.BFLY PT, R4, R117, 0x1, 0x1f ;  /* 0x0c201f0075047f89 */ /* 0x000e6600000e0000 */
[----:B------:R-:W-:Y:S02]  /*7450*/  @P6 IMAD R6, R6, c[0x0][0x1e0], RZ ;  /* 0x0000780006066a24 */ /* 0x000fe400078e02ff */
[----:B------:R-:W-:Y:S02]  /*7460*/  @P6 IMAD.SHL.U32 R10, R11, 0x40, RZ ;  /* 0x000000400b0a6824 */ /* 0x000fe400078e00ff */
[----:B------:R-:W-:Y:S01]  /*7470*/  @P6 IMAD R6, R230, c[0x0][0x1e4], R6 ;  /* 0x00007900e6066a24 */ /* 0x000fe200078e0206 */
[----:B----4-:R-:W-:Y:S05]  /*7480*/  FMNMX.FTZ R0, R0, R2, !PT ;  /* 0x0000000200007209 */ /* 0x010fea0007810000 */
[----:B------:R-:W4:Y:S01]  /*7490*/  SHFL.BFLY PT, R2, R0, 0x1, 0x1f ;  /* 0x0c201f0000027f89 */ /* 0x000f2200000e0000 */
[----:B-1----:R-:W-:Y:S04]  /*74a0*/  FMNMX.FTZ R117, R117, R4, !PT ;  /* 0x0000000475757209 */ /* 0x002fe80007810000 */
[C---:B------:R-:W-:Y:S01]  /*74b0*/  FSETP.NEU.FTZ.AND P1, PT, R117.reuse, -INF , PT ;  /* 0xff8000007500780b */ /* 0x040fe20003f3d000 */
[----:B------:R-:W-:Y:S05]  /*74c0*/  FMUL.FTZ R149, R117, c[0x0][0x2d0] ;  /* 0x0000b40075957a20 */ /* 0x000fea0000410000 */
[----:B------:R-:W-:Y:S05]  /*74d0*/  FSEL R149, R149, RZ, P1 ;  /* 0x000000ff95957208 */ /* 0x000fea0000800000 */
[--C-:B------:R-:W-:Y:S02]  /*74e0*/  FFMA.FTZ R4, R116, c[0x0][0x2d0], -R149.reuse ;  /* 0x0000b40074047a23 */ /* 0x100fe40000010895 */
[--C-:B------:R-:W-:Y:S02]  /*74f0*/  FFMA.FTZ R7, R156, c[0x0][0x2d0], -R149.reuse ;  /* 0x0000b4009c077a23 */ /* 0x100fe40000010895 */
[----:B------:R1:W-:Y:S01]  /*7500*/  MUFU.EX2 R49, R4 ;  /* 0x0000000400317308 */ /* 0x0003e20000000800 */
[----:B----4-:R-:W-:Y:S01]  /*7510*/  FMNMX.FTZ R116, R0, R2, !PT ;  /* 0x0000000200747209 */ /* 0x010fe20007810000 */
[----:B------:R-:W-:Y:S02]  /*7520*/  FFMA.FTZ R0, R148, c[0x0][0x2d0], -R149 ;  /* 0x0000b40094007a23 */ /* 0x000fe40000010895 */
[----:B------:R-:W-:Y:S02]  /*7530*/  IMAD.MOV.U32 R156, RZ, RZ, R15 ;  /* 0x000000ffff9c7224 */ /* 0x000fe400078e000f */
[----:B------:R-:W-:Y:S04]  /*7540*/  FMUL.FTZ R148, R116, c[0x0][0x2d0] ;  /* 0x0000b40074947a20 */ /* 0x000fe80000410000 */
[----:B------:R4:W-:Y:S10]  /*7550*/  MUFU.EX2 R12, R0 ;  /* 0x00000000000c7308 */ /* 0x0009f40000000800 */
[----:B------:R-:W5:Y:S01]  /*7560*/  MUFU.EX2 R48, R7 ;  /* 0x0000000700307308 */ /* 0x000f620000000800 */
[----:B-1----:R-:W-:Y:S05]  /*7570*/  @P6 IMAD.WIDE.U32 R4, R230, c[0x0][0x1e0], RZ ;  /* 0x00007800e6046a25 */ /* 0x002fea00078e00ff */
[----:B------:R-:W-:Y:S01]  /*7580*/  @P6 IADD3 R5, R5, R6, RZ ;  /* 0x0000000605056210 */ /* 0x000fe20007ffe0ff */
[C---:B------:R-:W-:Y:S03]  /*7590*/  @P6 IMAD.SHL.U32 R6, R4.reuse, 0x80, RZ ;  /* 0x0000008004066824 */ /* 0x040fe600078e00ff */
[----:B------:R-:W-:Y:S01]  /*75a0*/  @P6 SHF.L.U64.HI R4, R4, 0x7, R5 ;  /* 0x0000000704046819 */ /* 0x000fe20000010205 */
[----:B----4-:R-:W-:Y:S01]  /*75b0*/  FFMA.FTZ R0, R150, c[0x0][0x2d0], -R149 ;  /* 0x0000b40096007a23 */ /* 0x010fe20000010895 */
[----:B--2---:R-:W-:Y:S02]  /*75c0*/  @P6 IADD3 R5, P4, P0, R6, 0x40, R18 ;  /* 0x0000004006056810 */ /* 0x004fe4000789e012 */
[----:B------:R-:W-:Y:S01]  /*75d0*/  MOV R150, R57 ;  /* 0x0000003900967202 */ /* 0x000fe20000000f00 */
[----:B------:R1:W-:Y:S01]  /*75e0*/  MUFU.EX2 R40, R0 ;  /* 0x0000000000287308 */ /* 0x0003e20000000800 */
[--C-:B---3--:R-:W-:Y:S02]  /*75f0*/  @P6 IADD3.X R9, R4, RZ, R17.reuse, P4, P0 ;  /* 0x000000ff04096210 */ /* 0x108fe400027e0411 */
[----:B------:R-:W-:Y:S02]  /*7600*/  FSETP.NEU.FTZ.AND P0, PT, R116, -INF , PT ;  /* 0xff8000007400780b */ /* 0x000fe40003f1d000 */
[----:B-----5:R-:W-:Y:S02]  /*7610*/  F2FP.PACK_AB R144, R48, R49 ;  /* 0x000000313090723e */ /* 0x020fe400000000ff */
[----:B------:R-:W-:Y:S05]  /*7620*/  FSEL R148, R148, RZ, P0 ;  /* 0x000000ff94947208 */ /* 0x000fea0000000000 */
[----:B------:R-:W-:Y:S01]  /*7630*/  FFMA.FTZ R2, R157, c[0x0][0x2d0], -R148 ;  /* 0x0000b4009d027a23 */ /* 0x000fe20000010894 */
[----:B------:R-:W-:Y:S03]  /*7640*/  MOV R157, R16 ;  /* 0x00000010009d7202 */ /* 0x000fe60000000f00 */
[----:B------:R2:W-:Y:S01]  /*7650*/  MUFU.EX2 R42, R2 ;  /* 0x00000002002a7308 */ /* 0x0005e20000000800 */
[----:B-1----:R-:W-:Y:S05]  /*7660*/  @P6 IADD3 R0, P4, R6, R18, RZ ;  /* 0x0000001206006210 */ /* 0x002fea0007f9e0ff */
[----:B------:R-:W-:Y:S01]  /*7670*/  @P6 IMAD.X R4, R4, 0x1, R17, P4 ;  /* 0x0000000104046824 */ /* 0x000fe200020e0611 */
[C---:B------:R-:W-:Y:S04]  /*7680*/  @P6 LEA R6, P4, R0.reuse, c[0x0][0x1c8], 0x1 ;  /* 0x0000720000066a11 */ /* 0x040fe800078808ff */
[----:B------:R-:W-:Y:S01]  /*7690*/  @P6 LEA.HI.X R7, R0, c[0x0][0x1cc], R4, 0x1, P4 ;  /* 0x0000730000076a11 */ /* 0x000fe200020f0c04 */
[----:B------:R-:W-:Y:S01]  /*76a0*/  FFMA.FTZ R0, R159, c[0x0][0x2d0], -R148 ;  /* 0x0000b4009f007a23 */ /* 0x000fe20000010894 */
[C---:B------:R-:W-:Y:S01]  /*76b0*/  @P6 LEA R8, P4, R5.reuse, c[0x0][0x1c8], 0x1 ;  /* 0x0000720005086a11 */ /* 0x040fe200078808ff */
[----:B------:R-:W-:Y:S02]  /*76c0*/  IMAD.MOV.U32 R159, RZ, RZ, R14 ;  /* 0x000000ffff9f7224 */ /* 0x000fe400078e000e */
[----:B------:R1:W3:Y:S01]  /*76d0*/  MUFU.EX2 R43, R0 ;  /* 0x00000000002b7308 */ /* 0x0002e20000000800 */
[----:B------:R4:W-:Y:S01]  /*76e0*/  @P6 LDGSTS.E.BYPASS.LTC128B.128 [R228+0x8100], [R6.64], !P3 ;  /* 0x0810000006e46fae */ /* 0x0009e2000d901d46 */
[----:B------:R-:W-:Y:S01]  /*76f0*/  @P6 LEA.HI.X R9, R5, c[0x0][0x1cc], R9, 0x1, P4 ;  /* 0x0000730005096a11 */ /* 0x000fe200020f0c09 */
[----:B--2---:R-:W-:Y:S01]  /*7700*/  @P6 IMAD.MOV.U32 R2, RZ, RZ, 0x6 ;  /* 0x00000006ff026424 */ /* 0x004fe200078e00ff */
[----:B------:R-:W-:Y:S04]  /*7710*/  @P6 IADD3 R4, P4, R6, R10, RZ ;  /* 0x0000000a06046210 */ /* 0x000fe80007f9e0ff */
[----:B------:R-:W-:Y:S01]  /*7720*/  @P6 SHF.L.U64.HI R2, R11, R2, c[0x0][0x1e4] ;  /* 0x000079000b026619 */ /* 0x000fe20000010202 */
[----:B------:R2:W-:Y:S04]  /*7730*/  @P6 LDGSTS.E.BYPASS.LTC128B.128 [R228+0xc100], [R8.64], !P2 ;  /* 0x0c10000008e46fae */ /* 0x0005e8000d101d46 */
[----:B------:R-:W-:Y:S05]  /*7740*/  @P6 IMAD.X R5, R2, 0x1, R7, P4 ;  /* 0x0000000102056824 */ /* 0x000fea00020e0607 */
[----:B------:R5:W-:Y:S01]  /*7750*/  @P6 LDGSTS.E.BYPASS.LTC128B.128 [R228+0x9100], [R4.64], !P3 ;  /* 0x0910000004e46fae */ /* 0x000be2000d901d46 */
[----:B-1----:R-:W-:Y:S01]  /*7760*/  FFMA.FTZ R0, R151, c[0x0][0x2d0], -R148 ;  /* 0x0000b40097007a23 */ /* 0x002fe20000010894 */
[----:B---3--:R-:W-:Y:S06]  /*7770*/  F2FP.PACK_AB R145, R43, R42 ;  /* 0x0000002a2b91723e */ /* 0x008fec00000000ff */
[----:B------:R5:W-:Y:S01]  /*7780*/  @P6 LDGSTS.E.BYPASS.LTC128B.128 [R228+0xd100], [R4.64+0x80], !P2 ;  /* 0x0d10008004e46fae */ /* 0x000be2000d101d46 */
[----:B------:R-:W-:Y:S01]  /*7790*/  IMAD.MOV.U32 R151, RZ, RZ, R12 ;  /* 0x000000ffff977224 */ /* 0x000fe200078e000c */
[----:B------:R1:W-:Y:S01]  /*77a0*/  MUFU.EX2 R35, R0 ;  /* 0x0000000000237308 */ /* 0x0003e20000000800 */
[-C--:B----4-:R-:W-:Y:S03]  /*77b0*/  @P6 IADD3 R6, P4, R4, R10.reuse, RZ ;  /* 0x0000000a04066210 */ /* 0x090fe60007f9e0ff */
[----:B------:R-:W-:Y:S02]  /*77c0*/  F2FP.PACK_AB R146, R40, R151 ;  /* 0x000000972892723e */ /* 0x000fe400000000ff */
[----:B------:R-:W-:Y:S02]  /*77d0*/  @P6 IMAD.X R7, R5, 0x1, R2, P4 ;  /* 0x0000000105076824 */ /* 0x000fe400020e0602 */
[----:B--2---:R-:W-:Y:S02]  /*77e0*/  FFMA.FTZ R9, R158, c[0x0][0x2d0], -R148 ;  /* 0x0000b4009e097a23 */ /* 0x004fe40000010894 */
[----:B------:R-:W-:Y:S01]  /*77f0*/  IMAD.MOV.U32 R158, RZ, RZ, R13 ;  /* 0x000000ffff9e7224 */ /* 0x000fe200078e000d */
[----:B------:R2:W-:Y:S01]  /*7800*/  @P6 LDGSTS.E.BYPASS.LTC128B.128 [R228+0xa100], [R6.64], !P3 ;  /* 0x0a10000006e46fae */ /* 0x0005e2000d901d46 */
[----:B------:R3:W4:Y:S07]  /*7810*/  MUFU.EX2 R41, R9 ;  /* 0x0000000900297308 */ /* 0x00072e0000000800 */
[----:B------:R2:W-:Y:S01]  /*7820*/  @P6 LDGSTS.E.BYPASS.LTC128B.128 [R228+0xe100], [R6.64+0x80], !P2 ;  /* 0x0e10008006e46fae */ /* 0x0005e2000d101d46 */
[----:B-1----:R-:W-:Y:S02]  /*7830*/  FSEL R0, R117, RZ, P1 ;  /* 0x000000ff75007208 */ /* 0x002fe40000800000 */
[----:B------:R-:W-:Y:S03]  /*7840*/  @P6 IADD3 R8, P1, R6, R10, RZ ;  /* 0x0000000a06086210 */ /* 0x000fe60007f3e0ff */
[----:B------:R-:W-:Y:S04]  /*7850*/  FADD.FTZ R0, -R0, R3 ;  /* 0x0000000300007221 */ /* 0x000fe80000010100 */
[----:B------:R-:W-:Y:S01]  /*7860*/  FMUL.FTZ R0, R0, c[0x0][0x2d0] ;  /* 0x0000b40000007a20 */ /* 0x000fe20000410000 */
[----:B---3--:R-:W-:Y:S03]  /*7870*/  @P6 IADD3.X R9, R7, R2, RZ, P1, !PT ;  /* 0x0000000207096210 */ /* 0x008fe60000ffe4ff */
[----:B------:R1:W5:Y:S01]  /*7880*/  MUFU.EX2 R3, R0 ;  /* 0x0000000000037308 */ /* 0x0003620000000800 */
[----:B------:R-:W-:Y:S02]  /*7890*/  FSEL R2, R116, RZ, P0 ;  /* 0x000000ff74027208 */ /* 0x000fe40000000000 */
[----:B----4-:R-:W-:Y:S01]  /*78a0*/  F2FP.PACK_AB R147, R41, R35 ;  /* 0x000000232993723e */ /* 0x010fe200000000ff */
[----:B------:R3:W-:Y:S08]  /*78b0*/  @P6 LDGSTS.E.BYPASS.LTC128B.128 [R228+0xb100], [R8.64], !P3 ;  /* 0x0b10000008e46fae */ /* 0x0007f0000d901d46 */
[----:B------:R3:W-:Y:S08]  /*78c0*/  @P6 LDGSTS.E.BYPASS.LTC128B.128 [R228+0xf100], [R8.64+0x80], !P2 ;  /* 0x0f10008008e46fae */ /* 0x0007f0000d101d46 */
[----:B------:R-:W4:Y:S01]  /*78d0*/  LDSM.16.MT88.4 R12, [R200] ;  /* 0x00000000c80c783b */ /* 0x000f220000004200 */
[----:B-1----:R-:W-:Y:S02]  /*78e0*/  FADD.FTZ R0, -R2, R118 ;  /* 0x0000007602007221 */ /* 0x002fe40000010100 */
[----:B------:R-:W-:Y:S02]  /*78f0*/  FFMA.FTZ R2, R152, c[0x0][0x2d0], -R149 ;  /* 0x0000b40098027a23 */ /* 0x000fe40000010895 */
[----:B------:R-:W-:Y:S03]  /*7900*/  FMUL.FTZ R0, R0, c[0x0][0x2d0] ;  /* 0x0000b40000007a20 */ /* 0x000fe60000410000 */
[----:B------:R-:W1:Y:S01]  /*7910*/  LDSM.16.MT88.4 R20, [R204] ;  /* 0x00000000cc14783b */ /* 0x000e620000004200 */
[----:B------:R-:W-:Y:S02]  /*7920*/  IMAD.MOV.U32 R118, RZ, RZ, R66 ;  /* 0x000000ffff767224 */ /* 0x000fe400078e0042 */
[C---:B-----5:R-:W-:Y:S01]  /*7930*/  FMUL.FTZ R4, R3.reuse, R120 ;  /* 0x0000007803047220 */ /* 0x060fe20000410000 */
[----:B------:R-:W5:Y:S01]  /*7940*/  MUFU.EX2 R0, R0 ;  /* 0x0000000000007308 */ /* 0x000f620000000800 */
[C---:B------:R-:W-:Y:S01]  /*7950*/  FMUL.FTZ R5, R3.reuse, R121 ;  /* 0x0000007903057220 */ /* 0x040fe20000410000 */
[----:B------:R-:W-:Y:S01]  /*7960*/  MOV R121, R40 ;  /* 0x0000002800797202 */ /* 0x000fe20000000f00 */
[C---:B------:R-:W-:Y:S01]  /*7970*/  FMUL.FTZ R24, R3.reuse, R80 ;  /* 0x0000005003187220 */ /* 0x040fe20000410000 */
[----:B------:R-:W1:Y:S01]  /*7980*/  LDSM.16.MT88.4 R28, [R203] ;  /* 0x00000000cb1c783b */ /* 0x000e620000004200 */
[C---:B---3--:R-:W-:Y:S02]  /*7990*/  FMUL.FTZ R8, R3.reuse, R124 ;  /* 0x0000007c03087220 */ /* 0x048fe40000410000 */
[C---:B------:R-:W-:Y:S02]  /*79a0*/  FMUL.FTZ R9, R3.reuse, R125 ;  /* 0x0000007d03097220 */ /* 0x040fe40000410000 */
[C---:B------:R-:W-:Y:S02]  /*79b0*/  FMUL.FTZ R16, R3.reuse, R72 ;  /* 0x0000004803107220 */ /* 0x040fe40000410000 */
[C---:B------:R-:W-:Y:S01]  /*79c0*/  FMUL.FTZ R17, R3.reuse, R73 ;  /* 0x0000004903117220 */ /* 0x040fe20000410000 */
[----:B------:R-:W3:Y:S01]  /*79d0*/  LDSM.16.MT88.4 R36, [R223] ;  /* 0x00000000df24783b */ /* 0x000ee20000004200 */
[C---:B------:R-:W-:Y:S02]  /*79e0*/  FMUL.FTZ R25, R3.reuse, R81 ;  /* 0x0000005103197220 */ /* 0x040fe40000410000 */
[----:B------:R-:W-:Y:S02]  /*79f0*/  IMAD.MOV.U32 R152, RZ, RZ, R32 ;  /* 0x000000ffff987224 */ /* 0x000fe400078e0020 */
[C---:B------:R-:W-:Y:S02]  /*7a00*/  FMUL.FTZ R32, R3.reuse, R88 ;  /* 0x0000005803207220 */ /* 0x040fe40000410000 */
[----:B------:R-:W-:Y:S01]  /*7a10*/  IMAD.MOV.U32 R88, RZ, RZ, R33 ;  /* 0x000000ffff587224 */ /* 0x000fe200078e0021 */
[----:B------:R-:W1:Y:S01]  /*7a20*/  LDSM.16.MT88.4 R44, [R200+0x4000] ;  /* 0x00400000c82c783b */ /* 0x000e620000004200 */
[C---:B------:R-:W-:Y:S02]  /*7a30*/  FMUL.FTZ R33, R3.reuse, R89 ;  /* 0x0000005903217220 */ /* 0x040fe40000410000 */
[----:B------:R-:W-:Y:S02]  /*7a40*/  IMAD.MOV.U32 R89, RZ, RZ, R34 ;  /* 0x000000ffff597224 */ /* 0x000fe400078e0022 */
[C---:B-----5:R-:W-:Y:S02]  /*7a50*/  FMUL.FTZ R11, R0.reuse, R127 ;  /* 0x0000007f000b7220 */ /* 0x060fe40000410000 */
[----:B------:R5:W-:Y:S01]  /*7a60*/  MUFU.EX2 R127, R2 ;  /* 0x00000002007f7308 */ /* 0x000be20000000800 */
[C---:B--2---:R-:W-:Y:S01]  /*7a70*/  FMUL.FTZ R6, R0.reuse, R122 ;  /* 0x0000007a00067220 */ /* 0x044fe20000410000 */
[----:B------:R-:W0:Y:S01]  /*7a80*/  LDGDEPBAR ;  /* 0x00000000000079af */ /* 0x000e220000000000 */
[C---:B------:R-:W-:Y:S02]  /*7a90*/  FMUL.FTZ R7, R0.reuse, R123 ;  /* 0x0000007b00077220 */ /* 0x040fe40000410000 */
[C---:B------:R-:W-:Y:S02]  /*7aa0*/  FMUL.FTZ R18, R0.reuse, R74 ;  /* 0x0000004a00127220 */ /* 0x040fe40000410000 */
[C---:B------:R-:W-:Y:S02]  /*7ab0*/  FMUL.FTZ R19, R0.reuse, R75 ;  /* 0x0000004b00137220 */ /* 0x040fe40000410000 */
[C---:B------:R-:W-:Y:S01]  /*7ac0*/  FMUL.FTZ R26, R0.reuse, R82 ;  /* 0x00000052001a7220 */ /* 0x040fe20000410000 */
[C---:B----4-:R-:W-:Y:S01]  /*7ad0*/  HMMA.16816.F32 R4, R144.reuse, R12, R4 ;  /* 0x0000000c9004723c */ /* 0x050fe20000001804 */
[----:B------:R-:W-:Y:S04]  /*7ae0*/  LDSM.16.MT88.4 R72, [R200+0x800] ;  /* 0x00080000c848783b */ /* 0x000fe80000004200 */
[C---:B------:R-:W-:Y:S02]  /*7af0*/  FMUL.FTZ R10, R0.reuse, R126 ;  /* 0x0000007e000a7220 */ /* 0x040fe40000410000 */
[C---:B------:R-:W-:Y:S02]  /*7b00*/  FMUL.FTZ R12, R3.reuse, R68 ;  /* 0x00000044030c7220 */ /* 0x040fe40000410000 */
[----:B------:R-:W-:Y:S03]  /*7b10*/  FMUL.FTZ R13, R3, R69 ;  /* 0x00000045030d7220 */ /* 0x000fe60000410000 */
[C---:B------:R-:W-:Y:S03]  /*7b20*/  HMMA.16816.F32 R8, R144.reuse, R14, R8 ;  /* 0x0000000e9008723c */ /* 0x040fe60000001808 */
[----:B-----5:R-:W-:Y:S02]  /*7b30*/  FFMA.FTZ R2, R153, c[0x0][0x2d0], -R149 ;  /* 0x0000b40099027a23 */ /* 0x020fe40000010895 */
[----:B------:R-:W-:Y:S02]  /*7b40*/  IMAD.MOV.U32 R122, RZ, RZ, R35 ;  /* 0x000000ffff7a7224 */ /* 0x000fe400078e0023 */
[----:B------:R2:W-:Y:S01]  /*7b50*/  MUFU.EX2 R66, R2 ;  /* 0x0000000200427308 */ /* 0x0005e20000000800 */
[C---:B------:R-:W-:Y:S04]  /*7b60*/  FMUL.FTZ R14, R0.reuse, R70 ;  /* 0x00000046000e7220 */ /* 0x040fe80000410000 */
[C---:B------:R-:W-:Y:S02]  /*7b70*/  FMUL.FTZ R15, R0.reuse, R71 ;  /* 0x00000047000f7220 */ /* 0x040fe40000410000 */
[----:B------:R-:W-:Y:S01]  /*7b80*/  LDSM.16.MT88.4 R68, [R206+0x4000] ;  /* 0x00400000ce44783b */ /* 0x000fe20000004200 */
[C---:B------:R-:W-:Y:S02]  /*7b90*/  FMUL.FTZ R27, R0.reuse, R83 ;  /* 0x00000053001b7220 */ /* 0x040fe40000410000 */
[----:B------:R-:W-:Y:S02]  /*7ba0*/  IMAD.MOV.U32 R126, RZ, RZ, R43 ;  /* 0x000000ffff7e7224 */ /* 0x000fe400078e002b */
[C---:B-1----:R-:W-:Y:S03]  /*7bb0*/  HMMA.16816.F32 R12, R144.reuse, R20, R12 ;  /* 0x00000014900c723c */ /* 0x042fe6000000180c */
[----:B------:R-:W-:Y:S02]  /*7bc0*/  FMUL.FTZ R35, R0, R91 ;  /* 0x0000005b00237220 */ /* 0x000fe40000410000 */
[----:B------:R-:W-:Y:S02]  /*7bd0*/  IMAD.MOV.U32 R125, RZ, RZ, R48 ;  /* 0x000000ffff7d7224 */ /* 0x000fe400078e0030 */
[C---:B------:R-:W-:Y:S01]  /*7be0*/  FMUL.FTZ R20, R3.reuse, R76 ;  /* 0x0000004c03147220 */ /* 0x040fe20000410000 */
[C---:B------:R-:W-:Y:S04]  /*7bf0*/  HMMA.16816.F32 R16, R144.reuse, R22, R16 ;  /* 0x000000169010723c */ /* 0x040fe80000001810 */
[----:B--2---:R-:W-:Y:S02]  /*7c00*/  FFMA.FTZ R2, R160, c[0x0][0x2d0], -R148 ;  /* 0x0000b400a0027a23 */ /* 0x004fe40000010894 */
[C---:B------:R-:W-:Y:S02]  /*7c10*/  FMUL.FTZ R21, R3.reuse, R77 ;  /* 0x0000004d03157220 */ /* 0x040fe40000410000 */
[----:B------:R1:W2:Y:S01]  /*7c20*/  MUFU.EX2 R65, R2 ;  /* 0x0000000200417308 */ /* 0x0002a20000000800 */
[C---:B------:R-:W-:Y:S03]  /*7c30*/  FMUL.FTZ R22, R0.reuse, R78 ;  /* 0x0000004e00167220 */ /* 0x040fe60000410000 */
[C---:B------:R-:W-:Y:S02]  /*7c40*/  FMUL.FTZ R23, R0.reuse, R79 ;  /* 0x0000004f00177220 */ /* 0x040fe40000410000 */
[----:B------:R-:W-:Y:S01]  /*7c50*/  LDSM.16.MT88.4 R76, [R204+0x800] ;  /* 0x00080000cc4c783b */ /* 0x000fe20000004200 */
[C---:B------:R-:W-:Y:S02]  /*7c60*/  FMUL.FTZ R34, R0.reuse, R90 ;  /* 0x0000005a00227220 */ /* 0x040fe40000410000 */
[C---:B------:R-:W-:Y:S02]  /*7c70*/  FMUL.FTZ R51, R0.reuse, R103 ;  /* 0x0000006700337220 */ /* 0x040fe40000410000 */
[C---:B------:R-:W-:Y:S03]  /*7c80*/  HMMA.16816.F32 R20, R144.reuse, R28, R20 ;  /* 0x0000001c9014723c */ /* 0x040fe60000001814 */
[----:B------:R-:W-:Y:S02]  /*7c90*/  IMAD.MOV.U32 R123, RZ, RZ, R42 ;  /* 0x000000ffff7b7224 */ /* 0x000fe400078e002a */
[----:B------:R-:W-:Y:S02]  /*7ca0*/  IMAD.MOV.U32 R120, RZ, RZ, R41 ;  /* 0x000000ffff787224 */ /* 0x000fe400078e0029 */
[C---:B------:R-:W-:Y:S01]  /*7cb0*/  FMUL.FTZ R28, R3.reuse, R84 ;  /* 0x00000054031c7220 */ /* 0x040fe20000410000 */
[C---:B------:R-:W-:Y:S04]  /*7cc0*/  HMMA.16816.F32 R24, R144.reuse, R30, R24 ;  /* 0x0000001e9018723c */ /* 0x040fe80000001818 */
[----:B------:R-:W-:Y:S02]  /*7cd0*/  FMUL.FTZ R29, R3, R85 ;  /* 0x00000055031d7220 */ /* 0x000fe40000410000 */
[----:B-1----:R-:W-:Y:S02]  /*7ce0*/  FFMA.FTZ R2, R161, c[0x0][0x2d0], -R148 ;  /* 0x0000b400a1027a23 */ /* 0x002fe40000010894 */
[C---:B------:R-:W-:Y:S02]  /*7cf0*/  FMUL.FTZ R30, R0.reuse, R86 ;  /* 0x00000056001e7220 */ /* 0x040fe40000410000 */
[----:B------:R1:W4:Y:S02]  /*7d00*/  MUFU.EX2 R67, R2 ;  /* 0x0000000200437308 */ /* 0x0003240000000800 */
[----:B------:R-:W-:Y:S02]  /*7d10*/  FMUL.FTZ R31, R0, R87 ;  /* 0x00000057001f7220 */ /* 0x000fe40000410000 */
[----:B------:R-:W-:Y:S02]  /*7d20*/  IMAD.MOV.U32 R87, RZ, RZ, R53 ;  /* 0x000000ffff577224 */ /* 0x000fe400078e0035 */
[----:B------:R-:W5:Y:S01]  /*7d30*/  LDSM.16.MT88.4 R52, [R204+0x4000] ;  /* 0x00400000cc34783b */ /* 0x000f620000004200 */
[----:B------:R-:W-:Y:S02]  /*7d40*/  IMAD.MOV.U32 R84, RZ, RZ, R62 ;  /* 0x000000ffff547224 */ /* 0x000fe400078e003e */
[C---:B---3--:R-:W-:Y:S03]  /*7d50*/  HMMA.16816.F32 R28, R144.reuse, R36, R28 ;  /* 0x00000024901c723c */ /* 0x048fe6000000181c */
[----:B------:R-:W-:Y:S02]  /*7d60*/  IMAD.MOV.U32 R85, RZ, RZ, R63 ;  /* 0x000000ffff557224 */ /* 0x000fe400078e003f */
[----:B------:R-:W3:Y:S01]  /*7d70*/  LDSM.16.MT88.4 R60, [R203+0x4000] ;  /* 0x00400000cb3c783b */ /* 0x000ee20000004200 */
[----:B------:R-:W-:Y:S02]  /*7d80*/  IMAD.MOV.U32 R86, RZ, RZ, R49 ;  /* 0x000000ffff567224 */ /* 0x000fe400078e0031 */
[C---:B------:R-:W-:Y:S04]  /*7d90*/  HMMA.16816.F32 R32, R144.reuse, R38, R32 ;  /* 0x000000269020723c */ /* 0x040fe80000001820 */
[C---:B------:R-:W-:Y:S02]  /*7da0*/  FMUL.FTZ R36, R3.reuse, R92 ;  /* 0x0000005c03247220 */ /* 0x040fe40000410000 */
[C---:B------:R-:W-:Y:S02]  /*7db0*/  FMUL.FTZ R37, R3.reuse, R93 ;  /* 0x0000005d03257220 */ /* 0x040fe40000410000 */
[----:B-1----:R-:W-:Y:S04]  /*7dc0*/  FFMA.FTZ R2, R154, c[0x0][0x2d0], -R149 ;  /* 0x0000b4009a027a23 */ /* 0x002fe80000010895 */
[----:B------:R1:W1:Y:S01]  /*7dd0*/  MUFU.EX2 R80, R2 ;  /* 0x0000000200507308 */ /* 0x0002620000000800 */
[C---:B------:R-:W-:Y:S02]  /*7de0*/  FMUL.FTZ R38, R0.reuse, R94 ;  /* 0x0000005e00267220 */ /* 0x040fe40000410000 */
[C---:B------:R-:W-:Y:S02]  /*7df0*/  FMUL.FTZ R39, R0.reuse, R95 ;  /* 0x0000005f00277220 */ /* 0x040fe40000410000 */
[----:B------:R-:W-:Y:S01]  /*7e00*/  LDSM.16.MT88.4 R92, [R204+0x1000] ;  /* 0x00100000cc5c783b */ /* 0x000fe20000004200 */
[C---:B------:R-:W-:Y:S02]  /*7e10*/  FMUL.FTZ R40, R3.reuse, R96 ;  /* 0x0000006003287220 */ /* 0x040fe40000410000 */
[----:B------:R-:W-:Y:S02]  /*7e20*/  FMUL.FTZ R41, R3, R97 ;  /* 0x0000006103297220 */ /* 0x000fe40000410000 */
[C---:B------:R-:W-:Y:S03]  /*7e30*/  HMMA.16816.F32 R36, R144.reuse, R44, R36 ;  /* 0x0000002c9024723c */ /* 0x040fe60000001824 */
[C---:B------:R-:W-:Y:S02]  /*7e40*/  FMUL.FTZ R42, R0.reuse, R98 ;  /* 0x00000062002a7220 */ /* 0x040fe40000410000 */
[C---:B------:R-:W-:Y:S02]  /*7e50*/  FMUL.FTZ R43, R0.reuse, R99 ;  /* 0x00000063002b7220 */ /* 0x040fe40000410000 */
[----:B------:R-:W-:Y:S02]  /*7e60*/  IMAD.MOV.U32 R98, RZ, RZ, R85 ;  /* 0x000000ffff627224 */ /* 0x000fe400078e0055 */
[----:B------:R-:W-:Y:S03]  /*7e70*/  IMAD.MOV.U32 R97, RZ, RZ, R84 ;  /* 0x000000ffff617224 */ /* 0x000fe600078e0054 */
[C---:B------:R-:W-:Y:S03]  /*7e80*/  HMMA.16816.F32 R40, R144.reuse, R46, R40 ;  /* 0x0000002e9028723c */ /* 0x040fe60000001828 */
[----:B-1----:R-:W-:Y:S02]  /*7e90*/  FFMA.FTZ R2, R155, c[0x0][0x2d0], -R149 ;  /* 0x0000b4009b027a23 */ /* 0x002fe40000010895 */
[C---:B------:R-:W-:Y:S02]  /*7ea0*/  FMUL.FTZ R44, R3.reuse, R128 ;  /* 0x00000080032c7220 */ /* 0x040fe40000410000 */
[----:B------:R1:W1:Y:S01]  /*7eb0*/  MUFU.EX2 R91, R2 ;  /* 0x00000002005b7308 */ /* 0x0002620000000800 */
[----:B------:R-:W-:Y:S04]  /*7ec0*/  FMUL.FTZ R45, R3, R129 ;  /* 0x00000081032d7220 */ /* 0x000fe80000410000 */
[C---:B------:R-:W-:Y:S02]  /*7ed0*/  FMUL.FTZ R46, R0.reuse, R130 ;  /* 0x00000082002e7220 */ /* 0x040fe40000410000 */
[----:B------:R-:W-:Y:S02]  /*7ee0*/  FMUL.FTZ R47, R0, R131 ;  /* 0x00000083002f7220 */ /* 0x000fe40000410000 */
[--C-:B------:R-:W-:Y:S02]  /*7ef0*/  FFMA.FTZ R97, R97, c[0x0][0x2d0], -R148.reuse ;  /* 0x0000b40061617a23 */ /* 0x100fe40000010894 */
[--C-:B------:R-:W-:Y:S02]  /*7f00*/  FFMA.FTZ R98, R98, c[0x0][0x2d0], -R148.reuse ;  /* 0x0000b40062627a23 */ /* 0x100fe40000010894 */
[C---:B------:R-:W-:Y:S01]  /*7f10*/  FMUL.FTZ R48, R3.reuse, R100 ;  /* 0x0000006403307220 */ /* 0x040fe20000410000 */
[C---:B-----5:R-:W-:Y:S03]  /*7f20*/  HMMA.16816.F32 R44, R144.reuse, R52, R44 ;  /* 0x00000034902c723c */ /* 0x060fe6000000182c */
[C---:B------:R-:W-:Y:S01]  /*7f30*/  FMUL.FTZ R49, R3.reuse, R101 ;  /* 0x0000006503317220 */ /* 0x040fe20000410000 */
[----:B------:R-:W-:Y:S01]  /*7f40*/  MOV R100, R158 ;  /* 0x0000009e00647202 */ /* 0x000fe20000000f00 */
[----:B------:R-:W-:Y:S02]  /*7f50*/  FMUL.FTZ R50, R0, R102 ;  /* 0x0000006600327220 */ /* 0x000fe40000410000 */
[C---:B------:R-:W-:Y:S02]  /*7f60*/  FMUL.FTZ R52, R3.reuse, R104 ;  /* 0x0000006803347220 */ /* 0x040fe40000410000 */
[C---:B------:R-:W-:Y:S03]  /*7f70*/  FMUL.FTZ R53, R3.reuse, R105 ;  /* 0x0000006903357220 */ /* 0x040fe60000410000 */
[C---:B------:R-:W-:Y:S03]  /*7f80*/  HMMA.16816.F32 R48, R144.reuse, R54, R48 ;  /* 0x000000369030723c */ /* 0x040fe60000001830 */
[----:B-1----:R-:W-:Y:S02]  /*7f90*/  FFMA.FTZ R2, R162, c[0x0][0x2d0], -R148 ;  /* 0x0000b400a2027a23 */ /* 0x002fe40000010894 */
[----:B------:R-:W-:Y:S02]  /*7fa0*/  IMAD.MOV.U32 R124, RZ, RZ, R58 ;  /* 0x000000ffff7c7224 */ /* 0x000fe400078e003a */
[----:B------:R1:W5:Y:S01]  /*7fb0*/  MUFU.EX2 R90, R2 ;  /* 0x00000002005a7308 */ /* 0x0003620000000800 */
[C---:B------:R-:W-:Y:S04]  /*7fc0*/  FMUL.FTZ R54, R0.reuse, R106 ;  /* 0x0000006a00367220 */ /* 0x040fe80000410000 */
[C---:B------:R-:W-:Y:S02]  /*7fd0*/  FMUL.FTZ R55, R0.reuse, R107 ;  /* 0x0000006b00377220 */ /* 0x040fe40000410000 */
[C---:B------:R-:W-:Y:S02]  /*7fe0*/  FMUL.FTZ R56, R3.reuse, R108 ;  /* 0x0000006c03387220 */ /* 0x040fe40000410000 */
[C---:B------:R-:W-:Y:S02]  /*7ff0*/  FMUL.FTZ R57, R3.reuse, R109 ;  /* 0x0000006d03397220 */ /* 0x040fe40000410000 */
[C---:B------:R-:W-:Y:S01]  /*8000*/  FMUL.FTZ R58, R0.reuse, R110 ;  /* 0x0000006e003a7220 */ /* 0x040fe20000410000 */
[C---:B---3--:R-:W-:Y:S03]  /*8010*/  HMMA.16816.F32 R52, R144.reuse, R60, R52 ;  /* 0x0000003c9034723c */ /* 0x048fe60000001834 */
[C---:B------:R-:W-:Y:S02]  /*8020*/  FMUL.FTZ R59, R0.reuse, R111 ;  /* 0x0000006f003b7220 */ /* 0x040fe40000410000 */
[C---:B------:R-:W-:Y:S02]  /*8030*/  FMUL.FTZ R64, R3.reuse, R112 ;  /* 0x0000007003407220 */ /* 0x040fe40000410000 */
[----:B------:R-:W-:Y:S02]  /*8040*/  FMUL.FTZ R61, R3, R133 ;  /* 0x00000085033d7220 */ /* 0x000fe40000410000 */
[----:B------:R-:W-:Y:S01]  /*8050*/  IMAD.MOV.U32 R133, RZ, RZ, R252 ;  /* 0x000000ffff857224 */ /* 0x000fe200078e00fc */
[C---:B------:R-:W-:Y:S03]  /*8060*/  HMMA.16816.F32 R56, R144.reuse, R62, R56 ;  /* 0x0000003e9038723c */ /* 0x040fe60000001838 */
[----:B-1----:R-:W-:Y:S02]  /*8070*/  FFMA.FTZ R2, R163, c[0x0][0x2d0], -R148 ;  /* 0x0000b400a3027a23 */ /* 0x002fe40000010894 */
[C---:B------:R-:W-:Y:S02]  /*8080*/  FMUL.FTZ R60, R3.reuse, R132 ;  /* 0x00000084033c7220 */ /* 0x040fe40000410000 */
[----:B------:R1:W3:Y:S01]  /*8090*/  MUFU.EX2 R103, R2 ;  /* 0x0000000200677308 */ /* 0x0002e20000000800 */
[C---:B------:R-:W-:Y:S04]  /*80a0*/  FMUL.FTZ R62, R0.reuse, R134 ;  /* 0x00000086003e7220 */ /* 0x040fe80000410000 */
[C---:B------:R-:W-:Y:S01]  /*80b0*/  FMUL.FTZ R63, R0.reuse, R135 ;  /* 0x00000087003f7220 */ /* 0x040fe20000410000 */
[----:B------:R-:W-:Y:S01]  /*80c0*/  MOV R135, R88 ;  /* 0x0000005800877202 */ /* 0x000fe20000000f00 */
[----:B------:R-:W-:Y:S02]  /*80d0*/  IMAD.MOV.U32 R132, RZ, RZ, R87 ;  /* 0x000000ffff847224 */ /* 0x000fe400078e0057 */
[----:B------:R-:W-:Y:S02]  /*80e0*/  IMAD.MOV.U32 R134, RZ, RZ, R89 ;  /* 0x000000ffff867224 */ /* 0x000fe400078e0059 */
[----:B--2---:R-:W-:Y:S01]  /*80f0*/  IMAD.MOV.U32 R112, RZ, RZ, R65 ;  /* 0x000000ffff707224 */ /* 0x004fe200078e0041 */
[C---:B------:R-:W-:Y:S03]  /*8100*/  HMMA.16816.F32 R60, R144.reuse, R68, R60 ;  /* 0x00000044903c723c */ /* 0x040fe6000000183c */
[----:B------:R-:W-:Y:S01]  /*8110*/  FMUL.FTZ R65, R3, R113 ;  /* 0x0000007103417220 */ /* 0x000fe20000410000 */
[----:B------:R-:W-:Y:S01]  /*8120*/  MOV R113, R66 ;  /* 0x0000004200717202 */ /* 0x000fe20000000f00 */
[C---:B------:R-:W-:Y:S02]  /*8130*/  FMUL.FTZ R66, R0.reuse, R114 ;  /* 0x0000007200427220 */ /* 0x040fe40000410000 */
[----:B----4-:R-:W-:Y:S01]  /*8140*/  IMAD.MOV.U32 R114, RZ, RZ, R67 ;  /* 0x000000ffff727224 */ /* 0x010fe200078e0043 */
[----:B------:R-:W-:Y:S01]  /*8150*/  F2FP.PACK_AB R68, R113, R127 ;  /* 0x0000007f7144723e */ /* 0x000fe200000000ff */
[----:B------:R-:W-:Y:S03]  /*8160*/  FMUL.FTZ R67, R0, R115 ;  /* 0x0000007300437220 */ /* 0x000fe60000410000 */
[----:B-1----:R-:W-:Y:S01]  /*8170*/  FFMA.FTZ R2, R164, c[0x0][0x2d0], -R149 ;  /* 0x0000b400a4027a23 */ /* 0x002fe20000010895 */
[----:B------:R-:W-:Y:S01]  /*8180*/  F2FP.PACK_AB R69, R114, R112 ;  /* 0x000000707245723e */ /* 0x000fe200000000ff */
[----:B------:R-:W-:Y:S02]  /*8190*/  IMAD.MOV.U32 R115, RZ, RZ, R80 ;  /* 0x000000ffff737224 */ /* 0x000fe400078e0050 */
[----:B------:R-:W-:Y:S01]  /*81a0*/  HMMA.16816.F32 R64, R144, R70, R64 ;  /* 0x000000469040723c */ /* 0x000fe20000001840 */
[----:B------:R1:W-:Y:S01]  /*81b0*/  MUFU.EX2 R102, R2 ;  /* 0x0000000200667308 */ /* 0x0003e20000000800 */
[----:B------:R-:W2:Y:S01]  /*81c0*/  LDSM.16.MT88.4 R80, [R203+0x800] ;  /* 0x00080000cb50783b */ /* 0x000ea20000004200 */
[----:B------:R-:W-:Y:S02]  /*81d0*/  IMAD.MOV.U32 R99, RZ, RZ, R159 ;  /* 0x000000ffff637224 */ /* 0x000fe400078e009f */
[----:B------:R-:W-:Y:S02]  /*81e0*/  IMAD.MOV.U32 R96, RZ, RZ, R157 ;  /* 0x000000ffff607224 */ /* 0x000fe400078e009d */
[----:B------:R-:W-:Y:S02]  /*81f0*/  IMAD.MOV.U32 R144, RZ, RZ, R251 ;  /* 0x000000ffff907224 */ /* 0x000fe400078e00fb */
[----:B------:R-:W-:Y:S03]  /*8200*/  IMAD.MOV.U32 R145, RZ, RZ, R91 ;  /* 0x000000ffff917224 */ /* 0x000fe600078e005b */
[----:B-----5:R-:W-:Y:S02]  /*8210*/  IMAD.MOV.U32 R146, RZ, RZ, R90 ;  /* 0x000000ffff927224 */ /* 0x020fe400078e005a */
[----:B------:R-:W-:Y:S01]  /*8220*/  F2FP.PACK_AB R70, R145, R115 ;  /* 0x000000739146723e */ /* 0x000fe200000000ff */
[----:B------:R-:W-:Y:S01]  /*8230*/  IMAD.MOV.U32 R147, RZ, RZ, R152 ;  /* 0x000000ffff937224 */ /* 0x000fe200078e0098 */
[----:B------:R-:W-:Y:S01]  /*8240*/  LDSM.16.MT88.4 R88, [R206+0x4800] ;  /* 0x00480000ce58783b */ /* 0x000fe20000004200 */
[----:B---3--:R-:W-:Y:S01]  /*8250*/  F2FP.PACK_AB R71, R103, R146 ;  /* 0x000000926747723e */ /* 0x008fe200000000ff */
[----:B------:R-:W-:Y:S02]  /*8260*/  IMAD.MOV.U32 R152, RZ, RZ, R86 ;  /* 0x000000ffff987224 */ /* 0x000fe400078e0056 */
[--C-:B------:R-:W-:Y:S02]  /*8270*/  FFMA.FTZ R96, R96, c[0x0][0x2d0], -R149.reuse ;  /* 0x0000b40060607a23 */ /* 0x100fe40000010895 */
[--C-:B------:R-:W-:Y:S02]  /*8280*/  FFMA.FTZ R99, R99, c[0x0][0x2d0], -R149.reuse ;  /* 0x0000b40063637a23 */ /* 0x100fe40000010895 */
[C---:B------:R-:W-:Y:S01]  /*8290*/  HMMA.16816.F32 R4, R68.reuse, R72, R4 ;  /* 0x000000484404723c */ /* 0x040fe20000001804 */
[----:B------:R-:W3:Y:S04]  /*82a0*/  LDSM.16.MT88.4 R84, [R206+0x800] ;  /* 0x00080000ce54783b */ /* 0x000ee80000004200 */
[--C-:B-1----:R-:W-:Y:S02]  /*82b0*/  FFMA.FTZ R2, R165, c[0x0][0x2d0], -R149.reuse ;  /* 0x0000b400a5027a23 */ /* 0x102fe40000010895 */
[--C-:B------:R-:W-:Y:S01]  /*82c0*/  FFMA.FTZ R118, R118, c[0x0][0x2d0], -R148.reuse ;  /* 0x0000b40076767a23 */ /* 0x100fe20000010894 */
[C---:B------:R-:W-:Y:S01]  /*82d0*/  HMMA.16816.F32 R8, R68.reuse, R74, R8 ;  /* 0x0000004a4408723c */ /* 0x040fe20000001808 */
[----:B------:R1:W4:Y:S01]  /*82e0*/  MUFU.EX2 R252, R2 ;  /* 0x0000000200fc7308 */ /* 0x0003220000000800 */
[----:B------:R-:W5:Y:S06]  /*82f0*/  LDSM.16.MT88.4 R72, [R200+0x4800] ;  /* 0x00480000c848783b */ /* 0x000f6c0000004200 */
[C---:B------:R-:W-:Y:S03]  /*8300*/  HMMA.16816.F32 R12, R68.reuse, R76, R12 ;  /* 0x0000004c440c723c */ /* 0x040fe6000000180c */
[----:B------:R-:W-:Y:S05]  /*8310*/  MUFU.EX2 R118, R118 ;  /* 0x0000007600767308 */ /* 0x000fea0000000800 */
        /* <DEDUP_REMOVED lines=11> */
[----:B-1----:R-:W-:Y:S04]  /*83d0*/  FFMA.FTZ R2, R176, c[0x0][0x2d0], -R148 ;  /* 0x0000b400b0027a23 */ /* 0x002fe80000010894 */
[C---:B------:R-:W-:Y:S01]  /*83e0*/  HMMA.16816.F32 R40, R68.reuse, R74, R40 ;  /* 0x0000004a4428723c */ /* 0x040fe20000001828 */
[----:B------:R1:W5:Y:S01]  /*83f0*/  MUFU.EX2 R251, R2 ;  /* 0x0000000200fb7308 */ /* 0x0003620000000800 */
[----:B------:R-:W3:Y:S06]  /*8400*/  LDSM.16.MT88.4 R72, [R203+0x1000] ;  /* 0x00100000cb48783b */ /* 0x000eec0000004200 */
[C---:B----4-:R-:W-:Y:S08]  /*8410*/  HMMA.16816.F32 R44, R68.reuse, R76, R44 ;  /* 0x0000004c442c723c */ /* 0x050ff0000000182c */
[C---:B------:R-:W-:Y:S01]  /*8420*/  HMMA.16816.F32 R48, R68.reuse, R78, R48 ;  /* 0x0000004e4430723c */ /* 0x040fe20000001830 */
[----:B------:R-:W4:Y:S07]  /*8430*/  LDSM.16.MT88.4 R76, [R206+0x1000] ;  /* 0x00100000ce4c783b */ /* 0x000f2e0000004200 */
[C---:B--2---:R-:W-:Y:S04]  /*8440*/  HMMA.16816.F32 R52, R68.reuse, R80, R52 ;  /* 0x000000504434723c */ /* 0x044fe80000001834 */
[--C-:B-1----:R-:W-:Y:S04]  /*8450*/  FFMA.FTZ R2, R167, c[0x0][0x2d0], -R149.reuse ;  /* 0x0000b400a7027a23 */ /* 0x102fe80000010895 */
[C---:B------:R-:W-:Y:S01]  /*8460*/  HMMA.16816.F32 R56, R68.reuse, R82, R56 ;  /* 0x000000524438723c */ /* 0x040fe20000001838 */
[----:B------:R1:W-:Y:S01]  /*8470*/  MUFU.EX2 R176, R2 ;  /* 0x0000000200b07308 */ /* 0x0003e20000000800 */
[----:B------:R-:W2:Y:S06]  /*8480*/  LDSM.16.MT88.4 R80, [R200+0x5000] ;  /* 0x00500000c850783b */ /* 0x000eac0000004200 */
[C---:B------:R-:W-:Y:S07]  /*8490*/  HMMA.16816.F32 R60, R68.reuse, R88, R60 ;  /* 0x00000058443c723c */ /* 0x040fee000000183c */
[--C-:B------:R-:W-:Y:S01]  /*84a0*/  FFMA.FTZ R88, R183, c[0x0][0x2d0], -R149.reuse ;  /* 0x0000b400b7587a23 */ /* 0x100fe20000010895 */
[----:B------:R-:W-:Y:S03]  /*84b0*/  HMMA.16816.F32 R64, R68, R90, R64 ;  /* 0x0000005a4440723c */ /* 0x000fe60000001840 */
[----:B------:R2:W-:Y:S04]  /*84c0*/  MUFU.EX2 R164, R88 ;  /* 0x0000005800a47308 */ /* 0x0005e80000000800 */
[----:B------:R-:W-:Y:S01]  /*84d0*/  F2FP.PACK_AB R68, R252, R102 ;  /* 0x00000066fc44723e */ /* 0x000fe200000000ff */
[--C-:B-1----:R-:W-:Y:S01]  /*84e0*/  FFMA.FTZ R2, R177, c[0x0][0x2d0], -R149.reuse ;  /* 0x0000b400b1027a23 */ /* 0x102fe20000010895 */
[----:B-----5:R-:W-:Y:S04]  /*84f0*/  F2FP.PACK_AB R69, R251, R101 ;  /* 0x00000065fb45723e */ /* 0x020fe800000000ff */
[----:B------:R1:W5:Y:S01]  /*8500*/  MUFU.EX2 R167, R2 ;  /* 0x0000000200a77308 */ /* 0x0003620000000800 */
[----:B------:R-:W-:Y:S01]  /*8510*/  IMAD.MOV.U32 R177, RZ, RZ, R156 ;  /* 0x000000ffffb17224 */ /* 0x000fe200078e009c */
[----:B--2---:R-:W-:Y:S01]  /*8520*/  LDSM.16.MT88.4 R88, [R206+0x5800] ;  /* 0x00580000ce58783b */ /* 0x004fe20000004200 */
[----:B-1----:R-:W-:Y:S01]  /*8530*/  FFMA.FTZ R2, R178, c[0x0][0x2d0], -R148 ;  /* 0x0000b400b2027a23 */ /* 0x002fe20000010894 */
[----:B-----5:R-:W-:Y:S01]  /*8540*/  F2FP.PACK_AB R70, R167, R176 ;  /* 0x000000b0a746723e */ /* 0x020fe200000000ff */
[----:B------:R-:W-:Y:S05]  /*8550*/  IMAD.MOV.U32 R178, RZ, RZ, R146 ;  /* 0x000000ffffb27224 */ /* 0x000fea00078e0092 */
[----:B------:R1:W-:Y:S02]  /*8560*/  MUFU.EX2 R111, R2 ;  /* 0x00000002006f7308 */ /* 0x0003e40000000800 */
[----:B-1----:R-:W-:Y:S01]  /*8570*/  FFMA.FTZ R2, R179, c[0x0][0x2d0], -R148 ;  /* 0x0000b400b3027a23 */ /* 0x002fe20000010894 */
[----:B------:R-:W-:Y:S07]  /*8580*/  MOV R179, R115 ;  /* 0x0000007300b37202 */ /* 0x000fee0000000f00 */
[----:B------:R1:W2:Y:S02]  /*8590*/  MUFU.EX2 R110, R2 ;  /* 0x00000002006e7308 */ /* 0x0002a40000000800 */
[--C-:B-1----:R-:W-:Y:S01]  /*85a0*/  FFMA.FTZ R2, R180, c[0x0][0x2d0], -R149.reuse ;  /* 0x0000b400b4027a23 */ /* 0x102fe20000010895 */
[----:B--2---:R-:W-:Y:S01]  /*85b0*/  F2FP.PACK_AB R71, R110, R111 ;  /* 0x0000006f6e47723e */ /* 0x004fe200000000ff */
[----:B------:R-:W-:Y:S06]  /*85c0*/  IMAD.MOV.U32 R180, RZ, RZ, R114 ;  /* 0x000000ffffb47224 */ /* 0x000fec00078e0072 */
[----:B------:R1:W-:Y:S01]  /*85d0*/  MUFU.EX2 R109, R2 ;  /* 0x00000002006d7308 */ /* 0x0003e20000000800 */
[C---:B---3--:R-:W-:Y:S08]  /*85e0*/  HMMA.16816.F32 R4, R68.reuse, R84, R4 ;  /* 0x000000544404723c */ /* 0x048ff00000001804 */
[C---:B------:R-:W-:Y:S01]  /*85f0*/  HMMA.16816.F32 R8, R68.reuse, R86, R8 ;  /* 0x000000564408723c */ /* 0x040fe20000001808 */
[----:B------:R-:W2:Y:S07]  /*8600*/  LDSM.16.MT88.4 R84, [R204+0x5000] ;  /* 0x00500000cc54783b */ /* 0x000eae0000004200 */
[C---:B------:R-:W-:Y:S04]  /*8610*/  HMMA.16816.F32 R12, R68.reuse, R92, R12 ;  /* 0x0000005c440c723c */ /* 0x040fe8000000180c */
[----:B-1----:R-:W-:Y:S02]  /*8620*/  FFMA.FTZ R2, R181, c[0x0][0x2d0], -R149 ;  /* 0x0000b400b5027a23 */ /* 0x002fe40000010895 */
[----:B------:R-:W-:Y:S01]  /*8630*/  IMAD.MOV.U32 R181, RZ, RZ, R113 ;  /* 0x000000ffffb57224 */ /* 0x000fe200078e0071 */
[----:B------:R-:W-:Y:S01]  /*8640*/  MOV R113, R125 ;  /* 0x0000007d00717202 */ /* 0x000fe20000000f00 */
[C---:B------:R-:W-:Y:S01]  /*8650*/  HMMA.16816.F32 R16, R68.reuse, R94, R16 ;  /* 0x0000005e4410723c */ /* 0x040fe20000001810 */
[----:B------:R1:W3:Y:S01]  /*8660*/  MUFU.EX2 R166, R2 ;  /* 0x0000000200a67308 */ /* 0x0002e20000000800 */
[----:B------:R-:W-:Y:S06]  /*8670*/  LDSM.16.MT88.4 R92, [R204+0x2000] ;  /* 0x00200000cc5c783b */ /* 0x000fec0000004200 */
[C---:B------:R-:W-:Y:S08]  /*8680*/  HMMA.16816.F32 R20, R68.reuse, R72, R20 ;  /* 0x000000484414723c */ /* 0x040ff00000001814 */
[C---:B------:R-:W-:Y:S01]  /*8690*/  HMMA.16816.F32 R24, R68.reuse, R74, R24 ;  /* 0x0000004a4418723c */ /* 0x040fe20000001818 */
[----:B------:R-:W5:Y:S07]  /*86a0*/  LDSM.16.MT88.4 R72, [R203+0x5000] ;  /* 0x00500000cb48783b */ /* 0x000f6e0000004200 */
[C---:B----4-:R-:W-:Y:S04]  /*86b0*/  HMMA.16816.F32 R28, R68.reuse, R76, R28 ;  /* 0x0000004c441c723c */ /* 0x050fe8000000181c */
[----:B-1----:R-:W-:Y:S02]  /*86c0*/  FFMA.FTZ R2, R182, c[0x0][0x2d0], -R148 ;  /* 0x0000b400b6027a23 */ /* 0x002fe40000010894 */
[----:B------:R-:W-:Y:S02]  /*86d0*/  IMAD.MOV.U32 R182, RZ, RZ, R112 ;  /* 0x000000ffffb67224 */ /* 0x000fe400078e0070 */
[C---:B------:R-:W-:Y:S01]  /*86e0*/  HMMA.16816.F32 R32, R68.reuse, R78, R32 ;  /* 0x0000004e4420723c */ /* 0x040fe20000001820 */
[----:B------:R1:W-:Y:S01]  /*86f0*/  MUFU.EX2 R108, R2 ;  /* 0x00000002006c7308 */ /* 0x0003e20000000800 */
[----:B------:R-:W4:Y:S02]  /*8700*/  LDSM.16.MT88.4 R76, [R206+0x5000] ;  /* 0x00500000ce4c783b */ /* 0x000f240000004200 */
[----:B------:R-:W-:Y:S04]  /*8710*/  IMAD.MOV.U32 R112, RZ, RZ, R126 ;  /* 0x000000ffff707224 */ /* 0x000fe800078e007e */
[C---:B------:R-:W-:Y:S08]  /*8720*/  HMMA.16816.F32 R36, R68.reuse, R80, R36 ;  /* 0x000000504424723c */ /* 0x040ff00000001824 */
[C---:B------:R-:W-:Y:S01]  /*8730*/  HMMA.16816.F32 R40, R68.reuse, R82, R40 ;  /* 0x000000524428723c */ /* 0x040fe20000001828 */
[----:B------:R-:W3:Y:S07]  /*8740*/  LDSM.16.MT88.4 R80, [R200+0x1800] ;  /* 0x00180000c850783b */ /* 0x000eee0000004200 */
[C---:B--2---:R-:W-:Y:S04]  /*8750*/  HMMA.16816.F32 R44, R68.reuse, R84, R44 ;  /* 0x00000054442c723c */ /* 0x044fe8000000182c */
[--C-:B-1----:R-:W-:Y:S02]  /*8760*/  FFMA.FTZ R2, R231, c[0x0][0x2d0], -R148.reuse ;  /* 0x0000b400e7027a23 */ /* 0x102fe40000010894 */
[----:B------:R-:W-:Y:S02]  /*8770*/  IMAD.MOV.U32 R231, RZ, RZ, R127 ;  /* 0x000000ffffe77224 */ /* 0x000fe400078e007f */
[C---:B------:R-:W-:Y:S01]  /*8780*/  HMMA.16816.F32 R48, R68.reuse, R86, R48 ;  /* 0x000000564430723c */ /* 0x040fe20000001830 */
[----:B------:R1:W2:Y:S01]  /*8790*/  MUFU.EX2 R165, R2 ;  /* 0x0000000200a57308 */ /* 0x0002a20000000800 */
[----:B------:R-:W2:Y:S06]  /*87a0*/  LDSM.16.MT88.4 R84, [R204+0x1800] ;  /* 0x00180000cc54783b */ /* 0x000eac0000004200 */
[C---:B-----5:R-:W-:Y:S08]  /*87b0*/  HMMA.16816.F32 R52, R68.reuse, R72, R52 ;  /* 0x000000484434723c */ /* 0x060ff00000001834 */
[C---:B------:R-:W-:Y:S01]  /*87c0*/  HMMA.16816.F32 R56, R68.reuse, R74, R56 ;  /* 0x0000004a4438723c */ /* 0x040fe20000001838 */
[----:B------:R-:W5:Y:S07]  /*87d0*/  LDSM.16.MT88.4 R72, [R203+0x1800] ;  /* 0x00180000cb48783b */ /* 0x000f6e0000004200 */
[C---:B----4-:R-:W-:Y:S04]  /*87e0*/  HMMA.16816.F32 R60, R68.reuse, R76, R60 ;  /* 0x0000004c443c723c */ /* 0x050fe8000000183c */
[--C-:B-1----:R-:W-:Y:S04]  /*87f0*/  FFMA.FTZ R2, R232, c[0x0][0x2d0], -R149.reuse ;  /* 0x0000b400e8027a23 */ /* 0x102fe80000010895 */
[----:B------:R-:W-:Y:S01]  /*8800*/  HMMA.16816.F32 R64, R68, R78, R64 ;  /* 0x0000004e4440723c */ /* 0x000fe20000001840 */
[----:B------:R1:W4:Y:S01]  /*8810*/  MUFU.EX2 R163, R2 ;  /* 0x0000000200a37308 */ /* 0x0003220000000800 */
[----:B------:R-:W5:Y:S05]  /*8820*/  LDSM.16.MT88.4 R76, [R206+0x1800] ;  /* 0x00180000ce4c783b */ /* 0x000f6a0000004200 */
[----:B---3--:R-:W-:Y:S02]  /*8830*/  F2FP.PACK_AB R68, R166, R109 ;  /* 0x0000006da644723e */ /* 0x008fe400000000ff */
[----:B--2---:R-:W-:Y:S03]  /*8840*/  F2FP.PACK_AB R69, R165, R108 ;  /* 0x0000006ca545723e */ /* 0x004fe600000000ff */
[--C-:B-1----:R-:W-:Y:S01]  /*8850*/  FFMA.FTZ R2, R233, c[0x0][0x2d0], -R148.reuse ;  /* 0x0000b400e9027a23 */ /* 0x102fe20000010894 */
[----:B----4-:R-:W-:Y:S03]  /*8860*/  F2FP.PACK_AB R70, R163, R164 ;  /* 0x000000a4a346723e */ /* 0x010fe600000000ff */
        /* <DEDUP_REMOVED lines=30> */
[C---:B-----5:R-:W-:Y:S08]  /*8a50*/  HMMA.16816.F32 R52, R68.reuse, R72, R52 ;  /* 0x000000484434723c */ /* 0x060ff00000001834 */
[C---:B------:R-:W-:Y:S01]  /*8a60*/  HMMA.16816.F32 R56, R68.reuse, R74, R56 ;  /* 0x0000004a4438723c */ /* 0x040fe20000001838 */
[----:B------:R-:W5:Y:S07]  /*8a70*/  LDSM.16.MT88.4 R72, [R206+0x2000] ;  /* 0x00200000ce48783b */ /* 0x000f6e0000004200 */
[C---:B------:R-:W-:Y:S04]  /*8a80*/  HMMA.16816.F32 R60, R68.reuse, R88, R60 ;  /* 0x00000058443c723c */ /* 0x040fe8000000183c */
[--C-:B-1----:R-:W-:Y:S04]  /*8a90*/  FFMA.FTZ R2, R239, c[0x0][0x2d0], -R149.reuse ;  /* 0x0000b400ef027a23 */ /* 0x102fe80000010895 */
[----:B------:R-:W-:Y:S01]  /*8aa0*/  HMMA.16816.F32 R64, R68, R90, R64 ;  /* 0x0000005a4440723c */ /* 0x000fe20000001840 */
[----:B------:R1:W-:Y:S01]  /*8ab0*/  MUFU.EX2 R129, R2 ;  /* 0x0000000200817308 */ /* 0x0003e20000000800 */
[----:B------:R-:W-:Y:S05]  /*8ac0*/  LDSM.16.MT88.4 R88, [R206+0x6000] ;  /* 0x00600000ce58783b */ /* 0x000fea0000004200 */
[----:B---3--:R-:W-:Y:S02]  /*8ad0*/  F2FP.PACK_AB R68, R160, R159 ;  /* 0x0000009fa044723e */ /* 0x008fe400000000ff */
[----:B----4-:R-:W-:Y:S03]  /*8ae0*/  F2FP.PACK_AB R69, R130, R131 ;  /* 0x000000838245723e */ /* 0x010fe600000000ff */
[--C-:B-1----:R-:W-:Y:S04]  /*8af0*/  FFMA.FTZ R2, R240, c[0x0][0x2d0], -R149.reuse ;  /* 0x0000b400f0027a23 */ /* 0x102fe80000010895 */
[----:B------:R1:W3:Y:S02]  /*8b00*/  MUFU.EX2 R158, R2 ;  /* 0x00000002009e7308 */ /* 0x0002e40000000800 */
[--C-:B-1----:R-:W-:Y:S01]  /*8b10*/  FFMA.FTZ R2, R241, c[0x0][0x2d0], -R148.reuse ;  /* 0x0000b400f1027a23 */ /* 0x102fe20000010894 */
[----:B---3--:R-:W-:Y:S07]  /*8b20*/  F2FP.PACK_AB R70, R158, R129 ;  /* 0x000000819e46723e */ /* 0x008fee00000000ff */
        /* <DEDUP_REMOVED lines=13> */
[----:B------:R-:W-:Y:S06]  /*8c00*/  LDSM.16.MT88.4 R92, [R203+0x2800] ;  /* 0x00280000cb5c783b */ /* 0x000fec0000004200 */
[C---:B--2---:R-:W-:Y:S08]  /*8c10*/  HMMA.16816.F32 R20, R68.reuse, R80, R20 ;  /* 0x000000504414723c */ /* 0x044ff00000001814 */
[C---:B------:R-:W-:Y:S01]  /*8c20*/  HMMA.16816.F32 R24, R68.reuse, R82, R24 ;  /* 0x000000524418723c */ /* 0x040fe20000001818 */
[----:B------:R-:W2:Y:S07]  /*8c30*/  LDSM.16.MT88.4 R80, [R203+0x6000] ;  /* 0x00600000cb50783b */ /* 0x000eae0000004200 */
        /* <DEDUP_REMOVED lines=12> */
[----:B------:R-:W-:Y:S06]  /*8d00*/  LDSM.16.MT88.4 R84, [R200+0x6800] ;  /* 0x00680000c854783b */ /* 0x000fec0000004200 */
[C---:B--2---:R-:W-:Y:S08]  /*8d10*/  HMMA.16816.F32 R52, R68.reuse, R80, R52 ;  /* 0x000000504434723c */ /* 0x044ff00000001834 */
[C---:B------:R-:W-:Y:S01]  /*8d20*/  HMMA.16816.F32 R56, R68.reuse, R82, R56 ;  /* 0x000000524438723c */ /* 0x040fe20000001838 */
[----:B------:R-:W3:Y:S07]  /*8d30*/  LDSM.16.MT88.4 R80, [R206+0x2800] ;  /* 0x00280000ce50783b */ /* 0x000eee0000004200 */
[C---:B------:R-:W-:Y:S01]  /*8d40*/  HMMA.16816.F32 R60, R68.reuse, R88, R60 ;  /* 0x00000058443c723c */ /* 0x040fe2000000183c */
[----:B------:R-:W2:Y:S03]  /*8d50*/  LDL.LU R88, [R1+0x4] ;  /* 0x0000040001587983 */ /* 0x000ea60000300800 */
[--C-:B-1----:R-:W-:Y:S01]  /*8d60*/  FFMA.FTZ R2, R247, c[0x0][0x2d0], -R149.reuse ;  /* 0x0000b400f7027a23 */ /* 0x102fe20000010895 */
[----:B------:R-:W2:Y:S03]  /*8d70*/  LDL.LU R114, [R1+0x8] ;  /* 0x0000080001727983 */ /* 0x000ea60000300800 */
[----:B------:R-:W-:Y:S01]  /*8d80*/  HMMA.16816.F32 R64, R68, R90, R64 ;  /* 0x0000005a4440723c */ /* 0x000fe20000001840 */
[----:B------:R1:W-:Y:S06]  /*8d90*/  MUFU.EX2 R105, R2 ;  /* 0x0000000200697308 */ /* 0x0003ec0000000800 */
[----:B----4-:R-:W-:Y:S02]  /*8da0*/  F2FP.PACK_AB R68, R155, R156 ;  /* 0x0000009c9b44723e */ /* 0x010fe400000000ff */
[----:B------:R-:W-:Y:S03]  /*8db0*/  F2FP.PACK_AB R69, R106, R107 ;  /* 0x0000006b6a45723e */ /* 0x000fe600000000ff */
[--C-:B-1----:R-:W-:Y:S04]  /*8dc0*/  FFMA.FTZ R2, R249, c[0x0][0x2d0], -R149.reuse ;  /* 0x0000b400f9027a23 */ /* 0x102fe80000010895 */
[----:B------:R1:W4:Y:S02]  /*8dd0*/  MUFU.EX2 R154, R2 ;  /* 0x00000002009a7308 */ /* 0x0003240000000800 */
[--C-:B-1----:R-:W-:Y:S01]  /*8de0*/  FFMA.FTZ R2, R250, c[0x0][0x2d0], -R148.reuse ;  /* 0x0000b400fa027a23 */ /* 0x102fe20000010894 */
[----:B----4-:R-:W-:Y:S07]  /*8df0*/  F2FP.PACK_AB R70, R154, R105 ;  /* 0x000000699a46723e */ /* 0x010fee00000000ff */
[----:B------:R1:W-:Y:S02]  /*8e00*/  MUFU.EX2 R104, R2 ;  /* 0x0000000200687308 */ /* 0x0003e40000000800 */
[----:B-1----:R-:W-:Y:S08]  /*8e10*/  FFMA.FTZ R2, R248, c[0x0][0x2d0], -R148 ;  /* 0x0000b400f8027a23 */ /* 0x002ff00000010894 */
[----:B------:R1:W4:Y:S02]  /*8e20*/  MUFU.EX2 R153, R2 ;  /* 0x0000000200997308 */ /* 0x0003240000000800 */
[----:B-1----:R-:W-:Y:S01]  /*8e30*/  FFMA.FTZ R2, R177, c[0x0][0x2d0], -R149 ;  /* 0x0000b400b1027a23 */ /* 0x002fe20000010895 */
[----:B------:R-:W-:Y:S01]  /*8e40*/  MOV R177, R144 ;  /* 0x0000009000b17202 */ /* 0x000fe20000000f00 */
[----:B------:R-:W-:Y:S01]  /*8e50*/  IMAD.MOV.U32 R144, RZ, RZ, R133 ;  /* 0x000000ffff907224 */ /* 0x000fe200078e0085 */
[----:B----4-:R-:W-:Y:S01]  /*8e60*/  F2FP.PACK_AB R71, R153, R104 ;  /* 0x000000689947723e */ /* 0x010fe200000000ff */
[----:B------:R-:W-:Y:S02]  /*8e70*/  IMAD.MOV.U32 R133, RZ, RZ, R100 ;  /* 0x000000ffff857224 */ /* 0x000fe400078e0064 */
[----:B------:R-:W-:Y:S02]  /*8e80*/  IMAD.MOV.U32 R100, RZ, RZ, R152 ;  /* 0x000000ffff647224 */ /* 0x000fe400078e0098 */
[----:B------:R1:W-:Y:S02]  /*8e90*/  MUFU.EX2 R152, R2 ;  /* 0x0000000200987308 */ /* 0x0003e40000000800 */
[C---:B-----5:R-:W-:Y:S08]  /*8ea0*/  HMMA.16816.F32 R4, R68.reuse, R72, R4 ;  /* 0x000000484404723c */ /* 0x060ff00000001804 */
[C---:B------:R-:W-:Y:S01]  /*8eb0*/  HMMA.16816.F32 R8, R68.reuse, R74, R8 ;  /* 0x0000004a4408723c */ /* 0x040fe20000001808 */
[----:B------:R-:W4:Y:S07]  /*8ec0*/  LDSM.16.MT88.4 R72, [R204+0x6800] ;  /* 0x00680000cc48783b */ /* 0x000f2e0000004200 */
[C---:B---3--:R-:W-:Y:S04]  /*8ed0*/  HMMA.16816.F32 R12, R68.reuse, R76, R12 ;  /* 0x0000004c440c723c */ /* 0x048fe8000000180c */
[----:B-1----:R-:W-:Y:S04]  /*8ee0*/  FFMA.FTZ R2, R132, c[0x0][0x2d0], -R149 ;  /* 0x0000b40084027a23 */ /* 0x002fe80000010895 */
[C---:B------:R-:W-:Y:S01]  /*8ef0*/  HMMA.16816.F32 R16, R68.reuse, R78, R16 ;  /* 0x0000004e4410723c */ /* 0x040fe20000001810 */
[----:B------:R-:W1:Y:S03]  /*8f00*/  LDSM.16.MT88.4 R76, [R203+0x6800] ;  /* 0x00680000cb4c783b */ /* 0x000e660000004200 */
[----:B------:R-:W-:Y:S02]  /*8f10*/  IMAD.MOV.U32 R132, RZ, RZ, R124 ;  /* 0x000000ffff847224 */ /* 0x000fe400078e007c */
[----:B------:R-:W-:Y:S01]  /*8f20*/  IMAD.MOV.U32 R124, RZ, RZ, R123 ;  /* 0x000000ffff7c7224 */ /* 0x000fe200078e007b */
[----:B------:R-:W-:Y:S01]  /*8f30*/  MOV R123, R151 ;  /* 0x00000097007b7202 */ /* 0x000fe20000000f00 */
[C---:B------:R-:W-:Y:S01]  /*8f40*/  HMMA.16816.F32 R20, R68.reuse, R92, R20 ;  /* 0x0000005c4414723c */ /* 0x040fe20000001814 */
[----:B------:R3:W5:Y:S03]  /*8f50*/  MUFU.EX2 R151, R2 ;  /* 0x0000000200977308 */ /* 0x0007660000000800 */
[----:B------:R-:W-:Y:S02]  /*8f60*/  IMAD.MOV.U32 R115, RZ, RZ, R124 ;  /* 0x000000ffff737224 */ /* 0x000fe400078e007c */
[----:B------:R-:W-:Y:S02]  /*8f70*/  LDSM.16.MT88.4 R124, [R200+0x3800] ;  /* 0x00380000c87c783b */ /* 0x000fe40000004200 */
[C---:B------:R-:W-:Y:S06]  /*8f80*/  HMMA.16816.F32 R24, R68.reuse, R94, R24 ;  /* 0x0000005e4418723c */ /* 0x040fec0000001818 */
[----:B------:R-:W-:Y:S02]  /*8f90*/  LDSM.16.MT88.4 R92, [R204+0x7000] ;  /* 0x00700000cc5c783b */ /* 0x000fe40000004200 */
[C---:B------:R-:W-:Y:S08]  /*8fa0*/  HMMA.16816.F32 R28, R68.reuse, R80, R28 ;  /* 0x00000050441c723c */ /* 0x040ff0000000181c */
[C---:B------:R-:W-:Y:S01]  /*8fb0*/  HMMA.16816.F32 R32, R68.reuse, R82, R32 ;  /* 0x000000524420723c */ /* 0x040fe20000001820 */
[----:B------:R-:W5:Y:S03]  /*8fc0*/  LDSM.16.MT88.4 R80, [R206+0x6800] ;  /* 0x00680000ce50783b */ /* 0x000f660000004200 */
[--C-:B---3--:R-:W-:Y:S02]  /*8fd0*/  FFMA.FTZ R2, R147, c[0x0][0x2d0], -R148.reuse ;  /* 0x0000b40093027a23 */ /* 0x108fe40000010894 */
[----:B------:R-:W-:Y:S02]  /*8fe0*/  IMAD.MOV.U32 R147, RZ, RZ, R135 ;  /* 0x000000ffff937224 */ /* 0x000fe400078e0087 */
[C---:B------:R-:W-:Y:S01]  /*8ff0*/  HMMA.16816.F32 R36, R68.reuse, R84, R36 ;  /* 0x000000544424723c */ /* 0x040fe20000001824 */
[----:B------:R3:W-:Y:S07]  /*9000*/  MUFU.EX2 R135, R2 ;  /* 0x0000000200877308 */ /* 0x0007ee0000000800 */
[C---:B------:R-:W-:Y:S01]  /*9010*/  HMMA.16816.F32 R40, R68.reuse, R86, R40 ;  /* 0x000000564428723c */ /* 0x040fe20000001828 */
[----:B------:R-:W-:Y:S07]  /*9020*/  LDSM.16.MT88.4 R84, [R203+0x3000] ;  /* 0x00300000cb54783b */ /* 0x000fee0000004200 */
[C---:B----4-:R-:W-:Y:S08]  /*9030*/  HMMA.16816.F32 R44, R68.reuse, R72, R44 ;  /* 0x00000048442c723c */ /* 0x050ff0000000182c */
[C---:B------:R-:W-:Y:S01]  /*9040*/  HMMA.16816.F32 R48, R68.reuse, R74, R48 ;  /* 0x0000004a4430723c */ /* 0x040fe20000001830 */
[----:B------:R-:W4:Y:S03]  /*9050*/  LDSM.16.MT88.4 R72, [R200+0x3000] ;  /* 0x00300000c848783b */ /* 0x000f260000004200 */
[----:B---3--:R-:W-:Y:S04]  /*9060*/  FFMA.FTZ R2, R134, c[0x0][0x2d0], -R148 ;  /* 0x0000b40086027a23 */ /* 0x008fe80000010894 */
[C---:B-1----:R-:W-:Y:S01]  /*9070*/  HMMA.16816.F32 R52, R68.reuse, R76, R52 ;  /* 0x0000004c4434723c */ /* 0x042fe20000001834 */
[----:B------:R1:W3:Y:S07]  /*9080*/  MUFU.EX2 R134, R2 ;  /* 0x0000000200867308 */ /* 0x0002ee0000000800 */
[C---:B------:R-:W-:Y:S01]  /*9090*/  HMMA.16816.F32 R56, R68.reuse, R78, R56 ;  /* 0x0000004e4438723c */ /* 0x040fe20000001838 */
[----:B------:R-:W2:Y:S07]  /*90a0*/  LDSM.16.MT88.4 R76, [R204+0x3000] ;  /* 0x00300000cc4c783b */ /* 0x000eae0000004200 */
[C---:B-----5:R-:W-:Y:S08]  /*90b0*/  HMMA.16816.F32 R60, R68.reuse, R80, R60 ;  /* 0x00000050443c723c */ /* 0x060ff0000000183c */
[----:B------:R-:W-:Y:S01]  /*90c0*/  HMMA.16816.F32 R64, R68, R82, R64 ;  /* 0x000000524440723c */ /* 0x000fe20000001840 */
[----:B------:R-:W-:Y:S03]  /*90d0*/  LDSM.16.MT88.4 R80, [R200+0x7000] ;  /* 0x00700000c850783b */ /* 0x000fe60000004200 */
[----:B-1----:R-:W-:Y:S02]  /*90e0*/  FFMA.FTZ R2, R177, c[0x0][0x2d0], -R149 ;  /* 0x0000b400b1027a23 */ /* 0x002fe40000010895 */
[----:B------:R-:W-:Y:S01]  /*90f0*/  IMAD.MOV.U32 R177, RZ, RZ, R144 ;  /* 0x000000ffffb17224 */ /* 0x000fe200078e0090 */
[----:B------:R-:W-:Y:S01]  /*9100*/  F2FP.PACK_AB R68, R151, R152 ;  /* 0x000000989744723e */ /* 0x000fe200000000ff */
[----:B------:R-:W-:Y:S01]  /*9110*/  IMAD.MOV.U32 R144, RZ, RZ, R133 ;  /* 0x000000ffff907224 */ /* 0x000fe200078e0085 */
[----:B---3--:R-:W-:Y:S01]  /*9120*/  F2FP.PACK_AB R69, R134, R135 ;  /* 0x000000878645723e */ /* 0x008fe200000000ff */
[----:B------:R1:W-:Y:S02]  /*9130*/  MUFU.EX2 R133, R2 ;  /* 0x0000000200857308 */ /* 0x0003e40000000800 */
[----:B-1----:R-:W-:Y:S08]  /*9140*/  FFMA.FTZ R2, R150, c[0x0][0x2d0], -R149 ;  /* 0x0000b40096027a23 */ /* 0x002ff00000010895 */
[----:B------:R1:W3:Y:S01]  /*9150*/  MUFU.EX2 R150, R2 ;  /* 0x0000000200967308 */ /* 0x0002e20000000800 */
[----:B--2---:R-:W-:Y:S02]  /*9160*/  FFMA.FTZ R100, R3, R88, R100 ;  /* 0x0000005803647223 */ /* 0x004fe40000010064 */
[----:B------:R-:W2:Y:S07]  /*9170*/  LDSM.16.MT88.4 R88, [R206+0x3000] ;  /* 0x00300000ce58783b */ /* 0x000eae0000004200 */
[----:B------:R-:W-:Y:S01]  /*9180*/  MUFU.EX2 R3, R97 ;  /* 0x0000006100037308 */ /* 0x000fe20000000800 */
[----:B------:R-:W-:Y:S02]  /*9190*/  FFMA.FTZ R0, R0, R114, R115 ;  /* 0x0000007200007223 */ /* 0x000fe40000010073 */
[----:B-1----:R-:W-:Y:S01]  /*91a0*/  FFMA.FTZ R2, R132, c[0x0][0x2d0], -R148 ;  /* 0x0000b40084027a23 */ /* 0x002fe20000010894 */
[----:B---3--:R-:W-:Y:S01]  /*91b0*/  F2FP.PACK_AB R70, R150, R133 ;  /* 0x000000859646723e */ /* 0x008fe200000000ff */
[----:B------:R-:W-:Y:S05]  /*91c0*/  FADD.FTZ R0, R112, R0 ;  /* 0x0000000070007221 */ /* 0x000fea0000010000 */
[----:B------:R1:W-:Y:S01]  /*91d0*/  MUFU.EX2 R132, R2 ;  /* 0x0000000200847308 */ /* 0x0003e20000000800 */
[----:B------:R-:W-:Y:S04]  /*91e0*/  FADD.FTZ R0, R122, R0 ;  /* 0x000000007a007221 */ /* 0x000fe80000010000 */
[----:B------:R-:W-:Y:S04]  /*91f0*/  FADD.FTZ R0, R120, R0 ;  /* 0x0000000078007221 */ /* 0x000fe80000010000 */
[----:B------:R-:W-:Y:S04]  /*9200*/  FADD.FTZ R0, R182, R0 ;  /* 0x00000000b6007221 */ /* 0x000fe80000010000 */
[----:B------:R-:W-:Y:S04]  /*9210*/  FADD.FTZ R0, R180, R0 ;  /* 0x00000000b4007221 */ /* 0x000fe80000010000 */
[----:B------:R-:W-:Y:S04]  /*9220*/  FADD.FTZ R0, R178, R0 ;  /* 0x00000000b2007221 */ /* 0x000fe80000010000 */
[----:B------:R-:W-:Y:S02]  /*9230*/  FADD.FTZ R0, R103, R0 ;  /* 0x0000000067007221 */ /* 0x000fe40000010000 */
[--C-:B-1----:R-:W-:Y:S02]  /*9240*/  FFMA.FTZ R2, R147, c[0x0][0x2d0], -R148.reuse ;  /* 0x0000b40093027a23 */ /* 0x102fe40000010894 */
[----:B------:R-:W-:Y:S02]  /*9250*/  FFMA.FTZ R148, R119, c[0x0][0x2d0], -R148 ;  /* 0x0000b40077947a23 */ /* 0x000fe40000010894 */
[----:B------:R-:W1:Y:S01]  /*9260*/  MUFU.EX2 R147, R2 ;  /* 0x0000000200937308 */ /* 0x000e620000000800 */
[----:B------:R-:W-:Y:S04]  /*9270*/  FADD.FTZ R0, R101, R0 ;  /* 0x0000000065007221 */ /* 0x000fe80000010000 */
[----:B------:R-:W-:Y:S04]  /*9280*/  FADD.FTZ R0, R251, R0 ;  /* 0x00000000fb007221 */ /* 0x000fe80000010000 */
[----:B------:R-:W-:Y:S01]  /*9290*/  FADD.FTZ R0, R111, R0 ;  /* 0x000000006f007221 */ /* 0x000fe20000010000 */
[----:B------:R-:W-:Y:S03]  /*92a0*/  MUFU.EX2 R119, R99 ;  /* 0x0000006300777308 */ /* 0x000fe60000000800 */
[----:B------:R-:W-:Y:S04]  /*92b0*/  FADD.FTZ R0, R110, R0 ;  /* 0x000000006e007221 */ /* 0x000fe80000010000 */
[----:B------:R-:W-:Y:S03]  /*92c0*/  FADD.FTZ R0, R108, R0 ;  /* 0x000000006c007221 */ /* 0x000fe60000010000 */
[----:B------:R-:W3:Y:S01]  /*92d0*/  MUFU.EX2 R148, R148 ;  /* 0x0000009400947308 */ /* 0x000ee20000000800 */
[----:B------:R-:W-:Y:S01]  /*92e0*/  FADD.FTZ R0, R165, R0 ;  /* 0x00000000a5007221 */ /* 0x000fe20000010000 */
[----:B-1----:R-:W-:Y:S01]  /*92f0*/  F2FP.PACK_AB R71, R147, R132 ;  /* 0x000000849347723e */ /* 0x002fe200000000ff */
[--C-:B------:R-:W-:Y:S02]  /*9300*/  FFMA.FTZ R2, R177, c[0x0][0x2d0], -R149.reuse ;  /* 0x0000b400b1027a23 */ /* 0x100fe40000010895 */
[----:B------:R-:W-:Y:S02]  /*9310*/  FFMA.FTZ R149, R144, c[0x0][0x2d0], -R149 ;  /* 0x0000b40090957a23 */ /* 0x000fe40000010895 */
[----:B------:R-:W-:Y:S03]  /*9320*/  IMAD.MOV.U32 R177, RZ, RZ, R145 ;  /* 0x000000ffffb17224 */ /* 0x000fe600078e0091 */
[----:B------:R-:W-:Y:S01]  /*9330*/  MUFU.EX2 R144, R98 ;  /* 0x0000006200907308 */ /* 0x000fe20000000800 */
[C---:B----4-:R-:W-:Y:S03]  /*9340*/  HMMA.16816.F32 R4, R68.reuse, R72, R4 ;  /* 0x000000484404723c */ /* 0x050fe60000001804 */
[----:B------:R-:W-:Y:S04]  /*9350*/  FADD.FTZ R0, R162, R0 ;  /* 0x00000000a2007221 */ /* 0x000fe80000010000 */
[----:B------:R-:W-:Y:S01]  /*9360*/  FADD.FTZ R0, R161, R0 ;  /* 0x00000000a1007221 */ /* 0x000fe20000010000 */
[C---:B------:R-:W-:Y:S01]  /*9370*/  HMMA.16816.F32 R8, R68.reuse, R74, R8 ;  /* 0x0000004a4408723c */ /* 0x040fe20000001808 */
[----:B------:R-:W1:Y:S01]  /*9380*/  LDSM.16.MT88.4 R72, [R203+0x7000] ;  /* 0x00700000cb48783b */ /* 0x000e620000004200 */
[----:B------:R4:W-:Y:S02]  /*9390*/  MUFU.EX2 R145, R96 ;  /* 0x0000006000917308 */ /* 0x0009e40000000800 */
[----:B------:R-:W-:Y:S01]  /*93a0*/  FADD.FTZ R0, R131, R0 ;  /* 0x0000000083007221 */ /* 0x000fe20000010000 */
[----:B---3--:R-:W-:Y:S03]  /*93b0*/  F2FP.PACK_AB R115, R148, R118 ;  /* 0x000000769473723e */ /* 0x008fe600000000ff */
[C---:B------:R-:W-:Y:S04]  /*93c0*/  HMMA.16816.F32 R12, R68.reuse, R76, R12 ;  /* 0x0000004c440c723c */ /* 0x040fe8000000180c */
[----:B------:R3:W5:Y:S01]  /*93d0*/  MUFU.EX2 R146, R2 ;  /* 0x0000000200927308 */ /* 0x0007620000000800 */
[----:B------:R-:W-:Y:S03]  /*93e0*/  FADD.FTZ R0, R130, R0 ;  /* 0x0000000082007221 */ /* 0x000fe60000010000 */
[C---:B------:R-:W-:Y:S01]  /*93f0*/  HMMA.16816.F32 R16, R68.reuse, R78, R16 ;  /* 0x0000004e4410723c */ /* 0x040fe20000001810 */
[----:B------:R-:W1:Y:S03]  /*9400*/  LDSM.16.MT88.4 R76, [R206+0x7000] ;  /* 0x00700000ce4c783b */ /* 0x000e660000004200 */
[----:B------:R-:W-:Y:S02]  /*9410*/  FADD.FTZ R0, R128, R0 ;  /* 0x0000000080007221 */ /* 0x000fe40000010000 */
[----:B------:R-:W2:Y:S02]  /*9420*/  MUFU.EX2 R149, R149 ;  /* 0x0000009500957308 */ /* 0x000ea40000000800 */
[C---:B------:R-:W-:Y:S01]  /*9430*/  HMMA.16816.F32 R20, R68.reuse, R84, R20 ;  /* 0x000000544414723c */ /* 0x040fe20000001814 */
[----:B----4-:R-:W-:Y:S03]  /*9440*/  LDSM.16.MT88.4 R96, [R200+0x7800] ;  /* 0x00780000c860783b */ /* 0x010fe60000004200 */
[----:B------:R-:W-:Y:S04]  /*9450*/  FADD.FTZ R0, R157, R0 ;  /* 0x000000009d007221 */ /* 0x000fe80000010000 */
[C---:B------:R-:W-:Y:S01]  /*9460*/  HMMA.16816.F32 R24, R68.reuse, R86, R24 ;  /* 0x000000564418723c */ /* 0x040fe20000001818 */
[----:B------:R-:W-:Y:S03]  /*9470*/  LDSM.16.MT88.4 R84, [R203+0x3800] ;  /* 0x00380000cb54783b */ /* 0x000fe60000004200 */
[----:B---3--:R-:W-:Y:S01]  /*9480*/  FADD.FTZ R2, R113, R100 ;  /* 0x0000006471027221 */ /* 0x008fe20000010000 */
[----:B-----5:R-:W-:Y:S01]  /*9490*/  F2FP.PACK_AB R112, R145, R146 ;  /* 0x000000929170723e */ /* 0x020fe200000000ff */
[----:B------:R-:W-:Y:S01]  /*94a0*/  FADD.FTZ R0, R107, R0 ;  /* 0x000000006b007221 */ /* 0x000fe20000010000 */
[----:B------:R-:W-:Y:S01]  /*94b0*/  F2FP.PACK_AB R113, R144, R3 ;  /* 0x000000039071723e */ /* 0x000fe200000000ff */
[C---:B--2---:R-:W-:Y:S04]  /*94c0*/  HMMA.16816.F32 R28, R68.reuse, R88, R28 ;  /* 0x00000058441c723c */ /* 0x044fe8000000181c */
[----:B------:R-:W-:Y:S01]  /*94d0*/  FADD.FTZ R2, R123, R2 ;  /* 0x000000027b027221 */ /* 0x000fe20000010000 */
[----:B------:R-:W-:Y:S01]  /*94e0*/  F2FP.PACK_AB R114, R149, R119 ;  /* 0x000000779572723e */ /* 0x000fe200000000ff */
[----:B------:R-:W-:Y:S02]  /*94f0*/  FADD.FTZ R0, R106, R0 ;  /* 0x000000006a007221 */ /* 0x000fe40000010000 */
[C---:B------:R-:W-:Y:S01]  /*9500*/  HMMA.16816.F32 R32, R68.reuse, R90, R32 ;  /* 0x0000005a4420723c */ /* 0x040fe20000001820 */
[----:B------:R-:W-:Y:S03]  /*9510*/  LDSM.16.MT88.4 R88, [R206+0x3800] ;  /* 0x00380000ce58783b */ /* 0x000fe60000004200 */
[----:B------:R-:W-:Y:S02]  /*9520*/  FADD.FTZ R2, R121, R2 ;  /* 0x0000000279027221 */ /* 0x000fe40000010000 */
        /* <DEDUP_REMOVED lines=14> */
[C---:B-1----:R-:W-:Y:S04]  /*9610*/  HMMA.16816.F32 R52, R68.reuse, R72, R52 ;  /* 0x000000484434723c */ /* 0x042fe80000001834 */
[----:B------:R-:W-:Y:S02]  /*9620*/  FADD.FTZ R2, R102, R2 ;  /* 0x0000000266027221 */ /* 0x000fe40000010000 */
[----:B------:R-:W1:Y:S01]  /*9630*/  LDSM.16.MT88.4 R100, [R204+0x7800] ;  /* 0x00780000cc64783b */ /* 0x000e620000004200 */
[----:B------:R-:W-:Y:S01]  /*9640*/  FADD.FTZ R0, R147, R0 ;  /* 0x0000000093007221 */ /* 0x000fe20000010000 */
[C---:B------:R-:W-:Y:S04]  /*9650*/  HMMA.16816.F32 R56, R68.reuse, R74, R56 ;  /* 0x0000004a4438723c */ /* 0x040fe80000001838 */
[----:B------:R-:W-:Y:S02]  /*9660*/  FADD.FTZ R2, R252, R2 ;  /* 0x00000002fc027221 */ /* 0x000fe40000010000 */
[----:B------:R-:W-:Y:S02]  /*9670*/  FADD.FTZ R3, R3, R0 ;  /* 0x0000000003037221 */ /* 0x000fe40000010000 */
[C---:B------:R-:W-:Y:S04]  /*9680*/  HMMA.16816.F32 R60, R68.reuse, R76, R60 ;  /* 0x0000004c443c723c */ /* 0x040fe8000000183c */
[----:B------:R-:W-:Y:S02]  /*9690*/  FADD.FTZ R2, R176, R2 ;  /* 0x00000002b0027221 */ /* 0x000fe40000010000 */
[----:B------:R-:W-:Y:S02]  /*96a0*/  FADD.FTZ R3, R144, R3 ;  /* 0x0000000390037221 */ /* 0x000fe40000010000 */
[----:B------:R-:W-:Y:S04]  /*96b0*/  HMMA.16816.F32 R64, R68, R78, R64 ;  /* 0x0000004e4440723c */ /* 0x000fe80000001840 */
[----:B------:R-:W-:Y:S04]  /*96c0*/  FADD.FTZ R2, R167, R2 ;  /* 0x00000002a7027221 */ /* 0x000fe80000010000 */
[C---:B------:R-:W-:Y:S01]  /*96d0*/  HMMA.16816.F32 R120, R112.reuse, R124, R4 ;  /* 0x0000007c7078723c */ /* 0x040fe20000001804 */
[----:B------:R-:W-:Y:S04]  /*96e0*/  LDSM.16.MT88.4 R4, [R206+0x7800] ;  /* 0x00780000ce04783b */ /* 0x000fe80000004200 */
[----:B------:R-:W-:Y:S03]  /*96f0*/  FADD.FTZ R2, R109, R2 ;  /* 0x000000026d027221 */ /* 0x000fe60000010000 */
[C---:B------:R-:W-:Y:S01]  /*9700*/  HMMA.16816.F32 R124, R112.reuse, R126, R8 ;  /* 0x0000007e707c723c */ /* 0x040fe20000001808 */
[----:B------:R-:W3:Y:S03]  /*9710*/  LDL R8, [R1+0x28] ;  /* 0x0000280001087983 */ /* 0x000ee60000100800 */
[----:B------:R-:W-:Y:S01]  /*9720*/  FADD.FTZ R2, R166, R2 ;  /* 0x00000002a6027221 */ /* 0x000fe20000010000 */
[----:B------:R-:W4:Y:S03]  /*9730*/  LDSM.16.MT88.4 R108, [R203+0x7800] ;  /* 0x00780000cb6c783b */ /* 0x000f260000004200 */
[C---:B--2---:R-:W-:Y:S04]  /*9740*/  HMMA.16816.F32 R68, R112.reuse, R80, R12 ;  /* 0x000000507044723c */ /* 0x044fe8000000180c */
        /* <DEDUP_REMOVED lines=31> */
[----:B------:R-:W-:Y:S02]  /*9940*/  FADD.FTZ R2, R149, R2 ;  /* 0x0000000295027221 */ /* 0x000fe40000010000 */
[----:B------:R-:W-:Y:S02]  /*9950*/  FADD.FTZ R0, R148, R0 ;  /* 0x0000000094007221 */ /* 0x000fe40000010000 */
[----:B------:R-:W-:Y:S01]  /*9960*/  IMAD.MOV.U32 R118, RZ, RZ, R116 ;  /* 0x000000ffff767224 */ /* 0x000fe200078e0074 */
[----:B------:R1:W-:Y:S01]  /*9970*/  STL [R1+0x4], R2 ;  /* 0x0000040201007387 */ /* 0x0003e20000100800 */
[----:B------:R-:W-:Y:S03]  /*9980*/  IMAD.MOV.U32 R3, RZ, RZ, R117 ;  /* 0x000000ffff037224 */ /* 0x000fe600078e0075 */
[----:B------:R1:W-:Y:S01]  /*9990*/  STL [R1+0x8], R0 ;  /* 0x0000080001007387 */ /* 0x0003e20000100800 */
[----:B---3--:R-:W-:Y:S01]  /*99a0*/  ISETP.GT.AND P0, PT, R229, R8, PT ;  /* 0x00000008e500720c */ /* 0x008fe20003f04270 */
[----:B------:R-:W-:Y:S11]  /*99b0*/  IMAD.MOV.U32 R229, RZ, RZ, R230 ;  /* 0x000000ffffe57224 */ /* 0x000ff600078e00e6 */
[----:B------:R-:W-:Y:S01]  /*99c0*/  @!UPT UIADD3 URZ, URZ, URZ, URZ ;  /* 0x0000003f3f3ff290 */ /* 0x000fe2000fffe03f */
[----:B-1----:R-:W-:-:S05]  /*99d0*/  @P0 BRA `(.L_x_1407) ;  /* 0xffffbe2000000947 */ /* 0x002fca000383ffff */
.L_x_1406:
[----:B-1----:R-:W2:Y:S02]  /*99e0*/  LDL R0, [R1] ;  /* 0x0000000001007983 */ /* 0x002ea40000100800 */
[----:B--2---:R-:W-:-:S13]  /*99f0*/  ISETP.GE.AND P0, PT, R230, R0, PT ;  /* 0x00000000e600720c */ /* 0x004fda0003f06270 */
[----:B------:R-:W-:Y:S05]  /*9a00*/  @!P0 BRA `(.L_x_1408) ;  /* 0x000034b000008947 */ /* 0x000fea0003800000 */
[----:B------:R-:W-:Y:S02]  /*9a10*/  MOV R119, R116 ;  /* 0x0000007400777202 */ /* 0x000fe40000000f00 */
[----:B------:R-:W-:Y:S02]  /*9a20*/  MOV R118, R117 ;  /* 0x0000007500767202 */ /* 0x000fe40000000f00 */
.L_x_1409:
[----:B------:R-:W2:Y:S01]  /*9a30*/  LDL.64 R154, [R1+0x18] ;  /* 0x00001800019a7983 */ /* 0x000ea20000100a00 */
[----:B------:R-:W-:Y:S04]  /*9a40*/  DEPBAR.LE SB0, 0x0 ;  /* 0x000080000000791a */ /* 0x000fe80000000000 */
[----:B------:R-:W-:Y:S01]  /*9a50*/  WARPSYNC 0xffffffff ;  /* 0xffffffff00007948 */ /* 0x000fe20003800000 */
[----:B------:R-:W3:Y:S01]  /*9a60*/  LDL R152, [R1+0x24] ;  /* 0x0000240001987983 */ /* 0x000ee20000100800 */
[----:B------:R-:W-:Y:S01]  /*9a70*/  SHF.R.S32.HI R0, RZ, 0x1f, R230 ;  /* 0x0000001fff007819 */ /* 0x000fe200000114e6 */
        /* <DEDUP_REMOVED lines=11> */
[----:B------:R-:W3:Y:S04]  /*9b30*/  LDL R229, [R1] ;  /* 0x0000000001e57983 */ /* 0x000ee80000100800 */
[----:B------:R-:W5:Y:S08]  /*9b40*/  LDSM.16.M88.4 R32, [R201+0x1800] ;  /* 0x00180000c920783b */ /* 0x000f700000000200 */
[----:B------:R-:W3:Y:S01]  /*9b50*/  LDL.64 R234, [R1+0x10] ;  /* 0x0000100001ea7983 */ /* 0x000ee20000100a00 */
[C---:B-1----:R-:W-:Y:S05]  /*9b60*/  HMMA.16816.F32 R4, R136.reuse, R8, RZ ;  /* 0x000000088804723c */ /* 0x042fea00000018ff */
[----:B------:R-:W1:Y:S03]  /*9b70*/  LDSM.16.M88.4 R40, [R201+0x2000] ;  /* 0x00200000c928783b */ /* 0x000e660000000200 */
[C---:B------:R-:W-:Y:S05]  /*9b80*/  HMMA.16816.F32 R8, R136.reuse, R10, RZ ;  /* 0x0000000a8808723c */ /* 0x040fea00000018ff */
[----:B------:R-:W3:Y:S04]  /*9b90*/  LDL R233, [R1+0x20] ;  /* 0x0000200001e97983 */ /* 0x000ee80000100800 */
[----:B------:R-:W1:Y:S01]  /*9ba0*/  LDSM.16.M88.4 R48, [R201+0x2800] ;  /* 0x00280000c930783b */ /* 0x000e620000000200 */
[C---:B----4-:R-:W-:Y:S07]  /*9bb0*/  HMMA.16816.F32 R12, R136.reuse, R16, RZ ;  /* 0x00000010880c723c */ /* 0x050fee00000018ff */
[----:B------:R-:W4:Y:S01]  /*9bc0*/  LDSM.16.M88.4 R56, [R201+0x3000] ;  /* 0x00300000c938783b */ /* 0x000f220000000200 */
[C---:B------:R-:W-:Y:S07]  /*9bd0*/  HMMA.16816.F32 R16, R136.reuse, R18, RZ ;  /* 0x000000128810723c */ /* 0x040fee00000018ff */
[----:B------:R-:W4:Y:S01]  /*9be0*/  LDSM.16.M88.4 R64, [R201+0x3800] ;  /* 0x00380000c940783b */ /* 0x000f220000000200 */
[C---:B-----5:R-:W-:Y:S07]  /*9bf0*/  HMMA.16816.F32 R20, R136.reuse, R24, RZ ;  /* 0x000000188814723c */ /* 0x060fee00000018ff */
[----:B------:R-:W5:Y:S01]  /*9c00*/  LDSM.16.M88.4 R144, [R207] ;  /* 0x00000000cf90783b */ /* 0x000f620000000200 */
[C---:B------:R-:W-:Y:S07]  /*9c10*/  HMMA.16816.F32 R24, R136.reuse, R26, RZ ;  /* 0x0000001a8818723c */ /* 0x040fee00000018ff */
[----:B------:R-:W4:Y:S01]  /*9c20*/  LDSM.16.M88.4 R148, [R222] ;  /* 0x00000000de94783b */ /* 0x000f220000000200 */
[C---:B------:R-:W-:Y:S07]  /*9c30*/  HMMA.16816.F32 R28, R136.reuse, R32, RZ ;  /* 0x00000020881c723c */ /* 0x040fee00000018ff */
[----:B------:R-:W-:Y:S01]  /*9c40*/  LDSM.16.M88.4 R156, [R219] ;  /* 0x00000000db9c783b */ /* 0x000fe20000000200 */
[C---:B------:R-:W-:Y:S07]  /*9c50*/  HMMA.16816.F32 R32, R136.reuse, R34, RZ ;  /* 0x000000228820723c */ /* 0x040fee00000018ff */
[----:B------:R-:W-:Y:S01]  /*9c60*/  LDSM.16.M88.4 R160, [R218] ;  /* 0x00000000daa0783b */ /* 0x000fe20000000200 */
[C---:B-1----:R-:W-:Y:S07]  /*9c70*/  HMMA.16816.F32 R36, R136.reuse, R40, RZ ;  /* 0x000000288824723c */ /* 0x042fee00000018ff */
[----:B------:R-:W-:Y:S01]  /*9c80*/  LDSM.16.M88.4 R164, [R217] ;  /* 0x00000000d9a4783b */ /* 0x000fe20000000200 */
[C---:B------:R-:W-:Y:S07]  /*9c90*/  HMMA.16816.F32 R40, R136.reuse, R42, RZ ;  /* 0x0000002a8828723c */ /* 0x040fee00000018ff */
[----:B------:R-:W-:Y:S01]  /*9ca0*/  LDSM.16.M88.4 R176, [R216] ;  /* 0x00000000d8b0783b */ /* 0x000fe20000000200 */
[C---:B------:R-:W-:Y:S08]  /*9cb0*/  HMMA.16816.F32 R44, R136.reuse, R48, RZ ;  /* 0x00000030882c723c */ /* 0x040ff000000018ff */
[C---:B------:R-:W-:Y:S08]  /*9cc0*/  HMMA.16816.F32 R48, R136.reuse, R50, RZ ;  /* 0x000000328830723c */ /* 0x040ff000000018ff */
[C---:B----4-:R-:W-:Y:S08]  /*9cd0*/  HMMA.16816.F32 R52, R136.reuse, R56, RZ ;  /* 0x000000388834723c */ /* 0x050ff000000018ff */
[C---:B------:R-:W-:Y:S08]  /*9ce0*/  HMMA.16816.F32 R56, R136.reuse, R58, RZ ;  /* 0x0000003a8838723c */ /* 0x040ff000000018ff */
[C---:B------:R-:W-:Y:S08]  /*9cf0*/  HMMA.16816.F32 R60, R136.reuse, R64, RZ ;  /* 0x00000040883c723c */ /* 0x040ff000000018ff */
[----:B------:R-:W-:Y:S08]  /*9d00*/  HMMA.16816.F32 R64, R136, R66, RZ ;  /* 0x000000428840723c */ /* 0x000ff000000018ff */
[C---:B-----5:R-:W-:Y:S08]  /*9d10*/  HMMA.16816.F32 R4, R140.reuse, R144, R4 ;  /* 0x000000908c04723c */ /* 0x060ff00000001804 */
[C---:B------:R-:W-:Y:S01]  /*9d20*/  HMMA.16816.F32 R8, R140.reuse, R146, R8 ;  /* 0x000000928c08723c */ /* 0x040fe20000001808 */
[----:B------:R-:W1:Y:S07]  /*9d30*/  LDSM.16.M88.4 R144, [R221] ;  /* 0x00000000dd90783b */ /* 0x000e6e0000000200 */
[C---:B------:R-:W-:Y:S08]  /*9d40*/  HMMA.16816.F32 R12, R140.reuse, R148, R12 ;  /* 0x000000948c0c723c */ /* 0x040ff0000000180c */
[C---:B------:R-:W-:Y:S08]  /*9d50*/  HMMA.16816.F32 R16, R140.reuse, R150, R16 ;  /* 0x000000968c10723c */ /* 0x040ff00000001810 */
[C---:B-1----:R-:W-:Y:S08]  /*9d60*/  HMMA.16816.F32 R20, R140.reuse, R144, R20 ;  /* 0x000000908c14723c */ /* 0x042ff00000001814 */
[C---:B------:R-:W-:Y:S04]  /*9d70*/  HMMA.16816.F32 R24, R140.reuse, R146, R24 ;  /* 0x000000928c18723c */ /* 0x040fe80000001818 */
[C---:B--2---:R-:W-:Y:S02]  /*9d80*/  IADD3 R3, P6, R116.reuse, R154, RZ ;  /* 0x0000009a74037210 */ /* 0x044fe40007fde0ff */
[----:B------:R-:W-:Y:S02]  /*9d90*/  IADD3 R116, P4, P1, R116, 0x40, R154 ;  /* 0x0000004074747810 */ /* 0x000fe4000799e09a */
[C---:B------:R-:W-:Y:S04]  /*9da0*/  LEA R2, P5, R3.reuse, c[0x0][0x1f8], 0x1 ;  /* 0x00007e0003027a11 */ /* 0x040fe800078a08ff */
[C---:B---3--:R-:W-:Y:S02]  /*9db0*/  IADD3.X R117, R0.reuse, R152, RZ, P6, !PT ;  /* 0x0000009800757210 */ /* 0x048fe400037fe4ff */
[----:B------:R-:W-:Y:S02]  /*9dc0*/  IADD3.X R0, R0, RZ, R152, P4, P1 ;  /* 0x000000ff00007210 */ /* 0x000fe400027e2498 */
[----:B------:R-:W1:Y:S01]  /*9dd0*/  LDSM.16.M88.4 R152, [R220] ;  /* 0x00000000dc98783b */ /* 0x000e620000000200 */
[----:B------:R-:W-:Y:S02]  /*9de0*/  LEA.HI.X R3, R3, c[0x0][0x1fc], R117, 0x1, P5 ;  /* 0x00007f0003037a11 */ /* 0x000fe400028f0c75 */
[C---:B------:R-:W-:Y:S04]  /*9df0*/  LEA R180, P0, R116.reuse, c[0x0][0x1f8], 0x1 ;  /* 0x00007e0074b47a11 */ /* 0x040fe800078008ff */
[----:B------:R-:W-:Y:S01]  /*9e00*/  LEA.HI.X R181, R116, c[0x0][0x1fc], R0, 0x1, P0 ;  /* 0x00007f0074b57a11 */ /* 0x000fe200000f0c00 */
[----:B------:R-:W-:Y:S01]  /*9e10*/  @!PT LDS RZ, [RZ] ;  /* 0x00000000fffff984 */ /* 0x000fe20000000800 */
[----:B------:R-:W-:Y:S01]  /*9e20*/  @!PT LDS RZ, [RZ] ;  /* 0x00000000fffff984 */ /* 0x000fe20000000800 */
[----:B------:R-:W-:Y:S01]  /*9e30*/  @!PT LDS RZ, [RZ] ;  /* 0x00000000fffff984 */ /* 0x000fe20000000800 */
[----:B------:R2:W-:Y:S01]  /*9e40*/  LDGSTS.E.BYPASS.LTC128B.128 [R228+0x100], [R2.64], !P3 ;  /* 0x0010000002e47fae */ /* 0x0005e2000d901d46 */
[----:B------:R-:W-:Y:S04]  /*9e50*/  MOV R0, c[0x0][0x208] ;  /* 0x0000820000007a02 */ /* 0x000fe80000000f00 */
[C---:B------:R-:W-:Y:S02]  /*9e60*/  SHF.L.U32 R148, R0.reuse, 0x6, RZ ;  /* 0x0000000600947819 */ /* 0x040fe400000006ff */
[----:B------:R-:W-:Y:S01]  /*9e70*/  SHF.L.U64.HI R0, R0, R232, c[0x0][0x20c] ;  /* 0x0000830000007619 */ /* 0x000fe200000102e8 */
[----:B------:R3:W-:Y:S01]  /*9e80*/  LDGSTS.E.BYPASS.LTC128B.128 [R228+0x4100], [R180.64], !P2 ;  /* 0x04100000b4e47fae */ /* 0x0007e2000d101d46 */
[----:B------:R-:W-:Y:S04]  /*9e90*/  IADD3 R116, P0, R2, R148, RZ ;  /* 0x0000009402747210 */ /* 0x000fe80007f1e0ff */
[----:B------:R-:W-:Y:S05]  /*9ea0*/  IADD3.X R117, R3, R0, RZ, P0, !PT ;  /* 0x0000000003757210 */ /* 0x000fea00007fe4ff */
[----:B------:R4:W-:Y:S08]  /*9eb0*/  LDGSTS.E.BYPASS.LTC128B.128 [R228+0x1100], [R116.64], !P3 ;  /* 0x0110000074e47fae */ /* 0x0009f0000d901d46 */
[----:B------:R4:W-:Y:S01]  /*9ec0*/  LDGSTS.E.BYPASS.LTC128B.128 [R228+0x5100], [R116.64+0x80], !P2 ;  /* 0x0510008074e47fae */ /* 0x0009e2000d101d46 */
[----:B--2---:R-:W-:Y:S04]  /*9ed0*/  IADD3 R2, P1, R116, R148, RZ ;  /* 0x0000009474027210 */ /* 0x004fe80007f3e0ff */
[----:B------:R-:W-:Y:S01]  /*9ee0*/  IADD3.X R3, R117, R0, RZ, P1, !PT ;  /* 0x0000000075037210 */ /* 0x000fe20000ffe4ff */
[C---:B-1----:R-:W-:Y:S03]  /*9ef0*/  HMMA.16816.F32 R28, R140.reuse, R152, R28 ;  /* 0x000000988c1c723c */ /* 0x042fe6000000181c */
[----:B------:R-:W-:Y:S01]  /*9f00*/  IADD3 R148, P0, R2, R148, RZ ;  /* 0x0000009402947210 */ /* 0x000fe20007f1e0ff */
[----:B------:R1:W-:Y:S03]  /*9f10*/  LDGSTS.E.BYPASS.LTC128B.128 [R228+0x2100], [R2.64], !P3 ;  /* 0x0210000002e47fae */ /* 0x0003e6000d901d46 */
[----:B------:R-:W-:Y:S01]  /*9f20*/  IADD3.X R149, R3, R0, RZ, P0, !PT ;  /* 0x0000000003957210 */ /* 0x000fe200007fe4ff */
[C---:B------:R-:W-:Y:S03]  /*9f30*/  HMMA.16816.F32 R32, R140.reuse, R154, R32 ;  /* 0x0000009a8c20723c */ /* 0x040fe60000001820 */
[C---:B------:R-:W-:Y:S01]  /*9f40*/  ISETP.GT.AND P0, PT, R230.reuse, R229, PT ;  /* 0x000000e5e600720c */ /* 0x040fe20003f04270 */
[----:B------:R1:W-:Y:S01]  /*9f50*/  LDGSTS.E.BYPASS.LTC128B.128 [R228+0x6100], [R2.64+0x80], !P2 ;  /* 0x0610008002e47fae */ /* 0x0003e2000d101d46 */
[----:B------:R-:W-:Y:S03]  /*9f60*/  IADD3 R230, R230, -0x1, RZ ;  /* 0xffffffffe6e67810 */ /* 0x000fe60007ffe0ff */
[C---:B------:R-:W-:Y:S04]  /*9f70*/  HMMA.16816.F32 R36, R140.reuse, R156, R36 ;  /* 0x0000009c8c24723c */ /* 0x040fe80000001824 */
[----:B------:R2:W-:Y:S04]  /*9f80*/  LDGSTS.E.BYPASS.LTC128B.128 [R228+0x3100], [R148.64], !P3 ;  /* 0x0310000094e47fae */ /* 0x0005e8000d901d46 */
[C---:B------:R-:W-:Y:S04]  /*9f90*/  HMMA.16816.F32 R40, R140.reuse, R158, R40 ;  /* 0x0000009e8c28723c */ /* 0x040fe80000001828 */
[----:B------:R2:W-:Y:S04]  /*9fa0*/  LDGSTS.E.BYPASS.LTC128B.128 [R228+0x7100], [R148.64+0x80], !P2 ;  /* 0x0710008094e47fae */ /* 0x0005e8000d101d46 */
[C---:B------:R-:W-:Y:S04]  /*9fb0*/  HMMA.16816.F32 R44, R140.reuse, R160, R44 ;  /* 0x000000a08c2c723c */ /* 0x040fe8000000182c */
[----:B---3--:R-:W3:Y:S04]  /*9fc0*/  LDSM.16.M88.4 R180, [R205] ;  /* 0x00000000cdb4783b */ /* 0x008ee80000000200 */
[C---:B------:R-:W-:Y:S04]  /*9fd0*/  HMMA.16816.F32 R48, R140.reuse, R162, R48 ;  /* 0x000000a28c30723c */ /* 0x040fe80000001830 */
[----:B------:R-:W0:Y:S04]  /*9fe0*/  LDGDEPBAR ;  /* 0x00000000000079af */ /* 0x000e280000000000 */
[C---:B------:R-:W-:Y:S04]  /*9ff0*/  HMMA.16816.F32 R52, R140.reuse, R164, R52 ;  /* 0x000000a48c34723c */ /* 0x040fe80000001834 */
[----:B------:R-:W-:Y:S04]  /*a000*/  LDSM.16.M88.4 R144, [R205+0x1000] ;  /* 0x00100000cd90783b */ /* 0x000fe80000000200 */
[C---:B------:R-:W-:Y:S04]  /*a010*/  HMMA.16816.F32 R56, R140.reuse, R166, R56 ;  /* 0x000000a68c38723c */ /* 0x040fe80000001838 */
[----:B--2---:R-:W2:Y:S04]  /*a020*/  LDSM.16.M88.4 R148, [R205+0x800] ;  /* 0x00080000cd94783b */ /* 0x004ea80000000200 */
[C---:B------:R-:W-:Y:S04]  /*a030*/  HMMA.16816.F32 R60, R140.reuse, R176, R60 ;  /* 0x000000b08c3c723c */ /* 0x040fe8000000183c */
[----:B------:R-:W5:Y:S04]  /*a040*/  LDSM.16.M88.4 R152, [R205+0x1800] ;  /* 0x00180000cd98783b */ /* 0x000f680000000200 */
[----:B------:R-:W-:Y:S04]  /*a050*/  HMMA.16816.F32 R64, R140, R178, R64 ;  /* 0x000000b28c40723c */ /* 0x000fe80000001840 */
[----:B------:R-:W1:Y:S04]  /*a060*/  LDSM.16.M88.4 R156, [R205+0x2000] ;  /* 0x00200000cd9c783b */ /* 0x000e680000000200 */
[C---:B---3--:R-:W-:Y:S04]  /*a070*/  HMMA.16816.F32 R4, R168.reuse, R180, R4 ;  /* 0x000000b4a804723c */ /* 0x048fe80000001804 */
[----:B------:R-:W-:Y:S04]  /*a080*/  LDSM.16.M88.4 R160, [R205+0x3800] ;  /* 0x00380000cda0783b */ /* 0x000fe80000000200 */
[C---:B------:R-:W-:Y:S04]  /*a090*/  HMMA.16816.F32 R8, R168.reuse, R182, R8 ;  /* 0x000000b6a808723c */ /* 0x040fe80000001808 */
[----:B------:R-:W-:Y:S04]  /*a0a0*/  LDSM.16.M88.4 R164, [R202] ;  /* 0x00000000caa4783b */ /* 0x000fe80000000200 */
[C---:B--2---:R-:W-:Y:S04]  /*a0b0*/  HMMA.16816.F32 R12, R168.reuse, R148, R12 ;  /* 0x00000094a80c723c */ /* 0x044fe8000000180c */
[----:B------:R-:W-:Y:S04]  /*a0c0*/  LDSM.16.M88.4 R176, [R202+0x800] ;  /* 0x00080000cab0783b */ /* 0x000fe80000000200 */
[C---:B------:R-:W-:Y:S04]  /*a0d0*/  HMMA.16816.F32 R16, R168.reuse, R150, R16 ;  /* 0x00000096a810723c */ /* 0x040fe80000001810 */
[----:B------:R-:W2:Y:S04]  /*a0e0*/  LDSM.16.M88.4 R148, [R205+0x2800] ;  /* 0x00280000cd94783b */ /* 0x000ea80000000200 */
[C---:B------:R-:W-:Y:S04]  /*a0f0*/  HMMA.16816.F32 R20, R168.reuse, R144, R20 ;  /* 0x00000090a814723c */ /* 0x040fe80000001814 */
[----:B------:R-:W-:Y:S04]  /*a100*/  LDSM.16.M88.4 R180, [R201+0x6800] ;  /* 0x00680000c9b4783b */ /* 0x000fe80000000200 */
[C---:B------:R-:W-:Y:S04]  /*a110*/  HMMA.16816.F32 R24, R168.reuse, R146, R24 ;  /* 0x00000092a818723c */ /* 0x040fe80000001818 */
[----:B------:R-:W3:Y:S04]  /*a120*/  LDSM.16.M88.4 R144, [R205+0x3000] ;  /* 0x00300000cd90783b */ /* 0x000ee80000000200 */
        /* <DEDUP_REMOVED lines=35> */
[----:B------:R-:W2:Y:S07]  /*a360*/  LDSM.16.M88.4 R160, [R201+0x7000] ;  /* 0x00700000c9a0783b */ /* 0x000eae0000000200 */
[C---:B-----5:R-:W-:Y:S08]  /*a370*/  HMMA.16816.F32 R60, R172.reuse, R152, R60 ;  /* 0x00000098ac3c723c */ /* 0x060ff0000000183c */
[----:B------:R-:W-:Y:S01]  /*a380*/  HMMA.16816.F32 R64, R172, R154, R64 ;  /* 0x0000009aac40723c */ /* 0x000fe20000001840 */
[----:B------:R-:W5:Y:S07]  /*a390*/  LDSM.16.M88.4 R152, [R201+0x7800] ;  /* 0x00780000c998783b */ /* 0x000f6e0000000200 */
[C---:B-1----:R-:W-:Y:S08]  /*a3a0*/  HMMA.16816.F32 R4, R184.reuse, R156, R4 ;  /* 0x0000009cb804723c */ /* 0x042ff00000001804 */
[C---:B------:R-:W-:Y:S01]  /*a3b0*/  HMMA.16816.F32 R8, R184.reuse, R158, R8 ;  /* 0x0000009eb808723c */ /* 0x040fe20000001808 */
[----:B------:R-:W1:Y:S07]  /*a3c0*/  LDSM.16.M88.4 R156, [R215] ;  /* 0x00000000d79c783b */ /* 0x000e6e0000000200 */
[C---:B------:R-:W-:Y:S08]  /*a3d0*/  HMMA.16816.F32 R12, R184.reuse, R164, R12 ;  /* 0x000000a4b80c723c */ /* 0x040ff0000000180c */
[C---:B------:R-:W-:Y:S01]  /*a3e0*/  HMMA.16816.F32 R16, R184.reuse, R166, R16 ;  /* 0x000000a6b810723c */ /* 0x040fe20000001810 */
[----:B------:R-:W1:Y:S07]  /*a3f0*/  LDSM.16.M88.4 R164, [R214] ;  /* 0x00000000d6a4783b */ /* 0x000e6e0000000200 */
[C---:B--2---:R-:W-:Y:S08]  /*a400*/  HMMA.16816.F32 R20, R184.reuse, R148, R20 ;  /* 0x00000094b814723c */ /* 0x044ff00000001814 */
[C---:B------:R-:W-:Y:S01]  /*a410*/  HMMA.16816.F32 R24, R184.reuse, R150, R24 ;  /* 0x00000096b818723c */ /* 0x040fe20000001818 */
[----:B------:R-:W-:Y:S07]  /*a420*/  LDSM.16.M88.4 R148, [R212] ;  /* 0x00000000d494783b */ /* 0x000fee0000000200 */
[C---:B---3--:R-:W-:Y:S08]  /*a430*/  HMMA.16816.F32 R28, R184.reuse, R144, R28 ;  /* 0x00000090b81c723c */ /* 0x048ff0000000181c */
[C---:B------:R-:W-:Y:S01]  /*a440*/  HMMA.16816.F32 R32, R184.reuse, R146, R32 ;  /* 0x00000092b820723c */ /* 0x040fe20000001820 */
[----:B------:R-:W2:Y:S07]  /*a450*/  LDSM.16.M88.4 R144, [R213] ;  /* 0x00000000d590783b */ /* 0x000eae0000000200 */
[C---:B------:R-:W-:Y:S08]  /*a460*/  HMMA.16816.F32 R36, R184.reuse, R176, R36 ;  /* 0x000000b0b824723c */ /* 0x040ff00000001824 */
[C---:B------:R-:W-:Y:S01]  /*a470*/  HMMA.16816.F32 R40, R184.reuse, R178, R40 ;  /* 0x000000b2b828723c */ /* 0x040fe20000001828 */
[----:B------:R-:W3:Y:S07]  /*a480*/  LDSM.16.M88.4 R176, [R211] ;  /* 0x00000000d3b0783b */ /* 0x000eee0000000200 */
[C---:B------:R-:W-:Y:S08]  /*a490*/  HMMA.16816.F32 R44, R184.reuse, R180, R44 ;  /* 0x000000b4b82c723c */ /* 0x040ff0000000182c */
[C---:B------:R-:W-:Y:S01]  /*a4a0*/  HMMA.16816.F32 R48, R184.reuse, R182, R48 ;  /* 0x000000b6b830723c */ /* 0x040fe20000001830 */
[----:B------:R-:W-:Y:S07]  /*a4b0*/  LDSM.16.M88.4 R180, [R205+0x7000] ;  /* 0x00700000cdb4783b */ /* 0x000fee0000000200 */
[C---:B------:R-:W-:Y:S08]  /*a4c0*/  HMMA.16816.F32 R52, R184.reuse, R160, R52 ;  /* 0x000000a0b834723c */ /* 0x040ff00000001834 */
[C---:B------:R-:W-:Y:S01]  /*a4d0*/  HMMA.16816.F32 R56, R184.reuse, R162, R56 ;  /* 0x000000a2b838723c */ /* 0x040fe20000001838 */
[----:B------:R-:W2:Y:S07]  /*a4e0*/  LDSM.16.M88.4 R160, [R210] ;  /* 0x00000000d2a0783b */ /* 0x000eae0000000200 */
[C---:B-----5:R-:W-:Y:S08]  /*a4f0*/  HMMA.16816.F32 R60, R184.reuse, R152, R60 ;  /* 0x00000098b83c723c */ /* 0x060ff0000000183c */
[----:B------:R-:W-:Y:S01]  /*a500*/  HMMA.16816.F32 R64, R184, R154, R64 ;  /* 0x0000009ab840723c */ /* 0x000fe20000001840 */
[----:B------:R-:W5:Y:S07]  /*a510*/  LDSM.16.M88.4 R152, [R209] ;  /* 0x00000000d198783b */ /* 0x000f6e0000000200 */
[C---:B-1----:R-:W-:Y:S08]  /*a520*/  HMMA.16816.F32 R4, R188.reuse, R156, R4 ;  /* 0x0000009cbc04723c */ /* 0x042ff00000001804 */
[C---:B------:R-:W-:Y:S01]  /*a530*/  HMMA.16816.F32 R8, R188.reuse, R158, R8 ;  /* 0x0000009ebc08723c */ /* 0x040fe20000001808 */
[----:B------:R-:W1:Y:S07]  /*a540*/  LDSM.16.M88.4 R156, [R208] ;  /* 0x00000000d09c783b */ /* 0x000e6e0000000200 */
        /* <DEDUP_REMOVED lines=15> */
[C---:B-----5:R-:W-:Y:S08]  /*a640*/  HMMA.16816.F32 R52, R188.reuse, R152, R52 ;  /* 0x00000098bc34723c */ /* 0x060ff00000001834 */
[C---:B------:R-:W-:Y:S01]  /*a650*/  HMMA.16816.F32 R56, R188.reuse, R154, R56 ;  /* 0x0000009abc38723c */ /* 0x040fe20000001838 */
[----:B------:R-:W5:Y:S07]  /*a660*/  LDSM.16.M88.4 R152, [R205+0x6000] ;  /* 0x00600000cd98783b */ /* 0x000f6e0000000200 */
[C---:B-1----:R-:W-:Y:S08]  /*a670*/  HMMA.16816.F32 R60, R188.reuse, R156, R60 ;  /* 0x0000009cbc3c723c */ /* 0x042ff0000000183c */
[----:B------:R-:W-:Y:S01]  /*a680*/  HMMA.16816.F32 R64, R188, R158, R64 ;  /* 0x0000009ebc40723c */ /* 0x000fe20000001840 */
        /* <DEDUP_REMOVED lines=8> */
[C---:B------:R-:W-:Y:S08]  /*a710*/  HMMA.16816.F32 R24, R192.reuse, R166, R24 ;  /* 0x000000a6c018723c */ /* 0x040ff00000001818 */
[C---:B---3--:R-:W-:Y:S08]  /*a720*/  HMMA.16816.F32 R28, R192.reuse, R160, R28 ;  /* 0x000000a0c01c723c */ /* 0x048ff0000000181c */
[C---:B------:R-:W-:Y:S08]  /*a730*/  HMMA.16816.F32 R32, R192.reuse, R162, R32 ;  /* 0x000000a2c020723c */ /* 0x040ff00000001820 */
[C---:B-----5:R-:W-:Y:S08]  /*a740*/  HMMA.16816.F32 R36, R192.reuse, R152, R36 ;  /* 0x00000098c024723c */ /* 0x060ff00000001824 */
        /* <DEDUP_REMOVED lines=14> */
[----:B------:R-:W5:Y:S03]  /*a830*/  LDSM.16.M88.4 R148, [R202+0x6800] ;  /* 0x00680000ca94783b */ /* 0x000f660000000200 */
[----:B------:R-:W-:Y:S02]  /*a840*/  FMNMX.FTZ R0, R4, R118, !PT ;  /* 0x0000007604007209 */ /* 0x000fe40007810000 */
[----:B------:R-:W-:Y:S02]  /*a850*/  FMNMX.FTZ R2, R6, R119, !PT ;  /* 0x0000007706027209 */ /* 0x000fe40007810000 */
[C---:B---3--:R-:W-:Y:S04]  /*a860*/  HMMA.16816.F32 R20, R196.reuse, R152, R20 ;  /* 0x00000098c414723c */ /* 0x048fe80000001814 */
[----:B------:R-:W-:Y:S02]  /*a870*/  FMNMX.FTZ R0, R5, R0, !PT ;  /* 0x0000000005007209 */ /* 0x000fe40007810000 */
[----:B------:R-:W-:Y:S02]  /*a880*/  FMNMX.FTZ R2, R7, R2, !PT ;  /* 0x0000000207027209 */ /* 0x000fe40007810000 */
[C---:B------:R-:W-:Y:S01]  /*a890*/  HMMA.16816.F32 R24, R196.reuse, R154, R24 ;  /* 0x0000009ac418723c */ /* 0x040fe20000001818 */
[----:B------:R-:W3:Y:S03]  /*a8a0*/  LDSM.16.M88.4 R152, [R202+0x7000] ;  /* 0x00700000ca98783b */ /* 0x000ee60000000200 */
[----:B------:R-:W-:Y:S02]  /*a8b0*/  FMNMX.FTZ R0, R8, R0, !PT ;  /* 0x0000000008007209 */ /* 0x000fe40007810000 */
[----:B------:R-:W-:Y:S02]  /*a8c0*/  FMNMX.FTZ R2, R10, R2, !PT ;  /* 0x000000020a027209 */ /* 0x000fe40007810000 */
[C---:B-1----:R-:W-:Y:S04]  /*a8d0*/  HMMA.16816.F32 R28, R196.reuse, R156, R28 ;  /* 0x0000009cc41c723c */ /* 0x042fe8000000181c */
        /* <DEDUP_REMOVED lines=9> */
[----:B------:R-:W1:Y:S01]  /*a970*/  LDSM.16.M88.4 R144, [R202+0x7800] ;  /* 0x00780000ca90783b */ /* 0x000e620000000200 */
[----:B------:R-:W-:Y:S04]  /*a980*/  DEPBAR.LE SB0, 0x0 ;  /* 0x000080000000791a */ /* 0x000fe80000000000 */
[----:B------:R-:W-:Y:S02]  /*a990*/  FMNMX.FTZ R0, R16, R0, !PT ;  /* 0x0000000010007209 */ /* 0x000fe40007810000 */
[C---:B-----5:R-:W-:Y:S01]  /*a9a0*/  HMMA.16816.F32 R44, R196.reuse, R148, R44 ;  /* 0x00000094c42c723c */ /* 0x060fe2000000182c */
[----:B------:R-:W-:Y:S04]  /*a9b0*/  BAR.SYNC.DEFER_BLOCKING 0x0 ;  /* 0x0000000000007b1d */ /* 0x000fe80000010000 */
[----:B------:R-:W-:Y:S02]  /*a9c0*/  FMNMX.FTZ R0, R17, R0, !PT ;  /* 0x0000000011007209 */ /* 0x000fe40007810000 */
[----:B------:R-:W-:Y:S01]  /*a9d0*/  FMNMX.FTZ R2, R18, R2, !PT ;  /* 0x0000000212027209 */ /* 0x000fe20007810000 */
[C---:B------:R-:W-:Y:S04]  /*a9e0*/  HMMA.16816.F32 R48, R196.reuse, R150, R48 ;  /* 0x00000096c430723c */ /* 0x040fe80000001830 */
[----:B------:R-:W-:Y:S02]  /*a9f0*/  FMNMX.FTZ R0, R20, R0, !PT ;  /* 0x0000000014007209 */ /* 0x000fe40007810000 */
[----:B------:R-:W-:Y:S02]  /*aa00*/  FMNMX.FTZ R2, R19, R2, !PT ;  /* 0x0000000213027209 */ /* 0x000fe40007810000 */
[C---:B---3--:R-:W-:Y:S04]  /*aa10*/  HMMA.16816.F32 R52, R196.reuse, R152, R52 ;  /* 0x00000098c434723c */ /* 0x048fe80000001834 */
[----:B------:R-:W-:Y:S02]  /*aa20*/  FMNMX.FTZ R0, R21, R0, !PT ;  /* 0x0000000015007209 */ /* 0x000fe40007810000 */
[----:B------:R-:W-:Y:S02]  /*aa30*/  FMNMX.FTZ R2, R22, R2, !PT ;  /* 0x0000000216027209 */ /* 0x000fe40007810000 */
[C---:B------:R-:W-:Y:S04]  /*aa40*/  HMMA.16816.F32 R56, R196.reuse, R154, R56 ;  /* 0x0000009ac438723c */ /* 0x040fe80000001838 */
[----:B------:R-:W-:Y:S02]  /*aa50*/  FMNMX.FTZ R0, R24, R0, !PT ;  /* 0x0000000018007209 */ /* 0x000fe40007810000 */
[----:B------:R-:W-:Y:S02]  /*aa60*/  FMNMX.FTZ R2, R23, R2, !PT ;  /* 0x0000000217027209 */ /* 0x000fe40007810000 */
[----:B------:R-:W-:Y:S01]  /*aa70*/  FMNMX.FTZ R0, R25, R0, !PT ;  /* 0x0000000019007209 */ /* 0x000fe20007810000 */
[C---:B-1----:R-:W-:Y:S03]  /*aa80*/  HMMA.16816.F32 R60, R196.reuse, R144, R60 ;  /* 0x00000090c43c723c */ /* 0x042fe6000000183c */
[----:B------:R-:W-:Y:S02]  /*aa90*/  FMNMX.FTZ R0, R28, R0, !PT ;  /* 0x000000001c007209 */ /* 0x000fe40007810000 */
[----:B------:R-:W-:Y:S02]  /*aaa0*/  FMNMX.FTZ R2, R26, R2, !PT ;  /* 0x000000021a027209 */ /* 0x000fe40007810000 */
[----:B------:R-:W-:Y:S01]  /*aab0*/  FMNMX.FTZ R0, R29, R0, !PT ;  /* 0x000000001d007209 */ /* 0x000fe20007810000 */
        /* <DEDUP_REMOVED lines=34> */
[----:B----4-:R-:W-:Y:S02]  /*ace0*/  FMNMX.FTZ R117, R64, R0, !PT ;  /* 0x0000000040757209 */ /* 0x010fe40007810000 */
[----:B------:R-:W-:Y:S02]  /*acf0*/  FMNMX.FTZ R2, R62, R2, !PT ;  /* 0x000000023e027209 */ /* 0x000fe40007810000 */
[----:B------:R-:W-:Y:S02]  /*ad00*/  FMNMX.FTZ R117, R65, R117, !PT ;  /* 0x0000007541757209 */ /* 0x000fe40007810000 */
[----:B------:R-:W-:Y:S03]  /*ad10*/  FMNMX.FTZ R0, R63, R2, !PT ;  /* 0x000000023f007209 */ /* 0x000fe60007810000 */
[----:B------:R-:W1:Y:S01]  /*ad20*/  SHFL.BFLY PT, R3, R117, 0x2, 0x1f ;  /* 0x0c401f0075037f89 */ /* 0x000e6200000e0000 */
[----:B------:R-:W-:Y:S04]  /*ad30*/  FMNMX.FTZ R0, R66, R0, !PT ;  /* 0x0000000042007209 */ /* 0x000fe80007810000 */
[----:B------:R-:W-:Y:S05]  /*ad40*/  FMNMX.FTZ R0, R67, R0, !PT ;  /* 0x0000000043007209 */ /* 0x000fea0007810000 */
[----:B------:R-:W2:Y:S01]  /*ad50*/  SHFL.BFLY PT, R2, R0, 0x2, 0x1f ;  /* 0x0c401f0000027f89 */ /* 0x000ea200000e0000 */
[----:B-1----:R-:W-:Y:S07]  /*ad60*/  FMNMX.FTZ R117, R117, R3, !PT ;  /* 0x0000000375757209 */ /* 0x002fee0007810000 */
[----:B------:R-:W1:Y:S01]  /*ad70*/  SHFL.BFLY PT, R116, R117, 0x1, 0x1f ;  /* 0x0c201f0075747f89 */ /* 0x000e6200000e0000 */
[----:B--2---:R-:W-:Y:S07]  /*ad80*/  FMNMX.FTZ R0, R0, R2, !PT ;  /* 0x0000000200007209 */ /* 0x004fee0007810000 */
[----:B------:R-:W2:Y:S01]  /*ad90*/  SHFL.BFLY PT, R3, R0, 0x1, 0x1f ;  /* 0x0c201f0000037f89 */ /* 0x000ea200000e0000 */
[----:B-1----:R-:W-:Y:S05]  /*ada0*/  FMNMX.FTZ R117, R117, R116, !PT ;  /* 0x0000007475757209 */ /* 0x002fea0007810000 */
[C---:B------:R-:W-:Y:S02]  /*adb0*/  FMUL.FTZ R156, R117.reuse, c[0x0][0x2d0] ;  /* 0x0000b400759c7a20 */ /* 0x040fe40000410000 */
[----:B------:R-:W-:Y:S02]  /*adc0*/  FADD.FTZ R2, -R117, R118 ;  /* 0x0000007675027221 */ /* 0x000fe40000010100 */
[----:B------:R-:W-:Y:S01]  /*add0*/  FFMA.FTZ R4, R4, c[0x0][0x2d0], -R156 ;  /* 0x0000b40004047a23 */ /* 0x000fe2000001089c */
[----:B--2---:R-:W-:Y:S01]  /*ade0*/  FMNMX.FTZ R116, R0, R3, !PT ;  /* 0x0000000300747209 */ /* 0x004fe20007810000 */
[----:B------:R-:W-:Y:S01]  /*adf0*/  FMUL.FTZ R0, R2, c[0x0][0x2d0] ;  /* 0x0000b40002007a20 */ /* 0x000fe20000410000 */
[----:B------:R-:W-:Y:S01]  /*ae00*/  @P0 SHF.R.S32.HI R3, RZ, 0x1f, R230 ;  /* 0x0000001fff030819 */ /* 0x000fe200000114e6 */
[----:B------:R1:W-:Y:S01]  /*ae10*/  MUFU.EX2 R229, R4 ;  /* 0x0000000400e57308 */ /* 0x0003e20000000800 */
[--C-:B------:R-:W-:Y:S02]  /*ae20*/  FFMA.FTZ R5, R5, c[0x0][0x2d0], -R156.reuse ;  /* 0x0000b40005057a23 */ /* 0x100fe4000001089c */
[--C-:B------:R-:W-:Y:S02]  /*ae30*/  FFMA.FTZ R9, R9, c[0x0][0x2d0], -R156.reuse ;  /* 0x0000b40009097a23 */ /* 0x100fe4000001089c */
[----:B------:R-:W-:Y:S02]  /*ae40*/  @P0 IMAD R3, R3, c[0x0][0x1e0], RZ ;  /* 0x0000780003030a24 */ /* 0x000fe400078e02ff */
[--C-:B------:R-:W-:Y:S02]  /*ae50*/  FFMA.FTZ R12, R12, c[0x0][0x2d0], -R156.reuse ;  /* 0x0000b4000c0c7a23 */ /* 0x100fe4000001089c */
[--C-:B------:R-:W-:Y:S01]  /*ae60*/  FFMA.FTZ R13, R13, c[0x0][0x2d0], -R156.reuse ;  /* 0x0000b4000d0d7a23 */ /* 0x100fe2000001089c */
[----:B------:R2:W3:Y:S01]  /*ae70*/  MUFU.EX2 R2, R0 ;  /* 0x0000000000027308 */ /* 0x0004e20000000800 */
[--C-:B------:R-:W-:Y:S02]  /*ae80*/  FFMA.FTZ R20, R20, c[0x0][0x2d0], -R156.reuse ;  /* 0x0000b40014147a23 */ /* 0x100fe4000001089c */
[--C-:B------:R-:W-:Y:S02]  /*ae90*/  FFMA.FTZ R21, R21, c[0x0][0x2d0], -R156.reuse ;  /* 0x0000b40015157a23 */ /* 0x100fe4000001089c */
[--C-:B------:R-:W-:Y:S02]  /*aea0*/  FFMA.FTZ R24, R24, c[0x0][0x2d0], -R156.reuse ;  /* 0x0000b40018187a23 */ /* 0x100fe4000001089c */
[--C-:B------:R-:W-:Y:S02]  /*aeb0*/  FFMA.FTZ R25, R25, c[0x0][0x2d0], -R156.reuse ;  /* 0x0000b40019197a23 */ /* 0x100fe4000001089c */
[--C-:B------:R-:W-:Y:S01]  /*aec0*/  FFMA.FTZ R28, R28, c[0x0][0x2d0], -R156.reuse ;  /* 0x0000b4001c1c7a23 */ /* 0x100fe2000001089c */
[----:B------:R4:W-:Y:S01]  /*aed0*/  MUFU.EX2 R231, R5 ;  /* 0x0000000500e77308 */ /* 0x0009e20000000800 */
[--C-:B------:R-:W-:Y:S02]  /*aee0*/  FFMA.FTZ R29, R29, c[0x0][0x2d0], -R156.reuse ;  /* 0x0000b4001d1d7a23 */ /* 0x100fe4000001089c */
[--C-:B------:R-:W-:Y:S02]  /*aef0*/  FFMA.FTZ R32, R32, c[0x0][0x2d0], -R156.reuse ;  /* 0x0000b40020207a23 */ /* 0x100fe4000001089c */
[----:B-1----:R-:W-:Y:S02]  /*af00*/  @P0 IMAD R4, R230, c[0x0][0x1e4], R3 ;  /* 0x00007900e6040a24 */ /* 0x002fe400078e0203 */
[--C-:B------:R-:W-:Y:S02]  /*af10*/  FFMA.FTZ R33, R33, c[0x0][0x2d0], -R156.reuse ;  /* 0x0000b40021217a23 */ /* 0x100fe4000001089c */
[--C-:B------:R-:W-:Y:S01]  /*af20*/  FFMA.FTZ R36, R36, c[0x0][0x2d0], -R156.reuse ;  /* 0x0000b40024247a23 */ /* 0x100fe2000001089c */
[----:B------:R-:W-:Y:S01]  /*af30*/  MUFU.EX2 R182, R12 ;  /* 0x0000000c00b67308 */ /* 0x000fe20000000800 */
[--C-:B------:R-:W-:Y:S02]  /*af40*/  FFMA.FTZ R37, R37, c[0x0][0x2d0], -R156.reuse ;  /* 0x0000b40025257a23 */ /* 0x100fe4000001089c */
[----:B------:R-:W-:Y:S02]  /*af50*/  FFMA.FTZ R40, R40, c[0x0][0x2d0], -R156 ;  /* 0x0000b40028287a23 */ /* 0x000fe4000001089c */
[----:B--2---:R-:W-:Y:S02]  /*af60*/  FADD.FTZ R0, -R116, R119 ;  /* 0x0000007774007221 */ /* 0x004fe40000010100 */
[----:B------:R-:W-:Y:S03]  /*af70*/  @P0 IMAD.WIDE.U32 R118, R230, c[0x0][0x1e0], RZ ;  /* 0x00007800e6760a25 */ /* 0x000fe600078e00ff */
[----:B------:R-:W-:Y:S01]  /*af80*/  MUFU.EX2 R181, R13 ;  /* 0x0000000d00b57308 */ /* 0x000fe20000000800 */
[----:B------:R-:W-:Y:S01]  /*af90*/  FMUL.FTZ R0, R0, c[0x0][0x2d0] ;  /* 0x0000b40000007a20 */ /* 0x000fe20000410000 */
[----:B------:R-:W-:Y:S01]  /*afa0*/  @P0 IADD3 R4, R119, R4, RZ ;  /* 0x0000000477040210 */ /* 0x000fe20007ffe0ff */
[----:B---3--:R-:W-:Y:S01]  /*afb0*/  FMUL.FTZ R68, R2, R68 ;  /* 0x0000004402447220 */ /* 0x008fe20000410000 */
[----:B------:R-:W-:Y:S01]  /*afc0*/  @P0 SHF.L.U32 R3, R118, 0x7, RZ ;  /* 0x0000000776030819 */ /* 0x000fe200000006ff */
[----:B------:R-:W-:Y:S01]  /*afd0*/  FMUL.FTZ R69, R2, R69 ;  /* 0x0000004502457220 */ /* 0x000fe20000410000 */
[----:B------:R-:W-:Y:S01]  /*afe0*/  @P0 SHF.L.U64.HI R119, R118, 0x7, R4 ;  /* 0x0000000776770819 */ /* 0x000fe20000010204 */
[----:B------:R-:W-:Y:S01]  /*aff0*/  FFMA.FTZ R118, R8, c[0x0][0x2d0], -R156 ;  /* 0x0000b40008767a23 */ /* 0x000fe2000001089c */
[----:B----4-:R-:W-:Y:S01]  /*b000*/  @P0 IADD3 R5, P4, R3, R234, RZ ;  /* 0x000000ea03050210 */ /* 0x010fe20007f9e0ff */
[C---:B------:R-:W-:Y:S01]  /*b010*/  FMUL.FTZ R72, R2.reuse, R72 ;  /* 0x0000004802487220 */ /* 0x040fe20000410000 */
[----:B------:R-:W1:Y:S01]  /*b020*/  MUFU.EX2 R0, R0 ;  /* 0x0000000000007308 */ /* 0x000e620000000800 */
[C---:B------:R-:W-:Y:S01]  /*b030*/  FMUL.FTZ R73, R2.reuse, R73 ;  /* 0x0000004902497220 */ /* 0x040fe20000410000 */
[----:B------:R-:W-:Y:S01]  /*b040*/  @P0 LEA R4, P1, R5, c[0x0][0x1c8], 0x1 ;  /* 0x0000720005040a11 */ /* 0x000fe200078208ff */
[C---:B------:R-:W-:Y:S01]  /*b050*/  FMUL.FTZ R76, R2.reuse, R76 ;  /* 0x0000004c024c7220 */ /* 0x040fe20000410000 */
[----:B------:R-:W-:Y:S01]  /*b060*/  @P0 IADD3.X R8, R119, R233, RZ, P4, !PT ;  /* 0x000000e977080210 */ /* 0x000fe200027fe4ff */
[C---:B------:R-:W-:Y:S01]  /*b070*/  FMUL.FTZ R77, R2.reuse, R77 ;  /* 0x0000004d024d7220 */ /* 0x040fe20000410000 */
[----:B------:R-:W-:Y:S01]  /*b080*/  @P0 IADD3 R3, P5, P4, R3, 0x40, R234 ;  /* 0x0000004003030810 */ /* 0x000fe20007cbe0ea */
[C---:B------:R-:W-:Y:S01]  /*b090*/  FMUL.FTZ R80, R2.reuse, R80 ;  /* 0x0000005002507220 */ /* 0x040fe20000410000 */
[----:B------:R-:W-:Y:S01]  /*b0a0*/  @P0 LEA.HI.X R5, R5, c[0x0][0x1cc], R8, 0x1, P1 ;  /* 0x0000730005050a11 */ /* 0x000fe200008f0c08 */
[C---:B------:R-:W-:Y:S01]  /*b0b0*/  FMUL.FTZ R81, R2.reuse, R81 ;  /* 0x0000005102517220 */ /* 0x040fe20000410000 */
[----:B------:R2:W-:Y:S01]  /*b0c0*/  MUFU.EX2 R183, R118 ;  /* 0x0000007600b77308 */ /* 0x0005e20000000800 */
[----:B------:R-:W-:Y:S01]  /*b0d0*/  @P0 IADD3.X R8, R119, RZ, R233, P5, P4 ;  /* 0x000000ff77080210 */ /* 0x000fe20002fe84e9 */
[C---:B------:R-:W-:Y:S01]  /*b0e0*/  FMUL.FTZ R84, R2.reuse, R84 ;  /* 0x0000005402547220 */ /* 0x040fe20000410000 */
[----:B------:R3:W-:Y:S01]  /*b0f0*/  @P0 LDGSTS.E.BYPASS.LTC128B.128 [R228+0x8100], [R4.64], !P3 ;  /* 0x0810000004e40fae */ /* 0x0007e2000d901d46 */
[C---:B------:R-:W-:Y:S01]  /*b100*/  @P0 LEA R144, P1, R3.reuse, c[0x0][0x1c8], 0x1 ;  /* 0x0000720003900a11 */ /* 0x040fe200078208ff */
[C---:B------:R-:W-:Y:S02]  /*b110*/  FMUL.FTZ R85, R2.reuse, R85 ;  /* 0x0000005502557220 */ /* 0x040fe40000410000 */
[----:B------:R-:W-:Y:S01]  /*b120*/  FMUL.FTZ R88, R2, R88 ;  /* 0x0000005802587220 */ /* 0x000fe20000410000 */
[----:B------:R-:W-:Y:S01]  /*b130*/  @P0 LEA.HI.X R145, R3, c[0x0][0x1cc], R8, 0x1, P1 ;  /* 0x0000730003910a11 */ /* 0x000fe200008f0c08 */
[----:B------:R-:W-:Y:S01]  /*b140*/  FMUL.FTZ R3, R116, c[0x0][0x2d0] ;  /* 0x0000b40074037a20 */ /* 0x000fe20000410000 */
[----:B------:R-:W-:Y:S01]  /*b150*/  MUFU.EX2 R178, R20 ;  /* 0x0000001400b27308 */ /* 0x000fe20000000800 */
[----:B------:R-:W-:Y:S01]  /*b160*/  FMUL.FTZ R89, R2, R89 ;  /* 0x0000005902597220 */ /* 0x000fe20000410000 */
[----:B------:R-:W4:Y:S01]  /*b170*/  LDL.LU R234, [R1+0x4] ;  /* 0x0000040001ea7983 */ /* 0x000f220000300800 */
[--C-:B------:R-:W-:Y:S02]  /*b180*/  FFMA.FTZ R6, R6, c[0x0][0x2d0], -R3.reuse ;  /* 0x0000b40006067a23 */ /* 0x100fe40000010803 */
[--C-:B------:R-:W-:Y:S01]  /*b190*/  FFMA.FTZ R7, R7, c[0x0][0x2d0], -R3.reuse ;  /* 0x0000b40007077a23 */ /* 0x100fe20000010803 */
[----:B------:R5:W-:Y:S01]  /*b1a0*/  @P0 LDGSTS.E.BYPASS.LTC128B.128 [R228+0xc100], [R144.64], !P2 ;  /* 0x0c10000090e40fae */ /* 0x000be2000d101d46 */
[--C-:B------:R-:W-:Y:S02]  /*b1b0*/  FFMA.FTZ R10, R10, c[0x0][0x2d0], -R3.reuse ;  /* 0x0000b4000a0a7a23 */ /* 0x100fe40000010803 */
[--C-:B------:R-:W-:Y:S01]  /*b1c0*/  FFMA.FTZ R11, R11, c[0x0][0x2d0], -R3.reuse ;  /* 0x0000b4000b0b7a23 */ /* 0x100fe20000010803 */
[----:B------:R-:W-:Y:S01]  /*b1d0*/  MUFU.EX2 R163, R6 ;  /* 0x0000000600a37308 */ /* 0x000fe20000000800 */
[C---:B-1----:R-:W-:Y:S02]  /*b1e0*/  FMUL.FTZ R70, R0.reuse, R70 ;  /* 0x0000004600467220 */ /* 0x042fe40000410000 */
[C---:B------:R-:W-:Y:S01]  /*b1f0*/  FMUL.FTZ R71, R0.reuse, R71 ;  /* 0x0000004700477220 */ /* 0x040fe20000410000 */
[----:B--2---:R-:W-:Y:S01]  /*b200*/  @P0 MOV R118, c[0x0][0x1e0] ;  /* 0x0000780000760a02 */ /* 0x004fe20000000f00 */
[C---:B------:R-:W-:Y:S01]  /*b210*/  FMUL.FTZ R74, R0.reuse, R74 ;  /* 0x0000004a004a7220 */ /* 0x040fe20000410000 */
[----:B------:R-:W2:Y:S01]  /*b220*/  LDL.LU R233, [R1+0x8] ;  /* 0x0000080001e97983 */ /* 0x000ea20000300800 */
[----:B------:R-:W-:Y:S01]  /*b230*/  FMUL.FTZ R75, R0, R75 ;  /* 0x0000004b004b7220 */ /* 0x000fe20000410000 */
[----:B------:R-:W-:Y:S01]  /*b240*/  @P0 SHF.L.U64.HI R119, R118, R232, c[0x0][0x1e4] ;  /* 0x0000790076770619 */ /* 0x000fe200000102e8 */
[----:B------:R-:W-:Y:S01]  /*b250*/  FMUL.FTZ R78, R0, R78 ;  /* 0x0000004e004e7220 */ /* 0x000fe20000410000 */
[----:B------:R1:W-:Y:S01]  /*b260*/  MUFU.EX2 R232, R9 ;  /* 0x0000000900e87308 */ /* 0x0003e20000000800 */
[----:B------:R-:W-:Y:S01]  /*b270*/  @P0 SHF.L.U32 R118, R118, 0x6, RZ ;  /* 0x0000000676760819 */ /* 0x000fe200000006ff */
[C---:B------:R-:W-:Y:S02]  /*b280*/  FMUL.FTZ R79, R0.reuse, R79 ;  /* 0x0000004f004f7220 */ /* 0x040fe40000410000 */
[----:B------:R-:W-:Y:S01]  /*b290*/  FMUL.FTZ R82, R0, R82 ;  /* 0x0000005200527220 */ /* 0x000fe20000410000 */
[----:B------:R-:W-:Y:S01]  /*b2a0*/  @P0 IADD3 R8, P1, R4, R118, RZ ;  /* 0x0000007604080210 */ /* 0x000fe20007f3e0ff */
[C---:B------:R-:W-:Y:S02]  /*b2b0*/  FMUL.FTZ R83, R0.reuse, R83 ;  /* 0x0000005300537220 */ /* 0x040fe40000410000 */
[----:B------:R-:W-:Y:S01]  /*b2c0*/  FMUL.FTZ R86, R0, R86 ;  /* 0x0000005600567220 */ /* 0x000fe20000410000 */
[----:B---3--:R-:W-:Y:S01]  /*b2d0*/  @P0 IADD3 R4, P4, R8, R118, RZ ;  /* 0x0000007608040210 */ /* 0x008fe20007f9e0ff */
[----:B------:R3:W3:Y:S01]  /*b2e0*/  MUFU.EX2 R162, R7 ;  /* 0x0000000700a27308 */ /* 0x0006e20000000800 */
[----:B------:R-:W-:Y:S02]  /*b2f0*/  FMUL.FTZ R87, R0, R87 ;  /* 0x0000005700577220 */ /* 0x000fe40000410000 */
[--C-:B------:R-:W-:Y:S02]  /*b300*/  FFMA.FTZ R14, R14, c[0x0][0x2d0], -R3.reuse ;  /* 0x0000b4000e0e7a23 */ /* 0x100fe40000010803 */
[--C-:B------:R-:W-:Y:S02]  /*b310*/  FFMA.FTZ R15, R15, c[0x0][0x2d0], -R3.reuse ;  /* 0x0000b4000f0f7a23 */ /* 0x100fe40000010803 */
[C---:B------:R-:W-:Y:S02]  /*b320*/  FMUL.FTZ R90, R0.reuse, R90 ;  /* 0x0000005a005a7220 */ /* 0x040fe40000410000 */
[----:B------:R-:W-:Y:S01]  /*b330*/  FMUL.FTZ R91, R0, R91 ;  /* 0x0000005b005b7220 */ /* 0x000fe20000410000 */
[----:B------:R5:W-:Y:S01]  /*b340*/  MUFU.EX2 R161, R10 ;  /* 0x0000000a00a17308 */ /* 0x000be20000000800 */
[C---:B------:R-:W-:Y:S02]  /*b350*/  FMUL.FTZ R12, R2.reuse, R128 ;  /* 0x00000080020c7220 */ /* 0x040fe40000410000 */
[----:B------:R-:W-:Y:S01]  /*b360*/  FMUL.FTZ R13, R2, R129 ;  /* 0x00000081020d7220 */ /* 0x000fe20000410000 */
[-C--:B-1----:R-:W-:Y:S01]  /*b370*/  @P0 IADD3.X R9, R5, R119.reuse, RZ, P1, !PT ;  /* 0x0000007705090210 */ /* 0x082fe20000ffe4ff */
[--C-:B------:R-:W-:Y:S01]  /*b380*/  FFMA.FTZ R22, R22, c[0x0][0x2d0], -R3.reuse ;  /* 0x0000b40016167a23 */ /* 0x100fe20000010803 */
[----:B------:R-:W-:Y:S01]  /*b390*/  @P0 IADD3 R6, P1, R4, R118, RZ ;  /* 0x0000007604060210 */ /* 0x000fe20007f3e0ff */
[--C-:B------:R-:W-:Y:S01]  /*b3a0*/  FFMA.FTZ R23, R23, c[0x0][0x2d0], -R3.reuse ;  /* 0x0000b40017177a23 */ /* 0x100fe20000010803 */
[-C--:B------:R-:W-:Y:S01]  /*b3b0*/  @P0 IADD3.X R5, R9, R119.reuse, RZ, P4, !PT ;  /* 0x0000007709050210 */ /* 0x080fe200027fe4ff */
[----:B------:R1:W-:Y:S01]  /*b3c0*/  @P0 LDGSTS.E.BYPASS.LTC128B.128 [R228+0x9100], [R8.64], !P3 ;  /* 0x0910000008e40fae */ /* 0x0003e2000d901d46 */
[----:B------:R1:W1:Y:S01]  /*b3d0*/  MUFU.EX2 R164, R11 ;  /* 0x0000000b00a47308 */ /* 0x0002620000000800 */
[--C-:B------:R-:W-:Y:S02]  /*b3e0*/  FFMA.FTZ R26, R26, c[0x0][0x2d0], -R3.reuse ;  /* 0x0000b4001a1a7a23 */ /* 0x100fe40000010803 */
[--C-:B------:R-:W-:Y:S01]  /*b3f0*/  FFMA.FTZ R27, R27, c[0x0][0x2d0], -R3.reuse ;  /* 0x0000b4001b1b7a23 */ /* 0x100fe20000010803 */
[----:B---3--:R-:W-:Y:S01]  /*b400*/  @P0 IADD3.X R7, R5, R119, RZ, P1, !PT ;  /* 0x0000007705070210 */ /* 0x008fe20000ffe4ff */
[--C-:B------:R-:W-:Y:S02]  /*b410*/  FFMA.FTZ R30, R30, c[0x0][0x2d0], -R3.reuse ;  /* 0x0000b4001e1e7a23 */ /* 0x100fe40000010803 */
[----:B------:R3:W-:Y:S01]  /*b420*/  @P0 LDGSTS.E.BYPASS.LTC128B.128 [R228+0xd100], [R8.64+0x80], !P2 ;  /* 0x0d10008008e40fae */ /* 0x0007e2000d101d46 */
[--C-:B------:R-:W-:Y:S02]  /*b430*/  FFMA.FTZ R31, R31, c[0x0][0x2d0], -R3.reuse ;  /* 0x0000b4001f1f7a23 */ /* 0x100fe40000010803 */
[----:B------:R3:W-:Y:S01]  /*b440*/  MUFU.EX2 R160, R14 ;  /* 0x0000000e00a07308 */ /* 0x0007e20000000800 */
[--C-:B------:R-:W-:Y:S02]  /*b450*/  FFMA.FTZ R34, R34, c[0x0][0x2d0], -R3.reuse ;  /* 0x0000b40022227a23 */ /* 0x100fe40000010803 */
[--C-:B------:R-:W-:Y:S02]  /*b460*/  FFMA.FTZ R35, R35, c[0x0][0x2d0], -R3.reuse ;  /* 0x0000b40023237a23 */ /* 0x100fe40000010803 */
[----:B------:R3:W-:Y:S01]  /*b470*/  @P0 LDGSTS.E.BYPASS.LTC128B.128 [R228+0xa100], [R4.64], !P3 ;  /* 0x0a10000004e40fae */ /* 0x0007e2000d901d46 */
[----:B-----5:R-:W-:Y:S02]  /*b480*/  FMUL.FTZ R10, R0, R126 ;  /* 0x0000007e000a7220 */ /* 0x020fe40000410000 */
[--C-:B------:R-:W-:Y:S02]  /*b490*/  FFMA.FTZ R38, R38, c[0x0][0x2d0], -R3.reuse ;  /* 0x0000b40026267a23 */ /* 0x100fe40000010803 */
[----:B------:R5:W5:Y:S01]  /*b4a0*/  MUFU.EX2 R159, R15 ;  /* 0x0000000f009f7308 */ /* 0x000b620000000800 */
[--C-:B------:R-:W-:Y:S02]  /*b4b0*/  FFMA.FTZ R39, R39, c[0x0][0x2d0], -R3.reuse ;  /* 0x0000b40027277a23 */ /* 0x100fe40000010803 */
[----:B------:R5:W-:Y:S01]  /*b4c0*/  @P0 LDGSTS.E.BYPASS.LTC128B.128 [R228+0xe100], [R4.64+0x80], !P2 ;  /* 0x0e10008004e40fae */ /* 0x000be2000d101d46 */
[----:B-1----:R-:W-:Y:S02]  /*b4d0*/  FMUL.FTZ R11, R0, R127 ;  /* 0x0000007f000b7220 */ /* 0x002fe40000410000 */
[--C-:B------:R-:W-:Y:S02]  /*b4e0*/  FFMA.FTZ R41, R41, c[0x0][0x2d0], -R156.reuse ;  /* 0x0000b40029297a23 */ /* 0x100fe4000001089c */
[--C-:B------:R-:W-:Y:S02]  /*b4f0*/  FFMA.FTZ R42, R42, c[0x0][0x2d0], -R3.reuse ;  /* 0x0000b4002a2a7a23 */ /* 0x100fe40000010803 */
[----:B------:R-:W-:Y:S01]  /*b500*/  MUFU.EX2 R177, R21 ;  /* 0x0000001500b17308 */ /* 0x000fe20000000800 */
[----:B------:R1:W-:Y:S01]  /*b510*/  @P0 LDGSTS.E.BYPASS.LTC128B.128 [R228+0xb100], [R6.64], !P3 ;  /* 0x0b10000006e40fae */ /* 0x0003e2000d901d46 */
[--C-:B------:R-:W-:Y:S02]  /*b520*/  FFMA.FTZ R43, R43, c[0x0][0x2d0], -R3.reuse ;  /* 0x0000b4002b2b7a23 */ /* 0x100fe40000010803 */
[C---:B---3--:R-:W-:Y:S02]  /*b530*/  FMUL.FTZ R8, R2.reuse, R124 ;  /* 0x0000007c02087220 */ /* 0x048fe40000410000 */
[----:B------:R-:W-:Y:S02]  /*b540*/  FMUL.FTZ R9, R2, R125 ;  /* 0x0000007d02097220 */ /* 0x000fe40000410000 */
[----:B------:R-:W-:Y:S01]  /*b550*/  FMUL.FTZ R14, R0, R130 ;  /* 0x00000082000e7220 */ /* 0x000fe20000410000 */
[----:B------:R1:W-:Y:S01]  /*b560*/  @P0 LDGSTS.E.BYPASS.LTC128B.128 [R228+0xf100], [R6.64+0x80], !P2 ;  /* 0x0f10008006e40fae */ /* 0x0003e2000d101d46 */
[----:B------:R-:W-:Y:S01]  /*b570*/  MUFU.EX2 R176, R24 ;  /* 0x0000001800b07308 */ /* 0x000fe20000000800 */
[--C-:B------:R-:W-:Y:S02]  /*b580*/  FFMA.FTZ R44, R44, c[0x0][0x2d0], -R156.reuse ;  /* 0x0000b4002c2c7a23 */ /* 0x100fe4000001089c */
[--C-:B------:R-:W-:Y:S02]  /*b590*/  FFMA.FTZ R45, R45, c[0x0][0x2d0], -R156.reuse ;  /* 0x0000b4002d2d7a23 */ /* 0x100fe4000001089c */
[----:B-----5:R-:W-:Y:S02]  /*b5a0*/  FMUL.FTZ R15, R0, R131 ;  /* 0x00000083000f7220 */ /* 0x020fe40000410000 */
[----:B------:R-:W3:Y:S01]  /*b5b0*/  LDSM.16.MT88.4 R144, [R200] ;  /* 0x00000000c890783b */ /* 0x000ee20000004200 */
[--C-:B------:R-:W-:Y:S02]  /*b5c0*/  FFMA.FTZ R46, R46, c[0x0][0x2d0], -R3.reuse ;  /* 0x0000b4002e2e7a23 */ /* 0x100fe40000010803 */
[C---:B------:R-:W-:Y:S01]  /*b5d0*/  FMUL.FTZ R4, R2.reuse, R120 ;  /* 0x0000007802047220 */ /* 0x040fe20000410000 */
[----:B------:R-:W-:Y:S01]  /*b5e0*/  F2FP.PACK_AB R120, R231, R229 ;  /* 0x000000e5e778723e */ /* 0x000fe200000000ff */
[----:B------:R-:W-:Y:S01]  /*b5f0*/  FMUL.FTZ R5, R2, R121 ;  /* 0x0000007902057220 */ /* 0x000fe20000410000 */
[----:B------:R-:W-:Y:S01]  /*b600*/  F2FP.PACK_AB R121, R162, R163 ;  /* 0x000000a3a279723e */ /* 0x000fe200000000ff */
[----:B------:R-:W-:Y:S01]  /*b610*/  MUFU.EX2 R167, R25 ;  /* 0x0000001900a77308 */ /* 0x000fe20000000800 */
[----:B------:R-:W5:Y:S01]  /*b620*/  LDSM.16.MT88.4 R148, [R204] ;  /* 0x00000000cc94783b */ /* 0x000f620000004200 */
[--C-:B------:R-:W-:Y:S02]  /*b630*/  FFMA.FTZ R47, R47, c[0x0][0x2d0], -R3.reuse ;  /* 0x0000b4002f2f7a23 */ /* 0x100fe40000010803 */
[C---:B------:R-:W-:Y:S02]  /*b640*/  FMUL.FTZ R92, R2.reuse, R92 ;  /* 0x0000005c025c7220 */ /* 0x040fe40000410000 */
[----:B------:R-:W-:Y:S02]  /*b650*/  FMUL.FTZ R93, R2, R93 ;  /* 0x0000005d025d7220 */ /* 0x000fe40000410000 */
[C---:B------:R-:W-:Y:S01]  /*b660*/  FMUL.FTZ R94, R0.reuse, R94 ;  /* 0x0000005e005e7220 */ /* 0x040fe20000410000 */
[----:B------:R-:W5:Y:S01]  /*b670*/  LDSM.16.MT88.4 R152, [R203] ;  /* 0x00000000cb98783b */ /* 0x000f620000004200 */
[----:B------:R-:W-:Y:S01]  /*b680*/  MUFU.EX2 R166, R28 ;  /* 0x0000001c00a67308 */ /* 0x000fe20000000800 */
[C---:B------:R-:W-:Y:S02]  /*b690*/  FMUL.FTZ R95, R0.reuse, R95 ;  /* 0x0000005f005f7220 */ /* 0x040fe40000410000 */
[----:B-1----:R-:W-:Y:S01]  /*b6a0*/  FMUL.FTZ R6, R0, R122 ;  /* 0x0000007a00067220 */ /* 0x002fe20000410000 */
[----:B------:R-:W-:Y:S01]  /*b6b0*/  F2FP.PACK_AB R122, R232, R183 ;  /* 0x000000b7e87a723e */ /* 0x000fe200000000ff */
[----:B------:R-:W-:Y:S01]  /*b6c0*/  FMUL.FTZ R7, R0, R123 ;  /* 0x0000007b00077220 */ /* 0x000fe20000410000 */
[----:B------:R-:W-:Y:S01]  /*b6d0*/  F2FP.PACK_AB R123, R164, R161 ;  /* 0x000000a1a47b723e */ /* 0x000fe200000000ff */
[----:B------:R-:W1:Y:S01]  /*b6e0*/  LDSM.16.MT88.4 R124, [R223] ;  /* 0x00000000df7c783b */ /* 0x000e620000004200 */
[C---:B------:R-:W-:Y:S02]  /*b6f0*/  FMUL.FTZ R96, R2.reuse, R96 ;  /* 0x0000006002607220 */ /* 0x040fe40000410000 */
[----:B------:R-:W-:Y:S01]  /*b700*/  MUFU.EX2 R165, R29 ;  /* 0x0000001d00a57308 */ /* 0x000fe20000000800 */
[----:B------:R-:W-:Y:S02]  /*b710*/  FMUL.FTZ R97, R2, R97 ;  /* 0x0000006102617220 */ /* 0x000fe40000410000 */
[C---:B------:R-:W-:Y:S02]  /*b720*/  FMUL.FTZ R98, R0.reuse, R98 ;  /* 0x0000006200627220 */ /* 0x040fe40000410000 */
[----:B------:R-:W-:Y:S01]  /*b730*/  LDSM.16.MT88.4 R128, [R206+0x4000] ;  /* 0x00400000ce80783b */ /* 0x000fe20000004200 */
[----:B------:R-:W-:Y:S02]  /*b740*/  FMUL.FTZ R99, R0, R99 ;  /* 0x0000006300637220 */ /* 0x000fe40000410000 */
[--C-:B------:R-:W-:Y:S02]  /*b750*/  FFMA.FTZ R16, R16, c[0x0][0x2d0], -R156.reuse ;  /* 0x0000b40010107a23 */ /* 0x100fe4000001089c */
[----:B------:R-:W-:Y:S01]  /*b760*/  MUFU.EX2 R119, R46 ;  /* 0x0000002e00777308 */ /* 0x000fe20000000800 */
[--C-:B------:R-:W-:Y:S01]  /*b770*/  FFMA.FTZ R17, R17, c[0x0][0x2d0], -R156.reuse ;  /* 0x0000b40011117a23 */ /* 0x100fe2000001089c */
[C---:B---3--:R-:W-:Y:S01]  /*b780*/  HMMA.16816.F32 R4, R120.reuse, R144, R4 ;  /* 0x000000907804723c */ /* 0x048fe20000001804 */
[----:B------:R-:W0:Y:S04]  /*b790*/  LDGDEPBAR ;  /* 0x00000000000079af */ /* 0x000e280000000000 */
[--C-:B------:R-:W-:Y:S03]  /*b7a0*/  FFMA.FTZ R18, R18, c[0x0][0x2d0], -R3.reuse ;  /* 0x0000b40012127a23 */ /* 0x100fe60000010803 */
[----:B------:R-:W-:Y:S01]  /*b7b0*/  MUFU.EX2 R118, R47 ;  /* 0x0000002f00767308 */ /* 0x000fe20000000800 */
[C---:B------:R-:W-:Y:S01]  /*b7c0*/  HMMA.16816.F32 R8, R120.reuse, R146, R8 ;  /* 0x000000927808723c */ /* 0x040fe20000001808 */
[----:B------:R-:W3:Y:S02]  /*b7d0*/  LDSM.16.MT88.4 R144, [R200+0x4000] ;  /* 0x00400000c890783b */ /* 0x000ee40000004200 */
[--C-:B------:R-:W-:Y:S02]  /*b7e0*/  FFMA.FTZ R19, R19, c[0x0][0x2d0], -R3.reuse ;  /* 0x0000b40013137a23 */ /* 0x100fe40000010803 */
[C---:B------:R-:W-:Y:S03]  /*b7f0*/  FMUL.FTZ R100, R2.reuse, R100 ;  /* 0x0000006402647220 */ /* 0x040fe60000410000 */
[C---:B-----5:R-:W-:Y:S01]  /*b800*/  HMMA.16816.F32 R68, R120.reuse, R148, R68 ;  /* 0x000000947844723c */ /* 0x060fe20000001844 */
[----:B------:R5:W-:Y:S03]  /*b810*/  MUFU.EX2 R180, R16 ;  /* 0x0000001000b47308 */ /* 0x000be60000000800 */
[----:B------:R-:W-:Y:S02]  /*b820*/  FMUL.FTZ R101, R2, R101 ;  /* 0x0000006502657220 */ /* 0x000fe40000410000 */
[C---:B------:R-:W-:Y:S02]  /*b830*/  FMUL.FTZ R102, R0.reuse, R102 ;  /* 0x0000006600667220 */ /* 0x040fe40000410000 */
[C---:B------:R-:W-:Y:S01]  /*b840*/  HMMA.16816.F32 R72, R120.reuse, R150, R72 ;  /* 0x000000967848723c */ /* 0x040fe20000001848 */
[----:B------:R-:W3:Y:S02]  /*b850*/  LDSM.16.MT88.4 R148, [R204+0x4000] ;  /* 0x00400000cc94783b */ /* 0x000ee40000004200 */
[----:B------:R1:W1:Y:S01]  /*b860*/  MUFU.EX2 R179, R17 ;  /* 0x0000001100b37308 */ /* 0x0002620000000800 */
[----:B------:R-:W-:Y:S02]  /*b870*/  FMUL.FTZ R103, R0, R103 ;  /* 0x0000006700677220 */ /* 0x000fe40000410000 */
[C---:B------:R-:W-:Y:S02]  /*b880*/  FMUL.FTZ R104, R2.reuse, R104 ;  /* 0x0000006802687220 */ /* 0x040fe40000410000 */
[C---:B------:R-:W-:Y:S04]  /*b890*/  HMMA.16816.F32 R76, R120.reuse, R152, R76 ;  /* 0x00000098784c723c */ /* 0x040fe8000000184c */
[----:B------:R-:W-:Y:S01]  /*b8a0*/  FMUL.FTZ R105, R2, R105 ;  /* 0x0000006902697220 */ /* 0x000fe20000410000 */
[----:B------:R-:W-:Y:S01]  /*b8b0*/  MUFU.EX2 R153, R26 ;  /* 0x0000001a00997308 */ /* 0x000fe20000000800 */
[----:B------:R-:W-:Y:S02]  /*b8c0*/  FMUL.FTZ R106, R0, R106 ;  /* 0x0000006a006a7220 */ /* 0x000fe40000410000 */
[C---:B------:R-:W-:Y:S04]  /*b8d0*/  HMMA.16816.F32 R80, R120.reuse, R154, R80 ;  /* 0x0000009a7850723c */ /* 0x040fe80000001850 */
[----:B-----5:R-:W-:Y:S02]  /*b8e0*/  FMUL.FTZ R16, R2, R132 ;  /* 0x0000008402107220 */ /* 0x020fe40000410000 */
[----:B------:R-:W-:Y:S01]  /*b8f0*/  FMUL.FTZ R107, R0, R107 ;  /* 0x0000006b006b7220 */ /* 0x000fe20000410000 */
[----:B------:R-:W-:Y:S01]  /*b900*/  MUFU.EX2 R155, R22 ;  /* 0x00000016009b7308 */ /* 0x000fe20000000800 */
[C---:B-1----:R-:W-:Y:S04]  /*b910*/  HMMA.16816.F32 R84, R120.reuse, R124, R84 ;  /* 0x0000007c7854723c */ /* 0x042fe80000001854 */
[C---:B------:R-:W-:Y:S02]  /*b920*/  FMUL.FTZ R17, R2.reuse, R133 ;  /* 0x0000008502117220 */ /* 0x040fe40000410000 */
[C---:B------:R-:W-:Y:S02]  /*b930*/  FMUL.FTZ R108, R2.reuse, R108 ;  /* 0x0000006c026c7220 */ /* 0x040fe40000410000 */
[C---:B------:R-:W-:Y:S01]  /*b940*/  HMMA.16816.F32 R88, R120.reuse, R126, R88 ;  /* 0x0000007e7858723c */ /* 0x040fe20000001858 */
[----:B------:R-:W1:Y:S01]  /*b950*/  LDSM.16.MT88.4 R124, [R203+0x4000] ;  /* 0x00400000cb7c783b */ /* 0x000e620000004200 */
[----:B------:R5:W-:Y:S02]  /*b960*/  MUFU.EX2 R154, R23 ;  /* 0x00000017009a7308 */ /* 0x000be40000000800 */
[----:B------:R-:W-:Y:S02]  /*b970*/  FMUL.FTZ R109, R2, R109 ;  /* 0x0000006d026d7220 */ /* 0x000fe40000410000 */
[C---:B------:R-:W-:Y:S02]  /*b980*/  FMUL.FTZ R110, R0.reuse, R110 ;  /* 0x0000006e006e7220 */ /* 0x040fe40000410000 */
[C---:B---3--:R-:W-:Y:S04]  /*b990*/  HMMA.16816.F32 R92, R120.reuse, R144, R92 ;  /* 0x00000090785c723c */ /* 0x048fe8000000185c */
[----:B------:R3:W-:Y:S01]  /*b9a0*/  MUFU.EX2 R152, R27 ;  /* 0x0000001b00987308 */ /* 0x0007e20000000800 */
[----:B------:R-:W-:Y:S02]  /*b9b0*/  FMUL.FTZ R111, R0, R111 ;  /* 0x0000006f006f7220 */ /* 0x000fe40000410000 */
[C---:B------:R-:W-:Y:S01]  /*b9c0*/  FMUL.FTZ R112, R2.reuse, R112 ;  /* 0x0000007002707220 */ /* 0x040fe20000410000 */
[C---:B------:R-:W-:Y:S01]  /*b9d0*/  HMMA.16816.F32 R96, R120.reuse, R146, R96 ;  /* 0x000000927860723c */ /* 0x040fe20000001860 */
[----:B------:R-:W3:Y:S03]  /*b9e0*/  LDSM.16.MT88.4 R144, [R200+0x800] ;  /* 0x00080000c890783b */ /* 0x000ee60000004200 */
[----:B------:R-:W-:Y:S02]  /*b9f0*/  FMUL.FTZ R113, R2, R113 ;  /* 0x0000007102717220 */ /* 0x000fe40000410000 */
[----:B------:R3:W-:Y:S01]  /*ba00*/  MUFU.EX2 R158, R18 ;  /* 0x00000012009e7308 */ /* 0x0007e20000000800 */
[C---:B------:R-:W-:Y:S01]  /*ba10*/  FMUL.FTZ R114, R0.reuse, R114 ;  /* 0x0000007200727220 */ /* 0x040fe20000410000 */
[C---:B------:R-:W-:Y:S01]  /*ba20*/  HMMA.16816.F32 R12, R120.reuse, R148, R12 ;  /* 0x00000094780c723c */ /* 0x040fe2000000180c */
[----:B-----5:R-:W-:Y:S03]  /*ba30*/  LDSM.16.MT88.4 R20, [R204+0x4800] ;  /* 0x00480000cc14783b */ /* 0x020fe60000004200 */
[----:B------:R-:W-:Y:S02]  /*ba40*/  FMUL.FTZ R115, R0, R115 ;  /* 0x0000007300737220 */ /* 0x000fe40000410000 */
[--C-:B------:R-:W-:Y:S02]  /*ba50*/  FFMA.FTZ R48, R48, c[0x0][0x2d0], -R156.reuse ;  /* 0x0000b40030307a23 */ /* 0x100fe4000001089c */
[C---:B------:R-:W-:Y:S01]  /*ba60*/  HMMA.16816.F32 R100, R120.reuse, R150, R100 ;  /* 0x000000967864723c */ /* 0x040fe20000001864 */
[----:B------:R5:W3:Y:S01]  /*ba70*/  MUFU.EX2 R157, R19 ;  /* 0x00000013009d7308 */ /* 0x000ae20000000800 */
[----:B------:R-:W-:Y:S02]  /*ba80*/  LDSM.16.MT88.4 R148, [R206+0x4800] ;  /* 0x00480000ce94783b */ /* 0x000fe40000004200 */
[--C-:B------:R-:W-:Y:S02]  /*ba90*/  FFMA.FTZ R49, R49, c[0x0][0x2d0], -R156.reuse ;  /* 0x0000b40031317a23 */ /* 0x100fe4000001089c */
[--C-:B------:R-:W-:Y:S02]  /*baa0*/  FFMA.FTZ R50, R50, c[0x0][0x2d0], -R3.reuse ;  /* 0x0000b40032327a23 */ /* 0x100fe40000010803 */
[--C-:B------:R-:W-:Y:S01]  /*bab0*/  FFMA.FTZ R51, R51, c[0x0][0x2d0], -R3.reuse ;  /* 0x0000b40033337a23 */ /* 0x100fe20000010803 */
[C---:B-1----:R-:W-:Y:S01]  /*bac0*/  HMMA.16816.F32 R104, R120.reuse, R124, R104 ;  /* 0x0000007c7868723c */ /* 0x042fe20000001868 */
[----:B---3--:R-:W-:Y:S01]  /*bad0*/  LDSM.16.MT88.4 R24, [R204+0x1000] ;  /* 0x00100000cc18783b */ /* 0x008fe20000004200 */
[----:B------:R-:W-:Y:S01]  /*bae0*/  MUFU.EX2 R48, R48 ;  /* 0x0000003000307308 */ /* 0x000fe20000000800 */
[--C-:B------:R-:W-:Y:S02]  /*baf0*/  FFMA.FTZ R52, R52, c[0x0][0x2d0], -R156.reuse ;  /* 0x0000b40034347a23 */ /* 0x100fe4000001089c */
[----:B------:R-:W-:Y:S02]  /*bb00*/  FMUL.FTZ R18, R0, R134 ;  /* 0x0000008600127220 */ /* 0x000fe40000410000 */
[--C-:B------:R-:W-:Y:S01]  /*bb10*/  FFMA.FTZ R53, R53, c[0x0][0x2d0], -R156.reuse ;  /* 0x0000b40035357a23 */ /* 0x100fe2000001089c */
[C---:B------:R-:W-:Y:S01]  /*bb20*/  HMMA.16816.F32 R108, R120.reuse, R126, R108 ;  /* 0x0000007e786c723c */ /* 0x040fe2000000186c */
[----:B------:R-:W1:Y:S03]  /*bb30*/  LDSM.16.MT88.4 R124, [R204+0x800] ;  /* 0x00080000cc7c783b */ /* 0x000e660000004200 */
[----:B------:R-:W-:Y:S01]  /*bb40*/  MUFU.EX2 R49, R49 ;  /* 0x0000003100317308 */ /* 0x000fe20000000800 */
[--C-:B------:R-:W-:Y:S02]  /*bb50*/  FFMA.FTZ R54, R54, c[0x0][0x2d0], -R3.reuse ;  /* 0x0000b40036367a23 */ /* 0x100fe40000010803 */
[--C-:B------:R-:W-:Y:S02]  /*bb60*/  FFMA.FTZ R55, R55, c[0x0][0x2d0], -R3.reuse ;  /* 0x0000b40037377a23 */ /* 0x100fe40000010803 */
[----:B-----5:R-:W-:Y:S02]  /*bb70*/  FMUL.FTZ R19, R0, R135 ;  /* 0x0000008700137220 */ /* 0x020fe40000410000 */
[----:B------:R-:W3:Y:S01]  /*bb80*/  LDSM.16.MT88.4 R132, [R203+0x800] ;  /* 0x00080000cb84783b */ /* 0x000ee20000004200 */
[--C-:B------:R-:W-:Y:S02]  /*bb90*/  FFMA.FTZ R56, R56, c[0x0][0x2d0], -R156.reuse ;  /* 0x0000b40038387a23 */ /* 0x100fe4000001089c */
[----:B------:R-:W-:Y:S01]  /*bba0*/  MUFU.EX2 R50, R50 ;  /* 0x0000003200327308 */ /* 0x000fe20000000800 */
[--C-:B------:R-:W-:Y:S01]  /*bbb0*/  FFMA.FTZ R57, R57, c[0x0][0x2d0], -R156.reuse ;  /* 0x0000b40039397a23 */ /* 0x100fe2000001089c */
[C---:B------:R-:W-:Y:S03]  /*bbc0*/  HMMA.16816.F32 R16, R120.reuse, R128, R16 ;  /* 0x000000807810723c */ /* 0x040fe60000001810 */
[--C-:B------:R-:W-:Y:S02]  /*bbd0*/  FFMA.FTZ R58, R58, c[0x0][0x2d0], -R3.reuse ;  /* 0x0000b4003a3a7a23 */ /* 0x100fe40000010803 */
[--C-:B------:R-:W-:Y:S02]  /*bbe0*/  FFMA.FTZ R59, R59, c[0x0][0x2d0], -R3.reuse ;  /* 0x0000b4003b3b7a23 */ /* 0x100fe40000010803 */
[--C-:B------:R-:W-:Y:S01]  /*bbf0*/  FFMA.FTZ R60, R60, c[0x0][0x2d0], -R156.reuse ;  /* 0x0000b4003c3c7a23 */ /* 0x100fe2000001089c */
[----:B------:R-:W-:Y:S01]  /*bc00*/  HMMA.16816.F32 R112, R120, R130, R112 ;  /* 0x000000827870723c */ /* 0x000fe20000001870 */
[----:B------:R-:W5:Y:S01]  /*bc10*/  LDSM.16.MT88.4 R128, [R206+0x800] ;  /* 0x00080000ce80783b */ /* 0x000f620000004200 */
[----:B------:R-:W-:Y:S02]  /*bc20*/  MUFU.EX2 R51, R51 ;  /* 0x0000003300337308 */ /* 0x000fe40000000800 */
[--C-:B------:R-:W-:Y:S02]  /*bc30*/  FFMA.FTZ R61, R61, c[0x0][0x2d0], -R156.reuse ;  /* 0x0000b4003d3d7a23 */ /* 0x100fe4000001089c */
[--C-:B------:R-:W-:Y:S01]  /*bc40*/  FFMA.FTZ R64, R64, c[0x0][0x2d0], -R156.reuse ;  /* 0x0000b40040407a23 */ /* 0x100fe2000001089c */
[----:B------:R-:W-:Y:S01]  /*bc50*/  F2FP.PACK_AB R120, R181, R182 ;  /* 0x000000b6b578723e */ /* 0x000fe200000000ff */
[----:B------:R-:W-:Y:S01]  /*bc60*/  FFMA.FTZ R156, R65, c[0x0][0x2d0], -R156 ;  /* 0x0000b400419c7a23 */ /* 0x000fe2000001089c */
[----:B------:R-:W-:Y:S03]  /*bc70*/  F2FP.PACK_AB R121, R159, R160 ;  /* 0x000000a09f79723e */ /* 0x000fe600000000ff */
[----:B------:R-:W-:Y:S01]  /*bc80*/  F2FP.PACK_AB R122, R179, R180 ;  /* 0x000000b4b37a723e */ /* 0x000fe200000000ff */
[----:B------:R-:W-:Y:S01]  /*bc90*/  MUFU.EX2 R52, R52 ;  /* 0x0000003400347308 */ /* 0x000fe20000000800 */
[----:B------:R-:W-:Y:S01]  /*bca0*/  F2FP.PACK_AB R123, R157, R158 ;  /* 0x0000009e9d7b723e */ /* 0x000fe200000000ff */
[--C-:B------:R-:W-:Y:S02]  /*bcb0*/  FFMA.FTZ R62, R62, c[0x0][0x2d0], -R3.reuse ;  /* 0x0000b4003e3e7a23 */ /* 0x100fe40000010803 */
[--C-:B------:R-:W-:Y:S02]  /*bcc0*/  FFMA.FTZ R63, R63, c[0x0][0x2d0], -R3.reuse ;  /* 0x0000b4003f3f7a23 */ /* 0x100fe40000010803 */
[--C-:B------:R-:W-:Y:S02]  /*bcd0*/  FFMA.FTZ R66, R66, c[0x0][0x2d0], -R3.reuse ;  /* 0x0000b40042427a23 */ /* 0x100fe40000010803 */
[C---:B------:R-:W-:Y:S02]  /*bce0*/  HMMA.16816.F32 R4, R120.reuse, R144, R4 ;  /* 0x000000907804723c */ /* 0x040fe40000001804 */
[----:B------:R-:W-:Y:S01]  /*bcf0*/  MUFU.EX2 R156, R156 ;  /* 0x0000009c009c7308 */ /* 0x000fe20000000800 */
[----:B------:R-:W-:Y:S05]  /*bd00*/  FFMA.FTZ R3, R67, c[0x0][0x2d0], -R3 ;  /* 0x0000b40043037a23 */ /* 0x000fea0000010803 */
[C---:B------:R-:W-:Y:S01]  /*bd10*/  HMMA.16816.F32 R8, R120.reuse, R146, R8 ;  /* 0x000000927808723c */ /* 0x040fe20000001808 */
[----:B------:R-:W5:Y:S03]  /*bd20*/  LDSM.16.MT88.4 R144, [R200+0x4800] ;  /* 0x00480000c890783b */ /* 0x000f660000004200 */
[----:B------:R-:W-:Y:S01]  /*bd30*/  MUFU.EX2 R53, R53 ;  /* 0x0000003500357308 */ /* 0x000fe20000000800 */
[----:B----4-:R-:W-:Y:S03]  /*bd40*/  FFMA.FTZ R2, R2, R234, R229 ;  /* 0x000000ea02027223 */ /* 0x010fe600000100e5 */
[C---:B-1----:R-:W-:Y:S04]  /*bd50*/  HMMA.16816.F32 R68, R120.reuse, R124, R68 ;  /* 0x0000007c7844723c */ /* 0x042fe80000001844 */
[----:B------:R-:W-:Y:S02]  /*bd60*/  FADD.FTZ R2, R231, R2 ;  /* 0x00000002e7027221 */ /* 0x000fe40000010000 */
[----:B------:R-:W-:Y:S02]  /*bd70*/  MUFU.EX2 R54, R54 ;  /* 0x0000003600367308 */ /* 0x000fe40000000800 */
[C---:B------:R-:W-:Y:S01]  /*bd80*/  HMMA.16816.F32 R72, R120.reuse, R126, R72 ;  /* 0x0000007e7848723c */ /* 0x040fe20000001848 */
[----:B------:R-:W1:Y:S03]  /*bd90*/  LDSM.16.MT88.4 R124, [R203+0x4800] ;  /* 0x00480000cb7c783b */ /* 0x000e660000004200 */
[----:B------:R-:W-:Y:S02]  /*bda0*/  FADD.FTZ R2, R183, R2 ;  /* 0x00000002b7027221 */ /* 0x000fe40000010000 */
[----:B--2---:R-:W-:Y:S02]  /*bdb0*/  FFMA.FTZ R0, R0, R233, R163 ;  /* 0x000000e900007223 */ /* 0x004fe400000100a3 */
[C---:B---3--:R-:W-:Y:S01]  /*bdc0*/  HMMA.16816.F32 R76, R120.reuse, R132, R76 ;  /* 0x00000084784c723c */ /* 0x048fe2000000184c */
[----:B------:R-:W-:Y:S03]  /*bdd0*/  MUFU.EX2 R55, R55 ;  /* 0x0000003700377308 */ /* 0x000fe60000000800 */
[----:B------:R-:W-:Y:S02]  /*bde0*/  FADD.FTZ R2, R232, R2 ;  /* 0x00000002e8027221 */ /* 0x000fe40000010000 */
[----:B------:R-:W-:Y:S02]  /*bdf0*/  FADD.FTZ R0, R162, R0 ;  /* 0x00000000a2007221 */ /* 0x000fe40000010000 */
[C---:B------:R-:W-:Y:S01]  /*be00*/  HMMA.16816.F32 R80, R120.reuse, R134, R80 ;  /* 0x000000867850723c */ /* 0x040fe20000001850 */
[----:B------:R-:W-:Y:S02]  /*be10*/  LDSM.16.MT88.4 R132, [R204+0x1800] ;  /* 0x00180000cc84783b */ /* 0x000fe40000004200 */
[----:B------:R-:W-:Y:S01]  /*be20*/  MUFU.EX2 R56, R56 ;  /* 0x0000003800387308 */ /* 0x000fe20000000800 */
[----:B------:R-:W-:Y:S02]  /*be30*/  FADD.FTZ R2, R182, R2 ;  /* 0x00000002b6027221 */ /* 0x000fe40000010000 */
[----:B------:R-:W-:Y:S02]  /*be40*/  FADD.FTZ R0, R161, R0 ;  /* 0x00000000a1007221 */ /* 0x000fe40000010000 */
[C---:B-----5:R-:W-:Y:S04]  /*be50*/  HMMA.16816.F32 R84, R120.reuse, R128, R84 ;  /* 0x000000807854723c */ /* 0x060fe80000001854 */
[----:B------:R-:W-:Y:S01]  /*be60*/  FADD.FTZ R2, R181, R2 ;  /* 0x00000002b5027221 */ /* 0x000fe20000010000 */
[----:B------:R-:W-:Y:S01]  /*be70*/  MUFU.EX2 R57, R57 ;  /* 0x0000003900397308 */ /* 0x000fe20000000800 */
[----:B------:R-:W-:Y:S02]  /*be80*/  FADD.FTZ R0, R164, R0 ;  /* 0x00000000a4007221 */ /* 0x000fe40000010000 */
[C---:B------:R-:W-:Y:S01]  /*be90*/  HMMA.16816.F32 R88, R120.reuse, R130, R88 ;  /* 0x000000827858723c */ /* 0x040fe20000001858 */
[----:B------:R-:W2:Y:S03]  /*bea0*/  LDSM.16.MT88.4 R128, [R200+0x1000] ;  /* 0x00100000c880783b */ /* 0x000ea60000004200 */
[----:B------:R-:W-:Y:S02]  /*beb0*/  FADD.FTZ R2, R180, R2 ;  /* 0x00000002b4027221 */ /* 0x000fe40000010000 */
[----:B------:R-:W-:Y:S01]  /*bec0*/  FADD.FTZ R0, R160, R0 ;  /* 0x00000000a0007221 */ /* 0x000fe20000010000 */
[----:B------:R-:W-:Y:S01]  /*bed0*/  MUFU.EX2 R58, R58 ;  /* 0x0000003a003a7308 */ /* 0x000fe20000000800 */
[C---:B------:R-:W-:Y:S04]  /*bee0*/  HMMA.16816.F32 R92, R120.reuse, R144, R92 ;  /* 0x00000090785c723c */ /* 0x040fe8000000185c */
[----:B------:R-:W-:Y:S02]  /*bef0*/  FADD.FTZ R2, R179, R2 ;  /* 0x00000002b3027221 */ /* 0x000fe40000010000 */
[----:B------:R-:W-:Y:S02]  /*bf00*/  FADD.FTZ R0, R159, R0 ;  /* 0x000000009f007221 */ /* 0x000fe40000010000 */
[C---:B------:R-:W-:Y:S01]  /*bf10*/  HMMA.16816.F32 R96, R120.reuse, R146, R96 ;  /* 0x000000927860723c */ /* 0x040fe20000001860 */
[----:B------:R-:W3:Y:S03]  /*bf20*/  MUFU.EX2 R147, R30 ;  /* 0x0000001e00937308 */ /* 0x000ee60000000800 */
[----:B------:R-:W-:Y:S02]  /*bf30*/  FADD.FTZ R2, R178, R2 ;  /* 0x00000002b2027221 */ /* 0x000fe40000010000 */
[----:B------:R-:W-:Y:S02]  /*bf40*/  FADD.FTZ R0, R158, R0 ;  /* 0x000000009e007221 */ /* 0x000fe40000010000 */
[C---:B------:R-:W-:Y:S03]  /*bf50*/  HMMA.16816.F32 R12, R120.reuse, R20, R12 ;  /* 0x00000014780c723c */ /* 0x040fe6000000180c */
[----:B------:R4:W-:Y:S01]  /*bf60*/  MUFU.EX2 R146, R31 ;  /* 0x0000001f00927308 */ /* 0x0009e20000000800 */
[----:B------:R-:W-:Y:S02]  /*bf70*/  FADD.FTZ R2, R177, R2 ;  /* 0x00000002b1027221 */ /* 0x000fe40000010000 */
[----:B------:R-:W-:Y:S01]  /*bf80*/  FADD.FTZ R0, R157, R0 ;  /* 0x000000009d007221 */ /* 0x000fe20000010000 */
[----:B------:R-:W-:Y:S01]  /*bf90*/  F2FP.PACK_AB R20, R177, R178 ;  /* 0x000000b2b114723e */ /* 0x000fe200000000ff */
[C---:B------:R-:W-:Y:S04]  /*bfa0*/  HMMA.16816.F32 R100, R120.reuse, R22, R100 ;  /* 0x000000167864723c */ /* 0x040fe80000001864 */
[----:B------:R-:W-:Y:S01]  /*bfb0*/  F2FP.PACK_AB R21, R154, R155 ;  /* 0x0000009b9a15723e */ /* 0x000fe200000000ff */
[----:B------:R-:W-:Y:S01]  /*bfc0*/  MUFU.EX2 R145, R34 ;  /* 0x0000002200917308 */ /* 0x000fe20000000800 */
[----:B------:R-:W-:Y:S01]  /*bfd0*/  FADD.FTZ R2, R176, R2 ;  /* 0x00000002b0027221 */ /* 0x000fe20000010000 */
[C---:B------:R-:W-:Y:S01]  /*bfe0*/  F2FP.PACK_AB R22, R167.reuse, R176 ;  /* 0x000000b0a716723e */ /* 0x040fe200000000ff */
[C---:B-1----:R-:W-:Y:S04]  /*bff0*/  HMMA.16816.F32 R104, R120.reuse, R124, R104 ;  /* 0x0000007c7868723c */ /* 0x042fe80000001868 */
[----:B------:R-:W-:Y:S01]  /*c000*/  F2FP.PACK_AB R23, R152, R153 ;  /* 0x000000999817723e */ /* 0x000fe200000000ff */
[----:B------:R-:W-:Y:S02]  /*c010*/  FADD.FTZ R2, R167, R2 ;  /* 0x00000002a7027221 */ /* 0x000fe40000010000 */
[----:B------:R-:W-:Y:S01]  /*c020*/  MUFU.EX2 R144, R35 ;  /* 0x0000002300907308 */ /* 0x000fe20000000800 */
[C---:B------:R-:W-:Y:S01]  /*c030*/  HMMA.16816.F32 R108, R120.reuse, R126, R108 ;  /* 0x0000007e786c723c */ /* 0x040fe2000000186c */
[----:B------:R-:W1:Y:S03]  /*c040*/  LDSM.16.MT88.4 R124, [R203+0x1000] ;  /* 0x00100000cb7c783b */ /* 0x000e660000004200 */
[----:B------:R-:W-:Y:S02]  /*c050*/  FADD.FTZ R2, R166, R2 ;  /* 0x00000002a6027221 */ /* 0x000fe40000010000 */
[----:B------:R-:W-:Y:S02]  /*c060*/  FADD.FTZ R0, R155, R0 ;  /* 0x000000009b007221 */ /* 0x000fe40000010000 */
[C---:B------:R-:W-:Y:S01]  /*c070*/  HMMA.16816.F32 R16, R120.reuse, R148, R16 ;  /* 0x000000947810723c */ /* 0x040fe20000001810 */
[----:B----4-:R-:W-:Y:S01]  /*c080*/  LDSM.16.MT88.4 R28, [R203+0x5000] ;  /* 0x00500000cb1c783b */ /* 0x010fe20000004200 */
[----:B------:R-:W-:Y:S02]  /*c090*/  MUFU.EX2 R149, R40 ;  /* 0x0000002800957308 */ /* 0x000fe40000000800 */
[----:B------:R-:W-:Y:S02]  /*c0a0*/  FADD.FTZ R2, R165, R2 ;  /* 0x00000002a5027221 */ /* 0x000fe40000010000 */
[----:B------:R-:W-:Y:S02]  /*c0b0*/  FADD.FTZ R0, R154, R0 ;  /* 0x000000009a007221 */ /* 0x000fe40000010000 */
[----:B------:R-:W-:Y:S01]  /*c0c0*/  HMMA.16816.F32 R112, R120, R150, R112 ;  /* 0x000000967870723c */ /* 0x000fe20000001870 */
[----:B------:R-:W4:Y:S03]  /*c0d0*/  LDSM.16.MT88.4 R120, [R206+0x1000] ;  /* 0x00100000ce78783b */ /* 0x000f260000004200 */
[----:B------:R-:W5:Y:S01]  /*c0e0*/  MUFU.EX2 R151, R32 ;  /* 0x0000002000977308 */ /* 0x000f620000000800 */
[----:B------:R-:W-:Y:S03]  /*c0f0*/  FADD.FTZ R0, R153, R0 ;  /* 0x0000000099007221 */ /* 0x000fe60000010000 */
[C---:B--2---:R-:W-:Y:S05]  /*c100*/  HMMA.16816.F32 R4, R20.reuse, R128, R4 ;  /* 0x000000801404723c */ /* 0x044fea0000001804 */
[----:B------:R-:W-:Y:S01]  /*c110*/  FADD.FTZ R0, R152, R0 ;  /* 0x0000000098007221 */ /* 0x000fe20000010000 */
[----:B------:R-:W2:Y:S02]  /*c120*/  MUFU.EX2 R150, R33 ;  /* 0x0000002100967308 */ /* 0x000ea40000000800 */
[C---:B------:R-:W-:Y:S01]  /*c130*/  HMMA.16816.F32 R8, R20.reuse, R130, R8 ;  /* 0x000000821408723c */ /* 0x040fe20000001808 */
[----:B------:R-:W4:Y:S03]  /*c140*/  LDSM.16.MT88.4 R128, [R200+0x5000] ;  /* 0x00500000c880783b */ /* 0x000f260000004200 */
[----:B---3--:R-:W-:Y:S04]  /*c150*/  FADD.FTZ R0, R147, R0 ;  /* 0x0000000093007221 */ /* 0x008fe80000010000 */
[C---:B------:R-:W-:Y:S01]  /*c160*/  HMMA.16816.F32 R68, R20.reuse, R24, R68 ;  /* 0x000000181444723c */ /* 0x040fe20000001844 */
[----:B------:R-:W-:Y:S03]  /*c170*/  MUFU.EX2 R148, R41 ;  /* 0x0000002900947308 */ /* 0x000fe60000000800 */
[----:B-----5:R-:W-:Y:S02]  /*c180*/  FADD.FTZ R2, R151, R2 ;  /* 0x0000000297027221 */ /* 0x020fe40000010000 */
[----:B------:R-:W-:Y:S02]  /*c190*/  FADD.FTZ R0, R146, R0 ;  /* 0x0000000092007221 */ /* 0x000fe40000010000 */
[C---:B------:R-:W-:Y:S01]  /*c1a0*/  HMMA.16816.F32 R72, R20.reuse, R26, R72 ;  /* 0x0000001a1448723c */ /* 0x040fe20000001848 */
[----:B------:R-:W3:Y:S02]  /*c1b0*/  LDSM.16.MT88.4 R24, [R204+0x5000] ;  /* 0x00500000cc18783b */ /* 0x000ee40000004200 */
[----:B------:R-:W-:Y:S01]  /*c1c0*/  MUFU.EX2 R59, R59 ;  /* 0x0000003b003b7308 */ /* 0x000fe20000000800 */
[----:B------:R-:W-:Y:S02]  /*c1d0*/  FADD.FTZ R0, R145, R0 ;  /* 0x0000000091007221 */ /* 0x000fe40000010000 */
[----:B--2---:R-:W-:Y:S02]  /*c1e0*/  FADD.FTZ R2, R150, R2 ;  /* 0x0000000296027221 */ /* 0x004fe40000010000 */
[C---:B-1----:R-:W-:Y:S01]  /*c1f0*/  HMMA.16816.F32 R76, R20.reuse, R124, R76 ;  /* 0x0000007c144c723c */ /* 0x042fe2000000184c */
[----:B------:R-:W-:Y:S03]  /*c200*/  LDSM.16.MT88.4 R32, [R203+0x1800] ;  /* 0x00180000cb20783b */ /* 0x000fe60000004200 */
[----:B------:R-:W-:Y:S01]  /*c210*/  FADD.FTZ R0, R144, R0 ;  /* 0x0000000090007221 */ /* 0x000fe20000010000 */
[----:B------:R-:W-:Y:S03]  /*c220*/  MUFU.EX2 R60, R60 ;  /* 0x0000003c003c7308 */ /* 0x000fe60000000800 */
[C---:B------:R-:W-:Y:S01]  /*c230*/  HMMA.16816.F32 R80, R20.reuse, R126, R80 ;  /* 0x0000007e1450723c */ /* 0x040fe20000001850 */
[----:B------:R-:W1:Y:S06]  /*c240*/  LDSM.16.MT88.4 R124, [R206+0x5000] ;  /* 0x00500000ce7c783b */ /* 0x000e6c0000004200 */
[----:B------:R-:W-:Y:S01]  /*c250*/  MUFU.EX2 R61, R61 ;  /* 0x0000003d003d7308 */ /* 0x000fe20000000800 */
[C---:B----4-:R-:W-:Y:S08]  /*c260*/  HMMA.16816.F32 R84, R20.reuse, R120, R84 ;  /* 0x000000781454723c */ /* 0x050ff00000001854 */
[C---:B------:R-:W-:Y:S01]  /*c270*/  HMMA.16816.F32 R88, R20.reuse, R122, R88 ;  /* 0x0000007a1458723c */ /* 0x040fe20000001858 */
[----:B------:R-:W2:Y:S01]  /*c280*/  LDSM.16.MT88.4 R120, [R200+0x1800] ;  /* 0x00180000c878783b */ /* 0x000ea20000004200 */
[----:B------:R-:W-:Y:S06]  /*c290*/  MUFU.EX2 R62, R62 ;  /* 0x0000003e003e7308 */ /* 0x000fec0000000800 */
[C---:B------:R-:W-:Y:S04]  /*c2a0*/  HMMA.16816.F32 R92, R20.reuse, R128, R92 ;  /* 0x00000080145c723c */ /* 0x040fe8000000185c */
[----:B------:R-:W4:Y:S04]  /*c2b0*/  MUFU.EX2 R129, R38 ;  /* 0x0000002600817308 */ /* 0x000f280000000800 */
[C---:B------:R-:W-:Y:S06]  /*c2c0*/  HMMA.16816.F32 R96, R20.reuse, R130, R96 ;  /* 0x000000821460723c */ /* 0x040fec0000001860 */
[----:B------:R-:W5:Y:S02]  /*c2d0*/  MUFU.EX2 R131, R36 ;  /* 0x0000002400837308 */ /* 0x000f640000000800 */
[C---:B---3--:R-:W-:Y:S08]  /*c2e0*/  HMMA.16816.F32 R12, R20.reuse, R24, R12 ;  /* 0x00000018140c723c */ /* 0x048ff0000000180c */
[C---:B------:R-:W-:Y:S01]  /*c2f0*/  HMMA.16816.F32 R100, R20.reuse, R26, R100 ;  /* 0x0000001a1464723c */ /* 0x040fe20000001864 */
[----:B------:R-:W3:Y:S01]  /*c300*/  LDSM.16.MT88.4 R24, [R206+0x1800] ;  /* 0x00180000ce18783b */ /* 0x000ee20000004200 */
[----:B------:R-:W2:Y:S02]  /*c310*/  MUFU.EX2 R130, R37 ;  /* 0x0000002500827308 */ /* 0x000ea40000000800 */
[----:B----4-:R-:W-:Y:S04]  /*c320*/  FADD.FTZ R0, R129, R0 ;  /* 0x0000000081007221 */ /* 0x010fe80000010000 */
[C---:B------:R-:W-:Y:S04]  /*c330*/  HMMA.16816.F32 R104, R20.reuse, R28, R104 ;  /* 0x0000001c1468723c */ /* 0x040fe80000001868 */
[----:B------:R-:W4:Y:S01]  /*c340*/  MUFU.EX2 R128, R39 ;  /* 0x0000002700807308 */ /* 0x000f220000000800 */
[----:B-----5:R-:W-:Y:S03]  /*c350*/  FADD.FTZ R2, R131, R2 ;  /* 0x0000000283027221 */ /* 0x020fe60000010000 */
[C---:B------:R-:W-:Y:S01]  /*c360*/  HMMA.16816.F32 R108, R20.reuse, R30, R108 ;  /* 0x0000001e146c723c */ /* 0x040fe2000000186c */
[----:B------:R-:W5:Y:S05]  /*c370*/  LDSM.16.MT88.4 R28, [R200+0x5800] ;  /* 0x00580000c81c783b */ /* 0x000f6a0000004200 */
[----:B------:R-:W-:Y:S02]  /*c380*/  MUFU.EX2 R63, R63 ;  /* 0x0000003f003f7308 */ /* 0x000fe40000000800 */
[C---:B-1----:R-:W-:Y:S04]  /*c390*/  HMMA.16816.F32 R16, R20.reuse, R124, R16 ;  /* 0x0000007c1410723c */ /* 0x042fe80000001810 */
[----:B--2---:R-:W-:Y:S04]  /*c3a0*/  FADD.FTZ R2, R130, R2 ;  /* 0x0000000282027221 */ /* 0x004fe80000010000 */
[----:B------:R-:W-:Y:S01]  /*c3b0*/  HMMA.16816.F32 R112, R20, R126, R112 ;  /* 0x0000007e1470723c */ /* 0x000fe20000001870 */
[----:B------:R-:W-:Y:S01]  /*c3c0*/  LDSM.16.MT88.4 R124, [R200+0x3800] ;  /* 0x00380000c87c783b */ /* 0x000fe20000004200 */
[----:B------:R-:W-:Y:S02]  /*c3d0*/  MUFU.EX2 R64, R64 ;  /* 0x0000004000407308 */ /* 0x000fe40000000800 */
[----:B------:R-:W-:Y:S02]  /*c3e0*/  FADD.FTZ R2, R149, R2 ;  /* 0x0000000295027221 */ /* 0x000fe40000010000 */
[----:B----4-:R-:W-:Y:S01]  /*c3f0*/  FADD.FTZ R0, R128, R0 ;  /* 0x0000000080007221 */ /* 0x010fe20000010000 */
[----:B------:R-:W-:Y:S01]  /*c400*/  F2FP.PACK_AB R20, R165, R166 ;  /* 0x000000a6a514723e */ /* 0x000fe200000000ff */
[----:B------:R-:W-:Y:S01]  /*c410*/  FADD.FTZ R2, R148, R2 ;  /* 0x0000000294027221 */ /* 0x000fe20000010000 */
[----:B------:R-:W-:Y:S01]  /*c420*/  F2FP.PACK_AB R21, R146, R147 ;  /* 0x000000939215723e */ /* 0x000fe200000000ff */
[----:B------:R-:W-:Y:S02]  /*c430*/  LDSM.16.MT88.4 R36, [R204+0x2000] ;  /* 0x00200000cc24783b */ /* 0x000fe40000004200 */
[----:B------:R-:W-:Y:S02]  /*c440*/  F2FP.PACK_AB R22, R150, R151 ;  /* 0x000000979616723e */ /* 0x000fe400000000ff */
[----:B------:R-:W-:Y:S07]  /*c450*/  F2FP.PACK_AB R23, R144, R145 ;  /* 0x000000919017723e */ /* 0x000fee00000000ff */
[C---:B------:R-:W-:Y:S08]  /*c460*/  HMMA.16816.F32 R4, R20.reuse, R120, R4 ;  /* 0x000000781404723c */ /* 0x040ff00000001804 */
[C---:B------:R-:W-:Y:S01]  /*c470*/  HMMA.16816.F32 R8, R20.reuse, R122, R8 ;  /* 0x0000007a1408723c */ /* 0x040fe20000001808 */
[----:B------:R-:W1:Y:S07]  /*c480*/  LDSM.16.MT88.4 R120, [R204+0x5800] ;  /* 0x00580000cc78783b */ /* 0x000e6e0000004200 */
[C---:B------:R-:W-:Y:S01]  /*c490*/  HMMA.16816.F32 R68, R20.reuse, R132, R68 ;  /* 0x000000841444723c */ /* 0x040fe20000001844 */
[----:B------:R-:W2:Y:S07]  /*c4a0*/  MUFU.EX2 R133, R42 ;  /* 0x0000002a00857308 */ /* 0x000eae0000000800 */
[C---:B------:R-:W-:Y:S03]  /*c4b0*/  HMMA.16816.F32 R72, R20.reuse, R134, R72 ;  /* 0x000000861448723c */ /* 0x040fe60000001848 */
[----:B------:R4:W1:Y:S05]  /*c4c0*/  MUFU.EX2 R132, R43 ;  /* 0x0000002b00847308 */ /* 0x00086a0000000800 */
[C---:B------:R-:W-:Y:S05]  /*c4d0*/  HMMA.16816.F32 R76, R20.reuse, R32, R76 ;  /* 0x00000020144c723c */ /* 0x040fea000000184c */
[----:B------:R-:W5:Y:S03]  /*c4e0*/  MUFU.EX2 R135, R44 ;  /* 0x0000002c00877308 */ /* 0x000f660000000800 */
[C---:B------:R-:W-:Y:S01]  /*c4f0*/  HMMA.16816.F32 R80, R20.reuse, R34, R80 ;  /* 0x000000221450723c */ /* 0x040fe20000001850 */
[----:B------:R-:W5:Y:S03]  /*c500*/  LDSM.16.MT88.4 R32, [R203+0x5800] ;  /* 0x00580000cb20783b */ /* 0x000f660000004200 */
[----:B--2---:R-:W-:Y:S03]  /*c510*/  FADD.FTZ R0, R133, R0 ;  /* 0x0000000085007221 */ /* 0x004fe60000010000 */
[----:B------:R2:W2:Y:S01]  /*c520*/  MUFU.EX2 R134, R45 ;  /* 0x0000002d00867308 */ /* 0x0004a20000000800 */
[C---:B---3--:R-:W-:Y:S01]  /*c530*/  HMMA.16816.F32 R84, R20.reuse, R24, R84 ;  /* 0x000000181454723c */ /* 0x048fe20000001854 */
[----:B----4-:R-:W-:Y:S03]  /*c540*/  LDSM.16.MT88.4 R40, [R203+0x2000] ;  /* 0x00200000cb28783b */ /* 0x010fe60000004200 */
[----:B-1----:R-:W-:Y:S04]  /*c550*/  FADD.FTZ R0, R132, R0 ;  /* 0x0000000084007221 */ /* 0x002fe80000010000 */
[C---:B------:R-:W-:Y:S01]  /*c560*/  HMMA.16816.F32 R88, R20.reuse, R26, R88 ;  /* 0x0000001a1458723c */ /* 0x040fe20000001858 */
[----:B------:R-:W1:Y:S03]  /*c570*/  LDSM.16.MT88.4 R24, [R206+0x5800] ;  /* 0x00580000ce18783b */ /* 0x000e660000004200 */
[----:B------:R-:W-:Y:S02]  /*c580*/  FADD.FTZ R0, R119, R0 ;  /* 0x0000000077007221 */ /* 0x000fe40000010000 */
[----:B-----5:R-:W-:Y:S02]  /*c590*/  FADD.FTZ R2, R135, R2 ;  /* 0x0000000287027221 */ /* 0x020fe40000010000 */
[C---:B------:R-:W-:Y:S04]  /*c5a0*/  HMMA.16816.F32 R92, R20.reuse, R28, R92 ;  /* 0x0000001c145c723c */ /* 0x040fe8000000185c */
[----:B------:R-:W-:Y:S01]  /*c5b0*/  FADD.FTZ R0, R118, R0 ;  /* 0x0000000076007221 */ /* 0x000fe20000010000 */
[----:B--2---:R-:W-:Y:S03]  /*c5c0*/  LDSM.16.MT88.4 R44, [R203+0x2800] ;  /* 0x00280000cb2c783b */ /* 0x004fe60000004200 */
[C---:B------:R-:W-:Y:S04]  /*c5d0*/  HMMA.16816.F32 R96, R20.reuse, R30, R96 ;  /* 0x0000001e1460723c */ /* 0x040fe80000001860 */
[----:B------:R-:W-:Y:S02]  /*c5e0*/  FADD.FTZ R0, R50, R0 ;  /* 0x0000000032007221 */ /* 0x000fe40000010000 */
[----:B------:R-:W-:Y:S01]  /*c5f0*/  FADD.FTZ R2, R134, R2 ;  /* 0x0000000286027221 */ /* 0x000fe20000010000 */
[----:B------:R-:W2:Y:S01]  /*c600*/  LDSM.16.MT88.4 R28, [R200+0x2000] ;  /* 0x00200000c81c783b */ /* 0x000ea20000004200 */
        /* <DEDUP_REMOVED lines=13> */
[C---:B-1----:R-:W-:Y:S04]  /*c6e0*/  HMMA.16816.F32 R16, R20.reuse, R24, R16 ;  /* 0x000000181410723c */ /* 0x042fe80000001810 */
[----:B------:R-:W-:Y:S04]  /*c6f0*/  FADD.FTZ R2, R56, R2 ;  /* 0x0000000238027221 */ /* 0x000fe80000010000 */
[----:B------:R-:W-:Y:S01]  /*c700*/  HMMA.16816.F32 R112, R20, R26, R112 ;  /* 0x0000001a1470723c */ /* 0x000fe20000001870 */
[----:B------:R-:W1:Y:S03]  /*c710*/  LDSM.16.MT88.4 R24, [R206+0x2000] ;  /* 0x00200000ce18783b */ /* 0x000e660000004200 */
[----:B------:R-:W-:Y:S03]  /*c720*/  FADD.FTZ R2, R57, R2 ;  /* 0x0000000239027221 */ /* 0x000fe60000010000 */
        /* <DEDUP_REMOVED lines=21> */
[----:B------:R-:W5:Y:S07]  /*c880*/  LDSM.16.MT88.4 R32, [R206+0x2800] ;  /* 0x00280000ce20783b */ /* 0x000f6e0000004200 */
[C---:B---3--:R-:W-:Y:S08]  /*c890*/  HMMA.16816.F32 R104, R20.reuse, R36, R104 ;  /* 0x000000241468723c */ /* 0x048ff00000001868 */
[C---:B------:R-:W-:Y:S01]  /*c8a0*/  HMMA.16816.F32 R108, R20.reuse, R38, R108 ;  /* 0x00000026146c723c */ /* 0x040fe2000000186c */
[----:B------:R-:W3:Y:S07]  /*c8b0*/  LDSM.16.MT88.4 R36, [R200+0x6800] ;  /* 0x00680000c824783b */ /* 0x000eee0000004200 */
[C---:B----4-:R-:W-:Y:S08]  /*c8c0*/  HMMA.16816.F32 R16, R20.reuse, R40, R16 ;  /* 0x000000281410723c */ /* 0x050ff00000001810 */
[----:B------:R-:W-:Y:S01]  /*c8d0*/  HMMA.16816.F32 R112, R20, R42, R112 ;  /* 0x0000002a1470723c */ /* 0x000fe20000001870 */
[----:B------:R-:W-:Y:S06]  /*c8e0*/  LDSM.16.MT88.4 R40, [R206+0x3000] ;  /* 0x00300000ce28783b */ /* 0x000fec0000004200 */
[----:B------:R-:W-:Y:S02]  /*c8f0*/  F2FP.PACK_AB R20, R134, R135 ;  /* 0x000000878614723e */ /* 0x000fe400000000ff */
[----:B------:R-:W-:Y:S03]  /*c900*/  F2FP.PACK_AB R21, R118, R119 ;  /* 0x000000777615723e */ /* 0x000fe600000000ff */
[----:B------:R-:W-:Y:S02]  /*c910*/  F2FP.PACK_AB R22, R49, R48 ;  /* 0x000000303116723e */ /* 0x000fe400000000ff */
[----:B------:R-:W-:Y:S02]  /*c920*/  F2FP.PACK_AB R23, R51, R50 ;  /* 0x000000323317723e */ /* 0x000fe400000000ff */
[----:B------:R-:W-:Y:S02]  /*c930*/  MOV R119, R116 ;  /* 0x0000007400777202 */ /* 0x000fe40000000f00 */
[----:B------:R-:W-:Y:S03]  /*c940*/  MOV R118, R117 ;  /* 0x0000007500767202 */ /* 0x000fe60000000f00 */
        /* <DEDUP_REMOVED lines=8> */
[----:B------:R-:W-:Y:S07]  /*c9d0*/  LDSM.16.MT88.4 R44, [R204+0x7000] ;  /* 0x00700000cc2c783b */ /* 0x000fee0000004200 */
[C---:B-----5:R-:W-:Y:S08]  /*c9e0*/  HMMA.16816.F32 R84, R20.reuse, R32, R84 ;  /* 0x000000201454723c */ /* 0x060ff00000001854 */
[C---:B------:R-:W-:Y:S01]  /*c9f0*/  HMMA.16816.F32 R88, R20.reuse, R34, R88 ;  /* 0x000000221458723c */ /* 0x040fe20000001858 */
[----:B------:R-:W4:Y:S07]  /*ca00*/  LDSM.16.MT88.4 R32, [R206+0x6800] ;  /* 0x00680000ce20783b */ /* 0x000f2e0000004200 */
[C---:B---3--:R-:W-:Y:S08]  /*ca10*/  HMMA.16816.F32 R92, R20.reuse, R36, R92 ;  /* 0x00000024145c723c */ /* 0x048ff0000000185c */
        /* <DEDUP_REMOVED lines=8> */
[C---:B----4-:R-:W-:Y:S08]  /*caa0*/  HMMA.16816.F32 R16, R20.reuse, R32, R16 ;  /* 0x000000201410723c */ /* 0x050ff00000001810 */
[----:B------:R-:W-:Y:S01]  /*cab0*/  HMMA.16816.F32 R112, R20, R34, R112 ;  /* 0x000000221470723c */ /* 0x000fe20000001870 */
[----:B------:R-:W3:Y:S06]  /*cac0*/  LDSM.16.MT88.4 R32, [R200+0x7000] ;  /* 0x00700000c820783b */ /* 0x000eec0000004200 */
[----:B------:R-:W-:Y:S02]  /*cad0*/  F2FP.PACK_AB R20, R53, R52 ;  /* 0x000000343514723e */ /* 0x000fe400000000ff */
[----:B------:R-:W-:Y:S03]  /*cae0*/  F2FP.PACK_AB R21, R55, R54 ;  /* 0x000000363715723e */ /* 0x000fe600000000ff */
[----:B------:R-:W-:Y:S02]  /*caf0*/  F2FP.PACK_AB R22, R57, R56 ;  /* 0x000000383916723e */ /* 0x000fe400000000ff */
[C---:B------:R-:W-:Y:S07]  /*cb00*/  F2FP.PACK_AB R23, R59.reuse, R58 ;  /* 0x0000003a3b17723e */ /* 0x040fee00000000ff */
[C---:B-1----:R-:W-:Y:S08]  /*cb10*/  HMMA.16816.F32 R4, R20.reuse, R24, R4 ;  /* 0x000000181404723c */ /* 0x042ff00000001804 */
[C---:B------:R-:W-:Y:S01]  /*cb20*/  HMMA.16816.F32 R8, R20.reuse, R26, R8 ;  /* 0x0000001a1408723c */ /* 0x040fe20000001808 */
[----:B------:R-:W1:Y:S07]  /*cb30*/  LDSM.16.MT88.4 R24, [R203+0x7000] ;  /* 0x00700000cb18783b */ /* 0x000e6e0000004200 */
[C---:B--2---:R-:W-:Y:S08]  /*cb40*/  HMMA.16816.F32 R68, R20.reuse, R28, R68 ;  /* 0x0000001c1444723c */ /* 0x044ff00000001844 */
[C---:B------:R-:W-:Y:S01]  /*cb50*/  HMMA.16816.F32 R72, R20.reuse, R30, R72 ;  /* 0x0000001e1448723c */ /* 0x040fe20000001848 */
[----:B------:R-:W2:Y:S07]  /*cb60*/  LDSM.16.MT88.4 R28, [R206+0x7000] ;  /* 0x00700000ce1c783b */ /* 0x000eae0000004200 */
[C---:B------:R-:W-:Y:S01]  /*cb70*/  HMMA.16816.F32 R76, R20.reuse, R36, R76 ;  /* 0x00000024144c723c */ /* 0x040fe2000000184c */
[----:B------:R4:W-:Y:S07]  /*cb80*/  MUFU.EX2 R36, R3 ;  /* 0x0000000300247308 */ /* 0x0009ee0000000800 */
[C---:B------:R-:W-:Y:S03]  /*cb90*/  HMMA.16816.F32 R80, R20.reuse, R38, R80 ;  /* 0x000000261450723c */ /* 0x040fe60000001850 */
[----:B------:R-:W5:Y:S05]  /*cba0*/  MUFU.EX2 R37, R66 ;  /* 0x0000004200257308 */ /* 0x000f6a0000000800 */
[C---:B------:R-:W-:Y:S08]  /*cbb0*/  HMMA.16816.F32 R84, R20.reuse, R40, R84 ;  /* 0x000000281454723c */ /* 0x040ff00000001854 */
[C---:B------:R-:W-:Y:S04]  /*cbc0*/  HMMA.16816.F32 R88, R20.reuse, R42, R88 ;  /* 0x0000002a1458723c */ /* 0x040fe80000001858 */
[----:B----4-:R-:W-:Y:S02]  /*cbd0*/  FADD.FTZ R3, R59, R0 ;  /* 0x000000003b037221 */ /* 0x010fe40000010000 */
[----:B------:R-:W-:Y:S02]  /*cbe0*/  FADD.FTZ R0, R60, R2 ;  /* 0x000000023c007221 */ /* 0x000fe40000010000 */
[C---:B---3--:R-:W-:Y:S04]  /*cbf0*/  HMMA.16816.F32 R92, R20.reuse, R32, R92 ;  /* 0x00000020145c723c */ /* 0x048fe8000000185c */
        /* <DEDUP_REMOVED lines=8> */
[----:B-----5:R-:W-:Y:S02]  /*cc80*/  FADD.FTZ R0, R37, R3 ;  /* 0x0000000325007221 */ /* 0x020fe40000010000 */
[C---:B------:R-:W-:Y:S01]  /*cc90*/  HMMA.16816.F32 R100, R20.reuse, R46, R100 ;  /* 0x0000002e1464723c */ /* 0x040fe20000001864 */
[----:B------:R-:W-:Y:S03]  /*cca0*/  STL [R1+0x4], R2 ;  /* 0x0000040201007387 */ /* 0x000fe60000100800 */
[----:B------:R-:W-:Y:S04]  /*ccb0*/  FADD.FTZ R0, R36, R0 ;  /* 0x0000000024007221 */ /* 0x000fe80000010000 */
[C---:B-1----:R-:W-:Y:S01]  /*ccc0*/  HMMA.16816.F32 R104, R20.reuse, R24, R104 ;  /* 0x000000181468723c */ /* 0x042fe20000001868 */
[----:B------:R-:W-:Y:S07]  /*ccd0*/  STL [R1+0x8], R0 ;  /* 0x0000080001007387 */ /* 0x000fee0000100800 */
[C---:B------:R-:W-:Y:S01]  /*cce0*/  HMMA.16816.F32 R108, R20.reuse, R26, R108 ;  /* 0x0000001a146c723c */ /* 0x040fe2000000186c */
[----:B------:R-:W1:Y:S07]  /*ccf0*/  LDSM.16.MT88.4 R24, [R203+0x3800] ;  /* 0x00380000cb18783b */ /* 0x000e6e0000004200 */
[C---:B--2---:R-:W-:Y:S08]  /*cd00*/  HMMA.16816.F32 R16, R20.reuse, R28, R16 ;  /* 0x0000001c1410723c */ /* 0x044ff00000001810 */
[----:B------:R-:W-:Y:S01]  /*cd10*/  HMMA.16816.F32 R112, R20, R30, R112 ;  /* 0x0000001e1470723c */ /* 0x000fe20000001870 */
[----:B------:R-:W2:Y:S06]  /*cd20*/  LDSM.16.MT88.4 R28, [R206+0x3800] ;  /* 0x00380000ce1c783b */ /* 0x000eac0000004200 */
[----:B------:R-:W-:Y:S02]  /*cd30*/  F2FP.PACK_AB R20, R61, R60 ;  /* 0x0000003c3d14723e */ /* 0x000fe400000000ff */
[----:B------:R-:W-:Y:S03]  /*cd40*/  F2FP.PACK_AB R21, R63, R62 ;  /* 0x0000003e3f15723e */ /* 0x000fe600000000ff */
[----:B------:R-:W-:Y:S02]  /*cd50*/  F2FP.PACK_AB R22, R156, R64 ;  /* 0x000000409c16723e */ /* 0x000fe400000000ff */
[----:B------:R-:W-:Y:S07]  /*cd60*/  F2FP.PACK_AB R23, R36, R37 ;  /* 0x000000252417723e */ /* 0x000fee00000000ff */
[C---:B------:R-:W-:Y:S01]  /*cd70*/  HMMA.16816.F32 R120, R20.reuse, R124, R4 ;  /* 0x0000007c1478723c */ /* 0x040fe20000001804 */
[----:B------:R-:W4:Y:S07]  /*cd80*/  LDSM.16.MT88.4 R4, [R200+0x7800] ;  /* 0x00780000c804783b */ /* 0x000f2e0000004200 */
[C---:B------:R-:W-:Y:S01]  /*cd90*/  HMMA.16816.F32 R124, R20.reuse, R126, R8 ;  /* 0x0000007e147c723c */ /* 0x040fe20000001808 */
[----:B------:R-:W5:Y:S07]  /*cda0*/  LDSM.16.MT88.4 R8, [R204+0x7800] ;  /* 0x00780000cc08783b */ /* 0x000f6e0000004200 */
        /* <DEDUP_REMOVED lines=8> */
[C---:B------:R-:W-:Y:S01]  /*ce30*/  HMMA.16816.F32 R96, R20.reuse, R6, R96 ;  /* 0x000000061460723c */ /* 0x040fe20000001860 */
[----:B------:R-:W2:Y:S07]  /*ce40*/  LDSM.16.MT88.4 R4, [R206+0x7800] ;  /* 0x00780000ce04783b */ /* 0x000eae0000004200 */
[C---:B-----5:R-:W-:Y:S08]  /*ce50*/  HMMA.16816.F32 R128, R20.reuse, R8, R12 ;  /* 0x000000081480723c */ /* 0x060ff0000000180c */
[C---:B------:R-:W-:Y:S08]  /*ce60*/  HMMA.16816.F32 R100, R20.reuse, R10, R100 ;  /* 0x0000000a1464723c */ /* 0x040ff00000001864 */
[C---:B-1----:R-:W-:Y:S08]  /*ce70*/  HMMA.16816.F32 R104, R20.reuse, R24, R104 ;  /* 0x000000181468723c */ /* 0x042ff00000001868 */
[C---:B------:R-:W-:Y:S08]  /*ce80*/  HMMA.16816.F32 R108, R20.reuse, R26, R108 ;  /* 0x0000001a146c723c */ /* 0x040ff0000000186c */
[C---:B--2---:R-:W-:Y:S08]  /*ce90*/  HMMA.16816.F32 R132, R20.reuse, R4, R16 ;  /* 0x000000041484723c */ /* 0x044ff00000001810 */
[----:B------:R-:W-:Y:S01]  /*cea0*/  HMMA.16816.F32 R112, R20, R6, R112 ;  /* 0x000000061470723c */ /* 0x000fe20000001870 */
[----:B------:R-:W-:-:S07]  /*ceb0*/  @P0 BRA `(.L_x_1409) ;  /* 0xffffcb7000000947 */ /* 0x000fce000383ffff */
.L_x_1408:
[----:B------:R-:W-:Y:S07]  /*cec0*/  @!UPT UIADD3 URZ, URZ, URZ, URZ ;  /* 0x0000003f3f3ff290 */ /* 0x000fee000fffe03f */
[----:B------:R-:W-:Y:S02]  /*ced0*/  MOV R7, 0x1f ;  /* 0x0000001f00077802 */ /* 0x000fe40000000f00 */
[----:B------:R-:W-:Y:S01]  /*cee0*/  MOV R6, 0xffffffff ;  /* 0xffffffff00067802 */ /* 0x000fe20000000f00 */
[----:B------:R-:W-:Y:S06]  /*cef0*/  BRA.DIV ~URZ, `(.L_x_1410) ;  /* 0x00001c427f007947 */ /* 0x000fec000b800000 */
[----:B------:R-:W2:Y:S04]  /*cf00*/  LDL R2, [R1+0x4] ;  /* 0x0000040001027983 */ /* 0x000ea80000100800 */
[----:B--2---:R1:W2:Y:S02]  /*cf10*/  SHFL.BFLY PT, R0, R2, 0x2, 0x1f ;  /* 0x0c401f0002007f89 */ /* 0x0042a400000e0000 */
.L_x_1424:
        /* <DEDUP_REMOVED lines=9> */
.L_x_1425:
        /* <DEDUP_REMOVED lines=85> */
.L_x_1403:
        /* <DEDUP_REMOVED lines=19> */
.L_x_1413:
[----:B--2---:R-:W-:Y:S05]  /*d630*/  BSYNC B0 ;  /* 0x0000000000007941 */ /* 0x004fea0003800000 */
.L_x_1412:
        /* <DEDUP_REMOVED lines=15> */
[----:B-1----:R-:W-:Y:S05]  /*d730*/  CALL.REL.NOINC `($__internal_29_$__cuda_sm70_shflsync_idx_p) ;  /* 0x000015f000007944 */ /* 0x002fea0003c00000 */
.L_x_1416:
        /* <DEDUP_REMOVED lines=186> */
.L_x_1418:
[----:B--2-4-:R-:W-:Y:S05]  /*e2e0*/  BSYNC B0 ;  /* 0x0000000000007941 */ /* 0x014fea0003800000 */
.L_x_1417:
        /* <DEDUP_REMOVED lines=68> */
.L_x_1415:
        /* <DEDUP_REMOVED lines=44> */
.L_x_1419:
[----:B------:R-:W-:Y:S05]  /*e9f0*/  BSYNC B1 ;  /* 0x0000000000017941 */ /* 0x000fea0003800000 */
.L_x_1414:
        /* <DEDUP_REMOVED lines=10> */
.L_x_1426:
[----:B------:R-:W-:Y:S01]  /*eaa0*/  WARPSYNC 0xffffffff ;  /* 0xffffffff00007948 */ /* 0x000fe20003800000 */
[----:B------:R-:W-:Y:S06]  /*eab0*/  BAR.SYNC.DEFER_BLOCKING 0x4, 0x100 ;  /* 0x0104000000007b1d */ /* 0x000fec0000010000 */
[----:B----4-:R4:W-:Y:S04]  /*eac0*/  STL [R1+0x48], R0 ;  /* 0x0000480001007387 */ /* 0x0109e80000100800 */
[----:B------:R4:W-:Y:S04]  /*ead0*/  @!P6 STS [0x10100], R41 ;  /* 0x01010029ff00e388 */ /* 0x0009e80000000800 */
[----:B------:R-:W-:Y:S06]  /*eae0*/  BAR.ARV 0x5, 0x100 ;  /* 0x0144000000007b1d */ /* 0x000fec0000002000 */
.L_x_1420:
[----:B--2-4-:R-:W2:Y:S02]  /*eaf0*/  LDL R0, [R1+0x48] ;  /* 0x0000480001007983 */ /* 0x014ea40000100800 */
[----:B--2---:R-:W-:-:S13]  /*eb00*/  ISETP.GE.AND P0, PT, R0, c[0x0][0x538], PT ;  /* 0x00014e0000007a0c */ /* 0x004fda0003f06270 */
[----:B-1-3--:R-:W-:Y:S01]  /*eb10*/  @P0 CALL.REL.NOINC `(.L_x_1422) ;  /* 0x0000001000000944 */ /* 0x00afe20003c00000 */
[----:B------:R-:W-:Y:S05]  /*eb20*/  BRA `(.L_x_1423) ;  /* 0xffff1ca000007947 */ /* 0x000fea000383ffff */
.L_x_1422:
[----:B------:R-:W-:Y:S05]  /*eb30*/  EXIT ;  /* 0x000000000000794d */ /* 0x000fea0003800000 */
.L_x_1410:
[----:B------:R1:W5:Y:S01]  /*eb40*/  LDL R2, [R1+0x4] ;  /* 0x0000040001027983 */ /* 0x0003620000100800 */
[----:B------:R-:W-:Y:S02]  /*eb50*/  MOV R5, 0x2 ;  /* 0x0000000200057802 */ /* 0x000fe40000000f00 */
[----:B------:R-:W-:Y:S02]  /*eb60*/  MOV R4, 0xeb80 ;  /* 0x0000eb8000047802 */ /* 0x000fe40000000f00 */
[----:B-1---5:R-:W-:Y:S05]  /*eb70*/  CALL.REL.NOINC `($__internal_28_$__cuda_sm70_shflsync_bfly_p) ;  /* 0x0000017000007944 */ /* 0x022fea0003c00000 */
[----:B------:R-:W-:Y:S01]  /*eb80*/  MOV R0, R2 ;  /* 0x0000000200007202 */ /* 0x000fe20000000f00 */
[----:B------:R-:W-:Y:S05]  /*eb90*/  BRA `(.L_x_1424) ;  /* 0xffffe38000007947 */ /* 0x000fea000383ffff */
.L_x_1411:
[----:B------:R-:W-:Y:S01]  /*eba0*/  IMAD.MOV.U32 R2, RZ, RZ, R0 ;  /* 0x000000ffff027224 */ /* 0x000fe200078e0000 */
[----:B------:R-:W-:Y:S02]  /*ebb0*/  MOV R5, 0x1 ;  /* 0x0000000100057802 */ /* 0x000fe40000000f00 */
[----:B------:R-:W-:Y:S02]  /*ebc0*/  MOV R4, 0xebe0 ;  /* 0x0000ebe000047802 */ /* 0x000fe40000000f00 */
[----:B------:R-:W-:Y:S05]  /*ebd0*/  CALL.REL.NOINC `($__internal_28_$__cuda_sm70_shflsync_bfly_p) ;  /* 0x0000011000007944 */ /* 0x000fea0003c00000 */
[----:B------:R-:W-:Y:S02]  /*ebe0*/  FADD.FTZ R0, R0, R2 ;  /* 0x0000000200007221 */ /* 0x000fe40000010000 */
[----:B------:R1:W5:Y:S01]  /*ebf0*/  LDL R2, [R1+0x8] ;  /* 0x0000080001027983 */ /* 0x0003620000100800 */
[----:B------:R-:W-:-:S02]  /*ec00*/  MOV R5, 0x2 ;  /* 0x0000000200057802 */ /* 0x000fc40000000f00 */
[----:B------:R-:W-:Y:S02]  /*ec10*/  MOV R4, 0xec30 ;  /* 0x0000ec3000047802 */ /* 0x000fe40000000f00 */
[----:B-1---5:R-:W-:Y:S05]  /*ec20*/  CALL.REL.NOINC `($__internal_28_$__cuda_sm70_shflsync_bfly_p) ;  /* 0x000000c000007944 */ /* 0x022fea0003c00000 */
[----:B------:R-:W2:Y:S01]  /*ec30*/  LDL.LU R3, [R1+0x8] ;  /* 0x0000080001037983 */ /* 0x000ea20000300800 */
[----:B------:R-:W-:Y:S02]  /*ec40*/  MOV R5, 0x1 ;  /* 0x0000000100057802 */ /* 0x000fe40000000f00 */
[----:B------:R-:W-:Y:S01]  /*ec50*/  MOV R4, 0xec90 ;  /* 0x0000ec9000047802 */ /* 0x000fe20000000f00 */
[----:B--2---:R-:W-:-:S05]  /*ec60*/  FADD.FTZ R3, R3, R2 ;  /* 0x0000000203037221 */ /* 0x004fca0000010000 */
[----:B------:R-:W-:Y:S02]  /*ec70*/  MOV R2, R3 ;  /* 0x0000000300027202 */ /* 0x000fe40000000f00 */
[----:B------:R-:W-:Y:S05]  /*ec80*/  CALL.REL.NOINC `($__internal_28_$__cuda_sm70_shflsync_bfly_p) ;  /* 0x0000006000007944 */ /* 0x000fea0003c00000 */
[----:B------:R-:W-:Y:S01]  /*ec90*/  MOV R4, R2 ;  /* 0x0000000200047202 */ /* 0x000fe20000000f00 */
[----:B------:R-:W-:Y:S05]  /*eca0*/  BRA `(.L_x_1425) ;  /* 0xffffe30000007947 */ /* 0x000fea000383ffff */
.L_x_1421:
[----:B--2---:R-:W-:Y:S02]  /*ecb0*/  MOV R0, R41 ;  /* 0x0000002900007202 */ /* 0x004fe40000000f00 */
[----:B---3--:R-:W-:Y:S02]  /*ecc0*/  MOV R2, 0xece0 ;  /* 0x0000ece000027802 */ /* 0x008fe40000000f00 */
[----:B-1----:R-:W-:Y:S05]  /*ecd0*/  CALL.REL.NOINC `($__internal_29_$__cuda_sm70_shflsync_idx_p) ;  /* 0x0000005000007944 */ /* 0x002fea0003c00000 */
[----:B-12---:R-:W-:Y:S05]  /*ece0*/  BRA `(.L_x_1426) ;  /* 0xfffffdb000007947 */ /* 0x006fea000383ffff */
        .weak           $__internal_28_$__cuda_sm70_shflsync_bfly_p
        .type           $__internal_28_$__cuda_sm70_shflsync_bfly_p,@function
        .size           $__internal_28_$__cuda_sm70_shflsync_bfly_p,($__internal_29_$__cuda_sm70_shflsync_idx_p - $__internal_28_$__cuda_sm70_shflsync_bfly_p)
$__internal_28_$__cuda_sm70_shflsync_bfly_p:
[----:B------:R-:W-:Y:S04]  /*ecf0*/  WARPSYNC R6 ;  /* 0x0000000600007348 */ /* 0x000fe80003800000 */
[----:B------:R1:W2:Y:S02]  /*ed00*/  SHFL.BFLY PT, R2, R2, R5, R7 ;  /* 0x0c00000502027389 */ /* 0x0002a400000e0007 */
[----:B-1----:R-:W-:-:S04]  /*ed10*/  MOV R5, 0x0 ;  /* 0x0000000000057802 */ /* 0x002fc80000000f00 */
[----:B--2---:R-:W-:Y:S05]  /*ed20*/  RET.REL.NODEC R4 `(_ZN7cutlass13device_kernelIN5flash19enable_sm80_to_sm89INS1_16FlashAttnFwdSm80INS1_25CollectiveMainloopFwdSm80ILi8ELi1ELb1EN4cute5tupleIJNS5_1CILi128EEES8_S8_EEELi128ENS_6half_tEfNS_4arch4Sm80ELb1ELb0ELb0ELb0ELb0ELb0ELb1ELb1EEENS1_21CollectiveEpilogueFwdIS9_NS6_IJNS7_ILi1EEESF_SF_EEESA_SC_Li256ELb0ELb1ELb1ELb0EEENS1_30DynamicPersistentTileSchedulerILi256ELi256ELb1ELb1ELb0EEEEEEEEEvNT_6ParamsE) ;  /* 0xffff12d004007950 */ /* 0x004fea0003c3ffff */
        .weak           $__internal_29_$__cuda_sm70_shflsync_idx_p
        .type           $__internal_29_$__cuda_sm70_shflsync_idx_p,@function
        .size           $__internal_29_$__cuda_sm70_shflsync_idx_p,(.L_x_2714 - $__internal_29_$__cuda_sm70_shflsync_idx_p)
$__internal_29_$__cuda_sm70_shflsync_idx_p:
[----:B------:R-:W-:Y:S01]  /*ed30*/  MOV R3, 0x0 ;  /* 0x0000000000037802 */ /* 0x000fe20000000f00 */
[----:B------:R-:W-:Y:S04]  /*ed40*/  WARPSYNC R42 ;  /* 0x0000002a00007348 */ /* 0x000fe80003800000 */
[----:B------:R1:W2:Y:S01]  /*ed50*/  SHFL.IDX PT, R0, R0, R44, R43 ;  /* 0x0000002c00007389 */ /* 0x0002a200000e002b */
[----:B------:R-:W-:Y:S05]  /*ed60*/  RET.REL.NODEC R2 `(_ZN7cutlass13device_kernelIN5flash19enable_sm80_to_sm89INS1_16FlashAttnFwdSm80INS1_25CollectiveMainloopFwdSm80ILi8ELi1ELb1EN4cute5tupleIJNS5_1CILi128EEES8_S8_EEELi128ENS_6half_tEfNS_4arch4Sm80ELb1ELb0ELb0ELb0ELb0ELb0ELb1ELb1EEENS1_21CollectiveEpilogueFwdIS9_NS6_IJNS7_ILi1EEESF_SF_EEESA_SC_Li256ELb0ELb1ELb1ELb0EEENS1_30DynamicPersistentTileSchedulerILi256ELi256ELb1ELb1ELb0EEEEEEEEEvNT_6ParamsE) ;  /* 0xffff129002007950 */ /* 0x000fea0003c3ffff */
.L_x_1427:
        /* <DEDUP_REMOVED lines=9> */
.L_x_2714:


//--------------------- .text._ZN7cutlass13device_kernelIN5flash19enable_sm80_to_sm89INS1_16FlashAttnFwdSm80INS1_25CollectiveMainloopFwdSm80ILi4ELi1ELb0EN4cute5tupleIJNS5_1CILi128EEENS7_ILi64EEES8_EEELi128ENS_6half_tEfNS_4arch4Sm80ELb0ELb0ELb0ELb0ELb0ELb0ELb1ELb1EEENS1_21CollectiveEpilogueFwdINS6_IJS8_S8_S9_EEENS6_IJNS7_ILi1EEESH_SH_EEESB_SD_Li128ELb0ELb1ELb1ELb0EEENS1_19SingleTileSchedulerILb0ELb1ELb1ELi128EEEEEEEEEvNT_6ParamsE --------------------------
	.section	.text._ZN7cutlass13device_kernelIN5flash19enable_sm80_to_sm89INS1_16FlashAttnFwdSm80INS1_25CollectiveMainloopFwdSm80ILi4ELi1ELb0EN4cute5tupleIJNS5_1CILi128EEENS7_ILi64EEES8_EEELi128ENS_6half_tEfNS_4arch4Sm80ELb0ELb0ELb0ELb0ELb0ELb0ELb1ELb1EEENS1_21CollectiveEpilogueFwdINS6_IJS8_S8_S9_EEENS6_IJNS7_ILi1EEESH_SH_EEESB_SD_Li128ELb0ELb1ELb1ELb0EEENS1_19SingleTileSchedulerILb0ELb1ELb1ELi128EEEEEEEEEvNT_6ParamsE,"ax",@progbits
	.sectioninfo	@"SHI_REGISTERS=255"
	.align	128
.text._ZN7cutlass13device_kernelIN5flash19enable_sm80_to_sm89INS1_16FlashAttnFwdSm80INS1_25CollectiveMainloopFwdSm80ILi4ELi1ELb0EN4cute5tupleIJNS5_1CILi128EEENS7_ILi64EEES8_EEELi128ENS_6half_tEfNS_4arch4Sm80ELb0ELb0ELb0ELb0ELb0ELb0ELb1ELb1EEENS1_21CollectiveEpilogueFwdINS6_IJS8_S8_S9_EEENS6_IJNS7_ILi1EEESH_SH_EEESB_SD_Li128ELb0ELb1ELb1ELb0EEENS1_19SingleTileSchedulerILb0ELb1ELb1ELi128EEEEEEEEEvNT_6ParamsE:
        .type           _ZN7cutlass13device_kernelIN5flash19enable_sm80_to_sm89INS1_16FlashAttnFwdSm80INS1_25CollectiveMainloopFwdSm80ILi4ELi1ELb0EN4cute5tupleIJNS5_1CILi128EEENS7_ILi64EEES8_EEELi128ENS_6half_tEfNS_4arch4Sm80ELb0ELb0ELb0ELb0ELb0ELb0ELb1ELb1EEENS1_21CollectiveEpilogueFwdINS6_IJS8_S8_S9_EEENS6_IJNS7_ILi1EEESH_SH_EEESB_SD_Li128ELb0ELb1ELb1ELb0EEENS1_19SingleTileSchedulerILb0ELb1ELb1ELi128EEEEEEEEEvNT_6ParamsE,@function
        .size           _ZN7cutlass13device_kernelIN5flash19enable_sm80_to_sm89INS1_16FlashAttnFwdSm80INS1_25CollectiveMainloopFwdSm80ILi4ELi1ELb0EN4cute5tupleIJNS5_1CILi128EEENS7_ILi64EEES8_EEELi128ENS_6half_tEfNS_4arch4Sm80ELb0ELb0ELb0ELb0ELb0ELb0ELb1ELb1EEENS1_21CollectiveEpilogueFwdINS6_IJS8_S8_S9_EEENS6_IJNS7_ILi1EEESH_SH_EEESB_SD_Li128ELb0ELb1ELb1ELb0EEENS1_19SingleTileSchedulerILb0ELb1ELb1ELi128EEEEEEEEEvNT_6ParamsE,(.L_x_2717 - _ZN7cutlass13device_kernelIN5flash19enable_sm80_to_sm89INS1_16FlashAttnFwdSm80INS1_25CollectiveMainloopFwdSm80ILi4ELi1ELb0EN4cute5tupleIJNS5_1CILi128EEENS7_ILi64EEES8_EEELi128ENS_6half_tEfNS_4arch4Sm80ELb0ELb0ELb0ELb0ELb0ELb0ELb1ELb1EEENS1_21CollectiveEpilogueFwdINS6_IJS8_S8_S9_EEENS6_IJNS7_ILi1EEESH_SH_EEESB_SD_Li128ELb0ELb1ELb1ELb0EEENS1_19SingleTileSchedulerILb0ELb1ELb1ELi128EEEEEEEEEvNT_6ParamsE)
        .other          _ZN7cutlass13device_kernelIN5flash19enable_sm80_to_sm89INS1_16FlashAttnFwdSm80INS1_25CollectiveMainloopFwdSm80ILi4ELi1ELb0EN4cute5tupleIJNS5_1CILi128EEENS7_ILi64EEES8_EEELi128ENS_6half_tEfNS_4arch4Sm80ELb0ELb0ELb0ELb0ELb0ELb0ELb1ELb1EEENS1_21CollectiveEpilogueFwdINS6_IJS8_S8_S9_EEENS6_IJNS7_ILi1EEESH_SH_EEESB_SD_Li128ELb0ELb1ELb1ELb0EEENS1_19SingleTileSchedulerILb0ELb1ELb1ELi128EEEEEEEEEvNT_6ParamsE,@"STO_CUDA_ENTRY STV_DEFAULT"
_ZN7cutlass13device_kernelIN5flash19enable_sm80_to_sm89INS1_16FlashAttnFwdSm80INS1_25CollectiveMainloopFwdSm80ILi4ELi1ELb0EN4cute5tupleIJNS5_1CILi128EEENS7_ILi64EEES8_EEELi128ENS_6half_tEfNS_4arch4Sm80ELb0ELb0ELb0ELb0ELb0ELb0ELb1ELb1EEENS1_21CollectiveEpilogueFwdINS6_IJS8_S8_S9_EEENS6_IJNS7_ILi1EEESH_SH_EEESB_SD_Li128ELb0ELb1ELb1ELb0EEENS1_19SingleTileSchedulerILb0ELb1ELb1ELi128EEEEEEEEEvNT_6ParamsE:
        /* <DEDUP_REMOVED lines=18> */
.L_x_1428:
[----:B---3--:R-:W-:Y:S02]  /*0120*/  ULDC.64 UR4, c[0x0][0x550] ;  /* 0x0001540000047ab9 */ /* 0x008fe40000000a00 */
[----:B------:R-:W-:Y:S02]  /*0130*/  UISETP.NE.AND UP0, UPT, UR4, 0x1, UPT ;  /* 0x000000010400788c */ /* 0x000fe4000bf05270 */
[----:B------:R-:W-:-:S02]  /*0140*/  UIMAD.WIDE.U32 UR8, UR6, UR5, URZ ;  /* 0x00000005060872a5 */ /* 0x000fc4000f8e003f */
[----:B------:R-:W-:Y:S02]  /*0150*/  ULDC UR4, c[0x0][0x558] ;  /* 0x0001560000047ab9 */ /* 0x000fe40000000800 */
[----:B------:R-:W-:-:S05]  /*0160*/  UMOV UR11, UR6 ;  /* 0x00000006000b7c82 */ /* 0x000fca0008000000 */
[----:B------:R-:W-:-:S03]  /*0170*/  @UP0 USHF.R.U32.HI UR11, URZ, UR4, UR9 ;  /* 0x000000043f0b0299 */ /* 0x000fc60008011609 */
.L_x_1429:
        /* <DEDUP_REMOVED lines=49> */
.L_x_1430:
        /* <DEDUP_REMOVED lines=207> */
.L_x_1433:
[----:B--2-4-:R-:W-:Y:S05]  /*1180*/  BSYNC B0 ;  /* 0x0000000000007941 */ /* 0x014fea0003800000 */
.L_x_1432:
        /* <DEDUP_REMOVED lines=16> */
.L_x_1435:
[----:B------:R-:W-:Y:S05]  /*1290*/  BSYNC B0 ;  /* 0x0000000000007941 */ /* 0x000fea0003800000 */
.L_x_1434:
        /* <DEDUP_REMOVED lines=16> */
.L_x_1437:
[----:B------:R-:W-:Y:S05]  /*13a0*/  BSYNC B0 ;  /* 0x0000000000007941 */ /* 0x000fea0003800000 */
.L_x_1436:
        /* <DEDUP_REMOVED lines=16> */
.L_x_1439:
[----:B------:R-:W-:Y:S05]  /*14b0*/  BSYNC B0 ;  /* 0x0000000000007941 */ /* 0x000fea0003800000 */
.L_x_1438:
        /* <DEDUP_REMOVED lines=16> */
.L_x_1441:
[----:B------:R-:W-:Y:S05]  /*15c0*/  BSYNC B0 ;  /* 0x0000000000007941 */ /* 0x000fea0003800000 */
.L_x_1440:
        /* <DEDUP_REMOVED lines=16> */
.L_x_1443:
[----:B------:R-:W-:Y:S05]  /*16d0*/  BSYNC B0 ;  /* 0x0000000000007941 */ /* 0x000fea0003800000 */
.L_x_1442:
        /* <DEDUP_REMOVED lines=16> */
.L_x_1445:
[----:B------:R-:W-:Y:S05]  /*17e0*/  BSYNC B0 ;  /* 0x0000000000007941 */ /* 0x000fea0003800000 */
.L_x_1444:
        /* <DEDUP_REMOVED lines=17> */
[----:B------:R-:W-:Y:S01]  /*1900*/  IMAD.U32 R154, RZ, RZ, UR23 ;  /* 0x00000017ff9a7e24 */ /* 0x000fe2000f8e00ff */
[----:B------:R-:W-:Y:S01]  /*1910*/  @!P6 SHF.R.S32.HI R2, RZ, 0x1f, R18 ;  /* 0x0000001fff02e819 */ /* 0x000fe20000011412 */
[----:B------:R-:W-:Y:S01]  /*1920*/  IMAD.SHL.U32 R243, R13, 0x2, RZ ;  /* 0x000000020df37824 */ /* 0x000fe200078e00ff */
[----:B------:R-:W-:Y:S01]  /*1930*/  ISETP.GE.AND P2, PT, R10, 0x1, PT ;  /* 0x000000010a00780c */ /* 0x000fe20003f46270 */
[----:B------:R-:W-:Y:S01]  /*1940*/  UIMAD UR4, UR10, UR23, UR4 ;  /* 0x000000170a0472a4 */ /* 0x000fe2000f8e0204 */
[----:B------:R-:W-:Y:S01]  /*1950*/  @!P6 LEA.HI R2, R2, R18, RZ, 0x3 ;  /* 0x000000120202e211 */ /* 0x000fe200078f18ff */
[----:B------:R-:W-:Y:S01]  /*1960*/  UIMAD.WIDE.U32 UR12, UR6, 0x20, URZ ;  /* 0x00000020060c78a5 */ /* 0x000fe2000f8e003f */
[C---:B-1----:R-:W-:Y:S01]  /*1970*/  @!P6 LEA R6, P1, R15.reuse, R4, 0x1 ;  /* 0x000000040f06e211 */ /* 0x042fe200078208ff */
[----:B------:R-:W-:Y:S01]  /*1980*/  USHF.L.U32 UR9, UR7, 0x5, URZ ;  /* 0x0000000507097899 */ /* 0x000fe2000800063f */
[----:B------:R-:W-:Y:S01]  /*1990*/  @!P6 LOP3.LUT R8, R2, 0xfffffff8, RZ, 0xc0, !PT ;  /* 0xfffffff80208e812 */ /* 0x000fe200078ec0ff */
[----:B------:R-:W-:Y:S01]  /*19a0*/  ULDC UR17, c[0x0][0x1d0] ;  /* 0x0000740000117ab9 */ /* 0x000fe20000000800 */
[----:B----4-:R-:W-:Y:S01]  /*19b0*/  @!P6 LEA.HI.X R7, R15, R5, R11, 0x1, P1 ;  /* 0x000000050f07e211 */ /* 0x010fe200008f0c0b */
[----:B------:R-:W-:Y:S01]  /*19c0*/  UIADD3 UR9, UR13, UR9, URZ ;  /* 0x000000090d097290 */ /* 0x000fe2000fffe03f */
        /* <DEDUP_REMOVED lines=15> */
[----:B------:R-:W-:Y:S01]  /*1ac0*/  VOTEU.ANY UP0, P5 ;  /* 0x00000000003f7886 */ /* 0x000fe20002800100 */
[----:B------:R-:W-:Y:S04]  /*1ad0*/  STL.64 [R1+0x28], R156 ;  /* 0x0000289c01007387 */ /* 0x000fe80000100a00 */
[----:B------:R-:W-:Y:S01]  /*1ae0*/  @UP0 UIMAD UR4, UR7, 0x30, URZ ;  /* 0x00000030070408a4 */ /* 0x000fe2000f8e023f */
[----:B-1----:R-:W-:Y:S02]  /*1af0*/  IMAD.U32 R6, RZ, RZ, UR7 ;  /* 0x00000007ff067e24 */ /* 0x002fe4000f8e00ff */
[----:B----4-:R-:W-:-:S05]  /*1b00*/  IMAD.MOV.U32 R8, RZ, RZ, c[0x0][0x1e0] ;  /* 0x00007800ff087624 */ /* 0x010fca00078e00ff */
[C---:B------:R-:W-:Y:S01]  /*1b10*/  @P1 LEA R2, P4, R8.reuse, R4, 0x4 ;  /* 0x0000000408021211 */ /* 0x040fe200078820ff */
[----:B------:R-:W-:Y:S01]  /*1b20*/  @!PT LDS RZ, [RZ] ;  /* 0x00000000fffff984 */ /* 0x000fe20000000800 */
[----:B------:R-:W-:Y:S01]  /*1b30*/  @!PT LDS RZ, [RZ] ;  /* 0x00000000fffff984 */ /* 0x000fe20000000800 */
[----:B------:R-:W-:Y:S01]  /*1b40*/  @!PT LDS RZ, [RZ] ;  /* 0x00000000fffff984 */ /* 0x000fe20000000800 */
[----:B------:R1:W-:Y:S03]  /*1b50*/  @P2 LDGSTS.E.BYPASS.LTC128B.128 [R243+0x4100], [R12.64], !P3 ;  /* 0x041000000cf32fae */ /* 0x0003e6000d901d52 */
[C---:B------:R-:W-:Y:S01]  /*1b60*/  @P1 LEA.HI.X R6, R8.reuse, R5, R6, 0x4, P4 ;  /* 0x0000000508061211 */ /* 0x040fe200020f2406 */
[----:B------:R-:W-:Y:S01]  /*1b70*/  @P5 IMAD.WIDE.U32 R8, R8, 0x30, R4 ;  /* 0x0000003008085825 */ /* 0x000fe200078e0004 */
[----:B------:R-:W-:Y:S01]  /*1b80*/  @P1 LEA R10, P4, R2, c[0x0][0x1c8], 0x1 ;  /* 0x00007200020a1a11 */ /* 0x000fe200078808ff */
[----:B------:R1:W-:Y:S01]  /*1b90*/  @P2 LDGSTS.E.BYPASS.LTC128B.128 [R243+0x6100], [R12.64+0x80], !P0 ;  /* 0x061000800cf32fae */ /* 0x0003e2000c101d52 */
[----:B------:R-:W-:Y:S02]  /*1ba0*/  LOP3.LUT P2, RZ, R36, 0x2, RZ, 0xc0, !PT ;  /* 0x0000000224ff7812 */ /* 0x000fe4000784c0ff */
        /* <DEDUP_REMOVED lines=11> */
[----:B------:R-:W-:Y:S01]  /*1c60*/  @P5 LEA R4, P4, R8, c[0x0][0x1c8], 0x1 ;  /* 0x0000720008045a11 */ /* 0x000fe200078808ff */
[----:B------:R5:W-:Y:S01]  /*1c70*/  @P6 LDGSTS.E.BYPASS.LTC128B.128 [R243+0x5100], [R6.64], !P3 ;  /* 0x0510000006f36fae */ /* 0x000be2000d901d52 */
[----:B------:R-:W-:-:S02]  /*1c80*/  ULDC.64 UR4, c[0x0][0x208] ;  /* 0x0000820000047ab9 */ /* 0x000fc40000000a00 */
[----:B------:R-:W-:Y:S01]  /*1c90*/  @P5 LEA.HI.X R5, R8, c[0x0][0x1cc], R2, 0x1, P4 ;  /* 0x0000730008055a11 */ /* 0x000fe200020f0c02 */
[----:B------:R5:W-:Y:S01]  /*1ca0*/  @P6 LDGSTS.E.BYPASS.LTC128B.128 [R243+0x7100], [R6.64+0x80], !P0 ;  /* 0x0710008006f36fae */ /* 0x000be2000c101d52 */
[----:B------:R-:W-:Y:S01]  /*1cb0*/  IMAD.SHL.U32 R2, R21, 0x40, RZ ;  /* 0x0000004015027824 */ /* 0x000fe200078e00ff */
[----:B------:R-:W-:Y:S01]  /*1cc0*/  UIMAD UR10, UR10, UR4, URZ ;  /* 0x000000040a0a72a4 */ /* 0x000fe2000f8e023f */
[----:B------:R-:W-:Y:S01]  /*1cd0*/  IMAD.SHL.U32 R8, R28, 0x8, RZ ;  /* 0x000000081c087824 */ /* 0x000fe200078e00ff */
[----:B------:R2:W-:Y:S01]  /*1ce0*/  @P5 LDGSTS.E.BYPASS.LTC128B.128 [R243+0x5900], [R4.64], !P3 ;  /* 0x0590000004f35fae */ /* 0x0005e2000d901d52 */
[----:B------:R-:W-:Y:S02]  /*1cf0*/  UIMAD.WIDE.U32 UR14, UR20, UR4, URZ ;  /* 0x00000004140e72a5 */ /* 0x000fe4000f8e003f */
[----:B------:R-:W-:Y:S01]  /*1d00*/  UIMAD UR10, UR20, UR5, UR10 ;  /* 0x00000005140a72a4 */ /* 0x000fe2000f8e020a */
[----:B------:R2:W-:Y:S03]  /*1d10*/  @P5 LDGSTS.E.BYPASS.LTC128B.128 [R243+0x7900], [R4.64+0x80], !P0 ;  /* 0x0790008004f35fae */ /* 0x0005e6000c101d52 */
[----:B------:R-:W-:Y:S01]  /*1d20*/  UIADD3 UR10, UR15, UR10, URZ ;  /* 0x0000000a0f0a7290 */ /* 0x000fe2000fffe03f */
[----:B------:R-:W0:Y:S01]  /*1d30*/  LDGDEPBAR ;  /* 0x00000000000079af */ /* 0x000e220000000000 */
[----:B-----5:R-:W-:Y:S01]  /*1d40*/  IMAD.SHL.U32 R6, R36, 0x40, RZ ;  /* 0x0000004024067824 */ /* 0x020fe200078e00ff */
[----:B--2---:R-:W-:Y:S01]  /*1d50*/  LOP3.LUT R4, R2, 0x1c0, RZ, 0xc0, !PT ;  /* 0x000001c002047812 */ /* 0x004fe200078ec0ff */
[----:B------:R-:W-:-:S04]  /*1d60*/  DEPBAR.LE SB0, 0x1 ;  /* 0x000080400000791a */ /* 0x000fc80000000000 */
[----:B------:R-:W-:Y:S01]  /*1d70*/  IMAD.SHL.U32 R5, R9, 0x8, RZ ;  /* 0x0000000809057824 */ /* 0x000fe200078e00ff */
[----:B------:R-:W-:-:S04]  /*1d80*/  DEPBAR.LE SB0, 0x0 ;  /* 0x000080000000791a */ /* 0x000fc80000000000 */
[----:B------:R-:W-:Y:S02]  /*1d90*/  LOP3.LUT R2, R6, 0x1c0, RZ, 0xc0, !PT ;  /* 0x000001c006027812 */ /* 0x000fe400078ec0ff */
[----:B------:R-:W-:Y:S01]  /*1da0*/  LOP3.LUT R7, R4, 0x8, R5, 0xf8, !PT ;  /* 0x0000000804077812 */ /* 0x000fe200078ef805 */
[----:B------:R-:W-:Y:S01]  /*1db0*/  IMAD.SHL.U32 R5, R22, 0x40, RZ ;  /* 0x0000004016057824 */ /* 0x000fe200078e00ff */
[----:B------:R-:W-:Y:S02]  /*1dc0*/  LOP3.LUT R8, R2, 0x8, R8, 0xf8, !PT ;  /* 0x0000000802087812 */ /* 0x000fe400078ef808 */
[----:B------:R-:W-:Y:S01]  /*1dd0*/  SHF.R.U32.HI R6, RZ, 0x3, R2 ;  /* 0x00000003ff067819 */ /* 0x000fe20000011602 */
[----:B------:R-:W-:Y:S01]  /*1de0*/  IMAD.SHL.U32 R2, R155, 0x20, RZ ;  /* 0x000000209b027824 */ /* 0x000fe200078e00ff */
[----:B------:R-:W-:Y:S02]  /*1df0*/  SHF.R.U32.HI R4, RZ, 0x3, R4 ;  /* 0x00000003ff047819 */ /* 0x000fe40000011604 */
[----:B------:R-:W-:-:S02]  /*1e00*/  LOP3.LUT R6, R8, R6, RZ, 0x3c, !PT ;  /* 0x0000000608067212 */ /* 0x000fc400078e3cff */
[----:B------:R-:W-:Y:S02]  /*1e10*/  LOP3.LUT R153, R7, R4, RZ, 0x3c, !PT ;  /* 0x0000000407997212 */ /* 0x000fe400078e3cff */
[----:B------:R-:W-:Y:S02]  /*1e20*/  LOP3.LUT R152, R5, 0xfffffe00, RZ, 0xc0, !PT ;  /* 0xfffffe0005987812 */ /* 0x000fe400078ec0ff */
[----:B------:R-:W-:Y:S01]  /*1e30*/  LOP3.LUT R4, R2, 0x7ffffc00, RZ, 0xc0, !PT ;  /* 0x7ffffc0002047812 */ /* 0x000fe200078ec0ff */
[----:B------:R-:W-:-:S03]  /*1e40*/  IMAD R2, R9, 0x200, R6 ;  /* 0x0000020009027824 */ /* 0x000fc600078e0206 */
[----:B------:R-:W-:Y:S01]  /*1e50*/  IADD3 R4, R153, R152, R4 ;  /* 0x0000009899047210 */ /* 0x000fe20007ffe004 */
[----:B------:R-:W-:Y:S01]  /*1e60*/  IMAD.SHL.U32 R175, R2, 0x2, RZ ;  /* 0x0000000202af7824 */ /* 0x000fe200078e00ff */
[----:B------:R-:W-:Y:S03]  /*1e70*/  BAR.SYNC.DEFER_BLOCKING 0x0 ;  /* 0x0000000000007b1d */ /* 0x000fe60000010000 */
[----:B------:R-:W-:Y:S01]  /*1e80*/  IMAD.SHL.U32 R230, R4, 0x2, RZ ;  /* 0x0000000204e67824 */ /* 0x000fe200078e00ff */
[----:B------:R-:W-:-:S03]  /*1e90*/  IADD3 R234, R175, 0x4120, RZ ;  /* 0x00004120afea7810 */ /* 0x000fc60007ffe0ff */
[C-C-:B------:R-:W-:Y:S02]  /*1ea0*/  IMAD R232, R3.reuse, 0x2, R230.reuse ;  /* 0x0000000203e87824 */ /* 0x140fe400078e02e6 */
[C---:B------:R-:W-:Y:S02]  /*1eb0*/  IMAD R231, R0.reuse, 0x2, R230 ;  /* 0x0000000200e77824 */ /* 0x040fe400078e02e6 */
[----:B------:R-:W-:Y:S02]  /*1ec0*/  IMAD R233, R0, 0x2, R232 ;  /* 0x0000000200e97824 */ /* 0x000fe400078e02e8 */
[----:B------:R-:W-:Y:S01]  /*1ed0*/  IMAD R235, R3, 0x2, R231 ;  /* 0x0000000203eb7824 */ /* 0x000fe200078e02e7 */
[----:B------:R-:W-:Y:S04]  /*1ee0*/  LDSM.16.M88.4 R4, [R230+0xa100] ;  /* 0x00a10000e604783b */ /* 0x000fe80000000200 */
[----:B---3--:R-:W2:Y:S04]  /*1ef0*/  LDSM.16.M88.4 R16, [R175+0x4100] ;  /* 0x00410000af10783b */ /* 0x008ea80000000200 */
[----:B-1----:R-:W1:Y:S04]  /*1f00*/  LDSM.16.M88.4 R12, [R175+0x4900] ;  /* 0x00490000af0c783b */ /* 0x002e680000000200 */
[----:B------:R-:W3:Y:S04]  /*1f10*/  LDSM.16.M88.4 R20, [R175+0x5100] ;  /* 0x00510000af14783b */ /* 0x000ee80000000200 */
[----:B------:R-:W5:Y:S04]  /*1f20*/  LDSM.16.M88.4 R24, [R175+0x5900] ;  /* 0x00590000af18783b */ /* 0x000f680000000200 */
[----:B----4-:R-:W4:Y:S01]  /*1f30*/  LDSM.16.M88.4 R8, [R230+0x8100] ;  /* 0x00810000e608783b */ /* 0x010f220000000200 */
[C---:B--2---:R-:W-:Y:S08]  /*1f40*/  HMMA.16816.F32 R40, R4.reuse, R16, RZ ;  /* 0x000000100428723c */ /* 0x044ff000000018ff */
[C---:B-1----:R-:W-:Y:S08]  /*1f50*/  HMMA.16816.F32 R56, R4.reuse, R12, RZ ;  /* 0x0000000c0438723c */ /* 0x042ff000000018ff */
[C---:B---3--:R-:W-:Y:S08]  /*1f60*/  HMMA.16816.F32 R60, R4.reuse, R20, RZ ;  /* 0x00000014043c723c */ /* 0x048ff000000018ff */
[C---:B-----5:R-:W-:Y:S08]  /*1f70*/  HMMA.16816.F32 R64, R4.reuse, R24, RZ ;  /* 0x000000180440723c */ /* 0x060ff000000018ff */
[C---:B------:R-:W-:Y:S08]  /*1f80*/  HMMA.16816.F32 R44, R4.reuse, R18, RZ ;  /* 0x00000012042c723c */ /* 0x040ff000000018ff */
[C---:B------:R-:W-:Y:S08]  /*1f90*/  HMMA.16816.F32 R76, R4.reuse, R14, RZ ;  /* 0x0000000e044c723c */ /* 0x040ff000000018ff */
[C---:B------:R-:W-:Y:S08]  /*1fa0*/  HMMA.16816.F32 R116, R4.reuse, R22, RZ ;  /* 0x000000160474723c */ /* 0x040ff000000018ff */
[----:B------:R-:W-:Y:S07]  /*1fb0*/  HMMA.16816.F32 R92, R4, R26, RZ ;  /* 0x0000001a045c723c */ /* 0x000fee00000018ff */
[----:B------:R-:W-:Y:S01]  /*1fc0*/  IMAD.U32 R6, RZ, RZ, UR14 ;  /* 0x0000000eff067e24 */ /* 0x000fe2000f8e00ff */
[----:B------:R-:W-:Y:S01]  /*1fd0*/  UMOV UR14, 0x5 ;  /* 0x00000005000e7882 */ /* 0x000fe20000000000 */
[----:B------:R-:W-:Y:S01]  /*1fe0*/  IMAD.U32 R4, RZ, RZ, UR10 ;  /* 0x0000000aff047e24 */ /* 0x000fe2000f8e00ff */
[----:B------:R-:W-:Y:S01]  /*1ff0*/  UMOV UR10, 0xffffffc0 ;  /* 0xffffffc0000a7882 */ /* 0x000fe20000000000 */
[C---:B----4-:R-:W-:Y:S01]  /*2000*/  HMMA.16816.F32 R100, R8.reuse, R18, RZ ;  /* 0x000000120864723c */ /* 0x050fe200000018ff */
[C---:B------:R-:W-:Y:S01]  /*2010*/  LEA R2, P1, R6.reuse, R30, 0x6 ;  /* 0x0000001e06027211 */ /* 0x040fe200078230ff */
[----:B------:R-:W-:Y:S01]  /*2020*/  UIMAD UR17, UR20, UR10, UR17 ;  /* 0x0000000a141172a4 */ /* 0x000fe2000f8e0211 */
[----:B------:R-:W-:Y:S01]  /*2030*/  IMAD.U32 R7, RZ, RZ, UR15 ;  /* 0x0000000fff077e24 */ /* 0x000fe2000f8e00ff */
[----:B------:R-:W-:Y:S01]  /*2040*/  USHF.L.U32 UR10, UR4, 0x5, URZ ;  /* 0x00000005040a7899 */ /* 0x000fe2000800063f */
[----:B------:R-:W-:Y:S01]  /*2050*/  LEA.HI.X R5, R6, R29, R4, 0x6, P1 ;  /* 0x0000001d06057211 */ /* 0x000fe200008f3404 */
[----:B------:R-:W-:Y:S01]  /*2060*/  USHF.L.U64.HI UR14, UR4, UR14, UR5 ;  /* 0x0000000e040e7299 */ /* 0x000fe20008010205 */
[C---:B------:R-:W-:Y:S01]  /*2070*/  LEA R4, P1, R2.reuse, c[0x0][0x1f8], 0x1 ;  /* 0x00007e0002047a11 */ /* 0x040fe200078208ff */
[----:B------:R-:W-:Y:S01]  /*2080*/  HMMA.16816.F32 R120, R8, R16, RZ ;  /* 0x000000100878723c */ /* 0x000fe200000018ff */
[----:B------:R-:W-:Y:S01]  /*2090*/  IADD3 R6, R175, 0x4100, RZ ;  /* 0x00004100af067810 */ /* 0x000fe20007ffe0ff */
[----:B------:R-:W-:Y:S01]  /*20a0*/  IMAD.U32 R18, RZ, RZ, UR10 ;  /* 0x0000000aff127e24 */ /* 0x000fe2000f8e00ff */
[----:B------:R-:W-:Y:S01]  /*20b0*/  LEA.HI.X R5, R2, c[0x0][0x1fc], R5, 0x1, P1 ;  /* 0x00007f0002057a11 */ /* 0x000fe200008f0c05 */
[----:B------:R-:W-:Y:S01]  /*20c0*/  UIADD3 UR16, UP0, UR10, 0x80, URZ ;  /* 0x000000800a107890 */ /* 0x000fe2000ff1e03f */
[----:B------:R-:W-:-:S02]  /*20d0*/  IADD3 R2, -R28, UR17, RZ ;  /* 0x000000111c027c10 */ /* 0x000fc4000fffe1ff */
[----:B------:R-:W-:Y:S01]  /*20e0*/  @P2 IADD3 R234, R6, -0x20, RZ ;  /* 0xffffffe006ea2810 */ /* 0x000fe20007ffe0ff */
[C---:B------:R-:W-:Y:S01]  /*20f0*/  HMMA.16816.F32 R88, R8.reuse, R12, RZ ;  /* 0x0000000c0858723c */ /* 0x040fe200000018ff */
[C---:B------:R-:W-:Y:S01]  /*2100*/  ISETP.LT.OR P5, PT, R2.reuse, 0x1, P3 ;  /* 0x000000010200780c */ /* 0x040fe20001fa1670 */
[----:B------:R-:W-:Y:S01]  /*2110*/  UIADD3.X UR15, URZ, UR14, URZ, UP0, !UPT ;  /* 0x0000000e3f0f7290 */ /* 0x000fe200087fe43f */
[----:B------:R-:W-:Y:S01]  /*2120*/  ISETP.LT.OR P4, PT, R2, 0x1, P0 ;  /* 0x000000010200780c */ /* 0x000fe20000781670 */
[----:B------:R-:W-:Y:S01]  /*2130*/  LDSM.16.M88.4 R32, [R234] ;  /* 0x00000000ea20783b */ /* 0x000fe20000000200 */
[----:B------:R-:W-:Y:S01]  /*2140*/  IADD3 R6, P1, R4, UR10, RZ ;  /* 0x0000000a04067c10 */ /* 0x000fe2000ff3e0ff */
[----:B------:R-:W-:Y:S01]  /*2150*/  UISETP.GT.AND UP0, UPT, UR20, UR8, UPT ;  /* 0x000000081400728c */ /* 0x000fe2000bf04270 */
[----:B------:R-:W-:Y:S01]  /*2160*/  ISETP.LT.OR P2, PT, R2, 0x11, P3 ;  /* 0x000000110200780c */ /* 0x000fe20001f41670 */
[----:B------:R-:W-:Y:S01]  /*2170*/  HMMA.16816.F32 R96, R8, R14, RZ ;  /* 0x0000000e0860723c */ /* 0x000fe200000018ff */
[----:B------:R-:W1:Y:S01]  /*2180*/  LDSM.16.M88.4 R12, [R232+0xa100] ;  /* 0x00a10000e80c783b */ /* 0x000e620000000200 */
[----:B------:R-:W-:-:S02]  /*2190*/  IADD3.X R7, R5, UR14, RZ, P1, !PT ;  /* 0x0000000e05077c10 */ /* 0x000fc40008ffe4ff */
[----:B------:R-:W-:Y:S01]  /*21a0*/  IADD3 R18, P6, P1, R18, 0x80, R4 ;  /* 0x0000008012127810 */ /* 0x000fe200079de004 */
[----:B------:R-:W2:Y:S01]  /*21b0*/  LDSM.16.M88.4 R28, [R234+0x800] ;  /* 0x00080000ea1c783b */ /* 0x000ea20000000200 */
[----:B------:R-:W-:Y:S02]  /*21c0*/  IADD3 R242, R234, 0x800, RZ ;  /* 0x00000800eaf27810 */ /* 0x000fe40007ffe0ff */
[C---:B------:R-:W-:Y:S01]  /*21d0*/  HMMA.16816.F32 R80, R8.reuse, R20, RZ ;  /* 0x000000140850723c */ /* 0x040fe200000018ff */
[----:B------:R-:W-:Y:S02]  /*21e0*/  IADD3.X R19, RZ, UR14, R5, P6, P1 ;  /* 0x0000000eff137c10 */ /* 0x000fe4000b7e2405 */
[C---:B------:R-:W-:Y:S02]  /*21f0*/  ISETP.LT.OR P1, PT, R2.reuse, 0x21, P3 ;  /* 0x000000210200780c */ /* 0x040fe40001f21670 */
[----:B------:R-:W-:Y:S02]  /*2200*/  ISETP.LT.OR P6, PT, R2, 0x21, P0 ;  /* 0x000000210200780c */ /* 0x000fe400007c1670 */
[C---:B------:R-:W-:Y:S01]  /*2210*/  IADD3 R241, R234.reuse, 0x1000, RZ ;  /* 0x00001000eaf17810 */ /* 0x040fe20007ffe0ff */
[----:B------:R-:W-:Y:S01]  /*2220*/  HMMA.16816.F32 R84, R8, R22, RZ ;  /* 0x000000160854723c */ /* 0x000fe200000018ff */
[----:B------:R-:W3:Y:S01]  /*2230*/  LDSM.16.M88.4 R20, [R234+0x1800] ;  /* 0x00180000ea14783b */ /* 0x000ee20000000200 */
[----:B------:R-:W-:-:S02]  /*2240*/  IADD3 R240, R234, 0x1800, RZ ;  /* 0x00001800eaf07810 */ /* 0x000fc40007ffe0ff */
[C---:B------:R-:W-:Y:S02]  /*2250*/  IADD3 R239, R234.reuse, 0x2000, RZ ;  /* 0x00002000eaef7810 */ /* 0x040fe40007ffe0ff */
[C---:B------:R-:W-:Y:S02]  /*2260*/  IADD3 R238, R234.reuse, 0x2800, RZ ;  /* 0x00002800eaee7810 */ /* 0x040fe40007ffe0ff */
[----:B------:R-:W-:Y:S01]  /*2270*/  HMMA.16816.F32 R72, R8, R24, RZ ;  /* 0x000000180848723c */ /* 0x000fe200000018ff */
[C---:B------:R-:W-:Y:S02]  /*2280*/  IADD3 R237, R234.reuse, 0x3000, RZ ;  /* 0x00003000eaed7810 */ /* 0x040fe40007ffe0ff */
[----:B------:R-:W-:-:S05]  /*2290*/  IADD3 R236, R234, 0x3800, RZ ;  /* 0x00003800eaec7810 */ /* 0x000fca0007ffe0ff */
[----:B------:R-:W-:Y:S01]  /*22a0*/  HMMA.16816.F32 R68, R8, R26, RZ ;  /* 0x0000001a0844723c */ /* 0x000fe200000018ff */
[----:B------:R-:W4:Y:S04]  /*22b0*/  LDSM.16.M88.4 R24, [R234+0x1000] ;  /* 0x00100000ea18783b */ /* 0x000f280000000200 */
[----:B------:R-:W5:Y:S04]  /*22c0*/  LDSM.16.M88.4 R8, [R232+0x8100] ;  /* 0x00810000e808783b */ /* 0x000f680000000200 */
[----:B------:R-:W-:Y:S01]  /*22d0*/  @!PT LDS RZ, [RZ] ;  /* 0x00000000fffff984 */ /* 0x000fe20000000800 */
[----:B------:R-:W-:Y:S01]  /*22e0*/  @!PT LDS RZ, [RZ] ;  /* 0x00000000fffff984 */ /* 0x000fe20000000800 */
[----:B------:R-:W-:Y:S01]  /*22f0*/  @!PT LDS RZ, [RZ] ;  /* 0x00000000fffff984 */ /* 0x000fe20000000800 */
[----:B------:R4:W-:Y:S01]  /*2300*/  LDGSTS.E.BYPASS.LTC128B.128 [R243+0x100], [R4.64], !P5 ;  /* 0x0010000004f37fae */ /* 0x0009e2000e901d52 */
[C---:B------:R-:W-:Y:S01]  /*2310*/  ISETP.LT.OR P5, PT, R2.reuse, 0x11, P0 ;  /* 0x000000110200780c */ /* 0x040fe200007a1670 */
[C---:B-1----:R-:W-:Y:S02]  /*2320*/  HMMA.16816.F32 R128, R12.reuse, R34, R44 ;  /* 0x000000220c80723c */ /* 0x042fe4000000182c */
[----:B------:R4:W-:Y:S04]  /*2330*/  LDGSTS.E.BYPASS.LTC128B.128 [R243+0x2100], [R4.64+0x80], !P4 ;  /* 0x0210008004f37fae */ /* 0x0009e8000e101d52 */
[----:B------:R1:W-:Y:S02]  /*2340*/  LDGSTS.E.BYPASS.LTC128B.128 [R243+0x900], [R6.64], !P2 ;  /* 0x0090000006f37fae */ /* 0x0003e4000d101d52 */
[----:B--2---:R-:W-:Y:S04]  /*2350*/  HMMA.16816.F32 R56, R12, R28, R56 ;  /* 0x0000001c0c38723c */ /* 0x004fe80000001838 */
[----:B------:R2:W-:Y:S01]  /*2360*/  LDGSTS.E.BYPASS.LTC128B.128 [R243+0x2900], [R18.64], !P5 ;  /* 0x0290000012f37fae */ /* 0x0005e2000e901d52 */
[----:B------:R-:W-:-:S03]  /*2370*/  ISETP.LT.OR P5, PT, R2, 0x31, P3 ;  /* 0x000000310200780c */ /* 0x000fc60001fa1670 */
[C---:B---3--:R-:W-:Y:S08]  /*2380*/  HMMA.16816.F32 R64, R12.reuse, R20, R64 ;  /* 0x000000140c40723c */ /* 0x048ff00000001840 */
[----:B------:R-:W-:Y:S01]  /*2390*/  HMMA.16816.F32 R76, R12, R30, R76 ;  /* 0x0000001e0c4c723c */ /* 0x000fe2000000184c */
[----:B----4-:R-:W-:-:S07]  /*23a0*/  IADD3 R4, P4, R6, UR10, RZ ;  /* 0x0000000a06047c10 */ /* 0x010fce000ff9e0ff */
[-C--:B------:R-:W-:Y:S01]  /*23b0*/  HMMA.16816.F32 R60, R12, R24.reuse, R60 ;  /* 0x000000180c3c723c */ /* 0x080fe2000000183c */
[----:B------:R-:W-:Y:S02]  /*23c0*/  IADD3.X R5, R7, UR14, RZ, P4, !PT ;  /* 0x0000000e07057c10 */ /* 0x000fe4000a7fe4ff */
[----:B------:R-:W-:Y:S02]  /*23d0*/  IADD3 R16, P4, R4, UR10, RZ ;  /* 0x0000000a04107c10 */ /* 0x000fe4000ff9e0ff */
[----:B-1----:R-:W-:Y:S01]  /*23e0*/  IADD3 R6, P2, R6, UR16, RZ ;  /* 0x0000001006067c10 */ /* 0x002fe2000ff5e0ff */
[----:B------:R1:W-:Y:S01]  /*23f0*/  LDGSTS.E.BYPASS.LTC128B.128 [R243+0x1100], [R4.64], !P1 ;  /* 0x0110000004f37fae */ /* 0x0003e2000c901d52 */
[----:B------:R-:W-:Y:S01]  /*2400*/  IADD3.X R17, R5, UR14, RZ, P4, !PT ;  /* 0x0000000e05117c10 */ /* 0x000fe2000a7fe4ff */
[----:B-----5:R-:W-:Y:S01]  /*2410*/  HMMA.16816.F32 R132, R8, R24, R80 ;  /* 0x000000180884723c */ /* 0x020fe20000001850 */
[----:B------:R-:W-:Y:S01]  /*2420*/  ISETP.LT.OR P4, PT, R2, 0x31, P0 ;  /* 0x000000310200780c */ /* 0x000fe20000781670 */
[----:B------:R-:W-:Y:S01]  /*2430*/  IMAD.MOV.U32 R2, RZ, RZ, -0x40 ;  /* 0xffffffc0ff027424 */ /* 0x000fe200078e00ff */
[----:B------:R-:W-:-:S02]  /*2440*/  IADD3.X R7, R7, UR15, RZ, P2, !PT ;  /* 0x0000000f07077c10 */ /* 0x000fc400097fe4ff */
[----:B------:R-:W-:-:S03]  /*2450*/  LOP3.LUT P2, RZ, R36, 0x4, RZ, 0xc0, !PT ;  /* 0x0000000424ff7812 */ /* 0x000fc6000784c0ff */
[----:B------:R3:W-:Y:S01]  /*2460*/  LDGSTS.E.BYPASS.LTC128B.128 [R243+0x3100], [R6.64], !P6 ;  /* 0x0310000006f37fae */ /* 0x0007e2000f101d52 */
[----:B------:R-:W-:Y:S01]  /*2470*/  SEL R2, R2, 0x40, P2 ;  /* 0x0000004002027807 */ /* 0x000fe20001000000 */
[-C--:B------:R-:W-:Y:S02]  /*2480*/  HMMA.16816.F32 R36, R12, R32.reuse, R40 ;  /* 0x000000200c24723c */ /* 0x080fe40000001828 */
[----:B------:R2:W-:Y:S02]  /*2490*/  LDGSTS.E.BYPASS.LTC128B.128 [R243+0x1900], [R16.64], !P5 ;  /* 0x0190000010f37fae */ /* 0x0005e4000e901d52 */
[----:B------:R-:W-:Y:S02]  /*24a0*/  IMAD.IADD R229, R175, 0x1, R2 ;  /* 0x00000001afe57824 */ /* 0x000fe400078e0202 */
[----:B------:R-:W-:Y:S02]  /*24b0*/  IMAD.IADD R228, R2, 0x1, R234 ;  /* 0x0000000102e47824 */ /* 0x000fe400078e02ea */
[----:B------:R-:W-:Y:S01]  /*24c0*/  HMMA.16816.F32 R120, R8, R32, R120 ;  /* 0x000000200878723c */ /* 0x000fe20000001878 */
[----:B-1----:R-:W-:-:S07]  /*24d0*/  IADD3 R4, P1, R4, UR16, RZ ;  /* 0x0000001004047c10 */ /* 0x002fce000ff3e0ff */
[----:B------:R-:W-:Y:S01]  /*24e0*/  HMMA.16816.F32 R80, R8, R34, R100 ;  /* 0x000000220850723c */ /* 0x000fe20000001864 */
[----:B------:R-:W-:Y:S02]  /*24f0*/  IADD3.X R5, R5, UR15, RZ, P1, !PT ;  /* 0x0000000f05057c10 */ /* 0x000fe40008ffe4ff */
[----:B------:R-:W-:-:S03]  /*2500*/  PLOP3.LUT P1, PT, PT, PT, UP0, 0x80, 0x0 ;  /* 0x000000000000781c */ /* 0x000fc60003f2f008 */
[----:B------:R3:W-:Y:S02]  /*2510*/  LDGSTS.E.BYPASS.LTC128B.128 [R243+0x3900], [R4.64], !P4 ;  /* 0x0390000004f37fae */ /* 0x0007e4000e101d52 */
[C---:B------:R-:W-:Y:S02]  /*2520*/  HMMA.16816.F32 R124, R8.reuse, R28, R88 ;  /* 0x0000001c087c723c */ /* 0x040fe40000001858 */
[----:B------:R-:W-:Y:S04]  /*2530*/  LDSM.16.M88.4 R52, [R229+0x4100] ;  /* 0x00410000e534783b */ /* 0x000fe80000000200 */
[----:B--2---:R-:W1:Y:S02]  /*2540*/  LDSM.16.M88.4 R16, [R231+0xa100] ;  /* 0x00a10000e710783b */ /* 0x004e640000000200 */
[C---:B------:R-:W-:Y:S02]  /*2550*/  HMMA.16816.F32 R136, R8.reuse, R20, R72 ;  /* 0x000000140888723c */ /* 0x040fe40000001848 */
[----:B------:R-:W2:Y:S04]  /*2560*/  LDSM.16.M88.4 R48, [R229+0x4900] ;  /* 0x00490000e530783b */ /* 0x000ea80000000200 */
[----:B------:R-:W4:Y:S02]  /*2570*/  LDSM.16.M88.4 R44, [R229+0x5100] ;  /* 0x00510000e52c783b */ /* 0x000f240000000200 */
[C---:B------:R-:W-:Y:S02]  /*2580*/  HMMA.16816.F32 R32, R8.reuse, R30, R96 ;  /* 0x0000001e0820723c */ /* 0x040fe40000001860 */
[----:B------:R-:W-:Y:S04]  /*2590*/  LDSM.16.M88.4 R40, [R229+0x5900] ;  /* 0x00590000e528783b */ /* 0x000fe80000000200 */
[----:B------:R-:W-:Y:S02]  /*25a0*/  LDSM.16.M88.4 R28, [R228] ;  /* 0x00000000e41c783b */ /* 0x000fe40000000200 */
[C---:B------:R-:W-:Y:S02]  /*25b0*/  HMMA.16816.F32 R104, R8.reuse, R26, R84 ;  /* 0x0000001a0868723c */ /* 0x040fe40000001854 */
[----:B---3--:R-:W-:Y:S04]  /*25c0*/  LDSM.16.M88.4 R4, [R233+0xa100] ;  /* 0x00a10000e904783b */ /* 0x008fe80000000200 */
[----:B------:R-:W0:Y:S02]  /*25d0*/  LDGDEPBAR ;  /* 0x00000000000079af */ /* 0x000e240000000000 */
[----:B------:R-:W-:Y:S02]  /*25e0*/  HMMA.16816.F32 R100, R8, R22, R68 ;  /* 0x000000160864723c */ /* 0x000fe40000001844 */
[----:B------:R-:W3:Y:S06]  /*25f0*/  LDSM.16.M88.4 R8, [R231+0x8100] ;  /* 0x00810000e708783b */ /* 0x000eec0000000200 */
[C---:B------:R-:W-:Y:S01]  /*2600*/  HMMA.16816.F32 R116, R12.reuse, R26, R116 ;  /* 0x0000001a0c74723c */ /* 0x040fe20000001874 */
[----:B------:R-:W5:Y:S07]  /*2610*/  LDSM.16.M88.4 R24, [R228+0x800] ;  /* 0x00080000e418783b */ /* 0x000f6e0000000200 */
[----:B------:R-:W-:Y:S01]  /*2620*/  HMMA.16816.F32 R112, R12, R22, R92 ;  /* 0x000000160c70723c */ /* 0x000fe2000000185c */
[----:B------:R-:W5:Y:S04]  /*2630*/  LDSM.16.M88.4 R12, [R233+0x8100] ;  /* 0x00810000e90c783b */ /* 0x000f680000000200 */
[----:B------:R-:W5:Y:S03]  /*2640*/  LDSM.16.M88.4 R20, [R228+0x1000] ;  /* 0x00100000e414783b */ /* 0x000f660000000200 */
[C---:B-1----:R-:W-:Y:S01]  /*2650*/  HMMA.16816.F32 R72, R16.reuse, R52, R36 ;  /* 0x000000341048723c */ /* 0x042fe20000001824 */
[----:B------:R-:W1:Y:S07]  /*2660*/  LDSM.16.M88.4 R36, [R228+0x1800] ;  /* 0x00180000e424783b */ /* 0x000e6e0000000200 */
[C---:B--2---:R-:W-:Y:S08]  /*2670*/  HMMA.16816.F32 R108, R16.reuse, R48, R56 ;  /* 0x00000030106c723c */ /* 0x044ff00000001838 */
[C---:B----4-:R-:W-:Y:S08]  /*2680*/  HMMA.16816.F32 R96, R16.reuse, R44, R60 ;  /* 0x0000002c1060723c */ /* 0x050ff0000000183c */
[----:B------:R-:W-:Y:S08]  /*2690*/  HMMA.16816.F32 R92, R16, R54, R128 ;  /* 0x00000036105c723c */ /* 0x000ff00000001880 */
[C---:B---3--:R-:W-:Y:S08]  /*26a0*/  HMMA.16816.F32 R84, R8.reuse, R52, R120 ;  /* 0x000000340854723c */ /* 0x048ff00000001878 */
[----:B------:R-:W-:Y:S08]  /*26b0*/  HMMA.16816.F32 R80, R8, R54, R80 ;  /* 0x000000360850723c */ /* 0x000ff00000001850 */
[C---:B------:R-:W-:Y:S08]  /*26c0*/  HMMA.16816.F32 R88, R16.reuse, R40, R64 ;  /* 0x000000281058723c */ /* 0x040ff00000001840 */
[C---:B------:R-:W-:Y:S08]  /*26d0*/  HMMA.16816.F32 R76, R16.reuse, R50, R76 ;  /* 0x00000032104c723c */ /* 0x040ff0000000184c */
[C---:B------:R-:W-:Y:S08]  /*26e0*/  HMMA.16816.F32 R68, R16.reuse, R46, R116 ;  /* 0x0000002e1044723c */ /* 0x040ff00000001874 */
[----:B------:R-:W-:Y:S08]  /*26f0*/  HMMA.16816.F32 R56, R16, R42, R112 ;  /* 0x0000002a1038723c */ /* 0x000ff00000001870 */
[C---:B------:R-:W-:Y:S08]  /*2700*/  HMMA.16816.F32 R60, R8.reuse, R50, R32 ;  /* 0x00000032083c723c */ /* 0x040ff00000001820 */
[C---:B------:R-:W-:Y:S08]  /*2710*/  HMMA.16816.F32 R52, R8.reuse, R44, R132 ;  /* 0x0000002c0834723c */ /* 0x040ff00000001884 */
[C---:B------:R-:W-:Y:S01]  /*2720*/  HMMA.16816.F32 R64, R8.reuse, R48, R124 ;  /* 0x000000300840723c */ /* 0x040fe2000000187c */
[----:B------:R-:W-:Y:S07]  /*2730*/  LDSM.16.M88.4 R48, [R175+0x6100] ;  /* 0x00610000af30783b */ /* 0x000fee0000000200 */
[C---:B------:R-:W-:Y:S08]  /*2740*/  HMMA.16816.F32 R44, R8.reuse, R46, R104 ;  /* 0x0000002e082c723c */ /* 0x040ff00000001868 */
[C---:B------:R-:W-:Y:S08]  /*2750*/  HMMA.16816.F32 R32, R8.reuse, R40, R136 ;  /* 0x000000280820723c */ /* 0x040ff00000001888 */
[----:B------:R-:W-:Y:S01]  /*2760*/  HMMA.16816.F32 R16, R8, R42, R100 ;  /* 0x0000002a0810723c */ /* 0x000fe20000001864 */
[----:B------:R-:W-:Y:S04]  /*2770*/  LDSM.16.M88.4 R8, [R230+0xe100] ;  /* 0x00e10000e608783b */ /* 0x000fe80000000200 */
[----:B------:R-:W2:Y:S03]  /*2780*/  LDSM.16.M88.4 R40, [R175+0x6900] ;  /* 0x00690000af28783b */ /* 0x000ea60000000200 */
[C---:B------:R-:W-:Y:S08]  /*2790*/  HMMA.16816.F32 R100, R4.reuse, R30, R92 ;  /* 0x0000001e0464723c */ /* 0x040ff0000000185c */
[----:B-----5:R-:W-:Y:S08]  /*27a0*/  HMMA.16816.F32 R120, R4, R24, R108 ;  /* 0x000000180478723c */ /* 0x020ff0000000186c */
[C---:B------:R-:W-:Y:S08]  /*27b0*/  HMMA.16816.F32 R128, R12.reuse, R28, R84 ;  /* 0x0000001c0c80723c */ /* 0x040ff00000001854 */
[C---:B------:R-:W-:Y:S08]  /*27c0*/  HMMA.16816.F32 R124, R12.reuse, R30, R80 ;  /* 0x0000001e0c7c723c */ /* 0x040ff00000001850 */
[C---:B------:R-:W-:Y:S08]  /*27d0*/  HMMA.16816.F32 R116, R12.reuse, R24, R64 ;  /* 0x000000180c74723c */ /* 0x040ff00000001840 */
[C---:B------:R-:W-:Y:S08]  /*27e0*/  HMMA.16816.F32 R112, R12.reuse, R26, R60 ;  /* 0x0000001a0c70723c */ /* 0x040ff0000000183c */
[C---:B------:R-:W-:Y:S01]  /*27f0*/  HMMA.16816.F32 R108, R12.reuse, R20, R52 ;  /* 0x000000140c6c723c */ /* 0x040fe20000001834 */
[----:B------:R-:W-:Y:S07]  /*2800*/  LDSM.16.M88.4 R52, [R234+0x3800] ;  /* 0x00380000ea34783b */ /* 0x000fee0000000200 */
[C---:B------:R-:W-:Y:S01]  /*2810*/  HMMA.16816.F32 R84, R12.reuse, R22, R44 ;  /* 0x000000160c54723c */ /* 0x040fe2000000182c */
[----:B------:R-:W-:Y:S07]  /*2820*/  LDSM.16.M88.4 R44, [R234+0x3000] ;  /* 0x00300000ea2c783b */ /* 0x000fee0000000200 */
[C---:B-1----:R-:W-:Y:S01]  /*2830*/  HMMA.16816.F32 R104, R12.reuse, R36, R32 ;  /* 0x000000240c68723c */ /* 0x042fe20000001820 */
[----:B------:R-:W-:Y:S07]  /*2840*/  LDSM.16.M88.4 R32, [R175+0x7100] ;  /* 0x00710000af20783b */ /* 0x000fee0000000200 */
[----:B------:R-:W-:Y:S01]  /*2850*/  HMMA.16816.F32 R92, R12, R38, R16 ;  /* 0x000000260c5c723c */ /* 0x000fe20000001810 */
[----:B------:R-:W1:Y:S04]  /*2860*/  LDSM.16.M88.4 R12, [R230+0xc100] ;  /* 0x00c10000e60c783b */ /* 0x000e680000000200 */
[----:B------:R-:W3:Y:S03]  /*2870*/  LDSM.16.M88.4 R16, [R175+0x7900] ;  /* 0x00790000af10783b */ /* 0x000ee60000000200 */
[C---:B------:R-:W-:Y:S01]  /*2880*/  HMMA.16816.F32 R76, R4.reuse, R26, R76 ;  /* 0x0000001a044c723c */ /* 0x040fe2000000184c */
[----:B------:R-:W-:Y:S07]  /*2890*/  LDSM.16.M88.4 R24, [R234+0x2800] ;  /* 0x00280000ea18783b */ /* 0x000fee0000000200 */
[C---:B------:R-:W-:Y:S08]  /*28a0*/  HMMA.16816.F32 R140, R4.reuse, R20, R96 ;  /* 0x00000014048c723c */ /* 0x040ff00000001860 */
[C---:B------:R-:W-:Y:S01]  /*28b0*/  HMMA.16816.F32 R136, R4.reuse, R22, R68 ;  /* 0x000000160488723c */ /* 0x040fe20000001844 */
[----:B------:R-:W4:Y:S07]  /*28c0*/  LDSM.16.M88.4 R20, [R232+0xc100] ;  /* 0x00c10000e814783b */ /* 0x000f2e0000000200 */
[C---:B------:R-:W-:Y:S01]  /*28d0*/  HMMA.16816.F32 R72, R4.reuse, R28, R72 ;  /* 0x0000001c0448723c */ /* 0x040fe20000001848 */
[----:B------:R-:W-:Y:S07]  /*28e0*/  LDSM.16.M88.4 R28, [R234+0x2000] ;  /* 0x00200000ea1c783b */ /* 0x000fee0000000200 */
[C---:B------:R-:W-:Y:S08]  /*28f0*/  HMMA.16816.F32 R96, R4.reuse, R36, R88 ;  /* 0x000000240460723c */ /* 0x040ff00000001858 */
[----:B------:R-:W-:Y:S01]  /*2900*/  HMMA.16816.F32 R132, R4, R38, R56 ;  /* 0x000000260484723c */ /* 0x000fe20000001838 */
[----:B------:R-:W5:Y:S07]  /*2910*/  LDSM.16.M88.4 R4, [R232+0xe100] ;  /* 0x00e10000e804783b */ /* 0x000f6e0000000200 */
[C---:B--2---:R-:W-:Y:S08]  /*2920*/  HMMA.16816.F32 R60, R8.reuse, R40, R120 ;  /* 0x00000028083c723c */ /* 0x044ff00000001878 */
[----:B------:R-:W-:Y:S08]  /*2930*/  HMMA.16816.F32 R56, R8, R42, R76 ;  /* 0x0000002a0838723c */ /* 0x000ff0000000184c */
[C---:B-1----:R-:W-:Y:S08]  /*2940*/  HMMA.16816.F32 R36, R12.reuse, R40, R116 ;  /* 0x000000280c24723c */ /* 0x042ff00000001874 */
[----:B------:R-:W-:Y:S08]  /*2950*/  HMMA.16816.F32 R40, R12, R42, R112 ;  /* 0x0000002a0c28723c */ /* 0x000ff00000001870 */
[C---:B------:R-:W-:Y:S08]  /*2960*/  HMMA.16816.F32 R68, R8.reuse, R50, R100 ;  /* 0x000000320844723c */ /* 0x040ff00000001864 */
[C---:B------:R-:W-:Y:S08]  /*2970*/  HMMA.16816.F32 R72, R8.reuse, R48, R72 ;  /* 0x000000300848723c */ /* 0x040ff00000001848 */
[C---:B------:R-:W-:Y:S08]  /*2980*/  HMMA.16816.F32 R88, R8.reuse, R32, R140 ;  /* 0x000000200858723c */ /* 0x040ff0000000188c */
[C---:B------:R-:W-:Y:S08]  /*2990*/  HMMA.16816.F32 R100, R8.reuse, R34, R136 ;  /* 0x000000220864723c */ /* 0x040ff00000001888 */
[C---:B---3--:R-:W-:Y:S08]  /*29a0*/  HMMA.16816.F32 R96, R8.reuse, R16, R96 ;  /* 0x000000100860723c */ /* 0x048ff00000001860 */
[----:B------:R-:W-:Y:S08]  /*29b0*/  HMMA.16816.F32 R80, R8, R18, R132 ;  /* 0x000000120850723c */ /* 0x000ff00000001884 */
        /* <DEDUP_REMOVED lines=8> */
[----:B------:R-:W1:Y:S04]  /*2a40*/  LDSM.16.M88.4 R16, [R231+0xe100] ;  /* 0x00e10000e710783b */ /* 0x000e680000000200 */
[----:B------:R-:W2:Y:S03]  /*2a50*/  LDSM.16.M88.4 R12, [R231+0xc100] ;  /* 0x00c10000e70c783b */ /* 0x000ea60000000200 */
[C---:B----4-:R-:W-:Y:S01]  /*2a60*/  HMMA.16816.F32 R120, R20.reuse, R24, R36 ;  /* 0x000000181478723c */ /* 0x050fe20000001824 */
[----:B------:R-:W-:Y:S07]  /*2a70*/  LDSM.16.M88.4 R36, [R229+0x7100] ;  /* 0x00710000e524783b */ /* 0x000fee0000000200 */
[-C--:B------:R-:W-:Y:S01]  /*2a80*/  HMMA.16816.F32 R112, R20, R26.reuse, R40 ;  /* 0x0000001a1470723c */ /* 0x080fe20000001828 */
[----:B------:R-:W3:Y:S07]  /*2a90*/  LDSM.16.M88.4 R40, [R229+0x6900] ;  /* 0x00690000e528783b */ /* 0x000eee0000000200 */
[C---:B-----5:R-:W-:Y:S08]  /*2aa0*/  HMMA.16816.F32 R140, R4.reuse, R26, R56 ;  /* 0x0000001a048c723c */ /* 0x060ff00000001838 */
[C---:B------:R-:W-:Y:S08]  /*2ab0*/  HMMA.16816.F32 R116, R4.reuse, R28, R72 ;  /* 0x0000001c0474723c */ /* 0x040ff00000001848 */
[C---:B------:R-:W-:Y:S08]  /*2ac0*/  HMMA.16816.F32 R148, R4.reuse, R30, R68 ;  /* 0x0000001e0494723c */ /* 0x040ff00000001844 */
[----:B------:R-:W-:Y:S01]  /*2ad0*/  HMMA.16816.F32 R144, R4, R24, R60 ;  /* 0x000000180490723c */ /* 0x000fe2000000183c */
[----:B------:R-:W-:Y:S07]  /*2ae0*/  LDSM.16.M88.4 R24, [R228+0x3000] ;  /* 0x00300000e418783b */ /* 0x000fee0000000200 */
[C---:B------:R-:W-:Y:S08]  /*2af0*/  HMMA.16816.F32 R56, R20.reuse, R28, R76 ;  /* 0x0000001c1438723c */ /* 0x040ff0000000184c */
[----:B------:R-:W-:Y:S01]  /*2b00*/  HMMA.16816.F32 R124, R20, R30, R64 ;  /* 0x0000001e147c723c */ /* 0x000fe20000001840 */
[----:B------:R-:W-:Y:S07]  /*2b10*/  LDSM.16.M88.4 R28, [R228+0x2800] ;  /* 0x00280000e41c783b */ /* 0x000fee0000000200 */
[C---:B------:R-:W-:Y:S08]  /*2b20*/  HMMA.16816.F32 R136, R4.reuse, R44, R88 ;  /* 0x0000002c0488723c */ /* 0x040ff00000001858 */
[C---:B------:R-:W-:Y:S08]  /*2b30*/  HMMA.16816.F32 R132, R4.reuse, R46, R100 ;  /* 0x0000002e0484723c */ /* 0x040ff00000001864 */
[C---:B------:R-:W-:Y:S08]  /*2b40*/  HMMA.16816.F32 R128, R4.reuse, R52, R96 ;  /* 0x000000340480723c */ /* 0x040ff00000001860 */
[----:B------:R-:W-:Y:S01]  /*2b50*/  HMMA.16816.F32 R60, R4, R54, R80 ;  /* 0x00000036043c723c */ /* 0x000fe20000001850 */
[----:B------:R-:W4:Y:S07]  /*2b60*/  LDSM.16.M88.4 R4, [R235+0xe100] ;  /* 0x00e10000eb04783b */ /* 0x000f2e0000000200 */
[C---:B------:R-:W-:Y:S01]  /*2b70*/  HMMA.16816.F32 R108, R20.reuse, R44, R8 ;  /* 0x0000002c146c723c */ /* 0x040fe20000001808 */
[----:B------:R-:W5:Y:S07]  /*2b80*/  LDSM.16.M88.4 R8, [R233+0xc100] ;  /* 0x00c10000e908783b */ /* 0x000f6e0000000200 */
[C---:B------:R-:W-:Y:S01]  /*2b90*/  HMMA.16816.F32 R68, R20.reuse, R46, R84 ;  /* 0x0000002e1444723c */ /* 0x040fe20000001854 */
[----:B------:R-:W3:Y:S07]  /*2ba0*/  LDSM.16.M88.4 R44, [R228+0x2000] ;  /* 0x00200000e42c783b */ /* 0x000eee0000000200 */
[C---:B------:R-:W-:Y:S08]  /*2bb0*/  HMMA.16816.F32 R72, R20.reuse, R52, R104 ;  /* 0x000000341448723c */ /* 0x040ff00000001868 */
[----:B------:R-:W-:Y:S01]  /*2bc0*/  HMMA.16816.F32 R64, R20, R54, R92 ;  /* 0x000000361440723c */ /* 0x000fe2000000185c */
[----:B------:R-:W4:Y:S01]  /*2bd0*/  LDSM.16.M88.4 R20, [R228+0x3800] ;  /* 0x00380000e414783b */ /* 0x000f220000000200 */
[----:B------:R-:W-:-:S06]  /*2be0*/  DEPBAR.LE SB0, 0x0 ;  /* 0x000080000000791a */ /* 0x000fcc0000000000 */
[C---:B-1----:R-:W-:Y:S08]  /*2bf0*/  HMMA.16816.F32 R100, R16.reuse, R48, R116 ;  /* 0x000000301064723c */ /* 0x042ff00000001874 */
[----:B------:R-:W-:Y:S08]  /*2c00*/  HMMA.16816.F32 R96, R16, R50, R148 ;  /* 0x000000321060723c */ /* 0x000ff00000001894 */
[C---:B--2---:R-:W-:Y:S08]  /*2c10*/  HMMA.16816.F32 R56, R12.reuse, R48, R56 ;  /* 0x000000300c38723c */ /* 0x044ff00000001838 */
[----:B------:R-:W-:Y:S08]  /*2c20*/  HMMA.16816.F32 R52, R12, R50, R124 ;  /* 0x000000320c34723c */ /* 0x000ff0000000187c */
        /* <DEDUP_REMOVED lines=12> */
[C---:B----4-:R-:W-:Y:S08]  /*2cf0*/  HMMA.16816.F32 R92, R4.reuse, R28, R92 ;  /* 0x0000001c045c723c */ /* 0x050ff0000000185c */
[----:B------:R-:W-:Y:S08]  /*2d00*/  HMMA.16816.F32 R88, R4, R30, R88 ;  /* 0x0000001e0458723c */ /* 0x000ff00000001858 */
[----:B-----5:R-:W-:Y:S08]  /*2d10*/  HMMA.16816.F32 R48, R8, R28, R48 ;  /* 0x0000001c0830723c */ /* 0x020ff00000001830 */
[C---:B------:R-:W-:Y:S08]  /*2d20*/  HMMA.16816.F32 R100, R4.reuse, R44, R100 ;  /* 0x0000002c0464723c */ /* 0x040ff00000001864 */
[C---:B------:R-:W-:Y:S08]  /*2d30*/  HMMA.16816.F32 R96, R4.reuse, R46, R96 ;  /* 0x0000002e0460723c */ /* 0x040ff00000001860 */
[C---:B------:R-:W-:Y:S08]  /*2d40*/  HMMA.16816.F32 R84, R4.reuse, R24, R84 ;  /* 0x000000180454723c */ /* 0x040ff00000001854 */
[C---:B------:R-:W-:Y:S08]  /*2d50*/  HMMA.16816.F32 R80, R4.reuse, R26, R80 ;  /* 0x0000001a0450723c */ /* 0x040ff00000001850 */
[C---:B------:R-:W-:Y:S08]  /*2d60*/  HMMA.16816.F32 R76, R4.reuse, R20, R76 ;  /* 0x00000014044c723c */ /* 0x040ff0000000184c */
[----:B------:R-:W-:Y:S07]  /*2d70*/  HMMA.16816.F32 R60, R4, R22, R60 ;  /* 0x00000016043c723c */ /* 0x000fee000000183c */
[----:B------:R-:W-:Y:S01]  /*2d80*/  LOP3.LUT R4, R153, R152, RZ, 0xfc, !PT ;  /* 0x0000009899047212 */ /* 0x000fe200078efcff */
        /* <DEDUP_REMOVED lines=8> */
[----:B------:R-:W-:Y:S05]  /*2e10*/  @!P1 BRA `(.L_x_1446) ;  /* 0x0000024000009947 */ /* 0x000fea0003800000 */
[----:B------:R-:W-:-:S04]  /*2e20*/  UIADD3 UR5, UR21, -0x2, URZ ;  /* 0xfffffffe15057890 */ /* 0x000fc8000fffe03f */
        /* <DEDUP_REMOVED lines=9> */
[----:B------:R-:W-:-:S03]  /*2ec0*/  IADD3 R2, R9, UR4, RZ ;  /* 0x0000000409027c10 */ /* 0x000fc6000fffe0ff */
        /* <DEDUP_REMOVED lines=25> */
.L_x_1446:
[----:B------:R-:W-:Y:S01]  /*3060*/  LOP3.LUT R2, R155, 0xffffffe0, RZ, 0xc0, !PT ;  /* 0xffffffe09b027812 */ /* 0x000fe200078ec0ff */
[----:B---3--:R-:W-:Y:S01]  /*3070*/  IMAD.U32 R6, RZ, RZ, UR17 ;  /* 0x00000011ff067e24 */ /* 0x008fe2000f8e00ff */
[----:B------:R-:W-:Y:S01]  /*3080*/  STL [R1+0x80], R243 ;  /* 0x000080f301007387 */ /* 0x000fe20000100800 */
[----:B------:R-:W-:-:S02]  /*3090*/  IMAD.SHL.U32 R224, R4, 0x2, RZ ;  /* 0x0000000204e07824 */ /* 0x000fc400078e00ff */
[----:B------:R-:W-:Y:S01]  /*30a0*/  IMAD.IADD R2, R168, 0x1, -R2 ;  /* 0x00000001a8027824 */ /* 0x000fe200078e0a02 */
[----:B------:R1:W-:Y:S01]  /*30b0*/  STL [R1+0x7c], R242 ;  /* 0x00007cf201007387 */ /* 0x0003e20000100800 */
[----:B------:R-:W-:Y:S01]  /*30c0*/  IMAD R225, R3, 0x2, R224 ;  /* 0x0000000203e17824 */ /* 0x000fe200078e02e0 */
[C---:B------:R-:W-:Y:S02]  /*30d0*/  LEA R227, R0.reuse, R224, 0x1 ;  /* 0x000000e000e37211 */ /* 0x040fe400078e08ff */
[----:B------:R-:W-:Y:S01]  /*30e0*/  SHF.R.S32.HI R5, RZ, 0x1f, R2 ;  /* 0x0000001fff057819 */ /* 0x000fe20000011402 */
[----:B------:R2:W-:Y:S01]  /*30f0*/  STL [R1+0x78], R241 ;  /* 0x000078f101007387 */ /* 0x0005e20000100800 */
        /* <DEDUP_REMOVED lines=12> */
[----:B------:R-:W-:Y:S01]  /*31c0*/  FSEL R6, R100, -INF , P4 ;  /* 0xff80000064067808 */ /* 0x000fe20002000000 */
[----:B------:R-:W-:Y:S01]  /*31d0*/  STL [R1+0x60], R235 ;  /* 0x000060eb01007387 */ /* 0x000fe20000100800 */
[----:B------:R-:W-:Y:S02]  /*31e0*/  FSEL R7, R101, -INF , P2 ;  /* 0xff80000065077808 */ /* 0x000fe40001000000 */
[C---:B------:R-:W-:Y:S01]  /*31f0*/  ISETP.GT.AND P5, PT, R8.reuse, 0x8, PT ;  /* 0x000000080800780c */ /* 0x040fe20003fa4270 */
[----:B------:R-:W-:Y:S01]  /*3200*/  STL [R1+0x5c], R234 ;  /* 0x00005cea01007387 */ /* 0x000fe20000100800 */
[----:B------:R-:W-:Y:S02]  /*3210*/  ISETP.GT.AND P1, PT, R8, 0x9, PT ;  /* 0x000000090800780c */ /* 0x000fe40003f24270 */
[----:B------:R-:W-:Y:S01]  /*3220*/  FSEL R9, R96, -INF , P5 ;  /* 0xff80000060097808 */ /* 0x000fe20002800000 */
[----:B------:R-:W-:Y:S01]  /*3230*/  STL [R1+0x58], R233 ;  /* 0x000058e901007387 */ /* 0x000fe20000100800 */
[----:B------:R-:W-:-:S02]  /*3240*/  FMNMX.FTZ R2, R6, R7, !PT ;  /* 0x0000000706027209 */ /* 0x000fc40007810000 */
[----:B------:R-:W-:Y:S01]  /*3250*/  FSEL R11, R102, -INF , P4 ;  /* 0xff800000660b7808 */ /* 0x000fe20002000000 */
[----:B------:R-:W-:Y:S01]  /*3260*/  STL [R1+0x54], R232 ;  /* 0x000054e801007387 */ /* 0x000fe20000100800 */
[----:B------:R-:W-:Y:S02]  /*3270*/  FSEL R160, R58, -INF , P4 ;  /* 0xff8000003aa07808 */ /* 0x000fe40002000000 */
[----:B------:R-:W-:Y:S01]  /*3280*/  FSEL R144, R56, -INF , P4 ;  /* 0xff80000038907808 */ /* 0x000fe20002000000 */
[----:B------:R-:W-:Y:S01]  /*3290*/  STL [R1+0x50], R231 ;  /* 0x000050e701007387 */ /* 0x000fe20000100800 */
[----:B------:R-:W-:Y:S02]  /*32a0*/  FSEL R10, R97, -INF , P1 ;  /* 0xff800000610a7808 */ /* 0x000fe40000800000 */
[----:B------:R-:W-:Y:S01]  /*32b0*/  ISETP.GT.AND P4, PT, R8, 0x10, PT ;  /* 0x000000100800780c */ /* 0x000fe20003f84270 */
[----:B------:R-:W-:Y:S01]  /*32c0*/  STL [R1+0x4c], R230 ;  /* 0x00004ce601007387 */ /* 0x000fe20000100800 */
[----:B------:R-:W-:-:S02]  /*32d0*/  FMNMX.FTZ R2, R9, R2, !PT ;  /* 0x0000000209027209 */ /* 0x000fc40007810000 */
[----:B------:R-:W-:Y:S01]  /*32e0*/  FSEL R14, R103, -INF , P2 ;  /* 0xff800000670e7808 */ /* 0x000fe20001000000 */
[----:B------:R-:W-:Y:S01]  /*32f0*/  STL [R1+0x48], R229 ;  /* 0x000048e501007387 */ /* 0x000fe20000100800 */
[----:B------:R-:W-:Y:S02]  /*3300*/  FSEL R154, R59, -INF , P2 ;  /* 0xff8000003b9a7808 */ /* 0x000fe40001000000 */
[----:B------:R-:W-:Y:S01]  /*3310*/  FSEL R135, R57, -INF , P2 ;  /* 0xff80000039877808 */ /* 0x000fe20001000000 */
[----:B------:R3:W-:Y:S01]  /*3320*/  STL [R1+0x44], R228 ;  /* 0x000044e401007387 */ /* 0x0007e20000100800 */
[----:B------:R-:W-:Y:S02]  /*3330*/  ISETP.GT.AND P2, PT, R8, 0x11, PT ;  /* 0x000000110800780c */ /* 0x000fe40003f44270 */
[----:B------:R-:W-:Y:S01]  /*3340*/  FSEL R17, R92, -INF , P4 ;  /* 0xff8000005c117808 */ /* 0x000fe20002000000 */
[----:B------:R-:W-:Y:S01]  /*3350*/  LDSM.16.MT88.4 R120, [R226+0x2100] ;  /* 0x00210000e278783b */ /* 0x000fe20000004200 */
[----:B------:R-:W-:-:S02]  /*3360*/  FMNMX.FTZ R2, R10, R2, !PT ;  /* 0x000000020a027209 */ /* 0x000fc40007810000 */
[----:B------:R-:W-:Y:S01]  /*3370*/  FSEL R16, R99, -INF , P1 ;  /* 0xff80000063107808 */ /* 0x000fe20000800000 */
[----:B------:R-:W-:Y:S01]  /*3380*/  LDSM.16.MT88.4 R44, [R224+0x100] ;  /* 0x00010000e02c783b */ /* 0x000fe20000004200 */
[----:B------:R-:W-:Y:S02]  /*3390*/  FSEL R146, R55, -INF , P1 ;  /* 0xff80000037927808 */ /* 0x000fe40000800000 */
[----:B------:R-:W-:Y:S01]  /*33a0*/  FSEL R133, R53, -INF , P1 ;  /* 0xff80000035857808 */ /* 0x000fe20000800000 */
[----:B------:R-:W-:Y:S01]  /*33b0*/  LDSM.16.MT88.4 R100, [R225+0x2100] ;  /* 0x00210000e164783b */ /* 0x000fe20000004200 */
[----:B------:R-:W-:Y:S02]  /*33c0*/  FSEL R18, R93, -INF , P2 ;  /* 0xff8000005d127808 */ /* 0x000fe40001000000 */
[----:B------:R-:W-:Y:S01]  /*33d0*/  ISETP.GT.AND P1, PT, R8, 0x18, PT ;  /* 0x000000180800780c */ /* 0x000fe20003f24270 */
[----:B------:R-:W-:Y:S01]  /*33e0*/  LDSM.16.MT88.4 R104, [R227+0x2100] ;  /* 0x00210000e368783b */ /* 0x000fe20000004200 */
[----:B------:R-:W-:-:S02]  /*33f0*/  FMNMX.FTZ R2, R17, R2, !PT ;  /* 0x0000000211027209 */ /* 0x000fc40007810000 */
[----:B------:R-:W-:Y:S01]  /*3400*/  FSEL R22, R95, -INF , P2 ;  /* 0xff8000005f167808 */ /* 0x000fe20001000000 */
[----:B------:R-:W-:Y:S01]  /*3410*/  LDSM.16.MT88.4 R56, [R225+0x2900] ;  /* 0x00290000e138783b */ /* 0x000fe20000004200 */
[----:B------:R-:W-:Y:S02]  /*3420*/  FSEL R153, R51, -INF , P2 ;  /* 0xff80000033997808 */ /* 0x000fe40001000000 */
[----:B------:R-:W-:Y:S01]  /*3430*/  FSEL R114, R49, -INF , P2 ;  /* 0xff80000031727808 */ /* 0x000fe20001000000 */
[----:B------:R-:W-:Y:S01]  /*3440*/  LDSM.16.MT88.4 R72, [R225+0x900] ;  /* 0x00090000e148783b */ /* 0x000fe20000004200 */
[----:B------:R-:W-:Y:S02]  /*3450*/  ISETP.GT.AND P2, PT, R8, 0x19, PT ;  /* 0x000000190800780c */ /* 0x000fe40003f44270 */
[----:B------:R-:W-:Y:S01]  /*3460*/  FSEL R19, R88, -INF , P1 ;  /* 0xff80000058137808 */ /* 0x000fe20000800000 */
[----:B------:R-:W-:Y:S01]  /*3470*/  STL [R1+0x40], R175 ;  /* 0x000040af01007387 */ /* 0x000fe20000100800 */
[----:B------:R-:W-:-:S02]  /*3480*/  FMNMX.FTZ R2, R18, R2, !PT ;  /* 0x0000000212027209 */ /* 0x000fc40007810000 */
[----:B------:R-:W-:Y:S01]  /*3490*/  FSEL R21, R94, -INF , P4 ;  /* 0xff8000005e157808 */ /* 0x000fe20002000000 */
[----:B------:R-:W0:Y:S01]  /*34a0*/  LDGDEPBAR ;  /* 0x00000000000079af */ /* 0x000e220000000000 */
[----:B------:R-:W-:Y:S02]  /*34b0*/  FSEL R147, R50, -INF , P4 ;  /* 0xff80000032937808 */ /* 0x000fe40002000000 */
[----:B------:R-:W-:Y:S01]  /*34c0*/  FSEL R115, R48, -INF , P4 ;  /* 0xff80000030737808 */ /* 0x000fe20002000000 */
[----:B------:R-:W-:Y:S01]  /*34d0*/  LDSM.16.MT88.4 R92, [R226+0x2900] ;  /* 0x00290000e25c783b */ /* 0x000fe20000004200 */
[----:B------:R-:W-:Y:S02]  /*34e0*/  FSEL R20, R89, -INF , P2 ;  /* 0xff80000059147808 */ /* 0x000fe40001000000 */
[----:B------:R-:W-:Y:S01]  /*34f0*/  ISETP.GT.AND P4, PT, R8, 0x20, PT ;  /* 0x000000200800780c */ /* 0x000fe20003f84270 */
[----:B------:R-:W-:Y:S01]  /*3500*/  LDSM.16.MT88.4 R48, [R225+0x100] ;  /* 0x00010000e130783b */ /* 0x000fe20000004200 */
[----:B------:R-:W-:-:S02]  /*3510*/  FMNMX.FTZ R2, R19, R2, !PT ;  /* 0x0000000213027209 */ /* 0x000fc40007810000 */
[----:B------:R-:W-:Y:S02]  /*3520*/  FSEL R24, R91, -INF , P2 ;  /* 0xff8000005b187808 */ /* 0x000fe40001000000 */
[----:B------:R-:W-:Y:S02]  /*3530*/  FSEL R155, R31, -INF , P2 ;  /* 0xff8000001f9b7808 */ /* 0x000fe40001000000 */
[----:B------:R-:W-:Y:S02]  /*3540*/  FSEL R112, R29, -INF , P2 ;  /* 0xff8000001d707808 */ /* 0x000fe40001000000 */
[----:B------:R-:W-:Y:S02]  /*3550*/  ISETP.GT.AND P2, PT, R8, 0x21, PT ;  /* 0x000000210800780c */ /* 0x000fe40003f44270 */
[----:B------:R-:W-:Y:S02]  /*3560*/  FSEL R179, R84, -INF , P4 ;  /* 0xff80000054b37808 */ /* 0x000fe40002000000 */
[----:B------:R-:W-:-:S02]  /*3570*/  FMNMX.FTZ R2, R20, R2, !PT ;  /* 0x0000000214027209 */ /* 0x000fc40007810000 */
[----:B------:R-:W-:Y:S02]  /*3580*/  FSEL R23, R90, -INF , P1 ;  /* 0xff8000005a177808 */ /* 0x000fe40000800000 */
[----:B------:R-:W-:Y:S01]  /*3590*/  FSEL R145, R30, -INF , P1 ;  /* 0xff8000001e917808 */ /* 0x000fe20000800000 */
[----:B------:R-:W-:Y:S01]  /*35a0*/  LDSM.16.MT88.4 R88, [R226+0x100] ;  /* 0x00010000e258783b */ /* 0x000fe20000004200 */
[----:B------:R-:W-:Y:S02]  /*35b0*/  FSEL R113, R28, -INF , P1 ;  /* 0xff8000001c717808 */ /* 0x000fe40000800000 */
[----:B------:R-:W-:Y:S02]  /*35c0*/  FSEL R178, R85, -INF , P2 ;  /* 0xff80000055b27808 */ /* 0x000fe40001000000 */
[----:B------:R-:W-:Y:S02]  /*35d0*/  ISETP.GT.AND P1, PT, R8, 0x28, PT ;  /* 0x000000280800780c */ /* 0x000fe40003f24270 */
[----:B------:R-:W-:-:S02]  /*35e0*/  FMNMX.FTZ R2, R179, R2, !PT ;  /* 0x00000002b3027209 */ /* 0x000fc40007810000 */
[----:B------:R-:W-:Y:S02]  /*35f0*/  FSEL R15, R98, -INF , P5 ;  /* 0xff800000620f7808 */ /* 0x000fe40002800000 */
[----:B------:R-:W-:Y:S01]  /*3600*/  FSEL R152, R54, -INF , P5 ;  /* 0xff80000036987808 */ /* 0x000fe20002800000 */
[----:B------:R-:W-:Y:S01]  /*3610*/  LDSM.16.MT88.4 R96, [R224+0x2100] ;  /* 0x00210000e060783b */ /* 0x000fe20000004200 */
[----:B------:R-:W-:Y:S02]  /*3620*/  FSEL R134, R52, -INF , P5 ;  /* 0xff80000034867808 */ /* 0x000fe40002800000 */
[----:B------:R-:W-:Y:S01]  /*3630*/  ISETP.GT.AND P5, PT, R8, 0x29, PT ;  /* 0x000000290800780c */ /* 0x000fe20003fa4270 */
[----:B------:R-:W-:Y:S01]  /*3640*/  LDSM.16.MT88.4 R52, [R227+0x2900] ;  /* 0x00290000e334783b */ /* 0x000fe20000004200 */
[----:B------:R-:W-:Y:S02]  /*3650*/  FSEL R177, R80, -INF , P1 ;  /* 0xff80000050b17808 */ /* 0x000fe40000800000 */
[----:B------:R-:W-:-:S02]  /*3660*/  FMNMX.FTZ R2, R178, R2, !PT ;  /* 0x00000002b2027209 */ /* 0x000fc40007810000 */
[C---:B------:R-:W-:Y:S02]  /*3670*/  ISETP.GT.AND P6, PT, R8.reuse, 0x30, PT ;  /* 0x000000300800780c */ /* 0x040fe40003fc4270 */
[----:B------:R-:W-:Y:S02]  /*3680*/  FSEL R184, R81, -INF , P5 ;  /* 0xff80000051b87808 */ /* 0x000fe40002800000 */
[----:B------:R-:W-:Y:S02]  /*3690*/  FMNMX.FTZ R2, R177, R2, !PT ;  /* 0x00000002b1027209 */ /* 0x000fe40007810000 */
[----:B------:R-:W-:Y:S02]  /*36a0*/  ISETP.GT.AND P5, PT, R8, 0x31, PT ;  /* 0x000000310800780c */ /* 0x000fe40003fa4270 */
[----:B------:R-:W-:Y:S02]  /*36b0*/  FSEL R200, R76, -INF , P6 ;  /* 0xff8000004cc87808 */ /* 0x000fe40003000000 */
        /* <DEDUP_REMOVED lines=11> */
[----:B------:R-:W-:Y:S02]  /*3770*/  ISETP.GT.AND P2, PT, R8, 0x39, PT ;  /* 0x000000390800780c */ /* 0x000fe40003f44270 */
[----:B-1----:R-:W-:Y:S02]  /*3780*/  FSEL R242, R60, -INF , P4 ;  /* 0xff8000003cf27808 */ /* 0x002fe40002000000 */
[----:B------:R-:W-:-:S02]  /*3790*/  FMNMX.FTZ R2, R216, R2, !PT ;  /* 0x00000002d8027209 */ /* 0x000fc40007810000 */
[----:B--2---:R-:W-:Y:S01]  /*37a0*/  FSEL R241, R61, -INF , P2 ;  /* 0xff8000003df17808 */ /* 0x004fe20001000000 */
[----:B------:R-:W-:Y:S01]  /*37b0*/  STL [R1+0x84], R242 ;  /* 0x000084f201007387 */ /* 0x000fe20000100800 */
[----:B------:R-:W-:Y:S02]  /*37c0*/  FMNMX.FTZ R2, R242, R2, !PT ;  /* 0x00000002f2027209 */ /* 0x000fe40007810000 */
[----:B------:R-:W-:Y:S01]  /*37d0*/  FSEL R185, R82, -INF , P1 ;  /* 0xff80000052b97808 */ /* 0x000fe20000800000 */
[----:B------:R-:W-:Y:S01]  /*37e0*/  STL [R1+0x88], R241 ;  /* 0x000088f101007387 */ /* 0x000fe20000100800 */
[----:B------:R-:W-:Y:S02]  /*37f0*/  FMNMX.FTZ R2, R241, R2, !PT ;  /* 0x00000002f1027209 */ /* 0x000fe40007810000 */
[----:B------:R-:W-:Y:S02]  /*3800*/  FSEL R163, R38, -INF , P1 ;  /* 0xff80000026a37808 */ /* 0x000fe40000800000 */
[----:B------:R-:W-:Y:S01]  /*3810*/  FSEL R162, R36, -INF , P1 ;  /* 0xff80000024a27808 */ /* 0x000fe20000800000 */
[----:B------:R-:W1:Y:S01]  /*3820*/  SHFL.BFLY PT, R5, R2, 0x2, 0x1f ;  /* 0x0c401f0002057f89 */ /* 0x000e6200000e0000 */
[----:B---3--:R-:W-:-:S02]  /*3830*/  FSEL R228, R78, -INF , P6 ;  /* 0xff8000004ee47808 */ /* 0x008fc40003000000 */
[----:B------:R-:W-:Y:S02]  /*3840*/  FSEL R180, R79, -INF , P5 ;  /* 0xff8000004fb47808 */ /* 0x000fe40002800000 */
[----:B------:R-:W-:Y:S01]  /*3850*/  FSEL R203, R62, -INF , P4 ;  /* 0xff8000003ecb7808 */ /* 0x000fe20002000000 */
[----:B------:R-:W-:Y:S01]  /*3860*/  LDSM.16.MT88.4 R76, [R224+0x900] ;  /* 0x00090000e04c783b */ /* 0x000fe20000004200 */
[----:B------:R-:W-:Y:S02]  /*3870*/  FSEL R230, R63, -INF , P2 ;  /* 0xff8000003fe67808 */ /* 0x000fe40001000000 */
[----:B------:R-:W-:Y:S01]  /*3880*/  FMNMX.FTZ R0, R144, R135, !PT ;  /* 0x0000008790007209 */ /* 0x000fe20007810000 */
[----:B------:R-:W-:Y:S01]  /*3890*/  LDSM.16.MT88.4 R60, [R224+0x2900] ;  /* 0x00290000e03c783b */ /* 0x000fe20000004200 */
[----:B------:R-:W-:Y:S02]  /*38a0*/  FSEL R195, R64, -INF , P6 ;  /* 0xff80000040c37808 */ /* 0x000fe40003000000 */
[----:B------:R-:W-:-:S02]  /*38b0*/  FMNMX.FTZ R0, R134, R0, !PT ;  /* 0x0000000086007209 */ /* 0x000fc40007810000 */
[----:B------:R-:W-:Y:S02]  /*38c0*/  FSEL R194, R65, -INF , P5 ;  /* 0xff80000041c27808 */ /* 0x000fe40002800000 */
[----:B------:R-:W-:Y:S02]  /*38d0*/  FMNMX.FTZ R0, R133, R0, !PT ;  /* 0x0000000085007209 */ /* 0x000fe40007810000 */
[----:B------:R-:W-:Y:S02]  /*38e0*/  FSEL R193, R68, -INF , P4 ;  /* 0xff80000044c17808 */ /* 0x000fe40002000000 */
[----:B------:R-:W-:Y:S02]  /*38f0*/  FMNMX.FTZ R0, R115, R0, !PT ;  /* 0x0000000073007209 */ /* 0x000fe40007810000 */
[----:B------:R-:W-:Y:S02]  /*3900*/  FSEL R192, R69, -INF , P2 ;  /* 0xff80000045c07808 */ /* 0x000fe40001000000 */
[----:B-1----:R-:W-:-:S02]  /*3910*/  FMNMX.FTZ R2, R2, R5, !PT ;  /* 0x0000000502027209 */ /* 0x002fc40007810000 */
[----:B------:R-:W-:Y:S02]  /*3920*/  FMNMX.FTZ R0, R114, R0, !PT ;  /* 0x0000000072007209 */ /* 0x000fe40007810000 */
[----:B------:R-:W-:Y:S01]  /*3930*/  FSEL R191, R66, -INF , P6 ;  /* 0xff80000042bf7808 */ /* 0x000fe20003000000 */
[----:B------:R-:W1:Y:S01]  /*3940*/  SHFL.BFLY PT, R5, R2, 0x1, 0x1f ;  /* 0x0c201f0002057f89 */ /* 0x000e6200000e0000 */
[----:B------:R-:W-:Y:S02]  /*3950*/  FMNMX.FTZ R0, R113, R0, !PT ;  /* 0x0000000071007209 */ /* 0x000fe40007810000 */
[----:B------:R-:W-:Y:S02]  /*3960*/  FSEL R190, R67, -INF , P5 ;  /* 0xff80000043be7808 */ /* 0x000fe40002800000 */
[----:B------:R-:W-:Y:S01]  /*3970*/  FMNMX.FTZ R0, R112, R0, !PT ;  /* 0x0000000070007209 */ /* 0x000fe20007810000 */
[----:B------:R-:W-:Y:S01]  /*3980*/  LDSM.16.MT88.4 R64, [R226+0x900] ;  /* 0x00090000e240783b */ /* 0x000fe20000004200 */
[----:B------:R-:W-:-:S02]  /*3990*/  FSEL R189, R70, -INF , P4 ;  /* 0xff80000046bd7808 */ /* 0x000fc40002000000 */
[----:B------:R-:W-:Y:S02]  /*39a0*/  FMNMX.FTZ R0, R169, R0, !PT ;  /* 0x00000000a9007209 */ /* 0x000fe40007810000 */
[----:B------:R-:W-:Y:S02]  /*39b0*/  FSEL R188, R71, -INF , P2 ;  /* 0xff80000047bc7808 */ /* 0x000fe40001000000 */
[----:B------:R-:W-:Y:S01]  /*39c0*/  FMNMX.FTZ R0, R168, R0, !PT ;  /* 0x00000000a8007209 */ /* 0x000fe20007810000 */
[----:B------:R-:W-:Y:S03]  /*39d0*/  LDSM.16.MT88.4 R68, [R227+0x900] ;  /* 0x00090000e344783b */ /* 0x000fe60000004200 */
[----:B------:R-:W-:Y:S02]  /*39e0*/  FMNMX.FTZ R0, R162, R0, !PT ;  /* 0x00000000a2007209 */ /* 0x000fe40007810000 */
[----:B-1----:R-:W-:-:S04]  /*39f0*/  FMNMX.FTZ R171, R2, R5, !PT ;  /* 0x0000000502ab7209 */ /* 0x002fc80007810000 */
[C---:B------:R-:W-:Y:S01]  /*3a00*/  FSETP.NEU.FTZ.AND P1, PT, R171.reuse, -INF , PT ;  /* 0xff800000ab00780b */ /* 0x040fe20003f3d000 */
[----:B------:R-:W-:-:S05]  /*3a10*/  FMUL.FTZ R2, R171, c[0x0][0x2d0] ;  /* 0x0000b400ab027a20 */ /* 0x000fca0000410000 */
[----:B------:R-:W-:Y:S02]  /*3a20*/  FSEL R13, R2, RZ, P1 ;  /* 0x000000ff020d7208 */ /* 0x000fe40000800000 */
        /* <DEDUP_REMOVED lines=20> */
[----:B-1----:R-:W-:-:S04]  /*3b70*/  FMNMX.FTZ R2, R2, R5, !PT ;  /* 0x0000000502027209 */ /* 0x002fc80007810000 */
[C---:B------:R-:W-:Y:S01]  /*3b80*/  FSETP.NEU.FTZ.AND P1, PT, R2.reuse, -INF , PT ;  /* 0xff8000000200780b */ /* 0x040fe20003f3d000 */
[----:B------:R-:W-:-:S05]  /*3b90*/  FMUL.FTZ R5, R2, c[0x0][0x2d0] ;  /* 0x0000b40002057a20 */ /* 0x000fca0000410000 */
[----:B------:R-:W-:Y:S01]  /*3ba0*/  FSEL R12, R5, RZ, P1 ;  /* 0x000000ff050c7208 */ /* 0x000fe20000800000 */
[--C-:B------:R-:W-:Y:S01]  /*3bb0*/  FFMA.FTZ R5, R6, c[0x0][0x2d0], -R13.reuse ;  /* 0x0000b40006057a23 */ /* 0x100fe2000001080d */
[----:B------:R-:W-:Y:S01]  /*3bc0*/  ISETP.GT.AND P1, PT, R8, 0x29, PT ;  /* 0x000000290800780c */ /* 0x000fe20003f24270 */
[----:B------:R-:W-:Y:S02]  /*3bd0*/  FFMA.FTZ R8, R17, c[0x0][0x2d0], -R13 ;  /* 0x0000b40011087a23 */ /* 0x000fe4000001080d */
[--C-:B------:R-:W-:Y:S01]  /*3be0*/  FFMA.FTZ R3, R15, c[0x0][0x2d0], -R12.reuse ;  /* 0x0000b4000f037a23 */ /* 0x100fe2000001080c */
[----:B------:R-:W-:Y:S01]  /*3bf0*/  FSEL R161, R37, -INF , P1 ;  /* 0xff80000025a17808 */ /* 0x000fe20000800000 */
[----:B------:R1:W-:Y:S01]  /*3c00*/  MUFU.EX2 R229, R5 ;  /* 0x0000000500e57308 */ /* 0x0003e20000000800 */
[----:B------:R-:W-:Y:S01]  /*3c10*/  FSEL R132, R39, -INF , P1 ;  /* 0xff80000027847808 */ /* 0x000fe20000800000 */
[----:B------:R-:W-:Y:S01]  /*3c20*/  FFMA.FTZ R4, R11, c[0x0][0x2d0], -R12 ;  /* 0x0000b4000b047a23 */ /* 0x000fe2000001080c */
[----:B------:R-:W-:-:S04]  /*3c30*/  FMNMX.FTZ R0, R161, R0, !PT ;  /* 0x00000000a1007209 */ /* 0x000fc80007810000 */
[----:B------:R-:W-:Y:S01]  /*3c40*/  FMNMX.FTZ R0, R195, R0, !PT ;  /* 0x00000000c3007209 */ /* 0x000fe20007810000 */
[----:B------:R2:W-:Y:S03]  /*3c50*/  MUFU.EX2 R201, R3 ;  /* 0x0000000300c97308 */ /* 0x0005e60000000800 */
[----:B------:R-:W-:-:S04]  /*3c60*/  FMNMX.FTZ R0, R194, R0, !PT ;  /* 0x00000000c2007209 */ /* 0x000fc80007810000 */
[----:B------:R-:W-:Y:S01]  /*3c70*/  FMNMX.FTZ R0, R193, R0, !PT ;  /* 0x00000000c1007209 */ /* 0x000fe20007810000 */
[----:B-1----:R-:W-:Y:S01]  /*3c80*/  FFMA.FTZ R5, R7, c[0x0][0x2d0], -R13 ;  /* 0x0000b40007057a23 */ /* 0x002fe2000001080d */
[----:B------:R1:W-:Y:S02]  /*3c90*/  MUFU.EX2 R202, R4 ;  /* 0x0000000400ca7308 */ /* 0x0003e40000000800 */
[----:B------:R-:W-:Y:S01]  /*3ca0*/  FMNMX.FTZ R0, R192, R0, !PT ;  /* 0x00000000c0007209 */ /* 0x000fe20007810000 */
[----:B--2---:R-:W-:-:S05]  /*3cb0*/  FFMA.FTZ R3, R16, c[0x0][0x2d0], -R12 ;  /* 0x0000b40010037a23 */ /* 0x004fca000001080c */
[----:B------:R2:W-:Y:S08]  /*3cc0*/  MUFU.EX2 R240, R5 ;  /* 0x0000000500f07308 */ /* 0x0005f00000000800 */
[----:B------:R3:W4:Y:S01]  /*3cd0*/  MUFU.EX2 R236, R3 ;  /* 0x0000000300ec7308 */ /* 0x0007220000000800 */
[----:B-1----:R-:W-:Y:S02]  /*3ce0*/  FFMA.FTZ R4, R14, c[0x0][0x2d0], -R12 ;  /* 0x0000b4000e047a23 */ /* 0x002fe4000001080c */
[----:B--2---:R-:W-:-:S05]  /*3cf0*/  FFMA.FTZ R5, R9, c[0x0][0x2d0], -R13 ;  /* 0x0000b40009057a23 */ /* 0x004fca000001080d */
[----:B------:R1:W-:Y:S01]  /*3d00*/  MUFU.EX2 R233, R8 ;  /* 0x0000000800e97308 */ /* 0x0003e20000000800 */
[----:B------:R-:W2:Y:S01]  /*3d10*/  SHFL.BFLY PT, R9, R0, 0x2, 0x1f ;  /* 0x0c401f0000097f89 */ /* 0x000ea200000e0000 */
[----:B---3--:R-:W-:-:S06]  /*3d20*/  FMNMX.FTZ R3, R160, R154, !PT ;  /* 0x0000009aa0037209 */ /* 0x008fcc0007810000 */
[----:B------:R3:W-:Y:S01]  /*3d30*/  MUFU.EX2 R215, R5 ;  /* 0x0000000500d77308 */ /* 0x0007e20000000800 */
[----:B----4-:R-:W-:Y:S02]  /*3d40*/  F2FP.PACK_AB R7, R236, R201 ;  /* 0x000000c9ec07723e */ /* 0x010fe400000000ff */
[----:B------:R-:W-:-:S04]  /*3d50*/  FMNMX.FTZ R3, R152, R3, !PT ;  /* 0x0000000398037209 */ /* 0x000fc80007810000 */
[----:B------:R-:W-:Y:S01]  /*3d60*/  FMNMX.FTZ R3, R146, R3, !PT ;  /* 0x0000000392037209 */ /* 0x000fe20007810000 */
[----:B-1----:R-:W-:Y:S01]  /*3d70*/  FFMA.FTZ R8, R18, c[0x0][0x2d0], -R13 ;  /* 0x0000b40012087a23 */ /* 0x002fe2000001080d */
[----:B------:R1:W-:Y:S02]  /*3d80*/  MUFU.EX2 R239, R4 ;  /* 0x0000000400ef7308 */ /* 0x0003e40000000800 */
[----:B------:R-:W-:-:S04]  /*3d90*/  FMNMX.FTZ R3, R147, R3, !PT ;  /* 0x0000000393037209 */ /* 0x000fc80007810000 */
[----:B------:R-:W-:Y:S01]  /*3da0*/  FMNMX.FTZ R3, R153, R3, !PT ;  /* 0x0000000399037209 */ /* 0x000fe20007810000 */
[----:B---3--:R-:W-:Y:S01]  /*3db0*/  FFMA.FTZ R5, R10, c[0x0][0x2d0], -R13 ;  /* 0x0000b4000a057a23 */ /* 0x008fe2000001080d */
[----:B------:R3:W-:Y:S02]  /*3dc0*/  MUFU.EX2 R182, R8 ;  /* 0x0000000800b67308 */ /* 0x0007e40000000800 */
[----:B------:R-:W-:-:S04]  /*3dd0*/  FMNMX.FTZ R3, R145, R3, !PT ;  /* 0x0000000391037209 */ /* 0x000fc80007810000 */
[----:B------:R-:W-:Y:S02]  /*3de0*/  FMNMX.FTZ R3, R155, R3, !PT ;  /* 0x000000039b037209 */ /* 0x000fe40007810000 */
[----:B------:R-:W4:Y:S01]  /*3df0*/  MUFU.EX2 R234, R5 ;  /* 0x0000000500ea7308 */ /* 0x000f220000000800 */
[----:B-1----:R-:W-:Y:S02]  /*3e00*/  F2FP.PACK_AB R4, R240, R229 ;  /* 0x000000e5f004723e */ /* 0x002fe400000000ff */
[----:B------:R-:W-:-:S04]  /*3e10*/  FMNMX.FTZ R3, R174, R3, !PT ;  /* 0x00000003ae037209 */ /* 0x000fc80007810000 */
[----:B------:R-:W-:Y:S01]  /*3e20*/  FMNMX.FTZ R3, R170, R3, !PT ;  /* 0x00000003aa037209 */ /* 0x000fe20007810000 */
[----:B---3--:R-:W-:-:S03]  /*3e30*/  FFMA.FTZ R8, R19, c[0x0][0x2d0], -R13 ;  /* 0x0000b40013087a23 */ /* 0x008fc6000001080d */
[----:B------:R-:W-:Y:S01]  /*3e40*/  FMNMX.FTZ R3, R163, R3, !PT ;  /* 0x00000003a3037209 */ /* 0x000fe20007810000 */
[----:B------:R1:W-:Y:S03]  /*3e50*/  MUFU.EX2 R218, R8 ;  /* 0x0000000800da7308 */ /* 0x0003e60000000800 */
[----:B------:R-:W-:Y:S02]  /*3e60*/  FMNMX.FTZ R3, R132, R3, !PT ;  /* 0x0000000384037209 */ /* 0x000fe40007810000 */
[----:B----4-:R-:W-:Y:S02]  /*3e70*/  F2FP.PACK_AB R6, R234, R215 ;  /* 0x000000d7ea06723e */ /* 0x010fe400000000ff */
[----:B------:R-:W-:Y:S02]  /*3e80*/  FMNMX.FTZ R3, R191, R3, !PT ;  /* 0x00000003bf037209 */ /* 0x000fe40007810000 */
[----:B------:R-:W-:-:S02]  /*3e90*/  F2FP.PACK_AB R5, R239, R202 ;  /* 0x000000caef05723e */ /* 0x000fc400000000ff */
[----:B------:R-:W-:-:S04]  /*3ea0*/  FMNMX.FTZ R3, R190, R3, !PT ;  /* 0x00000003be037209 */ /* 0x000fc80007810000 */
[----:B------:R-:W-:Y:S01]  /*3eb0*/  FMNMX.FTZ R3, R189, R3, !PT ;  /* 0x00000003bd037209 */ /* 0x000fe20007810000 */
[----:B-1----:R-:W-:Y:S01]  /*3ec0*/  FFMA.FTZ R8, R20, c[0x0][0x2d0], -R13 ;  /* 0x0000b40014087a23 */ /* 0x002fe2000001080d */
[C---:B------:R-:W-:Y:S02]  /*3ed0*/  HMMA.16816.F32 R164, R4.reuse, R84, RZ ;  /* 0x0000005404a4723c */ /* 0x040fe400000018ff */
[----:B------:R-:W-:Y:S01]  /*3ee0*/  FMNMX.FTZ R14, R188, R3, !PT ;  /* 0x00000003bc0e7209 */ /* 0x000fe20007810000 */
[----:B------:R1:W3:Y:S01]  /*3ef0*/  MUFU.EX2 R232, R8 ;  /* 0x0000000800e87308 */ /* 0x0002e20000000800 */
[----:B--2---:R-:W-:Y:S01]  /*3f00*/  FMNMX.FTZ R3, R0, R9, !PT ;  /* 0x0000000900037209 */ /* 0x004fe20007810000 */
[--C-:B------:R-:W-:Y:S02]  /*3f10*/  FFMA.FTZ R0, R24, c[0x0][0x2d0], -R12.reuse ;  /* 0x0000b40018007a23 */ /* 0x100fe4000001080c */
[----:B------:R-:W2:Y:S01]  /*3f20*/  SHFL.BFLY PT, R15, R14, 0x2, 0x1f ;  /* 0x0c401f000e0f7f89 */ /* 0x000ea200000e0000 */
[C---:B------:R-:W-:Y:S03]  /*3f30*/  HMMA.16816.F32 R116, R4.reuse, R120, RZ ;  /* 0x000000780474723c */ /* 0x040fe600000018ff */
[----:B------:R-:W4:Y:S01]  /*3f40*/  SHFL.BFLY PT, R16, R3, 0x1, 0x1f ;  /* 0x0c201f0003107f89 */ /* 0x000f2200000e0000 */
[----:B------:R2:W-:Y:S04]  /*3f50*/  MUFU.EX2 R231, R0 ;  /* 0x0000000000e77308 */ /* 0x0005e80000000800 */
[----:B------:R-:W-:Y:S01]  /*3f60*/  HMMA.16816.F32 R136, R4, R44, RZ ;  /* 0x0000002c0488723c */ /* 0x000fe200000018ff */
[----:B-1----:R-:W-:Y:S01]  /*3f70*/  FFMA.FTZ R8, R21, c[0x0][0x2d0], -R12 ;  /* 0x0000b40015087a23 */ /* 0x002fe2000001080c */
[----:B---3--:R-:W-:-:S03]  /*3f80*/  F2FP.PACK_AB R10, R232, R218 ;  /* 0x000000dae80a723e */ /* 0x008fc600000000ff */
[----:B------:R1:W-:Y:S03]  /*3f90*/  MUFU.EX2 R181, R8 ;  /* 0x0000000800b57308 */ /* 0x0003e60000000800 */
[----:B------:R-:W-:Y:S01]  /*3fa0*/  HMMA.16816.F32 R148, R4, R48, RZ ;  /* 0x000000300494723c */ /* 0x000fe200000018ff */
[----:B--2---:R-:W-:-:S07]  /*3fb0*/  FMNMX.FTZ R0, R14, R15, !PT ;  /* 0x0000000f0e007209 */ /* 0x004fce0007810000 */
[----:B------:R-:W-:Y:S01]  /*3fc0*/  HMMA.16816.F32 R156, R4, R88, RZ ;  /* 0x00000058049c723c */ /* 0x000fe200000018ff */
[----:B------:R-:W-:Y:S01]  /*3fd0*/  MOV R14, R203 ;  /* 0x000000cb000e7202 */ /* 0x000fe20000000f00 */
[----:B------:R-:W-:Y:S01]  /*3fe0*/  IMAD.MOV.U32 R15, RZ, RZ, R202 ;  /* 0x000000ffff0f7224 */ /* 0x000fe200078e00ca */
[----:B----4-:R-:W-:Y:S01]  /*3ff0*/  FMNMX.FTZ R173, R3, R16, !PT ;  /* 0x0000001003ad7209 */ /* 0x010fe20007810000 */
[----:B-1----:R-:W-:-:S04]  /*4000*/  FFMA.FTZ R8, R22, c[0x0][0x2d0], -R12 ;  /* 0x0000b40016087a23 */ /* 0x002fc8000001080c */
[C---:B------:R-:W-:Y:S01]  /*4010*/  HMMA.16816.F32 R140, R4.reuse, R96, RZ ;  /* 0x00000060048c723c */ /* 0x040fe200000018ff */
[C---:B------:R-:W-:Y:S01]  /*4020*/  FMUL.FTZ R3, R173.reuse, c[0x0][0x2d0] ;  /* 0x0000b400ad037a20 */ /* 0x040fe20000410000 */
[----:B------:R-:W-:Y:S01]  /*4030*/  FSETP.NEU.FTZ.AND P1, PT, R173, -INF , PT ;  /* 0xff800000ad00780b */ /* 0x000fe20003f3d000 */
[----:B------:R1:W2:Y:S03]  /*4040*/  MUFU.EX2 R183, R8 ;  /* 0x0000000800b77308 */ /* 0x0002a60000000800 */
[----:B------:R-:W-:Y:S02]  /*4050*/  FSEL R3, R3, RZ, P1 ;  /* 0x000000ff03037208 */ /* 0x000fe40000800000 */
[C---:B------:R-:W-:Y:S08]  /*4060*/  HMMA.16816.F32 R128, R4.reuse, R100, RZ ;  /* 0x000000640480723c */ /* 0x040ff000000018ff */
[----:B------:R-:W-:Y:S01]  /*4070*/  HMMA.16816.F32 R124, R4, R104, RZ ;  /* 0x00000068047c723c */ /* 0x000fe200000018ff */
[----:B-1----:R-:W-:Y:S01]  /*4080*/  FFMA.FTZ R8, R23, c[0x0][0x2d0], -R12 ;  /* 0x0000b40017087a23 */ /* 0x002fe2000001080c */
[----:B--2---:R-:W-:-:S03]  /*4090*/  F2FP.PACK_AB R9, R183, R181 ;  /* 0x000000b5b709723e */ /* 0x004fc600000000ff */
[----:B------:R1:W2:Y:S03]  /*40a0*/  MUFU.EX2 R217, R8 ;  /* 0x0000000800d97308 */ /* 0x0002a60000000800 */
[C---:B------:R-:W-:Y:S08]  /*40b0*/  HMMA.16816.F32 R108, R4.reuse, R46, RZ ;  /* 0x0000002e046c723c */ /* 0x040ff000000018ff */
[----:B------:R-:W-:Y:S01]  /*40c0*/  HMMA.16816.F32 R80, R4, R50, RZ ;  /* 0x000000320450723c */ /* 0x000fe200000018ff */
[----:B-1----:R-:W-:-:S07]  /*40d0*/  F2FP.PACK_AB R8, R182, R233 ;  /* 0x000000e9b608723e */ /* 0x002fce00000000ff */
[----:B------:R-:W-:Y:S01]  /*40e0*/  HMMA.16816.F32 R40, R4, R86, RZ ;  /* 0x000000560428723c */ /* 0x000fe200000018ff */
[----:B--2---:R-:W-:-:S07]  /*40f0*/  F2FP.PACK_AB R11, R231, R217 ;  /* 0x000000d9e70b723e */ /* 0x004fce00000000ff */
[C---:B------:R-:W-:Y:S08]  /*4100*/  HMMA.16816.F32 R36, R4.reuse, R90, RZ ;  /* 0x0000005a0424723c */ /* 0x040ff000000018ff */
[C---:B------:R-:W-:Y:S08]  /*4110*/  HMMA.16816.F32 R32, R4.reuse, R98, RZ ;  /* 0x000000620420723c */ /* 0x040ff000000018ff */
[C---:B------:R-:W-:Y:S08]  /*4120*/  HMMA.16816.F32 R28, R4.reuse, R102, RZ ;  /* 0x00000066041c723c */ /* 0x040ff000000018ff */
[C---:B------:R-:W-:Y:S08]  /*4130*/  HMMA.16816.F32 R24, R4.reuse, R106, RZ ;  /* 0x0000006a0418723c */ /* 0x040ff000000018ff */
[----:B------:R-:W-:Y:S01]  /*4140*/  HMMA.16816.F32 R20, R4, R122, RZ ;  /* 0x0000007a0414723c */ /* 0x000fe200000018ff */
[----:B------:R-:W1:Y:S06]  /*4150*/  SHFL.BFLY PT, R5, R0, 0x1, 0x1f ;  /* 0x0c201f0000057f89 */ /* 0x000e6c00000e0000 */
[----:B------:R-:W-:Y:S01]  /*4160*/  FFMA.FTZ R4, R144, c[0x0][0x2d0], -R3 ;  /* 0x0000b40090047a23 */ /* 0x000fe20000010803 */
[----:B------:R-:W-:Y:S01]  /*4170*/  HMMA.16816.F32 R244, R8, R68, R164 ;  /* 0x0000004408f4723c */ /* 0x000fe200000018a4 */
[----:B------:R-:W-:-:S02]  /*4180*/  IMAD.MOV.U32 R144, RZ, RZ, R183 ;  /* 0x000000ffff907224 */ /* 0x000fc400078e00b7 */
[----:B------:R2:W-:Y:S04]  /*4190*/  MUFU.EX2 R164, R4 ;  /* 0x0000000400a47308 */ /* 0x0005e80000000800 */
[----:B------:R-:W-:Y:S01]  /*41a0*/  IMAD.MOV.U32 R166, RZ, RZ, R201 ;  /* 0x000000ffffa67224 */ /* 0x000fe200078e00c9 */
[----:B------:R-:W-:Y:S01]  /*41b0*/  HMMA.16816.F32 R116, R8, R92, R116 ;  /* 0x0000005c0874723c */ /* 0x000fe20000001874 */
[----:B------:R-:W-:-:S07]  /*41c0*/  MOV R165, R200 ;  /* 0x000000c800a57202 */ /* 0x000fce0000000f00 */
[C---:B------:R-:W-:Y:S01]  /*41d0*/  HMMA.16816.F32 R196, R8.reuse, R76, R136 ;  /* 0x0000004c08c4723c */ /* 0x040fe20000001888 */
[----:B-1----:R-:W-:Y:S01]  /*41e0*/  FMNMX.FTZ R172, R0, R5, !PT ;  /* 0x0000000500ac7209 */ /* 0x002fe20007810000 */
[--C-:B------:R-:W-:Y:S02]  /*41f0*/  FFMA.FTZ R0, R133, c[0x0][0x2d0], -R3.reuse ;  /* 0x0000b40085007a23 */ /* 0x100fe40000010803 */
[----:B--2---:R-:W-:Y:S01]  /*4200*/  FFMA.FTZ R4, R135, c[0x0][0x2d0], -R3 ;  /* 0x0000b40087047a23 */ /* 0x004fe20000010803 */
[----:B------:R-:W-:Y:S01]  /*4210*/  FSETP.NEU.FTZ.AND P1, PT, R172, -INF , PT ;  /* 0xff800000ac00780b */ /* 0x000fe20003f3d000 */
[----:B------:R1:W2:Y:S01]  /*4220*/  MUFU.EX2 R5, R0 ;  /* 0x0000000000057308 */ /* 0x0002a20000000800 */
[----:B------:R-:W-:Y:S01]  /*4230*/  IMAD.MOV.U32 R133, RZ, RZ, R182 ;  /* 0x000000ffff857224 */ /* 0x000fe200078e00b6 */
[----:B------:R-:W-:Y:S01]  /*4240*/  HMMA.16816.F32 R136, R8, R64, R156 ;  /* 0x000000400888723c */ /* 0x000fe2000000189c */
[----:B------:R-:W-:Y:S01]  /*4250*/  IMAD.MOV.U32 R210, RZ, RZ, R244 ;  /* 0x000000ffffd27224 */ /* 0x000fe200078e00f4 */
[----:B------:R-:W-:Y:S01]  /*4260*/  MOV R206, R245 ;  /* 0x000000f500ce7202 */ /* 0x000fe20000000f00 */
[----:B------:R-:W-:-:S02]  /*4270*/  IMAD.MOV.U32 R205, RZ, RZ, R246 ;  /* 0x000000ffffcd7224 */ /* 0x000fc400078e00f6 */
[----:B------:R-:W-:Y:S01]  /*4280*/  IMAD.MOV.U32 R204, RZ, RZ, R247 ;  /* 0x000000ffffcc7224 */ /* 0x000fe200078e00f7 */
[----:B------:R3:W4:Y:S02]  /*4290*/  MUFU.EX2 R135, R4 ;  /* 0x0000000400877308 */ /* 0x0007240000000800 */
[----:B------:R-:W-:Y:S01]  /*42a0*/  IMAD.MOV.U32 R242, RZ, RZ, R117 ;  /* 0x000000fffff27224 */ /* 0x000fe200078e0075 */
[----:B------:R-:W-:Y:S01]  /*42b0*/  MOV R243, R118 ;  /* 0x0000007600f37202 */ /* 0x000fe20000000f00 */
[----:B------:R-:W-:Y:S01]  /*42c0*/  IMAD.MOV.U32 R241, RZ, RZ, R116 ;  /* 0x000000fffff17224 */ /* 0x000fe200078e0074 */
[----:B------:R-:W-:Y:S01]  /*42d0*/  HMMA.16816.F32 R128, R8, R56, R128 ;  /* 0x000000380880723c */ /* 0x000fe20000001880 */
[----:B-1----:R-:W-:-:S05]  /*42e0*/  FMUL.FTZ R0, R172, c[0x0][0x2d0] ;  /* 0x0000b400ac007a20 */ /* 0x002fca0000410000 */
[----:B------:R-:W-:Y:S02]  /*42f0*/  FSEL R0, R0, RZ, P1 ;  /* 0x000000ff00007208 */ /* 0x000fe40000800000 */
[----:B------:R-:W-:Y:S01]  /*4300*/  HMMA.16816.F32 R124, R8, R52, R124 ;  /* 0x00000034087c723c */ /* 0x000fe2000000187c */
[----:B---3--:R-:W-:-:S04]  /*4310*/  FFMA.FTZ R4, R134, c[0x0][0x2d0], -R3 ;  /* 0x0000b40086047a23 */ /* 0x008fc80000010803 */
[----:B------:R-:W-:Y:S01]  /*4320*/  MOV R18, R139 ;  /* 0x0000008b00127202 */ /* 0x000fe20000000f00 */
[----:B------:R-:W-:Y:S01]  /*4330*/  IMAD.MOV.U32 R17, RZ, RZ, R136 ;  /* 0x000000ffff117224 */ /* 0x000fe200078e0088 */
[----:B------:R1:W3:Y:S01]  /*4340*/  MUFU.EX2 R134, R4 ;  /* 0x0000000400867308 */ /* 0x0002e20000000800 */
[----:B------:R-:W-:Y:S01]  /*4350*/  IMAD.MOV.U32 R16, RZ, RZ, R137 ;  /* 0x000000ffff107224 */ /* 0x000fe200078e0089 */
[----:B------:R-:W-:Y:S01]  /*4360*/  MOV R7, R138 ;  /* 0x0000008a00077202 */ /* 0x000fe20000000f00 */
[C---:B------:R-:W-:Y:S06]  /*4370*/  HMMA.16816.F32 R220, R8.reuse, R72, R148 ;  /* 0x0000004808dc723c */ /* 0x040fec0000001894 */
[----:B------:R-:W-:Y:S01]  /*4380*/  IMAD.MOV.U32 R211, RZ, RZ, R131 ;  /* 0x000000ffffd37224 */ /* 0x000fe200078e0083 */
[----:B------:R-:W-:Y:S01]  /*4390*/  MOV R208, R130 ;  /* 0x0000008200d07202 */ /* 0x000fe20000000f00 */
[----:B------:R-:W-:Y:S01]  /*43a0*/  HMMA.16816.F32 R136, R8, R60, R140 ;  /* 0x0000003c0888723c */ /* 0x000fe2000000188c */
[----:B------:R-:W-:Y:S01]  /*43b0*/  IMAD.MOV.U32 R207, RZ, RZ, R129 ;  /* 0x000000ffffcf7224 */ /* 0x000fe200078e0081 */
[----:B------:R-:W-:Y:S01]  /*43c0*/  MOV R150, R217 ;  /* 0x000000d900967202 */ /* 0x000fe20000000f00 */
[----:B------:R-:W-:-:S02]  /*43d0*/  IMAD.MOV.U32 R209, RZ, RZ, R128 ;  /* 0x000000ffffd17224 */ /* 0x000fc400078e0080 */
[----:B-1----:R-:W-:Y:S01]  /*43e0*/  FFMA.FTZ R4, R115, c[0x0][0x2d0], -R3 ;  /* 0x0000b40073047a23 */ /* 0x002fe20000010803 */
[----:B------:R-:W-:Y:S01]  /*43f0*/  MOV R115, R181 ;  /* 0x000000b500737202 */ /* 0x000fe20000000f00 */
[----:B------:R-:W-:Y:S01]  /*4400*/  IMAD.MOV.U32 R130, RZ, RZ, R126 ;  /* 0x000000ffff827224 */ /* 0x000fe200078e007e */
[----:B------:R-:W-:Y:S01]  /*4410*/  MOV R131, R125 ;  /* 0x0000007d00837202 */ /* 0x000fe20000000f00 */
[----:B------:R1:W-:Y:S01]  /*4420*/  MUFU.EX2 R235, R4 ;  /* 0x0000000400eb7308 */ /* 0x0003e20000000800 */
[----:B------:R-:W-:Y:S01]  /*4430*/  IMAD.MOV.U32 R129, RZ, RZ, R127 ;  /* 0x000000ffff817224 */ /* 0x000fe200078e007f */
[----:B------:R-:W-:Y:S01]  /*4440*/  MOV R128, R124 ;  /* 0x0000007c00807202 */ /* 0x000fe20000000f00 */
[----:B------:R-:W-:Y:S01]  /*4450*/  IMAD.MOV.U32 R151, RZ, RZ, R218 ;  /* 0x000000ffff977224 */ /* 0x000fe200078e00da */
[----:B------:R-:W-:Y:S01]  /*4460*/  HMMA.16816.F32 R124, R8, R78, R108 ;  /* 0x0000004e087c723c */ /* 0x000fe2000000186c */
[----:B------:R-:W-:Y:S02]  /*4470*/  IMAD.MOV.U32 R149, RZ, RZ, R216 ;  /* 0x000000ffff957224 */ /* 0x000fe400078e00d8 */
[----:B------:R-:W-:-:S04]  /*4480*/  IMAD.MOV.U32 R148, RZ, RZ, R215 ;  /* 0x000000ffff947224 */ /* 0x000fc800078e00d7 */
[----:B------:R-:W-:Y:S01]  /*4490*/  IMAD.MOV.U32 R109, RZ, RZ, R18 ;  /* 0x000000ffff6d7224 */ /* 0x000fe200078e0012 */
[C---:B------:R-:W-:Y:S01]  /*44a0*/  HMMA.16816.F32 R140, R8.reuse, R70, R40 ;  /* 0x00000046088c723c */ /* 0x040fe20000001828 */
[----:B------:R-:W-:Y:S01]  /*44b0*/  IMAD.MOV.U32 R110, RZ, RZ, R17 ;  /* 0x000000ffff6e7224 */ /* 0x000fe200078e0011 */
[----:B------:R-:W-:Y:S01]  /*44c0*/  MOV R111, R16 ;  /* 0x00000010006f7202 */ /* 0x000fe20000000f00 */
[----:B------:R-:W-:Y:S01]  /*44d0*/  IMAD.MOV.U32 R6, RZ, RZ, R137 ;  /* 0x000000ffff067224 */ /* 0x000fe200078e0089 */
[----:B------:R-:W-:Y:S01]  /*44e0*/  MOV R213, R139 ;  /* 0x0000008b00d57202 */ /* 0x000fe20000000f00 */
[----:B-1----:R-:W-:Y:S02]  /*44f0*/  FFMA.FTZ R4, R114, c[0x0][0x2d0], -R3 ;  /* 0x0000b40072047a23 */ /* 0x002fe40000010803 */
[----:B------:R-:W-:Y:S01]  /*4500*/  IMAD.MOV.U32 R214, RZ, RZ, R138 ;  /* 0x000000ffffd67224 */ /* 0x000fe200078e008a */
[----:B------:R-:W-:Y:S01]  /*4510*/  HMMA.16816.F32 R248, R8, R66, R36 ;  /* 0x0000004208f8723c */ /* 0x000fe20000001824 */
[----:B------:R1:W-:Y:S01]  /*4520*/  MUFU.EX2 R238, R4 ;  /* 0x0000000400ee7308 */ /* 0x0003e20000000800 */
[----:B------:R-:W-:-:S02]  /*4530*/  IMAD.MOV.U32 R212, RZ, RZ, R136 ;  /* 0x000000ffffd47224 */ /* 0x000fc400078e0088 */
[----:B------:R-:W-:-:S04]  /*4540*/  IMAD.MOV.U32 R114, RZ, RZ, R7 ;  /* 0x000000ffff727224 */ /* 0x000fc800078e0007 */
[C---:B------:R-:W-:Y:S07]  /*4550*/  HMMA.16816.F32 R136, R8.reuse, R74, R80 ;  /* 0x0000004a0888723c */ /* 0x040fee0000001850 */
[----:B------:R-:W-:Y:S01]  /*4560*/  IMAD.MOV.U32 R83, RZ, RZ, R6 ;  /* 0x000000ffff537224 */ /* 0x000fe200078e0006 */
[----:B------:R-:W-:Y:S01]  /*4570*/  HMMA.16816.F32 R244, R8, R62, R32 ;  /* 0x0000003e08f4723c */ /* 0x000fe20000001820 */
[----:B-1----:R-:W-:Y:S02]  /*4580*/  FFMA.FTZ R4, R160, c[0x0][0x2d0], -R0 ;  /* 0x0000b400a0047a23 */ /* 0x002fe40000010800 */
[----:B--2---:R-:W-:-:S02]  /*4590*/  IMAD.MOV.U32 R160, RZ, RZ, R5 ;  /* 0x000000ffffa07224 */ /* 0x004fc400078e0005 */
[----:B------:R1:W-:Y:S03]  /*45a0*/  MUFU.EX2 R117, R4 ;  /* 0x0000000400757308 */ /* 0x0003e60000000800 */
[C---:B------:R-:W-:Y:S08]  /*45b0*/  HMMA.16816.F32 R216, R8.reuse, R58, R28 ;  /* 0x0000003a08d8723c */ /* 0x040ff0000000181c */
[----:B------:R-:W-:Y:S01]  /*45c0*/  HMMA.16816.F32 R156, R8, R54, R24 ;  /* 0x00000036089c723c */ /* 0x000fe20000001818 */
[----:B-1----:R-:W-:-:S02]  /*45d0*/  FFMA.FTZ R4, R154, c[0x0][0x2d0], -R0 ;  /* 0x0000b4009a047a23 */ /* 0x002fc40000010800 */
[----:B------:R-:W-:-:S05]  /*45e0*/  IMAD.MOV.U32 R154, RZ, RZ, R130 ;  /* 0x000000ffff9a7224 */ /* 0x000fca00078e0082 */
[----:B------:R-:W-:Y:S01]  /*45f0*/  HMMA.16816.F32 R200, R8, R94, R20 ;  /* 0x0000005e08c8723c */ /* 0x000fe20000001814 */
[----:B------:R1:W2:Y:S06]  /*4600*/  MUFU.EX2 R116, R4 ;  /* 0x0000000400747308 */ /* 0x0002ac0000000800 */
[----:B----4-:R-:W-:Y:S02]  /*4610*/  F2FP.PACK_AB R8, R135, R164 ;  /* 0x000000a48708723e */ /* 0x010fe400000000ff */
[----:B---3--:R-:W-:Y:S01]  /*4620*/  F2FP.PACK_AB R10, R160, R134 ;  /* 0x00000086a00a723e */ /* 0x008fe200000000ff */
[----:B-1----:R-:W-:Y:S01]  /*4630*/  FFMA.FTZ R4, R152, c[0x0][0x2d0], -R0 ;  /* 0x0000b40098047a23 */ /* 0x002fe20000010800 */
[----:B--2---:R-:W-:Y:S01]  /*4640*/  F2FP.PACK_AB R9, R116, R117 ;  /* 0x000000757409723e */ /* 0x004fe200000000ff */
[----:B------:R-:W-:-:S02]  /*4650*/  IMAD.MOV.U32 R152, RZ, RZ, R128 ;  /* 0x000000ffff987224 */ /* 0x000fc400078e0080 */
[----:B------:R1:W-:Y:S02]  /*4660*/  MUFU.EX2 R118, R4 ;  /* 0x0000000400767308 */ /* 0x0003e40000000800 */
[----:B-1----:R-:W-:-:S06]  /*4670*/  FFMA.FTZ R4, R146, c[0x0][0x2d0], -R0 ;  /* 0x0000b40092047a23 */ /* 0x002fcc0000010800 */
[----:B------:R1:W2:Y:S02]  /*4680*/  MUFU.EX2 R175, R4 ;  /* 0x0000000400af7308 */ /* 0x0002a40000000800 */
[----:B-1----:R-:W-:Y:S01]  /*4690*/  FFMA.FTZ R4, R113, c[0x0][0x2d0], -R3 ;  /* 0x0000b40071047a23 */ /* 0x002fe20000010803 */
[----:B--2---:R-:W-:-:S05]  /*46a0*/  F2FP.PACK_AB R11, R175, R118 ;  /* 0x00000076af0b723e */ /* 0x004fca00000000ff */
[----:B------:R1:W2:Y:S02]  /*46b0*/  MUFU.EX2 R5, R4 ;  /* 0x0000000400057308 */ /* 0x0002a40000000800 */
[C---:B------:R-:W-:Y:S08]  /*46c0*/  HMMA.16816.F32 R40, R8.reuse, R44, RZ ;  /* 0x0000002c0828723c */ /* 0x040ff000000018ff */
[----:B------:R-:W-:Y:S01]  /*46d0*/  HMMA.16816.F32 R36, R8, R48, RZ ;  /* 0x000000300824723c */ /* 0x000fe200000018ff */
[----:B-1----:R-:W-:-:S04]  /*46e0*/  FFMA.FTZ R4, R112, c[0x0][0x2d0], -R3 ;  /* 0x0000b40070047a23 */ /* 0x002fc80000010803 */
[----:B------:R1:W3:Y:S03]  /*46f0*/  MUFU.EX2 R167, R4 ;  /* 0x0000000400a77308 */ /* 0x0002e60000000800 */
[C---:B------:R-:W-:Y:S07]  /*4700*/  HMMA.16816.F32 R32, R8.reuse, R84, RZ ;  /* 0x000000540820723c */ /* 0x040fee00000018ff */
[----:B------:R-:W-:Y:S01]  /*4710*/  IMAD.MOV.U32 R84, RZ, RZ, R109 ;  /* 0x000000ffff547224 */ /* 0x000fe200078e006d */
[----:B------:R-:W-:Y:S01]  /*4720*/  HMMA.16816.F32 R20, R8, R100, RZ ;  /* 0x000000640814723c */ /* 0x000fe200000018ff */
[----:B------:R-:W-:-:S02]  /*4730*/  IMAD.MOV.U32 R85, RZ, RZ, R110 ;  /* 0x000000ffff557224 */ /* 0x000fc400078e006e */
[----:B-1----:R-:W-:-:S04]  /*4740*/  FFMA.FTZ R4, R147, c[0x0][0x2d0], -R0 ;  /* 0x0000b40093047a23 */ /* 0x002fc80000010800 */
[----:B--2---:R-:W-:Y:S01]  /*4750*/  MOV R100, R5 ;  /* 0x0000000500647202 */ /* 0x004fe20000000f00 */
[----:B------:R-:W-:Y:S01]  /*4760*/  HMMA.16816.F32 R28, R8, R88, RZ ;  /* 0x00000058081c723c */ /* 0x000fe200000018ff */
[----:B------:R-:W-:Y:S01]  /*4770*/  IMAD.MOV.U32 R101, RZ, RZ, R180 ;  /* 0x000000ffff657224 */ /* 0x000fe200078e00b4 */
[----:B------:R1:W-:Y:S01]  /*4780*/  MUFU.EX2 R252, R4 ;  /* 0x0000000400fc7308 */ /* 0x0003e20000000800 */
[----:B---3--:R-:W-:-:S04]  /*4790*/  F2FP.PACK_AB R6, R167, R100 ;  /* 0x00000064a706723e */ /* 0x008fc800000000ff */
[----:B------:R-:W-:Y:S01]  /*47a0*/  MOV R88, R111 ;  /* 0x0000006f00587202 */ /* 0x000fe20000000f00 */
[----:B------:R-:W-:Y:S01]  /*47b0*/  HMMA.16816.F32 R24, R8, R96, RZ ;  /* 0x000000600818723c */ /* 0x000fe200000018ff */
[----:B------:R-:W-:-:S07]  /*47c0*/  MOV R89, R114 ;  /* 0x0000007200597202 */ /* 0x000fce0000000f00 */
[C---:B------:R-:W-:Y:S01]  /*47d0*/  HMMA.16816.F32 R16, R8.reuse, R104, RZ ;  /* 0x000000680810723c */ /* 0x040fe200000018ff */
[----:B-1----:R-:W-:Y:S02]  /*47e0*/  FFMA.FTZ R4, R153, c[0x0][0x2d0], -R0 ;  /* 0x0000b40099047a23 */ /* 0x002fe40000010800 */
[----:B------:R-:W-:Y:S02]  /*47f0*/  IMAD.MOV.U32 R153, RZ, RZ, R131 ;  /* 0x000000ffff997224 */ /* 0x000fe400078e0083 */
[----:B------:R1:W2:Y:S02]  /*4800*/  MUFU.EX2 R237, R4 ;  /* 0x0000000400ed7308 */ /* 0x0002a40000000800 */
[----:B------:R-:W-:Y:S01]  /*4810*/  IMAD.MOV.U32 R104, RZ, RZ, R133 ;  /* 0x000000ffff687224 */ /* 0x000fe200078e0085 */
[----:B------:R-:W-:Y:S01]  /*4820*/  MOV R105, R144 ;  /* 0x0000009000697202 */ /* 0x000fe20000000f00 */
[----:B------:R-:W-:Y:S01]  /*4830*/  IMAD.MOV.U32 R133, RZ, RZ, R165 ;  /* 0x000000ffff857224 */ /* 0x000fe200078e00a5 */
[----:B------:R-:W-:Y:S01]  /*4840*/  HMMA.16816.F32 R44, R8, R46, RZ ;  /* 0x0000002e082c723c */ /* 0x000fe200000018ff */
[----:B------:R-:W-:Y:S01]  /*4850*/  IMAD.MOV.U32 R165, RZ, RZ, R166 ;  /* 0x000000ffffa57224 */ /* 0x000fe200078e00a6 */
[----:B------:R-:W-:Y:S01]  /*4860*/  MOV R166, R148 ;  /* 0x0000009400a67202 */ /* 0x000fe20000000f00 */
[----:B-1----:R-:W-:Y:S01]  /*4870*/  FFMA.FTZ R4, R145, c[0x0][0x2d0], -R0 ;  /* 0x0000b40091047a23 */ /* 0x002fe20000010800 */
[----:B--2---:R-:W-:-:S03]  /*4880*/  F2FP.PACK_AB R5, R237, R252 ;  /* 0x000000fced05723e */ /* 0x004fc600000000ff */
[----:B------:R1:W-:Y:S02]  /*4890*/  MUFU.EX2 R108, R4 ;  /* 0x00000004006c7308 */ /* 0x0003e40000000800 */
[----:B-1----:R-:W-:Y:S01]  /*48a0*/  FFMA.FTZ R4, R155, c[0x0][0x2d0], -R0 ;  /* 0x0000b4009b047a23 */ /* 0x002fe20000010800 */
[----:B------:R-:W-:-:S05]  /*48b0*/  MOV R155, R129 ;  /* 0x00000081009b7202 */ /* 0x000fca0000000f00 */
[----:B------:R1:W2:Y:S02]  /*48c0*/  MUFU.EX2 R215, R4 ;  /* 0x0000000400d77308 */ /* 0x0002a40000000800 */
[----:B-1----:R-:W-:Y:S02]  /*48d0*/  F2FP.PACK_AB R4, R238, R235 ;  /* 0x000000ebee04723e */ /* 0x002fe400000000ff */
[----:B--2---:R-:W-:-:S07]  /*48e0*/  F2FP.PACK_AB R7, R215, R108 ;  /* 0x0000006cd707723e */ /* 0x004fce00000000ff */
[C---:B------:R-:W-:Y:S07]  /*48f0*/  HMMA.16816.F32 R180, R4.reuse, R76, R40 ;  /* 0x0000004c04b4723c */ /* 0x040fee0000001828 */
[----:B------:R-:W-:Y:S01]  /*4900*/  IMAD.MOV.U32 R76, RZ, RZ, R83 ;  /* 0x000000ffff4c7224 */ /* 0x000fe200078e0053 */
[----:B------:R-:W-:Y:S01]  /*4910*/  HMMA.16816.F32 R128, R4, R56, R20 ;  /* 0x000000380480723c */ /* 0x000fe20000001814 */
[----:B------:R-:W-:-:S07]  /*4920*/  IMAD.MOV.U32 R77, RZ, RZ, R115 ;  /* 0x000000ffff4d7224 */ /* 0x000fce00078e0073 */
[C---:B------:R-:W-:Y:S07]  /*4930*/  HMMA.16816.F32 R80, R4.reuse, R72, R36 ;  /* 0x000000480450723c */ /* 0x040fee0000001824 */
[----:B------:R-:W-:Y:S01]  /*4940*/  IMAD.MOV.U32 R72, RZ, RZ, R108 ;  /* 0x000000ffff487224 */ /* 0x000fe200078e006c */
[----:B------:R-:W-:Y:S01]  /*4950*/  MOV R73, R149 ;  /* 0x0000009500497202 */ /* 0x000fe20000000f00 */
[----:B------:R-:W-:Y:S07]  /*4960*/  HMMA.16816.F32 R108, R4, R68, R32 ;  /* 0x00000044046c723c */ /* 0x000fee0000001820 */
[----:B------:R-:W-:Y:S01]  /*4970*/  IMAD.MOV.U32 R68, RZ, RZ, R150 ;  /* 0x000000ffff447224 */ /* 0x000fe200078e0096 */
[----:B------:R-:W-:Y:S01]  /*4980*/  HMMA.16816.F32 R32, R8, R90, RZ ;  /* 0x0000005a0820723c */ /* 0x000fe200000018ff */
[----:B------:R-:W-:-:S06]  /*4990*/  IMAD.MOV.U32 R69, RZ, RZ, R151 ;  /* 0x000000ffff457224 */ /* 0x000fcc00078e0097 */
[----:B------:R-:W-:Y:S01]  /*49a0*/  MOV R91, R204 ;  /* 0x000000cc005b7202 */ /* 0x000fe20000000f00 */
[----:B------:R-:W-:Y:S01]  /*49b0*/  HMMA.16816.F32 R112, R4, R64, R28 ;  /* 0x000000400470723c */ /* 0x000fe2000000181c */
[----:B------:R-:W-:-:S07]  /*49c0*/  IMAD.MOV.U32 R90, RZ, RZ, R205 ;  /* 0x000000ffff5a7224 */ /* 0x000fce00078e00cd */
[C---:B------:R-:W-:Y:S08]  /*49d0*/  HMMA.16816.F32 R148, R4.reuse, R60, R24 ;  /* 0x0000003c0494723c */ /* 0x040ff00000001818 */
[----:B------:R-:W-:Y:S08]  /*49e0*/  HMMA.16816.F32 R144, R4, R52, R16 ;  /* 0x000000340490723c */ /* 0x000ff00000001810 */
[C---:B------:R-:W-:Y:S08]  /*49f0*/  HMMA.16816.F32 R40, R8.reuse, R50, RZ ;  /* 0x000000320828723c */ /* 0x040ff000000018ff */
[C---:B------:R-:W-:Y:S08]  /*4a00*/  HMMA.16816.F32 R36, R8.reuse, R86, RZ ;  /* 0x000000560824723c */ /* 0x040ff000000018ff */
[C---:B------:R-:W-:Y:S08]  /*4a10*/  HMMA.16816.F32 R28, R8.reuse, R98, RZ ;  /* 0x00000062081c723c */ /* 0x040ff000000018ff */
[C---:B------:R-:W-:Y:S07]  /*4a20*/  HMMA.16816.F32 R24, R8.reuse, R102, RZ ;  /* 0x000000660818723c */ /* 0x040fee00000018ff */
[----:B------:R-:W-:Y:S01]  /*4a30*/  IMAD.MOV.U32 R103, RZ, RZ, R105 ;  /* 0x000000ffff677224 */ /* 0x000fe200078e0069 */
[----:B------:R-:W-:Y:S01]  /*4a40*/  HMMA.16816.F32 R16, R8, R120, RZ ;  /* 0x000000780810723c */ /* 0x000fe200000018ff */
[----:B------:R-:W-:Y:S01]  /*4a50*/  MOV R105, R88 ;  /* 0x0000005800697202 */ /* 0x000fe20000000f00 */
[----:B------:R-:W-:Y:S01]  /*4a60*/  IMAD.MOV.U32 R102, RZ, RZ, R104 ;  /* 0x000000ffff667224 */ /* 0x000fe200078e0068 */
[----:B------:R-:W-:-:S02]  /*4a70*/  MOV R88, R210 ;  /* 0x000000d200587202 */ /* 0x000fc40000000f00 */
[----:B------:R-:W-:Y:S02]  /*4a80*/  MOV R104, R85 ;  /* 0x0000005500687202 */ /* 0x000fe40000000f00 */
[----:B------:R-:W-:Y:S01]  /*4a90*/  IMAD.MOV.U32 R120, RZ, RZ, R212 ;  /* 0x000000ffff787224 */ /* 0x000fe200078e00d4 */
[----:B------:R-:W-:Y:S01]  /*4aa0*/  HMMA.16816.F32 R20, R8, R106, RZ ;  /* 0x0000006a0814723c */ /* 0x000fe200000018ff */
[----:B------:R-:W-:-:S06]  /*4ab0*/  IMAD.MOV.U32 R121, RZ, RZ, R76 ;  /* 0x000000ffff797224 */ /* 0x000fcc00078e004c */
[----:B------:R-:W-:Y:S01]  /*4ac0*/  IMAD.MOV.U32 R106, RZ, RZ, R89 ;  /* 0x000000ffff6a7224 */ /* 0x000fe200078e0059 */
[----:B------:R-:W-:Y:S01]  /*4ad0*/  HMMA.16816.F32 R48, R8, R122, RZ ;  /* 0x0000007a0830723c */ /* 0x000fe200000018ff */
[----:B------:R-:W-:Y:S02]  /*4ae0*/  IMAD.MOV.U32 R89, RZ, RZ, R206 ;  /* 0x000000ffff597224 */ /* 0x000fe400078e00ce */
[----:B------:R-:W-:-:S04]  /*4af0*/  IMAD.MOV.U32 R107, RZ, RZ, R84 ;  /* 0x000000ffff6b7224 */ /* 0x000fc800078e0054 */
[----:B------:R-:W-:Y:S01]  /*4b00*/  FFMA.FTZ R8, R169, c[0x0][0x2d0], -R3 ;  /* 0x0000b400a9087a23 */ /* 0x000fe20000010803 */
[----:B------:R-:W-:Y:S01]  /*4b10*/  HMMA.16816.F32 R64, R4, R66, R32 ;  /* 0x000000420440723c */ /* 0x000fe20000001820 */
[----:B------:R-:W-:Y:S01]  /*4b20*/  MOV R123, R213 ;  /* 0x000000d5007b7202 */ /* 0x000fe20000000f00 */
[----:B------:R-:W-:-:S05]  /*4b30*/  IMAD.MOV.U32 R122, RZ, RZ, R214 ;  /* 0x000000ffff7a7224 */ /* 0x000fca00078e00d6 */
[----:B------:R-:W-:Y:S01]  /*4b40*/  IMAD.MOV.U32 R32, RZ, RZ, R211 ;  /* 0x000000ffff207224 */ /* 0x000fe200078e00d3 */
[C---:B------:R-:W-:Y:S01]  /*4b50*/  HMMA.16816.F32 R96, R4.reuse, R92, R16 ;  /* 0x0000005c0460723c */ /* 0x040fe20000001810 */
[----:B------:R1:W-:Y:S01]  /*4b60*/  MUFU.EX2 R211, R8 ;  /* 0x0000000800d37308 */ /* 0x0003e20000000800 */
[----:B------:R-:W-:Y:S01]  /*4b70*/  IMAD.MOV.U32 R35, RZ, RZ, R133 ;  /* 0x000000ffff237224 */ /* 0x000fe200078e0085 */
[----:B------:R-:W-:Y:S01]  /*4b80*/  LDSM.16.MT88.4 R16, [R227+0x1100] ;  /* 0x00110000e310783b */ /* 0x000fe20000004200 */
[----:B------:R-:W-:Y:S01]  /*4b90*/  IMAD.MOV.U32 R133, RZ, RZ, R234 ;  /* 0x000000ffff857224 */ /* 0x000fe200078e00ea */
[----:B------:R-:W-:Y:S01]  /*4ba0*/  MOV R33, R73 ;  /* 0x0000004900217202 */ /* 0x000fe20000000f00 */
[----:B------:R-:W-:Y:S01]  /*4bb0*/  IMAD.MOV.U32 R34, RZ, RZ, R72 ;  /* 0x000000ffff227224 */ /* 0x000fe200078e0048 */
[----:B------:R-:W-:Y:S01]  /*4bc0*/  MOV R93, R68 ;  /* 0x00000044005d7202 */ /* 0x000fe20000000f00 */
[----:B------:R-:W-:Y:S01]  /*4bd0*/  HMMA.16816.F32 R44, R4, R78, R44 ;  /* 0x0000004e042c723c */ /* 0x000fe2000000182c */
[----:B------:R-:W-:-:S07]  /*4be0*/  IMAD.MOV.U32 R92, RZ, RZ, R69 ;  /* 0x000000ffff5c7224 */ /* 0x000fce00078e0045 */
[----:B------:R-:W-:Y:S01]  /*4bf0*/  HMMA.16816.F32 R40, R4, R74, R40 ;  /* 0x0000004a0428723c */ /* 0x000fe20000001828 */
[----:B-1----:R-:W-:-:S04]  /*4c00*/  FFMA.FTZ R8, R168, c[0x0][0x2d0], -R3 ;  /* 0x0000b400a8087a23 */ /* 0x002fc80000010803 */
[----:B------:R1:W-:Y:S03]  /*4c10*/  MUFU.EX2 R212, R8 ;  /* 0x0000000800d47308 */ /* 0x0003e60000000800 */
[C---:B------:R-:W-:Y:S08]  /*4c20*/  HMMA.16816.F32 R36, R4.reuse, R70, R36 ;  /* 0x000000460424723c */ /* 0x040ff00000001824 */
[----:B------:R-:W-:Y:S01]  /*4c30*/  HMMA.16816.F32 R60, R4, R62, R28 ;  /* 0x0000003e043c723c */ /* 0x000fe2000000181c */
[----:B------:R-:W-:Y:S01]  /*4c40*/  LDSM.16.MT88.4 R28, [R226+0x1100] ;  /* 0x00110000e21c783b */ /* 0x000fe20000004200 */
[----:B-1----:R-:W-:Y:S01]  /*4c50*/  FFMA.FTZ R8, R162, c[0x0][0x2d0], -R3 ;  /* 0x0000b400a2087a23 */ /* 0x002fe20000010803 */
[----:B------:R-:W-:-:S05]  /*4c60*/  MOV R162, R208 ;  /* 0x000000d000a27202 */ /* 0x000fca0000000f00 */
[C---:B------:R-:W-:Y:S01]  /*4c70*/  HMMA.16816.F32 R56, R4.reuse, R58, R24 ;  /* 0x0000003a0438723c */ /* 0x040fe20000001818 */
[----:B------:R1:W-:Y:S01]  /*4c80*/  MUFU.EX2 R213, R8 ;  /* 0x0000000800d57308 */ /* 0x0003e20000000800 */
[----:B------:R-:W-:Y:S06]  /*4c90*/  LDSM.16.MT88.4 R24, [R225+0x1100] ;  /* 0x00110000e118783b */ /* 0x000fec0000004200 */
[C---:B------:R-:W-:Y:S01]  /*4ca0*/  HMMA.16816.F32 R52, R4.reuse, R54, R20 ;  /* 0x000000360434723c */ /* 0x040fe20000001814 */
[----:B------:R-:W2:Y:S07]  /*4cb0*/  LDSM.16.MT88.4 R20, [R224+0x1100] ;  /* 0x00110000e014783b */ /* 0x000eae0000004200 */
[----:B------:R-:W-:Y:S01]  /*4cc0*/  HMMA.16816.F32 R48, R4, R94, R48 ;  /* 0x0000005e0430723c */ /* 0x000fe20000001830 */
[----:B-1----:R-:W-:-:S02]  /*4cd0*/  FFMA.FTZ R8, R161, c[0x0][0x2d0], -R3 ;  /* 0x0000b400a1087a23 */ /* 0x002fc40000010803 */
[----:B------:R-:W-:Y:S02]  /*4ce0*/  IMAD.MOV.U32 R161, RZ, RZ, R207 ;  /* 0x000000ffffa17224 */ /* 0x000fe400078e00cf */
[----:B------:R1:W3:Y:S02]  /*4cf0*/  MUFU.EX2 R214, R8 ;  /* 0x0000000800d67308 */ /* 0x0002e40000000800 */
[----:B------:R-:W-:Y:S02]  /*4d00*/  FFMA.FTZ R4, R177, c[0x0][0x2d0], -R13 ;  /* 0x0000b400b1047a23 */ /* 0x000fe4000001080d */
[----:B-1----:R-:W-:Y:S01]  /*4d10*/  FFMA.FTZ R8, R174, c[0x0][0x2d0], -R0 ;  /* 0x0000b400ae087a23 */ /* 0x002fe20000010800 */
[----:B---3--:R-:W-:-:S03]  /*4d20*/  F2FP.PACK_AB R10, R214, R213 ;  /* 0x000000d5d60a723e */ /* 0x008fc600000000ff */
[----:B------:R1:W-:Y:S08]  /*4d30*/  MUFU.EX2 R174, R4 ;  /* 0x0000000400ae7308 */ /* 0x0003f00000000800 */
[----:B------:R3:W-:Y:S01]  /*4d40*/  MUFU.EX2 R207, R8 ;  /* 0x0000000800cf7308 */ /* 0x0007e20000000800 */
[----:B-1----:R-:W-:-:S07]  /*4d50*/  FFMA.FTZ R4, R184, c[0x0][0x2d0], -R13 ;  /* 0x0000b400b8047a23 */ /* 0x002fce000001080d */
[----:B------:R1:W4:Y:S01]  /*4d60*/  MUFU.EX2 R204, R4 ;  /* 0x0000000400cc7308 */ /* 0x0003220000000800 */
[----:B---3--:R-:W-:-:S07]  /*4d70*/  FFMA.FTZ R8, R170, c[0x0][0x2d0], -R0 ;  /* 0x0000b400aa087a23 */ /* 0x008fce0000010800 */
[----:B------:R3:W2:Y:S01]  /*4d80*/  MUFU.EX2 R208, R8 ;  /* 0x0000000800d07308 */ /* 0x0006a20000000800 */
[----:B-1----:R-:W-:Y:S01]  /*4d90*/  FFMA.FTZ R4, R187, c[0x0][0x2d0], -R12 ;  /* 0x0000b400bb047a23 */ /* 0x002fe2000001080c */
[----:B----4-:R-:W-:-:S06]  /*4da0*/  F2FP.PACK_AB R6, R204, R174 ;  /* 0x000000aecc06723e */ /* 0x010fcc00000000ff */
[----:B------:R1:W-:Y:S01]  /*4db0*/  MUFU.EX2 R168, R4 ;  /* 0x0000000400a87308 */ /* 0x0003e20000000800 */
[----:B---3--:R-:W-:Y:S01]  /*4dc0*/  FFMA.FTZ R8, R163, c[0x0][0x2d0], -R0 ;  /* 0x0000b400a3087a23 */ /* 0x008fe20000010800 */
[----:B--2---:R-:W-:Y:S01]  /*4dd0*/  F2FP.PACK_AB R9, R208, R207 ;  /* 0x000000cfd009723e */ /* 0x004fe200000000ff */
[----:B------:R-:W-:-:S05]  /*4de0*/  IMAD.MOV.U32 R163, RZ, RZ, R209 ;  /* 0x000000ffffa37224 */ /* 0x000fca00078e00d1 */
[----:B------:R2:W-:Y:S01]  /*4df0*/  MUFU.EX2 R209, R8 ;  /* 0x0000000800d17308 */ /* 0x0005e20000000800 */
[----:B-1----:R-:W-:-:S07]  /*4e00*/  FFMA.FTZ R4, R186, c[0x0][0x2d0], -R12 ;  /* 0x0000b400ba047a23 */ /* 0x002fce000001080c */
[----:B------:R1:W3:Y:S01]  /*4e10*/  MUFU.EX2 R169, R4 ;  /* 0x0000000400a97308 */ /* 0x0002e20000000800 */
[----:B--2---:R-:W-:Y:S01]  /*4e20*/  FFMA.FTZ R8, R132, c[0x0][0x2d0], -R0 ;  /* 0x0000b40084087a23 */ /* 0x004fe20000010800 */
[----:B------:R-:W-:-:S06]  /*4e30*/  MOV R132, R77 ;  /* 0x0000004d00847202 */ /* 0x000fcc0000000f00 */
[----:B------:R2:W4:Y:S01]  /*4e40*/  MUFU.EX2 R210, R8 ;  /* 0x0000000800d27308 */ /* 0x0005220000000800 */
[----:B-1----:R-:W-:Y:S01]  /*4e50*/  FFMA.FTZ R4, R185, c[0x0][0x2d0], -R12 ;  /* 0x0000b400b9047a23 */ /* 0x002fe2000001080c */
[----:B---3--:R-:W-:-:S06]  /*4e60*/  F2FP.PACK_AB R5, R169, R168 ;  /* 0x000000a8a905723e */ /* 0x008fcc00000000ff */
[----:B------:R1:W-:Y:S01]  /*4e70*/  MUFU.EX2 R170, R4 ;  /* 0x0000000400aa7308 */ /* 0x0003e20000000800 */
[----:B--2---:R-:W-:Y:S01]  /*4e80*/  FFMA.FTZ R8, R179, c[0x0][0x2d0], -R13 ;  /* 0x0000b400b3087a23 */ /* 0x004fe2000001080d */
[----:B----4-:R-:W-:-:S06]  /*4e90*/  F2FP.PACK_AB R11, R210, R209 ;  /* 0x000000d1d20b723e */ /* 0x010fcc00000000ff */
[----:B------:R2:W-:Y:S01]  /*4ea0*/  MUFU.EX2 R205, R8 ;  /* 0x0000000800cd7308 */ /* 0x0005e20000000800 */
[----:B-1----:R-:W-:-:S07]  /*4eb0*/  FFMA.FTZ R4, R176, c[0x0][0x2d0], -R12 ;  /* 0x0000b400b0047a23 */ /* 0x002fce000001080c */
[----:B------:R-:W1:Y:S01]  /*4ec0*/  MUFU.EX2 R234, R4 ;  /* 0x0000000400ea7308 */ /* 0x000e620000000800 */
[----:B--2---:R-:W-:-:S07]  /*4ed0*/  FFMA.FTZ R8, R178, c[0x0][0x2d0], -R13 ;  /* 0x0000b400b2087a23 */ /* 0x004fce000001080d */
[----:B------:R-:W2:Y:S01]  /*4ee0*/  MUFU.EX2 R206, R8 ;  /* 0x0000000800ce7308 */ /* 0x000ea20000000800 */
[----:B-1----:R-:W-:Y:S02]  /*4ef0*/  F2FP.PACK_AB R7, R234, R170 ;  /* 0x000000aaea07723e */ /* 0x002fe400000000ff */
[----:B--2---:R-:W-:Y:S02]  /*4f00*/  F2FP.PACK_AB R4, R206, R205 ;  /* 0x000000cdce04723e */ /* 0x004fe400000000ff */
[----:B------:R-:W-:-:S05]  /*4f10*/  F2FP.PACK_AB R8, R212, R211 ;  /* 0x000000d3d408723e */ /* 0x000fca00000000ff */
[----:B------:R-:W-:Y:S07]  /*4f20*/  HMMA.16816.F32 R176, R4, R20, R196 ;  /* 0x0000001404b0723c */ /* 0x000fee00000018c4 */
[----:B------:R-:W-:Y:S01]  /*4f30*/  IMAD.MOV.U32 R196, RZ, RZ, R163 ;  /* 0x000000ffffc47224 */ /* 0x000fe200078e00a3 */
[----:B------:R-:W-:Y:S01]  /*4f40*/  MOV R197, R161 ;  /* 0x000000a100c57202 */ /* 0x000fe20000000f00 */
[----:B------:R-:W-:Y:S01]  /*4f50*/  IMAD.MOV.U32 R163, RZ, RZ, R241 ;  /* 0x000000ffffa37224 */ /* 0x000fe200078e00f1 */
[----:B------:R-:W-:Y:S01]  /*4f60*/  HMMA.16816.F32 R68, R8, R24, R80 ;  /* 0x000000180844723c */ /* 0x000fe20000001850 */
[----:B------:R-:W2:Y:S01]  /*4f70*/  LDL.LU R241, [R1+0x88] ;  /* 0x0000880001f17983 */ /* 0x000ea20000300800 */
[----:B------:R-:W-:-:S02]  /*4f80*/  IMAD.MOV.U32 R161, RZ, RZ, R242 ;  /* 0x000000ffffa17224 */ /* 0x000fc400078e00f2 */
[----:B------:R-:W-:Y:S01]  /*4f90*/  IMAD.MOV.U32 R199, RZ, RZ, R32 ;  /* 0x000000ffffc77224 */ /* 0x000fe200078e0020 */
[----:B------:R-:W3:Y:S01]  /*4fa0*/  LDL.LU R242, [R1+0x84] ;  /* 0x0000840001f27983 */ /* 0x000ee20000300800 */
[----:B------:R-:W-:Y:S01]  /*4fb0*/  IMAD.MOV.U32 R32, RZ, RZ, R34 ;  /* 0x000000ffff207224 */ /* 0x000fe200078e0022 */
[----:B------:R-:W-:Y:S01]  /*4fc0*/  MOV R34, R93 ;  /* 0x0000005d00227202 */ /* 0x000fe20000000f00 */
[----:B------:R-:W-:Y:S01]  /*4fd0*/  HMMA.16816.F32 R72, R4, R24, R220 ;  /* 0x000000180448723c */ /* 0x000fe200000018dc */
[----:B------:R-:W-:-:S07]  /*4fe0*/  IMAD.MOV.U32 R198, RZ, RZ, R162 ;  /* 0x000000ffffc67224 */ /* 0x000fce00078e00a2 */
[-C--:B------:R-:W-:Y:S08]  /*4ff0*/  HMMA.16816.F32 R76, R4, R26.reuse, R136 ;  /* 0x0000001a044c723c */ /* 0x080ff00000001888 */
[C---:B------:R-:W-:Y:S01]  /*5000*/  HMMA.16816.F32 R40, R8.reuse, R26, R40 ;  /* 0x0000001a0828723c */ /* 0x040fe20000001828 */
[----:B------:R-:W-:Y:S07]  /*5010*/  LDSM.16.MT88.4 R24, [R224+0x3100] ;  /* 0x00310000e018783b */ /* 0x000fee0000004200 */
[----:B------:R-:W-:Y:S07]  /*5020*/  HMMA.16816.F32 R180, R8, R20, R180 ;  /* 0x0000001408b4723c */ /* 0x000fee00000018b4 */
[----:B------:R-:W-:Y:S01]  /*5030*/  IMAD.MOV.U32 R21, RZ, RZ, R132 ;  /* 0x000000ffff157224 */ /* 0x000fe200078e0084 */
[----:B------:R-:W-:Y:S01]  /*5040*/  MOV R132, R33 ;  /* 0x0000002100847202 */ /* 0x000fe20000000f00 */
[----:B------:R-:W-:Y:S01]  /*5050*/  HMMA.16816.F32 R184, R4, R22, R124 ;  /* 0x0000001604b8723c */ /* 0x000fe2000000187c */
[----:B------:R-:W-:-:S06]  /*5060*/  IMAD.MOV.U32 R33, RZ, RZ, R92 ;  /* 0x000000ffff217224 */ /* 0x000fcc00078e005c */
[----:B------:R-:W-:Y:S01]  /*5070*/  IMAD.MOV.U32 R126, RZ, RZ, R21 ;  /* 0x000000ffff7e7224 */ /* 0x000fe200078e0015 */
[----:B------:R-:W-:Y:S01]  /*5080*/  MOV R125, R233 ;  /* 0x000000e9007d7202 */ /* 0x000fe20000000f00 */
[----:B------:R-:W-:Y:S01]  /*5090*/  IMAD.MOV.U32 R124, RZ, RZ, R234 ;  /* 0x000000ffff7c7224 */ /* 0x000fe200078e00ea */
[----:B------:R-:W-:Y:S01]  /*50a0*/  MOV R127, R132 ;  /* 0x00000084007f7202 */ /* 0x000fe20000000f00 */
[----:B------:R-:W-:Y:S01]  /*50b0*/  HMMA.16816.F32 R44, R8, R22, R44 ;  /* 0x00000016082c723c */ /* 0x000fe2000000182c */
[----:B------:R-:W1:Y:S01]  /*50c0*/  LDSM.16.MT88.4 R20, [R225+0x3100] ;  /* 0x00310000e114783b */ /* 0x000e620000004200 */
[----:B------:R-:W-:-:S06]  /*50d0*/  IMAD.MOV.U32 R80, RZ, RZ, R125 ;  /* 0x000000ffff507224 */ /* 0x000fcc00078e007d */
[C---:B------:R-:W-:Y:S08]  /*50e0*/  HMMA.16816.F32 R84, R8.reuse, R16, R108 ;  /* 0x000000100854723c */ /* 0x040ff0000000186c */
[-C--:B------:R-:W-:Y:S08]  /*50f0*/  HMMA.16816.F32 R220, R8, R28.reuse, R112 ;  /* 0x0000001c08dc723c */ /* 0x080ff00000001870 */
[----:B------:R-:W-:Y:S01]  /*5100*/  HMMA.16816.F32 R104, R4, R28, R104 ;  /* 0x0000001c0468723c */ /* 0x000fe20000001868 */
[----:B------:R-:W-:-:S07]  /*5110*/  MOV R115, R126 ;  /* 0x0000007e00737202 */ /* 0x000fce0000000f00 */
[C---:B------:R-:W-:Y:S07]  /*5120*/  HMMA.16816.F32 R108, R4.reuse, R30, R248 ;  /* 0x0000001e046c723c */ /* 0x040fee00000018f8 */
[----:B------:R-:W-:Y:S01]  /*5130*/  MOV R248, R127 ;  /* 0x0000007f00f87202 */ /* 0x000fe20000000f00 */
[----:B------:R-:W-:Y:S01]  /*5140*/  HMMA.16816.F32 R88, R4, R16, R88 ;  /* 0x000000100458723c */ /* 0x000fe20000001858 */
[----:B------:R-:W-:Y:S01]  /*5150*/  IMAD.MOV.U32 R251, RZ, RZ, R32 ;  /* 0x000000fffffb7224 */ /* 0x000fe200078e0020 */
[----:B------:R-:W-:Y:S01]  /*5160*/  MOV R250, R34 ;  /* 0x0000002200fa7202 */ /* 0x000fe20000000f00 */
[----:B------:R-:W-:-:S05]  /*5170*/  IMAD.MOV.U32 R249, RZ, RZ, R33 ;  /* 0x000000fffff97224 */ /* 0x000fca00078e0021 */
[-C--:B------:R-:W-:Y:S08]  /*5180*/  HMMA.16816.F32 R92, R4, R18.reuse, R140 ;  /* 0x00000012045c723c */ /* 0x080ff0000000188c */
[----:B------:R-:W-:Y:S01]  /*5190*/  HMMA.16816.F32 R36, R8, R18, R36 ;  /* 0x000000120824723c */ /* 0x000fe20000001824 */
[----:B------:R-:W4:Y:S01]  /*51a0*/  LDSM.16.MT88.4 R16, [R227+0x3100] ;  /* 0x00310000e310783b */ /* 0x000f220000004200 */
        /* <DEDUP_REMOVED lines=10> */
[----:B------:R-:W-:Y:S02]  /*5250*/  IMAD.MOV.U32 R197, RZ, RZ, R161 ;  /* 0x000000ffffc57224 */ /* 0x000fe400078e00a1 */
[----:B------:R-:W-:Y:S01]  /*5260*/  IMAD.MOV.U32 R114, RZ, RZ, R102 ;  /* 0x000000ffff727224 */ /* 0x000fe200078e0066 */
[----:B-1----:R-:W-:Y:S01]  /*5270*/  HMMA.16816.F32 R140, R4, R22, R216 ;  /* 0x00000016048c723c */ /* 0x002fe200000018d8 */
[----:B------:R-:W-:-:S07]  /*5280*/  IMAD.MOV.U32 R199, RZ, RZ, R119 ;  /* 0x000000ffffc77224 */ /* 0x000fce00078e0077 */
[----:B------:R-:W-:Y:S01]  /*5290*/  HMMA.16816.F32 R120, R4, R24, R120 ;  /* 0x000000180478723c */ /* 0x000fe20000001878 */
[----:B------:R-:W-:-:S07]  /*52a0*/  IMAD.MOV.U32 R100, RZ, RZ, R230 ;  /* 0x000000ffff647224 */ /* 0x000fce00078e00e6 */
[----:B------:R-:W-:Y:S01]  /*52b0*/  HMMA.16816.F32 R60, R8, R26, R60 ;  /* 0x0000001a083c723c */ /* 0x000fe2000000183c */
[----:B------:R-:W-:Y:S01]  /*52c0*/  IMAD.MOV.U32 R102, RZ, RZ, R232 ;  /* 0x000000ffff667224 */ /* 0x000fe200078e00e8 */
[----:B------:R-:W-:Y:S01]  /*52d0*/  MOV R219, R248 ;  /* 0x000000f800db7202 */ /* 0x000fe20000000f00 */
[----:B------:R-:W-:Y:S01]  /*52e0*/  IMAD.MOV.U32 R83, RZ, RZ, R235 ;  /* 0x000000ffff537224 */ /* 0x000fe200078e00eb */
[----:B------:R-:W-:Y:S01]  /*52f0*/  MOV R132, R236 ;  /* 0x000000ec00847202 */ /* 0x000fe20000000f00 */
[----:B------:R1:W5:Y:S03]  /*5300*/  LDL.LU R243, [R1+0x80] ;  /* 0x0000800001f37983 */ /* 0x0003660000300800 */
[C---:B------:R-:W-:Y:S08]  /*5310*/  HMMA.16816.F32 R136, R4.reuse, R20, R136 ;  /* 0x000000140488723c */ /* 0x040ff00000001888 */
[C---:B----4-:R-:W-:Y:S08]  /*5320*/  HMMA.16816.F32 R152, R4.reuse, R16, R152 ;  /* 0x000000100498723c */ /* 0x050ff00000001898 */
[----:B------:R-:W-:Y:S08]  /*5330*/  HMMA.16816.F32 R156, R4, R18, R156 ;  /* 0x00000012049c723c */ /* 0x000ff0000000189c */
[----:B------:R-:W-:Y:S01]  /*5340*/  HMMA.16816.F32 R56, R8, R22, R56 ;  /* 0x000000160838723c */ /* 0x000fe20000001838 */
[----:B------:R-:W-:-:S02]  /*5350*/  IMAD.MOV.U32 R163, RZ, RZ, R237 ;  /* 0x000000ffffa37224 */ /* 0x000fc400078e00ed */
[----:B------:R-:W-:Y:S02]  /*5360*/  IMAD.MOV.U32 R161, RZ, RZ, R238 ;  /* 0x000000ffffa17224 */ /* 0x000fe400078e00ee */
[----:B------:R-:W-:-:S03]  /*5370*/  IMAD.MOV.U32 R162, RZ, RZ, R133 ;  /* 0x000000ffffa27224 */ /* 0x000fc600078e0085 */
[----:B------:R-:W-:Y:S01]  /*5380*/  HMMA.16816.F32 R52, R8, R18, R52 ;  /* 0x000000120834723c */ /* 0x000fe20000001834 */
[----:B---3--:R-:W-:Y:S01]  /*5390*/  MOV R81, R242 ;  /* 0x000000f200517202 */ /* 0x008fe20000000f00 */
[----:B--2---:R-:W-:Y:S01]  /*53a0*/  IMAD.MOV.U32 R82, RZ, RZ, R241 ;  /* 0x000000ffff527224 */ /* 0x004fe200078e00f1 */
[----:B------:R-:W-:Y:S01]  /*53b0*/  MOV R133, R239 ;  /* 0x000000ef00857202 */ /* 0x000fe20000000f00 */
[----:B------:R-:W-:Y:S01]  /*53c0*/  IMAD.MOV.U32 R119, RZ, RZ, R240 ;  /* 0x000000ffff777224 */ /* 0x000fe200078e00f0 */
[----:B------:R1:W5:Y:S01]  /*53d0*/  LDL.LU R242, [R1+0x7c] ;  /* 0x00007c0001f27983 */ /* 0x0003620000300800 */
[----:B------:R-:W-:Y:S02]  /*53e0*/  IMAD.MOV.U32 R28, RZ, RZ, R81 ;  /* 0x000000ffff1c7224 */ /* 0x000fe400078e0051 */
[----:B------:R-:W-:Y:S01]  /*53f0*/  IMAD.MOV.U32 R81, RZ, RZ, R124 ;  /* 0x000000ffff517224 */ /* 0x000fe200078e007c */
[----:B------:R1:W5:Y:S01]  /*5400*/  LDL.LU R241, [R1+0x78] ;  /* 0x0000780001f17983 */ /* 0x0003620000300800 */
[----:B------:R-:W-:Y:S01]  /*5410*/  HMMA.16816.F32 R124, R4, R26, R244 ;  /* 0x0000001a047c723c */ /* 0x000fe200000018f4 */
[----:B------:R-:W-:-:S02]  /*5420*/  IMAD.MOV.U32 R29, RZ, RZ, R82 ;  /* 0x000000ffff1d7224 */ /* 0x000fc400078e0052 */
[----:B------:R1:W5:Y:S04]  /*5430*/  LDL.LU R240, [R1+0x74] ;  /* 0x0000740001f07983 */ /* 0x0003680000300800 */
[----:B------:R-:W-:Y:S01]  /*5440*/  IMAD.MOV.U32 R247, RZ, RZ, R35 ;  /* 0x000000fffff77224 */ /* 0x000fe200078e0023 */
[----:B------:R-:W-:Y:S01]  /*5450*/  MOV R245, R100 ;  /* 0x0000006400f57202 */ /* 0x000fe20000000f00 */
[----:B------:R-:W2:Y:S01]  /*5460*/  LDSM.16.MT88.4 R32, [R226+0x3100] ;  /* 0x00310000e220783b */ /* 0x000ea20000004200 */
[----:B------:R-:W-:Y:S02]  /*5470*/  IMAD.MOV.U32 R246, RZ, RZ, R249 ;  /* 0x000000fffff67224 */ /* 0x000fe400078e00f9 */
[----:B------:R-:W-:Y:S02]  /*5480*/  IMAD.MOV.U32 R218, RZ, RZ, R247 ;  /* 0x000000ffffda7224 */ /* 0x000fe400078e00f7 */
[----:B------:R-:W-:Y:S01]  /*5490*/  IMAD.MOV.U32 R244, RZ, RZ, R101 ;  /* 0x000000fffff47224 */ /* 0x000fe200078e0065 */
[----:B------:R-:W-:Y:S01]  /*54a0*/  MOV R82, R83 ;  /* 0x0000005300527202 */ /* 0x000fe20000000f00 */
[----:B------:R-:W-:Y:S01]  /*54b0*/  IMAD.MOV.U32 R247, RZ, RZ, R250 ;  /* 0x000000fffff77224 */ /* 0x000fe200078e00fa */
[----:B------:R1:W5:Y:S01]  /*54c0*/  LDL.LU R239, [R1+0x70] ;  /* 0x0000700001ef7983 */ /* 0x0003620000300800 */
[----:B------:R-:W-:-:S02]  /*54d0*/  IMAD.MOV.U32 R249, RZ, RZ, R102 ;  /* 0x000000fffff97224 */ /* 0x000fc400078e0066 */
[----:B------:R-:W-:Y:S01]  /*54e0*/  IMAD.MOV.U32 R250, RZ, RZ, R103 ;  /* 0x000000fffffa7224 */ /* 0x000fe200078e0067 */
[----:B------:R1:W5:Y:S01]  /*54f0*/  LDL.LU R238, [R1+0x6c] ;  /* 0x00006c0001ee7983 */ /* 0x0003620000300800 */
[C---:B--2---:R-:W-:Y:S01]  /*5500*/  HMMA.16816.F32 R196, R4.reuse, R32, R196 ;  /* 0x0000002004c4723c */ /* 0x044fe200000018c4 */
[----:B------:R-:W-:Y:S02]  /*5510*/  IMAD.MOV.U32 R83, RZ, RZ, R167 ;  /* 0x000000ffff537224 */ /* 0x000fe400078e00a7 */
[----:B------:R1:W5:Y:S05]  /*5520*/  LDL.LU R237, [R1+0x68] ;  /* 0x0000680001ed7983 */ /* 0x00036a0000300800 */
[----:B------:R-:W-:Y:S01]  /*5530*/  HMMA.16816.F32 R100, R4, R34, R200 ;  /* 0x000000220464723c */ /* 0x000fe200000018c8 */
[----:B------:R-:W-:Y:S01]  /*5540*/  MOV R248, R83 ;  /* 0x0000005300f87202 */ /* 0x000fe20000000f00 */
[----:B------:R-:W-:Y:S01]  /*5550*/  IMAD.MOV.U32 R167, RZ, RZ, R229 ;  /* 0x000000ffffa77224 */ /* 0x000fe200078e00e5 */
[----:B------:R1:W5:Y:S04]  /*5560*/  LDL.LU R236, [R1+0x64] ;  /* 0x0000640001ec7983 */ /* 0x0003680000300800 */
[----:B------:R-:W-:Y:S01]  /*5570*/  FFMA.FTZ R4, R195, c[0x0][0x2d0], -R3 ;  /* 0x0000b400c3047a23 */ /* 0x000fe20000010803 */
[----:B------:R-:W-:Y:S01]  /*5580*/  MOV R200, R218 ;  /* 0x000000da00c87202 */ /* 0x000fe20000000f00 */
[----:B------:R-:W-:Y:S01]  /*5590*/  IMAD.MOV.U32 R201, RZ, RZ, R219 ;  /* 0x000000ffffc97224 */ /* 0x000fe200078e00db */
[----:B------:R-:W-:Y:S01]  /*55a0*/  MOV R203, R29 ;  /* 0x0000001d00cb7202 */ /* 0x000fe20000000f00 */
[----:B------:R-:W-:Y:S01]  /*55b0*/  HMMA.16816.F32 R216, R8, R30, R64 ;  /* 0x0000001e08d8723c */ /* 0x000fe20000001840 */
[----:B------:R-:W-:Y:S01]  /*55c0*/  IMAD.MOV.U32 R202, RZ, RZ, R28 ;  /* 0x000000ffffca7224 */ /* 0x000fe200078e001c */
[----:B------:R1:W5:Y:S01]  /*55d0*/  LDL.LU R235, [R1+0x60] ;  /* 0x0000600001eb7983 */ /* 0x0003620000300800 */
[----:B------:R-:W-:-:S03]  /*55e0*/  IMAD.MOV.U32 R83, RZ, RZ, R228 ;  /* 0x000000ffff537224 */ /* 0x000fc600078e00e4 */
[----:B------:R1:W5:Y:S02]  /*55f0*/  LDL.LU R234, [R1+0x5c] ;  /* 0x00005c0001ea7983 */ /* 0x0003640000300800 */
[C---:B------:R-:W-:Y:S01]  /*5600*/  HMMA.16816.F32 R64, R8.reuse, R24, R148 ;  /* 0x000000180840723c */ /* 0x040fe20000001894 */
[----:B------:R2:W-:Y:S01]  /*5610*/  MUFU.EX2 R24, R4 ;  /* 0x0000000400187308 */ /* 0x0005e20000000800 */
[----:B------:R1:W5:Y:S04]  /*5620*/  LDL.LU R233, [R1+0x58] ;  /* 0x0000580001e97983 */ /* 0x0003680000300800 */
[----:B------:R1:W5:Y:S02]  /*5630*/  LDL.LU R232, [R1+0x54] ;  /* 0x0000540001e87983 */ /* 0x0003640000300800 */
[C---:B------:R-:W-:Y:S02]  /*5640*/  HMMA.16816.F32 R28, R8.reuse, R20, R128 ;  /* 0x00000014081c723c */ /* 0x040fe40000001880 */
[----:B------:R-:W-:Y:S04]  /*5650*/  LDSM.16.MT88.4 R128, [R224+0x3900] ;  /* 0x00390000e080783b */ /* 0x000fe80000004200 */
[----:B------:R1:W5:Y:S01]  /*5660*/  LDL.LU R231, [R1+0x50] ;  /* 0x0000500001e77983 */ /* 0x0003620000300800 */
[--C-:B--2---:R-:W-:Y:S01]  /*5670*/  FFMA.FTZ R4, R194, c[0x0][0x2d0], -R3.reuse ;  /* 0x0000b400c2047a23 */ /* 0x104fe20000010803 */
[C---:B------:R-:W-:Y:S02]  /*5680*/  HMMA.16816.F32 R148, R8.reuse, R16, R144 ;  /* 0x000000100894723c */ /* 0x040fe40000001890 */
[----:B------:R-:W-:Y:S01]  /*5690*/  LDSM.16.MT88.4 R144, [R225+0x3900] ;  /* 0x00390000e190783b */ /* 0x000fe20000004200 */
[----:B------:R2:W3:Y:S03]  /*56a0*/  MUFU.EX2 R25, R4 ;  /* 0x0000000400197308 */ /* 0x0004e60000000800 */
[----:B------:R1:W5:Y:S02]  /*56b0*/  LDL.LU R230, [R1+0x4c] ;  /* 0x00004c0001e67983 */ /* 0x0003640000300800 */
[----:B------:R-:W-:Y:S02]  /*56c0*/  HMMA.16816.F32 R48, R8, R34, R48 ;  /* 0x000000220830723c */ /* 0x000fe40000001830 */
[----:B------:R1:W5:Y:S04]  /*56d0*/  LDL.LU R229, [R1+0x48] ;  /* 0x0000480001e57983 */ /* 0x0003680000300800 */
[----:B------:R1:W5:Y:S01]  /*56e0*/  LDL.LU R228, [R1+0x44] ;  /* 0x0000440001e47983 */ /* 0x0003620000300800 */
[----:B--2---:R-:W-:-:S02]  /*56f0*/  FFMA.FTZ R4, R193, c[0x0][0x2d0], -R3 ;  /* 0x0000b400c1047a23 */ /* 0x004fc40000010803 */
[----:B------:R-:W-:-:S04]  /*5700*/  FFMA.FTZ R3, R192, c[0x0][0x2d0], -R3 ;  /* 0x0000b400c0037a23 */ /* 0x000fc80000010803 */
[----:B------:R2:W-:Y:S02]  /*5710*/  MUFU.EX2 R26, R3 ;  /* 0x00000003001a7308 */ /* 0x0005e40000000800 */
[----:B--2---:R-:W-:-:S06]  /*5720*/  FFMA.FTZ R3, R191, c[0x0][0x2d0], -R0 ;  /* 0x0000b400bf037a23 */ /* 0x004fcc0000010800 */
[----:B------:R2:W-:Y:S02]  /*5730*/  MUFU.EX2 R20, R3 ;  /* 0x0000000300147308 */ /* 0x0005e40000000800 */
[----:B--2---:R-:W-:-:S06]  /*5740*/  FFMA.FTZ R3, R190, c[0x0][0x2d0], -R0 ;  /* 0x0000b400be037a23 */ /* 0x004fcc0000010800 */
[----:B------:R2:W4:Y:S02]  /*5750*/  MUFU.EX2 R22, R3 ;  /* 0x0000000300167308 */ /* 0x0005240000000800 */
[--C-:B--2---:R-:W-:Y:S02]  /*5760*/  FFMA.FTZ R3, R189, c[0x0][0x2d0], -R0.reuse ;  /* 0x0000b400bd037a23 */ /* 0x104fe40000010800 */
[----:B------:R-:W-:Y:S02]  /*5770*/  FFMA.FTZ R0, R188, c[0x0][0x2d0], -R0 ;  /* 0x0000b400bc007a23 */ /* 0x000fe40000010800 */
[----:B------:R-:W2:Y:S02]  /*5780*/  LDSM.16.MT88.4 R188, [R224+0x1900] ;  /* 0x00190000e0bc783b */ /* 0x000ea40000004200 */
[----:B------:R1:W-:Y:S02]  /*5790*/  MUFU.EX2 R21, R0 ;  /* 0x0000000000157308 */ /* 0x0003e40000000800 */
[----:B-1----:R-:W-:-:S02]  /*57a0*/  FFMA.FTZ R0, R200, c[0x0][0x2d0], -R13 ;  /* 0x0000b400c8007a23 */ /* 0x002fc4000001080d */
[----:B------:R-:W-:Y:S02]  /*57b0*/  IMAD.MOV.U32 R200, RZ, RZ, R201 ;  /* 0x000000ffffc87224 */ /* 0x000fe400078e00c9 */
[----:B------:R-:W-:Y:S01]  /*57c0*/  IMAD.MOV.U32 R201, RZ, RZ, R202 ;  /* 0x000000ffffc97224 */ /* 0x000fe200078e00ca */
[----:B------:R-:W-:Y:S01]  /*57d0*/  MOV R202, R203 ;  /* 0x000000cb00ca7202 */ /* 0x000fe20000000f00 */
[----:B------:R1:W-:Y:S01]  /*57e0*/  MUFU.EX2 R16, R0 ;  /* 0x0000000000107308 */ /* 0x0003e20000000800 */
[----:B------:R-:W-:Y:S02]  /*57f0*/  IMAD.MOV.U32 R203, RZ, RZ, R244 ;  /* 0x000000ffffcb7224 */ /* 0x000fe400078e00f4 */
[----:B------:R-:W-:Y:S01]  /*5800*/  IMAD.MOV.U32 R244, RZ, RZ, R245 ;  /* 0x000000fffff47224 */ /* 0x000fe200078e00f5 */
[----:B------:R-:W-:Y:S01]  /*5810*/  MOV R245, R251 ;  /* 0x000000fb00f57202 */ /* 0x000fe20000000f00 */
[----:B------:R-:W-:Y:S02]  /*5820*/  IMAD.MOV.U32 R251, RZ, RZ, R112 ;  /* 0x000000fffffb7224 */ /* 0x000fe400078e0070 */
[----:B------:R-:W-:Y:S01]  /*5830*/  IMAD.MOV.U32 R112, RZ, RZ, R113 ;  /* 0x000000ffff707224 */ /* 0x000fe200078e0071 */
[----:B------:R-:W-:Y:S01]  /*5840*/  MOV R113, R114 ;  /* 0x0000007200717202 */ /* 0x000fe20000000f00 */
[----:B------:R-:W-:-:S02]  /*5850*/  IMAD.MOV.U32 R114, RZ, RZ, R115 ;  /* 0x000000ffff727224 */ /* 0x000fc400078e0073 */
[----:B-1----:R-:W-:-:S04]  /*5860*/  FFMA.FTZ R0, R200, c[0x0][0x2d0], -R13 ;  /* 0x0000b400c8007a23 */ /* 0x002fc8000001080d */
[----:B------:R1:W-:Y:S01]  /*5870*/  MUFU.EX2 R17, R0 ;  /* 0x0000000000117308 */ /* 0x0003e20000000800 */
[----:B------:R-:W-:Y:S01]  /*5880*/  IMAD.MOV.U32 R115, RZ, RZ, R80 ;  /* 0x000000ffff737224 */ /* 0x000fe200078e0050 */
[----:B------:R-:W-:Y:S01]  /*5890*/  MOV R80, R81 ;  /* 0x0000005100507202 */ /* 0x000fe20000000f00 */
[----:B------:R-:W-:Y:S02]  /*58a0*/  IMAD.MOV.U32 R81, RZ, RZ, R82 ;  /* 0x000000ffff517224 */ /* 0x000fe400078e0052 */
[----:B------:R-:W-:Y:S01]  /*58b0*/  IMAD.MOV.U32 R82, RZ, RZ, R132 ;  /* 0x000000ffff527224 */ /* 0x000fe200078e0084 */
[----:B------:R-:W-:Y:S01]  /*58c0*/  MOV R132, R163 ;  /* 0x000000a300847202 */ /* 0x000fe20000000f00 */
[----:B------:R-:W-:Y:S02]  /*58d0*/  IMAD.MOV.U32 R163, RZ, RZ, R161 ;  /* 0x000000ffffa37224 */ /* 0x000fe400078e00a1 */
[----:B-1----:R-:W-:-:S04]  /*58e0*/  FFMA.FTZ R0, R201, c[0x0][0x2d0], -R13 ;  /* 0x0000b400c9007a23 */ /* 0x002fc8000001080d */
[----:B------:R1:W-:Y:S01]  /*58f0*/  MUFU.EX2 R18, R0 ;  /* 0x0000000000127308 */ /* 0x0003e20000000800 */
[----:B------:R-:W-:Y:S01]  /*5900*/  IMAD.MOV.U32 R161, RZ, RZ, R162 ;  /* 0x000000ffffa17224 */ /* 0x000fe200078e00a2 */
[----:B------:R-:W-:Y:S01]  /*5910*/  MOV R162, R175 ;  /* 0x000000af00a27202 */ /* 0x000fe20000000f00 */
[----:B------:R-:W-:Y:S01]  /*5920*/  IMAD.MOV.U32 R200, RZ, RZ, R244 ;  /* 0x000000ffffc87224 */ /* 0x000fe200078e00f4 */
[----:B------:R-:W-:Y:S01]  /*5930*/  MOV R244, R251 ;  /* 0x000000fb00f47202 */ /* 0x000fe20000000f00 */
[----:B------:R-:W-:-:S03]  /*5940*/  IMAD.MOV.U32 R251, RZ, RZ, R115 ;  /* 0x000000fffffb7224 */ /* 0x000fc600078e0073 */
[----:B------:R-:W2:Y:S01]  /*5950*/  MUFU.EX2 R27, R4 ;  /* 0x00000004001b7308 */ /* 0x000ea20000000800 */
[----:B------:R-:W-:Y:S02]  /*5960*/  IMAD.MOV.U32 R115, RZ, RZ, R132 ;  /* 0x000000ffff737224 */ /* 0x000fe400078e0084 */
[----:B-1----:R-:W-:Y:S01]  /*5970*/  FFMA.FTZ R0, R202, c[0x0][0x2d0], -R13 ;  /* 0x0000b400ca007a23 */ /* 0x002fe2000001080d */
[----:B------:R-:W-:-:S04]  /*5980*/  MOV R132, R163 ;  /* 0x000000a300847202 */ /* 0x000fc80000000f00 */
[----:B------:R-:W1:Y:S01]  /*5990*/  MUFU.EX2 R23, R3 ;  /* 0x0000000300177308 */ /* 0x000e620000000800 */
[----:B------:R-:W-:Y:S01]  /*59a0*/  IMAD.MOV.U32 R163, RZ, RZ, R161 ;  /* 0x000000ffffa37224 */ /* 0x000fe200078e00a1 */
[----:B------:R-:W-:Y:S01]  /*59b0*/  HMMA.16816.F32 R192, R8, R32, R96 ;  /* 0x0000002008c0723c */ /* 0x000fe20000001860 */
[----:B------:R-:W-:Y:S01]  /*59c0*/  IMAD.MOV.U32 R161, RZ, RZ, R162 ;  /* 0x000000ffffa17224 */ /* 0x000fe200078e00a2 */
[----:B------:R1:W5:Y:S04]  /*59d0*/  LDL.LU R175, [R1+0x40] ;  /* 0x0000400001af7983 */ /* 0x0003680000300800 */
[----:B------:R2:W-:Y:S01]  /*59e0*/  MUFU.EX2 R19, R0 ;  /* 0x0000000000137308 */ /* 0x0005e20000000800 */
[----:B------:R-:W-:Y:S01]  /*59f0*/  MOV R162, R160 ;  /* 0x000000a000a27202 */ /* 0x000fe20000000f00 */
[----:B------:R-:W-:Y:S01]  /*5a00*/  IMAD.MOV.U32 R160, RZ, RZ, R165 ;  /* 0x000000ffffa07224 */ /* 0x000fe200078e00a5 */
[----:B------:R-:W-:Y:S01]  /*5a10*/  MOV R165, R166 ;  /* 0x000000a600a57202 */ /* 0x000fe20000000f00 */
[----:B------:R-:W-:Y:S01]  /*5a20*/  IMAD.MOV.U32 R166, RZ, RZ, R15 ;  /* 0x000000ffffa67224 */ /* 0x000fe200078e000f */
[----:B------:R-:W1:Y:S01]  /*5a30*/  LDSM.16.MT88.4 R96, [R227+0x1900] ;  /* 0x00190000e360783b */ /* 0x000e620000004200 */
[----:B--2---:R-:W-:-:S02]  /*5a40*/  FFMA.FTZ R0, R83, c[0x0][0x2d0], -R12 ;  /* 0x0000b40053007a23 */ /* 0x004fc4000001080c */
[----:B------:R-:W-:Y:S02]  /*5a50*/  IMAD.MOV.U32 R83, RZ, RZ, R14 ;  /* 0x000000ffff537224 */ /* 0x000fe400078e000e */
[----:B------:R2:W-:Y:S02]  /*5a60*/  MUFU.EX2 R14, R0 ;  /* 0x00000000000e7308 */ /* 0x0005e40000000800 */
[----:B--2---:R-:W-:-:S06]  /*5a70*/  FFMA.FTZ R0, R203, c[0x0][0x2d0], -R12 ;  /* 0x0000b400cb007a23 */ /* 0x004fcc000001080c */
[----:B------:R2:W1:Y:S01]  /*5a80*/  MUFU.EX2 R15, R0 ;  /* 0x00000000000f7308 */ /* 0x0004620000000800 */
[----:B------:R-:W-:Y:S02]  /*5a90*/  IMAD.MOV.U32 R201, RZ, RZ, R112 ;  /* 0x000000ffffc97224 */ /* 0x000fe400078e0070 */
[----:B--2---:R-:W-:-:S05]  /*5aa0*/  FFMA.FTZ R0, R83, c[0x0][0x2d0], -R12 ;  /* 0x0000b40053007a23 */ /* 0x004fca000001080c */
[----:B------:R2:W-:Y:S01]  /*5ab0*/  MUFU.EX2 R13, R0 ;  /* 0x00000000000d7308 */ /* 0x0005e20000000800 */
[----:B------:R-:W-:Y:S01]  /*5ac0*/  IMAD.MOV.U32 R202, RZ, RZ, R113 ;  /* 0x000000ffffca7224 */ /* 0x000fe200078e0071 */
[----:B------:R-:W-:Y:S01]  /*5ad0*/  MOV R203, R114 ;  /* 0x0000007200cb7202 */ /* 0x000fe20000000f00 */
[----:B------:R-:W-:Y:S01]  /*5ae0*/  IMAD.MOV.U32 R112, RZ, RZ, R80 ;  /* 0x000000ffff707224 */ /* 0x000fe200078e0050 */
[----:B------:R-:W-:Y:S01]  /*5af0*/  MOV R113, R81 ;  /* 0x0000005100717202 */ /* 0x000fe20000000f00 */
[----:B------:R-:W-:Y:S02]  /*5b00*/  IMAD.MOV.U32 R114, RZ, RZ, R82 ;  /* 0x000000ffff727224 */ /* 0x000fe400078e0052 */
[----:B--2---:R-:W-:Y:S02]  /*5b10*/  FFMA.FTZ R0, R200, c[0x0][0x2d0], -R12 ;  /* 0x0000b400c8007a23 */ /* 0x004fe4000001080c */
[----:B------:R-:W-:Y:S01]  /*5b20*/  IMAD.MOV.U32 R7, RZ, RZ, R251 ;  /* 0x000000ffff077224 */ /* 0x000fe200078e00fb */
[----:B------:R-:W-:Y:S01]  /*5b30*/  MOV R34, R132 ;  /* 0x0000008400227202 */ /* 0x000fe20000000f00 */
[----:B------:R2:W1:Y:S01]  /*5b40*/  MUFU.EX2 R12, R0 ;  /* 0x00000000000c7308 */ /* 0x0004620000000800 */
        /* <DEDUP_REMOVED lines=8> */
[----:B------:R-:W1:Y:S01]  /*5bd0*/  LDSM.16.MT88.4 R80, [R225+0x1900] ;  /* 0x00190000e150783b */ /* 0x000e620000004200 */
[----:B------:R-:W-:Y:S01]  /*5be0*/  MOV R33, R201 ;  /* 0x000000c900217202 */ /* 0x000fe20000000f00 */
[----:B------:R-:W-:Y:S01]  /*5bf0*/  IMAD.MOV.U32 R32, RZ, RZ, R202 ;  /* 0x000000ffff207224 */ /* 0x000fe200078e00ca */
[----:B------:R-:W-:Y:S01]  /*5c00*/  MOV R6, R203 ;  /* 0x000000cb00067202 */ /* 0x000fe20000000f00 */
[----:B------:R-:W-:Y:S01]  /*5c10*/  IMAD.MOV.U32 R161, RZ, RZ, R165 ;  /* 0x000000ffffa17224 */ /* 0x000fe200078e00a5 */
[----:B------:R-:W-:Y:S01]  /*5c20*/  MOV R162, R166 ;  /* 0x000000a600a27202 */ /* 0x000fe20000000f00 */
[----:B------:R-:W-:Y:S01]  /*5c30*/  IMAD.MOV.U32 R160, RZ, RZ, R167 ;  /* 0x000000ffffa07224 */ /* 0x000fe200078e00a7 */
[----:B---3--:R-:W-:Y:S01]  /*5c40*/  F2FP.PACK_AB R200, R25, R24 ;  /* 0x0000001819c8723e */ /* 0x008fe200000000ff */
[----:B--2---:R-:W-:Y:S01]  /*5c50*/  FADD.FTZ R0, R164, R135 ;  /* 0x00000087a4007221 */ /* 0x004fe20000010000 */
[----:B----4-:R-:W-:-:S02]  /*5c60*/  F2FP.PACK_AB R201, R22, R20 ;  /* 0x0000001416c9723e */ /* 0x010fc400000000ff */
[----:B------:R-:W-:Y:S02]  /*5c70*/  F2FP.PACK_AB R202, R26, R27 ;  /* 0x0000001b1aca723e */ /* 0x000fe400000000ff */
[----:B-1----:R-:W-:Y:S02]  /*5c80*/  F2FP.PACK_AB R203, R21, R23 ;  /* 0x0000001715cb723e */ /* 0x002fe400000000ff */
[----:B------:R-:W-:Y:S02]  /*5c90*/  F2FP.PACK_AB R164, R17, R16 ;  /* 0x0000001011a4723e */ /* 0x000fe400000000ff */
[----:B------:R-:W-:Y:S02]  /*5ca0*/  F2FP.PACK_AB R165, R15, R14 ;  /* 0x0000000e0fa5723e */ /* 0x000fe400000000ff */
[----:B------:R-:W-:Y:S02]  /*5cb0*/  F2FP.PACK_AB R166, R19, R18 ;  /* 0x0000001213a6723e */ /* 0x000fe400000000ff */
[----:B------:R-:W-:Y:S01]  /*5cc0*/  F2FP.PACK_AB R167, R12, R13 ;  /* 0x0000000d0ca7723e */ /* 0x000fe200000000ff */
[-C--:B------:R-:W-:Y:S08]  /*5cd0*/  HMMA.16816.F32 R180, R200, R188.reuse, R180 ;  /* 0x000000bcc8b4723c */ /* 0x080ff000000018b4 */
[C---:B------:R-:W-:Y:S08]  /*5ce0*/  HMMA.16816.F32 R176, R164.reuse, R188, R176 ;  /* 0x000000bca4b0723c */ /* 0x040ff000000018b0 */
[-C--:B------:R-:W-:Y:S08]  /*5cf0*/  HMMA.16816.F32 R184, R164, R190.reuse, R184 ;  /* 0x000000bea4b8723c */ /* 0x080ff000000018b8 */
[----:B------:R-:W-:Y:S07]  /*5d00*/  HMMA.16816.F32 R188, R200, R190, R44 ;  /* 0x000000bec8bc723c */ /* 0x000fee000000182c */
[----:B------:R-:W-:Y:S01]  /*5d10*/  MOV R47, R6 ;  /* 0x00000006002f7202 */ /* 0x000fe20000000f00 */
[----:B------:R-:W-:-:S02]  /*5d20*/  IMAD.MOV.U32 R46, RZ, RZ, R7 ;  /* 0x000000ffff2e7224 */ /* 0x000fc400078e0007 */
[----:B------:R-:W1:Y:S01]  /*5d30*/  LDSM.16.MT88.4 R4, [R226+0x3900] ;  /* 0x00390000e204783b */ /* 0x000e620000004200 */
[----:B------:R-:W-:Y:S01]  /*5d40*/  HMMA.16816.F32 R84, R200, R96, R84 ;  /* 0x00000060c854723c */ /* 0x000fe20000001854 */
[----:B------:R-:W-:Y:S01]  /*5d50*/  MOV R8, R160 ;  /* 0x000000a000087202 */ /* 0x000fe20000000f00 */
[----:B------:R-:W-:-:S06]  /*5d60*/  IMAD.MOV.U32 R3, RZ, RZ, R162 ;  /* 0x000000ffff037224 */ /* 0x000fcc00078e00a2 */
[----:B------:R-:W-:Y:S01]  /*5d70*/  HMMA.16816.F32 R88, R164, R96, R88 ;  /* 0x00000060a458723c */ /* 0x000fe20000001858 */
[----:B------:R-:W-:-:S07]  /*5d80*/  MOV R10, R161 ;  /* 0x000000a1000a7202 */ /* 0x000fce0000000f00 */
[----:B------:R-:W-:Y:S01]  /*5d90*/  HMMA.16816.F32 R92, R164, R98, R92 ;  /* 0x00000062a45c723c */ /* 0x000fe2000000185c */
[----:B------:R-:W-:Y:S02]  /*5da0*/  IMAD.MOV.U32 R9, RZ, RZ, R163 ;  /* 0x000000ffff097224 */ /* 0x000fe400078e00a3 */
[----:B------:R-:W-:-:S05]  /*5db0*/  FADD.FTZ R11, R117, R116 ;  /* 0x00000074750b7221 */ /* 0x000fca0000010000 */
[C---:B------:R-:W-:Y:S01]  /*5dc0*/  HMMA.16816.F32 R68, R200.reuse, R80, R68 ;  /* 0x00000050c844723c */ /* 0x040fe20000001844 */
[----:B------:R-:W-:Y:S01]  /*5dd0*/  MOV R45, R112 ;  /* 0x00000070002d7202 */ /* 0x000fe20000000f00 */
[----:B------:R-:W-:Y:S01]  /*5de0*/  IMAD.MOV.U32 R44, RZ, RZ, R113 ;  /* 0x000000ffff2c7224 */ /* 0x000fe200078e0071 */
[----:B------:R-:W-:Y:S05]  /*5df0*/  LDSM.16.MT88.4 R160, [R227+0x3900] ;  /* 0x00390000e3a0783b */ /* 0x000fea0000004200 */
[----:B------:R-:W-:Y:S07]  /*5e00*/  HMMA.16816.F32 R96, R200, R98, R36 ;  /* 0x00000062c860723c */ /* 0x000fee0000001824 */
[----:B------:R-:W-:Y:S01]  /*5e10*/  MOV R37, R119 ;  /* 0x0000007700257202 */ /* 0x000fe20000000f00 */
[----:B------:R-:W-:Y:S01]  /*5e20*/  IMAD.MOV.U32 R38, RZ, RZ, R133 ;  /* 0x000000ffff267224 */ /* 0x000fe200078e0085 */
[----:B------:R-:W-:Y:S01]  /*5e30*/  MOV R39, R134 ;  /* 0x0000008600277202 */ /* 0x000fe20000000f00 */
[----:B------:R-:W-:Y:S02]  /*5e40*/  HMMA.16816.F32 R72, R164, R80, R72 ;  /* 0x00000050a448723c */ /* 0x000fe40000001848 */
[----:B------:R-:W-:-:S02]  /*5e50*/  FADD.FTZ R8, R8, R37 ;  /* 0x0000002508087221 */ /* 0x000fc40000010000 */
[----:B------:R-:W-:-:S04]  /*5e60*/  FADD.FTZ R3, R3, R38 ;  /* 0x0000002603037221 */ /* 0x000fc80000010000 */
[----:B------:R-:W-:Y:S01]  /*5e70*/  HMMA.16816.F32 R76, R164, R82, R76 ;  /* 0x00000052a44c723c */ /* 0x000fe2000000184c */
[----:B------:R-:W-:Y:S02]  /*5e80*/  FADD.FTZ R0, R39, R0 ;  /* 0x0000000027007221 */ /* 0x000fe40000010000 */
[----:B------:R-:W-:-:S05]  /*5e90*/  FADD.FTZ R10, R10, R8 ;  /* 0x000000080a0a7221 */ /* 0x000fca0000010000 */
[----:B------:R-:W-:Y:S01]  /*5ea0*/  HMMA.16816.F32 R80, R200, R82, R40 ;  /* 0x00000052c850723c */ /* 0x000fe20000001828 */
[----:B------:R-:W-:-:S06]  /*5eb0*/  FADD.FTZ R9, R9, R3 ;  /* 0x0000000309097221 */ /* 0x000fcc0000010000 */
[----:B------:R-:W-:Y:S01]  /*5ec0*/  MOV R41, R132 ;  /* 0x0000008400297202 */ /* 0x000fe20000000f00 */
[----:B------:R-:W-:Y:S01]  /*5ed0*/  IMAD.MOV.U32 R40, RZ, RZ, R118 ;  /* 0x000000ffff287224 */ /* 0x000fe200078e0076 */
[----:B------:R-:W-:Y:S01]  /*5ee0*/  MOV R43, R114 ;  /* 0x00000072002b7202 */ /* 0x000fe20000000f00 */
[----:B------:R-:W-:Y:S02]  /*5ef0*/  IMAD.MOV.U32 R42, RZ, RZ, R115 ;  /* 0x000000ffff2a7224 */ /* 0x000fe400078e0073 */
[----:B------:R-:W-:Y:S01]  /*5f00*/  FADD.FTZ R8, R41, R0 ;  /* 0x0000000029087221 */ /* 0x000fe20000010000 */
[----:B-1----:R-:W-:Y:S01]  /*5f10*/  HMMA.16816.F32 R196, R164, R4, R196 ;  /* 0x00000004a4c4723c */ /* 0x002fe200000018c4 */
[----:B------:R-:W-:Y:S01]  /*5f20*/  FADD.FTZ R11, R40, R11 ;  /* 0x0000000b280b7221 */ /* 0x000fe20000010000 */
[----:B------:R-:W1:Y:S01]  /*5f30*/  LDSM.16.MT88.4 R112, [R226+0x1900] ;  /* 0x00190000e270783b */ /* 0x000e620000004200 */
[----:B------:R-:W-:Y:S02]  /*5f40*/  FADD.FTZ R0, R44, R9 ;  /* 0x000000092c007221 */ /* 0x000fe40000010000 */
[----:B------:R-:W-:-:S03]  /*5f50*/  FADD.FTZ R9, R45, R8 ;  /* 0x000000082d097221 */ /* 0x000fc60000010000 */
[----:B------:R-:W-:Y:S01]  /*5f60*/  HMMA.16816.F32 R192, R200, R4, R192 ;  /* 0x00000004c8c0723c */ /* 0x000fe200000018c0 */
[----:B------:R-:W-:-:S06]  /*5f70*/  FADD.FTZ R3, R43, R10 ;  /* 0x0000000a2b037221 */ /* 0x000fcc0000010000 */
        /* <DEDUP_REMOVED lines=40> */
[----:B-1----:R-:W-:Y:S01]  /*6200*/  HMMA.16816.F32 R104, R164, R112, R104 ;  /* 0x00000070a468723c */ /* 0x002fe20000001868 */
[----:B------:R-:W-:Y:S02]  /*6210*/  FADD.FTZ R4, R17, R4 ;  /* 0x0000000411047221 */ /* 0x000fe40000010000 */
[----:B------:R-:W-:-:S02]  /*6220*/  FADD.FTZ R0, R26, R0 ;  /* 0x000000001a007221 */ /* 0x000fc40000010000 */
[----:B------:R-:W-:-:S03]  /*6230*/  FADD.FTZ R3, R23, R3 ;  /* 0x0000000317037221 */ /* 0x000fc60000010000 */
[----:B------:R-:W-:Y:S01]  /*6240*/  HMMA.16816.F32 R108, R164, R114, R108 ;  /* 0x00000072a46c723c */ /* 0x000fe2000000186c */
[----:B------:R-:W-:Y:S02]  /*6250*/  FADD.FTZ R5, R13, R5 ;  /* 0x000000050d057221 */ /* 0x000fe40000010000 */
[----:B------:R-:W-:-:S05]  /*6260*/  FADD.FTZ R4, R18, R4 ;  /* 0x0000000412047221 */ /* 0x000fca0000010000 */
[C---:B------:R-:W-:Y:S01]  /*6270*/  HMMA.16816.F32 R120, R164.reuse, R128, R120 ;  /* 0x00000080a478723c */ /* 0x040fe20000001878 */
[----:B------:R1:W-:Y:S07]  /*6280*/  STL [R1], R0 ;  /* 0x0000000001007387 */ /* 0x0003ee0000100800 */
[----:B------:R-:W-:Y:S01]  /*6290*/  HMMA.16816.F32 R124, R164, R130, R124 ;  /* 0x00000082a47c723c */ /* 0x000fe2000000187c */
[----:B------:R-:W-:-:S07]  /*62a0*/  UIADD3 UR23, UR21, -0x2, URZ ;  /* 0xfffffffe15177890 */ /* 0x000fce000fffe03f */
[C---:B------:R-:W-:Y:S08]  /*62b0*/  HMMA.16816.F32 R136, R164.reuse, R144, R136 ;  /* 0x00000090a488723c */ /* 0x040ff00000001888 */
[----:B------:R-:W-:Y:S01]  /*62c0*/  HMMA.16816.F32 R140, R164, R146, R140 ;  /* 0x00000092a48c723c */ /* 0x000fe2000000188c */
[----:B-1----:R-:W-:-:S07]  /*62d0*/  FADD.FTZ R0, R12, R5 ;  /* 0x000000050c007221 */ /* 0x002fce0000010000 */
        /* <DEDUP_REMOVED lines=12> */
[----:B------:R-:W-:Y:S07]  /*63a0*/  HMMA.16816.F32 R200, R200, R6, R48 ;  /* 0x00000006c8c8723c */ /* 0x000fee0000001830 */
[----:B------:R-:W-:Y:S02]  /*63b0*/  FADD.FTZ R6, R21, R3 ;  /* 0x0000000315067221 */ /* 0x000fe40000010000 */
        /* <DEDUP_REMOVED lines=12> */
[----:B-1----:R-:W-:Y:S01]  /*6480*/  IMAD.MOV.U32 R3, RZ, RZ, R172 ;  /* 0x000000ffff037224 */ /* 0x002fe200078e00ac */
[----:B------:R-:W-:Y:S01]  /*6490*/  ULDC.64 UR6, c[0x0][0x208] ;  /* 0x0000820000067ab9 */ /* 0x000fe20000000a00 */
[----:B------:R-:W-:Y:S01]  /*64a0*/  IMAD.MOV.U32 R0, RZ, RZ, R173 ;  /* 0x000000ffff007224 */ /* 0x000fe200078e00ad */
[----:B------:R-:W-:Y:S01]  /*64b0*/  ULDC.64 UR4, c[0x0][0x1e0] ;  /* 0x0000780000047ab9 */ /* 0x000fe20000000a00 */
[----:B------:R-:W-:Y:S01]  /*64c0*/  IMAD.MOV.U32 R168, RZ, RZ, R171 ;  /* 0x000000ffffa87224 */ /* 0x000fe200078e00ab */
[----:B--2---:R-:W-:-:S02]  /*64d0*/  IADD3 R5, P2, R244, 0x40, RZ ;  /* 0x00000040f4057810 */ /* 0x004fc40007f5e0ff */
[----:B---3--:R-:W-:-:S03]  /*64e0*/  IADD3 R4, P1, R246, 0x40, RZ ;  /* 0x00000040f6047810 */ /* 0x008fc60007f3e0ff */
[----:B------:R-:W-:Y:S04]  /*64f0*/  STL [R1+0x1c], R5 ;  /* 0x00001c0501007387 */ /* 0x000fe80000100800 */
[----:B------:R1:W-:Y:S01]  /*6500*/  STL [R1+0x14], R4 ;  /* 0x0000140401007387 */ /* 0x0003e20000100800 */
[----:B----4-:R-:W-:Y:S01]  /*6510*/  IMAD.X R2, RZ, RZ, R251, P1 ;  /* 0x000000ffff027224 */ /* 0x010fe200008e06fb */
[----:B-1----:R-:W-:-:S05]  /*6520*/  IADD3.X R4, RZ, R249, RZ, P2, !PT ;  /* 0x000000f9ff047210 */ /* 0x002fca00017fe4ff */
[----:B------:R1:W-:Y:S04]  /*6530*/  STL [R1+0x18], R4 ;  /* 0x0000180401007387 */ /* 0x0003e80000100800 */
[----:B------:R1:W-:Y:S02]  /*6540*/  STL [R1+0x10], R2 ;  /* 0x0000100201007387 */ /* 0x0003e40000100800 */
.L_x_1448:
[----:B------:R-:W2:Y:S01]  /*6550*/  LDL.64 R170, [R1+0x30] ;  /* 0x0000300001aa7983 */ /* 0x000ea20000100a00 */
[----:B------:R-:W-:Y:S04]  /*6560*/  DEPBAR.LE SB0, 0x0 ;  /* 0x000080000000791a */ /* 0x000fe80000000000 */
[----:B------:R-:W-:Y:S01]  /*6570*/  USHF.R.S32.HI UR17, URZ, 0x1f, UR23 ;  /* 0x0000001f3f117899 */ /* 0x000fe20008011417 */
[----:B------:R-:W3:Y:S01]  /*6580*/  LDL R169, [R1+0x20] ;  /* 0x0000200001a97983 */ /* 0x000ee20000100800 */
[----:B------:R-:W-:Y:S02]  /*6590*/  UIMAD.WIDE.U32 UR24, UR23, UR6, URZ ;  /* 0x00000006171872a5 */ /* 0x000fe4000f8e003f */
[----:B------:R-:W-:Y:S01]  /*65a0*/  UIMAD UR17, UR17, UR6, URZ ;  /* 0x00000006111172a4 */ /* 0x000fe2000f8e023f */
[----:B------:R-:W3:Y:S01]  /*65b0*/  LDL R172, [R1+0x1c] ;  /* 0x00001c0001ac7983 */ /* 0x000ee20000100800 */
[----:B------:R-:W-:Y:S02]  /*65c0*/  USHF.L.U32 UR20, UR24, 0x6, URZ ;  /* 0x0000000618147899 */ /* 0x000fe4000800063f */
[----:B------:R-:W-:Y:S01]  /*65d0*/  UIMAD UR17, UR23, UR7, UR17 ;  /* 0x00000007171172a4 */ /* 0x000fe2000f8e0211 */
[----:B------:R-:W3:Y:S01]  /*65e0*/  LDL R244, [R1+0x18] ;  /* 0x0000180001f47983 */ /* 0x000ee20000100800 */
[----:B------:R-:W-:Y:S02]  /*65f0*/  UISETP.GT.AND UP1, UPT, UR23, UR8, UPT ;  /* 0x000000081700728c */ /* 0x000fe4000bf24270 */
[----:B------:R-:W-:Y:S01]  /*6600*/  UIADD3 UR17, UR25, UR17, URZ ;  /* 0x0000001119117290 */ /* 0x000fe2000fffe03f */
[----:B------:R-:W-:Y:S01]  /*6610*/  BAR.SYNC.DEFER_BLOCKING 0x0 ;  /* 0x0000000000007b1d */ /* 0x000fe20000010000 */
[----:B------:R-:W-:Y:S02]  /*6620*/  UIADD3 UR23, UR23, -0x1, URZ ;  /* 0xffffffff17177890 */ /* 0x000fe4000fffe03f */
[----:B------:R-:W-:Y:S05]  /*6630*/  USHF.L.U64.HI UR17, UR24, 0x6, UR17 ;  /* 0x0000000618117899 */ /* 0x000fea0008010211 */
[----:B------:R-:W-:Y:S02]  /*6640*/  @UP1 USHF.L.U32 UR21, UR4, 0x5, URZ ;  /* 0x0000000504151899 */ /* 0x000fe4000800063f */
[----:B------:R-:W-:Y:S02]  /*6650*/  @UP1 USHF.L.U64.HI UR22, UR4, 0x5, UR5 ;  /* 0x0000000504161899 */ /* 0x000fe40008010205 */
[----:B------:R-:W-:Y:S01]  /*6660*/  @UP1 UIMAD.WIDE.U32 UR24, UR23, UR4, URZ ;  /* 0x00000004171812a5 */ /* 0x000fe2000f8e003f */
        /* <DEDUP_REMOVED lines=15> */
[----:B------:R-:W4:Y:S06]  /*6760*/  LDL.64 R250, [R1+0x28] ;  /* 0x0000280001fa7983 */ /* 0x000f2c0000100a00 */
[----:B------:R-:W4:Y:S01]  /*6770*/  LDL R252, [R1+0x14] ;  /* 0x0000140001fc7983 */ /* 0x000f220000100800 */
[C---:B------:R-:W-:Y:S03]  /*6780*/  HMMA.16816.F32 R24, R60.reuse, R32, RZ ;  /* 0x000000203c18723c */ /* 0x040fe600000018ff */
[----:B------:R-:W4:Y:S05]  /*6790*/  LDL R249, [R1+0x10] ;  /* 0x0000100001f97983 */ /* 0x000f2a0000100800 */
[-C--:B------:R-:W-:Y:S08]  /*67a0*/  HMMA.16816.F32 R28, R60, R34.reuse, RZ ;  /* 0x000000223c1c723c */ /* 0x080ff000000018ff */
        /* <DEDUP_REMOVED lines=9> */
[----:B------:R-:W2:Y:S07]  /*6840*/  LDSM.16.M88.4 R204, [R241] ;  /* 0x00000000f1cc783b */ /* 0x000eae0000000200 */
        /* <DEDUP_REMOVED lines=9> */
[-C--:B--2---:R-:W-:Y:S08]  /*68e0*/  HMMA.16816.F32 R36, R208, R204.reuse, R36 ;  /* 0x000000ccd024723c */ /* 0x084ff00000001824 */
[C---:B------:R-:W-:Y:S08]  /*68f0*/  HMMA.16816.F32 R40, R216.reuse, R204, R40 ;  /* 0x000000ccd828723c */ /* 0x040ff00000001828 */
[-C--:B------:R-:W-:Y:S04]  /*6900*/  HMMA.16816.F32 R44, R216, R206.reuse, R44 ;  /* 0x000000ced82c723c */ /* 0x080fe8000000182c */
[----:B------:R-:W-:Y:S04]  /*6910*/  IADD3 R2, P2, R170, UR20, RZ ;  /* 0x00000014aa027c10 */ /* 0x000fe8000ff5e0ff */
[C---:B------:R-:W-:Y:S04]  /*6920*/  HMMA.16816.F32 R48, R208.reuse, R206, R48 ;  /* 0x000000ced030723c */ /* 0x040fe80000001830 */
[C---:B------:R-:W-:Y:S02]  /*6930*/  LEA R170, P1, R2.reuse, c[0x0][0x1f8], 0x1 ;  /* 0x00007e0002aa7a11 */ /* 0x040fe400078208ff */
[----:B---3--:R-:W-:Y:S02]  /*6940*/  IADD3.X R169, R169, UR17, RZ, P2, !PT ;  /* 0x00000011a9a97c10 */ /* 0x008fe400097fe4ff */
[-C--:B-1----:R-:W-:Y:S04]  /*6950*/  HMMA.16816.F32 R52, R208, R212.reuse, R52 ;  /* 0x000000d4d034723c */ /* 0x082fe80000001834 */
[----:B------:R-:W-:Y:S02]  /*6960*/  LEA.HI.X R171, R2, c[0x0][0x1fc], R169, 0x1, P1 ;  /* 0x00007f0002ab7a11 */ /* 0x000fe400008f0ca9 */
[----:B------:R-:W-:Y:S01]  /*6970*/  IADD3 R2, P2, R172, UR20, RZ ;  /* 0x00000014ac027c10 */ /* 0x000fe2000ff5e0ff */
[----:B------:R-:W-:Y:S01]  /*6980*/  @UP1 USHF.L.U32 UR20, UR24, 0x6, URZ ;  /* 0x0000000618141899 */ /* 0x000fe2000800063f */
[C---:B------:R-:W-:Y:S01]  /*6990*/  HMMA.16816.F32 R56, R216.reuse, R212, R56 ;  /* 0x000000d4d838723c */ /* 0x040fe20000001838 */
[----:B------:R-:W-:Y:S01]  /*69a0*/  @!PT LDS RZ, [RZ] ;  /* 0x00000000fffff984 */ /* 0x000fe20000000800 */
[----:B------:R-:W-:Y:S01]  /*69b0*/  @!PT LDS RZ, [RZ] ;  /* 0x00000000fffff984 */ /* 0x000fe20000000800 */
[----:B------:R-:W-:Y:S01]  /*69c0*/  @!PT LDS RZ, [RZ] ;  /* 0x00000000fffff984 */ /* 0x000fe20000000800 */
[----:B------:R1:W-:Y:S03]  /*69d0*/  LDGSTS.E.BYPASS.LTC128B.128 [R243+0x100], [R170.64], !P3 ;  /* 0x00100000aaf37fae */ /* 0x0003e6000d901d52 */
[----:B------:R-:W-:Y:S02]  /*69e0*/  LEA R172, P1, R2, c[0x0][0x1f8], 0x1 ;  /* 0x00007e0002ac7a11 */ /* 0x000fe400078208ff */
        /* <DEDUP_REMOVED lines=29> */
[----:B------:R-:W1:Y:S08]  /*6bc0*/  LDSM.16.M88.4 R220, [R231+0xa100] ;  /* 0x00a10000e7dc783b */ /* 0x000e700000000200 */
[----:B------:R-:W2:Y:S08]  /*6bd0*/  LDSM.16.M88.4 R208, [R229+0x4900] ;  /* 0x00490000e5d0783b */ /* 0x000eb00000000200 */
[----:B------:R-:W0:Y:S08]  /*6be0*/  LDGDEPBAR ;  /* 0x00000000000079af */ /* 0x000e300000000000 */
[----:B------:R-:W2:Y:S01]  /*6bf0*/  LDSM.16.M88.4 R212, [R229+0x5100] ;  /* 0x00510000e5d4783b */ /* 0x000ea20000000200 */
[-C--:B---3--:R-:W-:Y:S08]  /*6c00*/  HMMA.16816.F32 R4, R204, R216.reuse, R4 ;  /* 0x000000d8cc04723c */ /* 0x088ff00000001804 */
[C---:B-1----:R-:W-:Y:S08]  /*6c10*/  HMMA.16816.F32 R8, R220.reuse, R216, R8 ;  /* 0x000000d8dc08723c */ /* 0x042ff00000001808 */
[-C--:B------:R-:W-:Y:S08]  /*6c20*/  HMMA.16816.F32 R12, R220, R218.reuse, R12 ;  /* 0x000000dadc0c723c */ /* 0x080ff0000000180c */
[C---:B------:R-:W-:Y:S01]  /*6c30*/  HMMA.16816.F32 R16, R204.reuse, R218, R16 ;  /* 0x000000dacc10723c */ /* 0x040fe20000001810 */
[----:B------:R-:W1:Y:S07]  /*6c40*/  LDSM.16.M88.4 R216, [R229+0x5900] ;  /* 0x00590000e5d8783b */ /* 0x000e6e0000000200 */
[-C--:B--2---:R-:W-:Y:S08]  /*6c50*/  HMMA.16816.F32 R20, R204, R208.reuse, R20 ;  /* 0x000000d0cc14723c */ /* 0x084ff00000001814 */
        /* <DEDUP_REMOVED lines=8> */
[----:B------:R-:W2:Y:S07]  /*6ce0*/  LDSM.16.M88.4 R212, [R228] ;  /* 0x00000000e4d4783b */ /* 0x000eae0000000200 */
[-C--:B-1----:R-:W-:Y:S08]  /*6cf0*/  HMMA.16816.F32 R52, R204, R216.reuse, R52 ;  /* 0x000000d8cc34723c */ /* 0x082ff00000001834 */
[C---:B------:R-:W-:Y:S08]  /*6d00*/  HMMA.16816.F32 R56, R220.reuse, R216, R56 ;  /* 0x000000d8dc38723c */ /* 0x040ff00000001838 */
[-C--:B------:R-:W-:Y:S01]  /*6d10*/  HMMA.16816.F32 R60, R220, R218.reuse, R60 ;  /* 0x000000dadc3c723c */ /* 0x080fe2000000183c */
[----:B------:R-:W1:Y:S07]  /*6d20*/  LDSM.16.M88.4 R220, [R233+0xa100] ;  /* 0x00a10000e9dc783b */ /* 0x000e6e0000000200 */
[----:B------:R-:W-:Y:S01]  /*6d30*/  HMMA.16816.F32 R64, R204, R218, R64 ;  /* 0x000000dacc40723c */ /* 0x000fe20000001840 */
[----:B------:R-:W3:Y:S07]  /*6d40*/  LDSM.16.M88.4 R204, [R228+0x800] ;  /* 0x00080000e4cc783b */ /* 0x000eee0000000200 */
[-C--:B--2---:R-:W-:Y:S01]  /*6d50*/  HMMA.16816.F32 R4, R208, R212.reuse, R4 ;  /* 0x000000d4d004723c */ /* 0x084fe20000001804 */
[----:B------:R-:W-:Y:S07]  /*6d60*/  LDSM.16.M88.4 R216, [R228+0x1800] ;  /* 0x00180000e4d8783b */ /* 0x000fee0000000200 */
[C---:B-1----:R-:W-:Y:S08]  /*6d70*/  HMMA.16816.F32 R8, R220.reuse, R212, R8 ;  /* 0x000000d4dc08723c */ /* 0x042ff00000001808 */
[-C--:B------:R-:W-:Y:S08]  /*6d80*/  HMMA.16816.F32 R12, R220, R214.reuse, R12 ;  /* 0x000000d6dc0c723c */ /* 0x080ff0000000180c */
[C---:B------:R-:W-:Y:S01]  /*6d90*/  HMMA.16816.F32 R16, R208.reuse, R214, R16 ;  /* 0x000000d6d010723c */ /* 0x040fe20000001810 */
[----:B------:R-:W1:Y:S07]  /*6da0*/  LDSM.16.M88.4 R212, [R228+0x1000] ;  /* 0x00100000e4d4783b */ /* 0x000e6e0000000200 */
[-C--:B---3--:R-:W-:Y:S08]  /*6db0*/  HMMA.16816.F32 R20, R208, R204.reuse, R20 ;  /* 0x000000ccd014723c */ /* 0x088ff00000001814 */
        /* <DEDUP_REMOVED lines=12> */
[----:B------:R-:W2:Y:S07]  /*6e80*/  LDSM.16.M88.4 R220, [R230+0xe100] ;  /* 0x00e10000e6dc783b */ /* 0x000eae0000000200 */
[----:B------:R-:W-:Y:S01]  /*6e90*/  HMMA.16816.F32 R64, R208, R218, R64 ;  /* 0x000000dad040723c */ /* 0x000fe20000001840 */
[----:B------:R-:W3:Y:S07]  /*6ea0*/  LDSM.16.M88.4 R208, [R175+0x6900] ;  /* 0x00690000afd0783b */ /* 0x000eee0000000200 */
[-C--:B-1----:R-:W-:Y:S01]  /*6eb0*/  HMMA.16816.F32 R4, R204, R212.reuse, R4 ;  /* 0x000000d4cc04723c */ /* 0x082fe20000001804 */
[----:B------:R-:W-:Y:S07]  /*6ec0*/  LDSM.16.M88.4 R216, [R175+0x7900] ;  /* 0x00790000afd8783b */ /* 0x000fee0000000200 */
[C---:B--2---:R-:W-:Y:S08]  /*6ed0*/  HMMA.16816.F32 R8, R220.reuse, R212, R8 ;  /* 0x000000d4dc08723c */ /* 0x044ff00000001808 */
        /* <DEDUP_REMOVED lines=16> */
[----:B------:R-:W2:Y:S07]  /*6fe0*/  LDSM.16.M88.4 R220, [R232+0xe100] ;  /* 0x00e10000e8dc783b */ /* 0x000eae0000000200 */
[----:B------:R-:W-:Y:S01]  /*6ff0*/  HMMA.16816.F32 R64, R204, R218, R64 ;  /* 0x000000dacc40723c */ /* 0x000fe20000001840 */
[----:B------:R-:W3:Y:S07]  /*7000*/  LDSM.16.M88.4 R204, [R238] ;  /* 0x00000000eecc783b */ /* 0x000eee0000000200 */
[-C--:B-1----:R-:W-:Y:S01]  /*7010*/  HMMA.16816.F32 R4, R208, R212.reuse, R4 ;  /* 0x000000d4d004723c */ /* 0x082fe20000001804 */
[----:B------:R-:W-:Y:S07]  /*7020*/  LDSM.16.M88.4 R216, [R236] ;  /* 0x00000000ecd8783b */ /* 0x000fee0000000200 */
[C---:B--2---:R-:W-:Y:S08]  /*7030*/  HMMA.16816.F32 R8, R220.reuse, R212, R8 ;  /* 0x000000d4dc08723c */ /* 0x044ff00000001808 */
[-C--:B------:R-:W-:Y:S08]  /*7040*/  HMMA.16816.F32 R12, R220, R214.reuse, R12 ;  /* 0x000000d6dc0c723c */ /* 0x080ff0000000180c */
[C---:B------:R-:W-:Y:S01]  /*7050*/  HMMA.16816.F32 R16, R208.reuse, R214, R16 ;  /* 0x000000d6d010723c */ /* 0x040fe20000001810 */
[----:B------:R-:W1:Y:S07]  /*7060*/  LDSM.16.M88.4 R212, [R237] ;  /* 0x00000000edd4783b */ /* 0x000e6e0000000200 */
        /* <DEDUP_REMOVED lines=39> */
[----:B------:R-:W1:Y:S07]  /*72e0*/  LDSM.16.M88.4 R216, [R228+0x3000] ;  /* 0x00300000e4d8783b */ /* 0x000e6e0000000200 */
[C---:B--2---:R-:W-:Y:S11]  /*72f0*/  HMMA.16816.F32 R8, R220.reuse, R212, R8 ;  /* 0x000000d4dc08723c */ /* 0x044ff60000001808 */
[----:B------:R-:W-:Y:S05]  /*7300*/  @!UPT UIADD3 URZ, URZ, URZ, URZ ;  /* 0x0000003f3f3ff290 */ /* 0x000fea000fffe03f */
[----:B------:R-:W-:Y:S02]  /*7310*/  FMNMX.FTZ R169, R6, R3, !PT ;  /* 0x0000000306a97209 */ /* 0x000fe40007810000 */
[----:B------:R-:W-:Y:S01]  /*7320*/  FMNMX.FTZ R2, R4, R0, !PT ;  /* 0x0000000004027209 */ /* 0x000fe20007810000 */
[-C--:B------:R-:W-:Y:S03]  /*7330*/  HMMA.16816.F32 R12, R220, R214.reuse, R12 ;  /* 0x000000d6dc0c723c */ /* 0x080fe6000000180c */
[----:B------:R-:W-:Y:S02]  /*7340*/  FMNMX.FTZ R169, R7, R169, !PT ;  /* 0x000000a907a97209 */ /* 0x000fe40007810000 */
[----:B------:R-:W-:Y:S03]  /*7350*/  FMNMX.FTZ R2, R5, R2, !PT ;  /* 0x0000000205027209 */ /* 0x000fe60007810000 */
[C---:B------:R-:W-:Y:S01]  /*7360*/  HMMA.16816.F32 R16, R208.reuse, R214, R16 ;  /* 0x000000d6d010723c */ /* 0x040fe20000001810 */
[----:B------:R-:W2:Y:S01]  /*7370*/  LDSM.16.M88.4 R212, [R228+0x3800] ;  /* 0x00380000e4d4783b */ /* 0x000ea20000000200 */
[----:B------:R-:W-:Y:S06]  /*7380*/  DEPBAR.LE SB0, 0x0 ;  /* 0x000080000000791a */ /* 0x000fec0000000000 */
[-C--:B---3--:R-:W-:Y:S01]  /*7390*/  HMMA.16816.F32 R20, R208, R204.reuse, R20 ;  /* 0x000000ccd014723c */ /* 0x088fe20000001814 */
[----:B------:R-:W-:Y:S04]  /*73a0*/  BAR.SYNC.DEFER_BLOCKING 0x0 ;  /* 0x0000000000007b1d */ /* 0x000fe80000010000 */
[----:B------:R-:W-:Y:S03]  /*73b0*/  FMNMX.FTZ R170, R8, R168, !PT ;  /* 0x000000a808aa7209 */ /* 0x000fe60007810000 */
[C---:B------:R-:W-:Y:S04]  /*73c0*/  HMMA.16816.F32 R24, R220.reuse, R204, R24 ;  /* 0x000000ccdc18723c */ /* 0x040fe80000001818 */
[----:B------:R-:W-:Y:S04]  /*73d0*/  FMNMX.FTZ R170, R9, R170, !PT ;  /* 0x000000aa09aa7209 */ /* 0x000fe80007810000 */
[-C--:B------:R-:W-:Y:S04]  /*73e0*/  HMMA.16816.F32 R28, R220, R206.reuse, R28 ;  /* 0x000000cedc1c723c */ /* 0x080fe8000000181c */
[----:B------:R-:W-:Y:S02]  /*73f0*/  FMNMX.FTZ R2, R16, R2, !PT ;  /* 0x0000000210027209 */ /* 0x000fe40007810000 */
[----:B------:R-:W-:Y:S02]  /*7400*/  FMNMX.FTZ R170, R12, R170, !PT ;  /* 0x000000aa0caa7209 */ /* 0x000fe40007810000 */
[C---:B------:R-:W-:Y:S01]  /*7410*/  HMMA.16816.F32 R32, R208.reuse, R206, R32 ;  /* 0x000000ced020723c */ /* 0x040fe20000001820 */
[----:B------:R-:W3:Y:S03]  /*7420*/  LDL.64 R206, [R1+0x38] ;  /* 0x0000380001ce7983 */ /* 0x000ee60000100a00 */
[----:B------:R-:W-:Y:S02]  /*7430*/  FMNMX.FTZ R171, R13, R170, !PT ;  /* 0x000000aa0dab7209 */ /* 0x000fe40007810000 */
[----:B------:R-:W-:Y:S02]  /*7440*/  FMNMX.FTZ R169, R18, R169, !PT ;  /* 0x000000a912a97209 */ /* 0x000fe40007810000 */
[-C--:B-1----:R-:W-:Y:S04]  /*7450*/  HMMA.16816.F32 R36, R208, R216.reuse, R36 ;  /* 0x000000d8d024723c */ /* 0x082fe80000001824 */
[----:B------:R-:W-:Y:S02]  /*7460*/  FMNMX.FTZ R2, R17, R2, !PT ;  /* 0x0000000211027209 */ /* 0x000fe40007810000 */
[----:B------:R-:W-:Y:S02]  /*7470*/  FMNMX.FTZ R169, R19, R169, !PT ;  /* 0x000000a913a97209 */ /* 0x000fe40007810000 */
[C---:B------:R-:W-:Y:S04]  /*7480*/  HMMA.16816.F32 R40, R220.reuse, R216, R40 ;  /* 0x000000d8dc28723c */ /* 0x040fe80000001828 */
[----:B------:R-:W-:Y:S02]  /*7490*/  FMNMX.FTZ R2, R20, R2, !PT ;  /* 0x0000000214027209 */ /* 0x000fe40007810000 */
[----:B------:R-:W-:Y:S02]  /*74a0*/  FMNMX.FTZ R169, R22, R169, !PT ;  /* 0x000000a916a97209 */ /* 0x000fe40007810000 */
[-C--:B------:R-:W-:Y:S04]  /*74b0*/  HMMA.16816.F32 R44, R220, R218.reuse, R44 ;  /* 0x000000dadc2c723c */ /* 0x080fe8000000182c */
[----:B------:R-:W-:Y:S02]  /*74c0*/  FMNMX.FTZ R2, R21, R2, !PT ;  /* 0x0000000215027209 */ /* 0x000fe40007810000 */
[----:B------:R-:W-:Y:S02]  /*74d0*/  FMNMX.FTZ R170, R23, R169, !PT ;  /* 0x000000a917aa7209 */ /* 0x000fe40007810000 */
[C---:B------:R-:W-:Y:S04]  /*74e0*/  HMMA.16816.F32 R48, R208.reuse, R218, R48 ;  /* 0x000000dad030723c */ /* 0x040fe80000001830 */
[----:B------:R-:W-:Y:S02]  /*74f0*/  FMNMX.FTZ R2, R32, R2, !PT ;  /* 0x0000000220027209 */ /* 0x000fe40007810000 */
[----:B------:R-:W-:Y:S02]  /*7500*/  FMNMX.FTZ R169, R24, R171, !PT ;  /* 0x000000ab18a97209 */ /* 0x000fe40007810000 */
[-C--:B--2---:R-:W-:Y:S04]  /*7510*/  HMMA.16816.F32 R52, R208, R212.reuse, R52 ;  /* 0x000000d4d034723c */ /* 0x084fe80000001834 */
        /* <DEDUP_REMOVED lines=23> */
[----:B------:R-:W1:Y:S01]  /*7690*/  SHFL.BFLY PT, R172, R173, 0x2, 0x1f ;  /* 0x0c401f00adac7f89 */ /* 0x000e6200000e0000 */
[----:B------:R-:W-:Y:S02]  /*76a0*/  FMNMX.FTZ R2, R67, R2, !PT ;  /* 0x0000000243027209 */ /* 0x000fe40007810000 */
        /* <DEDUP_REMOVED lines=12> */
[----:B-1----:R-:W-:Y:S02]  /*7770*/  FMNMX.FTZ R173, R173, R172, !PT ;  /* 0x000000acadad7209 */ /* 0x002fe40007810000 */
[----:B------:R-:W-:Y:S02]  /*7780*/  FMNMX.FTZ R169, R57, R169, !PT ;  /* 0x000000a939a97209 */ /* 0x000fe40007810000 */
[----:B------:R-:W-:Y:S01]  /*7790*/  FMNMX.FTZ R170, R27, R170, !PT ;  /* 0x000000aa1baa7209 */ /* 0x000fe20007810000 */
[----:B------:R-:W1:Y:S01]  /*77a0*/  SHFL.BFLY PT, R204, R173, 0x1, 0x1f ;  /* 0x0c201f00adcc7f89 */ /* 0x000e6200000e0000 */
[----:B------:R-:W-:Y:S02]  /*77b0*/  FMNMX.FTZ R169, R60, R169, !PT ;  /* 0x000000a93ca97209 */ /* 0x000fe40007810000 */
[----:B--2---:R-:W-:Y:S02]  /*77c0*/  FMNMX.FTZ R2, R2, R171, !PT ;  /* 0x000000ab02027209 */ /* 0x004fe40007810000 */
[----:B------:R-:W-:Y:S02]  /*77d0*/  FMNMX.FTZ R169, R61, R169, !PT ;  /* 0x000000a93da97209 */ /* 0x000fe40007810000 */
[----:B------:R-:W-:Y:S01]  /*77e0*/  FMNMX.FTZ R170, R30, R170, !PT ;  /* 0x000000aa1eaa7209 */ /* 0x000fe20007810000 */
[----:B------:R-:W2:Y:S03]  /*77f0*/  SHFL.BFLY PT, R172, R2, 0x1, 0x1f ;  /* 0x0c201f0002ac7f89 */ /* 0x000ea600000e0000 */
[----:B------:R-:W-:Y:S04]  /*7800*/  FMNMX.FTZ R170, R31, R170, !PT ;  /* 0x000000aa1faa7209 */ /* 0x000fe80007810000 */
[----:B------:R-:W-:Y:S01]  /*7810*/  FMNMX.FTZ R170, R42, R170, !PT ;  /* 0x000000aa2aaa7209 */ /* 0x000fe20007810000 */
[----:B------:R-:W4:Y:S03]  /*7820*/  SHFL.BFLY PT, R205, R169, 0x2, 0x1f ;  /* 0x0c401f00a9cd7f89 */ /* 0x000f2600000e0000 */
[----:B------:R-:W-:Y:S04]  /*7830*/  FMNMX.FTZ R170, R43, R170, !PT ;  /* 0x000000aa2baa7209 */ /* 0x000fe80007810000 */
[----:B------:R-:W-:Y:S02]  /*7840*/  FMNMX.FTZ R170, R46, R170, !PT ;  /* 0x000000aa2eaa7209 */ /* 0x000fe40007810000 */
[----:B-1----:R-:W-:Y:S02]  /*7850*/  FMNMX.FTZ R173, R173, R204, !PT ;  /* 0x000000ccadad7209 */ /* 0x002fe40007810000 */
[----:B------:R-:W-:Y:S03]  /*7860*/  FMNMX.FTZ R170, R47, R170, !PT ;  /* 0x000000aa2faa7209 */ /* 0x000fe60007810000 */
[C---:B------:R-:W-:Y:S01]  /*7870*/  FADD.FTZ R0, -R173.reuse, R0 ;  /* 0x00000000ad007221 */ /* 0x040fe20000010100 */
[----:B--2---:R-:W-:Y:S01]  /*7880*/  FMNMX.FTZ R172, R2, R172, !PT ;  /* 0x000000ac02ac7209 */ /* 0x004fe20007810000 */
[----:B------:R-:W-:Y:S01]  /*7890*/  FMUL.FTZ R210, R173, c[0x0][0x2d0] ;  /* 0x0000b400add27a20 */ /* 0x000fe20000410000 */
[----:B------:R-:W-:Y:S01]  /*78a0*/  FMNMX.FTZ R2, R58, R170, !PT ;  /* 0x000000aa3a027209 */ /* 0x000fe20007810000 */
[----:B------:R-:W-:Y:S02]  /*78b0*/  FMUL.FTZ R0, R0, c[0x0][0x2d0] ;  /* 0x0000b40000007a20 */ /* 0x000fe40000410000 */
[----:B------:R-:W-:Y:S02]  /*78c0*/  FMUL.FTZ R209, R172, c[0x0][0x2d0] ;  /* 0x0000b400acd17a20 */ /* 0x000fe40000410000 */
[----:B------:R1:W2:Y:S01]  /*78d0*/  MUFU.EX2 R170, R0 ;  /* 0x0000000000aa7308 */ /* 0x0002a20000000800 */
[----:B----4-:R-:W-:Y:S01]  /*78e0*/  FMNMX.FTZ R169, R169, R205, !PT ;  /* 0x000000cda9a97209 */ /* 0x010fe20007810000 */
[--C-:B------:R-:W-:Y:S02]  /*78f0*/  FFMA.FTZ R6, R6, c[0x0][0x2d0], -R209.reuse ;  /* 0x0000b40006067a23 */ /* 0x100fe400000108d1 */
[--C-:B------:R-:W-:Y:S02]  /*7900*/  FFMA.FTZ R5, R5, c[0x0][0x2d0], -R210.reuse ;  /* 0x0000b40005057a23 */ /* 0x100fe400000108d2 */
[----:B------:R-:W4:Y:S01]  /*7910*/  SHFL.BFLY PT, R171, R169, 0x1, 0x1f ;  /* 0x0c201f00a9ab7f89 */ /* 0x000f2200000e0000 */
        /* <DEDUP_REMOVED lines=8> */
[----:B------:R-:W-:Y:S01]  /*79a0*/  MUFU.EX2 R246, R5 ;  /* 0x0000000500f67308 */ /* 0x000fe20000000800 */
[----:B------:R-:W-:Y:S02]  /*79b0*/  FFMA.FTZ R21, R21, c[0x0][0x2d0], -R210 ;  /* 0x0000b40015157a23 */ /* 0x000fe400000108d2 */
[----:B------:R-:W-:Y:S01]  /*79c0*/  FFMA.FTZ R22, R22, c[0x0][0x2d0], -R209 ;  /* 0x0000b40016167a23 */ /* 0x000fe200000108d1 */
[----:B-1----:R-:W-:Y:S01]  /*79d0*/  FMNMX.FTZ R0, R59, R2, !PT ;  /* 0x000000023b007209 */ /* 0x002fe20007810000 */
[----:B------:R-:W-:Y:S02]  /*79e0*/  FADD.FTZ R2, -R172, R3 ;  /* 0x00000003ac027221 */ /* 0x000fe40000010100 */
[----:B--2---:R-:W-:Y:S01]  /*79f0*/  FMUL.FTZ R68, R170, R68 ;  /* 0x00000044aa447220 */ /* 0x004fe20000410000 */
[----:B------:R-:W-:Y:S01]  /*7a00*/  FMNMX.FTZ R0, R62, R0, !PT ;  /* 0x000000003e007209 */ /* 0x000fe20007810000 */
[----:B------:R-:W-:Y:S01]  /*7a10*/  FMUL.FTZ R2, R2, c[0x0][0x2d0] ;  /* 0x0000b40002027a20 */ /* 0x000fe20000410000 */
[----:B----4-:R-:W-:Y:S01]  /*7a20*/  FMNMX.FTZ R171, R169, R171, !PT ;  /* 0x000000aba9ab7209 */ /* 0x010fe20007810000 */
[----:B------:R-:W-:Y:S01]  /*7a30*/  MUFU.EX2 R247, R7 ;  /* 0x0000000700f77308 */ /* 0x000fe20000000800 */
[----:B------:R-:W-:Y:S01]  /*7a40*/  FMNMX.FTZ R0, R63, R0, !PT ;  /* 0x000000003f007209 */ /* 0x000fe20007810000 */
[C---:B------:R-:W-:Y:S02]  /*7a50*/  FMUL.FTZ R69, R170.reuse, R69 ;  /* 0x00000045aa457220 */ /* 0x040fe40000410000 */
[----:B------:R-:W-:Y:S02]  /*7a60*/  FMUL.FTZ R208, R171, c[0x0][0x2d0] ;  /* 0x0000b400abd07a20 */ /* 0x000fe40000410000 */
[----:B------:R-:W1:Y:S01]  /*7a70*/  SHFL.BFLY PT, R3, R0, 0x2, 0x1f ;  /* 0x0c401f0000037f89 */ /* 0x000e6200000e0000 */
[----:B------:R-:W-:Y:S02]  /*7a80*/  FMUL.FTZ R80, R170, R80 ;  /* 0x00000050aa507220 */ /* 0x000fe40000410000 */
[--C-:B------:R-:W-:Y:S01]  /*7a90*/  FFMA.FTZ R12, R12, c[0x0][0x2d0], -R208.reuse ;  /* 0x0000b4000c0c7a23 */ /* 0x100fe200000108d0 */
[----:B------:R2:W4:Y:S01]  /*7aa0*/  MUFU.EX2 R169, R2 ;  /* 0x0000000200a97308 */ /* 0x0005220000000800 */
[--C-:B------:R-:W-:Y:S02]  /*7ab0*/  FFMA.FTZ R8, R8, c[0x0][0x2d0], -R208.reuse ;  /* 0x0000b40008087a23 */ /* 0x100fe400000108d0 */
[----:B------:R-:W-:Y:S02]  /*7ac0*/  FFMA.FTZ R9, R9, c[0x0][0x2d0], -R208 ;  /* 0x0000b40009097a23 */ /* 0x000fe400000108d0 */
        /* <DEDUP_REMOVED lines=8> */
[----:B------:R-:W-:Y:S01]  /*7b50*/  FMUL.FTZ R112, R170, R112 ;  /* 0x00000070aa707220 */ /* 0x000fe20000410000 */
[----:B------:R4:W-:Y:S01]  /*7b60*/  MUFU.EX2 R215, R16 ;  /* 0x0000001000d77308 */ /* 0x0009e20000000800 */
[----:B-1----:R-:W-:Y:S01]  /*7b70*/  FMNMX.FTZ R0, R0, R3, !PT ;  /* 0x0000000300007209 */ /* 0x002fe20007810000 */
[----:B------:R-:W-:Y:S02]  /*7b80*/  FMUL.FTZ R113, R170, R113 ;  /* 0x00000071aa717220 */ /* 0x000fe40000410000 */
[----:B--2---:R-:W-:Y:S02]  /*7b90*/  FADD.FTZ R2, -R171, R168 ;  /* 0x000000a8ab027221 */ /* 0x004fe40000010100 */
[C---:B----4-:R-:W-:Y:S02]  /*7ba0*/  FMUL.FTZ R70, R169.reuse, R70 ;  /* 0x00000046a9467220 */ /* 0x050fe40000410000 */
[----:B------:R-:W-:Y:S02]  /*7bb0*/  FMUL.FTZ R2, R2, c[0x0][0x2d0] ;  /* 0x0000b40002027a20 */ /* 0x000fe40000410000 */
[----:B------:R1:W-:Y:S01]  /*7bc0*/  MUFU.EX2 R245, R17 ;  /* 0x0000001100f57308 */ /* 0x0003e20000000800 */
[C---:B------:R-:W-:Y:S02]  /*7bd0*/  FMUL.FTZ R71, R169.reuse, R71 ;  /* 0x00000047a9477220 */ /* 0x040fe40000410000 */
[C---:B------:R-:W-:Y:S01]  /*7be0*/  FMUL.FTZ R82, R169.reuse, R82 ;  /* 0x00000052a9527220 */ /* 0x040fe20000410000 */
[----:B------:R-:W-:Y:S01]  /*7bf0*/  @P1 IADD3 R4, P4, R252, UR20, RZ ;  /* 0x00000014fc041c10 */ /* 0x000fe2000ff9e0ff */
[C---:B------:R-:W-:Y:S02]  /*7c00*/  FMUL.FTZ R83, R169.reuse, R83 ;  /* 0x00000053a9537220 */ /* 0x040fe40000410000 */
[C---:B------:R-:W-:Y:S02]  /*7c10*/  FMUL.FTZ R86, R169.reuse, R86 ;  /* 0x00000056a9567220 */ /* 0x040fe40000410000 */
[C---:B------:R-:W-:Y:S01]  /*7c20*/  FMUL.FTZ R87, R169.reuse, R87 ;  /* 0x00000057a9577220 */ /* 0x040fe20000410000 */
[----:B------:R2:W4:Y:S01]  /*7c30*/  MUFU.EX2 R168, R2 ;  /* 0x0000000200a87308 */ /* 0x0005220000000800 */
[C---:B------:R-:W-:Y:S02]  /*7c40*/  FMUL.FTZ R98, R169.reuse, R98 ;  /* 0x00000062a9627220 */ /* 0x040fe40000410000 */
[C---:B------:R-:W-:Y:S01]  /*7c50*/  FMUL.FTZ R99, R169.reuse, R99 ;  /* 0x00000063a9637220 */ /* 0x040fe20000410000 */
[----:B------:R-:W-:Y:S01]  /*7c60*/  @P1 LEA R16, P2, R4, c[0x0][0x1c8], 0x1 ;  /* 0x0000720004101a11 */ /* 0x000fe200078408ff */
[C---:B------:R-:W-:Y:S02]  /*7c70*/  FMUL.FTZ R102, R169.reuse, R102 ;  /* 0x00000066a9667220 */ /* 0x040fe40000410000 */
[C---:B------:R-:W-:Y:S02]  /*7c80*/  FMUL.FTZ R103, R169.reuse, R103 ;  /* 0x00000067a9677220 */ /* 0x040fe40000410000 */
[C---:B------:R-:W-:Y:S01]  /*7c90*/  FMUL.FTZ R114, R169.reuse, R114 ;  /* 0x00000072a9727220 */ /* 0x040fe20000410000 */
[----:B------:R-:W-:Y:S01]  /*7ca0*/  MUFU.EX2 R219, R12 ;  /* 0x0000000c00db7308 */ /* 0x000fe20000000800 */
[----:B------:R-:W-:Y:S02]  /*7cb0*/  FMUL.FTZ R115, R169, R115 ;  /* 0x00000073a9737220 */ /* 0x000fe40000410000 */
[C---:B------:R-:W-:Y:S01]  /*7cc0*/  FMUL.FTZ R116, R170.reuse, R116 ;  /* 0x00000074aa747220 */ /* 0x040fe20000410000 */
[----:B-1----:R-:W-:Y:S01]  /*7cd0*/  @P1 IADD3.X R17, R249, UR17, RZ, P4, !PT ;  /* 0x00000011f9111c10 */ /* 0x002fe2000a7fe4ff */
[----:B------:R-:W-:Y:S02]  /*7ce0*/  FMUL.FTZ R117, R170, R117 ;  /* 0x00000075aa757220 */ /* 0x000fe40000410000 */
[C---:B------:R-:W-:Y:S01]  /*7cf0*/  FMUL.FTZ R118, R169.reuse, R118 ;  /* 0x00000076a9767220 */ /* 0x040fe20000410000 */
[----:B------:R-:W-:Y:S01]  /*7d00*/  @P1 LEA.HI.X R17, R4, c[0x0][0x1cc], R17, 0x1, P2 ;  /* 0x0000730004111a11 */ /* 0x000fe200010f0c11 */
[----:B------:R-:W-:Y:S01]  /*7d10*/  FMUL.FTZ R119, R169, R119 ;  /* 0x00000077a9777220 */ /* 0x000fe20000410000 */
[----:B------:R-:W-:Y:S01]  /*7d20*/  MUFU.EX2 R212, R8 ;  /* 0x0000000800d47308 */ /* 0x000fe20000000800 */
[C---:B------:R-:W-:Y:S02]  /*7d30*/  FMUL.FTZ R128, R170.reuse, R128 ;  /* 0x00000080aa807220 */ /* 0x040fe40000410000 */
[----:B------:R-:W-:Y:S01]  /*7d40*/  FMUL.FTZ R129, R170, R129 ;  /* 0x00000081aa817220 */ /* 0x000fe20000410000 */
[----:B--2---:R-:W1:Y:S01]  /*7d50*/  SHFL.BFLY PT, R2, R0, 0x1, 0x1f ;  /* 0x0c201f0000027f89 */ /* 0x004e6200000e0000 */
[C---:B----4-:R-:W-:Y:S02]  /*7d60*/  FMUL.FTZ R72, R168.reuse, R72 ;  /* 0x00000048a8487220 */ /* 0x050fe40000410000 */
[C---:B------:R-:W-:Y:S02]  /*7d70*/  FMUL.FTZ R73, R168.reuse, R73 ;  /* 0x00000049a8497220 */ /* 0x040fe40000410000 */
[C---:B------:R-:W-:Y:S01]  /*7d80*/  FMUL.FTZ R76, R168.reuse, R76 ;  /* 0x0000004ca84c7220 */ /* 0x040fe20000410000 */
[----:B------:R-:W2:Y:S01]  /*7d90*/  MUFU.EX2 R220, R9 ;  /* 0x0000000900dc7308 */ /* 0x000ea20000000800 */
[C---:B------:R-:W-:Y:S02]  /*7da0*/  FMUL.FTZ R77, R168.reuse, R77 ;  /* 0x0000004da84d7220 */ /* 0x040fe40000410000 */
[C---:B------:R-:W-:Y:S02]  /*7db0*/  FMUL.FTZ R88, R168.reuse, R88 ;  /* 0x00000058a8587220 */ /* 0x040fe40000410000 */
[C---:B------:R-:W-:Y:S02]  /*7dc0*/  FMUL.FTZ R89, R168.reuse, R89 ;  /* 0x00000059a8597220 */ /* 0x040fe40000410000 */
[C---:B------:R-:W-:Y:S02]  /*7dd0*/  FMUL.FTZ R92, R168.reuse, R92 ;  /* 0x0000005ca85c7220 */ /* 0x040fe40000410000 */
[C---:B------:R-:W-:Y:S01]  /*7de0*/  FMUL.FTZ R93, R168.reuse, R93 ;  /* 0x0000005da85d7220 */ /* 0x040fe20000410000 */
[----:B------:R4:W-:Y:S01]  /*7df0*/  MUFU.EX2 R248, R18 ;  /* 0x0000001200f87308 */ /* 0x0009e20000000800 */
[C---:B------:R-:W-:Y:S02]  /*7e00*/  FMUL.FTZ R104, R168.reuse, R104 ;  /* 0x00000068a8687220 */ /* 0x040fe40000410000 */
[C---:B------:R-:W-:Y:S02]  /*7e10*/  FMUL.FTZ R105, R168.reuse, R105 ;  /* 0x00000069a8697220 */ /* 0x040fe40000410000 */
[C---:B------:R-:W-:Y:S02]  /*7e20*/  FMUL.FTZ R108, R168.reuse, R108 ;  /* 0x0000006ca86c7220 */ /* 0x040fe40000410000 */
[----:B------:R-:W-:Y:S01]  /*7e30*/  FMUL.FTZ R109, R168, R109 ;  /* 0x0000006da86d7220 */ /* 0x000fe20000410000 */
[----:B-1----:R-:W-:Y:S01]  /*7e40*/  FMNMX.FTZ R2, R0, R2, !PT ;  /* 0x0000000200027209 */ /* 0x002fe20007810000 */
[C---:B------:R-:W-:Y:S01]  /*7e50*/  FMUL.FTZ R120, R168.reuse, R120 ;  /* 0x00000078a8787220 */ /* 0x040fe20000410000 */
[----:B------:R1:W-:Y:S01]  /*7e60*/  MUFU.EX2 R244, R19 ;  /* 0x0000001300f47308 */ /* 0x0003e20000000800 */
[----:B------:R-:W-:Y:S02]  /*7e70*/  FMUL.FTZ R121, R168, R121 ;  /* 0x00000079a8797220 */ /* 0x000fe40000410000 */
[----:B------:R-:W-:Y:S01]  /*7e80*/  FADD.FTZ R0, -R2, R174 ;  /* 0x000000ae02007221 */ /* 0x000fe20000010100 */
[----:B---3--:R-:W-:Y:S01]  /*7e90*/  @P1 IADD3 R3, P6, R206, UR20, RZ ;  /* 0x00000014ce031c10 */ /* 0x008fe2000ffde0ff */
[----:B------:R-:W-:Y:S01]  /*7ea0*/  @UP1 UIADD3 UR20, UP0, UR12, 0x80, URZ ;  /* 0x000000800c141890 */ /* 0x000fe2000ff1e03f */
[----:B------:R-:W-:Y:S02]  /*7eb0*/  FMUL.FTZ R124, R168, R124 ;  /* 0x0000007ca87c7220 */ /* 0x000fe40000410000 */
[----:B------:R-:W-:Y:S01]  /*7ec0*/  @P1 LEA R6, P5, R3, c[0x0][0x1c8], 0x1 ;  /* 0x0000720003061a11 */ /* 0x000fe200078a08ff */
[----:B------:R-:W-:Y:S01]  /*7ed0*/  FMUL.FTZ R0, R0, c[0x0][0x2d0] ;  /* 0x0000b40000007a20 */ /* 0x000fe20000410000 */
[----:B------:R-:W-:Y:S01]  /*7ee0*/  @P1 IADD3.X R5, R251, UR17, RZ, P6, !PT ;  /* 0x00000011fb051c10 */ /* 0x000fe2000b7fe4ff */
[----:B------:R-:W-:Y:S01]  /*7ef0*/  @UP1 UIADD3.X UR17, URZ, UR9, URZ, UP0, !UPT ;  /* 0x000000093f111290 */ /* 0x000fe200087fe43f */
[----:B------:R-:W-:Y:S01]  /*7f00*/  @P1 IADD3 R4, P4, R6, UR21, RZ ;  /* 0x0000001506041c10 */ /* 0x000fe2000ff9e0ff */
[----:B------:R-:W-:Y:S01]  /*7f10*/  FMUL.FTZ R125, R168, R125 ;  /* 0x0000007da87d7220 */ /* 0x000fe20000410000 */
[----:B------:R-:W-:Y:S01]  /*7f20*/  @P1 LEA.HI.X R7, R3, c[0x0][0x1cc], R5, 0x1, P5 ;  /* 0x0000730003071a11 */ /* 0x000fe200028f0c05 */
[----:B------:R-:W-:Y:S01]  /*7f30*/  FFMA.FTZ R3, R13, c[0x0][0x2d0], -R208 ;  /* 0x0000b4000d037a23 */ /* 0x000fe200000108d0 */
[----:B------:R-:W3:Y:S01]  /*7f40*/  MUFU.EX2 R0, R0 ;  /* 0x0000000000007308 */ /* 0x000ee20000000800 */
[----:B----4-:R-:W-:Y:S01]  /*7f50*/  FMUL.FTZ R18, R169, R190 ;  /* 0x000000bea9127220 */ /* 0x010fe20000410000 */
[----:B------:R-:W-:Y:S01]  /*7f60*/  @P1 IADD3.X R5, R7, UR22, RZ, P4, !PT ;  /* 0x0000001607051c10 */ /* 0x000fe2000a7fe4ff */
[----:B------:R4:W-:Y:S01]  /*7f70*/  @P1 LDGSTS.E.BYPASS.LTC128B.128 [R243+0x4100], [R6.64], !P3 ;  /* 0x0410000006f31fae */ /* 0x0009e2000d901d52 */
[C---:B------:R-:W-:Y:S01]  /*7f80*/  FMUL.FTZ R130, R169.reuse, R130 ;  /* 0x00000082a9827220 */ /* 0x040fe20000410000 */
[----:B--2---:R-:W-:Y:S01]  /*7f90*/  MOV R190, R220 ;  /* 0x000000dc00be7202 */ /* 0x004fe20000000f00 */
[C---:B------:R-:W-:Y:S02]  /*7fa0*/  FMUL.FTZ R131, R169.reuse, R131 ;  /* 0x00000083a9837220 */ /* 0x040fe40000410000 */
[C---:B-1----:R-:W-:Y:S01]  /*7fb0*/  FMUL.FTZ R19, R169.reuse, R191 ;  /* 0x000000bfa9137220 */ /* 0x042fe20000410000 */
[----:B------:R-:W-:Y:S01]  /*7fc0*/  MOV R191, R219 ;  /* 0x000000db00bf7202 */ /* 0x000fe20000000f00 */
[----:B------:R1:W-:Y:S01]  /*7fd0*/  MUFU.EX2 R174, R3 ;  /* 0x0000000300ae7308 */ /* 0x0003e20000000800 */
[----:B------:R2:W-:Y:S01]  /*7fe0*/  @P1 LDGSTS.E.BYPASS.LTC128B.128 [R243+0x6100], [R16.64], !P0 ;  /* 0x0610000010f31fae */ /* 0x0005e2000c101d52 */
[C---:B------:R-:W-:Y:S02]  /*7ff0*/  FMUL.FTZ R132, R170.reuse, R132 ;  /* 0x00000084aa847220 */ /* 0x040fe40000410000 */
[----:B------:R-:W-:Y:S02]  /*8000*/  FMUL.FTZ R133, R170, R133 ;  /* 0x00000085aa857220 */ /* 0x000fe40000410000 */
[C---:B------:R-:W-:Y:S02]  /*8010*/  FMUL.FTZ R134, R169.reuse, R134 ;  /* 0x00000086a9867220 */ /* 0x040fe40000410000 */
[----:B------:R-:W-:Y:S01]  /*8020*/  FMUL.FTZ R135, R169, R135 ;  /* 0x00000087a9877220 */ /* 0x000fe20000410000 */
[----:B------:R2:W-:Y:S01]  /*8030*/  @P1 LDGSTS.E.BYPASS.LTC128B.128 [R243+0x4900], [R4.64], !P3 ;  /* 0x0490000004f31fae */ /* 0x0005e2000d901d52 */
[C---:B------:R-:W-:Y:S01]  /*8040*/  FMUL.FTZ R136, R168.reuse, R136 ;  /* 0x00000088a8887220 */ /* 0x040fe20000410000 */
[----:B------:R-:W-:Y:S01]  /*8050*/  MUFU.EX2 R251, R20 ;  /* 0x0000001400fb7308 */ /* 0x000fe20000000800 */
[----:B------:R-:W-:Y:S02]  /*8060*/  FMUL.FTZ R137, R168, R137 ;  /* 0x00000089a8897220 */ /* 0x000fe40000410000 */
[C---:B---3--:R-:W-:Y:S02]  /*8070*/  FMUL.FTZ R74, R0.reuse, R74 ;  /* 0x0000004a004a7220 */ /* 0x048fe40000410000 */
[C---:B------:R-:W-:Y:S01]  /*8080*/  FMUL.FTZ R75, R0.reuse, R75 ;  /* 0x0000004b004b7220 */ /* 0x040fe20000410000 */
[----:B------:R3:W-:Y:S01]  /*8090*/  @P1 LDGSTS.E.BYPASS.LTC128B.128 [R243+0x6900], [R4.64+0x80], !P0 ;  /* 0x0690008004f31fae */ /* 0x0007e2000c101d52 */
[----:B------:R-:W-:Y:S01]  /*80a0*/  FMUL.FTZ R78, R0, R78 ;  /* 0x0000004e004e7220 */ /* 0x000fe20000410000 */
[----:B----4-:R-:W-:Y:S01]  /*80b0*/  @P1 IADD3 R6, P2, R4, UR21, RZ ;  /* 0x0000001504061c10 */ /* 0x010fe2000ff5e0ff */
[C---:B------:R-:W-:Y:S01]  /*80c0*/  FMUL.FTZ R79, R0.reuse, R79 ;  /* 0x0000004f004f7220 */ /* 0x040fe20000410000 */
[----:B------:R-:W-:Y:S01]  /*80d0*/  MUFU.EX2 R250, R22 ;  /* 0x0000001600fa7308 */ /* 0x000fe20000000800 */
[----:B------:R-:W-:Y:S01]  /*80e0*/  FMUL.FTZ R90, R0, R90 ;  /* 0x0000005a005a7220 */ /* 0x000fe20000410000 */
[C---:B------:R-:W-:Y:S01]  /*80f0*/  @P1 IADD3.X R7, R5.reuse, UR22, RZ, P2, !PT ;  /* 0x0000001605071c10 */ /* 0x040fe200097fe4ff */
[----:B-1----:R-:W-:Y:S01]  /*8100*/  FMUL.FTZ R3, R2, c[0x0][0x2d0] ;  /* 0x0000b40002037a20 */ /* 0x002fe20000410000 */
[----:B------:R-:W-:Y:S01]  /*8110*/  @P1 IADD3 R12, P2, R4, UR20, RZ ;  /* 0x00000014040c1c10 */ /* 0x000fe2000ff5e0ff */
[----:B------:R-:W-:Y:S01]  /*8120*/  FMUL.FTZ R91, R0, R91 ;  /* 0x0000005b005b7220 */ /* 0x000fe20000410000 */
[----:B------:R-:W-:Y:S01]  /*8130*/  @P1 IADD3 R8, P4, R6, UR21, RZ ;  /* 0x0000001506081c10 */ /* 0x000fe2000ff9e0ff */
[----:B------:R1:W-:Y:S01]  /*8140*/  @P1 LDGSTS.E.BYPASS.LTC128B.128 [R243+0x5100], [R6.64], !P3 ;  /* 0x0510000006f31fae */ /* 0x0003e2000d901d52 */
[----:B------:R-:W-:Y:S01]  /*8150*/  @P1 IADD3.X R13, R5, UR17, RZ, P2, !PT ;  /* 0x00000011050d1c10 */ /* 0x000fe200097fe4ff */
[--C-:B------:R-:W-:Y:S01]  /*8160*/  FFMA.FTZ R14, R14, c[0x0][0x2d0], -R3.reuse ;  /* 0x0000b4000e0e7a23 */ /* 0x100fe20000010803 */
[----:B------:R-:W-:Y:S01]  /*8170*/  @P1 IADD3.X R9, R7, UR22, RZ, P4, !PT ;  /* 0x0000001607091c10 */ /* 0x000fe2000a7fe4ff */
[--C-:B------:R-:W-:Y:S02]  /*8180*/  FFMA.FTZ R15, R15, c[0x0][0x2d0], -R3.reuse ;  /* 0x0000b4000f0f7a23 */ /* 0x100fe40000010803 */
[----:B------:R4:W-:Y:S01]  /*8190*/  MUFU.EX2 R217, R14 ;  /* 0x0000000e00d97308 */ /* 0x0009e20000000800 */
[--C-:B------:R-:W-:Y:S01]  /*81a0*/  FFMA.FTZ R10, R10, c[0x0][0x2d0], -R3.reuse ;  /* 0x0000b4000a0a7a23 */ /* 0x100fe20000010803 */
[----:B------:R4:W-:Y:S01]  /*81b0*/  @P1 LDGSTS.E.BYPASS.LTC128B.128 [R243+0x7100], [R12.64], !P0 ;  /* 0x071000000cf31fae */ /* 0x0009e2000c101d52 */
[----:B------:R-:W-:Y:S02]  /*81c0*/  FFMA.FTZ R11, R11, c[0x0][0x2d0], -R3 ;  /* 0x0000b4000b0b7a23 */ /* 0x000fe40000010803 */
[C---:B--2---:R-:W-:Y:S02]  /*81d0*/  FMUL.FTZ R16, R170.reuse, R188 ;  /* 0x000000bcaa107220 */ /* 0x044fe40000410000 */
[----:B------:R-:W-:Y:S01]  /*81e0*/  FMUL.FTZ R17, R170, R189 ;  /* 0x000000bdaa117220 */ /* 0x000fe20000410000 */
[----:B------:R-:W-:Y:S01]  /*81f0*/  MOV R189, R246 ;  /* 0x000000f600bd7202 */ /* 0x000fe20000000f00 */
[----:B------:R-:W-:Y:S01]  /*8200*/  FMUL.FTZ R94, R0, R94 ;  /* 0x0000005e005e7220 */ /* 0x000fe20000410000 */
[----:B---3--:R-:W-:Y:S01]  /*8210*/  @P1 IADD3 R4, P2, R6, UR20, RZ ;  /* 0x0000001406041c10 */ /* 0x008fe2000ff5e0ff */
[----:B------:R2:W-:Y:S01]  /*8220*/  @P1 LDGSTS.E.BYPASS.LTC128B.128 [R243+0x5900], [R8.64], !P3 ;  /* 0x0590000008f31fae */ /* 0x0005e2000d901d52 */
[----:B------:R3:W-:Y:S01]  /*8230*/  MUFU.EX2 R218, R15 ;  /* 0x0000000f00da7308 */ /* 0x0007e20000000800 */
[C---:B------:R-:W-:Y:S01]  /*8240*/  FMUL.FTZ R95, R0.reuse, R95 ;  /* 0x0000005f005f7220 */ /* 0x040fe20000410000 */
[----:B------:R-:W-:Y:S01]  /*8250*/  @P1 IADD3.X R5, R7, UR17, RZ, P2, !PT ;  /* 0x0000001107051c10 */ /* 0x000fe200097fe4ff */
[C---:B------:R-:W-:Y:S02]  /*8260*/  FMUL.FTZ R106, R0.reuse, R106 ;  /* 0x0000006a006a7220 */ /* 0x040fe40000410000 */
[C---:B------:R-:W-:Y:S02]  /*8270*/  FMUL.FTZ R107, R0.reuse, R107 ;  /* 0x0000006b006b7220 */ /* 0x040fe40000410000 */
[----:B------:R2:W-:Y:S01]  /*8280*/  @P1 LDGSTS.E.BYPASS.LTC128B.128 [R243+0x7900], [R4.64], !P0 ;  /* 0x0790000004f31fae */ /* 0x0005e2000c101d52 */
[C---:B------:R-:W-:Y:S02]  /*8290*/  FMUL.FTZ R110, R0.reuse, R110 ;  /* 0x0000006e006e7220 */ /* 0x040fe40000410000 */
[----:B------:R-:W-:Y:S01]  /*82a0*/  MUFU.EX2 R211, R10 ;  /* 0x0000000a00d37308 */ /* 0x000fe20000000800 */
[----:B-1----:R-:W-:Y:S01]  /*82b0*/  FMUL.FTZ R6, R169, R182 ;  /* 0x000000b6a9067220 */ /* 0x002fe20000410000 */
[----:B------:R-:W-:Y:S01]  /*82c0*/  F2FP.PACK_AB R182, R245, R215 ;  /* 0x000000d7f5b6723e */ /* 0x000fe200000000ff */
[----:B----4-:R-:W-:Y:S02]  /*82d0*/  FMUL.FTZ R14, R0, R186 ;  /* 0x000000ba000e7220 */ /* 0x010fe40000410000 */
[----:B------:R-:W1:Y:S01]  /*82e0*/  LDSM.16.MT88.4 R204, [R224+0x100] ;  /* 0x00010000e0cc783b */ /* 0x000e620000004200 */
[----:B------:R-:W-:Y:S01]  /*82f0*/  FMUL.FTZ R7, R169, R183 ;  /* 0x000000b7a9077220 */ /* 0x000fe20000410000 */
[----:B------:R-:W-:Y:S01]  /*8300*/  F2FP.PACK_AB R183, R244, R248 ;  /* 0x000000f8f4b7723e */ /* 0x000fe200000000ff */
[C---:B------:R-:W-:Y:S02]  /*8310*/  FMUL.FTZ R12, R168.reuse, R184 ;  /* 0x000000b8a80c7220 */ /* 0x040fe40000410000 */
[----:B------:R-:W4:Y:S01]  /*8320*/  MUFU.EX2 R216, R11 ;  /* 0x0000000b00d87308 */ /* 0x000f220000000800 */
[----:B------:R-:W-:Y:S02]  /*8330*/  FMUL.FTZ R13, R168, R185 ;  /* 0x000000b9a80d7220 */ /* 0x000fe40000410000 */
[C---:B------:R-:W-:Y:S01]  /*8340*/  FMUL.FTZ R111, R0.reuse, R111 ;  /* 0x0000006f006f7220 */ /* 0x040fe20000410000 */
[----:B------:R-:W0:Y:S01]  /*8350*/  LDGDEPBAR ;  /* 0x00000000000079af */ /* 0x000e220000000000 */
[----:B---3--:R-:W-:Y:S02]  /*8360*/  FMUL.FTZ R15, R0, R187 ;  /* 0x000000bb000f7220 */ /* 0x008fe40000410000 */
[----:B--2---:R-:W-:Y:S01]  /*8370*/  FMUL.FTZ R8, R168, R176 ;  /* 0x000000b0a8087220 */ /* 0x004fe20000410000 */
[----:B------:R-:W-:Y:S01]  /*8380*/  F2FP.PACK_AB R176, R220, R212 ;  /* 0x000000d4dcb0723e */ /* 0x000fe200000000ff */
[----:B------:R-:W-:Y:S01]  /*8390*/  FMUL.FTZ R9, R168, R177 ;  /* 0x000000b1a8097220 */ /* 0x000fe20000410000 */
[----:B------:R2:W-:Y:S01]  /*83a0*/  MUFU.EX2 R188, R21 ;  /* 0x0000001500bc7308 */ /* 0x0005e20000000800 */
[C---:B------:R-:W-:Y:S01]  /*83b0*/  FMUL.FTZ R122, R0.reuse, R122 ;  /* 0x0000007a007a7220 */ /* 0x040fe20000410000 */
[----:B------:R-:W3:Y:S01]  /*83c0*/  LDSM.16.MT88.4 R184, [R225+0x100] ;  /* 0x00010000e1b8783b */ /* 0x000ee20000004200 */
[----:B------:R-:W-:Y:S02]  /*83d0*/  FMUL.FTZ R123, R0, R123 ;  /* 0x0000007b007b7220 */ /* 0x000fe40000410000 */
[----:B------:R-:W-:Y:S01]  /*83e0*/  FMUL.FTZ R4, R170, R180 ;  /* 0x000000b4aa047220 */ /* 0x000fe20000410000 */
[----:B------:R-:W-:Y:S01]  /*83f0*/  F2FP.PACK_AB R180, R246, R214 ;  /* 0x000000d6f6b4723e */ /* 0x000fe200000000ff */
[----:B------:R-:W-:Y:S01]  /*8400*/  FMUL.FTZ R5, R170, R181 ;  /* 0x000000b5aa057220 */ /* 0x000fe20000410000 */
[----:B------:R-:W-:Y:S01]  /*8410*/  F2FP.PACK_AB R181, R247, R213 ;  /* 0x000000d5f7b5723e */ /* 0x000fe200000000ff */
[--C-:B------:R-:W-:Y:S02]  /*8420*/  FFMA.FTZ R48, R48, c[0x0][0x2d0], -R210.reuse ;  /* 0x0000b40030307a23 */ /* 0x100fe400000108d2 */
[--C-:B------:R-:W-:Y:S02]  /*8430*/  FFMA.FTZ R49, R49, c[0x0][0x2d0], -R210.reuse ;  /* 0x0000b40031317a23 */ /* 0x100fe400000108d2 */
[--C-:B------:R-:W-:Y:S01]  /*8440*/  FFMA.FTZ R50, R50, c[0x0][0x2d0], -R209.reuse ;  /* 0x0000b40032327a23 */ /* 0x100fe200000108d1 */
[----:B----4-:R-:W-:Y:S01]  /*8450*/  F2FP.PACK_AB R177, R216, R211 ;  /* 0x000000d3d8b1723e */ /* 0x010fe200000000ff */
[--C-:B------:R-:W-:Y:S02]  /*8460*/  FFMA.FTZ R51, R51, c[0x0][0x2d0], -R209.reuse ;  /* 0x0000b40033337a23 */ /* 0x100fe400000108d1 */
[--C-:B------:R-:W-:Y:S02]  /*8470*/  FFMA.FTZ R36, R36, c[0x0][0x2d0], -R210.reuse ;  /* 0x0000b40024247a23 */ /* 0x100fe400000108d2 */
[----:B------:R-:W-:Y:S02]  /*8480*/  FFMA.FTZ R37, R37, c[0x0][0x2d0], -R210 ;  /* 0x0000b40025257a23 */ /* 0x000fe400000108d2 */
[--C-:B------:R-:W-:Y:S01]  /*8490*/  FFMA.FTZ R38, R38, c[0x0][0x2d0], -R209.reuse ;  /* 0x0000b40026267a23 */ /* 0x100fe200000108d1 */
[----:B------:R-:W-:Y:S01]  /*84a0*/  MUFU.EX2 R246, R36 ;  /* 0x0000002400f67308 */ /* 0x000fe20000000800 */
[----:B------:R-:W-:Y:S01]  /*84b0*/  FFMA.FTZ R39, R39, c[0x0][0x2d0], -R209 ;  /* 0x0000b40027277a23 */ /* 0x000fe200000108d1 */
[-C--:B-1----:R-:W-:Y:S05]  /*84c0*/  HMMA.16816.F32 R4, R180, R204.reuse, R4 ;  /* 0x000000ccb404723c */ /* 0x082fea0000001804 */
[----:B------:R-:W-:Y:S01]  /*84d0*/  FMUL.FTZ R10, R0, R178 ;  /* 0x000000b2000a7220 */ /* 0x000fe20000410000 */
[----:B------:R-:W-:Y:S01]  /*84e0*/  F2FP.PACK_AB R178, R174, R219 ;  /* 0x000000dbaeb2723e */ /* 0x000fe200000000ff */
[----:B------:R-:W-:Y:S01]  /*84f0*/  FMUL.FTZ R11, R0, R179 ;  /* 0x000000b3000b7220 */ /* 0x000fe20000410000 */
[----:B------:R-:W-:Y:S01]  /*8500*/  F2FP.PACK_AB R179, R218, R217 ;  /* 0x000000d9dab3723e */ /* 0x000fe200000000ff */
[--C-:B------:R-:W-:Y:S03]  /*8510*/  FFMA.FTZ R44, R44, c[0x0][0x2d0], -R208.reuse ;  /* 0x0000b4002c2c7a23 */ /* 0x100fe600000108d0 */
[--C-:B------:R-:W-:Y:S01]  /*8520*/  FFMA.FTZ R45, R45, c[0x0][0x2d0], -R208.reuse ;  /* 0x0000b4002d2d7a23 */ /* 0x100fe200000108d0 */
[----:B------:R-:W-:Y:S01]  /*8530*/  MUFU.EX2 R220, R44 ;  /* 0x0000002c00dc7308 */ /* 0x000fe20000000800 */
[--C-:B------:R-:W-:Y:S01]  /*8540*/  FFMA.FTZ R46, R46, c[0x0][0x2d0], -R3.reuse ;  /* 0x0000b4002e2e7a23 */ /* 0x100fe20000010803 */
[C---:B------:R-:W-:Y:S04]  /*8550*/  HMMA.16816.F32 R8, R176.reuse, R204, R8 ;  /* 0x000000ccb008723c */ /* 0x040fe80000001808 */
[--C-:B------:R-:W-:Y:S02]  /*8560*/  FFMA.FTZ R47, R47, c[0x0][0x2d0], -R3.reuse ;  /* 0x0000b4002f2f7a23 */ /* 0x100fe40000010803 */
[--C-:B------:R-:W-:Y:S02]  /*8570*/  FFMA.FTZ R57, R57, c[0x0][0x2d0], -R208.reuse ;  /* 0x0000b40039397a23 */ /* 0x100fe400000108d0 */
[-C--:B------:R-:W-:Y:S04]  /*8580*/  HMMA.16816.F32 R12, R176, R206.reuse, R12 ;  /* 0x000000ceb00c723c */ /* 0x080fe8000000180c */
[--C-:B------:R-:W-:Y:S02]  /*8590*/  FFMA.FTZ R58, R58, c[0x0][0x2d0], -R3.reuse ;  /* 0x0000b4003a3a7a23 */ /* 0x100fe40000010803 */
[--C-:B------:R-:W-:Y:S02]  /*85a0*/  FFMA.FTZ R59, R59, c[0x0][0x2d0], -R3.reuse ;  /* 0x0000b4003b3b7a23 */ /* 0x100fe40000010803 */
[C---:B------:R-:W-:Y:S04]  /*85b0*/  HMMA.16816.F32 R16, R180.reuse, R206, R16 ;  /* 0x000000ceb410723c */ /* 0x040fe80000001810 */
[C---:B------:R-:W-:Y:S02]  /*85c0*/  FMUL.FTZ R126, R0.reuse, R126 ;  /* 0x0000007e007e7220 */ /* 0x040fe40000410000 */
[C---:B------:R-:W-:Y:S01]  /*85d0*/  FMUL.FTZ R127, R0.reuse, R127 ;  /* 0x0000007f007f7220 */ /* 0x040fe20000410000 */
[----:B------:R-:W-:Y:S01]  /*85e0*/  MOV R207, R245 ;  /* 0x000000f500cf7202 */ /* 0x000fe20000000f00 */
[-C--:B---3--:R-:W-:Y:S01]  /*85f0*/  HMMA.16816.F32 R68, R180, R184.reuse, R68 ;  /* 0x000000b8b444723c */ /* 0x088fe20000001844 */
[----:B------:R-:W-:Y:S03]  /*8600*/  MUFU.EX2 R245, R49 ;  /* 0x0000003100f57308 */ /* 0x000fe60000000800 */
[C---:B------:R-:W-:Y:S01]  /*8610*/  FMUL.FTZ R138, R0.reuse, R138 ;  /* 0x0000008a008a7220 */ /* 0x040fe20000410000 */
[----:B------:R-:W-:Y:S01]  /*8620*/  MOV R206, R244 ;  /* 0x000000f400ce7202 */ /* 0x000fe20000000f00 */
[----:B------:R-:W-:Y:S02]  /*8630*/  FMUL.FTZ R139, R0, R139 ;  /* 0x0000008b008b7220 */ /* 0x000fe40000410000 */
[C---:B------:R-:W-:Y:S03]  /*8640*/  HMMA.16816.F32 R72, R176.reuse, R184, R72 ;  /* 0x000000b8b048723c */ /* 0x040fe60000001848 */
[----:B------:R-:W-:Y:S01]  /*8650*/  MUFU.EX2 R244, R51 ;  /* 0x0000003300f47308 */ /* 0x000fe20000000800 */
[C---:B------:R-:W-:Y:S02]  /*8660*/  FMUL.FTZ R140, R168.reuse, R140 ;  /* 0x0000008ca88c7220 */ /* 0x040fe40000410000 */
[----:B------:R-:W-:Y:S02]  /*8670*/  FMUL.FTZ R141, R168, R141 ;  /* 0x0000008da88d7220 */ /* 0x000fe40000410000 */
[-C--:B------:R-:W-:Y:S04]  /*8680*/  HMMA.16816.F32 R76, R176, R186.reuse, R76 ;  /* 0x000000bab04c723c */ /* 0x080fe8000000184c */
[C---:B------:R-:W-:Y:S02]  /*8690*/  FMUL.FTZ R142, R0.reuse, R142 ;  /* 0x0000008e008e7220 */ /* 0x040fe40000410000 */
[----:B------:R-:W-:Y:S02]  /*86a0*/  FMUL.FTZ R143, R0, R143 ;  /* 0x0000008f008f7220 */ /* 0x000fe40000410000 */
[C---:B------:R-:W-:Y:S01]  /*86b0*/  HMMA.16816.F32 R80, R180.reuse, R186, R80 ;  /* 0x000000bab450723c */ /* 0x040fe20000001850 */
[----:B------:R-:W1:Y:S03]  /*86c0*/  LDSM.16.MT88.4 R184, [R227+0x100] ;  /* 0x00010000e3b8783b */ /* 0x000e660000004200 */
[C---:B------:R-:W-:Y:S02]  /*86d0*/  FMUL.FTZ R144, R170.reuse, R144 ;  /* 0x00000090aa907220 */ /* 0x040fe40000410000 */
[C---:B------:R-:W-:Y:S02]  /*86e0*/  FMUL.FTZ R145, R170.reuse, R145 ;  /* 0x00000091aa917220 */ /* 0x040fe40000410000 */
[C---:B------:R-:W-:Y:S04]  /*86f0*/  FMUL.FTZ R146, R169.reuse, R146 ;  /* 0x00000092a9927220 */ /* 0x040fe80000410000 */
[C---:B------:R-:W-:Y:S02]  /*8700*/  FMUL.FTZ R147, R169.reuse, R147 ;  /* 0x00000093a9937220 */ /* 0x040fe40000410000 */
[C---:B------:R-:W-:Y:S02]  /*8710*/  FMUL.FTZ R148, R170.reuse, R148 ;  /* 0x00000094aa947220 */ /* 0x040fe40000410000 */
[----:B------:R-:W-:Y:S02]  /*8720*/  FMUL.FTZ R149, R170, R149 ;  /* 0x00000095aa957220 */ /* 0x000fe40000410000 */
[C---:B------:R-:W-:Y:S02]  /*8730*/  FMUL.FTZ R150, R169.reuse, R150 ;  /* 0x00000096a9967220 */ /* 0x040fe40000410000 */
[C---:B------:R-:W-:Y:S02]  /*8740*/  FMUL.FTZ R151, R169.reuse, R151 ;  /* 0x00000097a9977220 */ /* 0x040fe40000410000 */
[C---:B------:R-:W-:Y:S02]  /*8750*/  FMUL.FTZ R152, R168.reuse, R152 ;  /* 0x00000098a8987220 */ /* 0x040fe40000410000 */
[----:B------:R-:W-:Y:S02]  /*8760*/  FMUL.FTZ R153, R168, R153 ;  /* 0x00000099a8997220 */ /* 0x000fe40000410000 */
[C---:B------:R-:W-:Y:S02]  /*8770*/  FMUL.FTZ R154, R0.reuse, R154 ;  /* 0x0000009a009a7220 */ /* 0x040fe40000410000 */
[----:B------:R-:W-:Y:S02]  /*8780*/  FMUL.FTZ R155, R0, R155 ;  /* 0x0000009b009b7220 */ /* 0x000fe40000410000 */
[C---:B------:R-:W-:Y:S02]  /*8790*/  FMUL.FTZ R156, R168.reuse, R156 ;  /* 0x0000009ca89c7220 */ /* 0x040fe40000410000 */
[----:B------:R-:W-:Y:S02]  /*87a0*/  FMUL.FTZ R157, R168, R157 ;  /* 0x0000009da89d7220 */ /* 0x000fe40000410000 */
[C---:B------:R-:W-:Y:S02]  /*87b0*/  FMUL.FTZ R158, R0.reuse, R158 ;  /* 0x0000009e009e7220 */ /* 0x040fe40000410000 */
[----:B------:R-:W-:Y:S02]  /*87c0*/  FMUL.FTZ R159, R0, R159 ;  /* 0x0000009f009f7220 */ /* 0x000fe40000410000 */
[C---:B------:R-:W-:Y:S02]  /*87d0*/  FMUL.FTZ R160, R170.reuse, R160 ;  /* 0x000000a0aaa07220 */ /* 0x040fe40000410000 */
[C---:B------:R-:W-:Y:S01]  /*87e0*/  FMUL.FTZ R161, R170.reuse, R161 ;  /* 0x000000a1aaa17220 */ /* 0x040fe20000410000 */
[-C--:B-1----:R-:W-:Y:S03]  /*87f0*/  HMMA.16816.F32 R84, R180, R184.reuse, R84 ;  /* 0x000000b8b454723c */ /* 0x082fe60000001854 */
[C---:B------:R-:W-:Y:S02]  /*8800*/  FMUL.FTZ R162, R169.reuse, R162 ;  /* 0x000000a2a9a27220 */ /* 0x040fe40000410000 */
[C---:B------:R-:W-:Y:S02]  /*8810*/  FMUL.FTZ R163, R169.reuse, R163 ;  /* 0x000000a3a9a37220 */ /* 0x040fe40000410000 */
[C---:B------:R-:W-:Y:S01]  /*8820*/  FMUL.FTZ R20, R170.reuse, R192 ;  /* 0x000000c0aa147220 */ /* 0x040fe20000410000 */
[C---:B------:R-:W-:Y:S04]  /*8830*/  HMMA.16816.F32 R88, R176.reuse, R184, R88 ;  /* 0x000000b8b058723c */ /* 0x040fe80000001858 */
[----:B--2---:R-:W-:Y:S02]  /*8840*/  FMUL.FTZ R21, R170, R193 ;  /* 0x000000c1aa157220 */ /* 0x004fe40000410000 */
[----:B------:R-:W-:Y:S02]  /*8850*/  FMUL.FTZ R22, R169, R194 ;  /* 0x000000c2a9167220 */ /* 0x000fe40000410000 */
[-C--:B------:R-:W-:Y:S04]  /*8860*/  HMMA.16816.F32 R92, R176, R186.reuse, R92 ;  /* 0x000000bab05c723c */ /* 0x080fe8000000185c */
[C---:B------:R-:W-:Y:S02]  /*8870*/  FMUL.FTZ R164, R168.reuse, R164 ;  /* 0x000000a4a8a47220 */ /* 0x040fe40000410000 */
[----:B------:R-:W-:Y:S02]  /*8880*/  FMUL.FTZ R165, R168, R165 ;  /* 0x000000a5a8a57220 */ /* 0x000fe40000410000 */
[C---:B------:R-:W-:Y:S01]  /*8890*/  HMMA.16816.F32 R96, R180.reuse, R186, R96 ;  /* 0x000000bab460723c */ /* 0x040fe20000001860 */
[----:B------:R-:W1:Y:S03]  /*88a0*/  LDSM.16.MT88.4 R184, [R226+0x100] ;  /* 0x00010000e2b8783b */ /* 0x000e660000004200 */
[C---:B------:R-:W-:Y:S02]  /*88b0*/  FMUL.FTZ R166, R0.reuse, R166 ;  /* 0x000000a600a67220 */ /* 0x040fe40000410000 */
[----:B------:R-:W-:Y:S02]  /*88c0*/  FMUL.FTZ R167, R0, R167 ;  /* 0x000000a700a77220 */ /* 0x000fe40000410000 */
[--C-:B------:R-:W-:Y:S04]  /*88d0*/  FFMA.FTZ R40, R40, c[0x0][0x2d0], -R208.reuse ;  /* 0x0000b40028287a23 */ /* 0x100fe800000108d0 */
[----:B------:R-:W-:Y:S02]  /*88e0*/  FFMA.FTZ R41, R41, c[0x0][0x2d0], -R208 ;  /* 0x0000b40029297a23 */ /* 0x000fe400000108d0 */
[--C-:B------:R-:W-:Y:S02]  /*88f0*/  FFMA.FTZ R42, R42, c[0x0][0x2d0], -R3.reuse ;  /* 0x0000b4002a2a7a23 */ /* 0x100fe40000010803 */
[----:B------:R-:W-:Y:S01]  /*8900*/  FFMA.FTZ R43, R43, c[0x0][0x2d0], -R3 ;  /* 0x0000b4002b2b7a23 */ /* 0x000fe20000010803 */
[----:B------:R-:W-:Y:S01]  /*8910*/  MUFU.EX2 R219, R41 ;  /* 0x0000002900db7308 */ /* 0x000fe20000000800 */
[--C-:B------:R-:W-:Y:S02]  /*8920*/  FFMA.FTZ R23, R23, c[0x0][0x2d0], -R209.reuse ;  /* 0x0000b40017177a23 */ /* 0x100fe400000108d1 */
[--C-:B------:R-:W-:Y:S02]  /*8930*/  FFMA.FTZ R32, R32, c[0x0][0x2d0], -R210.reuse ;  /* 0x0000b40020207a23 */ /* 0x100fe400000108d2 */
[----:B------:R-:W-:Y:S02]  /*8940*/  FFMA.FTZ R33, R33, c[0x0][0x2d0], -R210 ;  /* 0x0000b40021217a23 */ /* 0x000fe400000108d2 */
[--C-:B------:R-:W-:Y:S02]  /*8950*/  FFMA.FTZ R34, R34, c[0x0][0x2d0], -R209.reuse ;  /* 0x0000b40022227a23 */ /* 0x100fe400000108d1 */
[----:B------:R-:W-:Y:S01]  /*8960*/  FFMA.FTZ R35, R35, c[0x0][0x2d0], -R209 ;  /* 0x0000b40023237a23 */ /* 0x000fe200000108d1 */
[----:B------:R2:W-:Y:S01]  /*8970*/  MUFU.EX2 R222, R33 ;  /* 0x0000002100de7308 */ /* 0x0005e20000000800 */
[--C-:B------:R-:W-:Y:S02]  /*8980*/  FFMA.FTZ R24, R24, c[0x0][0x2d0], -R208.reuse ;  /* 0x0000b40018187a23 */ /* 0x100fe400000108d0 */
[--C-:B------:R-:W-:Y:S02]  /*8990*/  FFMA.FTZ R25, R25, c[0x0][0x2d0], -R208.reuse ;  /* 0x0000b40019197a23 */ /* 0x100fe400000108d0 */
[--C-:B------:R-:W-:Y:S02]  /*89a0*/  FFMA.FTZ R26, R26, c[0x0][0x2d0], -R3.reuse ;  /* 0x0000b4001a1a7a23 */ /* 0x100fe40000010803 */
[--C-:B------:R-:W-:Y:S02]  /*89b0*/  FFMA.FTZ R27, R27, c[0x0][0x2d0], -R3.reuse ;  /* 0x0000b4001b1b7a23 */ /* 0x100fe40000010803 */
[--C-:B------:R-:W-:Y:S01]  /*89c0*/  FFMA.FTZ R28, R28, c[0x0][0x2d0], -R208.reuse ;  /* 0x0000b4001c1c7a23 */ /* 0x100fe200000108d0 */
[----:B------:R3:W-:Y:S01]  /*89d0*/  MUFU.EX2 R223, R34 ;  /* 0x0000002200df7308 */ /* 0x0007e20000000800 */
[--C-:B------:R-:W-:Y:S02]  /*89e0*/  FFMA.FTZ R29, R29, c[0x0][0x2d0], -R208.reuse ;  /* 0x0000b4001d1d7a23 */ /* 0x100fe400000108d0 */
[--C-:B------:R-:W-:Y:S01]  /*89f0*/  FFMA.FTZ R30, R30, c[0x0][0x2d0], -R3.reuse ;  /* 0x0000b4001e1e7a23 */ /* 0x100fe20000010803 */
[-C--:B-1----:R-:W-:Y:S03]  /*8a00*/  HMMA.16816.F32 R100, R180, R184.reuse, R100 ;  /* 0x000000b8b464723c */ /* 0x082fe60000001864 */
[----:B------:R-:W-:Y:S02]  /*8a10*/  FFMA.FTZ R31, R31, c[0x0][0x2d0], -R3 ;  /* 0x0000b4001f1f7a23 */ /* 0x000fe40000010803 */
[----:B------:R-:W-:Y:S01]  /*8a20*/  FFMA.FTZ R60, R60, c[0x0][0x2d0], -R208 ;  /* 0x0000b4003c3c7a23 */ /* 0x000fe200000108d0 */
[----:B------:R1:W-:Y:S02]  /*8a30*/  MUFU.EX2 R221, R35 ;  /* 0x0000002300dd7308 */ /* 0x0003e40000000800 */
[C---:B------:R-:W-:Y:S04]  /*8a40*/  HMMA.16816.F32 R104, R176.reuse, R184, R104 ;  /* 0x000000b8b068723c */ /* 0x040fe80000001868 */
[----:B--2---:R-:W-:Y:S04]  /*8a50*/  FMUL.FTZ R33, R168, R197 ;  /* 0x000000c5a8217220 */ /* 0x004fe80000410000 */
[-C--:B------:R-:W-:Y:S01]  /*8a60*/  HMMA.16816.F32 R108, R176, R186.reuse, R108 ;  /* 0x000000bab06c723c */ /* 0x080fe2000000186c */
[----:B------:R2:W-:Y:S03]  /*8a70*/  MUFU.EX2 R204, R23 ;  /* 0x0000001700cc7308 */ /* 0x0005e60000000800 */
[C---:B---3--:R-:W-:Y:S04]  /*8a80*/  FMUL.FTZ R34, R0.reuse, R198 ;  /* 0x000000c600227220 */ /* 0x048fe80000410000 */
[C---:B------:R-:W-:Y:S01]  /*8a90*/  HMMA.16816.F32 R112, R180.reuse, R186, R112 ;  /* 0x000000bab470723c */ /* 0x040fe20000001870 */
[----:B------:R-:W3:Y:S02]  /*8aa0*/  LDSM.16.MT88.4 R184, [R224+0x2100] ;  /* 0x00210000e0b8783b */ /* 0x000ee40000004200 */
[----:B------:R-:W4:Y:S01]  /*8ab0*/  MUFU.EX2 R198, R40 ;  /* 0x0000002800c67308 */ /* 0x000f220000000800 */
[----:B-1----:R-:W-:Y:S09]  /*8ac0*/  FMUL.FTZ R35, R0, R199 ;  /* 0x000000c700237220 */ /* 0x002ff20000410000 */
[----:B------:R-:W-:Y:S01]  /*8ad0*/  MUFU.EX2 R199, R38 ;  /* 0x0000002600c77308 */ /* 0x000fe20000000800 */
[----:B--2---:R-:W-:Y:S09]  /*8ae0*/  FMUL.FTZ R23, R169, R195 ;  /* 0x000000c3a9177220 */ /* 0x004ff20000410000 */
[----:B------:R1:W2:Y:S01]  /*8af0*/  MUFU.EX2 R205, R32 ;  /* 0x0000002000cd7308 */ /* 0x0002a20000000800 */
[----:B----4-:R-:W-:Y:S09]  /*8b00*/  F2FP.PACK_AB R40, R219, R198 ;  /* 0x000000c6db28723e */ /* 0x010ff200000000ff */
[----:B------:R4:W-:Y:S01]  /*8b10*/  MUFU.EX2 R249, R24 ;  /* 0x0000001800f97308 */ /* 0x0009e20000000800 */
[-C--:B---3--:R-:W-:Y:S09]  /*8b20*/  HMMA.16816.F32 R116, R180, R184.reuse, R116 ;  /* 0x000000b8b474723c */ /* 0x088ff20000001874 */
[----:B------:R3:W-:Y:S03]  /*8b30*/  MUFU.EX2 R252, R25 ;  /* 0x0000001900fc7308 */ /* 0x0007e60000000800 */
[----:B-1----:R-:W-:Y:S01]  /*8b40*/  FMUL.FTZ R32, R168, R196 ;  /* 0x000000c4a8207220 */ /* 0x002fe20000410000 */
[C---:B------:R-:W-:Y:S06]  /*8b50*/  HMMA.16816.F32 R120, R176.reuse, R184, R120 ;  /* 0x000000b8b078723c */ /* 0x040fec0000001878 */
[----:B------:R-:W-:Y:S02]  /*8b60*/  MUFU.EX2 R196, R42 ;  /* 0x0000002a00c47308 */ /* 0x000fe40000000800 */
[-C--:B------:R-:W-:Y:S04]  /*8b70*/  HMMA.16816.F32 R124, R176, R186.reuse, R124 ;  /* 0x000000bab07c723c */ /* 0x080fe8000000187c */
[C---:B----4-:R-:W-:Y:S01]  /*8b80*/  FMUL.FTZ R24, R170.reuse, R200 ;  /* 0x000000c8aa187220 */ /* 0x050fe20000410000 */
[----:B------:R-:W-:Y:S03]  /*8b90*/  MOV R200, R204 ;  /* 0x000000cc00c87202 */ /* 0x000fe60000000f00 */
[----:B------:R1:W-:Y:S01]  /*8ba0*/  MUFU.EX2 R192, R27 ;  /* 0x0000001b00c07308 */ /* 0x0003e20000000800 */
[C---:B------:R-:W-:Y:S01]  /*8bb0*/  HMMA.16816.F32 R128, R180.reuse, R186, R128 ;  /* 0x000000bab480723c */ /* 0x040fe20000001880 */
[----:B------:R-:W4:Y:S03]  /*8bc0*/  LDSM.16.MT88.4 R184, [R225+0x2100] ;  /* 0x00210000e1b8783b */ /* 0x000f260000004200 */
[----:B---3--:R-:W-:Y:S01]  /*8bd0*/  FMUL.FTZ R25, R170, R201 ;  /* 0x000000c9aa197220 */ /* 0x008fe20000410000 */
[----:B--2---:R-:W-:Y:S02]  /*8be0*/  MOV R201, R205 ;  /* 0x000000cd00c97202 */ /* 0x004fe40000000f00 */
[----:B------:R-:W-:Y:S02]  /*8bf0*/  MOV R205, R248 ;  /* 0x000000f800cd7202 */ /* 0x000fe40000000f00 */
[----:B------:R-:W2:Y:S10]  /*8c00*/  MUFU.EX2 R204, R43 ;  /* 0x0000002b00cc7308 */ /* 0x000eb40000000800 */
[----:B------:R3:W-:Y:S01]  /*8c10*/  MUFU.EX2 R248, R48 ;  /* 0x0000003000f87308 */ /* 0x0007e20000000800 */
[----:B-1----:R-:W-:Y:S01]  /*8c20*/  FMUL.FTZ R27, R169, R203 ;  /* 0x000000cba91b7220 */ /* 0x002fe20000410000 */
[----:B------:R-:W-:Y:S08]  /*8c30*/  MOV R203, R222 ;  /* 0x000000de00cb7202 */ /* 0x000ff00000000f00 */
[----:B------:R-:W1:Y:S01]  /*8c40*/  MUFU.EX2 R222, R45 ;  /* 0x0000002d00de7308 */ /* 0x000e620000000800 */
[----:B--2---:R-:W-:Y:S09]  /*8c50*/  F2FP.PACK_AB R41, R204, R196 ;  /* 0x000000c4cc29723e */ /* 0x004ff200000000ff */
[----:B------:R-:W-:Y:S01]  /*8c60*/  MUFU.EX2 R195, R28 ;  /* 0x0000001c00c37308 */ /* 0x000fe20000000800 */
[-C--:B----4-:R-:W-:Y:S01]  /*8c70*/  HMMA.16816.F32 R132, R180, R184.reuse, R132 ;  /* 0x000000b8b484723c */ /* 0x090fe20000001884 */
[----:B---3--:R-:W2:Y:S04]  /*8c80*/  LDL.LU R48, [R1+0x4] ;  /* 0x0000040001307983 */ /* 0x008ea80000300800 */
[----:B------:R-:W3:Y:S04]  /*8c90*/  LDL.LU R49, [R1+0x8] ;  /* 0x0000080001317983 */ /* 0x000ee80000300800 */
[----:B------:R4:W4:Y:S01]  /*8ca0*/  MUFU.EX2 R194, R29 ;  /* 0x0000001d00c27308 */ /* 0x0009220000000800 */
[C---:B------:R-:W-:Y:S04]  /*8cb0*/  HMMA.16816.F32 R136, R176.reuse, R184, R136 ;  /* 0x000000b8b088723c */ /* 0x040fe80000001888 */
[----:B-1----:R-:W-:Y:S04]  /*8cc0*/  F2FP.PACK_AB R42, R222, R220 ;  /* 0x000000dcde2a723e */ /* 0x002fe800000000ff */
[-C--:B------:R-:W-:Y:S01]  /*8cd0*/  HMMA.16816.F32 R140, R176, R186.reuse, R140 ;  /* 0x000000bab08c723c */ /* 0x080fe2000000188c */
[----:B------:R1:W-:Y:S07]  /*8ce0*/  MUFU.EX2 R193, R30 ;  /* 0x0000001e00c17308 */ /* 0x0003ee0000000800 */
[C---:B------:R-:W-:Y:S01]  /*8cf0*/  HMMA.16816.F32 R144, R180.reuse, R186, R144 ;  /* 0x000000bab490723c */ /* 0x040fe20000001890 */
[----:B------:R-:W1:Y:S02]  /*8d00*/  LDSM.16.MT88.4 R184, [R227+0x2100] ;  /* 0x00210000e3b8783b */ /* 0x000e640000004200 */
[----:B------:R-:W-:Y:S01]  /*8d10*/  MUFU.EX2 R197, R31 ;  /* 0x0000001f00c57308 */ /* 0x000fe20000000800 */
[----:B----4-:R-:W-:Y:S02]  /*8d20*/  F2FP.PACK_AB R29, R200, R250 ;  /* 0x000000fac81d723e */ /* 0x010fe400000000ff */
[----:B-1----:R-:W-:Y:S02]  /*8d30*/  F2FP.PACK_AB R30, R203, R201 ;  /* 0x000000c9cb1e723e */ /* 0x002fe400000000ff */
[-C--:B------:R-:W-:Y:S08]  /*8d40*/  HMMA.16816.F32 R148, R180, R184.reuse, R148 ;  /* 0x000000b8b494723c */ /* 0x080ff00000001894 */
[C---:B------:R-:W-:Y:S08]  /*8d50*/  HMMA.16816.F32 R152, R176.reuse, R184, R152 ;  /* 0x000000b8b098723c */ /* 0x040ff00000001898 */
[-C--:B------:R-:W-:Y:S08]  /*8d60*/  HMMA.16816.F32 R156, R176, R186.reuse, R156 ;  /* 0x000000bab09c723c */ /* 0x080ff0000000189c */
[C---:B------:R-:W-:Y:S01]  /*8d70*/  HMMA.16816.F32 R160, R180.reuse, R186, R160 ;  /* 0x000000bab4a0723c */ /* 0x040fe200000018a0 */
[----:B------:R-:W1:Y:S07]  /*8d80*/  LDSM.16.MT88.4 R184, [R226+0x2100] ;  /* 0x00210000e2b8783b */ /* 0x000e6e0000004200 */
[-C--:B-1----:R-:W-:Y:S08]  /*8d90*/  HMMA.16816.F32 R20, R180, R184.reuse, R20 ;  /* 0x000000b8b414723c */ /* 0x082ff00000001814 */
[C---:B------:R-:W-:Y:S01]  /*8da0*/  HMMA.16816.F32 R32, R176.reuse, R184, R32 ;  /* 0x000000b8b020723c */ /* 0x040fe20000001820 */
[----:B------:R1:W4:Y:S06]  /*8db0*/  MUFU.EX2 R184, R26 ;  /* 0x0000001a00b87308 */ /* 0x00032c0000000800 */
[----:B------:R-:W-:Y:S01]  /*8dc0*/  MOV R185, R188 ;  /* 0x000000bc00b97202 */ /* 0x000fe20000000f00 */
[-C--:B------:R-:W-:Y:S01]  /*8dd0*/  HMMA.16816.F32 R164, R176, R186.reuse, R164 ;  /* 0x000000bab0a4723c */ /* 0x080fe200000018a4 */
[----:B------:R-:W4:Y:S03]  /*8de0*/  LDSM.16.MT88.4 R176, [R224+0x900] ;  /* 0x00090000e0b0783b */ /* 0x000f260000004200 */
[----:B------:R-:W-:Y:S02]  /*8df0*/  F2FP.PACK_AB R28, R185, R251 ;  /* 0x000000fbb91c723e */ /* 0x000fe400000000ff */
[----:B------:R-:W-:Y:S02]  /*8e00*/  MOV R188, R247 ;  /* 0x000000f700bc7202 */ /* 0x000fe40000000f00 */
[----:B------:R-:W2:Y:S01]  /*8e10*/  MUFU.EX2 R247, R37 ;  /* 0x0000002500f77308 */ /* 0x000ea20000000800 */
[----:B-1----:R-:W-:Y:S03]  /*8e20*/  FMUL.FTZ R26, R169, R202 ;  /* 0x000000caa91a7220 */ /* 0x002fe60000410000 */
[----:B------:R-:W-:Y:S06]  /*8e30*/  MOV R202, R223 ;  /* 0x000000df00ca7202 */ /* 0x000fec0000000f00 */
[----:B------:R1:W-:Y:S01]  /*8e40*/  MUFU.EX2 R223, R50 ;  /* 0x0000003200df7308 */ /* 0x0003e20000000800 */
[----:B------:R-:W-:Y:S07]  /*8e50*/  HMMA.16816.F32 R24, R180, R186, R24 ;  /* 0x000000bab418723c */ /* 0x000fee0000001818 */
[----:B------:R-:W-:Y:S02]  /*8e60*/  MOV R187, R221 ;  /* 0x000000dd00bb7202 */ /* 0x000fe40000000f00 */
[----:B------:R-:W-:Y:S01]  /*8e70*/  F2FP.PACK_AB R180, R252, R249 ;  /* 0x000000f9fcb4723e */ /* 0x000fe200000000ff */
[----:B------:R1:W1:Y:S02]  /*8e80*/  MUFU.EX2 R221, R39 ;  /* 0x0000002700dd7308 */ /* 0x0002640000000800 */
[----:B------:R-:W-:Y:S02]  /*8e90*/  F2FP.PACK_AB R31, R187, R202 ;  /* 0x000000cabb1f723e */ /* 0x000fe400000000ff */
[----:B------:R-:W-:Y:S02]  /*8ea0*/  F2FP.PACK_AB R182, R194, R195 ;  /* 0x000000c3c2b6723e */ /* 0x000fe400000000ff */
[----:B----4-:R-:W-:Y:S02]  /*8eb0*/  F2FP.PACK_AB R181, R192, R184 ;  /* 0x000000b8c0b5723e */ /* 0x010fe400000000ff */
[----:B------:R-:W-:Y:S01]  /*8ec0*/  F2FP.PACK_AB R183, R197, R193 ;  /* 0x000000c1c5b7723e */ /* 0x000fe200000000ff */
[-C--:B------:R-:W-:Y:S01]  /*8ed0*/  HMMA.16816.F32 R4, R28, R176.reuse, R4 ;  /* 0x000000b01c04723c */ /* 0x080fe20000001804 */
[----:B-1----:R-:W4:Y:S04]  /*8ee0*/  LDL.LU R50, [R1+0xc] ;  /* 0x00000c0001327983 */ /* 0x002f280000300800 */
[----:B------:R-:W2:Y:S01]  /*8ef0*/  LDL.LU R51, [R1] ;  /* 0x0000000001337983 */ /* 0x000ea20000300800 */
[----:B------:R-:W-:Y:S02]  /*8f00*/  MOV R186, R174 ;  /* 0x000000ae00ba7202 */ /* 0x000fe40000000f00 */
[C---:B------:R-:W-:Y:S01]  /*8f10*/  HMMA.16816.F32 R8, R180.reuse, R176, R8 ;  /* 0x000000b0b408723c */ /* 0x040fe20000001808 */
[----:B------:R-:W-:Y:S01]  /*8f20*/  MUFU.EX2 R174, R46 ;  /* 0x0000002e00ae7308 */ /* 0x000fe20000000800 */
[----:B------:R-:W-:Y:S06]  /*8f30*/  LDSM.16.MT88.4 R36, [R224+0x1100] ;  /* 0x00110000e024783b */ /* 0x000fec0000004200 */
        /* <DEDUP_REMOVED lines=8> */
[----:B---3--:R-:W-:Y:S04]  /*8fc0*/  FFMA.FTZ R168, R168, R49, R212 ;  /* 0x00000031a8a87223 */ /* 0x008fe800000100d4 */
        /* <DEDUP_REMOVED lines=15> */
[----:B----4-:R-:W-:Y:S02]  /*90c0*/  FFMA.FTZ R169, R169, R50, R213 ;  /* 0x00000032a9a97223 */ /* 0x010fe400000100d5 */
[----:B--2---:R-:W-:Y:S02]  /*90d0*/  FFMA.FTZ R170, R170, R51, R214 ;  /* 0x00000033aaaa7223 */ /* 0x004fe400000100d6 */
        /* <DEDUP_REMOVED lines=11> */
[C---:B------:R-:W-:Y:S07]  /*9190*/  HMMA.16816.F32 R32, R180.reuse, R176, R32 ;  /* 0x000000b0b420723c */ /* 0x040fee0000001820 */
[--C-:B------:R-:W-:Y:S01]  /*91a0*/  FFMA.FTZ R177, R54, c[0x0][0x2d0], -R209.reuse ;  /* 0x0000b40036b17a23 */ /* 0x100fe200000108d1 */
[-C--:B------:R-:W-:Y:S04]  /*91b0*/  HMMA.16816.F32 R164, R180, R178.reuse, R164 ;  /* 0x000000b2b4a4723c */ /* 0x080fe800000018a4 */
[--C-:B------:R-:W-:Y:S03]  /*91c0*/  FFMA.FTZ R176, R55, c[0x0][0x2d0], -R209.reuse ;  /* 0x0000b40037b07a23 */ /* 0x100fe600000108d1 */
[--C-:B------:R-:W-:Y:S01]  /*91d0*/  FFMA.FTZ R182, R52, c[0x0][0x2d0], -R210.reuse ;  /* 0x0000b40034b67a23 */ /* 0x100fe200000108d2 */
[----:B------:R-:W-:Y:S04]  /*91e0*/  HMMA.16816.F32 R24, R28, R178, R24 ;  /* 0x000000b21c18723c */ /* 0x000fe80000001818 */
[--C-:B------:R-:W-:Y:S01]  /*91f0*/  FFMA.FTZ R181, R53, c[0x0][0x2d0], -R210.reuse ;  /* 0x0000b40035b57a23 */ /* 0x100fe200000108d2 */
[----:B------:R-:W-:Y:S01]  /*9200*/  MOV R183, R206 ;  /* 0x000000ce00b77202 */ /* 0x000fe20000000f00 */
[--C-:B------:R-:W-:Y:S01]  /*9210*/  FFMA.FTZ R180, R64, c[0x0][0x2d0], -R210.reuse ;  /* 0x0000b40040b47a23 */ /* 0x100fe200000108d2 */
[----:B------:R-:W-:Y:S01]  /*9220*/  F2FP.PACK_AB R28, R247, R246 ;  /* 0x000000f6f71c723e */ /* 0x000fe200000000ff */
[----:B------:R-:W-:Y:S01]  /*9230*/  FFMA.FTZ R210, R65, c[0x0][0x2d0], -R210 ;  /* 0x0000b40041d27a23 */ /* 0x000fe200000108d2 */
[----:B------:R-:W-:Y:S01]  /*9240*/  F2FP.PACK_AB R30, R245, R248 ;  /* 0x000000f8f51e723e */ /* 0x000fe200000000ff */
[----:B------:R-:W-:Y:S01]  /*9250*/  LDSM.16.MT88.4 R52, [R226+0x1100] ;  /* 0x00110000e234783b */ /* 0x000fe20000004200 */
[----:B------:R-:W-:Y:S01]  /*9260*/  MUFU.EX2 R214, R180 ;  /* 0x000000b400d67308 */ /* 0x000fe20000000800 */
[----:B------:R-:W-:Y:S01]  /*9270*/  FFMA.FTZ R65, R66, c[0x0][0x2d0], -R209 ;  /* 0x0000b40042417a23 */ /* 0x000fe200000108d1 */
[----:B------:R-:W-:Y:S01]  /*9280*/  F2FP.PACK_AB R29, R221, R199 ;  /* 0x000000c7dd1d723e */ /* 0x000fe200000000ff */
[--C-:B------:R-:W-:Y:S01]  /*9290*/  FFMA.FTZ R64, R56, c[0x0][0x2d0], -R208.reuse ;  /* 0x0000b40038407a23 */ /* 0x100fe200000108d0 */
[----:B------:R-:W-:Y:S01]  /*92a0*/  F2FP.PACK_AB R31, R244, R223 ;  /* 0x000000dff41f723e */ /* 0x000fe200000000ff */
[----:B------:R-:W-:Y:S01]  /*92b0*/  FFMA.FTZ R56, R0, R48, R211 ;  /* 0x0000003000387223 */ /* 0x000fe200000100d3 */
[----:B------:R-:W-:Y:S01]  /*92c0*/  MOV R178, R191 ;  /* 0x000000bf00b27202 */ /* 0x000fe20000000f00 */
[----:B------:R-:W-:Y:S01]  /*92d0*/  LDSM.16.MT88.4 R48, [R227+0x1100] ;  /* 0x00110000e330783b */ /* 0x000fe20000004200 */
[----:B------:R-:W-:Y:S01]  /*92e0*/  MOV R0, R188 ;  /* 0x000000bc00007202 */ /* 0x000fe20000000f00 */
[----:B------:R-:W-:Y:S01]  /*92f0*/  FFMA.FTZ R209, R67, c[0x0][0x2d0], -R209 ;  /* 0x0000b40043d17a23 */ /* 0x000fe200000108d1 */
[----:B------:R1:W2:Y:S01]  /*9300*/  MUFU.EX2 R66, R47 ;  /* 0x0000002f00427308 */ /* 0x0002a20000000800 */
[-C--:B------:R-:W-:Y:S03]  /*9310*/  HMMA.16816.F32 R4, R28, R36.reuse, R4 ;  /* 0x000000241c04723c */ /* 0x080fe60000001804 */
[----:B------:R-:W-:Y:S01]  /*9320*/  MOV R179, R207 ;  /* 0x000000cf00b37202 */ /* 0x000fe20000000f00 */
[----:B------:R-:W-:Y:S02]  /*9330*/  FFMA.FTZ R208, R61, c[0x0][0x2d0], -R208 ;  /* 0x0000b4003dd07a23 */ /* 0x000fe400000108d0 */
[--C-:B------:R-:W-:Y:S02]  /*9340*/  FFMA.FTZ R61, R62, c[0x0][0x2d0], -R3.reuse ;  /* 0x0000b4003e3d7a23 */ /* 0x100fe40000010803 */
[----:B------:R-:W-:Y:S01]  /*9350*/  FFMA.FTZ R3, R63, c[0x0][0x2d0], -R3 ;  /* 0x0000b4003f037a23 */ /* 0x000fe20000010803 */
[----:B------:R-:W-:Y:S03]  /*9360*/  MUFU.EX2 R62, R59 ;  /* 0x0000003b003e7308 */ /* 0x000fe60000000800 */
[----:B------:R-:W-:Y:S01]  /*9370*/  FADD.FTZ R0, R0, R169 ;  /* 0x000000a900007221 */ /* 0x000fe20000010000 */
[----:B------:R-:W-:Y:S06]  /*9380*/  MOV R169, R203 ;  /* 0x000000cb00a97202 */ /* 0x000fec0000000f00 */
[----:B------:R-:W-:Y:S01]  /*9390*/  MUFU.EX2 R63, R58 ;  /* 0x0000003a003f7308 */ /* 0x000fe20000000800 */
[----:B-1----:R-:W1:Y:S01]  /*93a0*/  LDSM.16.MT88.4 R44, [R225+0x1100] ;  /* 0x00110000e12c783b */ /* 0x002e620000004200 */
[----:B--2---:R-:W-:Y:S08]  /*93b0*/  F2FP.PACK_AB R43, R66, R174 ;  /* 0x000000ae422b723e */ /* 0x004ff000000000ff */
[----:B------:R-:W-:Y:S01]  /*93c0*/  MUFU.EX2 R212, R65 ;  /* 0x0000004100d47308 */ /* 0x000fe20000000800 */
[C---:B------:R-:W-:Y:S08]  /*93d0*/  HMMA.16816.F32 R8, R40.reuse, R36, R8 ;  /* 0x000000242808723c */ /* 0x040ff00000001808 */
[-C--:B------:R-:W-:Y:S01]  /*93e0*/  HMMA.16816.F32 R12, R40, R38.reuse, R12 ;  /* 0x00000026280c723c */ /* 0x080fe2000000180c */
[----:B------:R-:W2:Y:S07]  /*93f0*/  MUFU.EX2 R209, R209 ;  /* 0x000000d100d17308 */ /* 0x000eae0000000800 */
[C---:B------:R-:W-:Y:S01]  /*9400*/  HMMA.16816.F32 R16, R28.reuse, R38, R16 ;  /* 0x000000261c10723c */ /* 0x040fe20000001810 */
[----:B------:R-:W3:Y:S02]  /*9410*/  LDSM.16.MT88.4 R36, [R224+0x3100] ;  /* 0x00310000e024783b */ /* 0x000ee40000004200 */
[----:B------:R-:W-:Y:S10]  /*9420*/  MUFU.EX2 R206, R64 ;  /* 0x0000004000ce7308 */ /* 0x000ff40000000800 */
[----:B------:R-:W-:Y:S01]  /*9430*/  MUFU.EX2 R208, R208 ;  /* 0x000000d000d07308 */ /* 0x000fe20000000800 */
[-C--:B-1----:R-:W-:Y:S03]  /*9440*/  HMMA.16816.F32 R68, R28, R44.reuse, R68 ;  /* 0x0000002c1c44723c */ /* 0x082fe60000001844 */
[----:B--2---:R-:W-:Y:S06]  /*9450*/  F2FP.PACK_AB R203, R209, R212 ;  /* 0x000000d4d1cb723e */ /* 0x004fec00000000ff */
[----:B------:R1:W-:Y:S01]  /*9460*/  MUFU.EX2 R213, R181 ;  /* 0x000000b500d57308 */ /* 0x0003e20000000800 */
[C---:B------:R-:W-:Y:S08]  /*9470*/  HMMA.16816.F32 R72, R40.reuse, R44, R72 ;  /* 0x0000002c2848723c */ /* 0x040ff00000001848 */
[-C--:B------:R-:W-:Y:S01]  /*9480*/  HMMA.16816.F32 R76, R40, R46.reuse, R76 ;  /* 0x0000002e284c723c */ /* 0x080fe2000000184c */
[----:B------:R2:W-:Y:S07]  /*9490*/  MUFU.EX2 R211, R182 ;  /* 0x000000b600d37308 */ /* 0x0005ee0000000800 */
[C---:B------:R-:W-:Y:S01]  /*94a0*/  HMMA.16816.F32 R80, R28.reuse, R46, R80 ;  /* 0x0000002e1c50723c */ /* 0x040fe20000001850 */
[----:B------:R-:W4:Y:S02]  /*94b0*/  LDSM.16.MT88.4 R44, [R225+0x3100] ;  /* 0x00310000e12c783b */ /* 0x000f240000004200 */
[----:B------:R-:W-:Y:S01]  /*94c0*/  MUFU.EX2 R207, R177 ;  /* 0x000000b100cf7308 */ /* 0x000fe20000000800 */
[----:B-1----:R-:W-:Y:S04]  /*94d0*/  MOV R181, R215 ;  /* 0x000000d700b57202 */ /* 0x002fe80000000f00 */
[-C--:B------:R-:W-:Y:S05]  /*94e0*/  HMMA.16816.F32 R84, R28, R48.reuse, R84 ;  /* 0x000000301c54723c */ /* 0x080fea0000001854 */
[----:B------:R-:W1:Y:S03]  /*94f0*/  MUFU.EX2 R215, R210 ;  /* 0x000000d200d77308 */ /* 0x000e660000000800 */
[C---:B------:R-:W-:Y:S04]  /*9500*/  HMMA.16816.F32 R88, R40.reuse, R48, R88 ;  /* 0x000000302858723c */ /* 0x040fe80000001858 */
[----:B--2---:R-:W-:Y:S03]  /*9510*/  MOV R182, R205 ;  /* 0x000000cd00b67202 */ /* 0x004fe60000000f00 */
[----:B------:R-:W-:Y:S01]  /*9520*/  MUFU.EX2 R205, R57 ;  /* 0x0000003900cd7308 */ /* 0x000fe20000000800 */
[-C--:B------:R-:W-:Y:S04]  /*9530*/  HMMA.16816.F32 R92, R40, R50.reuse, R92 ;  /* 0x00000032285c723c */ /* 0x080fe8000000185c */
[----:B------:R-:W-:Y:S04]  /*9540*/  FADD.FTZ R0, R182, R0 ;  /* 0x00000000b6007221 */ /* 0x000fe80000010000 */
[C---:B------:R-:W-:Y:S01]  /*9550*/  HMMA.16816.F32 R96, R28.reuse, R50, R96 ;  /* 0x000000321c60723c */ /* 0x040fe20000001860 */
[----:B------:R-:W2:Y:S01]  /*9560*/  LDSM.16.MT88.4 R48, [R227+0x3100] ;  /* 0x00310000e330783b */ /* 0x000ea20000004200 */
[----:B------:R-:W1:Y:S06]  /*9570*/  MUFU.EX2 R210, R176 ;  /* 0x000000b000d27308 */ /* 0x000e6c0000000800 */
[-C--:B------:R-:W-:Y:S04]  /*9580*/  HMMA.16816.F32 R100, R28, R52.reuse, R100 ;  /* 0x000000341c64723c */ /* 0x080fe80000001864 */
[----:B------:R-:W1:Y:S04]  /*9590*/  MUFU.EX2 R67, R60 ;  /* 0x0000003c00437308 */ /* 0x000e680000000800 */
[C---:B------:R-:W-:Y:S06]  /*95a0*/  HMMA.16816.F32 R104, R40.reuse, R52, R104 ;  /* 0x000000342868723c */ /* 0x040fec0000001868 */
[----:B------:R1:W-:Y:S02]  /*95b0*/  MUFU.EX2 R60, R3 ;  /* 0x00000003003c7308 */ /* 0x0003e40000000800 */
[-C--:B------:R-:W-:Y:S08]  /*95c0*/  HMMA.16816.F32 R108, R40, R54.reuse, R108 ;  /* 0x00000036286c723c */ /* 0x080ff0000000186c */
[C---:B------:R-:W-:Y:S01]  /*95d0*/  HMMA.16816.F32 R112, R28.reuse, R54, R112 ;  /* 0x000000361c70723c */ /* 0x040fe20000001870 */
[----:B------:R-:W2:Y:S01]  /*95e0*/  LDSM.16.MT88.4 R52, [R226+0x3100] ;  /* 0x00310000e234783b */ /* 0x000ea20000004200 */
[----:B------:R-:W2:Y:S06]  /*95f0*/  MUFU.EX2 R61, R61 ;  /* 0x0000003d003d7308 */ /* 0x000eac0000000800 */
[-C--:B---3--:R-:W-:Y:S04]  /*9600*/  HMMA.16816.F32 R116, R28, R36.reuse, R116 ;  /* 0x000000241c74723c */ /* 0x088fe80000001874 */
[----:B-1----:R-:W-:Y:S04]  /*9610*/  FADD.FTZ R3, R183, R0 ;  /* 0x00000000b7037221 */ /* 0x002fe80000010000 */
[C---:B------:R-:W-:Y:S04]  /*9620*/  HMMA.16816.F32 R120, R40.reuse, R36, R120 ;  /* 0x000000242878723c */ /* 0x040fe80000001878 */
[----:B------:R-:W-:Y:S03]  /*9630*/  FADD.FTZ R3, R250, R3 ;  /* 0x00000003fa037221 */ /* 0x000fe60000010000 */
[----:B------:R-:W-:Y:S01]  /*9640*/  MOV R37, R190 ;  /* 0x000000be00257202 */ /* 0x000fe20000000f00 */
[-C--:B------:R-:W-:Y:S04]  /*9650*/  HMMA.16816.F32 R124, R40, R38.reuse, R124 ;  /* 0x00000026287c723c */ /* 0x080fe8000000187c */
[----:B------:R-:W-:Y:S02]  /*9660*/  MOV R36, R189 ;  /* 0x000000bd00247202 */ /* 0x000fe40000000f00 */
[----:B------:R-:W1:Y:S02]  /*9670*/  LDSM.16.MT88.4 R188, [R224+0x1900] ;  /* 0x00190000e0bc783b */ /* 0x000e640000004200 */
[C---:B------:R-:W-:Y:S08]  /*9680*/  HMMA.16816.F32 R128, R28.reuse, R38, R128 ;  /* 0x000000261c80723c */ /* 0x040ff00000001880 */
[-C--:B----4-:R-:W-:Y:S08]  /*9690*/  HMMA.16816.F32 R132, R28, R44.reuse, R132 ;  /* 0x0000002c1c84723c */ /* 0x090ff00000001884 */
[C---:B------:R-:W-:Y:S07]  /*96a0*/  HMMA.16816.F32 R136, R40.reuse, R44, R136 ;  /* 0x0000002c2888723c */ /* 0x040fee0000001888 */
[----:B------:R-:W-:Y:S01]  /*96b0*/  FADD.FTZ R44, R36, R170 ;  /* 0x000000aa242c7221 */ /* 0x000fe20000010000 */
[-C--:B------:R-:W-:Y:S04]  /*96c0*/  HMMA.16816.F32 R140, R40, R46.reuse, R140 ;  /* 0x0000002e288c723c */ /* 0x080fe8000000188c */
[----:B------:R-:W-:Y:S01]  /*96d0*/  FADD.FTZ R45, R37, R168 ;  /* 0x000000a8252d7221 */ /* 0x000fe20000010000 */
[----:B------:R-:W-:Y:S01]  /*96e0*/  MOV R168, R202 ;  /* 0x000000ca00a87202 */ /* 0x000fe20000000f00 */
[----:B------:R-:W3:Y:S01]  /*96f0*/  LDSM.16.MT88.4 R36, [R225+0x1900] ;  /* 0x00190000e124783b */ /* 0x000ee20000004200 */
[----:B------:R-:W-:Y:S01]  /*9700*/  F2FP.PACK_AB R202, R215, R214 ;  /* 0x000000d6d7ca723e */ /* 0x000fe200000000ff */
[C---:B------:R-:W-:Y:S04]  /*9710*/  HMMA.16816.F32 R144, R28.reuse, R46, R144 ;  /* 0x0000002e1c90723c */ /* 0x040fe80000001890 */
[----:B------:R-:W-:Y:S01]  /*9720*/  FADD.FTZ R45, R178, R45 ;  /* 0x0000002db22d7221 */ /* 0x000fe20000010000 */
[----:B------:R-:W-:Y:S01]  /*9730*/  MOV R170, R187 ;  /* 0x000000bb00aa7202 */ /* 0x000fe20000000f00 */
[----:B------:R-:W-:Y:S02]  /*9740*/  FADD.FTZ R44, R181, R44 ;  /* 0x0000002cb52c7221 */ /* 0x000fe40000010000 */
[-C--:B--2---:R-:W-:Y:S04]  /*9750*/  HMMA.16816.F32 R148, R28, R48.reuse, R148 ;  /* 0x000000301c94723c */ /* 0x084fe80000001894 */
[----:B------:R-:W-:Y:S02]  /*9760*/  FADD.FTZ R44, R179, R44 ;  /* 0x0000002cb32c7221 */ /* 0x000fe40000010000 */
[----:B------:R-:W-:Y:S02]  /*9770*/  FADD.FTZ R0, R186, R45 ;  /* 0x0000002dba007221 */ /* 0x000fe40000010000 */
[C---:B------:R-:W-:Y:S04]  /*9780*/  HMMA.16816.F32 R152, R40.reuse, R48, R152 ;  /* 0x000000302898723c */ /* 0x040fe80000001898 */
[----:B------:R-:W-:Y:S02]  /*9790*/  FADD.FTZ R65, R251, R44 ;  /* 0x0000002cfb417221 */ /* 0x000fe40000010000 */
[----:B------:R-:W-:Y:S01]  /*97a0*/  FADD.FTZ R46, R216, R56 ;  /* 0x00000038d82e7221 */ /* 0x000fe20000010000 */
[----:B------:R-:W-:Y:S01]  /*97b0*/  MOV R216, R201 ;  /* 0x000000c900d87202 */ /* 0x000fe20000000f00 */
[-C--:B------:R-:W-:Y:S04]  /*97c0*/  HMMA.16816.F32 R156, R40, R50.reuse, R156 ;  /* 0x00000032289c723c */ /* 0x080fe8000000189c */
[----:B------:R-:W-:Y:S01]  /*97d0*/  FADD.FTZ R46, R217, R46 ;  /* 0x0000002ed92e7221 */ /* 0x000fe20000010000 */
[----:B------:R-:W-:Y:S01]  /*97e0*/  F2FP.PACK_AB R201, R210, R207 ;  /* 0x000000cfd2c9723e */ /* 0x000fe200000000ff */
[----:B------:R-:W-:Y:S01]  /*97f0*/  FADD.FTZ R0, R249, R0 ;  /* 0x00000000f9007221 */ /* 0x000fe20000010000 */
[----:B------:R-:W-:Y:S01]  /*9800*/  MOV R217, R200 ;  /* 0x000000c800d97202 */ /* 0x000fe20000000f00 */
[C---:B------:R-:W-:Y:S01]  /*9810*/  HMMA.16816.F32 R160, R28.reuse, R50, R160 ;  /* 0x000000321ca0723c */ /* 0x040fe200000018a0 */
[----:B------:R-:W-:Y:S03]  /*9820*/  LDSM.16.MT88.4 R48, [R224+0x3900] ;  /* 0x00390000e030783b */ /* 0x000fe60000004200 */
[----:B------:R-:W-:Y:S01]  /*9830*/  FADD.FTZ R56, R218, R46 ;  /* 0x0000002eda387221 */ /* 0x000fe20000010000 */
[----:B------:R-:W-:Y:S01]  /*9840*/  F2FP.PACK_AB R200, R213, R211 ;  /* 0x000000d3d5c8723e */ /* 0x000fe200000000ff */
[----:B------:R-:W-:Y:S01]  /*9850*/  FADD.FTZ R0, R252, R0 ;  /* 0x00000000fc007221 */ /* 0x000fe20000010000 */
[----:B------:R-:W-:Y:S01]  /*9860*/  MOV R218, R185 ;  /* 0x000000b900da7202 */ /* 0x000fe20000000f00 */
[-C--:B------:R-:W-:Y:S01]  /*9870*/  HMMA.16816.F32 R20, R28, R52.reuse, R20 ;  /* 0x000000341c14723c */ /* 0x080fe20000001814 */
[----:B------:R-:W-:Y:S03]  /*9880*/  LDSM.16.MT88.4 R44, [R226+0x1900] ;  /* 0x00190000e22c783b */ /* 0x000fe60000004200 */
[----:B------:R-:W-:Y:S02]  /*9890*/  FADD.FTZ R64, R184, R56 ;  /* 0x00000038b8407221 */ /* 0x000fe40000010000 */
[----:B------:R-:W-:Y:S02]  /*98a0*/  FADD.FTZ R0, R195, R0 ;  /* 0x00000000c3007221 */ /* 0x000fe40000010000 */
[C---:B------:R-:W-:Y:S01]  /*98b0*/  HMMA.16816.F32 R32, R40.reuse, R52, R32 ;  /* 0x000000342820723c */ /* 0x040fe20000001820 */
[----:B------:R-:W-:Y:S03]  /*98c0*/  LDSM.16.MT88.4 R56, [R227+0x3900] ;  /* 0x00390000e338783b */ /* 0x000fe60000004200 */
[----:B------:R-:W-:Y:S04]  /*98d0*/  FADD.FTZ R3, R217, R3 ;  /* 0x00000003d9037221 */ /* 0x000fe80000010000 */
[-C--:B------:R-:W-:Y:S01]  /*98e0*/  HMMA.16816.F32 R164, R40, R54.reuse, R164 ;  /* 0x0000003628a4723c */ /* 0x080fe200000018a4 */
[----:B------:R-:W2:Y:S03]  /*98f0*/  LDSM.16.MT88.4 R40, [R227+0x1900] ;  /* 0x00190000e328783b */ /* 0x000ea60000004200 */
[----:B------:R-:W-:Y:S01]  /*9900*/  FADD.FTZ R3, R168, R3 ;  /* 0x00000003a8037221 */ /* 0x000fe20000010000 */
[----:B------:R-:W-:Y:S03]  /*9910*/  MOV R168, R171 ;  /* 0x000000ab00a87202 */ /* 0x000fe60000000f00 */
[----:B------:R-:W-:Y:S01]  /*9920*/  HMMA.16816.F32 R24, R28, R54, R24 ;  /* 0x000000361c18723c */ /* 0x000fe20000001818 */
[----:B------:R-:W4:Y:S06]  /*9930*/  LDSM.16.MT88.4 R52, [R225+0x3900] ;  /* 0x00390000e134783b */ /* 0x000f2c0000004200 */
[----:B------:R-:W-:Y:S01]  /*9940*/  F2FP.PACK_AB R28, R205, R206 ;  /* 0x000000cecd1c723e */ /* 0x000fe200000000ff */
[-C--:B-1----:R-:W-:Y:S01]  /*9950*/  HMMA.16816.F32 R180, R200, R188.reuse, R4 ;  /* 0x000000bcc8b4723c */ /* 0x082fe20000001804 */
[----:B------:R-:W1:Y:S04]  /*9960*/  LDSM.16.MT88.4 R4, [R226+0x3900] ;  /* 0x00390000e204783b */ /* 0x000e680000004200 */
[----:B------:R-:W-:Y:S02]  /*9970*/  F2FP.PACK_AB R30, R208, R67 ;  /* 0x00000043d01e723e */ /* 0x000fe400000000ff */
[----:B------:R-:W-:Y:S02]  /*9980*/  F2FP.PACK_AB R29, R62, R63 ;  /* 0x0000003f3e1d723e */ /* 0x000fe400000000ff */
[----:B------:R-:W-:Y:S07]  /*9990*/  F2FP.PACK_AB R31, R60, R61 ;  /* 0x0000003d3c1f723e */ /* 0x000fee00000000ff */
[C---:B------:R-:W-:Y:S07]  /*99a0*/  HMMA.16816.F32 R176, R28.reuse, R188, R8 ;  /* 0x000000bc1cb0723c */ /* 0x040fee0000001808 */
[----:B------:R-:W-:Y:S01]  /*99b0*/  FADD.FTZ R9, R194, R0 ;  /* 0x00000000c2097221 */ /* 0x000fe20000010000 */
[-C--:B------:R-:W-:Y:S04]  /*99c0*/  HMMA.16816.F32 R184, R28, R190.reuse, R12 ;  /* 0x000000be1cb8723c */ /* 0x080fe8000000180c */
[----:B------:R-:W-:Y:S02]  /*99d0*/  FADD.FTZ R10, R170, R3 ;  /* 0x00000003aa0a7221 */ /* 0x000fe40000010000 */
[----:B------:R-:W-:Y:S02]  /*99e0*/  FADD.FTZ R8, R218, R65 ;  /* 0x00000041da087221 */ /* 0x000fe40000010000 */
[C---:B------:R-:W-:Y:S04]  /*99f0*/  HMMA.16816.F32 R188, R200.reuse, R190, R16 ;  /* 0x000000bec8bc723c */ /* 0x040fe80000001810 */
[----:B------:R-:W-:Y:S02]  /*9a00*/  FADD.FTZ R12, R192, R64 ;  /* 0x00000040c00c7221 */ /* 0x000fe40000010000 */
[----:B------:R-:W-:Y:S02]  /*9a10*/  FADD.FTZ R0, R199, R10 ;  /* 0x0000000ac7007221 */ /* 0x000fe40000010000 */
[-C--:B---3--:R-:W-:Y:S04]  /*9a20*/  HMMA.16816.F32 R68, R200, R36.reuse, R68 ;  /* 0x00000024c844723c */ /* 0x088fe80000001844 */
        /* <DEDUP_REMOVED lines=29> */
[-C--:B----4-:R-:W-:Y:S08]  /*9c00*/  HMMA.16816.F32 R132, R200, R52.reuse, R132 ;  /* 0x00000034c884723c */ /* 0x090ff00000001884 */
        /* <DEDUP_REMOVED lines=12> */
[----:B------:R-:W-:Y:S01]  /*9cd0*/  FADD.FTZ R5, R174, R3 ;  /* 0x00000003ae057221 */ /* 0x000fe20000010000 */
[----:B------:R-:W-:Y:S01]  /*9ce0*/  MOV R174, R2 ;  /* 0x0000000200ae7202 */ /* 0x000fe20000000f00 */
        /* <DEDUP_REMOVED lines=18> */
[----:B------:R-:W-:Y:S03]  /*9e10*/  FADD.FTZ R0, R61, R7 ;  /* 0x000000073d007221 */ /* 0x000fe60000010000 */
[----:B------:R-:W-:Y:S01]  /*9e20*/  STL [R1+0xc], R4 ;  /* 0x00000c0401007387 */ /* 0x000fe20000100800 */
[----:B------:R-:W-:Y:S03]  /*9e30*/  FADD.FTZ R0, R60, R0 ;  /* 0x000000003c007221 */ /* 0x000fe60000010000 */
[----:B------:R1:W-:Y:S04]  /*9e40*/  STL [R1+0x8], R3 ;  /* 0x0000080301007387 */ /* 0x0003e80000100800 */
[----:B------:R2:W-:Y:S01]  /*9e50*/  STL [R1+0x4], R0 ;  /* 0x0000040001007387 */ /* 0x0005e20000100800 */
[----:B-1----:R-:W-:Y:S02]  /*9e60*/  MOV R3, R172 ;  /* 0x000000ac00037202 */ /* 0x002fe40000000f00 */
[----:B--2---:R-:W-:Y:S01]  /*9e70*/  MOV R0, R173 ;  /* 0x000000ad00007202 */ /* 0x004fe20000000f00 */
[----:B------:R-:W-:-:S05]  /*9e80*/  @P1 BRA `(.L_x_1448) ;  /* 0xffffc6c000001947 */ /* 0x000fca000383ffff */
.L_x_1447:
[----:B-1----:R-:W2:Y:S04]  /*9e90*/  LDL.LU R6, [R1] ;  /* 0x0000000001067983 */ /* 0x002ea80000300800 */
        /* <DEDUP_REMOVED lines=10> */
[----:B----4-:R-:W3:Y:S01]  /*9f40*/  SHFL.BFLY PT, R7, R8, 0x2, 0x1f ;  /* 0x0c401f0008077f89 */ /* 0x010ee200000e0000 */
[----:B-1----:R-:W-:-:S03]  /*9f50*/  FADD.FTZ R11, R11, R6 ;  /* 0x000000060b0b7221 */ /* 0x002fc60000010000 */
[----:B------:R-:W1:Y:S01]  /*9f60*/  SHFL.BFLY PT, R6, R5, 0x2, 0x1f ;  /* 0x0c401f0005067f89 */ /* 0x000e6200000e0000 */
[----:B--2---:R-:W-:-:S03]  /*9f70*/  FADD.FTZ R9, R9, R4 ;  /* 0x0000000409097221 */ /* 0x004fc60000010000 */
[----:B------:R-:W2:Y:S01]  /*9f80*/  SHFL.BFLY PT, R0, R11, 0x1, 0x1f ;  /* 0x0c201f000b007f89 */ /* 0x000ea200000e0000 */
[----:B---3--:R-:W-:-:S03]  /*9f90*/  FADD.FTZ R7, R7, R8 ;  /* 0x0000000807077221 */ /* 0x008fc60000010000 */
[----:B------:R-:W3:Y:S04]  /*9fa0*/  SHFL.BFLY PT, R4, R9, 0x1, 0x1f ;  /* 0x0c201f0009047f89 */ /* 0x000ee800000e0000 */
[----:B------:R-:W4:Y:S01]  /*9fb0*/  SHFL.BFLY PT, R3, R7, 0x1, 0x1f ;  /* 0x0c201f0007037f89 */ /* 0x000f2200000e0000 */
[----:B-1----:R-:W-:Y:S02]  /*9fc0*/  FADD.FTZ R6, R6, R5 ;  /* 0x0000000506067221 */ /* 0x002fe40000010000 */
[----:B--2---:R-:W-:-:S03]  /*9fd0*/  FADD.FTZ R11, R11, R0 ;  /* 0x000000000b0b7221 */ /* 0x004fc60000010000 */
[----:B------:R-:W1:Y:S01]  /*9fe0*/  SHFL.BFLY PT, R5, R6, 0x1, 0x1f ;  /* 0x0c201f0006057f89 */ /* 0x000e6200000e0000 */
[----:B------:R-:W-:Y:S01]  /*9ff0*/  MOV R0, RZ ;  /* 0x000000ff00007202 */ /* 0x000fe20000000f00 */
[----:B---3--:R-:W-:Y:S01]  /*a000*/  FADD.FTZ R9, R9, R4 ;  /* 0x0000000409097221 */ /* 0x008fe20000010000 */
[----:B------:R-:W-:Y:S02]  /*a010*/  FSETP.NE.FTZ.AND P3, PT, R11, RZ, PT ;  /* 0x000000ff0b00720b */ /* 0x000fe40003f75000 */
[----:B------:R-:W-:Y:S01]  /*a020*/  MOV R4, RZ ;  /* 0x000000ff00047202 */ /* 0x000fe20000000f00 */
[----:B----4-:R-:W-:Y:S01]  /*a030*/  FADD.FTZ R7, R7, R3 ;  /* 0x0000000307077221 */ /* 0x010fe20000010000 */
[----:B------:R-:W-:Y:S02]  /*a040*/  FSETP.NE.FTZ.AND P2, PT, R9, RZ, PT ;  /* 0x000000ff0900720b */ /* 0x000fe40003f55000 */
[----:B------:R-:W-:Y:S02]  /*a050*/  MOV R3, RZ ;  /* 0x000000ff00037202 */ /* 0x000fe40000000f00 */
[----:B------:R-:W-:-:S05]  /*a060*/  FSETP.NE.FTZ.AND P1, PT, R7, RZ, PT ;  /* 0x000000ff0700720b */ /* 0x000fca0003f35000 */
[----:B------:R-:W2:Y:S01]  /*a070*/  @P3 MUFU.RCP R0, R11 ;  /* 0x0000000b00003308 */ /* 0x000ea20000001000 */
[----:B-1----:R-:W-:-:S07]  /*a080*/  FADD.FTZ R6, R5, R6 ;  /* 0x0000000605067221 */ /* 0x002fce0000010000 */
[----:B------:R-:W1:Y:S01]  /*a090*/  @P1 MUFU.RCP R3, R7 ;  /* 0x0000000700031308 */ /* 0x000e620000001000 */
[----:B------:R-:W-:Y:S01]  /*a0a0*/  FSETP.NE.FTZ.AND P0, PT, R6, RZ, PT ;  /* 0x000000ff0600720b */ /* 0x000fe20003f15000 */
[----:B--2---:R-:W-:-:S06]  /*a0b0*/  FMUL.FTZ R180, R0, R180 ;  /* 0x000000b400b47220 */ /* 0x004fcc0000410000 */
[----:B------:R-:W2:Y:S01]  /*a0c0*/  @P2 MUFU.RCP R4, R9 ;  /* 0x0000000900042308 */ /* 0x000ea20000001000 */
[C---:B------:R-:W-:Y:S02]  /*a0d0*/  FMUL.FTZ R181, R0.reuse, R181 ;  /* 0x000000b500b57220 */ /* 0x040fe40000410000 */
[C---:B------:R-:W-:Y:S02]  /*a0e0*/  FMUL.FTZ R188, R0.reuse, R188 ;  /* 0x000000bc00bc7220 */ /* 0x040fe40000410000 */
[C---:B------:R-:W-:Y:S02]  /*a0f0*/  FMUL.FTZ R189, R0.reuse, R189 ;  /* 0x000000bd00bd7220 */ /* 0x040fe40000410000 */
[C---:B------:R-:W-:Y:S01]  /*a100*/  FMUL.FTZ R68, R0.reuse, R68 ;  /* 0x0000004400447220 */ /* 0x040fe20000410000 */
[----:B------:R-:W-:Y:S01]  /*a110*/  @P3 MUFU.LG2 R11, R11 ;  /* 0x0000000b000b3308 */ /* 0x000fe20000000c00 */
[C---:B------:R-:W-:Y:S01]  /*a120*/  FMUL.FTZ R69, R0.reuse, R69 ;  /* 0x0000004500457220 */ /* 0x040fe20000410000 */
[----:B------:R-:W-:Y:S01]  /*a130*/  @P0 MOV R8, 0x3f317218 ;  /* 0x3f31721800080802 */ /* 0x000fe20000000f00 */
        /* <DEDUP_REMOVED lines=29> */
[----:B-1----:R-:W-:-:S02]  /*a310*/  FMUL.FTZ R176, R3, R176 ;  /* 0x000000b003b07220 */ /* 0x002fc40000410000 */
[C---:B------:R-:W-:Y:S02]  /*a320*/  FMUL.FTZ R177, R3.reuse, R177 ;  /* 0x000000b103b17220 */ /* 0x040fe40000410000 */
[C---:B------:R-:W-:Y:S01]  /*a330*/  FMUL.FTZ R184, R3.reuse, R184 ;  /* 0x000000b803b87220 */ /* 0x040fe20000410000 */
[----:B------:R-:W1:Y:S01]  /*a340*/  @P0 MUFU.RCP R0, R6 ;  /* 0x0000000600000308 */ /* 0x000e620000001000 */
        /* <DEDUP_REMOVED lines=31> */
[----:B--2---:R-:W-:-:S02]  /*a540*/  FMUL.FTZ R182, R4, R182 ;  /* 0x000000b604b67220 */ /* 0x004fc40000410000 */
        /* <DEDUP_REMOVED lines=75> */
[----:B------:R-:W-:Y:S02]  /*aa00*/  @P1 FFMA.FTZ R20, R3, R171, R7 ;  /* 0x000000ab03141223 */ /* 0x000fe40000010007 */
[----:B------:R-:W-:Y:S02]  /*aa10*/  @P0 FFMA.FTZ R21, R0, R2, R4 ;  /* 0x0000000200150223 */ /* 0x000fe40000010004 */
.L_x_1431:
        /* <DEDUP_REMOVED lines=227> */
.L_x_1451:
[----:B-1----:R-:W-:Y:S05]  /*b850*/  BSYNC B0 ;  /* 0x0000000000007941 */ /* 0x002fea0003800000 */
.L_x_1450:
        /* <DEDUP_REMOVED lines=97> */
.L_x_1453:
[----:B------:R-:W-:Y:S05]  /*be70*/  BSYNC B0 ;  /* 0x0000000000007941 */ /* 0x000fea0003800000 */
.L_x_1452:
        /* <DEDUP_REMOVED lines=97> */
.L_x_1455:
[----:B------:R-:W-:Y:S05]  /*c490*/  BSYNC B0 ;  /* 0x0000000000007941 */ /* 0x000fea0003800000 */
.L_x_1454:
        /* <DEDUP_REMOVED lines=98> */
.L_x_1449:
        /* <DEDUP_REMOVED lines=50> */
.L_x_1456:
        /* <DEDUP_REMOVED lines=10> */
.L_x_2717:


//--------------------- .text._ZN7cutlass13device_kernelIN5flash19enable_sm80_to_sm89INS1_16FlashAttnFwdSm80INS1_25CollectiveMainloopFwdSm80ILi8ELi1ELb1EN4cute5tupleIJNS5_1CILi128EEENS7_ILi112EEES8_EEELi128ENS_6half_tEfNS_4arch4Sm80ELb0ELb0ELb0ELb1ELb0ELb0ELb1ELb1EEENS1_21CollectiveEpilogueFwdINS6_IJS8_S8_S9_EEENS6_IJNS7_ILi1EEESH_SH_EEESB_SD_Li256ELb1ELb1ELb1ELb0EEENS1_36VarlenDynamicPersistentTileSchedulerILi128ELi112ELi256ELi256ELb1ELb1ELb0ELb0ELb1ELb1EEEEEEEEEvNT_6ParamsE --------------------------
	.section	.text._ZN7cutlass13device_kernelIN5flash19enable_sm80_to_sm89INS1_16FlashAttnFwdSm80INS1_25CollectiveMainloopFwdSm80ILi8ELi1ELb1EN4cute5tupleIJNS5_1CILi128EEENS7_ILi112EEES8_EEELi128ENS_6half_tEfNS_4arch4Sm80ELb0ELb0ELb0ELb1ELb0ELb0ELb1ELb1EEENS1_21CollectiveEpilogueFwdINS6_IJS8_S8_S9_EEENS6_IJNS7_ILi1EEESH_SH_EEESB_SD_Li256ELb1ELb1ELb1ELb0EEENS1_36VarlenDynamicPersistentTileSchedulerILi128ELi112ELi256ELi256ELb1ELb1ELb0ELb0ELb1ELb1EEEEEEEEEvNT_6ParamsE,"ax",@progbits
	.sectioninfo	@"SHI_REGISTERS=255"
	.align	128
.text._ZN7cutlass13device_kernelIN5flash19enable_sm80_to_sm89INS1_16FlashAttnFwdSm80INS1_25CollectiveMainloopFwdSm80ILi8ELi1ELb1EN4cute5tupleIJNS5_1CILi128EEENS7_ILi112EEES8_EEELi128ENS_6half_tEfNS_4arch4Sm80ELb0ELb0ELb0ELb1ELb0ELb0ELb1ELb1EEENS1_21CollectiveEpilogueFwdINS6_IJS8_S8_S9_EEENS6_IJNS7_ILi1EEESH_SH_EEESB_SD_Li256ELb1ELb1ELb1ELb0EEENS1_36VarlenDynamicPersistentTileSchedulerILi128ELi112ELi256ELi256ELb1ELb1ELb0ELb0ELb1ELb1EEEEEEEEEvNT_6ParamsE:
        .type           _ZN7cutlass13device_kernelIN5flash19enable_sm80_to_sm89INS1_16FlashAttnFwdSm80INS1_25CollectiveMainloopFwdSm80ILi8ELi1ELb1EN4cute5tupleIJNS5_1CILi128EEENS7_ILi112EEES8_EEELi128ENS_6half_tEfNS_4arch4Sm80ELb0ELb0ELb0ELb1ELb0ELb0ELb1ELb1EEENS1_21CollectiveEpilogueFwdINS6_IJS8_S8_S9_EEENS6_IJNS7_ILi1EEESH_SH_EEESB_SD_Li256ELb1ELb1ELb1ELb0EEENS1_36VarlenDynamicPersistentTileSchedulerILi128ELi112ELi256ELi256ELb1ELb1ELb0ELb0ELb1ELb1EEEEEEEEEvNT_6ParamsE,@function
        .size           _ZN7cutlass13device_kernelIN5flash19enable_sm80_to_sm89INS1_16FlashAttnFwdSm80INS1_25CollectiveMainloopFwdSm80ILi8ELi1ELb1EN4cute5tupleIJNS5_1CILi128EEENS7_ILi112EEES8_EEELi128ENS_6half_tEfNS_4arch4Sm80ELb0ELb0ELb0ELb1ELb0ELb0ELb1ELb1EEENS1_21CollectiveEpilogueFwdINS6_IJS8_S8_S9_EEENS6_IJNS7_ILi1EEESH_SH_EEESB_SD_Li256ELb1ELb1ELb1ELb0EEENS1_36VarlenDynamicPersistentTileSchedulerILi128ELi112ELi256ELi256ELb1ELb1ELb0ELb0ELb1ELb1EEEEEEEEEvNT_6ParamsE,(.L_x_2718 - _ZN7cutlass13device_kernelIN5flash19enable_sm80_to_sm89INS1_16FlashAttnFwdSm80INS1_25CollectiveMainloopFwdSm80ILi8ELi1ELb1EN4cute5tupleIJNS5_1CILi128EEENS7_ILi112EEES8_EEELi128ENS_6half_tEfNS_4arch4Sm80ELb0ELb0ELb0ELb1ELb0ELb0ELb1ELb1EEENS1_21CollectiveEpilogueFwdINS6_IJS8_S8_S9_EEENS6_IJNS7_ILi1EEESH_SH_EEESB_SD_Li256ELb1ELb1ELb1ELb0EEENS1_36VarlenDynamicPersistentTileSchedulerILi128ELi112ELi256ELi256ELb1ELb1ELb0ELb0ELb1ELb1EEEEEEEEEvNT_6ParamsE)
        .other          _ZN7cutlass13device_kernelIN5flash19enable_sm80_to_sm89INS1_16FlashAttnFwdSm80INS1_25CollectiveMainloopFwdSm80ILi8ELi1ELb1EN4cute5tupleIJNS5_1CILi128EEENS7_ILi112EEES8_EEELi128ENS_6half_tEfNS_4arch4Sm80ELb0ELb0ELb0ELb1ELb0ELb0ELb1ELb1EEENS1_21CollectiveEpilogueFwdINS6_IJS8_S8_S9_EEENS6_IJNS7_ILi1EEESH_SH_EEESB_SD_Li256ELb1ELb1ELb1ELb0EEENS1_36VarlenDynamicPersistentTileSchedulerILi128ELi112ELi256ELi256ELb1ELb1ELb0ELb0ELb1ELb1EEEEEEEEEvNT_6ParamsE,@"STO_CUDA_ENTRY STV_DEFAULT"
_ZN7cutlass13device_kernelIN5flash19enable_sm80_to_sm89INS1_16FlashAttnFwdSm80INS1_25CollectiveMainloopFwdSm80ILi8ELi1ELb1EN4cute5tupleIJNS5_1CILi128EEENS7_ILi112EEES8_EEELi128ENS_6half_tEfNS_4arch4Sm80ELb0ELb0ELb0ELb1ELb0ELb0ELb1ELb1EEENS1_21CollectiveEpilogueFwdINS6_IJS8_S8_S9_EEENS6_IJNS7_ILi1EEESH_SH_EEESB_SD_Li256ELb1ELb1ELb1ELb0EEENS1_36VarlenDynamicPersistentTileSchedulerILi128ELi112ELi256ELi256ELb1ELb1ELb0ELb0ELb1ELb1EEEEEEEEEvNT_6ParamsE:
[----:B------:R-:W-:-:S03]  /*0000*/  MOV R1, c[0x0][0x28] ;  /* 0x00000a0000017a02 */ /* 0x000fc60000000f00 */
[----:B------:R-:W1:Y:S01]  /*0010*/  S2R R2, SR_TID.X ;  /* 0x0000000000027919 */ /* 0x000e620000002100 */
[----:B------:R-:W-:Y:S01]  /*0020*/  IADD3 R1, R1, -0x38, RZ ;  /* 0xffffffc801017810 */ /* 0x000fe20007ffe0ff */
[----:B------:R-:W-:Y:S01]  /*0030*/  ULDC.64 UR6, c[0x0][0x118] ;  /* 0x0000460000067ab9 */ /* 0x000fe20000000a00 */
[----:B-1----:R-:W-:-:S05]  /*0040*/  SHF.R.U32.HI R0, RZ, 0x5, R2 ;  /* 0x00000005ff007819 */ /* 0x002fca0000011602 */
[----:B------:R-:W1:Y:S02]  /*0050*/  SHFL.IDX PT, R3, R0, RZ, 0x1f ;  /* 0x00001fff00037589 */ /* 0x000e6400000e0000 */
[----:B-1----:R-:W-:Y:S02]  /*0060*/  ISETP.NE.AND P0, PT, R3, RZ, PT ;  /* 0x000000ff0300720c */ /* 0x002fe40003f05270 */
[----:B------:R1:W-:Y:S11]  /*0070*/  STL [R1+0x28], R3 ;  /* 0x0000280301007387 */ /* 0x0003f60000100800 */
[----:B------:R-:W-:Y:S06]  /*0080*/  @P0 BAR.SYNC.DEFER_BLOCKING 0x5, 0x100 ;  /* 0x0144000000000b1d */ /* 0x000fec0000010000 */
[----:B------:R-:W2:Y:S04]  /*0090*/  @P0 LDS.128 R236, [0xf100] ;  /* 0x00f10000ffec0984 */ /* 0x000ea80000000c00 */
[----:B------:R-:W-:Y:S06]  /*00a0*/  @P0 BAR.ARV 0x4, 0x100 ;  /* 0x0104000000000b1d */ /* 0x000fec0000002000 */
[----:B------:R-:W-:Y:S05]  /*00b0*/  @P0 BRA `(.L_x_1457) ;  /* 0x00000a7000000947 */ /* 0x000fea0003800000 */
[----:B-1----:R-:W-:Y:S01]  /*00c0*/  LOP3.LUT R12, R2, 0x1f, RZ, 0xc0, !PT ;  /* 0x0000001f020c7812 */ /* 0x002fe200078ec0ff */
[----:B------:R-:W-:Y:S01]  /*00d0*/  CS2R R8, SRZ ;  /* 0x0000000000087805 */ /* 0x000fe2000001ff00 */
[----:B------:R-:W-:-:S02]  /*00e0*/  IMAD.MOV.U32 R7, RZ, RZ, RZ ;  /* 0x000000ffff077224 */ /* 0x000fc400078e00ff */
[----:B------:R-:W-:-:S04]  /*00f0*/  ISETP.NE.AND P6, PT, R12, 0x1f, PT ;  /* 0x0000001f0c00780c */ /* 0x000fc80003fc5270 */
[----:B------:R-:W-:-:S13]  /*0100*/  ISETP.GE.OR P0, PT, R12, c[0x0][0x53c], !P6 ;  /* 0x00014f000c007a0c */ /* 0x000fda0007706670 */
[----:B------:R-:W-:Y:S02]  /*0110*/  @!P0 IMAD.MOV.U32 R4, RZ, RZ, 0x4 ;  /* 0x00000004ff048424 */ /* 0x000fe400078e00ff */
[----:B------:R-:W-:Y:S02]  /*0120*/  @!P0 IMAD.MOV.U32 R2, RZ, RZ, 0x4 ;  /* 0x00000004ff028424 */ /* 0x000fe400078e00ff */
[----:B------:R-:W-:-:S04]  /*0130*/  @!P0 IMAD.WIDE.U32 R4, R12, R4, c[0x0][0x580] ;  /* 0x000160000c048625 */ /* 0x000fc800078e0004 */
[C---:B------:R-:W-:Y:S01]  /*0140*/  @!P0 IMAD.WIDE.U32 R2, R12.reuse, R2, c[0x0][0x578] ;  /* 0x00015e000c028625 */ /* 0x040fe200078e0002 */
[----:B------:R-:W3:Y:S04]  /*0150*/  @!P0 LDG.E R8, [R4.64] ;  /* 0x0000000604088981 */ /* 0x000ee8000c1e1900 */
[----:B------:R-:W3:Y:S01]  /*0160*/  @!P0 LDG.E R7, [R2.64] ;  /* 0x0000000602078981 */ /* 0x000ee2000c1e1900 */
[C---:B------:R-:W-:Y:S01]  /*0170*/  ISETP.NE.AND P5, PT, R12.reuse, RZ, PT ;  /* 0x000000ff0c00720c */ /* 0x040fe20003fa5270 */
[----:B------:R-:W1:Y:S01]  /*0180*/  S2UR UR4, SR_CTAID.X ;  /* 0x00000000000479c3 */ /* 0x000e620000002500 */
[C---:B------:R-:W-:Y:S02]  /*0190*/  ISETP.GE.U32.AND P4, PT, R12.reuse, 0x2, PT ;  /* 0x000000020c00780c */ /* 0x040fe40003f86070 */
[----:B------:R-:W-:-:S02]  /*01a0*/  ISETP.GE.U32.AND P3, PT, R12, 0x4, PT ;  /* 0x000000040c00780c */ /* 0x000fc40003f66070 */
[C---:B------:R-:W-:Y:S02]  /*01b0*/  ISETP.GE.U32.AND P2, PT, R12.reuse, 0x8, PT ;  /* 0x000000080c00780c */ /* 0x040fe40003f46070 */
[----:B------:R-:W-:Y:S01]  /*01c0*/  ISETP.GE.U32.AND P1, PT, R12, 0x10, PT ;  /* 0x000000100c00780c */ /* 0x000fe20003f26070 */
[----:B---3--:R-:W-:-:S05]  /*01d0*/  IMAD R4, R8, R7, RZ ;  /* 0x0000000708047224 */ /* 0x008fca00078e02ff */
[----:B------:R-:W3:Y:S02]  /*01e0*/  SHFL.UP PT, R0, R4, 0x1, RZ ;  /* 0x0420000004007989 */ /* 0x000ee400000e00ff */
[----:B---3--:R-:W-:-:S05]  /*01f0*/  SEL R0, R0, RZ, P5 ;  /* 0x000000ff00007207 */ /* 0x008fca0002800000 */
[----:B------:R-:W-:-:S05]  /*0200*/  IMAD.IADD R4, R4, 0x1, R0 ;  /* 0x0000000104047824 */ /* 0x000fca00078e0200 */
        /* <DEDUP_REMOVED lines=12> */
[----:B------:R-:W3:Y:S02]  /*02d0*/  SHFL.IDX PT, R6, R4, 0x1f, 0x1f ;  /* 0x03e01f0004067f89 */ /* 0x000ee400000e0000 */
[----:B---3--:R-:W-:-:S04]  /*02e0*/  IMAD R6, R6, c[0x0][0x538], RZ ;  /* 0x00014e0006067a24 */ /* 0x008fc800078e02ff */
[----:B------:R-:W-:Y:S01]  /*02f0*/  IMAD.MOV.U32 R0, RZ, RZ, R6 ;  /* 0x000000ffff007224 */ /* 0x000fe200078e0006 */
[----:B-1----:R-:W-:-:S13]  /*0300*/  ISETP.GT.AND P0, PT, R6, UR4, PT ;  /* 0x0000000406007c0c */ /* 0x002fda000bf04270 */
[----:B------:R-:W-:Y:S05]  /*0310*/  @P0 BRA `(.L_x_1458) ;  /* 0x0000027000000947 */ /* 0x000fea0003800000 */
[----:B------:R-:W-:Y:S02]  /*0320*/  MOV R6, R0 ;  /* 0x0000000000067202 */ /* 0x000fe40000000f00 */
[----:B------:R-:W-:-:S04]  /*0330*/  MOV R9, RZ ;  /* 0x000000ff00097202 */ /* 0x000fc80000000f00 */
.L_x_1462:
        /* <DEDUP_REMOVED lines=12> */
[----:B------:R-:W3:Y:S04]  /*0400*/  @!P0 LDG.E R8, [R4.64] ;  /* 0x0000000604088981 */ /* 0x000ee8000c1e1900 */
[----:B------:R-:W3:Y:S02]  /*0410*/  @!P0 LDG.E R7, [R2.64] ;  /* 0x0000000602078981 */ /* 0x000ee4000c1e1900 */
[----:B---3--:R-:W-:Y:S01]  /*0420*/  IMAD R5, R8, R7, RZ ;  /* 0x0000000708057224 */ /* 0x008fe200078e02ff */
[----:B------:R-:W-:Y:S05]  /*0430*/  BRA.DIV ~URZ, `(.L_x_1460) ;  /* 0x0000c3a27f007947 */ /* 0x000fea000b800000 */
[----:B------:R1:W3:Y:S02]  /*0440*/  SHFL.UP PT, R0, R5, 0x1, RZ ;  /* 0x0420000005007989 */ /* 0x0002e400000e00ff */
.L_x_1540:
        /* <DEDUP_REMOVED lines=16> */
.L_x_1541:
[----:B---3--:R-:W-:-:S05]  /*0550*/  IMAD R0, R0, c[0x0][0x538], RZ ;  /* 0x00014e0000007a24 */ /* 0x008fca00078e02ff */
[----:B------:R-:W-:-:S04]  /*0560*/  IADD3 R6, R0, R6, RZ ;  /* 0x0000000600067210 */ /* 0x000fc80007ffe0ff */
[----:B------:R-:W-:-:S13]  /*0570*/  ISETP.GT.AND P0, PT, R6, UR4, PT ;  /* 0x0000000406007c0c */ /* 0x000fda000bf04270 */
[----:B-12---:R-:W-:Y:S05]  /*0580*/  @!P0 BRA `(.L_x_1462) ;  /* 0xfffffdb000008947 */ /* 0x006fea000383ffff */
.L_x_1458:
[----:B--2---:R-:W-:-:S05]  /*0590*/  IADD3 R236, -R0, R6, RZ ;  /* 0x0000000600ec7210 */ /* 0x004fca0007ffe1ff */
[----:B------:R-:W-:-:S05]  /*05a0*/  IMAD R0, R4, c[0x0][0x538], R236 ;  /* 0x00014e0004007a24 */ /* 0x000fca00078e02ec */
[----:B------:R-:W-:Y:S01]  /*05b0*/  ISETP.GT.AND P0, PT, R0, UR4, PT ;  /* 0x0000000400007c0c */ /* 0x000fe2000bf04270 */
[----:B------:R-:W-:-:S12]  /*05c0*/  BRA.DIV ~URZ, `(.L_x_1463) ;  /* 0x0000c4227f007947 */ /* 0x000fd8000b800000 */
[----:B------:R-:W-:-:S04]  /*05d0*/  VOTE.ANY R6, PT, !P0 ;  /* 0x0000000000067806 */ /* 0x000fc800040e0100 */
.L_x_1542:
[----:B------:R1:W2:Y:S01]  /*05e0*/  POPC R239, R6 ;  /* 0x0000000600ef7309 */ /* 0x0002a20000000000 */
[----:B------:R-:W-:Y:S05]  /*05f0*/  BRA.DIV ~URZ, `(.L_x_1464) ;  /* 0x0000c4427f007947 */ /* 0x000fea000b800000 */
[----:B--2---:R-:W2:Y:S04]  /*0600*/  SHFL.IDX PT, R11, R8, R239, 0x1f ;  /* 0x00001fef080b7589 */ /* 0x004ea800000e0000 */
[----:B------:R3:W4:Y:S02]  /*0610*/  SHFL.IDX PT, R10, R7, R239, 0x1f ;  /* 0x00001fef070a7589 */ /* 0x00072400000e0000 */
[----:B---3--:R-:W-:Y:S02]  /*0620*/  MOV R7, RZ ;  /* 0x000000ff00077202 */ /* 0x008fe40000000f00 */
.L_x_1543:
[----:B--2-4-:R-:W-:Y:S01]  /*0630*/  ISETP.NE.AND P0, PT, R6, RZ, PT ;  /* 0x000000ff0600720c */ /* 0x014fe20003f05270 */
[----:B------:R-:W-:-:S12]  /*0640*/  BSSY B0, `(.L_x_1465) ;  /* 0x0000005000007945 */ /* 0x000fd80003800000 */
[----:B------:R-:W-:Y:S05]  /*0650*/  @!P0 BRA `(.L_x_1466) ;  /* 0x0000003000008947 */ /* 0x000fea0003800000 */
[----:B------:R-:W-:Y:S01]  /*0660*/  IADD3 R3, R239, -0x1, RZ ;  /* 0xffffffffef037810 */ /* 0x000fe20007ffe0ff */
[----:B------:R-:W-:Y:S05]  /*0670*/  BRA.DIV ~URZ, `(.L_x_1467) ;  /* 0x0000c4a27f007947 */ /* 0x000fea000b800000 */
[----:B------:R2:W3:Y:S02]  /*0680*/  SHFL.IDX PT, R7, R4, R3, 0x1f ;  /* 0x00001f0304077589 */ /* 0x0004e400000e0000 */
.L_x_1466:
[----:B------:R-:W-:Y:S05]  /*0690*/  BSYNC B0 ;  /* 0x0000000000007941 */ /* 0x000fea0003800000 */
.L_x_1465:
[----:B------:R-:W-:Y:S01]  /*06a0*/  IABS R0, R11 ;  /* 0x0000000b00007213 */ /* 0x000fe20000000000 */
[----:B---3--:R-:W-:Y:S02]  /*06b0*/  IMAD R236, R7, c[0x0][0x538], R236 ;  /* 0x00014e0007ec7a24 */ /* 0x008fe400078e02ec */
[----:B------:R-:W-:Y:S02]  /*06c0*/  IMAD.IADD R239, R239, 0x1, R9 ;  /* 0x00000001efef7824 */ /* 0x000fe400078e0209 */
[----:B------:R-:W-:Y:S01]  /*06d0*/  IMAD.MOV.U32 R5, RZ, RZ, R0 ;  /* 0x000000ffff057224 */ /* 0x000fe200078e0000 */
[----:B------:R-:W-:Y:S02]  /*06e0*/  IABS R0, R10 ;  /* 0x0000000a00007213 */ /* 0x000fe40000000000 */
[----:B------:R-:W-:Y:S01]  /*06f0*/  IADD3 R237, -R236, UR4, RZ ;  /* 0x00000004eced7c10 */ /* 0x000fe2000fffe1ff */
[----:B------:R-:W3:Y:S02]  /*0700*/  I2F.RP R2, R5 ;  /* 0x0000000500027306 */ /* 0x000ee40000209400 */
[----:B------:R-:W-:Y:S01]  /*0710*/  IMAD.MOV.U32 R7, RZ, RZ, R0 ;  /* 0x000000ffff077224 */ /* 0x000fe200078e0000 */
[----:B-1----:R-:W-:-:S02]  /*0720*/  IABS R6, R237 ;  /* 0x000000ed00067213 */ /* 0x002fc40000000000 */
[----:B------:R-:W-:-:S03]  /*0730*/  IABS R0, R11 ;  /* 0x0000000b00007213 */ /* 0x000fc60000000000 */
[----:B------:R-:W-:Y:S01]  /*0740*/  I2F.RP R8, R7 ;  /* 0x0000000700087306 */ /* 0x000fe20000209400 */
[----:B------:R-:W-:-:S07]  /*0750*/  IADD3 R0, RZ, -R0, RZ ;  /* 0x80000000ff007210 */ /* 0x000fce0007ffe0ff */
[----:B---3--:R-:W1:Y:S02]  /*0760*/  MUFU.RCP R2, R2 ;  /* 0x0000000200027308 */ /* 0x008e640000001000 */
[----:B-1----:R-:W-:-:S06]  /*0770*/  IADD3 R2, R2, 0xffffffe, RZ ;  /* 0x0ffffffe02027810 */ /* 0x002fcc0007ffe0ff */
[----:B--2---:R-:W1:Y:S02]  /*0780*/  F2I.FTZ.U32.TRUNC.NTZ R3, R2 ;  /* 0x0000000200037305 */ /* 0x004e64000021f000 */
[----:B-1----:R-:W-:-:S04]  /*0790*/  IMAD.MOV R2, RZ, RZ, -R3 ;  /* 0x000000ffff027224 */ /* 0x002fc800078e0a03 */
[----:B------:R-:W-:Y:S02]  /*07a0*/  IMAD R4, R2, R5, RZ ;  /* 0x0000000502047224 */ /* 0x000fe400078e02ff */
[----:B------:R-:W-:-:S04]  /*07b0*/  IMAD.MOV.U32 R2, RZ, RZ, RZ ;  /* 0x000000ffff027224 */ /* 0x000fc800078e00ff */
[----:B------:R-:W-:-:S04]  /*07c0*/  IMAD.HI.U32 R2, R3, R4, R2 ;  /* 0x0000000403027227 */ /* 0x000fc800078e0002 */
[----:B------:R-:W-:-:S04]  /*07d0*/  IMAD.MOV.U32 R3, RZ, RZ, R6 ;  /* 0x000000ffff037224 */ /* 0x000fc800078e0006 */
[----:B------:R-:W-:-:S04]  /*07e0*/  IMAD.HI.U32 R2, R2, R3, RZ ;  /* 0x0000000302027227 */ /* 0x000fc800078e00ff */
[----:B------:R-:W-:Y:S02]  /*07f0*/  IMAD R0, R2, R0, R3 ;  /* 0x0000000002007224 */ /* 0x000fe400078e0203 */
[----:B------:R-:W1:Y:S03]  /*0800*/  MUFU.RCP R3, R8 ;  /* 0x0000000800037308 */ /* 0x000e660000001000 */
        /* <DEDUP_REMOVED lines=9> */
[----:B------:R-:W-:Y:S02]  /*08a0*/  @P2 IADD3 R2, R2, 0x1, RZ ;  /* 0x0000000102022810 */ /* 0x000fe40007ffe0ff */
[----:B-1----:R-:W-:-:S03]  /*08b0*/  IADD3 R0, RZ, -R3, RZ ;  /* 0x80000003ff007210 */ /* 0x002fc60007ffe0ff */
[----:B------:R-:W-:Y:S01]  /*08c0*/  IMAD.MOV.U32 R4, RZ, RZ, R2 ;  /* 0x000000ffff047224 */ /* 0x000fe200078e0002 */
[----:B------:R-:W-:-:S03]  /*08d0*/  MOV R2, RZ ;  /* 0x000000ff00027202 */ /* 0x000fc60000000f00 */
[----:B------:R-:W-:Y:S01]  /*08e0*/  @!P0 IMAD.MOV R4, RZ, RZ, -R4 ;  /* 0x000000ffff048224 */ /* 0x000fe200078e0a04 */
[----:B------:R-:W-:Y:S01]  /*08f0*/  @!P1 LOP3.LUT R4, RZ, R11, RZ, 0x33, !PT ;  /* 0x0000000bff049212 */ /* 0x000fe200078e33ff */
[----:B------:R-:W-:Y:S01]  /*0900*/  IMAD.MOV.U32 R5, RZ, RZ, R0 ;  /* 0x000000ffff057224 */ /* 0x000fe200078e0000 */
[----:B------:R-:W-:Y:S02]  /*0910*/  IABS R0, R10 ;  /* 0x0000000a00007213 */ /* 0x000fe40000000000 */
[----:B------:R-:W-:Y:S01]  /*0920*/  IABS R8, R4 ;  /* 0x0000000400087213 */ /* 0x000fe20000000000 */
[----:B------:R-:W-:Y:S02]  /*0930*/  IMAD R5, R5, R7, RZ ;  /* 0x0000000705057224 */ /* 0x000fe400078e02ff */
[----:B------:R-:W-:Y:S02]  /*0940*/  IMAD.MOV R6, RZ, RZ, -R0 ;  /* 0x000000ffff067224 */ /* 0x000fe400078e0a00 */
        /* <DEDUP_REMOVED lines=19> */
[----:B------:R-:W-:-:S04]  /*0a80*/  IMAD R2, R10, R2, R4 ;  /* 0x000000020a027224 */ /* 0x000fc800078e0204 */
[----:B------:R-:W-:Y:S01]  /*0a90*/  IMAD R238, R2, 0x10000, R0 ;  /* 0x0001000002ee7824 */ /* 0x000fe200078e0200 */
[----:B------:R-:W-:Y:S05]  /*0aa0*/  BRA `(.L_x_1468) ;  /* 0x0000004000007947 */ /* 0x000fea0003800000 */
.L_x_1459:
[----:B--2---:R-:W-:Y:S01]  /*0ab0*/  IMAD.MOV.U32 R237, RZ, RZ, RZ ;  /* 0x000000ffffed7224 */ /* 0x004fe200078e00ff */
[----:B------:R-:W-:Y:S01]  /*0ac0*/  MOV R238, RZ ;  /* 0x000000ff00ee7202 */ /* 0x000fe20000000f00 */
[----:B------:R-:W-:Y:S01]  /*0ad0*/  IMAD.U32 R236, RZ, RZ, UR4 ;  /* 0x00000004ffec7e24 */ /* 0x000fe2000f8e00ff */
[----:B------:R-:W-:Y:S02]  /*0ae0*/  MOV R239, c[0x0][0x53c] ;  /* 0x00014f0000ef7a02 */ /* 0x000fe40000000f00 */
.L_x_1468:
[----:B------:R-:W-:Y:S01]  /*0af0*/  ISETP.NE.AND P0, PT, R12, RZ, PT ;  /* 0x000000ff0c00720c */ /* 0x000fe20003f05270 */
[----:B------:R-:W-:-:S12]  /*0b00*/  WARPSYNC 0xffffffff ;  /* 0xffffffff00007948 */ /* 0x000fd80003800000 */
[----:B------:R1:W-:Y:S04]  /*0b10*/  @!P0 STS.128 [0xf100], R236 ;  /* 0x00f100ecff008388 */ /* 0x0003e80000000c00 */
[----:B------:R-:W-:Y:S06]  /*0b20*/  BAR.ARV 0x5, 0x100 ;  /* 0x0144000000007b1d */ /* 0x000fec0000002000 */
.L_x_1457:
[----:B-12---:R-:W-:-:S13]  /*0b30*/  ISETP.GE.AND P0, PT, R239, c[0x0][0x53c], PT ;  /* 0x00014f00ef007a0c */ /* 0x006fda0003f06270 */
[----:B------:R-:W-:Y:S05]  /*0b40*/  @P0 EXIT ;  /* 0x000000000000094d */ /* 0x000fea0003800000 */
[----:B------:R-:W1:Y:S02]  /*0b50*/  S2R R15, SR_TID.X ;  /* 0x00000000000f7919 */ /* 0x000e640000002100 */
[----:B-1----:R-:W-:-:S04]  /*0b60*/  SHF.R.S32.HI R7, RZ, 0x1f, R15 ;  /* 0x0000001fff077819 */ /* 0x002fc8000001140f */
        /* <DEDUP_REMOVED lines=16> */
[----:B------:R-:W-:Y:S01]  /*0c70*/  SHF.R.S32.HI R4, RZ, 0x1f, R3 ;  /* 0x0000001fff047819 */ /* 0x000fe20000011403 */
[----:B------:R-:W-:Y:S01]  /*0c80*/  IMAD.IADD R234, R15, 0x1, -R234 ;  /* 0x000000010fea7824 */ /* 0x000fe200078e0aea */
[----:B------:R-:W-:Y:S01]  /*0c90*/  LEA.HI R9, R7, R15, RZ, 0x5 ;  /* 0x0000000f07097211 */ /* 0x000fe200078f28ff */
[----:B------:R-:W-:Y:S01]  /*0ca0*/  IMAD.IADD R8, R8, 0x1, -R0 ;  /* 0x0000000108087824 */ /* 0x000fe200078e0a00 */
[----:B------:R-:W-:Y:S01]  /*0cb0*/  LOP3.LUT R0, R2, 0x1c0, RZ, 0xc0, !PT ;  /* 0x000001c002007812 */ /* 0x000fe200078ec0ff */
[----:B------:R-:W-:Y:S01]  /*0cc0*/  IMAD.SHL.U32 R228, R234, 0x8, RZ ;  /* 0x00000008eae47824 */ /* 0x000fe200078e00ff */
[----:B------:R-:W-:Y:S01]  /*0cd0*/  LEA.HI R13, R4, R3, RZ, 0x3 ;  /* 0x00000003040d7211 */ /* 0x000fe200078f18ff */
[----:B------:R-:W-:Y:S01]  /*0ce0*/  IMAD.SHL.U32 R4, R234, 0x40, RZ ;  /* 0x00000040ea047824 */ /* 0x000fe200078e00ff */
[----:B------:R-:W-:-:S02]  /*0cf0*/  SHF.R.U32.HI R6, RZ, 0x3, R0 ;  /* 0x00000003ff067819 */ /* 0x000fc40000011600 */
[----:B------:R-:W-:Y:S02]  /*0d00*/  LOP3.LUT R5, R0, 0x38, R228, 0xf8, !PT ;  /* 0x0000003800057812 */ /* 0x000fe400078ef8e4 */
        /* <DEDUP_REMOVED lines=51> */
[----:B------:R-:W-:Y:S01]  /*1040*/  IMAD.MOV.U32 R9, RZ, RZ, 0x40 ;  /* 0x00000040ff097424 */ /* 0x000fe200078e00ff */
[----:B------:R-:W-:Y:S01]  /*1050*/  LEA R12, R7, 0x80, 0x1 ;  /* 0x00000080070c7811 */ /* 0x000fe200078e08ff */
[----:B------:R-:W-:Y:S01]  /*1060*/  IMAD.IADD R4, R4, 0x1, R3 ;  /* 0x0000000104047824 */ /* 0x000fe200078e0203 */
[----:B------:R-:W-:Y:S01]  /*1070*/  LOP3.LUT R3, R5, 0x7ffffe00, R6, 0xf8, !PT ;  /* 0x7ffffe0005037812 */ /* 0x000fe200078ef806 */
[----:B------:R-:W-:Y:S01]  /*1080*/  IMAD.IADD R2, R17, 0x1, -R2 ;  /* 0x0000000111027824 */ /* 0x000fe200078e0a02 */
[----:B------:R-:W-:Y:S01]  /*1090*/  SEL R6, R14, 0xffffffe0, !P1 ;  /* 0xffffffe00e067807 */ /* 0x000fe20004800000 */
[----:B------:R-:W-:Y:S01]  /*10a0*/  STL [R1+0x8], R12 ;  /* 0x0000080c01007387 */ /* 0x000fe20000100800 */
[----:B------:R-:W-:Y:S01]  /*10b0*/  SEL R5, R9, 0xffffffc0, !P2 ;  /* 0xffffffc009057807 */ /* 0x000fe20005000000 */
[----:B------:R-:W-:Y:S01]  /*10c0*/  IMAD.SHL.U32 R244, R2, 0x2, RZ ;  /* 0x0000000202f47824 */ /* 0x000fe200078e00ff */
[----:B------:R-:W-:Y:S01]  /*10d0*/  IADD3 R7, R12, -0x10, RZ ;  /* 0xfffffff00c077810 */ /* 0x000fe20007ffe0ff */
[----:B------:R-:W-:Y:S01]  /*10e0*/  IMAD R2, R8, 0x8, R16 ;  /* 0x0000000808027824 */ /* 0x000fe200078e0210 */
[----:B------:R-:W-:Y:S01]  /*10f0*/  LEA R197, R3, 0x100, 0x1 ;  /* 0x0000010003c57811 */ /* 0x000fe200078e08ff */
[C---:B------:R-:W-:Y:S01]  /*1100*/  IMAD.IADD R10, R12.reuse, 0x1, R6 ;  /* 0x000000010c0a7824 */ /* 0x040fe200078e0206 */
[C---:B------:R-:W-:Y:S01]  /*1110*/  @P0 IADD3 R7, R12.reuse, 0x10, RZ ;  /* 0x000000100c070810 */ /* 0x040fe20007ffe0ff */
[----:B------:R-:W-:Y:S01]  /*1120*/  IMAD.IADD R8, R12, 0x1, R5 ;  /* 0x000000010c087824 */ /* 0x000fe200078e0205 */
[----:B------:R1:W-:Y:S01]  /*1130*/  STL [R1+0x30], R2 ;  /* 0x0000300201007387 */ /* 0x0003e20000100800 */
[----:B------:R-:W-:Y:S01]  /*1140*/  LEA R111, R0, 0x8100, 0x1 ;  /* 0x00008100006f7811 */ /* 0x000fe200078e08ff */
[----:B------:R-:W-:Y:S01]  /*1150*/  IMAD R203, R203, 0x800, R197 ;  /* 0x00000800cbcb7824 */ /* 0x000fe200078e02c5 */
[----:B------:R-:W-:Y:S01]  /*1160*/  SEL R0, R9, 0xffffffc0, !P3 ;  /* 0xffffffc009007807 */ /* 0x000fe20005800000 */
[----:B------:R-:W-:Y:S01]  /*1170*/  STL [R1+0x14], R10 ;  /* 0x0000140a01007387 */ /* 0x000fe20000100800 */
[--C-:B------:R-:W-:Y:S01]  /*1180*/  IMAD.IADD R3, R6, 0x1, R7.reuse ;  /* 0x0000000106037824 */ /* 0x100fe200078e0207 */
[----:B------:R-:W-:Y:S01]  /*1190*/  IADD3 R231, R228, 0x40, RZ ;  /* 0x00000040e4e77810 */ /* 0x000fe20007ffe0ff */
[----:B------:R-:W-:Y:S01]  /*11a0*/  IMAD.IADD R6, R5, 0x1, R7 ;  /* 0x0000000105067824 */ /* 0x000fe200078e0207 */
[----:B------:R2:W-:Y:S01]  /*11b0*/  STL [R1+0x24], R8 ;  /* 0x0000240801007387 */ /* 0x0005e20000100800 */
[----:B------:R-:W-:-:S02]  /*11c0*/  IMAD R202, R4, 0x2, R197 ;  /* 0x0000000204ca7824 */ /* 0x000fc400078e02c5 */
[----:B------:R-:W-:Y:S01]  /*11d0*/  IMAD.IADD R198, R197, 0x1, R0 ;  /* 0x00000001c5c67824 */ /* 0x000fe200078e0200 */
[----:B------:R3:W-:Y:S01]  /*11e0*/  STL [R1+0xc], R7 ;  /* 0x00000c0701007387 */ /* 0x0007e20000100800 */
[----:B------:R-:W-:Y:S01]  /*11f0*/  IMAD.IADD R206, R0, 0x1, R203 ;  /* 0x0000000100ce7824 */ /* 0x000fe200078e02cb */
[----:B-1----:R-:W-:-:S04]  /*1200*/  SEL R2, R14, 0xffffffe0, !P4 ;  /* 0xffffffe00e027807 */ /* 0x002fc80006000000 */
[--C-:B------:R-:W-:Y:S01]  /*1210*/  IADD3 R200, R0, R197, R2.reuse ;  /* 0x000000c500c87210 */ /* 0x100fe20007ffe002 */
[----:B------:R-:W-:Y:S02]  /*1220*/  IMAD.IADD R199, R197, 0x1, R2 ;  /* 0x00000001c5c77824 */ /* 0x000fe400078e0202 */
[----:B------:R-:W-:Y:S02]  /*1230*/  IMAD.IADD R204, R2, 0x1, R203 ;  /* 0x0000000102cc7824 */ /* 0x000fe400078e02cb */
[--C-:B--2---:R-:W-:Y:S02]  /*1240*/  IMAD.IADD R8, R10, 0x1, R5.reuse ;  /* 0x000000010a087824 */ /* 0x104fe400078e0205 */
[----:B------:R-:W-:Y:S02]  /*1250*/  IMAD.IADD R2, R3, 0x1, R5 ;  /* 0x0000000103027824 */ /* 0x000fe400078e0205 */
[----:B------:R-:W-:Y:S01]  /*1260*/  IMAD.IADD R205, R0, 0x1, R204 ;  /* 0x0000000100cd7824 */ /* 0x000fe200078e02cc */
[----:B------:R3:W-:Y:S04]  /*1270*/  STL [R1+0x20], R8 ;  /* 0x0000200801007387 */ /* 0x0007e80000100800 */
[----:B------:R3:W-:Y:S04]  /*1280*/  STL [R1+0x1c], R6 ;  /* 0x00001c0601007387 */ /* 0x0007e80000100800 */
[----:B------:R3:W-:Y:S04]  /*1290*/  STL [R1+0x10], R3 ;  /* 0x0000100301007387 */ /* 0x0007e80000100800 */
[----:B------:R3:W-:Y:S02]  /*12a0*/  STL [R1+0x18], R2 ;  /* 0x0000180201007387 */ /* 0x0007e40000100800 */
.L_x_1539:
[----:B------:R-:W-:-:S04]  /*12b0*/  IMAD.MOV.U32 R14, RZ, RZ, 0x4 ;  /* 0x00000004ff0e7424 */ /* 0x000fc800078e00ff */
[----:B---3--:R-:W-:-:S05]  /*12c0*/  IMAD.WIDE R2, R239, R14, c[0x0][0x588] ;  /* 0x00016200ef027625 */ /* 0x008fca00078e020e */
[----:B------:R-:W2:Y:S01]  /*12d0*/  LDG.E R235, [R2.64] ;  /* 0x0000000602eb7981 */ /* 0x000ea2000c1e1900 */
[----:B------:R-:W-:Y:S01]  /*12e0*/  ISETP.NE.U32.AND P1, PT, RZ, c[0x0][0x370], PT ;  /* 0x0000dc00ff007a0c */ /* 0x000fe20003f25070 */
[----:B------:R-:W-:Y:S01]  /*12f0*/  CS2R R8, SRZ ;  /* 0x0000000000087805 */ /* 0x000fe2000001ff00 */
[----:B------:R-:W-:Y:S02]  /*1300*/  ISETP.NE.U32.AND P4, PT, RZ, c[0x0][0x360], PT ;  /* 0x0000d800ff007a0c */ /* 0x000fe40003f85070 */
[----:B------:R-:W-:Y:S02]  /*1310*/  ISETP.NE.AND.EX P1, PT, RZ, c[0x0][0x374], PT, P1 ;  /* 0x0000dd00ff007a0c */ /* 0x000fe40003f25310 */
[----:B------:R-:W-:Y:S02]  /*1320*/  ISETP.NE.AND.EX P4, PT, RZ, c[0x0][0x364], PT, P4 ;  /* 0x0000d900ff007a0c */ /* 0x000fe40003f85340 */
[----:B------:R-:W-:-:S04]  /*1330*/  ISETP.NE.U32.AND P6, PT, RZ, c[0x0][0x350], PT ;  /* 0x0000d400ff007a0c */ /* 0x000fc80003fc5070 */
[----:B------:R-:W-:Y:S01]  /*1340*/  ISETP.NE.AND.EX P6, PT, RZ, c[0x0][0x354], PT, P6 ;  /* 0x0000d500ff007a0c */ /* 0x000fe20003fc5360 */
[----:B------:R-:W-:Y:S01]  /*1350*/  IMAD.MOV.U32 R11, RZ, RZ, RZ ;  /* 0x000000ffff0b7224 */ /* 0x000fe200078e00ff */
[----:B--2---:R-:W-:-:S03]  /*1360*/  SHF.R.S32.HI R12, RZ, 0x1f, R235 ;  /* 0x0000001fff0c7819 */ /* 0x004fc600000114eb */
        /* <DEDUP_REMOVED lines=11> */
[----:B-1----:R-:W-:-:S04]  /*1420*/  LEA R2, P2, R235, c[0x0][0x350], 0x2 ;  /* 0x0000d400eb027a11 */ /* 0x002fc800078410ff */
[----:B------:R-:W-:-:S05]  /*1430*/  LEA.HI.X R3, R235, c[0x0][0x354], R12, 0x2, P2 ;  /* 0x0000d500eb037a11 */ /* 0x000fca00010f140c */
[----:B------:R2:W5:Y:S01]  /*1440*/  @P6 LDG.E R9, [R2.64] ;  /* 0x0000000602096981 */ /* 0x000562000c1e1900 */
[----:B------:R-:W-:Y:S01]  /*1450*/  YIELD ;  /* 0x0000000000007946 */ /* 0x000fe20003800000 */
[----:B------:R-:W-:Y:S01]  /*1460*/  LOP3.LUT R245, R238, 0xffff, RZ, 0xc0, !PT ;  /* 0x0000ffffeef57812 */ /* 0x000fe200078ec0ff */
[----:B------:R-:W-:Y:S05]  /*1470*/  @P4 BRA `(.L_x_1469) ;  /* 0x0000005000004947 */ /* 0x000fea0003800000 */
[----:B-----5:R-:W-:Y:S01]  /*1480*/  MOV R15, c[0x0][0x168] ;  /* 0x00005a00000f7a02 */ /* 0x020fe20000000f00 */
[----:B------:R-:W-:Y:S05]  /*1490*/  @!P0 BRA `(.L_x_1469) ;  /* 0x0000003000008947 */ /* 0x000fea0003800000 */
[----:B--2---:R-:W2:Y:S04]  /*14a0*/  LDG.E R6, [R4.64] ;  /* 0x0000000604067981 */ /* 0x004ea8000c1e1900 */
[----:B------:R-:W2:Y:S02]  /*14b0*/  LDG.E R0, [R4.64+0x4] ;  /* 0x0000040604007981 */ /* 0x000ea4000c1e1900 */
[----:B--2---:R-:W-:-:S02]  /*14c0*/  IADD3 R15, -R6, R0, RZ ;  /* 0x00000000060f7210 */ /* 0x004fc40007ffe1ff */
.L_x_1469:
[----:B------:R-:W-:-:S04]  /*14d0*/  ISETP.NE.U32.AND P1, PT, RZ, c[0x0][0x368], PT ;  /* 0x0000da00ff007a0c */ /* 0x000fc80003f25070 */
[----:B------:R-:W-:-:S13]  /*14e0*/  ISETP.NE.AND.EX P1, PT, RZ, c[0x0][0x36c], PT, P1 ;  /* 0x0000db00ff007a0c */ /* 0x000fda0003f25310 */
[----:B------:R-:W-:Y:S05]  /*14f0*/  @!P1 BRA `(.L_x_1470) ;  /* 0x0000004000009947 */ /* 0x000fea0003800000 */
[----:B--2---:R-:W-:-:S04]  /*1500*/  LEA R2, P1, R235, c[0x0][0x368], 0x2 ;  /* 0x0000da00eb027a11 */ /* 0x004fc800078210ff */
[----:B------:R-:W-:-:S05]  /*1510*/  LEA.HI.X R3, R235, c[0x0][0x36c], R12, 0x2, P1 ;  /* 0x0000db00eb037a11 */ /* 0x000fca00008f140c */
[----:B------:R1:W5:Y:S01]  /*1520*/  LDG.E R0, [R2.64] ;  /* 0x0000000602007981 */ /* 0x000362000c1e1900 */
[----:B------:R-:W-:Y:S05]  /*1530*/  BRA `(.L_x_1471) ;  /* 0x0000005000007947 */ /* 0x000fea0003800000 */
.L_x_1470:
[----:B------:R-:W-:Y:S01]  /*1540*/  MOV R0, c[0x0][0x1d0] ;  /* 0x0000740000007a02 */ /* 0x000fe20000000f00 */
[----:B------:R-:W-:Y:S05]  /*1550*/  @!P6 BRA `(.L_x_1471) ;  /* 0x000000300000e947 */ /* 0x000fea0003800000 */
[----:B--2---:R-:W2:Y:S04]  /*1560*/  LDG.E R4, [R2.64] ;  /* 0x0000000602047981 */ /* 0x004ea8000c1e1900 */
[----:B------:R-:W2:Y:S02]  /*1570*/  LDG.E R0, [R2.64+0x4] ;  /* 0x0000040602007981 */ /* 0x000ea4000c1e1900 */
[----:B--2---:R-:W-:-:S05]  /*1580*/  IADD3 R0, -R4, R0, RZ ;  /* 0x0000000004007210 */ /* 0x004fca0007ffe1ff */
.L_x_1471:
[--C-:B-----5:R-:W-:Y:S01]  /*1590*/  IMAD.IADD R26, R0, 0x1, -R8.reuse ;  /* 0x00000001001a7824 */ /* 0x120fe200078e0a08 */
[----:B------:R-:W-:Y:S01]  /*15a0*/  LOP3.LUT R0, R238, 0xff000000, RZ, 0xc0, !PT ;  /* 0xff000000ee007812 */ /* 0x000fe200078ec0ff */
[----:B-12---:R-:W-:Y:S01]  /*15b0*/  IMAD.MOV.U32 R2, RZ, RZ, RZ ;  /* 0x000000ffff027224 */ /* 0x006fe200078e00ff */
        /* <DEDUP_REMOVED lines=14> */
[----:B------:R1:W-:Y:S01]  /*16a0*/  STL [R1], R5 ;  /* 0x0000000501007387 */ /* 0x0003e20000100800 */
        /* <DEDUP_REMOVED lines=31> */
.L_x_1473:
[----:B------:R-:W-:Y:S05]  /*18a0*/  BSYNC B0 ;  /* 0x0000000000007941 */ /* 0x000fea0003800000 */
.L_x_1472:
[----:B------:R-:W-:Y:S01]  /*18b0*/  IMAD R238, R16, R2, RZ ;  /* 0x0000000210ee7224 */ /* 0x000fe200078e02ff */
        /* <DEDUP_REMOVED lines=38> */
[----:B------:R-:W-:-:S04]  /*1b20*/  ISETP.NE.U32.AND P1, PT, RZ, c[0x0][0x340], PT ;  /* 0x0000d000ff007a0c */ /* 0x000fc80003f25070 */
[----:B------:R-:W-:-:S13]  /*1b30*/  ISETP.NE.AND.EX P1, PT, RZ, c[0x0][0x344], PT, P1 ;  /* 0x0000d100ff007a0c */ /* 0x000fda0003f25310 */
[----:B------:R-:W-:-:S05]  /*1b40*/  @P1 IMAD.WIDE R2, R235, R14, c[0x0][0x340] ;  /* 0x0000d000eb021625 */ /* 0x000fca00078e020e */
[----:B------:R2:W3:Y:S01]  /*1b50*/  @P1 LDG.E R14, [R2.64] ;  /* 0x00000006020e1981 */ /* 0x0004e2000c1e1900 */
[----:B------:R-:W-:Y:S01]  /*1b60*/  IMAD.MOV.U32 R4, RZ, RZ, c[0x0][0x2c4] ;  /* 0x0000b100ff047624 */ /* 0x000fe200078e00ff */
[----:B------:R-:W-:Y:S01]  /*1b70*/  SHF.R.S32.HI R0, RZ, 0x1f, R11 ;  /* 0x0000001fff007819 */ /* 0x000fe2000001140b */
[--C-:B-1----:R-:W-:Y:S01]  /*1b80*/  IMAD R5, R234, 0x20, R230.reuse ;  /* 0x00000020ea057824 */ /* 0x102fe200078e02e6 */
[----:B------:R-:W-:Y:S01]  /*1b90*/  SEL R6, R12, RZ, !P0 ;  /* 0x000000ff0c067207 */ /* 0x000fe20004000000 */
[----:B------:R-:W-:Y:S01]  /*1ba0*/  IMAD R8, R237, 0x80, R230 ;  /* 0x00000080ed087824 */ /* 0x000fe200078e02e6 */
[----:B------:R-:W-:Y:S01]  /*1bb0*/  ISETP.NE.AND P2, PT, R4, 0x1, PT ;  /* 0x000000010400780c */ /* 0x000fe20003f45270 */
[----:B------:R-:W-:Y:S01]  /*1bc0*/  IMAD R0, R0, c[0x0][0x178], RZ ;  /* 0x00005e0000007a24 */ /* 0x000fe200078e02ff */
[----:B------:R-:W-:Y:S01]  /*1bd0*/  SEL R4, R235, RZ, !P0 ;  /* 0x000000ffeb047207 */ /* 0x000fe20004000000 */
[----:B------:R-:W-:Y:S01]  /*1be0*/  IMAD R5, R237, 0x80, R5 ;  /* 0x00000080ed057824 */ /* 0x000fe200078e0205 */
[----:B------:R-:W-:Y:S01]  /*1bf0*/  IADD3 R22, P0, R230, R13, RZ ;  /* 0x0000000de6167210 */ /* 0x000fe20007f1e0ff */
[----:B------:R-:W-:Y:S01]  /*1c00*/  IMAD R0, R11, c[0x0][0x17c], R0 ;  /* 0x00005f000b007a24 */ /* 0x000fe200078e0200 */
[----:B------:R-:W-:Y:S01]  /*1c10*/  SHF.R.S32.HI R229, RZ, 0x1f, R228 ;  /* 0x0000001fffe57819 */ /* 0x000fe200000114e4 */
[----:B------:R-:W-:Y:S01]  /*1c20*/  IMAD R6, R6, c[0x0][0x1c0], RZ ;  /* 0x0000700006067a24 */ /* 0x000fe200078e02ff */
[----:B------:R-:W-:Y:S01]  /*1c30*/  IADD3 R10, R8, 0x20, RZ ;  /* 0x00000020080a7810 */ /* 0x000fe20007ffe0ff */
[----:B------:R-:W-:Y:S01]  /*1c40*/  WARPSYNC 0xffffffff ;  /* 0xffffffff00007948 */ /* 0x000fe20003800000 */
[----:B------:R-:W-:Y:S01]  /*1c50*/  SHF.R.S32.HI R20, RZ, 0x1f, R231 ;  /* 0x0000001fff147819 */ /* 0x000fe200000114e7 */
[----:B------:R-:W-:Y:S01]  /*1c60*/  BAR.SYNC.DEFER_BLOCKING 0x0 ;  /* 0x0000000000007b1d */ /* 0x000fe20000010000 */
[----:B------:R-:W-:Y:S01]  /*1c70*/  IMAD.MOV.U32 R25, RZ, RZ, 0x70 ;  /* 0x00000070ff197424 */ /* 0x000fe200078e00ff */
[----:B------:R-:W-:Y:S01]  /*1c80*/  IADD3 R109, R162, -0x1, RZ ;  /* 0xffffffffa26d7810 */ /* 0x000fe20007ffe0ff */
[----:B------:R-:W-:Y:S01]  /*1c90*/  @P2 IMAD.HI.U32 R7, R5, c[0x0][0x2c8], RZ ;  /* 0x0000b20005072a27 */ /* 0x000fe200078e00ff */
[----:B------:R-:W-:-:S02]  /*1ca0*/  IADD3 R201, R111, 0x20, RZ ;  /* 0x000000206fc97810 */ /* 0x000fc40007ffe0ff */
[----:B------:R-:W-:Y:S01]  /*1cb0*/  SHF.R.S32.HI R28, RZ, 0x1f, R109 ;  /* 0x0000001fff1c7819 */ /* 0x000fe2000001146d */
[----:B------:R-:W-:Y:S01]  /*1cc0*/  IMAD R25, R162, -0x70, R25 ;  /* 0xffffff90a2197824 */ /* 0x000fe200078e0219 */
[----:B------:R-:W1:Y:S01]  /*1cd0*/  S2R R29, SR_TID.X ;  /* 0x00000000001d7919 */ /* 0x000e620000002100 */
[----:B--2---:R-:W-:Y:S01]  /*1ce0*/  IMAD.WIDE.U32 R2, R11, c[0x0][0x178], RZ ;  /* 0x00005e000b027a25 */ /* 0x004fe200078e00ff */
[----:B------:R-:W-:Y:S03]  /*1cf0*/  BSSY B0, `(.L_x_1475) ;  /* 0x00001b7000007945 */ /* 0x000fe60003800000 */
[----:B------:R-:W-:Y:S02]  /*1d00*/  IMAD.IADD R3, R3, 0x1, R0 ;  /* 0x0000000103037824 */ /* 0x000fe400078e0200 */
[----:B------:R-:W-:Y:S01]  /*1d10*/  IMAD.MOV.U32 R0, RZ, RZ, R5 ;  /* 0x000000ffff007224 */ /* 0x000fe200078e0005 */
[----:B------:R-:W-:Y:S01]  /*1d20*/  @P2 SHF.R.U32.HI R0, RZ, c[0x0][0x2cc], R7 ;  /* 0x0000b300ff002a19 */ /* 0x000fe20000011607 */
[----:B------:R-:W-:-:S04]  /*1d30*/  IMAD.WIDE.U32 R2, R245, c[0x0][0x1b8], R2 ;  /* 0x00006e00f5027a25 */ /* 0x000fc800078e0002 */
        /* <DEDUP_REMOVED lines=8> */
[C---:B------:R-:W-:Y:S01]  /*1dc0*/  IMAD R5, R0.reuse, c[0x0][0x1b4], R6 ;  /* 0x00006d0000057a24 */ /* 0x040fe200078e0206 */
[----:B------:R-:W-:Y:S01]  /*1dd0*/  SHF.R.S32.HI R6, RZ, 0x1f, R13 ;  /* 0x0000001fff067819 */ /* 0x000fe2000001140d */
[----:B------:R-:W-:Y:S01]  /*1de0*/  IMAD.WIDE.U32 R2, R0, c[0x0][0x1b0], R2 ;  /* 0x00006c0000027a25 */ /* 0x000fe200078e0002 */
[----:B------:R-:W-:-:S02]  /*1df0*/  SHF.R.S32.HI R0, RZ, 0x1f, R4 ;  /* 0x0000001fff007819 */ /* 0x000fc40000011404 */
[----:B------:R-:W-:Y:S01]  /*1e00*/  LEA.HI.X.SX32 R27, R230, R6, 0x1, P0 ;  /* 0x00000006e61b7211 */ /* 0x000fe200000f0eff */
[----:B------:R-:W-:Y:S02]  /*1e10*/  IMAD.IADD R3, R3, 0x1, R5 ;  /* 0x0000000103037824 */ /* 0x000fe400078e0205 */
[----:B------:R-:W-:Y:S02]  /*1e20*/  IMAD R0, R0, c[0x0][0x1a8], RZ ;  /* 0x00006a0000007a24 */ /* 0x000fe400078e02ff */
[----:B------:R-:W-:-:S04]  /*1e30*/  IMAD.WIDE.U32 R2, R4, c[0x0][0x1a8], R2 ;  /* 0x00006a0004027a25 */ /* 0x000fc800078e0002 */
[----:B------:R-:W-:Y:S01]  /*1e40*/  IMAD R0, R4, c[0x0][0x1ac], R0 ;  /* 0x00006b0004007a24 */ /* 0x000fe200078e0200 */
[----:B------:R-:W-:Y:S01]  /*1e50*/  LEA R5, P0, R2, c[0x0][0x160], 0x1 ;  /* 0x0000580002057a11 */ /* 0x000fe200078008ff */
[----:B------:R-:W-:Y:S02]  /*1e60*/  IMAD R4, R27, c[0x0][0x1e0], RZ ;  /* 0x000078001b047a24 */ /* 0x000fe400078e02ff */
[----:B------:R-:W-:Y:S02]  /*1e70*/  IMAD.IADD R0, R3, 0x1, R0 ;  /* 0x0000000103007824 */ /* 0x000fe400078e0200 */
[C---:B------:R-:W-:Y:S01]  /*1e80*/  IMAD R9, R22.reuse, c[0x0][0x1e4], R4 ;  /* 0x0000790016097a24 */ /* 0x040fe200078e0204 */
[----:B------:R-:W-:Y:S01]  /*1e90*/  SHFL.IDX PT, R18, R5, 0x3, 0x181f ;  /* 0x00781f0005127f89 */ /* 0x000fe200000e0000 */
[----:B------:R-:W-:Y:S01]  /*1ea0*/  IMAD.WIDE.U32 R6, R22, c[0x0][0x1e0], R228 ;  /* 0x0000780016067a25 */ /* 0x000fe200078e00e4 */
[----:B------:R-:W-:-:S03]  /*1eb0*/  LEA.HI.X R0, R2, c[0x0][0x164], R0, 0x1, P0 ;  /* 0x0000590002007a11 */ /* 0x000fc600000f0c00 */
[----:B------:R-:W-:Y:S02]  /*1ec0*/  IMAD R4, R15, c[0x0][0x2c4], RZ ;  /* 0x0000b1000f047a24 */ /* 0x000fe400078e02ff */
[----:B------:R-:W-:Y:S01]  /*1ed0*/  IMAD.IADD R3, R7, 0x1, R9 ;  /* 0x0000000107037824 */ /* 0x000fe200078e0209 */
[----:B------:R-:W-:Y:S01]  /*1ee0*/  SHFL.IDX PT, R11, R0, RZ, 0x181f ;  /* 0x00181fff000b7589 */ /* 0x000fe200000e0000 */
[----:B------:R-:W-:Y:S01]  /*1ef0*/  IMAD.MOV.U32 R2, RZ, RZ, R6 ;  /* 0x000000ffff027224 */ /* 0x000fe200078e0006 */
[-C--:B------:R-:W-:Y:S01]  /*1f00*/  ISETP.GE.AND P3, PT, R10, R4.reuse, PT ;  /* 0x000000040a00720c */ /* 0x080fe20003f66270 */
[----:B------:R-:W-:Y:S01]  /*1f10*/  IMAD.IADD R108, R26, 0x1, R25 ;  /* 0x000000011a6c7824 */ /* 0x000fe200078e0219 */
[----:B------:R-:W2:Y:S01]  /*1f20*/  SHFL.IDX PT, R9, R5, RZ, 0x181f ;  /* 0x00181fff05097589 */ /* 0x000ea200000e0000 */
[CC--:B------:R-:W-:Y:S01]  /*1f30*/  ISETP.GE.AND P4, PT, R8.reuse, R4.reuse, PT ;  /* 0x000000040800720c */ /* 0x0c0fe20003f86270 */
[C---:B------:R-:W-:Y:S01]  /*1f40*/  IMAD.WIDE.U32 R2, R245.reuse, c[0x0][0x1e8], R2 ;  /* 0x00007a00f5027a25 */ /* 0x040fe200078e0002 */
[C---:B------:R-:W-:Y:S01]  /*1f50*/  IADD3 R7, R8.reuse, 0x40, RZ ;  /* 0x0000004008077810 */ /* 0x040fe20007ffe0ff */
[----:B------:R-:W4:Y:S01]  /*1f60*/  SHFL.IDX PT, R10, R5, 0x1, 0x181f ;  /* 0x00381f00050a7f89 */ /* 0x000f2200000e0000 */
[----:B------:R-:W-:Y:S01]  /*1f70*/  IADD3 R6, R8, 0x60, RZ ;  /* 0x0000006008067810 */ /* 0x000fe20007ffe0ff */
[----:B------:R-:W-:Y:S01]  /*1f80*/  IMAD R3, R245, c[0x0][0x1ec], R3 ;  /* 0x00007b00f5037a24 */ /* 0x000fe200078e0203 */
[-C--:B------:R-:W-:Y:S01]  /*1f90*/  ISETP.GE.AND P0, PT, R7, R4.reuse, PT ;  /* 0x000000040700720c */ /* 0x080fe20003f06270 */
[----:B------:R-:W5:Y:S01]  /*1fa0*/  SHFL.IDX PT, R13, R0, 0x1, 0x181f ;  /* 0x00381f00000d7f89 */ /* 0x000f6200000e0000 */
[----:B------:R-:W-:Y:S01]  /*1fb0*/  ISETP.GE.AND P5, PT, R6, R4, PT ;  /* 0x000000040600720c */ /* 0x000fe20003fa6270 */
[----:B------:R-:W-:-:S02]  /*1fc0*/  IMAD R21, R28, c[0x0][0x1e0], RZ ;  /* 0x000078001c157a24 */ /* 0x000fc400078e02ff */
[----:B------:R1:W1:Y:S01]  /*1fd0*/  SHFL.IDX PT, R8, R5, 0x2, 0x181f ;  /* 0x00581f0005087f89 */ /* 0x00026200000e0000 */
[----:B------:R-:W-:Y:S02]  /*1fe0*/  IMAD.MOV.U32 R72, RZ, RZ, 0x40 ;  /* 0x00000040ff487424 */ /* 0x000fe400078e00ff */
[----:B------:R-:W-:Y:S01]  /*1ff0*/  IMAD R21, R109, c[0x0][0x1e4], R21 ;  /* 0x000079006d157a24 */ /* 0x000fe200078e0215 */
[----:B------:R-:W1:Y:S04]  /*2000*/  SHFL.IDX PT, R19, R0, 0x2, 0x181f ;  /* 0x00581f0000137f89 */ /* 0x000e6800000e0000 */
[----:B------:R-:W1:Y:S01]  /*2010*/  SHFL.IDX PT, R0, R0, 0x3, 0x181f ;  /* 0x00781f0000007f89 */ /* 0x000e6200000e0000 */
[----:B--2---:R-:W-:Y:S02]  /*2020*/  @!P4 LEA R6, P2, R228, R9, 0x1 ;  /* 0x00000009e406c211 */ /* 0x004fe400078408ff */
[----:B---3--:R-:W-:Y:S01]  /*2030*/  @P1 SHF.R.S32.HI R7, RZ, 0x1f, R14 ;  /* 0x0000001fff071819 */ /* 0x008fe2000001140e */
[----:B------:R-:W-:-:S02]  /*2040*/  @!P1 IMAD.MOV.U32 R7, RZ, RZ, R12 ;  /* 0x000000ffff079224 */ /* 0x000fc400078e000c */
[----:B------:R-:W-:Y:S01]  /*2050*/  @!P1 IMAD.MOV.U32 R14, RZ, RZ, R235 ;  /* 0x000000ffff0e9224 */ /* 0x000fe200078e00eb */
[----:B------:R-:W-:Y:S02]  /*2060*/  ISETP.GE.AND P1, PT, R228, c[0x0][0x198], PT ;  /* 0x00006600e4007a0c */ /* 0x000fe40003f26270 */
[----:B------:R-:W-:Y:S02]  /*2070*/  SEL R23, R7, RZ, !P6 ;  /* 0x000000ff07177207 */ /* 0x000fe40007000000 */
[----:B------:R-:W-:Y:S02]  /*2080*/  SEL R24, R14, RZ, !P6 ;  /* 0x000000ff0e187207 */ /* 0x000fe40007000000 */
[----:B------:R-:W-:Y:S01]  /*2090*/  @!P4 LEA R4, P6, R231, R9, 0x1 ;  /* 0x00000009e704c211 */ /* 0x000fe200078c08ff */
[----:B------:R-:W-:Y:S01]  /*20a0*/  IMAD R9, R23, c[0x0][0x1f0], RZ ;  /* 0x00007c0017097a24 */ /* 0x000fe200078e02ff */
[----:B------:R-:W-:Y:S01]  /*20b0*/  @!P4 LEA.HI.X R7, R228, R11, R229, 0x1, P2 ;  /* 0x0000000be407c211 */ /* 0x000fe200010f0ce5 */
[----:B------:R-:W-:Y:S01]  /*20c0*/  IMAD.WIDE.U32 R212, R24, c[0x0][0x1f0], R2 ;  /* 0x00007c0018d47a25 */ /* 0x000fe200078e0002 */
[----:B----4-:R-:W-:-:S02]  /*20d0*/  @!P3 LEA R16, P2, R228, R10, 0x1 ;  /* 0x0000000ae410b211 */ /* 0x010fc400078408ff */
[C---:B-1----:R-:W-:Y:S01]  /*20e0*/  @!P4 LEA.HI.X R5, R231.reuse, R11, R20, 0x1, P6 ;  /* 0x0000000be705c211 */ /* 0x042fe200030f0c14 */
[----:B------:R1:W-:Y:S01]  /*20f0*/  @!P4 LDGSTS.E.BYPASS.LTC128B.128 [R207+0x100], [R6.64], !P1 ;  /* 0x0010000006cfcfae */ /* 0x0003e2000c901d46 */
[----:B------:R-:W-:Y:S01]  /*2100*/  @!P3 LEA R14, P6, R231, R10, 0x1 ;  /* 0x0000000ae70eb211 */ /* 0x000fe200078c08ff */
[----:B------:R-:W-:Y:S01]  /*2110*/  IMAD.WIDE.U32 R2, R109, c[0x0][0x1e0], RZ ;  /* 0x000078006d027a25 */ /* 0x000fe200078e00ff */
[CCC-:B-----5:R-:W-:Y:S02]  /*2120*/  @!P3 LEA.HI.X R17, R228.reuse, R13.reuse, R229.reuse, 0x1, P2 ;  /* 0x0000000de411b211 */ /* 0x1e0fe400010f0ce5 */
[C---:B------:R-:W-:Y:S01]  /*2130*/  @!P0 LEA R12, P2, R228.reuse, R8, 0x1 ;  /* 0x00000008e40c8211 */ /* 0x040fe200078408ff */
[----:B------:R-:W-:Y:S01]  /*2140*/  IMAD.MOV.U32 R210, RZ, RZ, R212 ;  /* 0x000000ffffd27224 */ /* 0x000fe200078e00d4 */
[----:B------:R-:W-:Y:S02]  /*2150*/  @!P3 LEA.HI.X R15, R231, R13, R20, 0x1, P6 ;  /* 0x0000000de70fb211 */ /* 0x000fe400030f0c14 */
[----:B------:R-:W-:-:S02]  /*2160*/  @!P0 LEA.HI.X R13, R228, R19, R229, 0x1, P2 ;  /* 0x00000013e40d8211 */ /* 0x000fc400010f0ce5 */
[C---:B------:R-:W-:Y:S02]  /*2170*/  @!P0 LEA R10, P2, R231.reuse, R8, 0x1 ;  /* 0x00000008e70a8211 */ /* 0x040fe400078408ff */
[C---:B------:R-:W-:Y:S02]  /*2180*/  ISETP.GE.AND P6, PT, R231.reuse, c[0x0][0x198], PT ;  /* 0x00006600e7007a0c */ /* 0x040fe40003fc6270 */
[----:B------:R-:W-:Y:S01]  /*2190*/  @!P0 LEA.HI.X R11, R231, R19, R20, 0x1, P2 ;  /* 0x00000013e70b8211 */ /* 0x000fe200010f0c14 */
[----:B------:R-:W-:Y:S01]  /*21a0*/  IMAD R19, R24, c[0x0][0x1f4], R9 ;  /* 0x00007d0018137a24 */ /* 0x000fe200078e0209 */
[----:B------:R-:W-:-:S03]  /*21b0*/  @!P5 LEA R8, P2, R228, R18, 0x1 ;  /* 0x00000012e408d211 */ /* 0x000fc600078408ff */
[----:B------:R-:W-:Y:S01]  /*21c0*/  IMAD.IADD R211, R213, 0x1, R19 ;  /* 0x00000001d5d37824 */ /* 0x000fe200078e0213 */
[----:B------:R-:W-:Y:S02]  /*21d0*/  @!P5 LEA.HI.X R9, R228, R0, R229, 0x1, P2 ;  /* 0x00000000e409d211 */ /* 0x000fe400010f0ce5 */
[----:B------:R-:W-:-:S03]  /*21e0*/  @!P5 LEA R18, P2, R231, R18, 0x1 ;  /* 0x00000012e712d211 */ /* 0x000fc600078408ff */
[----:B------:R2:W-:Y:S01]  /*21f0*/  @!P4 LDGSTS.E.BYPASS.LTC128B.128 [R207+0x4100], [R4.64], !P6 ;  /* 0x0410000004cfcfae */ /* 0x0005e2000f101d46 */
[----:B------:R-:W-:Y:S01]  /*2200*/  @!P5 LEA.HI.X R19, R231, R0, R20, 0x1, P2 ;  /* 0x00000000e713d211 */ /* 0x000fe200010f0c14 */
[----:B------:R-:W-:Y:S01]  /*2210*/  IMAD.IADD R20, R3, 0x1, R21 ;  /* 0x0000000103147824 */ /* 0x000fe200078e0215 */
[----:B------:R-:W-:Y:S01]  /*2220*/  IMNMX R0, R108, 0x70, PT ;  /* 0x000000706c007817 */ /* 0x000fe20003800200 */
[----:B------:R3:W-:Y:S01]  /*2230*/  @!P3 LDGSTS.E.BYPASS.LTC128B.128 [R207+0x1100], [R16.64], !P1 ;  /* 0x0110000010cfbfae */ /* 0x0007e2000c901d46 */
[----:B------:R-:W-:-:S03]  /*2240*/  IMAD.WIDE.U32 R2, R2, 0x70, R210 ;  /* 0x0000007002027825 */ /* 0x000fc600078e00d2 */
[----:B------:R4:W-:Y:S01]  /*2250*/  @!P3 LDGSTS.E.BYPASS.LTC128B.128 [R207+0x5100], [R14.64], !P6 ;  /* 0x051000000ecfbfae */ /* 0x0009e2000f101d46 */
[----:B------:R-:W-:-:S03]  /*2260*/  IMAD.IADD R0, R0, 0x1, -R230 ;  /* 0x0000000100007824 */ /* 0x000fc600078e0ae6 */
[----:B------:R5:W-:Y:S02]  /*2270*/  @!P0 LDGSTS.E.BYPASS.LTC128B.128 [R207+0x2100], [R12.64], !P1 ;  /* 0x021000000ccf8fae */ /* 0x000be4000c901d46 */
[C---:B------:R-:W-:Y:S02]  /*2280*/  ISETP.GE.AND P4, PT, R0.reuse, 0x1, PT ;  /* 0x000000010000780c */ /* 0x040fe40003f86270 */
[C---:B------:R-:W-:Y:S01]  /*2290*/  ISETP.GE.AND P3, PT, R0.reuse, 0x21, PT ;  /* 0x000000210000780c */ /* 0x040fe20003f66270 */
[----:B------:R3:W-:Y:S01]  /*22a0*/  @!P0 LDGSTS.E.BYPASS.LTC128B.128 [R207+0x6100], [R10.64], !P6 ;  /* 0x061000000acf8fae */ /* 0x0007e2000f101d46 */
[----:B------:R-:W-:-:S03]  /*22b0*/  ISETP.GE.AND P2, PT, R0, 0x41, PT ;  /* 0x000000410000780c */ /* 0x000fc60003f46270 */
[----:B------:R3:W-:Y:S04]  /*22c0*/  @!P5 LDGSTS.E.BYPASS.LTC128B.128 [R207+0x3100], [R8.64], !P1 ;  /* 0x0310000008cfdfae */ /* 0x0007e8000c901d46 */
[----:B------:R3:W-:Y:S01]  /*22d0*/  @!P5 LDGSTS.E.BYPASS.LTC128B.128 [R207+0x7100], [R18.64], !P6 ;  /* 0x0710000012cfdfae */ /* 0x0007e2000f101d46 */
[----:B------:R-:W-:Y:S01]  /*22e0*/  ISETP.GE.AND P6, PT, R228, c[0x0][0x1d4], PT ;  /* 0x00007500e4007a0c */ /* 0x000fe20003fc6270 */
[----:B--2---:R-:W-:Y:S01]  /*22f0*/  IMAD R4, R20, 0x70, RZ ;  /* 0x0000007014047824 */ /* 0x004fe200078e02ff */
[----:B------:R-:W-:Y:S01]  /*2300*/  ISETP.GE.AND P5, PT, R231, c[0x0][0x1d4], PT ;  /* 0x00007500e7007a0c */ /* 0x000fe20003fa6270 */
[----:B------:R-:W-:Y:S01]  /*2310*/  IMAD.MOV.U32 R5, RZ, RZ, 0x20 ;  /* 0x00000020ff057424 */ /* 0x000fe200078e00ff */
[----:B------:R-:W0:Y:S01]  /*2320*/  LDGDEPBAR ;  /* 0x00000000000079af */ /* 0x000e220000000000 */
[----:B------:R-:W-:-:S02]  /*2330*/  IMAD.IADD R3, R3, 0x1, R4 ;  /* 0x0000000103037824 */ /* 0x000fc400078e0204 */
[----:B-1----:R-:W-:-:S04]  /*2340*/  IMAD.WIDE.U32 R6, R5, c[0x0][0x1e0], RZ ;  /* 0x0000780005067a25 */ /* 0x002fc800078e00ff */
[----:B------:R-:W-:Y:S01]  /*2350*/  IMAD R5, R5, c[0x0][0x1e4], RZ ;  /* 0x0000790005057a24 */ /* 0x000fe200078e02ff */
[----:B------:R-:W-:Y:S01]  /*2360*/  @P3 IADD3 R4, P0, R2, R6, RZ ;  /* 0x0000000602043210 */ /* 0x000fe20007f1e0ff */
[----:B-----5:R-:W-:-:S04]  /*2370*/  IMAD.WIDE.U32 R12, R22, c[0x0][0x208], R228 ;  /* 0x00008200160c7a25 */ /* 0x020fc800078e00e4 */
[----:B----4-:R-:W-:Y:S01]  /*2380*/  IMAD.MOV.U32 R15, RZ, RZ, c[0x0][0x208] ;  /* 0x00008200ff0f7624 */ /* 0x010fe200078e00ff */
[----:B---3--:R-:W-:-:S04]  /*2390*/  @P4 LEA R10, P1, R2, c[0x0][0x1c8], 0x1 ;  /* 0x00007200020a4a11 */ /* 0x008fc800078208ff */
[----:B------:R-:W-:Y:S02]  /*23a0*/  @P4 LEA.HI.X R11, R2, c[0x0][0x1cc], R3, 0x1, P1 ;  /* 0x00007300020b4a11 */ /* 0x000fe400008f0c03 */
[----:B------:R-:W-:Y:S02]  /*23b0*/  ISETP.GE.AND P1, PT, R0, 0x61, PT ;  /* 0x000000610000780c */ /* 0x000fe40003f26270 */
[----:B------:R-:W-:Y:S01]  /*23c0*/  @P3 IADD3.X R0, R3, R7, R5, P0, !PT ;  /* 0x0000000703003210 */ /* 0x000fe200007fe405 */
[----:B------:R-:W-:Y:S01]  /*23d0*/  IMAD.WIDE.U32 R6, R72, c[0x0][0x1e0], RZ ;  /* 0x0000780048067a25 */ /* 0x000fe200078e00ff */
[----:B------:R-:W-:Y:S01]  /*23e0*/  @P3 LEA R8, P0, R4, c[0x0][0x1c8], 0x1 ;  /* 0x0000720004083a11 */ /* 0x000fe200078008ff */
[----:B------:R1:W-:Y:S02]  /*23f0*/  @P4 LDGSTS.E.BYPASS.LTC128B.128 [R207+0x8100], [R10.64], !P6 ;  /* 0x081000000acf4fae */ /* 0x0003e4000f101d46 */
[----:B------:R-:W-:Y:S01]  /*2400*/  IMAD R5, R72, c[0x0][0x1e4], RZ ;  /* 0x0000790048057a24 */ /* 0x000fe200078e02ff */
[----:B------:R-:W-:Y:S01]  /*2410*/  @P3 LEA.HI.X R9, R4, c[0x0][0x1cc], R0, 0x1, P0 ;  /* 0x0000730004093a11 */ /* 0x000fe200000f0c00 */
[----:B------:R1:W-:Y:S01]  /*2420*/  @P4 LDGSTS.E.BYPASS.LTC128B.128 [R207+0xb900], [R10.64+0x80], !P5 ;  /* 0x0b9000800acf4fae */ /* 0x0003e2000e901d46 */
[----:B------:R-:W-:-:S02]  /*2430*/  @P2 IADD3 R4, P0, R2, R6, RZ ;  /* 0x0000000602042210 */ /* 0x000fc40007f1e0ff */
[----:B------:R-:W-:Y:S01]  /*2440*/  LOP3.LUT P4, RZ, R234, 0x2, RZ, 0xc0, !PT ;  /* 0x00000002eaff7812 */ /* 0x000fe2000788c0ff */
[----:B------:R-:W-:Y:S01]  /*2450*/  @P1 IMAD.MOV.U32 R0, RZ, RZ, 0x60 ;  /* 0x00000060ff001424 */ /* 0x000fe200078e00ff */
[----:B------:R-:W-:Y:S01]  /*2460*/  @P2 IADD3.X R5, R3, R7, R5, P0, !PT ;  /* 0x0000000703052210 */ /* 0x000fe200007fe405 */
[----:B------:R2:W-:Y:S01]  /*2470*/  @P3 LDGSTS.E.BYPASS.LTC128B.128 [R207+0x9100], [R8.64], !P6 ;  /* 0x0910000008cf3fae */ /* 0x0005e2000f101d46 */
[----:B------:R-:W-:Y:S01]  /*2480*/  @P2 LEA R6, P0, R4, c[0x0][0x1c8], 0x1 ;  /* 0x0000720004062a11 */ /* 0x000fe200078008ff */
[----:B------:R-:W-:Y:S02]  /*2490*/  @P1 IMAD.WIDE.U32 R2, R0, c[0x0][0x1e0], R2 ;  /* 0x0000780000021a25 */ /* 0x000fe400078e0002 */
[----:B------:R2:W-:Y:S01]  /*24a0*/  @P3 LDGSTS.E.BYPASS.LTC128B.128 [R207+0xc900], [R8.64+0x80], !P5 ;  /* 0x0c90008008cf3fae */ /* 0x0005e2000e901d46 */
[----:B------:R-:W-:Y:S01]  /*24b0*/  @P2 LEA.HI.X R7, R4, c[0x0][0x1cc], R5, 0x1, P0 ;  /* 0x0000730004072a11 */ /* 0x000fe200000f0c05 */
[----:B------:R-:W-:Y:S01]  /*24c0*/  @P1 IMAD R0, R0, c[0x0][0x1e4], RZ ;  /* 0x0000790000001a24 */ /* 0x000fe200078e02ff */
[----:B------:R-:W-:Y:S01]  /*24d0*/  @P1 LEA R4, P0, R2, c[0x0][0x1c8], 0x1 ;  /* 0x0000720002041a11 */ /* 0x000fe200078008ff */
[----:B------:R-:W-:Y:S01]  /*24e0*/  IMAD R5, R27, c[0x0][0x208], RZ ;  /* 0x000082001b057a24 */ /* 0x000fe200078e02ff */
[----:B------:R-:W-:Y:S01]  /*24f0*/  ISETP.GT.AND P3, PT, R29, 0x7f, PT ;  /* 0x0000007f1d00780c */ /* 0x000fe20003f64270 */
[----:B------:R-:W-:Y:S01]  /*2500*/  @P1 IMAD.IADD R0, R3, 0x1, R0 ;  /* 0x0000000103001824 */ /* 0x000fe200078e0200 */
[----:B------:R3:W-:Y:S01]  /*2510*/  @P2 LDGSTS.E.BYPASS.LTC128B.128 [R207+0xa100], [R6.64], !P6 ;  /* 0x0a10000006cf2fae */ /* 0x0007e2000f101d46 */
[----:B------:R-:W-:-:S03]  /*2520*/  IMAD R3, R22, c[0x0][0x20c], R5 ;  /* 0x0000830016037a24 */ /* 0x000fc600078e0205 */
[----:B------:R-:W-:Y:S01]  /*2530*/  @P1 LEA.HI.X R5, R2, c[0x0][0x1cc], R0, 0x1, P0 ;  /* 0x0000730002051a11 */ /* 0x000fe200000f0c00 */
[----:B------:R3:W-:Y:S01]  /*2540*/  @P2 LDGSTS.E.BYPASS.LTC128B.128 [R207+0xd900], [R6.64+0x80], !P5 ;  /* 0x0d90008006cf2fae */ /* 0x0007e2000e901d46 */
[----:B------:R-:W-:Y:S02]  /*2550*/  IMAD.IADD R3, R13, 0x1, R3 ;  /* 0x000000010d037824 */ /* 0x000fe400078e0203 */
[----:B------:R-:W-:Y:S01]  /*2560*/  IMAD.MOV.U32 R2, RZ, RZ, R12 ;  /* 0x000000ffff027224 */ /* 0x000fe200078e000c */
[----:B------:R4:W-:Y:S01]  /*2570*/  @P1 LDGSTS.E.BYPASS.LTC128B.128 [R207+0xb100], [R4.64], !P6 ;  /* 0x0b10000004cf1fae */ /* 0x0009e2000f101d46 */
[----:B------:R-:W-:Y:S01]  /*2580*/  IMAD R0, R23, c[0x0][0x218], RZ ;  /* 0x0000860017007a24 */ /* 0x000fe200078e02ff */
[----:B-1----:R-:W-:Y:S01]  /*2590*/  SEL R11, RZ, 0x1, P6 ;  /* 0x00000001ff0b7807 */ /* 0x002fe20003000000 */
[C---:B------:R-:W-:Y:S01]  /*25a0*/  IMAD.WIDE.U32 R2, R245.reuse, c[0x0][0x210], R2 ;  /* 0x00008400f5027a25 */ /* 0x040fe200078e0002 */
[----:B------:R4:W-:Y:S03]  /*25b0*/  @P1 LDGSTS.E.BYPASS.LTC128B.128 [R207+0xe900], [R4.64+0x80], !P5 ;  /* 0x0e90008004cf1fae */ /* 0x0009e6000e901d46 */
[----:B------:R-:W-:Y:S01]  /*25c0*/  IMAD R3, R245, c[0x0][0x214], R3 ;  /* 0x00008500f5037a24 */ /* 0x000fe200078e0203 */
[----:B------:R-:W0:Y:S01]  /*25d0*/  LDGDEPBAR ;  /* 0x00000000000079af */ /* 0x000e220000000000 */
[----:B------:R-:W-:-:S02]  /*25e0*/  IMAD R0, R24, c[0x0][0x21c], R0 ;  /* 0x0000870018007a24 */ /* 0x000fc400078e0200 */
[----:B------:R-:W-:-:S04]  /*25f0*/  IMAD.WIDE.U32 R242, R24, c[0x0][0x218], R2 ;  /* 0x0000860018f27a25 */ /* 0x000fc800078e0002 */
[----:B------:R-:W-:-:S04]  /*2600*/  IMAD.WIDE.U32 R2, R109, c[0x0][0x208], RZ ;  /* 0x000082006d027a25 */ /* 0x000fc800078e00ff */
[----:B------:R-:W-:Y:S02]  /*2610*/  IMAD.IADD R241, R243, 0x1, R0 ;  /* 0x00000001f3f17824 */ /* 0x000fe400078e0200 */
[----:B------:R-:W-:Y:S02]  /*2620*/  IMAD.MOV.U32 R240, RZ, RZ, R242 ;  /* 0x000000fffff07224 */ /* 0x000fe400078e00f2 */
[----:B------:R-:W-:Y:S02]  /*2630*/  IMAD.MOV.U32 R13, RZ, RZ, 0x6 ;  /* 0x00000006ff0d7424 */ /* 0x000fe400078e00ff */
[----:B---3--:R-:W-:-:S03]  /*2640*/  IMAD.WIDE.U32 R6, R2, 0x70, R240 ;  /* 0x0000007002067825 */ /* 0x008fc600078e00f0 */
[C---:B------:R-:W-:Y:S01]  /*2650*/  SHF.L.U64.HI R13, R15.reuse, R13, c[0x0][0x20c] ;  /* 0x000083000f0d7619 */ /* 0x040fe2000001020d */
[----:B------:R-:W-:Y:S02]  /*2660*/  IMAD.SHL.U32 R12, R15, 0x40, RZ ;  /* 0x000000400f0c7824 */ /* 0x000fe400078e00ff */
[----:B----4-:R-:W-:Y:S01]  /*2670*/  IMAD R4, R28, c[0x0][0x208], RZ ;  /* 0x000082001c047a24 */ /* 0x010fe200078e02ff */
[----:B------:R-:W-:-:S04]  /*2680*/  DEPBAR.LE SB0, 0x1 ;  /* 0x000080400000791a */ /* 0x000fc80000000000 */
[----:B------:R-:W-:Y:S01]  /*2690*/  BAR.SYNC.DEFER_BLOCKING 0x0 ;  /* 0x0000000000007b1d */ /* 0x000fe20000010000 */
[----:B------:R-:W-:Y:S02]  /*26a0*/  IMAD R4, R109, c[0x0][0x20c], R4 ;  /* 0x000083006d047a24 */ /* 0x000fe400078e0204 */
[----:B------:R-:W-:Y:S02]  /*26b0*/  @!P3 IMAD.MOV.U32 R14, RZ, RZ, c[0x0][0x20c] ;  /* 0x00008300ff0eb624 */ /* 0x000fe400078e00ff */
[----:B------:R-:W-:Y:S01]  /*26c0*/  IMAD.IADD R0, R3, 0x1, R4 ;  /* 0x0000000103007824 */ /* 0x000fe200078e0204 */
[----:B------:R-:W-:Y:S01]  /*26d0*/  LEA R4, P0, R6, c[0x0][0x1f8], 0x1 ;  /* 0x00007e0006047a11 */ /* 0x000fe200078008ff */
[----:B------:R-:W-:Y:S01]  /*26e0*/  IMAD.MOV.U32 R2, RZ, RZ, R201 ;  /* 0x000000ffff027224 */ /* 0x000fe200078e00c9 */
[----:B------:R-:W-:Y:S01]  /*26f0*/  SEL R3, RZ, 0x2, P5 ;  /* 0x00000002ff037807 */ /* 0x000fe20002800000 */
[----:B------:R-:W-:Y:S01]  /*2700*/  IMAD R0, R0, 0x70, RZ ;  /* 0x0000007000007824 */ /* 0x000fe200078e02ff */
[----:B------:R-:W-:-:S02]  /*2710*/  @P4 IADD3 R2, R111, -0x20, RZ ;  /* 0xffffffe06f024810 */ /* 0x000fc40007ffe0ff */
[----:B------:R-:W-:Y:S01]  /*2720*/  @P4 IADD3 R201, R111, -0x20, RZ ;  /* 0xffffffe06fc94810 */ /* 0x000fe20007ffe0ff */
[----:B------:R-:W-:Y:S02]  /*2730*/  IMAD.IADD R0, R7, 0x1, R0 ;  /* 0x0000000107007824 */ /* 0x000fe400078e0200 */
[----:B------:R-:W-:-:S03]  /*2740*/  IMAD.IADD R3, R11, 0x1, R3 ;  /* 0x000000010b037824 */ /* 0x000fc600078e0203 */
[----:B------:R-:W-:Y:S02]  /*2750*/  LEA.HI.X R5, R6, c[0x0][0x1fc], R0, 0x1, P0 ;  /* 0x00007f0006057a11 */ /* 0x000fe400000f0c00 */
[----:B--2---:R-:W-:Y:S02]  /*2760*/  IADD3 R8, P0, R12, R4, RZ ;  /* 0x000000040c087210 */ /* 0x004fe40007f1e0ff */
[----:B------:R-:W-:Y:S01]  /*2770*/  IADD3 R0, R25, R26, -R230 ;  /* 0x0000001a19007210 */ /* 0x000fe20007ffe8e6 */
[----:B------:R-:W-:Y:S02]  /*2780*/  LDSM.16.M88.4 R128, [R203] ;  /* 0x00000000cb80783b */ /* 0x000fe40000000200 */
[----:B------:R-:W-:Y:S01]  /*2790*/  IMAD.X R9, R13, 0x1, R5, P0 ;  /* 0x000000010d097824 */ /* 0x000fe200000e0605 */
[----:B------:R-:W-:Y:S01]  /*27a0*/  IADD3 R6, P0, R8, R12, RZ ;  /* 0x0000000c08067210 */ /* 0x000fe20007f1e0ff */
[----:B------:R-:W-:Y:S01]  /*27b0*/  LDSM.16.M88.4 R132, [R204] ;  /* 0x00000000cc84783b */ /* 0x000fe20000000200 */
[----:B------:R-:W-:-:S03]  /*27c0*/  IADD3 R12, P2, P1, R12, 0x80, R4 ;  /* 0x000000800c0c7810 */ /* 0x000fc6000795e004 */
[----:B------:R-:W-:Y:S01]  /*27d0*/  IMAD.X R7, R9, 0x1, R13, P0 ;  /* 0x0000000109077824 */ /* 0x000fe200000e060d */
[----:B------:R-:W-:Y:S01]  /*27e0*/  LDSM.16.M88.4 R156, [R206] ;  /* 0x00000000ce9c783b */ /* 0x000fe20000000200 */
[----:B------:R-:W-:Y:S02]  /*27f0*/  @!P3 LEA R10, P0, R15, R6, 0x6 ;  /* 0x000000060f0ab211 */ /* 0x000fe400078030ff */
[----:B------:R-:W-:Y:S01]  /*2800*/  IADD3.X R13, R13, RZ, R5, P2, P1 ;  /* 0x000000ff0d0d7210 */ /* 0x000fe200017e2405 */
[----:B------:R-:W-:Y:S01]  /*2810*/  LDSM.16.M88.4 R172, [R205] ;  /* 0x00000000cdac783b */ /* 0x000fe20000000200 */
[----:B------:R-:W-:Y:S02]  /*2820*/  @!P3 LEA.HI.X R11, R15, R7, R14, 0x6, P0 ;  /* 0x000000070f0bb211 */ /* 0x000fe400000f340e */
[C---:B------:R-:W-:Y:S01]  /*2830*/  LOP3.LUT P0, RZ, R3.reuse, 0x1, RZ, 0xc0, !PT ;  /* 0x0000000103ff7812 */ /* 0x040fe2000780c0ff */
[----:B------:R-:W-:Y:S01]  /*2840*/  LDSM.16.M88.4 R176, [R203+0x4000] ;  /* 0x00400000cbb0783b */ /* 0x000fe20000000200 */
[----:B------:R-:W-:-:S02]  /*2850*/  LOP3.LUT P1, RZ, R3, 0x2, RZ, 0xc0, !PT ;  /* 0x0000000203ff7812 */ /* 0x000fc4000782c0ff */
[----:B------:R-:W-:Y:S01]  /*2860*/  ISETP.LT.OR P2, PT, R0, 0x1, !P0 ;  /* 0x000000010000780c */ /* 0x000fe20004741670 */
[----:B------:R-:W-:Y:S04]  /*2870*/  LDSM.16.M88.4 R184, [R204+0x4000] ;  /* 0x00400000ccb8783b */ /* 0x000fe80000000200 */
[----:B------:R-:W-:Y:S04]  /*2880*/  LDSM.16.M88.4 R188, [R206+0x4000] ;  /* 0x00400000cebc783b */ /* 0x000fe80000000200 */
[----:B------:R-:W-:Y:S04]  /*2890*/  LDSM.16.M88.4 R192, [R205+0x4000] ;  /* 0x00400000cdc0783b */ /* 0x000fe80000000200 */
[----:B------:R-:W-:Y:S06]  /*28a0*/  BAR.SYNC.DEFER_BLOCKING 0x0 ;  /* 0x0000000000007b1d */ /* 0x000fec0000010000 */
[----:B------:R-:W-:-:S04]  /*28b0*/  DEPBAR.LE SB0, 0x0 ;  /* 0x000080000000791a */ /* 0x000fc80000000000 */
[----:B------:R-:W-:Y:S06]  /*28c0*/  BAR.SYNC.DEFER_BLOCKING 0x0 ;  /* 0x0000000000007b1d */ /* 0x000fec0000010000 */
[----:B------:R-:W1:Y:S04]  /*28d0*/  LDSM.16.M88.4 R16, [R111] ;  /* 0x000000006f10783b */ /* 0x000e680000000200 */
[----:B------:R-:W-:Y:S04]  /*28e0*/  LDSM.16.M88.4 R20, [R2] ;  /* 0x000000000214783b */ /* 0x000fe80000000200 */
[----:B------:R-:W-:Y:S04]  /*28f0*/  LDSM.16.M88.4 R40, [R111+0x2000] ;  /* 0x002000006f28783b */ /* 0x000fe80000000200 */
[----:B------:R-:W2:Y:S04]  /*2900*/  LDSM.16.M88.4 R36, [R111+0x800] ;  /* 0x000800006f24783b */ /* 0x000ea80000000200 */
[----:B------:R-:W3:Y:S04]  /*2910*/  LDSM.16.M88.4 R32, [R111+0x1000] ;  /* 0x001000006f20783b */ /* 0x000ee80000000200 */
[----:B------:R-:W4:Y:S04]  /*2920*/  LDSM.16.M88.4 R28, [R111+0x1800] ;  /* 0x001800006f1c783b */ /* 0x000f280000000200 */
[----:B------:R-:W-:Y:S04]  /*2930*/  LDSM.16.M88.4 R64, [R2+0x800] ;  /* 0x000800000240783b */ /* 0x000fe80000000200 */
[----:B------:R-:W-:Y:S04]  /*2940*/  LDSM.16.M88.4 R68, [R2+0x1000] ;  /* 0x001000000244783b */ /* 0x000fe80000000200 */
[----:B------:R-:W-:Y:S04]  /*2950*/  LDSM.16.M88.4 R88, [R2+0x1800] ;  /* 0x001800000258783b */ /* 0x000fe80000000200 */
[----:B------:R-:W-:Y:S04]  /*2960*/  LDSM.16.M88.4 R92, [R2+0x2000] ;  /* 0x00200000025c783b */ /* 0x000fe80000000200 */
[----:B------:R-:W-:Y:S01]  /*2970*/  LDSM.16.M88.4 R96, [R2+0x2800] ;  /* 0x002800000260783b */ /* 0x000fe20000000200 */
[C---:B-1----:R-:W-:Y:S03]  /*2980*/  HMMA.16816.F32 R24, R128.reuse, R16, RZ ;  /* 0x000000108018723c */ /* 0x042fe600000018ff */
[----:B------:R1:W-:Y:S04]  /*2990*/  LDSM.16.M88.4 R100, [R2+0x3000] ;  /* 0x003000000264783b */ /* 0x0003e80000000200 */
[----:B------:R-:W5:Y:S01]  /*29a0*/  LDSM.16.M88.4 R56, [R111+0x2800] ;  /* 0x002800006f38783b */ /* 0x000f620000000200 */
        /* <DEDUP_REMOVED lines=8> */
[----:B------:R-:W-:Y:S04]  /*2a30*/  HMMA.16816.F32 R112, R132, R20, R24 ;  /* 0x000000148470723c */ /* 0x000fe80000001818 */
        /* <DEDUP_REMOVED lines=10> */
[C---:B------:R-:W-:Y:S01]  /*2ae0*/  @!P3 ISETP.LT.OR P2, PT, R0.reuse, 0x61, P6 ;  /* 0x000000610000b80c */ /* 0x040fe20003741670 */
[----:B---3--:R-:W-:Y:S02]  /*2af0*/  HMMA.16816.F32 R44, R128, R32, RZ ;  /* 0x00000020802c723c */ /* 0x008fe400000018ff */
[----:B------:R3:W-:Y:S01]  /*2b00*/  LDGSTS.E.BYPASS.LTC128B.128 [R207+0x2100], [R6.64], !P0 ;  /* 0x0210000006cf7fae */ /* 0x0007e2000c101d46 */
[----:B------:R-:W-:-:S03]  /*2b10*/  @!P3 ISETP.LT.OR P0, PT, R0, 0x61, P5 ;  /* 0x000000610000b80c */ /* 0x000fc60002f01670 */
[----:B------:R3:W-:Y:S01]  /*2b20*/  LDGSTS.E.BYPASS.LTC128B.128 [R207+0x5900], [R6.64+0x80], !P1 ;  /* 0x0590008006cf7fae */ /* 0x0007e2000c901d46 */
[----:B------:R-:W-:Y:S01]  /*2b30*/  LOP3.LUT P1, RZ, R234, 0x4, RZ, 0xc0, !PT ;  /* 0x00000004eaff7812 */ /* 0x000fe2000782c0ff */
[C---:B------:R-:W-:Y:S03]  /*2b40*/  HMMA.16816.F32 R36, R128.reuse, R34, RZ ;  /* 0x000000228024723c */ /* 0x040fe600000018ff */
[----:B------:R-:W-:Y:S01]  /*2b50*/  SEL R0, R72, 0xffffffc0, !P1 ;  /* 0xffffffc048007807 */ /* 0x000fe20004800000 */
[----:B------:R2:W-:Y:S04]  /*2b60*/  @!P3 LDGSTS.E.BYPASS.LTC128B.128 [R207+0x3100], [R10.64], !P2 ;  /* 0x031000000acfbfae */ /* 0x0005e8000d101d46 */
[----:B----4-:R-:W-:Y:S01]  /*2b70*/  HMMA.16816.F32 R32, R128, R28, RZ ;  /* 0x0000001c8020723c */ /* 0x010fe200000018ff */
[----:B-1----:R-:W-:Y:S01]  /*2b80*/  IMAD.IADD R2, R111, 0x1, R0 ;  /* 0x000000016f027824 */ /* 0x002fe200078e0200 */
[----:B------:R1:W-:Y:S01]  /*2b90*/  @!P3 LDGSTS.E.BYPASS.LTC128B.128 [R207+0x6900], [R10.64+0x80], !P0 ;  /* 0x069000800acfbfae */ /* 0x0003e2000c101d46 */
[----:B------:R-:W-:Y:S01]  /*2ba0*/  IMAD.IADD R196, R0, 0x1, R201 ;  /* 0x0000000100c47824 */ /* 0x000fe200078e02c9 */
[----:B------:R-:W-:-:S02]  /*2bb0*/  ISETP.GT.AND P0, PT, R109, R238, PT ;  /* 0x000000ee6d00720c */ /* 0x000fc40003f04270 */
[----:B------:R-:W4:Y:S02]  /*2bc0*/  LDSM.16.M88.4 R76, [R2] ;  /* 0x00000000024c783b */ /* 0x000f240000000200 */
[C---:B------:R-:W-:Y:S02]  /*2bd0*/  HMMA.16816.F32 R28, R128.reuse, R30, RZ ;  /* 0x0000001e801c723c */ /* 0x040fe400000018ff */
[----:B------:R-:W1:Y:S04]  /*2be0*/  LDSM.16.M88.4 R84, [R2+0x800] ;  /* 0x000800000254783b */ /* 0x000e680000000200 */
[----:B------:R-:W-:Y:S02]  /*2bf0*/  LDSM.16.M88.4 R80, [R2+0x1000] ;  /* 0x001000000250783b */ /* 0x000fe40000000200 */
[C---:B------:R-:W-:Y:S02]  /*2c00*/  HMMA.16816.F32 R24, R128.reuse, R40, RZ ;  /* 0x000000288018723c */ /* 0x040fe400000018ff */
[----:B------:R-:W-:Y:S04]  /*2c10*/  LDSM.16.M88.4 R120, [R196+0x6000] ;  /* 0x00600000c478783b */ /* 0x000fe80000000200 */
[----:B------:R-:W0:Y:S02]  /*2c20*/  LDGDEPBAR ;  /* 0x00000000000079af */ /* 0x000e240000000000 */
[----:B-----5:R-:W-:Y:S08]  /*2c30*/  HMMA.16816.F32 R16, R128, R56, RZ ;  /* 0x000000388010723c */ /* 0x020ff000000018ff */
[----:B------:R-:W-:Y:S01]  /*2c40*/  HMMA.16816.F32 R40, R132, R94, R20 ;  /* 0x0000005e8428723c */ /* 0x000fe20000001814 */
[----:B------:R-:W5:Y:S07]  /*2c50*/  LDSM.16.M88.4 R20, [R2+0x1800] ;  /* 0x001800000214783b */ /* 0x000f6e0000000200 */
[----:B--2---:R-:W-:Y:S08]  /*2c60*/  HMMA.16816.F32 R12, R128, R58, RZ ;  /* 0x0000003a800c723c */ /* 0x004ff000000018ff */
[----:B------:R-:W-:Y:S08]  /*2c70*/  HMMA.16816.F32 R72, R132, R64, R52 ;  /* 0x000000408448723c */ /* 0x000ff00000001834 */
[----:B-1----:R-:W-:Y:S08]  /*2c80*/  HMMA.16816.F32 R8, R128, R60, RZ ;  /* 0x0000003c8008723c */ /* 0x002ff000000018ff */
[C---:B------:R-:W-:Y:S08]  /*2c90*/  HMMA.16816.F32 R64, R132.reuse, R66, R48 ;  /* 0x000000428440723c */ /* 0x040ff00000001830 */
[C---:B------:R-:W-:Y:S08]  /*2ca0*/  HMMA.16816.F32 R56, R132.reuse, R88, R32 ;  /* 0x000000588438723c */ /* 0x040ff00000001820 */
[----:B------:R-:W-:Y:S08]  /*2cb0*/  HMMA.16816.F32 R48, R132, R90, R28 ;  /* 0x0000005a8430723c */ /* 0x000ff0000000181c */
[----:B---3--:R-:W-:Y:S08]  /*2cc0*/  HMMA.16816.F32 R4, R128, R62, RZ ;  /* 0x0000003e8004723c */ /* 0x008ff000000018ff */
[C---:B------:R-:W-:Y:S08]  /*2cd0*/  HMMA.16816.F32 R60, R132.reuse, R70, R36 ;  /* 0x00000046843c723c */ /* 0x040ff00000001824 */
[C---:B------:R-:W-:Y:S01]  /*2ce0*/  HMMA.16816.F32 R36, R132.reuse, R96, R16 ;  /* 0x000000608424723c */ /* 0x040fe20000001810 */
[----:B------:R-:W1:Y:S07]  /*2cf0*/  LDSM.16.M88.4 R16, [R2+0x2000] ;  /* 0x002000000210783b */ /* 0x000e6e0000000200 */
[C---:B------:R-:W-:Y:S01]  /*2d00*/  HMMA.16816.F32 R32, R132.reuse, R98, R12 ;  /* 0x000000628420723c */ /* 0x040fe2000000180c */
[----:B------:R-:W2:Y:S07]  /*2d10*/  LDSM.16.M88.4 R12, [R2+0x2800] ;  /* 0x00280000020c783b */ /* 0x000eae0000000200 */
[----:B------:R-:W-:Y:S08]  /*2d20*/  HMMA.16816.F32 R52, R132, R68, R44 ;  /* 0x000000448434723c */ /* 0x000ff0000000182c */
[C---:B----4-:R-:W-:Y:S08]  /*2d30*/  HMMA.16816.F32 R68, R156.reuse, R76, R112 ;  /* 0x0000004c9c44723c */ /* 0x050ff00000001870 */
[C---:B------:R-:W-:Y:S08]  /*2d40*/  HMMA.16816.F32 R88, R156.reuse, R78, R104 ;  /* 0x0000004e9c58723c */ /* 0x040ff00000001868 */
[----:B------:R-:W-:Y:S08]  /*2d50*/  HMMA.16816.F32 R76, R156, R84, R72 ;  /* 0x000000549c4c723c */ /* 0x000ff00000001848 */
[----:B------:R-:W-:Y:S01]  /*2d60*/  HMMA.16816.F32 R28, R132, R100, R8 ;  /* 0x00000064841c723c */ /* 0x000fe20000001808 */
[----:B------:R-:W3:Y:S07]  /*2d70*/  LDSM.16.M88.4 R8, [R2+0x3000] ;  /* 0x003000000208783b */ /* 0x000eee0000000200 */
[----:B------:R-:W-:Y:S08]  /*2d80*/  HMMA.16816.F32 R84, R156, R86, R64 ;  /* 0x000000569c54723c */ /* 0x000ff00000001840 */
[----:B------:R-:W-:Y:S01]  /*2d90*/  HMMA.16816.F32 R44, R132, R92, R24 ;  /* 0x0000005c842c723c */ /* 0x000fe20000001818 */
[----:B------:R-:W-:Y:S07]  /*2da0*/  LDSM.16.M88.4 R24, [R196] ;  /* 0x00000000c418783b */ /* 0x000fee0000000200 */
[C---:B-----5:R-:W-:Y:S08]  /*2db0*/  HMMA.16816.F32 R72, R156.reuse, R20, R56 ;  /* 0x000000149c48723c */ /* 0x060ff00000001838 */
[----:B------:R-:W-:Y:S01]  /*2dc0*/  HMMA.16816.F32 R64, R156, R22, R48 ;  /* 0x000000169c40723c */ /* 0x000fe20000001830 */
[----:B------:R-:W4:Y:S07]  /*2dd0*/  LDSM.16.M88.4 R20, [R196+0x800] ;  /* 0x00080000c414783b */ /* 0x000f2e0000000200 */
[----:B------:R-:W-:Y:S08]  /*2de0*/  HMMA.16816.F32 R4, R132, R102, R4 ;  /* 0x000000668404723c */ /* 0x000ff00000001804 */
[C---:B------:R-:W-:Y:S08]  /*2df0*/  HMMA.16816.F32 R92, R156.reuse, R80, R52 ;  /* 0x000000509c5c723c */ /* 0x040ff00000001834 */
[C---:B------:R-:W-:Y:S08]  /*2e00*/  HMMA.16816.F32 R80, R156.reuse, R82, R60 ;  /* 0x000000529c50723c */ /* 0x040ff0000000183c */
[C---:B-1----:R-:W-:Y:S08]  /*2e10*/  HMMA.16816.F32 R60, R156.reuse, R16, R44 ;  /* 0x000000109c3c723c */ /* 0x042ff0000000182c */
[C---:B------:R-:W-:Y:S01]  /*2e20*/  HMMA.16816.F32 R48, R156.reuse, R18, R40 ;  /* 0x000000129c30723c */ /* 0x040fe20000001828 */
[----:B------:R-:W1:Y:S07]  /*2e30*/  LDSM.16.M88.4 R16, [R196+0x1000] ;  /* 0x00100000c410783b */ /* 0x000e6e0000000200 */
[C---:B--2---:R-:W-:Y:S01]  /*2e40*/  HMMA.16816.F32 R44, R156.reuse, R14, R32 ;  /* 0x0000000e9c2c723c */ /* 0x044fe20000001820 */
[----:B------:R-:W2:Y:S07]  /*2e50*/  LDSM.16.M88.4 R32, [R196+0x1800] ;  /* 0x00180000c420783b */ /* 0x000eae0000000200 */
[C---:B------:R-:W-:Y:S08]  /*2e60*/  HMMA.16816.F32 R52, R156.reuse, R12, R36 ;  /* 0x0000000c9c34723c */ /* 0x040ff00000001824 */
[C---:B---3--:R-:W-:Y:S01]  /*2e70*/  HMMA.16816.F32 R40, R156.reuse, R8, R28 ;  /* 0x000000089c28723c */ /* 0x048fe2000000181c */
[----:B------:R-:W3:Y:S07]  /*2e80*/  LDSM.16.M88.4 R28, [R196+0x2000] ;  /* 0x00200000c41c783b */ /* 0x000eee0000000200 */
[----:B------:R-:W-:Y:S08]  /*2e90*/  HMMA.16816.F32 R36, R156, R10, R4 ;  /* 0x0000000a9c24723c */ /* 0x000ff00000001804 */
[C---:B----4-:R-:W-:Y:S08]  /*2ea0*/  HMMA.16816.F32 R4, R172.reuse, R20, R76 ;  /* 0x00000014ac04723c */ /* 0x050ff0000000184c */
[C---:B------:R-:W-:Y:S01]  /*2eb0*/  HMMA.16816.F32 R56, R172.reuse, R22, R84 ;  /* 0x00000016ac38723c */ /* 0x040fe20000001854 */
[----:B------:R-:W4:Y:S07]  /*2ec0*/  LDSM.16.M88.4 R20, [R196+0x3000] ;  /* 0x00300000c414783b */ /* 0x000f2e0000000200 */
[C---:B------:R-:W-:Y:S01]  /*2ed0*/  HMMA.16816.F32 R12, R172.reuse, R24, R68 ;  /* 0x00000018ac0c723c */ /* 0x040fe20000001844 */
[----:B------:R-:W-:Y:S07]  /*2ee0*/  LDSM.16.M88.4 R68, [R111+0x6800] ;  /* 0x006800006f44783b */ /* 0x000fee0000000200 */
[C---:B------:R-:W-:Y:S01]  /*2ef0*/  HMMA.16816.F32 R8, R172.reuse, R26, R88 ;  /* 0x0000001aac08723c */ /* 0x040fe20000001858 */
[----:B------:R-:W5:Y:S07]  /*2f00*/  LDSM.16.M88.4 R24, [R196+0x2800] ;  /* 0x00280000c418783b */ /* 0x000f6e0000000200 */
[C---:B-1----:R-:W-:Y:S08]  /*2f10*/  HMMA.16816.F32 R92, R172.reuse, R16, R92 ;  /* 0x00000010ac5c723c */ /* 0x042ff0000000185c */
[C---:B------:R-:W-:Y:S01]  /*2f20*/  HMMA.16816.F32 R100, R172.reuse, R18, R80 ;  /* 0x00000012ac64723c */ /* 0x040fe20000001850 */
[----:B------:R-:W1:Y:S07]  /*2f30*/  LDSM.16.M88.4 R16, [R111+0x3800] ;  /* 0x003800006f10783b */ /* 0x000e6e0000000200 */
[C---:B--2---:R-:W-:Y:S08]  /*2f40*/  HMMA.16816.F32 R116, R172.reuse, R32, R72 ;  /* 0x00000020ac74723c */ /* 0x044ff00000001848 */
[C---:B------:R-:W-:Y:S01]  /*2f50*/  HMMA.16816.F32 R112, R172.reuse, R34, R64 ;  /* 0x00000022ac70723c */ /* 0x040fe20000001840 */
[----:B------:R-:W2:Y:S04]  /*2f60*/  LDSM.16.M88.4 R32, [R111+0x4000] ;  /* 0x004000006f20783b */ /* 0x000ea80000000200 */
[----:B------:R-:W-:Y:S03]  /*2f70*/  LDSM.16.M88.4 R64, [R201+0x3800] ;  /* 0x00380000c940783b */ /* 0x000fe60000000200 */
[C---:B---3--:R-:W-:Y:S01]  /*2f80*/  HMMA.16816.F32 R96, R172.reuse, R30, R48 ;  /* 0x0000001eac60723c */ /* 0x048fe20000001830 */
[----:B------:R-:W3:Y:S07]  /*2f90*/  LDSM.16.M88.4 R48, [R111+0x4800] ;  /* 0x004800006f30783b */ /* 0x000eee0000000200 */
[C---:B----4-:R-:W-:Y:S01]  /*2fa0*/  HMMA.16816.F32 R72, R172.reuse, R20, R40 ;  /* 0x00000014ac48723c */ /* 0x050fe20000001828 */
[----:B------:R-:W4:Y:S07]  /*2fb0*/  LDSM.16.M88.4 R40, [R111+0x5000] ;  /* 0x005000006f28783b */ /* 0x000f2e0000000200 */
[C---:B-----5:R-:W-:Y:S01]  /*2fc0*/  HMMA.16816.F32 R84, R172.reuse, R26, R44 ;  /* 0x0000001aac54723c */ /* 0x060fe2000000182c */
[----:B------:R-:W5:Y:S07]  /*2fd0*/  LDSM.16.M88.4 R44, [R111+0x5800] ;  /* 0x005800006f2c783b */ /* 0x000f6e0000000200 */
[C---:B------:R-:W-:Y:S01]  /*2fe0*/  HMMA.16816.F32 R104, R172.reuse, R28, R60 ;  /* 0x0000001cac68723c */ /* 0x040fe2000000183c */
[----:B------:R-:W-:Y:S07]  /*2ff0*/  LDSM.16.M88.4 R28, [R201+0x4000] ;  /* 0x00400000c91c783b */ /* 0x000fee0000000200 */
[C---:B------:R-:W-:Y:S01]  /*3000*/  HMMA.16816.F32 R88, R172.reuse, R24, R52 ;  /* 0x00000018ac58723c */ /* 0x040fe20000001834 */
[----:B------:R-:W3:Y:S04]  /*3010*/  LDSM.16.M88.4 R52, [R111+0x6000] ;  /* 0x006000006f34783b */ /* 0x000ee80000000200 */
[----:B------:R-:W3:Y:S03]  /*3020*/  LDSM.16.M88.4 R24, [R201+0x4800] ;  /* 0x00480000c918783b */ /* 0x000ee60000000200 */
[----:B------:R-:W-:Y:S08]  /*3030*/  HMMA.16816.F32 R80, R172, R22, R36 ;  /* 0x00000016ac50723c */ /* 0x000ff00000001824 */
[C---:B-1----:R-:W-:Y:S08]  /*3040*/  HMMA.16816.F32 R76, R176.reuse, R16, R12 ;  /* 0x00000010b04c723c */ /* 0x042ff0000000180c */
[C---:B------:R-:W-:Y:S08]  /*3050*/  HMMA.16816.F32 R60, R176.reuse, R18, R8 ;  /* 0x00000012b03c723c */ /* 0x040ff00000001808 */
[C---:B--2---:R-:W-:Y:S08]  /*3060*/  HMMA.16816.F32 R20, R176.reuse, R32, R4 ;  /* 0x00000020b014723c */ /* 0x044ff00000001804 */
[C---:B------:R-:W-:Y:S01]  /*3070*/  HMMA.16816.F32 R16, R176.reuse, R34, R56 ;  /* 0x00000022b010723c */ /* 0x040fe20000001838 */
[----:B------:R-:W1:Y:S04]  /*3080*/  LDSM.16.M88.4 R32, [R201+0x5000] ;  /* 0x00500000c920783b */ /* 0x000e680000000200 */
[----:B------:R-:W2:Y:S03]  /*3090*/  LDSM.16.M88.4 R56, [R201+0x5800] ;  /* 0x00580000c938783b */ /* 0x000ea60000000200 */
[C---:B---3--:R-:W-:Y:S01]  /*30a0*/  HMMA.16816.F32 R12, R176.reuse, R48, R92 ;  /* 0x00000030b00c723c */ /* 0x048fe2000000185c */
[----:B------:R-:W3:Y:S07]  /*30b0*/  LDSM.16.M88.4 R92, [R201+0x6000] ;  /* 0x00600000c95c783b */ /* 0x000eee0000000200 */
[C---:B------:R-:W-:Y:S01]  /*30c0*/  HMMA.16816.F32 R8, R176.reuse, R50, R100 ;  /* 0x00000032b008723c */ /* 0x040fe20000001864 */
[----:B------:R-:W1:Y:S07]  /*30d0*/  LDSM.16.M88.4 R100, [R201+0x6800] ;  /* 0x00680000c964783b */ /* 0x000e6e0000000200 */
[C---:B----4-:R-:W-:Y:S01]  /*30e0*/  HMMA.16816.F32 R4, R176.reuse, R40, R116 ;  /* 0x00000028b004723c */ /* 0x050fe20000001874 */
[----:B------:R-:W-:Y:S07]  /*30f0*/  LDSM.16.M88.4 R116, [R196+0x5800] ;  /* 0x00580000c474783b */ /* 0x000fee0000000200 */
[C---:B------:R-:W-:Y:S01]  /*3100*/  HMMA.16816.F32 R36, R176.reuse, R42, R112 ;  /* 0x0000002ab024723c */ /* 0x040fe20000001870 */
[----:B------:R-:W4:Y:S07]  /*3110*/  LDSM.16.M88.4 R112, [R2+0x4000] ;  /* 0x004000000270783b */ /* 0x000f2e0000000200 */
[C---:B-----5:R-:W-:Y:S01]  /*3120*/  HMMA.16816.F32 R40, R176.reuse, R44, R104 ;  /* 0x0000002cb028723c */ /* 0x060fe20000001868 */
[----:B------:R-:W-:Y:S07]  /*3130*/  LDSM.16.M88.4 R104, [R196+0x5000] ;  /* 0x00500000c468783b */ /* 0x000fee0000000200 */
[C---:B------:R-:W-:Y:S08]  /*3140*/  HMMA.16816.F32 R44, R176.reuse, R46, R96 ;  /* 0x0000002eb02c723c */ /* 0x040ff00000001860 */
[C---:B------:R-:W-:Y:S08]  /*3150*/  HMMA.16816.F32 R48, R176.reuse, R52, R88 ;  /* 0x00000034b030723c */ /* 0x040ff00000001858 */
[C---:B------:R-:W-:Y:S08]  /*3160*/  HMMA.16816.F32 R52, R176.reuse, R54, R84 ;  /* 0x00000036b034723c */ /* 0x040ff00000001854 */
[C---:B------:R-:W-:Y:S08]  /*3170*/  HMMA.16816.F32 R72, R176.reuse, R68, R72 ;  /* 0x00000044b048723c */ /* 0x040ff00000001848 */
[----:B------:R-:W-:Y:S08]  /*3180*/  HMMA.16816.F32 R68, R176, R70, R80 ;  /* 0x00000046b044723c */ /* 0x000ff00000001850 */
[C---:B------:R-:W-:Y:S08]  /*3190*/  HMMA.16816.F32 R88, R184.reuse, R64, R76 ;  /* 0x00000040b858723c */ /* 0x040ff0000000184c */
[C---:B------:R-:W-:Y:S01]  /*31a0*/  HMMA.16816.F32 R80, R184.reuse, R66, R60 ;  /* 0x00000042b850723c */ /* 0x040fe2000000183c */
[----:B------:R-:W5:Y:S07]  /*31b0*/  LDSM.16.M88.4 R64, [R2+0x3800] ;  /* 0x003800000240783b */ /* 0x000f6e0000000200 */
[C---:B------:R-:W-:Y:S08]  /*31c0*/  HMMA.16816.F32 R76, R184.reuse, R24, R12 ;  /* 0x00000018b84c723c */ /* 0x040ff0000000180c */
[C---:B------:R-:W-:Y:S01]  /*31d0*/  HMMA.16816.F32 R84, R184.reuse, R28, R20 ;  /* 0x0000001cb854723c */ /* 0x040fe20000001814 */
[----:B------:R-:W3:Y:S07]  /*31e0*/  LDSM.16.M88.4 R20, [R2+0x4800] ;  /* 0x004800000214783b */ /* 0x000eee0000000200 */
[C---:B------:R-:W-:Y:S08]  /*31f0*/  HMMA.16816.F32 R24, R184.reuse, R26, R8 ;  /* 0x0000001ab818723c */ /* 0x040ff00000001808 */
[C---:B------:R-:W-:Y:S01]  /*3200*/  HMMA.16816.F32 R96, R184.reuse, R30, R16 ;  /* 0x0000001eb860723c */ /* 0x040fe20000001810 */
[----:B------:R-:W4:Y:S04]  /*3210*/  LDSM.16.M88.4 R16, [R2+0x5000] ;  /* 0x005000000210783b */ /* 0x000f280000000200 */
[----:B------:R-:W4:Y:S03]  /*3220*/  LDSM.16.M88.4 R28, [R2+0x5800] ;  /* 0x00580000021c783b */ /* 0x000f260000000200 */
[C---:B-1----:R-:W-:Y:S08]  /*3230*/  HMMA.16816.F32 R12, R184.reuse, R32, R4 ;  /* 0x00000020b80c723c */ /* 0x042ff00000001804 */
[C---:B------:R-:W-:Y:S08]  /*3240*/  HMMA.16816.F32 R8, R184.reuse, R34, R36 ;  /* 0x00000022b808723c */ /* 0x040ff00000001824 */
[C---:B--2---:R-:W-:Y:S01]  /*3250*/  HMMA.16816.F32 R32, R184.reuse, R58, R44 ;  /* 0x0000003ab820723c */ /* 0x044fe2000000182c */
[----:B------:R-:W1:Y:S07]  /*3260*/  LDSM.16.M88.4 R44, [R2+0x6000] ;  /* 0x00600000022c783b */ /* 0x000e6e0000000200 */
[C---:B------:R-:W-:Y:S01]  /*3270*/  HMMA.16816.F32 R4, R184.reuse, R56, R40 ;  /* 0x00000038b804723c */ /* 0x040fe20000001828 */
[----:B------:R-:W2:Y:S07]  /*3280*/  LDSM.16.M88.4 R56, [R2+0x6800] ;  /* 0x006800000238783b */ /* 0x000eae0000000200 */
[C---:B---3--:R-:W-:Y:S08]  /*3290*/  HMMA.16816.F32 R40, R184.reuse, R92, R48 ;  /* 0x0000005cb828723c */ /* 0x048ff00000001830 */
[C---:B------:R-:W-:Y:S01]  /*32a0*/  HMMA.16816.F32 R48, R184.reuse, R94, R52 ;  /* 0x0000005eb830723c */ /* 0x040fe20000001834 */
[----:B------:R-:W-:Y:S07]  /*32b0*/  LDSM.16.M88.4 R92, [R196+0x4000] ;  /* 0x00400000c45c783b */ /* 0x000fee0000000200 */
[C---:B------:R-:W-:Y:S01]  /*32c0*/  HMMA.16816.F32 R52, R184.reuse, R100, R72 ;  /* 0x00000064b834723c */ /* 0x040fe20000001848 */
[----:B------:R-:W3:Y:S07]  /*32d0*/  LDSM.16.M88.4 R72, [R196+0x3800] ;  /* 0x00380000c448783b */ /* 0x000eee0000000200 */
[----:B------:R-:W-:Y:S01]  /*32e0*/  HMMA.16816.F32 R60, R184, R102, R68 ;  /* 0x00000066b83c723c */ /* 0x000fe20000001844 */
[----:B------:R-:W1:Y:S07]  /*32f0*/  LDSM.16.M88.4 R100, [R196+0x4800] ;  /* 0x00480000c464783b */ /* 0x000e6e0000000200 */
[C---:B----4-:R-:W-:Y:S08]  /*3300*/  HMMA.16816.F32 R84, R188.reuse, R112, R84 ;  /* 0x00000070bc54723c */ /* 0x050ff00000001854 */
[----:B------:R-:W-:Y:S01]  /*3310*/  HMMA.16816.F32 R96, R188, R114, R96 ;  /* 0x00000072bc60723c */ /* 0x000fe20000001860 */
[----:B------:R-:W4:Y:S01]  /*3320*/  LDSM.16.M88.4 R112, [R196+0x6800] ;  /* 0x00680000c470783b */ /* 0x000f220000000200 */
        /* <DEDUP_REMOVED lines=10> */
[C---:B------:R-:W-:Y:S08]  /*33d0*/  HMMA.16816.F32 R16, R188.reuse, R44, R40 ;  /* 0x0000002cbc10723c */ /* 0x040ff00000001828 */
[C---:B--2---:R-:W-:Y:S08]  /*33e0*/  HMMA.16816.F32 R8, R188.reuse, R56, R52 ;  /* 0x00000038bc08723c */ /* 0x044ff00000001834 */
[----:B------:R-:W-:Y:S08]  /*33f0*/  HMMA.16816.F32 R4, R188, R58, R60 ;  /* 0x0000003abc04723c */ /* 0x000ff0000000183c */
        /* <DEDUP_REMOVED lines=13> */
[----:B------:R-:W-:Y:S01]  /*34d0*/  HMMA.16816.F32 R12, R192, R114, R4 ;  /* 0x00000072c00c723c */ /* 0x000fe20000001804 */
[----:B------:R-:W-:Y:S06]  /*34e0*/  BAR.SYNC.DEFER_BLOCKING 0x0 ;  /* 0x0000000000007b1d */ /* 0x000fec0000010000 */
[----:B------:R-:W-:Y:S01]  /*34f0*/  @!UPT UIADD3 URZ, URZ, URZ, URZ ;  /* 0x0000003f3f3ff290 */ /* 0x000fe2000fffe03f */
[----:B------:R-:W-:Y:S11]  /*3500*/  @!P0 BRA `(.L_x_1476) ;  /* 0x0000035000008947 */ /* 0x000ff60003800000 */
[----:B------:R-:W-:Y:S02]  /*3510*/  IADD3 R2, R162, -0x2, RZ ;  /* 0xfffffffea2027810 */ /* 0x000fe40007ffe0ff */
[----:B------:R-:W-:-:S02]  /*3520*/  IADD3 R0, -R230, 0x70, RZ ;  /* 0x00000070e6007810 */ /* 0x000fc40007ffe1ff */
[----:B------:R-:W-:Y:S01]  /*3530*/  SHF.R.S32.HI R3, RZ, 0x1f, R2 ;  /* 0x0000001fff037819 */ /* 0x000fe20000011402 */
[----:B------:R-:W-:Y:S01]  /*3540*/  IMAD.WIDE.U32 R4, R2, c[0x0][0x1e0], RZ ;  /* 0x0000780002047a25 */ /* 0x000fe200078e00ff */
[C---:B------:R-:W-:Y:S02]  /*3550*/  ISETP.GE.AND P3, PT, R0.reuse, 0x21, PT ;  /* 0x000000210000780c */ /* 0x040fe40003f66270 */
        /* <DEDUP_REMOVED lines=48> */
.L_x_1476:
[----:B------:R-:W-:Y:S05]  /*3860*/  BSYNC B0 ;  /* 0x0000000000007941 */ /* 0x000fea0003800000 */
.L_x_1475:
[----:B------:R-:W-:Y:S01]  /*3870*/  IMAD.IADD R0, R108, 0x1, -R244 ;  /* 0x000000016c007824 */ /* 0x000fe200078e0af4 */
[----:B------:R-:W0:Y:S04]  /*3880*/  LDGDEPBAR ;  /* 0x00000000000079af */ /* 0x000e280000000000 */
[C---:B------:R-:W-:Y:S02]  /*3890*/  ISETP.GT.AND P1, PT, R0.reuse, RZ, PT ;  /* 0x000000ff0000720c */ /* 0x040fe40003f24270 */
[----:B------:R-:W-:-:S02]  /*38a0*/  ISETP.GT.AND P0, PT, R0, 0x1, PT ;  /* 0x000000010000780c */ /* 0x000fc40003f04270 */
[----:B------:R-:W-:Y:S02]  /*38b0*/  ISETP.GT.AND P2, PT, R0, 0x8, PT ;  /* 0x000000080000780c */ /* 0x000fe40003f44270 */
[----:B-1----:R-:W-:Y:S02]  /*38c0*/  FSEL R6, R68, -INF , P1 ;  /* 0xff80000044067808 */ /* 0x002fe40000800000 */
[----:B------:R-:W-:Y:S02]  /*38d0*/  FSEL R7, R69, -INF , P0 ;  /* 0xff80000045077808 */ /* 0x000fe40000000000 */
[----:B------:R-:W-:Y:S02]  /*38e0*/  FSEL R11, R71, -INF , P0 ;  /* 0xff800000470b7808 */ /* 0x000fe40000000000 */
[----:B------:R-:W-:Y:S02]  /*38f0*/  ISETP.GT.AND P0, PT, R0, 0x9, PT ;  /* 0x000000090000780c */ /* 0x000fe40003f04270 */
[----:B------:R-:W-:-:S02]  /*3900*/  FSEL R8, R28, -INF , P2 ;  /* 0xff8000001c087808 */ /* 0x000fc40001000000 */
[----:B------:R-:W-:Y:S02]  /*3910*/  FMNMX.FTZ R2, R6, R7, !PT ;  /* 0x0000000706027209 */ /* 0x000fe40007810000 */
[----:B------:R-:W-:Y:S02]  /*3920*/  FSEL R10, R70, -INF , P1 ;  /* 0xff800000460a7808 */ /* 0x000fe40000800000 */
[----:B------:R-:W-:Y:S02]  /*3930*/  ISETP.GT.AND P1, PT, R0, 0x10, PT ;  /* 0x000000100000780c */ /* 0x000fe40003f24270 */
[----:B------:R-:W-:Y:S02]  /*3940*/  FSEL R9, R29, -INF , P0 ;  /* 0xff8000001d097808 */ /* 0x000fe40000000000 */
[----:B------:R-:W-:Y:S02]  /*3950*/  FMNMX.FTZ R2, R8, R2, !PT ;  /* 0x0000000208027209 */ /* 0x000fe40007810000 */
[----:B------:R-:W-:-:S02]  /*3960*/  FSEL R17, R31, -INF , P0 ;  /* 0xff8000001f117808 */ /* 0x000fc40000000000 */
[----:B------:R-:W-:Y:S02]  /*3970*/  ISETP.GT.AND P0, PT, R0, 0x11, PT ;  /* 0x000000110000780c */ /* 0x000fe40003f04270 */
[----:B------:R-:W-:Y:S02]  /*3980*/  FSEL R24, R32, -INF , P1 ;  /* 0xff80000020187808 */ /* 0x000fe40000800000 */
[----:B------:R-:W-:Y:S02]  /*3990*/  FMNMX.FTZ R2, R9, R2, !PT ;  /* 0x0000000209027209 */ /* 0x000fe40007810000 */
[----:B------:R-:W-:Y:S02]  /*39a0*/  FSEL R16, R30, -INF , P2 ;  /* 0xff8000001e107808 */ /* 0x000fe40001000000 */
[----:B------:R-:W-:Y:S01]  /*39b0*/  ISETP.GT.AND P2, PT, R0, 0x18, PT ;  /* 0x000000180000780c */ /* 0x000fe20003f44270 */
[----:B------:R-:W-:Y:S01]  /*39c0*/  LDSM.16.MT88.4 R28, [R197+0x3800] ;  /* 0x00380000c51c783b */ /* 0x000fe20000004200 */
[----:B------:R-:W-:-:S02]  /*39d0*/  FSEL R25, R33, -INF , P0 ;  /* 0xff80000021197808 */ /* 0x000fc40000000000 */
[----:B------:R-:W-:Y:S02]  /*39e0*/  FMNMX.FTZ R2, R24, R2, !PT ;  /* 0x0000000218027209 */ /* 0x000fe40007810000 */
[----:B------:R-:W-:Y:S02]  /*39f0*/  FSEL R36, R34, -INF , P1 ;  /* 0xff80000022247808 */ /* 0x000fe40000800000 */
[----:B------:R-:W-:Y:S02]  /*3a00*/  ISETP.GT.AND P1, PT, R0, 0x19, PT ;  /* 0x000000190000780c */ /* 0x000fe40003f24270 */
[----:B------:R-:W-:Y:S02]  /*3a10*/  FSEL R26, R40, -INF , P2 ;  /* 0xff800000281a7808 */ /* 0x000fe40001000000 */
[----:B------:R-:W-:Y:S02]  /*3a20*/  FMNMX.FTZ R2, R25, R2, !PT ;  /* 0x0000000219027209 */ /* 0x000fe40007810000 */
[----:B------:R-:W-:-:S02]  /*3a30*/  FSEL R37, R35, -INF , P0 ;  /* 0xff80000023257808 */ /* 0x000fc40000000000 */
[----:B------:R-:W-:Y:S01]  /*3a40*/  ISETP.GT.AND P0, PT, R0, 0x20, PT ;  /* 0x000000200000780c */ /* 0x000fe20003f04270 */
[----:B------:R-:W-:Y:S01]  /*3a50*/  LDSM.16.MT88.4 R32, [R199+0x3800] ;  /* 0x00380000c720783b */ /* 0x000fe20000004200 */
        /* <DEDUP_REMOVED lines=40> */
[----:B------:R-:W-:-:S02]  /*3ce0*/  FSEL R145, R45, -INF , P0 ;  /* 0xff8000002d917808 */ /* 0x000fc40000000000 */
[----:B------:R-:W-:Y:S02]  /*3cf0*/  ISETP.GT.AND P1, PT, R0, 0x40, PT ;  /* 0x000000400000780c */ /* 0x000fe40003f24270 */
        /* <DEDUP_REMOVED lines=19> */
[----:B------:R-:W-:Y:S02]  /*3e30*/  ISETP.GT.AND P0, PT, R0, 0x50, PT ;  /* 0x000000500000780c */ /* 0x000fe40003f04270 */
        /* <DEDUP_REMOVED lines=14> */
[----:B------:R-:W-:-:S02]  /*3f20*/  FSEL R160, R22, -INF , P1 ;  /* 0xff80000016a07808 */ /* 0x000fc40000800000 */
[----:B------:R-:W-:Y:S01]  /*3f30*/  ISETP.GT.AND P3, PT, R0, 0x60, PT ;  /* 0x000000600000780c */ /* 0x000fe20003f64270 */
[----:B------:R-:W-:Y:S01]  /*3f40*/  LDSM.16.MT88.4 R20, [R202] ;  /* 0x00000000ca14783b */ /* 0x000fe20000004200 */
        /* <DEDUP_REMOVED lines=18> */
[----:B------:R-:W-:Y:S02]  /*4070*/  FSEL R226, R13, -INF , P0 ;  /* 0xff8000000de27808 */ /* 0x000fe40000000000 */
[----:B------:R-:W-:Y:S02]  /*4080*/  FMNMX.FTZ R2, R183, R2, !PT ;  /* 0x00000002b7027209 */ /* 0x000fe40007810000 */
[----:B------:R-:W-:Y:S02]  /*4090*/  FMNMX.FTZ R0, R225, R0, !PT ;  /* 0x00000000e1007209 */ /* 0x000fe40007810000 */
[----:B------:R-:W-:Y:S02]  /*40a0*/  FSEL R208, R67, -INF , P4 ;  /* 0xff80000043d07808 */ /* 0x000fe40002000000 */
[----:B------:R-:W-:-:S02]  /*40b0*/  FMNMX.FTZ R2, R214, R2, !PT ;  /* 0x00000002d6027209 */ /* 0x000fc40007810000 */
[----:B------:R-:W-:Y:S02]  /*40c0*/  FMNMX.FTZ R0, R226, R0, !PT ;  /* 0x00000000e2007209 */ /* 0x000fe40007810000 */
[----:B------:R-:W-:Y:S02]  /*40d0*/  FSEL R227, R62, -INF , P3 ;  /* 0xff8000003ee37808 */ /* 0x000fe40001800000 */
[----:B------:R-:W-:Y:S01]  /*40e0*/  FMNMX.FTZ R2, R208, R2, !PT ;  /* 0x00000002d0027209 */ /* 0x000fe20007810000 */
[----:B------:R-:W1:Y:S01]  /*40f0*/  SHFL.BFLY PT, R4, R0, 0x2, 0x1f ;  /* 0x0c401f0000047f89 */ /* 0x000e6200000e0000 */
[----:B------:R-:W-:Y:S02]  /*4100*/  FSEL R233, R63, -INF , P2 ;  /* 0xff8000003fe97808 */ /* 0x000fe40001000000 */
[----:B------:R-:W-:Y:S02]  /*4110*/  FMNMX.FTZ R2, R227, R2, !PT ;  /* 0x00000002e3027209 */ /* 0x000fe40007810000 */
        /* <DEDUP_REMOVED lines=65> */
[----:B------:R-:W-:Y:S01]  /*4530*/  LDSM.16.MT88.4 R28, [R200+0x800] ;  /* 0x00080000c81c783b */ /* 0x000fe20000004200 */
[----:B------:R2:W-:Y:S06]  /*4540*/  MUFU.EX2 R249, R3 ;  /* 0x0000000300f97308 */ /* 0x0005ec0000000800 */
[C---:B----4-:R-:W-:Y:S08]  /*4550*/  HMMA.16816.F32 R80, R4.reuse, R12, RZ ;  /* 0x0000000c0450723c */ /* 0x050ff000000018ff */
[----:B------:R-:W-:Y:S01]  /*4560*/  HMMA.16816.F32 R88, R4, R14, RZ ;  /* 0x0000000e0458723c */ /* 0x000fe200000018ff */
[----:B------:R-:W4:Y:S01]  /*4570*/  LDSM.16.MT88.4 R12, [R199+0x4000] ;  /* 0x00400000c70c783b */ /* 0x000f220000004200 */
[----:B--2---:R-:W-:-:S04]  /*4580*/  FFMA.FTZ R3, R37, c[0x0][0x2d0], -R0 ;  /* 0x0000b40025037a23 */ /* 0x004fc80000010800 */
[----:B------:R2:W2:Y:S02]  /*4590*/  MUFU.EX2 R247, R3 ;  /* 0x0000000300f77308 */ /* 0x0004a40000000800 */
[C---:B-1----:R-:W-:Y:S08]  /*45a0*/  HMMA.16816.F32 R120, R4.reuse, R8, RZ ;  /* 0x000000080478723c */ /* 0x042ff000000018ff */
[----:B------:R-:W-:Y:S01]  /*45b0*/  HMMA.16816.F32 R100, R4, R10, RZ ;  /* 0x0000000a0464723c */ /* 0x000fe200000018ff */
[----:B------:R-:W-:Y:S01]  /*45c0*/  LDSM.16.MT88.4 R8, [R197+0x4000] ;  /* 0x00400000c508783b */ /* 0x000fe20000004200 */
[----:B--2---:R-:W-:-:S04]  /*45d0*/  FFMA.FTZ R3, R38, c[0x0][0x2d0], -R0 ;  /* 0x0000b40026037a23 */ /* 0x004fc80000010800 */
[----:B------:R1:W-:Y:S02]  /*45e0*/  MUFU.EX2 R248, R3 ;  /* 0x0000000300f87308 */ /* 0x0003e40000000800 */
[----:B-1----:R-:W-:Y:S02]  /*45f0*/  FFMA.FTZ R3, R39, c[0x0][0x2d0], -R0 ;  /* 0x0000b40027037a23 */ /* 0x002fe40000010800 */
[C---:B------:R-:W-:Y:S04]  /*4600*/  HMMA.16816.F32 R36, R4.reuse, R32, RZ ;  /* 0x000000200424723c */ /* 0x040fe800000018ff */
[----:B------:R1:W2:Y:S04]  /*4610*/  MUFU.EX2 R250, R3 ;  /* 0x0000000300fa7308 */ /* 0x0002a80000000800 */
[----:B------:R-:W-:Y:S07]  /*4620*/  HMMA.16816.F32 R32, R4, R34, RZ ;  /* 0x000000220420723c */ /* 0x000fee00000018ff */
[----:B-----5:R-:W-:-:S02]  /*4630*/  F2FP.PACK_AB R4, R166, R252 ;  /* 0x000000fca604723e */ /* 0x020fc400000000ff */
[----:B------:R-:W-:Y:S01]  /*4640*/  F2FP.PACK_AB R6, R164, R251 ;  /* 0x000000fba406723e */ /* 0x000fe200000000ff */
[--C-:B-1----:R-:W-:Y:S01]  /*4650*/  FFMA.FTZ R3, R84, c[0x0][0x2d0], -R2.reuse ;  /* 0x0000b40054037a23 */ /* 0x102fe20000010802 */
[----:B------:R-:W-:Y:S02]  /*4660*/  F2FP.PACK_AB R5, R247, R249 ;  /* 0x000000f9f705723e */ /* 0x000fe400000000ff */
[----:B--2---:R-:W-:Y:S01]  /*4670*/  F2FP.PACK_AB R7, R250, R248 ;  /* 0x000000f8fa07723e */ /* 0x004fe200000000ff */
[----:B------:R1:W-:Y:S06]  /*4680*/  MUFU.EX2 R221, R3 ;  /* 0x0000000300dd7308 */ /* 0x0003ec0000000800 */
[C---:B---3--:R-:W-:Y:S08]  /*4690*/  HMMA.16816.F32 R116, R4.reuse, R16, R68 ;  /* 0x000000100474723c */ /* 0x048ff00000001844 */
[----:B------:R-:W-:Y:S01]  /*46a0*/  HMMA.16816.F32 R96, R4, R18, R64 ;  /* 0x000000120460723c */ /* 0x000fe20000001840 */
[----:B------:R-:W2:Y:S01]  /*46b0*/  LDSM.16.MT88.4 R16, [R198+0x4000] ;  /* 0x00400000c610783b */ /* 0x000ea20000004200 */
[----:B-1----:R-:W-:-:S04]  /*46c0*/  FFMA.FTZ R3, R104, c[0x0][0x2d0], -R2 ;  /* 0x0000b40068037a23 */ /* 0x002fc80000010802 */
[----:B------:R1:W3:Y:S02]  /*46d0*/  MUFU.EX2 R222, R3 ;  /* 0x0000000300de7308 */ /* 0x0002e40000000800 */
[C---:B------:R-:W-:Y:S08]  /*46e0*/  HMMA.16816.F32 R136, R4.reuse, R20, R76 ;  /* 0x000000140488723c */ /* 0x040ff0000000184c */
[----:B------:R-:W-:Y:S01]  /*46f0*/  HMMA.16816.F32 R124, R4, R22, R72 ;  /* 0x00000016047c723c */ /* 0x000fe20000001848 */
[----:B------:R-:W5:Y:S01]  /*4700*/  LDSM.16.MT88.4 R20, [R200+0x4000] ;  /* 0x00400000c814783b */ /* 0x000f620000004200 */
[----:B-1----:R-:W-:-:S06]  /*4710*/  FFMA.FTZ R3, R105, c[0x0][0x2d0], -R2 ;  /* 0x0000b40069037a23 */ /* 0x002fcc0000010802 */
[C---:B------:R-:W-:Y:S01]  /*4720*/  HMMA.16816.F32 R112, R4.reuse, R24, R60 ;  /* 0x000000180470723c */ /* 0x040fe2000000183c */
[----:B------:R1:W-:Y:S06]  /*4730*/  MUFU.EX2 R219, R3 ;  /* 0x0000000300db7308 */ /* 0x0003ec0000000800 */
[----:B------:R-:W-:Y:S01]  /*4740*/  IMAD.MOV.U32 R63, RZ, RZ, R86 ;  /* 0x000000ffff3f7224 */ /* 0x000fe200078e0056 */
[----:B----4-:R-:W-:Y:S01]  /*4750*/  HMMA.16816.F32 R36, R4, R12, R36 ;  /* 0x0000000c0424723c */ /* 0x010fe20000001824 */
[----:B------:R-:W-:-:S07]  /*4760*/  IMAD.MOV.U32 R62, RZ, RZ, R85 ;  /* 0x000000ffff3e7224 */ /* 0x000fce00078e0055 */
[----:B------:R-:W-:Y:S01]  /*4770*/  HMMA.16816.F32 R84, R4, R28, R44 ;  /* 0x0000001c0454723c */ /* 0x000fe2000000182c */
[----:B-1----:R-:W-:-:S04]  /*4780*/  FFMA.FTZ R3, R106, c[0x0][0x2d0], -R2 ;  /* 0x0000b4006a037a23 */ /* 0x002fc80000010802 */
[----:B------:R1:W4:Y:S03]  /*4790*/  MUFU.EX2 R220, R3 ;  /* 0x0000000300dc7308 */ /* 0x0003260000000800 */
[C---:B------:R-:W-:Y:S01]  /*47a0*/  HMMA.16816.F32 R44, R4.reuse, R14, R32 ;  /* 0x0000000e042c723c */ /* 0x040fe20000001820 */
[----:B------:R-:W3:Y:S07]  /*47b0*/  LDSM.16.MT88.4 R12, [R198+0x1000] ;  /* 0x00100000c60c783b */ /* 0x000eee0000004200 */
[----:B------:R-:W-:Y:S01]  /*47c0*/  HMMA.16816.F32 R92, R4, R26, R56 ;  /* 0x0000001a045c723c */ /* 0x000fe20000001838 */
[----:B------:R-:W3:Y:S01]  /*47d0*/  LDSM.16.MT88.4 R24, [R199+0x1000] ;  /* 0x00100000c718783b */ /* 0x000ee20000004200 */
[----:B-1----:R-:W-:-:S06]  /*47e0*/  FFMA.FTZ R3, R107, c[0x0][0x2d0], -R0 ;  /* 0x0000b4006b037a23 */ /* 0x002fcc0000010800 */
[C---:B--2---:R-:W-:Y:S01]  /*47f0*/  HMMA.16816.F32 R80, R4.reuse, R16, R80 ;  /* 0x000000100450723c */ /* 0x044fe20000001850 */
[----:B------:R1:W-:Y:S07]  /*4800*/  MUFU.EX2 R218, R3 ;  /* 0x0000000300da7308 */ /* 0x0003ee0000000800 */
[C---:B------:R-:W-:Y:S01]  /*4810*/  HMMA.16816.F32 R64, R4.reuse, R18, R88 ;  /* 0x000000120440723c */ /* 0x040fe20000001858 */
[----:B------:R-:W2:Y:S07]  /*4820*/  LDSM.16.MT88.4 R16, [R200+0x1000] ;  /* 0x00100000c810783b */ /* 0x000eae0000004200 */
[----:B------:R-:W-:Y:S01]  /*4830*/  HMMA.16816.F32 R76, R4, R30, R52 ;  /* 0x0000001e044c723c */ /* 0x000fe20000001834 */
[----:B------:R-:W2:Y:S01]  /*4840*/  LDSM.16.MT88.4 R28, [R197+0x1000] ;  /* 0x00100000c51c783b */ /* 0x000ea20000004200 */
[----:B-1----:R-:W-:-:S02]  /*4850*/  FFMA.FTZ R3, R108, c[0x0][0x2d0], -R0 ;  /* 0x0000b4006c037a23 */ /* 0x002fc40000010800 */
[----:B------:R-:W-:Y:S02]  /*4860*/  IMAD.MOV.U32 R108, RZ, RZ, R215 ;  /* 0x000000ffff6c7224 */ /* 0x000fe400078e00d7 */
[----:B------:R1:W1:Y:S02]  /*4870*/  MUFU.EX2 R217, R3 ;  /* 0x0000000300d97308 */ /* 0x0002640000000800 */
[C---:B------:R-:W-:Y:S08]  /*4880*/  HMMA.16816.F32 R72, R4.reuse, R8, R40 ;  /* 0x000000080448723c */ /* 0x040ff00000001828 */
[----:B------:R-:W-:Y:S01]  /*4890*/  HMMA.16816.F32 R68, R4, R10, R48 ;  /* 0x0000000a0444723c */ /* 0x000fe20000001830 */
[----:B------:R-:W2:Y:S01]  /*48a0*/  LDSM.16.MT88.4 R8, [R197+0x4800] ;  /* 0x00480000c508783b */ /* 0x000ea20000004200 */
[----:B-1----:R-:W-:-:S06]  /*48b0*/  FFMA.FTZ R3, R140, c[0x0][0x2d0], -R0 ;  /* 0x0000b4008c037a23 */ /* 0x002fcc0000010800 */
[C---:B-----5:R-:W-:Y:S01]  /*48c0*/  HMMA.16816.F32 R56, R4.reuse, R20, R120 ;  /* 0x000000140438723c */ /* 0x060fe20000001878 */
[----:B------:R-:W-:Y:S01]  /*48d0*/  IMAD.MOV.U32 R140, RZ, RZ, R168 ;  /* 0x000000ffff8c7224 */ /* 0x000fe200078e00a8 */
[----:B------:R1:W-:Y:S06]  /*48e0*/  MUFU.EX2 R216, R3 ;  /* 0x0000000300d87308 */ /* 0x0003ec0000000800 */
[----:B------:R-:W-:Y:S01]  /*48f0*/  HMMA.16816.F32 R40, R4, R22, R100 ;  /* 0x000000160428723c */ /* 0x000fe20000001864 */
[----:B------:R-:W5:Y:S06]  /*4900*/  LDSM.16.MT88.4 R20, [R199+0x4800] ;  /* 0x00480000c714783b */ /* 0x000f6c0000004200 */
[----:B---3--:R-:W-:-:S02]  /*4910*/  F2FP.PACK_AB R4, R222, R221 ;  /* 0x000000ddde04723e */ /* 0x008fc400000000ff */
[----:B----4-:R-:W-:Y:S01]  /*4920*/  F2FP.PACK_AB R6, R220, R219 ;  /* 0x000000dbdc06723e */ /* 0x010fe200000000ff */
[----:B-1----:R-:W-:Y:S01]  /*4930*/  FFMA.FTZ R3, R141, c[0x0][0x2d0], -R0 ;  /* 0x0000b4008d037a23 */ /* 0x002fe20000010800 */
[----:B------:R-:W-:Y:S01]  /*4940*/  F2FP.PACK_AB R5, R217, R218 ;  /* 0x000000dad905723e */ /* 0x000fe200000000ff */
[----:B------:R-:W-:Y:S02]  /*4950*/  IMAD.MOV.U32 R141, RZ, RZ, R167 ;  /* 0x000000ffff8d7224 */ /* 0x000fe400078e00a7 */
[----:B------:R1:W3:Y:S02]  /*4960*/  MUFU.EX2 R215, R3 ;  /* 0x0000000300d77308 */ /* 0x0002e40000000800 */
[----:B-1----:R-:W-:Y:S01]  /*4970*/  FFMA.FTZ R3, R142, c[0x0][0x2d0], -R2 ;  /* 0x0000b4008e037a23 */ /* 0x002fe20000010802 */
[----:B---3--:R-:W-:Y:S01]  /*4980*/  F2FP.PACK_AB R7, R215, R216 ;  /* 0x000000d8d707723e */ /* 0x008fe200000000ff */
[----:B------:R-:W-:-:S04]  /*4990*/  IMAD.MOV.U32 R142, RZ, RZ, R169 ;  /* 0x000000ffff8e7224 */ /* 0x000fc800078e00a9 */
[----:B------:R1:W-:Y:S02]  /*49a0*/  MUFU.EX2 R169, R3 ;  /* 0x0000000300a97308 */ /* 0x0003e40000000800 */
[C---:B------:R-:W-:Y:S08]  /*49b0*/  HMMA.16816.F32 R100, R4.reuse, R14, R92 ;  /* 0x0000000e0464723c */ /* 0x040ff0000000185c */
[----:B------:R-:W-:Y:S01]  /*49c0*/  HMMA.16816.F32 R48, R4, R24, R116 ;  /* 0x000000180430723c */ /* 0x000fe20000001874 */
[----:B-1----:R-:W-:-:S02]  /*49d0*/  FFMA.FTZ R3, R143, c[0x0][0x2d0], -R2 ;  /* 0x0000b4008f037a23 */ /* 0x002fc40000010802 */
[----:B------:R-:W-:Y:S02]  /*49e0*/  IMAD.MOV.U32 R143, RZ, RZ, R166 ;  /* 0x000000ffff8f7224 */ /* 0x000fe400078e00a6 */
[----:B------:R1:W3:Y:S03]  /*49f0*/  MUFU.EX2 R168, R3 ;  /* 0x0000000300a87308 */ /* 0x0002e60000000800 */
[C---:B------:R-:W-:Y:S01]  /*4a00*/  HMMA.16816.F32 R32, R4.reuse, R26, R96 ;  /* 0x0000001a0420723c */ /* 0x040fe20000001860 */
[----:B------:R-:W4:Y:S07]  /*4a10*/  LDSM.16.MT88.4 R24, [R198+0x4800] ;  /* 0x00480000c618783b */ /* 0x000f2e0000004200 */
[----:B--2---:R-:W-:Y:S01]  /*4a20*/  HMMA.16816.F32 R92, R4, R16, R84 ;  /* 0x00000010045c723c */ /* 0x004fe20000001854 */
[----:B-1----:R-:W-:-:S07]  /*4a30*/  FFMA.FTZ R3, R144, c[0x0][0x2d0], -R2 ;  /* 0x0000b40090037a23 */ /* 0x002fce0000010802 */
[C---:B------:R-:W-:Y:S01]  /*4a40*/  HMMA.16816.F32 R88, R4.reuse, R18, R76 ;  /* 0x000000120458723c */ /* 0x040fe2000000184c */
[----:B------:R-:W1:Y:S01]  /*4a50*/  LDSM.16.MT88.4 R16, [R200+0x4800] ;  /* 0x00480000c810783b */ /* 0x000e620000004200 */
[----:B------:R-:W-:Y:S01]  /*4a60*/  IMAD.MOV.U32 R144, RZ, RZ, R164 ;  /* 0x000000ffff907224 */ /* 0x000fe200078e00a4 */
[----:B------:R2:W-:Y:S05]  /*4a70*/  MUFU.EX2 R167, R3 ;  /* 0x0000000300a77308 */ /* 0x0005ea0000000800 */
[C---:B------:R-:W-:Y:S07]  /*4a80*/  HMMA.16816.F32 R52, R4.reuse, R28, R136 ;  /* 0x0000001c0434723c */ /* 0x040fee0000001888 */
[----:B------:R-:W-:Y:S01]  /*4a90*/  IMAD.MOV.U32 R137, RZ, RZ, R62 ;  /* 0x000000ffff897224 */ /* 0x000fe200078e003e */
[----:B------:R-:W-:Y:S01]  /*4aa0*/  HMMA.16816.F32 R104, R4, R8, R72 ;  /* 0x000000080468723c */ /* 0x000fe20000001848 */
[----:B------:R-:W-:-:S02]  /*4ab0*/  IMAD.MOV.U32 R136, RZ, RZ, R63 ;  /* 0x000000ffff887224 */ /* 0x000fc400078e003f */
[----:B--2---:R-:W-:Y:S02]  /*4ac0*/  FFMA.FTZ R3, R145, c[0x0][0x2d0], -R2 ;  /* 0x0000b40091037a23 */ /* 0x004fe40000010802 */
[----:B------:R-:W-:Y:S02]  /*4ad0*/  IMAD.MOV.U32 R139, RZ, RZ, R165 ;  /* 0x000000ffff8b7224 */ /* 0x000fe400078e00a5 */
[----:B------:R2:W1:Y:S01]  /*4ae0*/  MUFU.EX2 R166, R3 ;  /* 0x0000000300a67308 */ /* 0x0004620000000800 */
[----:B------:R-:W-:Y:S01]  /*4af0*/  HMMA.16816.F32 R60, R4, R30, R124 ;  /* 0x0000001e043c723c */ /* 0x000fe2000000187c */
[----:B------:R-:W-:Y:S02]  /*4b00*/  IMAD.MOV.U32 R138, RZ, RZ, R163 ;  /* 0x000000ffff8a7224 */ /* 0x000fe400078e00a3 */
[----:B------:R-:W-:-:S05]  /*4b10*/  IMAD.MOV.U32 R145, RZ, RZ, R162 ;  /* 0x000000ffff917224 */ /* 0x000fca00078e00a2 */
[----:B------:R-:W-:Y:S01]  /*4b20*/  HMMA.16816.F32 R28, R4, R12, R112 ;  /* 0x0000000c041c723c */ /* 0x000fe20000001870 */
[----:B------:R-:W1:Y:S01]  /*4b30*/  LDSM.16.MT88.4 R12, [R197+0x1800] ;  /* 0x00180000c50c783b */ /* 0x000e620000004200 */
[----:B--2---:R-:W-:-:S06]  /*4b40*/  FFMA.FTZ R3, R146, c[0x0][0x2d0], -R0 ;  /* 0x0000b40092037a23 */ /* 0x004fcc0000010800 */
[C---:B------:R-:W-:Y:S01]  /*4b50*/  HMMA.16816.F32 R96, R4.reuse, R10, R68 ;  /* 0x0000000a0460723c */ /* 0x040fe20000001844 */
[----:B------:R-:W2:Y:S01]  /*4b60*/  LDSM.16.MT88.4 R8, [R199+0x1800] ;  /* 0x00180000c708783b */ /* 0x000ea20000004200 */
[----:B------:R3:W-:Y:S06]  /*4b70*/  MUFU.EX2 R165, R3 ;  /* 0x0000000300a57308 */ /* 0x0007ec0000000800 */
[C---:B-----5:R-:W-:Y:S08]  /*4b80*/  HMMA.16816.F32 R36, R4.reuse, R20, R36 ;  /* 0x000000140424723c */ /* 0x060ff00000001824 */
[----:B------:R-:W-:Y:S01]  /*4b90*/  HMMA.16816.F32 R112, R4, R22, R44 ;  /* 0x000000160470723c */ /* 0x000fe2000000182c */
[----:B------:R-:W5:Y:S01]  /*4ba0*/  LDSM.16.MT88.4 R20, [R198+0x1800] ;  /* 0x00180000c614783b */ /* 0x000f620000004200 */
[----:B---3--:R-:W-:-:S04]  /*4bb0*/  FFMA.FTZ R3, R148, c[0x0][0x2d0], -R0 ;  /* 0x0000b40094037a23 */ /* 0x008fc80000010800 */
[----:B------:R3:W1:Y:S02]  /*4bc0*/  MUFU.EX2 R164, R3 ;  /* 0x0000000300a47308 */ /* 0x0006640000000800 */
[C---:B----4-:R-:W-:Y:S08]  /*4bd0*/  HMMA.16816.F32 R124, R4.reuse, R24, R80 ;  /* 0x00000018047c723c */ /* 0x050ff00000001850 */
[----:B------:R-:W-:Y:S01]  /*4be0*/  HMMA.16816.F32 R120, R4, R26, R64 ;  /* 0x0000001a0478723c */ /* 0x000fe20000001840 */
[----:B------:R-:W4:Y:S01]  /*4bf0*/  LDSM.16.MT88.4 R24, [R200+0x1800] ;  /* 0x00180000c818783b */ /* 0x000f220000004200 */
[----:B---3--:R-:W-:-:S06]  /*4c00*/  FFMA.FTZ R3, R147, c[0x0][0x2d0], -R0 ;  /* 0x0000b40093037a23 */ /* 0x008fcc0000010800 */
[C---:B-1----:R-:W-:Y:S01]  /*4c10*/  HMMA.16816.F32 R116, R4.reuse, R16, R56 ;  /* 0x000000100474723c */ /* 0x042fe20000001838 */
[----:B------:R1:W-:Y:S07]  /*4c20*/  MUFU.EX2 R163, R3 ;  /* 0x0000000300a37308 */ /* 0x0003ee0000000800 */
[----:B------:R-:W-:Y:S01]  /*4c30*/  HMMA.16816.F32 R84, R4, R18, R40 ;  /* 0x000000120454723c */ /* 0x000fe20000001828 */
[----:B------:R-:W3:Y:S06]  /*4c40*/  LDSM.16.MT88.4 R16, [R197+0x5000] ;  /* 0x00500000c510783b */ /* 0x000eec0000004200 */
[----:B------:R-:W-:-:S02]  /*4c50*/  F2FP.PACK_AB R4, R168, R169 ;  /* 0x000000a9a804723e */ /* 0x000fc400000000ff */
[----:B------:R-:W-:Y:S01]  /*4c60*/  F2FP.PACK_AB R6, R166, R167 ;  /* 0x000000a7a606723e */ /* 0x000fe200000000ff */
[----:B-1----:R-:W-:Y:S01]  /*4c70*/  FFMA.FTZ R3, R149, c[0x0][0x2d0], -R0 ;  /* 0x0000b40095037a23 */ /* 0x002fe20000010800 */
[----:B------:R-:W-:-:S03]  /*4c80*/  F2FP.PACK_AB R5, R164, R165 ;  /* 0x000000a5a405723e */ /* 0x000fc600000000ff */
[----:B------:R-:W1:Y:S02]  /*4c90*/  MUFU.EX2 R162, R3 ;  /* 0x0000000300a27308 */ /* 0x000e640000000800 */
[----:B-1----:R-:W-:Y:S01]  /*4ca0*/  F2FP.PACK_AB R7, R162, R163 ;  /* 0x000000a3a207723e */ /* 0x002fe200000000ff */
[----:B------:R-:W-:Y:S02]  /*4cb0*/  FFMA.FTZ R3, R151, c[0x0][0x2d0], -R2 ;  /* 0x0000b40097037a23 */ /* 0x000fe40000010802 */
[----:B------:R-:W-:-:S03]  /*4cc0*/  IMAD.MOV.U32 R151, RZ, RZ, R145 ;  /* 0x000000ffff977224 */ /* 0x000fc600078e0091 */
[----:B------:R1:W-:Y:S01]  /*4cd0*/  MUFU.EX2 R149, R3 ;  /* 0x0000000300957308 */ /* 0x0003e20000000800 */
[C---:B------:R-:W-:Y:S08]  /*4ce0*/  HMMA.16816.F32 R80, R4.reuse, R12, R52 ;  /* 0x0000000c0450723c */ /* 0x040ff00000001834 */
[----:B------:R-:W-:Y:S01]  /*4cf0*/  HMMA.16816.F32 R76, R4, R14, R60 ;  /* 0x0000000e044c723c */ /* 0x000fe2000000183c */
[----:B------:R-:W3:Y:S01]  /*4d00*/  LDSM.16.MT88.4 R12, [R199+0x5000] ;  /* 0x00500000c70c783b */ /* 0x000ee20000004200 */
[----:B-1----:R-:W-:-:S06]  /*4d10*/  FFMA.FTZ R3, R152, c[0x0][0x2d0], -R2 ;  /* 0x0000b40098037a23 */ /* 0x002fcc0000010802 */
[C---:B--2---:R-:W-:Y:S01]  /*4d20*/  HMMA.16816.F32 R72, R4.reuse, R8, R48 ;  /* 0x000000080448723c */ /* 0x044fe20000001830 */
[----:B------:R-:W-:Y:S01]  /*4d30*/  IMAD.MOV.U32 R152, RZ, RZ, R144 ;  /* 0x000000ffff987224 */ /* 0x000fe200078e0090 */
[----:B------:R1:W2:Y:S06]  /*4d40*/  MUFU.EX2 R148, R3 ;  /* 0x0000000300947308 */ /* 0x0002ac0000000800 */
[C---:B------:R-:W-:Y:S01]  /*4d50*/  HMMA.16816.F32 R68, R4.reuse, R10, R32 ;  /* 0x0000000a0444723c */ /* 0x040fe20000001820 */
[----:B------:R-:W2:Y:S04]  /*4d60*/  LDSM.16.MT88.4 R8, [R198+0x5000] ;  /* 0x00500000c608783b */ /* 0x000ea80000004200 */
[----:B------:R-:W-:Y:S03]  /*4d70*/  LDSM.16.MT88.4 R32, [R197+0x2000] ;  /* 0x00200000c520783b */ /* 0x000fe60000004200 */
[----:B-----5:R-:W-:Y:S01]  /*4d80*/  HMMA.16816.F32 R64, R4, R20, R28 ;  /* 0x000000140440723c */ /* 0x020fe2000000181c */
[----:B------:R-:W5:Y:S01]  /*4d90*/  LDSM.16.MT88.4 R28, [R200+0x5000] ;  /* 0x00500000c81c783b */ /* 0x000f620000004200 */
[----:B-1----:R-:W-:-:S02]  /*4da0*/  FFMA.FTZ R3, R150, c[0x0][0x2d0], -R2 ;  /* 0x0000b40096037a23 */ /* 0x002fc40000010802 */
[----:B------:R-:W-:Y:S02]  /*4db0*/  IMAD.MOV.U32 R150, RZ, RZ, R143 ;  /* 0x000000ffff967224 */ /* 0x000fe400078e008f */
[----:B------:R1:W-:Y:S02]  /*4dc0*/  MUFU.EX2 R147, R3 ;  /* 0x0000000300937308 */ /* 0x0003e40000000800 */
[C---:B----4-:R-:W-:Y:S08]  /*4dd0*/  HMMA.16816.F32 R52, R4.reuse, R24, R92 ;  /* 0x000000180434723c */ /* 0x050ff0000000185c */
[----:B------:R-:W-:Y:S01]  /*4de0*/  HMMA.16816.F32 R56, R4, R26, R88 ;  /* 0x0000001a0438723c */ /* 0x000fe20000001858 */
[----:B------:R-:W4:Y:S01]  /*4df0*/  LDSM.16.MT88.4 R24, [R199+0x2000] ;  /* 0x00200000c718783b */ /* 0x000f220000004200 */
[----:B-1----:R-:W-:-:S06]  /*4e00*/  FFMA.FTZ R3, R153, c[0x0][0x2d0], -R2 ;  /* 0x0000b40099037a23 */ /* 0x002fcc0000010802 */
[C---:B---3--:R-:W-:Y:S01]  /*4e10*/  HMMA.16816.F32 R48, R4.reuse, R16, R104 ;  /* 0x000000100430723c */ /* 0x048fe20000001868 */
[----:B------:R-:W-:Y:S01]  /*4e20*/  IMAD.MOV.U32 R153, RZ, RZ, R142 ;  /* 0x000000ffff997224 */ /* 0x000fe200078e008e */
[----:B------:R1:W3:Y:S06]  /*4e30*/  MUFU.EX2 R146, R3 ;  /* 0x0000000300927308 */ /* 0x0002ec0000000800 */
[C---:B------:R-:W-:Y:S01]  /*4e40*/  HMMA.16816.F32 R40, R4.reuse, R18, R96 ;  /* 0x000000120428723c */ /* 0x040fe20000001860 */
[----:B------:R-:W3:Y:S07]  /*4e50*/  LDSM.16.MT88.4 R16, [R198+0x2000] ;  /* 0x00200000c610783b */ /* 0x000eee0000004200 */
[----:B------:R-:W-:Y:S01]  /*4e60*/  HMMA.16816.F32 R60, R4, R22, R100 ;  /* 0x00000016043c723c */ /* 0x000fe20000001864 */
[----:B------:R-:W3:Y:S01]  /*4e70*/  LDSM.16.MT88.4 R20, [R200+0x2000] ;  /* 0x00200000c814783b */ /* 0x000ee20000004200 */
[----:B-1----:R-:W-:-:S02]  /*4e80*/  FFMA.FTZ R3, R154, c[0x0][0x2d0], -R0 ;  /* 0x0000b4009a037a23 */ /* 0x002fc40000010800 */
[----:B------:R-:W-:Y:S02]  /*4e90*/  IMAD.MOV.U32 R154, RZ, RZ, R136 ;  /* 0x000000ffff9a7224 */ /* 0x000fe400078e0088 */
[----:B------:R1:W-:Y:S02]  /*4ea0*/  MUFU.EX2 R145, R3 ;  /* 0x0000000300917308 */ /* 0x0003e40000000800 */
[C---:B------:R-:W-:Y:S08]  /*4eb0*/  HMMA.16816.F32 R44, R4.reuse, R12, R36 ;  /* 0x0000000c042c723c */ /* 0x040ff00000001824 */
[----:B------:R-:W-:Y:S01]  /*4ec0*/  HMMA.16816.F32 R36, R4, R14, R112 ;  /* 0x0000000e0424723c */ /* 0x000fe20000001870 */
[----:B------:R-:W3:Y:S01]  /*4ed0*/  LDSM.16.MT88.4 R12, [R197+0x5800] ;  /* 0x00580000c50c783b */ /* 0x000ee20000004200 */
[----:B-1----:R-:W-:-:S06]  /*4ee0*/  FFMA.FTZ R3, R155, c[0x0][0x2d0], -R0 ;  /* 0x0000b4009b037a23 */ /* 0x002fcc0000010800 */
[C---:B--2---:R-:W-:Y:S01]  /*4ef0*/  HMMA.16816.F32 R88, R4.reuse, R8, R124 ;  /* 0x000000080458723c */ /* 0x044fe2000000187c */
[----:B------:R-:W-:Y:S01]  /*4f00*/  IMAD.MOV.U32 R155, RZ, RZ, R137 ;  /* 0x000000ffff9b7224 */ /* 0x000fe200078e0089 */
[----:B------:R1:W2:Y:S05]  /*4f10*/  MUFU.EX2 R144, R3 ;  /* 0x0000000300907308 */ /* 0x0002aa0000000800 */
[----:B------:R-:W-:Y:S01]  /*4f20*/  IMAD.MOV.U32 R127, RZ, RZ, R141 ;  /* 0x000000ffff7f7224 */ /* 0x000fe200078e008d */
[----:B------:R-:W-:Y:S01]  /*4f30*/  HMMA.16816.F32 R104, R4, R10, R120 ;  /* 0x0000000a0468723c */ /* 0x000fe20000001878 */
[----:B------:R-:W4:Y:S01]  /*4f40*/  LDSM.16.MT88.4 R8, [R199+0x5800] ;  /* 0x00580000c708783b */ /* 0x000f220000004200 */
[----:B------:R-:W-:-:S06]  /*4f50*/  IMAD.MOV.U32 R126, RZ, RZ, R140 ;  /* 0x000000ffff7e7224 */ /* 0x000fcc00078e008c */
[C---:B-----5:R-:W-:Y:S01]  /*4f60*/  HMMA.16816.F32 R116, R4.reuse, R28, R116 ;  /* 0x0000001c0474723c */ /* 0x060fe20000001874 */
[----:B-1----:R-:W-:Y:S02]  /*4f70*/  FFMA.FTZ R3, R160, c[0x0][0x2d0], -R0 ;  /* 0x0000b400a0037a23 */ /* 0x002fe40000010800 */
[----:B------:R-:W-:Y:S02]  /*4f80*/  IMAD.MOV.U32 R160, RZ, RZ, R138 ;  /* 0x000000ffffa07224 */ /* 0x000fe400078e008a */
[----:B------:R1:W-:Y:S03]  /*4f90*/  MUFU.EX2 R143, R3 ;  /* 0x00000003008f7308 */ /* 0x0003e60000000800 */
[----:B------:R-:W-:Y:S01]  /*4fa0*/  HMMA.16816.F32 R92, R4, R30, R84 ;  /* 0x0000001e045c723c */ /* 0x000fe20000001854 */
[----:B------:R-:W-:Y:S06]  /*4fb0*/  LDSM.16.MT88.4 R28, [R198+0x5800] ;  /* 0x00580000c61c783b */ /* 0x000fec0000004200 */
[----:B------:R-:W-:-:S02]  /*4fc0*/  F2FP.PACK_AB R4, R148, R149 ;  /* 0x000000959404723e */ /* 0x000fc400000000ff */
[----:B---3--:R-:W-:Y:S02]  /*4fd0*/  F2FP.PACK_AB R6, R146, R147 ;  /* 0x000000939206723e */ /* 0x008fe400000000ff */
[----:B--2---:R-:W-:Y:S01]  /*4fe0*/  F2FP.PACK_AB R5, R144, R145 ;  /* 0x000000919005723e */ /* 0x004fe200000000ff */
        /* <DEDUP_REMOVED lines=9> */
[----:B-1----:R-:W-:-:S04]  /*5080*/  FFMA.FTZ R3, R171, c[0x0][0x2d0], -R2 ;  /* 0x0000b400ab037a23 */ /* 0x002fc80000010802 */
[----:B------:R1:W2:Y:S03]  /*5090*/  MUFU.EX2 R141, R3 ;  /* 0x00000003008d7308 */ /* 0x0002a60000000800 */
[C---:B------:R-:W-:Y:S08]  /*50a0*/  HMMA.16816.F32 R72, R4.reuse, R20, R52 ;  /* 0x000000140448723c */ /* 0x040ff00000001834 */
[----:B------:R-:W-:Y:S01]  /*50b0*/  HMMA.16816.F32 R64, R4, R22, R56 ;  /* 0x000000160440723c */ /* 0x000fe20000001838 */
[----:B------:R-:W3:Y:S01]  /*50c0*/  LDSM.16.MT88.4 R20, [R200+0x5800] ;  /* 0x00580000c814783b */ /* 0x000ee20000004200 */
[----:B-1----:R-:W-:-:S06]  /*50d0*/  FFMA.FTZ R3, R180, c[0x0][0x2d0], -R2 ;  /* 0x0000b400b4037a23 */ /* 0x002fcc0000010802 */
[C---:B------:R-:W-:Y:S01]  /*50e0*/  HMMA.16816.F32 R112, R4.reuse, R32, R80 ;  /* 0x000000200470723c */ /* 0x040fe20000001850 */
[----:B------:R1:W-:Y:S07]  /*50f0*/  MUFU.EX2 R140, R3 ;  /* 0x00000003008c7308 */ /* 0x0003ee0000000800 */
[C---:B------:R-:W-:Y:S01]  /*5100*/  HMMA.16816.F32 R80, R4.reuse, R18, R60 ;  /* 0x000000120450723c */ /* 0x040fe2000000183c */
[----:B------:R-:W-:Y:S07]  /*5110*/  LDSM.16.MT88.4 R16, [R197+0x2800] ;  /* 0x00280000c510783b */ /* 0x000fee0000004200 */
[----:B------:R-:W-:Y:S01]  /*5120*/  HMMA.16816.F32 R60, R4, R12, R48 ;  /* 0x0000000c043c723c */ /* 0x000fe20000001830 */
[----:B-1----:R-:W-:-:S04]  /*5130*/  FFMA.FTZ R3, R181, c[0x0][0x2d0], -R2 ;  /* 0x0000b400b5037a23 */ /* 0x002fc80000010802 */
[----:B------:R1:W4:Y:S03]  /*5140*/  MUFU.EX2 R139, R3 ;  /* 0x00000003008b7308 */ /* 0x0003260000000800 */
[C---:B------:R-:W-:Y:S01]  /*5150*/  HMMA.16816.F32 R52, R4.reuse, R14, R40 ;  /* 0x0000000e0434723c */ /* 0x040fe20000001828 */
[----:B------:R-:W5:Y:S07]  /*5160*/  LDSM.16.MT88.4 R12, [R199+0x2800] ;  /* 0x00280000c70c783b */ /* 0x000f6e0000004200 */
[----:B------:R-:W-:Y:S01]  /*5170*/  HMMA.16816.F32 R100, R4, R34, R76 ;  /* 0x000000220464723c */ /* 0x000fe2000000184c */
[----:B-1----:R-:W-:-:S07]  /*5180*/  FFMA.FTZ R3, R182, c[0x0][0x2d0], -R0 ;  /* 0x0000b400b6037a23 */ /* 0x002fce0000010800 */
[C---:B------:R-:W-:Y:S01]  /*5190*/  HMMA.16816.F32 R76, R4.reuse, R26, R68 ;  /* 0x0000001a044c723c */ /* 0x040fe20000001844 */
[----:B------:R-:W1:Y:S01]  /*51a0*/  LDSM.16.MT88.4 R24, [R200+0x2800] ;  /* 0x00280000c818783b */ /* 0x000e620000004200 */
[----:B------:R2:W-:Y:S06]  /*51b0*/  MUFU.EX2 R124, R3 ;  /* 0x00000003007c7308 */ /* 0x0005ec0000000800 */
[C---:B------:R-:W-:Y:S08]  /*51c0*/  HMMA.16816.F32 R48, R4.reuse, R8, R44 ;  /* 0x000000080430723c */ /* 0x040ff0000000182c */
[----:B---3--:R-:W-:Y:S01]  /*51d0*/  HMMA.16816.F32 R44, R4, R20, R116 ;  /* 0x00000014042c723c */ /* 0x008fe20000001874 */
[----:B------:R-:W-:Y:S01]  /*51e0*/  LDSM.16.MT88.4 R116, [R197+0x3000] ;  /* 0x00300000c574783b */ /* 0x000fe20000004200 */
[----:B--2---:R-:W-:-:S04]  /*51f0*/  FFMA.FTZ R3, R183, c[0x0][0x2d0], -R0 ;  /* 0x0000b400b7037a23 */ /* 0x004fc80000010800 */
[----:B------:R2:W3:Y:S02]  /*5200*/  MUFU.EX2 R138, R3 ;  /* 0x00000003008a7308 */ /* 0x0004e40000000800 */
[C---:B------:R-:W-:Y:S01]  /*5210*/  HMMA.16816.F32 R40, R4.reuse, R22, R92 ;  /* 0x000000160428723c */ /* 0x040fe2000000185c */
[----:B------:R-:W1:Y:S07]  /*5220*/  LDSM.16.MT88.4 R20, [R199+0x6000] ;  /* 0x00600000c714783b */ /* 0x000e6e0000004200 */
[----:B------:R-:W-:Y:S01]  /*5230*/  HMMA.16816.F32 R36, R4, R10, R36 ;  /* 0x0000000a0424723c */ /* 0x000fe20000001824 */
[----:B------:R-:W-:Y:S01]  /*5240*/  LDSM.16.MT88.4 R8, [R198+0x2800] ;  /* 0x00280000c608783b */ /* 0x000fe20000004200 */
[----:B--2---:R-:W-:-:S06]  /*5250*/  FFMA.FTZ R3, R214, c[0x0][0x2d0], -R0 ;  /* 0x0000b400d6037a23 */ /* 0x004fcc0000010800 */
[C---:B------:R-:W-:Y:S01]  /*5260*/  HMMA.16816.F32 R32, R4.reuse, R28, R88 ;  /* 0x0000001c0420723c */ /* 0x040fe20000001858 */
[----:B------:R-:W-:Y:S01]  /*5270*/  LDSM.16.MT88.4 R88, [R197+0x6800] ;  /* 0x00680000c558783b */ /* 0x000fe20000004200 */
[----:B------:R2:W-:Y:S06]  /*5280*/  MUFU.EX2 R137, R3 ;  /* 0x0000000300897308 */ /* 0x0005ec0000000800 */
[----:B------:R-:W-:Y:S01]  /*5290*/  HMMA.16816.F32 R56, R4, R30, R104 ;  /* 0x0000001e0438723c */ /* 0x000fe20000001868 */
[----:B------:R-:W-:Y:S06]  /*52a0*/  LDSM.16.MT88.4 R28, [R197+0x6000] ;  /* 0x00600000c51c783b */ /* 0x000fec0000004200 */
[----:B------:R-:W-:-:S02]  /*52b0*/  F2FP.PACK_AB R4, R141, R125 ;  /* 0x0000007d8d04723e */ /* 0x000fc400000000ff */
[----:B----4-:R-:W-:Y:S01]  /*52c0*/  F2FP.PACK_AB R6, R139, R140 ;  /* 0x0000008c8b06723e */ /* 0x010fe200000000ff */
[----:B--2---:R-:W-:Y:S01]  /*52d0*/  FFMA.FTZ R3, R208, c[0x0][0x2d0], -R0 ;  /* 0x0000b400d0037a23 */ /* 0x004fe20000010800 */
[----:B---3--:R-:W-:Y:S02]  /*52e0*/  F2FP.PACK_AB R5, R138, R124 ;  /* 0x0000007c8a05723e */ /* 0x008fe400000000ff */
[----:B------:R-:W-:Y:S01]  /*52f0*/  IADD3 R208, R151, -0x2, RZ ;  /* 0xfffffffe97d07810 */ /* 0x000fe20007ffe0ff */
[----:B------:R-:W2:Y:S03]  /*5300*/  MUFU.EX2 R136, R3 ;  /* 0x0000000300887308 */ /* 0x000ea60000000800 */
[----:B------:R-:W-:Y:S02]  /*5310*/  ISETP.GE.AND P0, PT, R208, R238, PT ;  /* 0x000000eed000720c */ /* 0x000fe40003f06270 */
[----:B--2---:R-:W-:Y:S01]  /*5320*/  F2FP.PACK_AB R7, R136, R137 ;  /* 0x000000898807723e */ /* 0x004fe200000000ff */
[----:B------:R-:W-:-:S04]  /*5330*/  FFMA.FTZ R3, R223, c[0x0][0x2d0], -R2 ;  /* 0x0000b400df037a23 */ /* 0x000fc80000010802 */
[----:B------:R2:W-:Y:S02]  /*5340*/  MUFU.EX2 R108, R3 ;  /* 0x00000003006c7308 */ /* 0x0005e40000000800 */
[C---:B-----5:R-:W-:Y:S08]  /*5350*/  HMMA.16816.F32 R68, R4.reuse, R12, R96 ;  /* 0x0000000c0444723c */ /* 0x060ff00000001860 */
[----:B------:R-:W-:Y:S01]  /*5360*/  HMMA.16816.F32 R76, R4, R14, R76 ;  /* 0x0000000e044c723c */ /* 0x000fe2000000184c */
[----:B------:R-:W3:Y:S01]  /*5370*/  LDSM.16.MT88.4 R12, [R198+0x6000] ;  /* 0x00600000c60c783b */ /* 0x000ee20000004200 */
[----:B--2---:R-:W-:-:S06]  /*5380*/  FFMA.FTZ R3, R224, c[0x0][0x2d0], -R2 ;  /* 0x0000b400e0037a23 */ /* 0x004fcc0000010802 */
[C---:B------:R-:W-:Y:S08]  /*5390*/  HMMA.16816.F32 R112, R4.reuse, R16, R112 ;  /* 0x000000100470723c */ /* 0x040ff00000001870 */
[C---:B------:R-:W-:Y:S08]  /*53a0*/  HMMA.16816.F32 R16, R4.reuse, R18, R100 ;  /* 0x000000120410723c */ /* 0x040ff00000001864 */
[C---:B-1----:R-:W-:Y:S01]  /*53b0*/  HMMA.16816.F32 R100, R4.reuse, R26, R64 ;  /* 0x0000001a0464723c */ /* 0x042fe20000001840 */
[----:B------:R1:W2:Y:S01]  /*53c0*/  MUFU.EX2 R26, R3 ;  /* 0x00000003001a7308 */ /* 0x0002a20000000800 */
[----:B------:R-:W-:Y:S06]  /*53d0*/  LDSM.16.MT88.4 R64, [R199+0x3000] ;  /* 0x00300000c740783b */ /* 0x000fec0000004200 */
[C---:B------:R-:W-:Y:S01]  /*53e0*/  HMMA.16816.F32 R96, R4.reuse, R24, R72 ;  /* 0x000000180460723c */ /* 0x040fe20000001848 */
[----:B------:R-:W-:Y:S07]  /*53f0*/  LDSM.16.MT88.4 R72, [R198+0x3000] ;  /* 0x00300000c648783b */ /* 0x000fee0000004200 */
[----:B------:R-:W-:Y:S01]  /*5400*/  HMMA.16816.F32 R48, R4, R20, R48 ;  /* 0x000000140430723c */ /* 0x000fe20000001830 */
[--C-:B-1----:R-:W-:Y:S01]  /*5410*/  FFMA.FTZ R3, R225, c[0x0][0x2d0], -R2.reuse ;  /* 0x0000b400e1037a23 */ /* 0x102fe20000010802 */
[----:B--2---:R-:W-:Y:S01]  /*5420*/  F2FP.PACK_AB R104, R26, R108 ;  /* 0x0000006c1a68723e */ /* 0x004fe200000000ff */
[----:B------:R-:W-:-:S02]  /*5430*/  FFMA.FTZ R2, R226, c[0x0][0x2d0], -R2 ;  /* 0x0000b400e2027a23 */ /* 0x000fc40000010802 */
[----:B------:R-:W-:Y:S03]  /*5440*/  MUFU.EX2 R25, R3 ;  /* 0x0000000300197308 */ /* 0x000fe60000000800 */
[C---:B---3--:R-:W-:Y:S05]  /*5450*/  HMMA.16816.F32 R32, R4.reuse, R12, R32 ;  /* 0x0000000c0420723c */ /* 0x048fea0000001820 */
[----:B------:R1:W2:Y:S03]  /*5460*/  MUFU.EX2 R24, R2 ;  /* 0x0000000200187308 */ /* 0x0002a60000000800 */
[C---:B------:R-:W-:Y:S01]  /*5470*/  HMMA.16816.F32 R92, R4.reuse, R10, R80 ;  /* 0x0000000a045c723c */ /* 0x040fe20000001850 */
[----:B------:R-:W-:Y:S07]  /*5480*/  LDSM.16.MT88.4 R80, [R200+0x3000] ;  /* 0x00300000c850783b */ /* 0x000fee0000004200 */
[----:B------:R-:W-:Y:S01]  /*5490*/  HMMA.16816.F32 R84, R4, R8, R84 ;  /* 0x000000080454723c */ /* 0x000fe20000001854 */
[----:B------:R-:W3:Y:S01]  /*54a0*/  LDSM.16.MT88.4 R8, [R200+0x6000] ;  /* 0x00600000c808783b */ /* 0x000ee20000004200 */
[----:B-1----:R-:W-:Y:S01]  /*54b0*/  FFMA.FTZ R2, R227, c[0x0][0x2d0], -R0 ;  /* 0x0000b400e3027a23 */ /* 0x002fe20000010800 */
[----:B--2---:R-:W-:-:S05]  /*54c0*/  F2FP.PACK_AB R106, R24, R25 ;  /* 0x00000019186a723e */ /* 0x004fca00000000ff */
[C---:B------:R-:W-:Y:S01]  /*54d0*/  HMMA.16816.F32 R120, R4.reuse, R28, R60 ;  /* 0x0000001c0478723c */ /* 0x040fe2000000183c */
[----:B------:R1:W-:Y:S07]  /*54e0*/  MUFU.EX2 R21, R2 ;  /* 0x0000000200157308 */ /* 0x0003ee0000000800 */
[C---:B------:R-:W-:Y:S08]  /*54f0*/  HMMA.16816.F32 R52, R4.reuse, R30, R52 ;  /* 0x0000001e0434723c */ /* 0x040ff00000001834 */
[----:B------:R-:W-:Y:S01]  /*5500*/  HMMA.16816.F32 R36, R4, R22, R36 ;  /* 0x000000160424723c */ /* 0x000fe20000001824 */
[----:B-1----:R-:W-:-:S04]  /*5510*/  FFMA.FTZ R2, R233, c[0x0][0x2d0], -R0 ;  /* 0x0000b400e9027a23 */ /* 0x002fc80000010800 */
[----:B------:R1:W2:Y:S03]  /*5520*/  MUFU.EX2 R20, R2 ;  /* 0x0000000200147308 */ /* 0x0002a60000000800 */
[C---:B------:R-:W-:Y:S08]  /*5530*/  HMMA.16816.F32 R56, R4.reuse, R14, R56 ;  /* 0x0000000e0438723c */ /* 0x040ff00000001838 */
[----:B---3--:R-:W-:Y:S01]  /*5540*/  HMMA.16816.F32 R44, R4, R8, R44 ;  /* 0x00000008042c723c */ /* 0x008fe2000000182c */
[--C-:B-1----:R-:W-:Y:S01]  /*5550*/  FFMA.FTZ R2, R232, c[0x0][0x2d0], -R0.reuse ;  /* 0x0000b400e8027a23 */ /* 0x102fe20000010800 */
[----:B--2---:R-:W-:Y:S01]  /*5560*/  F2FP.PACK_AB R105, R20, R21 ;  /* 0x000000151469723e */ /* 0x004fe200000000ff */
[----:B------:R-:W-:-:S02]  /*5570*/  FFMA.FTZ R0, R246, c[0x0][0x2d0], -R0 ;  /* 0x0000b400f6007a23 */ /* 0x000fc40000010800 */
[----:B------:R1:W-:Y:S03]  /*5580*/  MUFU.EX2 R13, R2 ;  /* 0x00000002000d7308 */ /* 0x0003e60000000800 */
[----:B------:R-:W-:Y:S01]  /*5590*/  HMMA.16816.F32 R40, R4, R10, R40 ;  /* 0x0000000a0428723c */ /* 0x000fe20000001828 */
[----:B------:R-:W-:Y:S04]  /*55a0*/  LDSM.16.MT88.4 R4, [R200+0x6800] ;  /* 0x00680000c804783b */ /* 0x000fe80000004200 */
[----:B------:R2:W3:Y:S01]  /*55b0*/  MUFU.EX2 R12, R0 ;  /* 0x00000000000c7308 */ /* 0x0004e20000000800 */
[----:B-1----:R-:W-:-:S04]  /*55c0*/  FADD.FTZ R2, R161, R127 ;  /* 0x0000007fa1027221 */ /* 0x002fc80000010000 */
[----:B------:R-:W-:Y:S02]  /*55d0*/  FADD.FTZ R2, R155, R2 ;  /* 0x000000029b027221 */ /* 0x000fe40000010000 */
[----:B--2---:R-:W-:Y:S01]  /*55e0*/  FADD.FTZ R0, R126, R170 ;  /* 0x000000aa7e007221 */ /* 0x004fe20000010000 */
[----:B---3--:R-:W-:Y:S01]  /*55f0*/  F2FP.PACK_AB R107, R12, R13 ;  /* 0x0000000d0c6b723e */ /* 0x008fe200000000ff */
        /* <DEDUP_REMOVED lines=23> */
[----:B------:R-:W-:Y:S01]  /*5770*/  FADD.FTZ R0, R215, R3 ;  /* 0x00000003d7007221 */ /* 0x000fe20000010000 */
[----:B------:R-:W1:Y:S01]  /*5780*/  LDSM.16.MT88.4 R92, [R199+0x6800] ;  /* 0x00680000c75c783b */ /* 0x000e620000004200 */
        /* <DEDUP_REMOVED lines=39> */
[----:B------:R-:W-:Y:S01]  /*5a00*/  HMMA.16816.F32 R92, R104, R94, R36 ;  /* 0x0000005e685c723c */ /* 0x000fe20000001824 */
[----:B------:R-:W-:-:S07]  /*5a10*/  FADD.FTZ R227, R12, R0 ;  /* 0x000000000ce37221 */ /* 0x000fce0000010000 */
[C---:B------:R-:W-:Y:S08]  /*5a20*/  HMMA.16816.F32 R100, R104.reuse, R102, R56 ;  /* 0x000000666864723c */ /* 0x040ff00000001838 */
[C---:B------:R-:W-:Y:S08]  /*5a30*/  HMMA.16816.F32 R124, R104.reuse, R4, R44 ;  /* 0x00000004687c723c */ /* 0x040ff0000000182c */
[----:B------:R-:W-:Y:S01]  /*5a40*/  HMMA.16816.F32 R104, R104, R6, R40 ;  /* 0x000000066868723c */ /* 0x000fe20000001828 */
[----:B------:R-:W-:Y:S07]  /*5a50*/  @!UPT UIADD3 URZ, URZ, URZ, URZ ;  /* 0x0000003f3f3ff290 */ /* 0x000fee000fffe03f */
[----:B------:R-:W-:Y:S11]  /*5a60*/  @!P0 BRA `(.L_x_1477) ;  /* 0x0000320000008947 */ /* 0x000ff60003800000 */
[----:B------:R-:W1:Y:S01]  /*5a70*/  S2R R151, SR_TID.X ;  /* 0x0000000000977919 */ /* 0x000e620000002100 */
[----:B------:R-:W-:Y:S01]  /*5a80*/  LOP3.LUT P1, RZ, R234, 0x2, RZ, 0xc0, !PT ;  /* 0x00000002eaff7812 */ /* 0x000fe2000782c0ff */
[----:B------:R-:W-:Y:S01]  /*5a90*/  IMAD.MOV.U32 R0, RZ, RZ, c[0x0][0x208] ;  /* 0x00008200ff007624 */ /* 0x000fe200078e00ff */
[----:B------:R-:W-:Y:S01]  /*5aa0*/  LOP3.LUT R209, R209, 0xfffffffd, RZ, 0xc0, !PT ;  /* 0xfffffffdd1d17812 */ /* 0x000fe200078ec0ff */
[----:B------:R-:W-:Y:S01]  /*5ab0*/  IMAD.MOV.U32 R214, RZ, RZ, c[0x0][0x20c] ;  /* 0x00008300ffd67624 */ /* 0x000fe200078e00ff */
[----:B------:R-:W-:Y:S01]  /*5ac0*/  ISETP.GE.AND P6, PT, R231, c[0x0][0x1d4], PT ;  /* 0x00007500e7007a0c */ /* 0x000fe20003fc6270 */
[----:B------:R-:W-:Y:S01]  /*5ad0*/  IMAD.SHL.U32 R247, R0, 0x40, RZ ;  /* 0x0000004000f77824 */ /* 0x000fe200078e00ff */
[----:B------:R-:W-:Y:S01]  /*5ae0*/  ISETP.GE.AND P5, PT, R228, c[0x0][0x1d4], PT ;  /* 0x00007500e4007a0c */ /* 0x000fe20003fa6270 */
[----:B------:R-:W-:Y:S01]  /*5af0*/  IMAD.MOV.U32 R232, RZ, RZ, R242 ;  /* 0x000000ffffe87224 */ /* 0x000fe200078e00f2 */
[C-C-:B------:R-:W-:Y:S01]  /*5b00*/  SHF.L.U64.HI R246, R0.reuse, 0x6, R214.reuse ;  /* 0x0000000600f67819 */ /* 0x140fe200000102d6 */
[----:B------:R-:W-:Y:S01]  /*5b10*/  IMAD.MOV.U32 R233, RZ, RZ, R241 ;  /* 0x000000ffffe97224 */ /* 0x000fe200078e00f1 */
[C---:B------:R-:W-:Y:S01]  /*5b20*/  SHF.L.U64.HI R215, R0.reuse, 0x5, R214 ;  /* 0x0000000500d77819 */ /* 0x040fe200000102d6 */
[----:B------:R-:W-:Y:S01]  /*5b30*/  IMAD.SHL.U32 R214, R0, 0x20, RZ ;  /* 0x0000002000d67824 */ /* 0x000fe200078e00ff */
[----:B------:R-:W-:-:S02]  /*5b40*/  LOP3.LUT P4, RZ, R234, 0x4, RZ, 0xc0, !PT ;  /* 0x00000004eaff7812 */ /* 0x000fc4000788c0ff */
[----:B------:R-:W-:-:S04]  /*5b50*/  @P1 LOP3.LUT R209, R209, 0x2, RZ, 0xfc, !PT ;  /* 0x00000002d1d11812 */ /* 0x000fc800078efcff */
[----:B------:R-:W-:Y:S02]  /*5b60*/  LOP3.LUT R209, R209, 0xfffffffe, RZ, 0xc0, !PT ;  /* 0xfffffffed1d17812 */ /* 0x000fe400078ec0ff */
[----:B-1----:R-:W-:-:S13]  /*5b70*/  ISETP.GT.AND P0, PT, R151, 0x7f, PT ;  /* 0x0000007f9700780c */ /* 0x002fda0003f04270 */
[----:B------:R-:W-:Y:S02]  /*5b80*/  @P0 LOP3.LUT R209, R209, 0x1, RZ, 0xfc, !PT ;  /* 0x00000001d1d10812 */ /* 0x000fe400078efcff */
.L_x_1480:
[----:B------:R-:W-:Y:S04]  /*5b90*/  DEPBAR.LE SB0, 0x0 ;  /* 0x000080000000791a */ /* 0x000fe80000000000 */
[----:B------:R-:W-:Y:S01]  /*5ba0*/  WARPSYNC 0xffffffff ;  /* 0xffffffff00007948 */ /* 0x000fe20003800000 */
[----:B------:R-:W-:Y:S01]  /*5bb0*/  BAR.SYNC.DEFER_BLOCKING 0x0 ;  /* 0x0000000000007b1d */ /* 0x000fe20000010000 */
[----:B------:R-:W-:Y:S02]  /*5bc0*/  LOP3.LUT P0, RZ, R234, 0x2, RZ, 0xc0, !PT ;  /* 0x00000002eaff7812 */ /* 0x000fe4000780c0ff */
[----:B------:R-:W-:Y:S02]  /*5bd0*/  IADD3 R0, R111, 0x20, RZ ;  /* 0x000000206f007810 */ /* 0x000fe40007ffe0ff */
[----:B------:R-:W-:Y:S02]  /*5be0*/  SHF.R.S32.HI R2, RZ, 0x1f, R208 ;  /* 0x0000001fff027819 */ /* 0x000fe400000114d0 */
[----:B------:R-:W-:Y:S03]  /*5bf0*/  LOP3.LUT R209, R209, 0xfffffffb, RZ, 0xc0, !PT ;  /* 0xfffffffbd1d17812 */ /* 0x000fe600078ec0ff */
[----:B------:R-:W-:Y:S02]  /*5c00*/  IMAD R108, R2, c[0x0][0x208], RZ ;  /* 0x00008200026c7a24 */ /* 0x000fe400078e02ff */
[C---:B------:R-:W-:Y:S02]  /*5c10*/  IMAD.WIDE.U32 R2, R208.reuse, c[0x0][0x208], RZ ;  /* 0x00008200d0027a25 */ /* 0x040fe400078e00ff */
[----:B------:R-:W-:Y:S02]  /*5c20*/  @P0 IADD3 R0, R111, -0x20, RZ ;  /* 0xffffffe06f000810 */ /* 0x000fe40007ffe0ff */
[----:B------:R-:W-:Y:S04]  /*5c30*/  IMAD R108, R208, c[0x0][0x20c], R108 ;  /* 0x00008300d06c7a24 */ /* 0x000fe800078e026c */
[----:B------:R-:W-:Y:S01]  /*5c40*/  IMAD.IADD R3, R3, 0x1, R108 ;  /* 0x0000000103037824 */ /* 0x000fe200078e026c */
[----:B------:R-:W1:Y:S03]  /*5c50*/  LDSM.16.M88.4 R8, [R111] ;  /* 0x000000006f08783b */ /* 0x000e660000000200 */
[----:B------:R-:W-:Y:S01]  /*5c60*/  IMAD R3, R3, 0x70, RZ ;  /* 0x0000007003037824 */ /* 0x000fe200078e02ff */
[----:B------:R-:W-:Y:S02]  /*5c70*/  BSSY B0, `(.L_x_1478) ;  /* 0x0000106000007945 */ /* 0x000fe40003800000 */
[----:B------:R-:W2:Y:S06]  /*5c80*/  LDSM.16.M88.4 R16, [R111+0x800] ;  /* 0x000800006f10783b */ /* 0x000eac0000000200 */
[----:B------:R-:W3:Y:S06]  /*5c90*/  LDSM.16.M88.4 R24, [R111+0x1000] ;  /* 0x001000006f18783b */ /* 0x000eec0000000200 */
[----:B------:R-:W4:Y:S06]  /*5ca0*/  LDSM.16.M88.4 R32, [R111+0x1800] ;  /* 0x001800006f20783b */ /* 0x000f2c0000000200 */
[----:B------:R-:W5:Y:S06]  /*5cb0*/  LDSM.16.M88.4 R40, [R111+0x2000] ;  /* 0x002000006f28783b */ /* 0x000f6c0000000200 */
[----:B------:R-:W3:Y:S06]  /*5cc0*/  LDSM.16.M88.4 R48, [R111+0x2800] ;  /* 0x002800006f30783b */ /* 0x000eec0000000200 */
[----:B------:R-:W4:Y:S01]  /*5cd0*/  LDSM.16.M88.4 R56, [R111+0x3000] ;  /* 0x003000006f38783b */ /* 0x000f220000000200 */
[C---:B-1----:R-:W-:Y:S05]  /*5ce0*/  HMMA.16816.F32 R4, R128.reuse, R8, RZ ;  /* 0x000000088004723c */ /* 0x042fea00000018ff */
[----:B------:R-:W1:Y:S03]  /*5cf0*/  LDSM.16.M88.4 R136, [R0] ;  /* 0x000000000088783b */ /* 0x000e660000000200 */
[C---:B------:R-:W-:Y:S03]  /*5d00*/  HMMA.16816.F32 R8, R128.reuse, R10, RZ ;  /* 0x0000000a8008723c */ /* 0x040fe600000018ff */
[----:B------:R-:W1:Y:S06]  /*5d10*/  LDSM.16.M88.4 R140, [R0+0x800] ;  /* 0x00080000008c783b */ /* 0x000e6c0000000200 */
[----:B------:R-:W1:Y:S01]  /*5d20*/  LDSM.16.M88.4 R144, [R0+0x1000] ;  /* 0x001000000090783b */ /* 0x000e620000000200 */
[C---:B--2---:R-:W-:Y:S05]  /*5d30*/  HMMA.16816.F32 R12, R128.reuse, R16, RZ ;  /* 0x00000010800c723c */ /* 0x044fea00000018ff */
[----:B------:R-:W-:Y:S03]  /*5d40*/  LDSM.16.M88.4 R152, [R0+0x3000] ;  /* 0x003000000098783b */ /* 0x000fe60000000200 */
[C---:B------:R-:W-:Y:S03]  /*5d50*/  HMMA.16816.F32 R16, R128.reuse, R18, RZ ;  /* 0x000000128010723c */ /* 0x040fe600000018ff */
[----:B------:R-:W2:Y:S05]  /*5d60*/  S2R R148, SR_TID.X ;  /* 0x0000000000947919 */ /* 0x000eaa0000002100 */
[C---:B---3--:R-:W-:Y:S08]  /*5d70*/  HMMA.16816.F32 R20, R128.reuse, R24, RZ ;  /* 0x000000188014723c */ /* 0x048ff000000018ff */
[C---:B------:R-:W-:Y:S08]  /*5d80*/  HMMA.16816.F32 R24, R128.reuse, R26, RZ ;  /* 0x0000001a8018723c */ /* 0x040ff000000018ff */
[C---:B----4-:R-:W-:Y:S01]  /*5d90*/  HMMA.16816.F32 R28, R128.reuse, R32, RZ ;  /* 0x00000020801c723c */ /* 0x050fe200000018ff */
[----:B--2---:R-:W-:Y:S03]  /*5da0*/  ISETP.GT.AND P2, PT, R148, 0x7f, PT ;  /* 0x0000007f9400780c */ /* 0x004fe60003f44270 */
[----:B------:R-:W-:Y:S04]  /*5db0*/  IMAD.WIDE.U32 R148, R2, 0x70, R214 ;  /* 0x0000007002947825 */ /* 0x000fe800078e00d6 */
[C---:B------:R-:W-:Y:S01]  /*5dc0*/  HMMA.16816.F32 R32, R128.reuse, R34, RZ ;  /* 0x000000228020723c */ /* 0x040fe200000018ff */
[----:B------:R-:W-:Y:S07]  /*5dd0*/  IMAD.IADD R108, R3, 0x1, R149 ;  /* 0x00000001036c7824 */ /* 0x000fee00078e0295 */
[C---:B-----5:R-:W-:Y:S01]  /*5de0*/  HMMA.16816.F32 R36, R128.reuse, R40, RZ ;  /* 0x000000288024723c */ /* 0x060fe200000018ff */
[----:B------:R-:W-:Y:S04]  /*5df0*/  @!P2 IADD3 R148, P1, P0, R214, R148, R214 ;  /* 0x00000094d694a210 */ /* 0x000fe8000783e0d6 */
[----:B------:R-:W-:Y:S02]  /*5e00*/  @!P2 IADD3.X R149, R215, R108, R215, P1, P0 ;  /* 0x0000006cd795a210 */ /* 0x000fe40000fe04d7 */
[----:B------:R-:W-:Y:S01]  /*5e10*/  @!P2 IADD3 R108, P0, R148, R242, RZ ;  /* 0x000000f2946ca210 */ /* 0x000fe20007f1e0ff */
[C---:B------:R-:W-:Y:S08]  /*5e20*/  HMMA.16816.F32 R40, R128.reuse, R42, RZ ;  /* 0x0000002a8028723c */ /* 0x040ff000000018ff */
[C---:B------:R-:W-:Y:S08]  /*5e30*/  HMMA.16816.F32 R44, R128.reuse, R48, RZ ;  /* 0x00000030802c723c */ /* 0x040ff000000018ff */
[C---:B------:R-:W-:Y:S08]  /*5e40*/  HMMA.16816.F32 R48, R128.reuse, R50, RZ ;  /* 0x000000328030723c */ /* 0x040ff000000018ff */
[C---:B------:R-:W-:Y:S08]  /*5e50*/  HMMA.16816.F32 R52, R128.reuse, R56, RZ ;  /* 0x000000388034723c */ /* 0x040ff000000018ff */
[----:B------:R-:W-:Y:S08]  /*5e60*/  HMMA.16816.F32 R56, R128, R58, RZ ;  /* 0x0000003a8038723c */ /* 0x000ff000000018ff */
[C---:B-1----:R-:W-:Y:S08]  /*5e70*/  HMMA.16816.F32 R4, R132.reuse, R136, R4 ;  /* 0x000000888404723c */ /* 0x042ff00000001804 */
[C---:B------:R-:W-:Y:S01]  /*5e80*/  HMMA.16816.F32 R8, R132.reuse, R138, R8 ;  /* 0x0000008a8408723c */ /* 0x040fe20000001808 */
[----:B------:R-:W1:Y:S07]  /*5e90*/  LDSM.16.M88.4 R136, [R0+0x1800] ;  /* 0x001800000088783b */ /* 0x000e6e0000000200 */
[C---:B------:R-:W-:Y:S07]  /*5ea0*/  HMMA.16816.F32 R12, R132.reuse, R140, R12 ;  /* 0x0000008c840c723c */ /* 0x040fee000000180c */
[----:B------:R-:W-:Y:S01]  /*5eb0*/  IMAD.WIDE.U32 R140, R2, 0x70, R232 ;  /* 0x00000070028c7825 */ /* 0x000fe200078e00e8 */
[C---:B------:R-:W-:Y:S04]  /*5ec0*/  HMMA.16816.F32 R16, R132.reuse, R142, R16 ;  /* 0x0000008e8410723c */ /* 0x040fe80000001810 */
[----:B------:R-:W-:Y:S01]  /*5ed0*/  IMAD.IADD R3, R141, 0x1, R3 ;  /* 0x000000018d037824 */ /* 0x000fe200078e0203 */
[----:B------:R-:W-:Y:S01]  /*5ee0*/  LEA R2, P1, R140, c[0x0][0x1f8], 0x1 ;  /* 0x00007e008c027a11 */ /* 0x000fe200078208ff */
[----:B------:R-:W-:Y:S01]  /*5ef0*/  @!P2 IMAD.X R141, R149, 0x1, R241, P0 ;  /* 0x00000001958da824 */ /* 0x000fe200000e06f1 */
[----:B------:R-:W-:Y:S01]  /*5f00*/  @!P2 LEA R162, P0, R108, c[0x0][0x1f8], 0x1 ;  /* 0x00007e006ca2aa11 */ /* 0x000fe200078008ff */
[C---:B------:R-:W-:Y:S01]  /*5f10*/  HMMA.16816.F32 R20, R132.reuse, R144, R20 ;  /* 0x000000908414723c */ /* 0x040fe20000001814 */
[----:B------:R-:W-:Y:S03]  /*5f20*/  LDSM.16.M88.4 R148, [R0+0x2800] ;  /* 0x002800000094783b */ /* 0x000fe60000000200 */
[----:B------:R-:W-:Y:S02]  /*5f30*/  LEA.HI.X R3, R140, c[0x0][0x1fc], R3, 0x1, P1 ;  /* 0x00007f008c037a11 */ /* 0x000fe400008f0c03 */
[----:B------:R-:W-:Y:S01]  /*5f40*/  @!P2 LEA.HI.X R163, R108, c[0x0][0x1fc], R141, 0x1, P0 ;  /* 0x00007f006ca3aa11 */ /* 0x000fe200000f0c8d */
[----:B------:R-:W-:Y:S01]  /*5f50*/  IMAD.MOV.U32 R108, RZ, RZ, R110 ;  /* 0x000000ffff6c7224 */ /* 0x000fe200078e006e */
[C---:B------:R-:W-:Y:S01]  /*5f60*/  HMMA.16816.F32 R24, R132.reuse, R146, R24 ;  /* 0x000000928418723c */ /* 0x040fe20000001818 */
[----:B------:R2:W3:Y:S03]  /*5f70*/  LDSM.16.M88.4 R140, [R0+0x2000] ;  /* 0x00200000008c783b */ /* 0x0004e60000000200 */
[-C--:B------:R-:W-:Y:S03]  /*5f80*/  IADD3 R160, P1, R2, R247.reuse, RZ ;  /* 0x000000f702a07210 */ /* 0x080fe60007f3e0ff */
[----:B------:R-:W-:Y:S01]  /*5f90*/  @!PT LDS RZ, [RZ] ;  /* 0x00000000fffff984 */ /* 0x000fe20000000800 */
[----:B------:R-:W-:Y:S01]  /*5fa0*/  @!PT LDS RZ, [RZ] ;  /* 0x00000000fffff984 */ /* 0x000fe20000000800 */
[----:B------:R-:W-:Y:S01]  /*5fb0*/  @!PT LDS RZ, [RZ] ;  /* 0x00000000fffff984 */ /* 0x000fe20000000800 */
[----:B------:R4:W-:Y:S01]  /*5fc0*/  LDGSTS.E.BYPASS.LTC128B.128 [R207+0x100], [R2.64], !P5 ;  /* 0x0010000002cf7fae */ /* 0x0009e2000e901d46 */
[----:B------:R-:W-:Y:S01]  /*5fd0*/  IADD3 R144, P0, R160, R247, RZ ;  /* 0x000000f7a0907210 */ /* 0x000fe20007f1e0ff */
[C---:B-1----:R-:W-:Y:S03]  /*5fe0*/  HMMA.16816.F32 R28, R132.reuse, R136, R28 ;  /* 0x00000088841c723c */ /* 0x042fe6000000181c */
[--C-:B------:R-:W-:Y:S01]  /*5ff0*/  IMAD.X R161, R3, 0x1, R246.reuse, P1 ;  /* 0x0000000103a17824 */ /* 0x100fe200008e06f6 */
[----:B------:R4:W-:Y:S03]  /*6000*/  LDGSTS.E.BYPASS.LTC128B.128 [R207+0x3900], [R2.64+0x80], !P6 ;  /* 0x0390008002cf7fae */ /* 0x0009e6000f101d46 */
[----:B------:R-:W-:Y:S01]  /*6010*/  IMAD.X R145, R161, 0x1, R246, P0 ;  /* 0x00000001a1917824 */ /* 0x000fe200000e06f6 */
[C---:B------:R-:W-:Y:S02]  /*6020*/  HMMA.16816.F32 R32, R132.reuse, R138, R32 ;  /* 0x0000008a8420723c */ /* 0x040fe40000001820 */
[----:B------:R1:W-:Y:S01]  /*6030*/  LDGSTS.E.BYPASS.LTC128B.128 [R207+0x1100], [R160.64], !P5 ;  /* 0x01100000a0cf7fae */ /* 0x0003e2000e901d46 */
[----:B------:R-:W-:Y:S02]  /*6040*/  ISETP.GT.AND P0, PT, R208, R238, PT ;  /* 0x000000eed000720c */ /* 0x000fe40003f04270 */
[C---:B--2---:R-:W-:Y:S03]  /*6050*/  IADD3 R0, R111.reuse, 0x40, RZ ;  /* 0x000000406f007810 */ /* 0x044fe60007ffe0ff */
[----:B------:R1:W-:Y:S01]  /*6060*/  LDGSTS.E.BYPASS.LTC128B.128 [R207+0x4900], [R160.64+0x80], !P6 ;  /* 0x04900080a0cf7fae */ /* 0x0003e2000f101d46 */
[----:B------:R-:W-:Y:S05]  /*6070*/  @P4 IADD3 R0, R111, -0x40, RZ ;  /* 0xffffffc06f004810 */ /* 0x000fea0007ffe0ff */
[----:B------:R2:W-:Y:S02]  /*6080*/  LDGSTS.E.BYPASS.LTC128B.128 [R207+0x2100], [R144.64], !P5 ;  /* 0x0210000090cf7fae */ /* 0x0005e4000e901d46 */
[----:B------:R-:W-:Y:S04]  /*6090*/  @P0 LOP3.LUT R209, R209, 0x4, RZ, 0xfc, !PT ;  /* 0x00000004d1d10812 */ /* 0x000fe800078efcff */
[----:B------:R2:W-:Y:S01]  /*60a0*/  LDGSTS.E.BYPASS.LTC128B.128 [R207+0x5900], [R144.64+0x80], !P6 ;  /* 0x0590008090cf7fae */ /* 0x0005e2000f101d46 */
[C---:B---3--:R-:W-:Y:S05]  /*60b0*/  HMMA.16816.F32 R36, R132.reuse, R140, R36 ;  /* 0x0000008c8424723c */ /* 0x048fea0000001824 */
[----:B------:R1:W-:Y:S03]  /*60c0*/  @!P2 LDGSTS.E.BYPASS.LTC128B.128 [R207+0x3100], [R162.64], !P5 ;  /* 0x03100000a2cfafae */ /* 0x0003e6000e901d46 */
[C---:B------:R-:W-:Y:S03]  /*60d0*/  HMMA.16816.F32 R40, R132.reuse, R142, R40 ;  /* 0x0000008e8428723c */ /* 0x040fe60000001828 */
[----:B------:R1:W-:Y:S06]  /*60e0*/  @!P2 LDGSTS.E.BYPASS.LTC128B.128 [R207+0x6900], [R162.64+0x80], !P6 ;  /* 0x06900080a2cfafae */ /* 0x0003ec000f101d46 */
[----:B------:R-:W-:Y:S01]  /*60f0*/  LDSM.16.M88.4 R164, [R0+0x1000] ;  /* 0x0010000000a4783b */ /* 0x000fe20000000200 */
[C---:B------:R-:W-:Y:S05]  /*6100*/  HMMA.16816.F32 R44, R132.reuse, R148, R44 ;  /* 0x00000094842c723c */ /* 0x040fea000000182c */
[----:B------:R-:W0:Y:S03]  /*6110*/  LDGDEPBAR ;  /* 0x00000000000079af */ /* 0x000e260000000000 */
[C---:B------:R-:W-:Y:S03]  /*6120*/  HMMA.16816.F32 R48, R132.reuse, R150, R48 ;  /* 0x000000968430723c */ /* 0x040fe60000001830 */
[----:B--2---:R-:W2:Y:S05]  /*6130*/  LDSM.16.M88.4 R144, [R0] ;  /* 0x000000000090783b */ /* 0x004eaa0000000200 */
[C---:B------:R-:W-:Y:S01]  /*6140*/  HMMA.16816.F32 R52, R132.reuse, R152, R52 ;  /* 0x000000988434723c */ /* 0x040fe20000001834 */
[----:B------:R-:W-:Y:S06]  /*6150*/  LDSM.16.M88.4 R168, [R0+0x1800] ;  /* 0x0018000000a8783b */ /* 0x000fec0000000200 */
[----:B-1----:R-:W1:Y:S01]  /*6160*/  LDSM.16.M88.4 R160, [R0+0x800] ;  /* 0x0008000000a0783b */ /* 0x002e620000000200 */
[----:B------:R-:W-:Y:S05]  /*6170*/  HMMA.16816.F32 R56, R132, R154, R56 ;  /* 0x0000009a8438723c */ /* 0x000fea0000001838 */
[----:B------:R-:W3:Y:S06]  /*6180*/  LDSM.16.M88.4 R136, [R0+0x2000] ;  /* 0x002000000088783b */ /* 0x000eec0000000200 */
[----:B------:R-:W5:Y:S06]  /*6190*/  LDSM.16.M88.4 R140, [R0+0x2800] ;  /* 0x00280000008c783b */ /* 0x000f6c0000000200 */
[----:B------:R-:W3:Y:S06]  /*61a0*/  LDSM.16.M88.4 R148, [R0+0x3000] ;  /* 0x003000000094783b */ /* 0x000eec0000000200 */
[----:B------:R-:W-:Y:S01]  /*61b0*/  LDSM.16.M88.4 R152, [R196+0x800] ;  /* 0x00080000c498783b */ /* 0x000fe20000000200 */
[C---:B--2---:R-:W-:Y:S05]  /*61c0*/  HMMA.16816.F32 R4, R156.reuse, R144, R4 ;  /* 0x000000909c04723c */ /* 0x044fea0000001804 */
[----:B------:R-:W-:Y:S03]  /*61d0*/  LDSM.16.M88.4 R180, [R111+0x6000] ;  /* 0x006000006fb4783b */ /* 0x000fe60000000200 */
[C---:B------:R-:W-:Y:S03]  /*61e0*/  HMMA.16816.F32 R8, R156.reuse, R146, R8 ;  /* 0x000000929c08723c */ /* 0x040fe60000001808 */
[----:B------:R-:W2:Y:S05]  /*61f0*/  LDSM.16.M88.4 R144, [R196] ;  /* 0x00000000c490783b */ /* 0x000eaa0000000200 */
[C---:B-1----:R-:W-:Y:S08]  /*6200*/  HMMA.16816.F32 R12, R156.reuse, R160, R12 ;  /* 0x000000a09c0c723c */ /* 0x042ff0000000180c */
        /* <DEDUP_REMOVED lines=10> */
[----:B------:R-:W1:Y:S07]  /*62b0*/  LDSM.16.M88.4 R136, [R196+0x1000] ;  /* 0x00100000c488783b */ /* 0x000e6e0000000200 */
[C---:B-----5:R-:W-:Y:S08]  /*62c0*/  HMMA.16816.F32 R44, R156.reuse, R140, R44 ;  /* 0x0000008c9c2c723c */ /* 0x060ff0000000182c */
[C---:B------:R-:W-:Y:S01]  /*62d0*/  HMMA.16816.F32 R48, R156.reuse, R142, R48 ;  /* 0x0000008e9c30723c */ /* 0x040fe20000001830 */
[----:B------:R-:W3:Y:S07]  /*62e0*/  LDSM.16.M88.4 R140, [R196+0x1800] ;  /* 0x00180000c48c783b */ /* 0x000eee0000000200 */
[C---:B------:R-:W-:Y:S08]  /*62f0*/  HMMA.16816.F32 R52, R156.reuse, R148, R52 ;  /* 0x000000949c34723c */ /* 0x040ff00000001834 */
[----:B------:R-:W-:Y:S01]  /*6300*/  HMMA.16816.F32 R56, R156, R150, R56 ;  /* 0x000000969c38723c */ /* 0x000fe20000001838 */
[----:B------:R-:W5:Y:S07]  /*6310*/  LDSM.16.M88.4 R148, [R196+0x2000] ;  /* 0x00200000c494783b */ /* 0x000f6e0000000200 */
[C---:B--2---:R-:W-:Y:S08]  /*6320*/  HMMA.16816.F32 R4, R172.reuse, R144, R4 ;  /* 0x00000090ac04723c */ /* 0x044ff00000001804 */
[C---:B------:R-:W-:Y:S01]  /*6330*/  HMMA.16816.F32 R8, R172.reuse, R146, R8 ;  /* 0x00000092ac08723c */ /* 0x040fe20000001808 */
[----:B------:R-:W2:Y:S07]  /*6340*/  LDSM.16.M88.4 R144, [R196+0x2800] ;  /* 0x00280000c490783b */ /* 0x000eae0000000200 */
[C---:B------:R-:W-:Y:S08]  /*6350*/  HMMA.16816.F32 R12, R172.reuse, R152, R12 ;  /* 0x00000098ac0c723c */ /* 0x040ff0000000180c */
[C---:B------:R-:W-:Y:S01]  /*6360*/  HMMA.16816.F32 R16, R172.reuse, R154, R16 ;  /* 0x0000009aac10723c */ /* 0x040fe20000001810 */
[----:B------:R-:W-:Y:S07]  /*6370*/  LDSM.16.M88.4 R152, [R111+0x4800] ;  /* 0x004800006f98783b */ /* 0x000fee0000000200 */
[C---:B-1----:R-:W-:Y:S08]  /*6380*/  HMMA.16816.F32 R20, R172.reuse, R136, R20 ;  /* 0x00000088ac14723c */ /* 0x042ff00000001814 */
[C---:B------:R-:W-:Y:S01]  /*6390*/  HMMA.16816.F32 R24, R172.reuse, R138, R24 ;  /* 0x0000008aac18723c */ /* 0x040fe20000001818 */
[----:B------:R-:W1:Y:S07]  /*63a0*/  LDSM.16.M88.4 R136, [R111+0x3800] ;  /* 0x003800006f88783b */ /* 0x000e6e0000000200 */
[C---:B---3--:R-:W-:Y:S08]  /*63b0*/  HMMA.16816.F32 R28, R172.reuse, R140, R28 ;  /* 0x0000008cac1c723c */ /* 0x048ff0000000181c */
[C---:B------:R-:W-:Y:S01]  /*63c0*/  HMMA.16816.F32 R32, R172.reuse, R142, R32 ;  /* 0x0000008eac20723c */ /* 0x040fe20000001820 */
[----:B------:R-:W3:Y:S07]  /*63d0*/  LDSM.16.M88.4 R140, [R111+0x4000] ;  /* 0x004000006f8c783b */ /* 0x000eee0000000200 */
[C---:B-----5:R-:W-:Y:S08]  /*63e0*/  HMMA.16816.F32 R36, R172.reuse, R148, R36 ;  /* 0x00000094ac24723c */ /* 0x060ff00000001824 */
[C---:B------:R-:W-:Y:S01]  /*63f0*/  HMMA.16816.F32 R40, R172.reuse, R150, R40 ;  /* 0x00000096ac28723c */ /* 0x040fe20000001828 */
[----:B------:R-:W-:Y:S07]  /*6400*/  LDSM.16.M88.4 R148, [R201+0x3800] ;  /* 0x00380000c994783b */ /* 0x000fee0000000200 */
[C---:B--2---:R-:W-:Y:S08]  /*6410*/  HMMA.16816.F32 R44, R172.reuse, R144, R44 ;  /* 0x00000090ac2c723c */ /* 0x044ff0000000182c */
[C---:B------:R-:W-:Y:S01]  /*6420*/  HMMA.16816.F32 R48, R172.reuse, R146, R48 ;  /* 0x00000092ac30723c */ /* 0x040fe20000001830 */
[----:B------:R-:W2:Y:S07]  /*6430*/  LDSM.16.M88.4 R144, [R111+0x6800] ;  /* 0x006800006f90783b */ /* 0x000eae0000000200 */
[C---:B------:R-:W-:Y:S08]  /*6440*/  HMMA.16816.F32 R52, R172.reuse, R160, R52 ;  /* 0x000000a0ac34723c */ /* 0x040ff00000001834 */
[----:B------:R-:W-:Y:S01]  /*6450*/  HMMA.16816.F32 R56, R172, R162, R56 ;  /* 0x000000a2ac38723c */ /* 0x000fe20000001838 */
[----:B------:R-:W-:Y:S07]  /*6460*/  LDSM.16.M88.4 R160, [R201+0x6800] ;  /* 0x00680000c9a0783b */ /* 0x000fee0000000200 */
[C---:B-1----:R-:W-:Y:S08]  /*6470*/  HMMA.16816.F32 R4, R176.reuse, R136, R4 ;  /* 0x00000088b004723c */ /* 0x042ff00000001804 */
[C---:B------:R-:W-:Y:S01]  /*6480*/  HMMA.16816.F32 R8, R176.reuse, R138, R8 ;  /* 0x0000008ab008723c */ /* 0x040fe20000001808 */
[----:B------:R-:W1:Y:S07]  /*6490*/  LDSM.16.M88.4 R136, [R201+0x4000] ;  /* 0x00400000c988783b */ /* 0x000e6e0000000200 */
[C---:B---3--:R-:W-:Y:S08]  /*64a0*/  HMMA.16816.F32 R12, R176.reuse, R140, R12 ;  /* 0x0000008cb00c723c */ /* 0x048ff0000000180c */
[C---:B------:R-:W-:Y:S01]  /*64b0*/  HMMA.16816.F32 R16, R176.reuse, R142, R16 ;  /* 0x0000008eb010723c */ /* 0x040fe20000001810 */
[----:B------:R-:W3:Y:S07]  /*64c0*/  LDSM.16.M88.4 R140, [R201+0x4800] ;  /* 0x00480000c98c783b */ /* 0x000eee0000000200 */
        /* <DEDUP_REMOVED lines=13> */
[----:B------:R-:W-:Y:S01]  /*65a0*/  HMMA.16816.F32 R56, R176, R146, R56 ;  /* 0x00000092b038723c */ /* 0x000fe20000001838 */
[----:B------:R-:W2:Y:S07]  /*65b0*/  LDSM.16.M88.4 R144, [R201+0x5800] ;  /* 0x00580000c990783b */ /* 0x000eae0000000200 */
[C---:B------:R-:W-:Y:S08]  /*65c0*/  HMMA.16816.F32 R4, R184.reuse, R148, R4 ;  /* 0x00000094b804723c */ /* 0x040ff00000001804 */
        /* <DEDUP_REMOVED lines=34> */
[----:B------:R-:W3:Y:S01]  /*67f0*/  LDSM.16.M88.4 R180, [R196+0x6800] ;  /* 0x00680000c4b4783b */ /* 0x000ee20000000200 */
[----:B------:R-:W-:Y:S05]  /*6800*/  DEPBAR.LE SB0, 0x0 ;  /* 0x000080000000791a */ /* 0x000fea0000000000 */
[----:B------:R-:W-:Y:S01]  /*6810*/  BAR.SYNC.DEFER_BLOCKING 0x0 ;  /* 0x0000000000007b1d */ /* 0x000fe20000010000 */
[C---:B--2---:R-:W-:Y:S08]  /*6820*/  HMMA.16816.F32 R44, R188.reuse, R144, R44 ;  /* 0x00000090bc2c723c */ /* 0x044ff0000000182c */
        /* <DEDUP_REMOVED lines=17> */
[----:B------:R-:W-:Y:S07]  /*6940*/  @!UPT UIADD3 URZ, URZ, URZ, URZ ;  /* 0x0000003f3f3ff290 */ /* 0x000fee000fffe03f */
[----:B------:R-:W-:-:S11]  /*6950*/  @!P0 BRA `(.L_x_1479) ;  /* 0x0000037000008947 */ /* 0x000fd60003800000 */
[----:B----4-:R-:W-:Y:S02]  /*6960*/  IADD3 R2, R208, -0x1, RZ ;  /* 0xffffffffd0027810 */ /* 0x010fe40007ffe0ff */
[----:B------:R-:W-:Y:S02]  /*6970*/  IADD3 R0, -R230, 0x70, RZ ;  /* 0x00000070e6007810 */ /* 0x000fe40007ffe1ff */
[----:B------:R-:W-:Y:S01]  /*6980*/  SHF.R.S32.HI R3, RZ, 0x1f, R2 ;  /* 0x0000001fff037819 */ /* 0x000fe20000011402 */
[----:B------:R-:W-:Y:S01]  /*6990*/  IMAD.WIDE.U32 R136, R2, c[0x0][0x1e0], RZ ;  /* 0x0000780002887a25 */ /* 0x000fe200078e00ff */
[C---:B------:R-:W-:Y:S02]  /*69a0*/  ISETP.GE.AND P2, PT, R0.reuse, 0x21, PT ;  /* 0x000000210000780c */ /* 0x040fe40003f46270 */
[C---:B------:R-:W-:Y:S01]  /*69b0*/  ISETP.GE.AND P1, PT, R0.reuse, 0x41, PT ;  /* 0x000000410000780c */ /* 0x040fe20003f26270 */
[----:B------:R-:W-:Y:S01]  /*69c0*/  IMAD R3, R3, c[0x0][0x1e0], RZ ;  /* 0x0000780003037a24 */ /* 0x000fe200078e02ff */
[----:B------:R-:W-:Y:S02]  /*69d0*/  ISETP.GE.AND P3, PT, R0, 0x1, PT ;  /* 0x000000010000780c */ /* 0x000fe40003f66270 */
[----:B------:R-:W-:Y:S01]  /*69e0*/  P2R R144, PR, RZ, 0x10 ;  /* 0x00000010ff907803 */ /* 0x000fe20000000000 */
[----:B------:R-:W-:Y:S04]  /*69f0*/  IMAD R2, R2, c[0x0][0x1e4], R3 ;  /* 0x0000790002027a24 */ /* 0x000fe800078e0203 */
[----:B------:R-:W-:Y:S02]  /*6a00*/  IMAD.IADD R137, R137, 0x1, R2 ;  /* 0x0000000189897824 */ /* 0x000fe400078e0202 */
[----:B------:R-:W-:Y:S04]  /*6a10*/  IMAD.WIDE.U32 R2, R136, 0x70, RZ ;  /* 0x0000007088027825 */ /* 0x000fe800078e00ff */
[----:B------:R-:W-:Y:S02]  /*6a20*/  IMAD R136, R137, 0x70, RZ ;  /* 0x0000007089887824 */ /* 0x000fe400078e02ff */
[----:B------:R-:W-:Y:S02]  /*6a30*/  @P2 IMAD.MOV.U32 R137, RZ, RZ, c[0x0][0x1e0] ;  /* 0x00007800ff892624 */ /* 0x000fe400078e00ff */
[----:B------:R-:W-:Y:S02]  /*6a40*/  @P2 IMAD.MOV.U32 R138, RZ, RZ, c[0x0][0x1e4] ;  /* 0x00007900ff8a2624 */ /* 0x000fe400078e00ff */
[----:B------:R-:W-:Y:S01]  /*6a50*/  IMAD.IADD R3, R3, 0x1, R136 ;  /* 0x0000000103037824 */ /* 0x000fe200078e0288 */
[CC--:B------:R-:W-:Y:S01]  /*6a60*/  @P2 LEA R139, P0, R137.reuse, R2.reuse, 0x5 ;  /* 0x00000002898b2211 */ /* 0x0c0fe200078028ff */
[----:B------:R-:W-:Y:S03]  /*6a70*/  @P1 IMAD.MOV.U32 R136, RZ, RZ, c[0x0][0x1e0] ;  /* 0x00007800ff881624 */ /* 0x000fe600078e00ff */
[-C--:B------:R-:W-:Y:S01]  /*6a80*/  @P2 LEA.HI.X R140, R137, R3.reuse, R138, 0x5, P0 ;  /* 0x00000003898c2211 */ /* 0x080fe200000f2c8a */
[----:B------:R-:W-:Y:S01]  /*6a90*/  @P1 IMAD.MOV.U32 R137, RZ, RZ, c[0x0][0x1e4] ;  /* 0x00007900ff891624 */ /* 0x000fe200078e00ff */
[CC--:B------:R-:W-:Y:S04]  /*6aa0*/  @P1 LEA R142, P0, R136.reuse, R2.reuse, 0x6 ;  /* 0x00000002888e1211 */ /* 0x0c0fe800078030ff */
[----:B------:R-:W-:Y:S02]  /*6ab0*/  @P1 LEA.HI.X R143, R136, R3, R137, 0x6, P0 ;  /* 0x00000003888f1211 */ /* 0x000fe400000f3489 */
[----:B------:R-:W-:Y:S05]  /*6ac0*/  @P3 IADD3 R137, P0, R212, R2, RZ ;  /* 0x00000002d4893210 */ /* 0x000fea0007f1e0ff */
[--C-:B------:R-:W-:Y:S01]  /*6ad0*/  @P3 IMAD.X R138, R3, 0x1, R211.reuse, P0 ;  /* 0x00000001038a3824 */ /* 0x100fe200000e06d3 */
        /* <DEDUP_REMOVED lines=8> */
[----:B------:R-:W-:Y:S02]  /*6b60*/  @P1 IADD3 R139, P0, R142, R212, RZ ;  /* 0x000000d48e8b1210 */ /* 0x000fe40007f1e0ff */
[----:B------:R1:W-:Y:S03]  /*6b70*/  @P3 LDGSTS.E.BYPASS.LTC128B.128 [R207+0xb900], [R136.64+0x80], !P6 ;  /* 0x0b90008088cf3fae */ /* 0x0003e6000f101d46 */
[----:B------:R-:W-:Y:S01]  /*6b80*/  @P1 IMAD.X R142, R143, 0x1, R211, P0 ;  /* 0x000000018f8e1824 */ /* 0x000fe200000e06d3 */
[C---:B------:R-:W-:Y:S04]  /*6b90*/  @P2 LEA R140, P0, R138.reuse, c[0x0][0x1c8], 0x1 ;  /* 0x000072008a8c2a11 */ /* 0x040fe800078008ff */
[----:B------:R-:W-:Y:S02]  /*6ba0*/  @P2 LEA.HI.X R141, R138, c[0x0][0x1cc], R141, 0x1, P0 ;  /* 0x000073008a8d2a11 */ /* 0x000fe400000f0c8d */
[C---:B------:R-:W-:Y:S03]  /*6bb0*/  @P1 LEA R138, P0, R139.reuse, c[0x0][0x1c8], 0x1 ;  /* 0x000072008b8a1a11 */ /* 0x040fe600078008ff */
[----:B------:R1:W-:Y:S01]  /*6bc0*/  @P2 LDGSTS.E.BYPASS.LTC128B.128 [R207+0x9100], [R140.64], !P5 ;  /* 0x091000008ccf2fae */ /* 0x0003e2000e901d46 */
[----:B------:R-:W-:Y:S02]  /*6bd0*/  @P1 LEA.HI.X R139, R139, c[0x0][0x1cc], R142, 0x1, P0 ;  /* 0x000073008b8b1a11 */ /* 0x000fe400000f0c8e */
[----:B------:R-:W-:Y:S02]  /*6be0*/  ISETP.GE.AND P0, PT, R0, 0x61, PT ;  /* 0x000000610000780c */ /* 0x000fe40003f06270 */
[----:B------:R1:W-:Y:S05]  /*6bf0*/  @P2 LDGSTS.E.BYPASS.LTC128B.128 [R207+0xc900], [R140.64+0x80], !P6 ;  /* 0x0c9000808ccf2fae */ /* 0x0003ea000f101d46 */
[----:B------:R1:W-:Y:S05]  /*6c00*/  @P1 LDGSTS.E.BYPASS.LTC128B.128 [R207+0xa100], [R138.64], !P5 ;  /* 0x0a1000008acf1fae */ /* 0x0003ea000e901d46 */
[----:B------:R1:W-:Y:S01]  /*6c10*/  @P1 LDGSTS.E.BYPASS.LTC128B.128 [R207+0xd900], [R138.64+0x80], !P6 ;  /* 0x0d9000808acf1fae */ /* 0x0003e2000f101d46 */
[----:B------:R-:W-:Y:S02]  /*6c20*/  @P0 IMAD.MOV.U32 R142, RZ, RZ, c[0x0][0x1e0] ;  /* 0x00007800ff8e0624 */ /* 0x000fe400078e00ff */
[----:B------:R-:W-:Y:S02]  /*6c30*/  @P0 IMAD.MOV.U32 R0, RZ, RZ, c[0x0][0x1e4] ;  /* 0x00007900ff000624 */ /* 0x000fe400078e00ff */
[----:B------:R-:W-:Y:S04]  /*6c40*/  @P0 IMAD.WIDE.U32 R2, R142, 0x60, R2 ;  /* 0x000000608e020825 */ /* 0x000fe800078e0002 */
[----:B------:R-:W-:Y:S01]  /*6c50*/  @P0 IMAD R142, R0, 0x60, RZ ;  /* 0x00000060008e0824 */ /* 0x000fe200078e02ff */
[----:B------:R-:W-:Y:S04]  /*6c60*/  @P0 IADD3 R0, P4, R212, R2, RZ ;  /* 0x00000002d4000210 */ /* 0x000fe80007f9e0ff */
[----:B------:R-:W-:Y:S02]  /*6c70*/  @P0 LEA R2, P3, R0, c[0x0][0x1c8], 0x1 ;  /* 0x0000720000020a11 */ /* 0x000fe400078608ff */
[----:B------:R-:W-:Y:S02]  /*6c80*/  @P0 IADD3.X R3, R211, R142, R3, P4, !PT ;  /* 0x0000008ed3030210 */ /* 0x000fe400027fe403 */
[----:B------:R-:W-:Y:S02]  /*6c90*/  ISETP.NE.AND P4, PT, R144, RZ, PT ;  /* 0x000000ff9000720c */ /* 0x000fe40003f85270 */
[----:B------:R-:W-:Y:S05]  /*6ca0*/  @P0 LEA.HI.X R3, R0, c[0x0][0x1cc], R3, 0x1, P3 ;  /* 0x0000730000030a11 */ /* 0x000fea00018f0c03 */
[----:B------:R1:W-:Y:S05]  /*6cb0*/  @P0 LDGSTS.E.BYPASS.LTC128B.128 [R207+0xb100], [R2.64], !P5 ;  /* 0x0b10000002cf0fae */ /* 0x0003ea000e901d46 */
[----:B------:R1:W-:Y:S02]  /*6cc0*/  @P0 LDGSTS.E.BYPASS.LTC128B.128 [R207+0xe900], [R2.64+0x80], !P6 ;  /* 0x0e90008002cf0fae */ /* 0x0003e4000f101d46 */
.L_x_1479:
[----:B----4-:R-:W-:Y:S05]  /*6cd0*/  BSYNC B0 ;  /* 0x0000000000007941 */ /* 0x010fea0003800000 */
.L_x_1478:
[----:B------:R-:W-:Y:S01]  /*6ce0*/  FMNMX.FTZ R0, R4, R110, !PT ;  /* 0x0000006e04007209 */ /* 0x000fe20007810000 */
[----:B-1----:R-:W-:Y:S01]  /*6cf0*/  LDSM.16.MT88.4 R140, [R199] ;  /* 0x00000000c78c783b */ /* 0x002fe20000004200 */
        /* <DEDUP_REMOVED lines=67> */
[----:B------:R-:W1:Y:S01]  /*7130*/  LDSM.16.MT88.4 R136, [R197] ;  /* 0x00000000c588783b */ /* 0x000e620000004200 */
[----:B------:R-:W-:Y:S02]  /*7140*/  FADD.FTZ R2, -R110, R108 ;  /* 0x0000006c6e027221 */ /* 0x000fe40000010100 */
[----:B------:R-:W-:Y:S02]  /*7150*/  FMUL.FTZ R108, R3, c[0x0][0x2d0] ;  /* 0x0000b400036c7a20 */ /* 0x000fe40000410000 */
[----:B------:R-:W-:Y:S02]  /*7160*/  FMUL.FTZ R0, R2, c[0x0][0x2d0] ;  /* 0x0000b40002007a20 */ /* 0x000fe40000410000 */
[--C-:B------:R-:W-:Y:S02]  /*7170*/  FFMA.FTZ R6, R6, c[0x0][0x2d0], -R108.reuse ;  /* 0x0000b40006067a23 */ /* 0x100fe4000001086c */
[----:B------:R2:W3:Y:S01]  /*7180*/  MUFU.EX2 R2, R0 ;  /* 0x0000000000027308 */ /* 0x0004e20000000800 */
        /* <DEDUP_REMOVED lines=14> */
[----:B--2---:R-:W-:Y:S02]  /*7270*/  FADD.FTZ R0, -R3, R109 ;  /* 0x0000006d03007221 */ /* 0x004fe40000010100 */
[----:B------:R-:W-:Y:S02]  /*7280*/  FMUL.FTZ R109, R110, c[0x0][0x2d0] ;  /* 0x0000b4006e6d7a20 */ /* 0x000fe40000410000 */
[----:B------:R-:W-:Y:S01]  /*7290*/  FMUL.FTZ R0, R0, c[0x0][0x2d0] ;  /* 0x0000b40000007a20 */ /* 0x000fe20000410000 */
[----:B------:R-:W-:Y:S01]  /*72a0*/  MUFU.EX2 R183, R14 ;  /* 0x0000000e00b77308 */ /* 0x000fe20000000800 */
[--C-:B------:R-:W-:Y:S02]  /*72b0*/  FFMA.FTZ R4, R4, c[0x0][0x2d0], -R109.reuse ;  /* 0x0000b40004047a23 */ /* 0x100fe4000001086d */
[--C-:B------:R-:W-:Y:S02]  /*72c0*/  FFMA.FTZ R5, R5, c[0x0][0x2d0], -R109.reuse ;  /* 0x0000b40005057a23 */ /* 0x100fe4000001086d */
[C---:B---3--:R-:W-:Y:S02]  /*72d0*/  FMUL.FTZ R60, R2.reuse, R60 ;  /* 0x0000003c023c7220 */ /* 0x048fe40000410000 */
        /* <DEDUP_REMOVED lines=8> */
[----:B------:R-:W3:Y:S01]  /*7360*/  MUFU.EX2 R0, R0 ;  /* 0x0000000000007308 */ /* 0x000ee20000000800 */
[C---:B------:R-:W-:Y:S02]  /*7370*/  FMUL.FTZ R76, R2.reuse, R76 ;  /* 0x0000004c024c7220 */ /* 0x040fe40000410000 */
[----:B------:R-:W-:Y:S02]  /*7380*/  FMUL.FTZ R77, R2, R77 ;  /* 0x0000004d024d7220 */ /* 0x000fe40000410000 */
[--C-:B------:R-:W-:Y:S02]  /*7390*/  FFMA.FTZ R12, R12, c[0x0][0x2d0], -R109.reuse ;  /* 0x0000b4000c0c7a23 */ /* 0x100fe4000001086d */
[--C-:B------:R-:W-:Y:S02]  /*73a0*/  FFMA.FTZ R13, R13, c[0x0][0x2d0], -R109.reuse ;  /* 0x0000b4000d0d7a23 */ /* 0x100fe4000001086d */
[C---:B------:R-:W-:Y:S01]  /*73b0*/  FMUL.FTZ R80, R2.reuse, R80 ;  /* 0x0000005002507220 */ /* 0x040fe20000410000 */
[----:B------:R4:W-:Y:S01]  /*73c0*/  MUFU.EX2 R224, R5 ;  /* 0x0000000500e07308 */ /* 0x0009e20000000800 */
        /* <DEDUP_REMOVED lines=13> */
[----:B------:R-:W-:Y:S02]  /*74a0*/  FMUL.FTZ R66, R0, R66 ;  /* 0x0000004200427220 */ /* 0x000fe40000410000 */
[----:B----4-:R-:W-:Y:S01]  /*74b0*/  FMUL.FTZ R5, R2, R113 ;  /* 0x0000007102057220 */ /* 0x010fe20000410000 */
[----:B------:R-:W-:Y:S01]  /*74c0*/  F2FP.PACK_AB R113, R220, R221 ;  /* 0x000000dddc71723e */ /* 0x000fe200000000ff */
[C---:B------:R-:W-:Y:S02]  /*74d0*/  FMUL.FTZ R67, R0.reuse, R67 ;  /* 0x0000004300437220 */ /* 0x040fe40000410000 */
[C---:B------:R-:W-:Y:S01]  /*74e0*/  FMUL.FTZ R70, R0.reuse, R70 ;  /* 0x0000004600467220 */ /* 0x040fe20000410000 */
[----:B------:R4:W-:Y:S01]  /*74f0*/  MUFU.EX2 R216, R13 ;  /* 0x0000000d00d87308 */ /* 0x0009e20000000800 */
[C---:B------:R-:W-:Y:S02]  /*7500*/  FMUL.FTZ R71, R0.reuse, R71 ;  /* 0x0000004700477220 */ /* 0x040fe40000410000 */
[----:B------:R-:W-:Y:S02]  /*7510*/  FMUL.FTZ R74, R0, R74 ;  /* 0x0000004a004a7220 */ /* 0x000fe40000410000 */
[--C-:B--2---:R-:W-:Y:S02]  /*7520*/  FFMA.FTZ R4, R9, c[0x0][0x2d0], -R109.reuse ;  /* 0x0000b40009047a23 */ /* 0x104fe4000001086d */
[----:B------:R-:W-:Y:S02]  /*7530*/  FMUL.FTZ R9, R2, R117 ;  /* 0x0000007502097220 */ /* 0x000fe40000410000 */
        /* <DEDUP_REMOVED lines=10> */
[----:B------:R-:W-:Y:S02]  /*75e0*/  FMUL.FTZ R91, R0, R91 ;  /* 0x0000005b005b7220 */ /* 0x000fe40000410000 */
[C---:B---3--:R-:W-:Y:S02]  /*75f0*/  FMUL.FTZ R12, R2.reuse, R120 ;  /* 0x00000078020c7220 */ /* 0x048fe40000410000 */
[----:B----4-:R-:W-:Y:S01]  /*7600*/  FMUL.FTZ R13, R2, R121 ;  /* 0x00000079020d7220 */ /* 0x010fe20000410000 */
[----:B------:R-:W-:Y:S01]  /*7610*/  MUFU.EX2 R171, R18 ;  /* 0x0000001200ab7308 */ /* 0x000fe20000000800 */
[----:B------:R-:W-:Y:S02]  /*7620*/  FMUL.FTZ R14, R0, R122 ;  /* 0x0000007a000e7220 */ /* 0x000fe40000410000 */
[--C-:B------:R-:W-:Y:S01]  /*7630*/  FFMA.FTZ R16, R16, c[0x0][0x2d0], -R109.reuse ;  /* 0x0000b40010107a23 */ /* 0x100fe2000001086d */
[----:B--2---:R-:W-:Y:S01]  /*7640*/  F2FP.PACK_AB R114, R222, R223 ;  /* 0x000000dfde72723e */ /* 0x004fe200000000ff */
[--C-:B------:R-:W-:Y:S02]  /*7650*/  FFMA.FTZ R4, R10, c[0x0][0x2d0], -R108.reuse ;  /* 0x0000b4000a047a23 */ /* 0x100fe4000001086c */
[----:B------:R-:W-:Y:S02]  /*7660*/  FMUL.FTZ R10, R0, R118 ;  /* 0x00000076000a7220 */ /* 0x000fe40000410000 */
[--C-:B------:R-:W-:Y:S01]  /*7670*/  FFMA.FTZ R17, R17, c[0x0][0x2d0], -R109.reuse ;  /* 0x0000b40011117a23 */ /* 0x100fe2000001086d */
[----:B------:R2:W-:Y:S01]  /*7680*/  MUFU.EX2 R219, R4 ;  /* 0x0000000400db7308 */ /* 0x0005e20000000800 */
[C---:B------:R-:W-:Y:S02]  /*7690*/  FMUL.FTZ R92, R2.reuse, R92 ;  /* 0x0000005c025c7220 */ /* 0x040fe40000410000 */
[----:B------:R-:W-:Y:S02]  /*76a0*/  FMUL.FTZ R93, R2, R93 ;  /* 0x0000005d025d7220 */ /* 0x000fe40000410000 */
[C---:B-----5:R-:W-:Y:S02]  /*76b0*/  FMUL.FTZ R15, R0.reuse, R123 ;  /* 0x0000007b000f7220 */ /* 0x060fe40000410000 */
[----:B------:R-:W-:Y:S01]  /*76c0*/  LDSM.16.MT88.4 R120, [R200+0x3800] ;  /* 0x00380000c878783b */ /* 0x000fe20000004200 */
[C---:B------:R-:W-:Y:S02]  /*76d0*/  FMUL.FTZ R94, R0.reuse, R94 ;  /* 0x0000005e005e7220 */ /* 0x040fe40000410000 */
[----:B------:R3:W-:Y:S01]  /*76e0*/  MUFU.EX2 R181, R16 ;  /* 0x0000001000b57308 */ /* 0x0007e20000000800 */
[----:B------:R-:W-:Y:S02]  /*76f0*/  FMUL.FTZ R95, R0, R95 ;  /* 0x0000005f005f7220 */ /* 0x000fe40000410000 */
[C---:B------:R-:W-:Y:S02]  /*7700*/  FMUL.FTZ R96, R2.reuse, R96 ;  /* 0x0000006002607220 */ /* 0x040fe40000410000 */
[----:B------:R-:W-:Y:S02]  /*7710*/  FMUL.FTZ R97, R2, R97 ;  /* 0x0000006102617220 */ /* 0x000fe40000410000 */
[C---:B------:R-:W-:Y:S02]  /*7720*/  FMUL.FTZ R98, R0.reuse, R98 ;  /* 0x0000006200627220 */ /* 0x040fe40000410000 */
[----:B------:R-:W-:Y:S01]  /*7730*/  FMUL.FTZ R99, R0, R99 ;  /* 0x0000006300637220 */ /* 0x000fe20000410000 */
[----:B------:R4:W-:Y:S01]  /*7740*/  MUFU.EX2 R180, R17 ;  /* 0x0000001100b47308 */ /* 0x0009e20000000800 */
[C---:B------:R-:W-:Y:S02]  /*7750*/  FMUL.FTZ R100, R2.reuse, R100 ;  /* 0x0000006402647220 */ /* 0x040fe40000410000 */
[----:B------:R-:W-:Y:S02]  /*7760*/  FMUL.FTZ R101, R2, R101 ;  /* 0x0000006502657220 */ /* 0x000fe40000410000 */
[--C-:B--2---:R-:W-:Y:S02]  /*7770*/  FFMA.FTZ R4, R11, c[0x0][0x2d0], -R108.reuse ;  /* 0x0000b4000b047a23 */ /* 0x104fe4000001086c */
[C---:B------:R-:W-:Y:S02]  /*7780*/  FMUL.FTZ R11, R0.reuse, R119 ;  /* 0x00000077000b7220 */ /* 0x040fe40000410000 */
[----:B------:R-:W2:Y:S01]  /*7790*/  LDSM.16.MT88.4 R116, [R202] ;  /* 0x00000000ca74783b */ /* 0x000ea20000004200 */
[----:B------:R-:W5:Y:S01]  /*77a0*/  MUFU.EX2 R218, R4 ;  /* 0x0000000400da7308 */ /* 0x000f620000000800 */
[C---:B------:R-:W-:Y:S02]  /*77b0*/  FMUL.FTZ R102, R0.reuse, R102 ;  /* 0x0000006600667220 */ /* 0x040fe40000410000 */
[----:B------:R-:W-:Y:S02]  /*77c0*/  FMUL.FTZ R103, R0, R103 ;  /* 0x0000006700677220 */ /* 0x000fe40000410000 */
[----:B---3--:R-:W-:Y:S02]  /*77d0*/  FMUL.FTZ R16, R2, R124 ;  /* 0x0000007c02107220 */ /* 0x008fe40000410000 */
[----:B------:R-:W-:Y:S02]  /*77e0*/  FMUL.FTZ R18, R0, R126 ;  /* 0x0000007e00127220 */ /* 0x000fe40000410000 */
[C---:B------:R-:W-:Y:S01]  /*77f0*/  FMUL.FTZ R104, R2.reuse, R104 ;  /* 0x0000006802687220 */ /* 0x040fe20000410000 */
[----:B------:R3:W2:Y:S01]  /*7800*/  MUFU.EX2 R170, R19 ;  /* 0x0000001300aa7308 */ /* 0x0006a20000000800 */
[----:B------:R-:W-:Y:S02]  /*7810*/  FMUL.FTZ R105, R2, R105 ;  /* 0x0000006902697220 */ /* 0x000fe40000410000 */
[----:B------:R-:W-:Y:S02]  /*7820*/  FMUL.FTZ R106, R0, R106 ;  /* 0x0000006a006a7220 */ /* 0x000fe40000410000 */
[----:B----4-:R-:W-:Y:S02]  /*7830*/  FMUL.FTZ R17, R2, R125 ;  /* 0x0000007d02117220 */ /* 0x010fe40000410000 */
[----:B------:R-:W-:Y:S02]  /*7840*/  FMUL.FTZ R107, R0, R107 ;  /* 0x0000006b006b7220 */ /* 0x000fe40000410000 */
[--C-:B------:R-:W-:Y:S01]  /*7850*/  FFMA.FTZ R20, R20, c[0x0][0x2d0], -R109.reuse ;  /* 0x0000b40014147a23 */ /* 0x100fe2000001086d */
[----:B------:R-:W-:Y:S01]  /*7860*/  MUFU.EX2 R167, R22 ;  /* 0x0000001600a77308 */ /* 0x000fe20000000800 */
[--C-:B------:R-:W-:Y:S02]  /*7870*/  FFMA.FTZ R21, R21, c[0x0][0x2d0], -R109.reuse ;  /* 0x0000b40015157a23 */ /* 0x100fe4000001086d */
[--C-:B------:R-:W-:Y:S01]  /*7880*/  FFMA.FTZ R24, R24, c[0x0][0x2d0], -R109.reuse ;  /* 0x0000b40018187a23 */ /* 0x100fe2000001086d */
[----:B-----5:R-:W-:Y:S01]  /*7890*/  F2FP.PACK_AB R115, R218, R219 ;  /* 0x000000dbda73723e */ /* 0x020fe200000000ff */
[----:B------:R-:W-:Y:S01]  /*78a0*/  FMUL.FTZ R4, R2, R112 ;  /* 0x0000007002047220 */ /* 0x000fe20000410000 */
[----:B------:R-:W-:Y:S01]  /*78b0*/  F2FP.PACK_AB R112, R224, R225 ;  /* 0x000000e1e070723e */ /* 0x000fe200000000ff */
[--C-:B------:R-:W-:Y:S02]  /*78c0*/  FFMA.FTZ R25, R25, c[0x0][0x2d0], -R109.reuse ;  /* 0x0000b40019197a23 */ /* 0x100fe4000001086d */
[--C-:B------:R-:W-:Y:S01]  /*78d0*/  FFMA.FTZ R29, R29, c[0x0][0x2d0], -R109.reuse ;  /* 0x0000b4001d1d7a23 */ /* 0x100fe2000001086d */
[----:B------:R-:W4:Y:S01]  /*78e0*/  MUFU.EX2 R169, R20 ;  /* 0x0000001400a97308 */ /* 0x000f220000000800 */
[--C-:B------:R-:W-:Y:S02]  /*78f0*/  FFMA.FTZ R33, R33, c[0x0][0x2d0], -R109.reuse ;  /* 0x0000b40021217a23 */ /* 0x100fe4000001086d */
[C---:B-1----:R-:W-:Y:S05]  /*7900*/  HMMA.16816.F32 R4, R112.reuse, R136, R4 ;  /* 0x000000887004723c */ /* 0x042fea0000001804 */
[----:B---3--:R-:W-:Y:S02]  /*7910*/  FMUL.FTZ R19, R0, R127 ;  /* 0x0000007f00137220 */ /* 0x008fe40000410000 */
[----:B------:R-:W-:Y:S01]  /*7920*/  LDSM.16.MT88.4 R124, [R197+0x4000] ;  /* 0x00400000c57c783b */ /* 0x000fe20000004200 */
[C---:B------:R-:W-:Y:S01]  /*7930*/  HMMA.16816.F32 R8, R112.reuse, R138, R8 ;  /* 0x0000008a7008723c */ /* 0x040fe20000001808 */
[----:B------:R-:W1:Y:S03]  /*7940*/  MUFU.EX2 R168, R21 ;  /* 0x0000001500a87308 */ /* 0x000e660000000800 */
[--C-:B------:R-:W-:Y:S02]  /*7950*/  FFMA.FTZ R35, R35, c[0x0][0x2d0], -R108.reuse ;  /* 0x0000b40023237a23 */ /* 0x100fe4000001086c */
[----:B------:R-:W-:Y:S01]  /*7960*/  FFMA.FTZ R37, R37, c[0x0][0x2d0], -R109 ;  /* 0x0000b40025257a23 */ /* 0x000fe2000001086d */
[----:B------:R-:W3:Y:S01]  /*7970*/  LDSM.16.MT88.4 R136, [R197+0x3800] ;  /* 0x00380000c588783b */ /* 0x000ee20000004200 */
[C---:B------:R-:W-:Y:S03]  /*7980*/  HMMA.16816.F32 R60, R112.reuse, R140, R60 ;  /* 0x0000008c703c723c */ /* 0x040fe6000000183c */
[----:B------:R5:W1:Y:S01]  /*7990*/  MUFU.EX2 R166, R23 ;  /* 0x0000001700a67308 */ /* 0x000a620000000800 */
[----:B------:R-:W-:Y:S02]  /*79a0*/  FFMA.FTZ R38, R38, c[0x0][0x2d0], -R108 ;  /* 0x0000b40026267a23 */ /* 0x000fe4000001086c */
[----:B------:R-:W-:Y:S02]  /*79b0*/  FFMA.FTZ R2, R2, R226, R225 ;  /* 0x000000e202027223 */ /* 0x000fe400000100e1 */
[C---:B------:R-:W-:Y:S01]  /*79c0*/  HMMA.16816.F32 R64, R112.reuse, R142, R64 ;  /* 0x0000008e7040723c */ /* 0x040fe20000001840 */
[----:B------:R-:W1:Y:S03]  /*79d0*/  LDSM.16.MT88.4 R140, [R199+0x3800] ;  /* 0x00380000c78c783b */ /* 0x000e660000004200 */
[----:B------:R-:W-:Y:S01]  /*79e0*/  FFMA.FTZ R0, R0, R227, R221 ;  /* 0x000000e300007223 */ /* 0x000fe200000100dd */
[----:B------:R-:W1:Y:S01]  /*79f0*/  MUFU.EX2 R165, R24 ;  /* 0x0000001800a57308 */ /* 0x000e620000000800 */
[----:B------:R-:W-:Y:S02]  /*7a00*/  FADD.FTZ R2, R224, R2 ;  /* 0x00000002e0027221 */ /* 0x000fe40000010000 */
[C---:B------:R-:W-:Y:S04]  /*7a10*/  HMMA.16816.F32 R68, R112.reuse, R144, R68 ;  /* 0x000000907044723c */ /* 0x040fe80000001844 */
[----:B------:R-:W-:Y:S02]  /*7a20*/  FADD.FTZ R0, R220, R0 ;  /* 0x00000000dc007221 */ /* 0x000fe40000010000 */
[----:B------:R-:W-:Y:S01]  /*7a30*/  FADD.FTZ R2, R223, R2 ;  /* 0x00000002df027221 */ /* 0x000fe20000010000 */
[----:B------:R-:W-:Y:S01]  /*7a40*/  MUFU.EX2 R164, R25 ;  /* 0x0000001900a47308 */ /* 0x000fe20000000800 */
[C---:B------:R-:W-:Y:S01]  /*7a50*/  HMMA.16816.F32 R72, R112.reuse, R146, R72 ;  /* 0x000000927048723c */ /* 0x040fe20000001848 */
[----:B-----5:R-:W-:Y:S03]  /*7a60*/  LDSM.16.MT88.4 R20, [R200+0x4000] ;  /* 0x00400000c814783b */ /* 0x020fe60000004200 */
[----:B------:R-:W-:Y:S02]  /*7a70*/  FADD.FTZ R0, R219, R0 ;  /* 0x00000000db007221 */ /* 0x000fe40000010000 */
[----:B------:R-:W-:Y:S02]  /*7a80*/  FADD.FTZ R2, R222, R2 ;  /* 0x00000002de027221 */ /* 0x000fe40000010000 */
[C---:B--2---:R-:W-:Y:S01]  /*7a90*/  HMMA.16816.F32 R76, R112.reuse, R116, R76 ;  /* 0x00000074704c723c */ /* 0x044fe2000000184c */
[----:B------:R-:W2:Y:S03]  /*7aa0*/  MUFU.EX2 R163, R26 ;  /* 0x0000001a00a37308 */ /* 0x000ea60000000800 */
[----:B------:R-:W-:Y:S02]  /*7ab0*/  FADD.FTZ R0, R218, R0 ;  /* 0x00000000da007221 */ /* 0x000fe40000010000 */
[----:B------:R-:W-:Y:S02]  /*7ac0*/  FADD.FTZ R2, R217, R2 ;  /* 0x00000002d9027221 */ /* 0x000fe40000010000 */
[C---:B------:R-:W-:Y:S01]  /*7ad0*/  HMMA.16816.F32 R80, R112.reuse, R118, R80 ;  /* 0x000000767050723c */ /* 0x040fe20000001850 */
[----:B------:R-:W5:Y:S02]  /*7ae0*/  LDSM.16.MT88.4 R116, [R198+0x3800] ;  /* 0x00380000c674783b */ /* 0x000f640000004200 */
[----:B------:R2:W2:Y:S01]  /*7af0*/  MUFU.EX2 R162, R27 ;  /* 0x0000001b00a27308 */ /* 0x0004a20000000800 */
[----:B------:R-:W-:Y:S02]  /*7b00*/  FADD.FTZ R0, R183, R0 ;  /* 0x00000000b7007221 */ /* 0x000fe40000010000 */
[----:B------:R-:W-:Y:S02]  /*7b10*/  FADD.FTZ R2, R216, R2 ;  /* 0x00000002d8027221 */ /* 0x000fe40000010000 */
[C---:B---3--:R-:W-:Y:S04]  /*7b20*/  HMMA.16816.F32 R84, R112.reuse, R136, R84 ;  /* 0x000000887054723c */ /* 0x048fe80000001854 */
[----:B------:R-:W-:Y:S01]  /*7b30*/  FADD.FTZ R0, R182, R0 ;  /* 0x00000000b6007221 */ /* 0x000fe20000010000 */
[----:B------:R-:W-:Y:S01]  /*7b40*/  MUFU.EX2 R160, R29 ;  /* 0x0000001d00a07308 */ /* 0x000fe20000000800 */
[----:B------:R-:W-:Y:S02]  /*7b50*/  FADD.FTZ R2, R181, R2 ;  /* 0x00000002b5027221 */ /* 0x000fe40000010000 */
[C---:B------:R-:W-:Y:S01]  /*7b60*/  HMMA.16816.F32 R88, R112.reuse, R138, R88 ;  /* 0x0000008a7058723c */ /* 0x040fe20000001858 */
[----:B------:R-:W3:Y:S03]  /*7b70*/  LDSM.16.MT88.4 R136, [R197+0x800] ;  /* 0x00080000c588783b */ /* 0x000ee60000004200 */
[----:B------:R-:W-:Y:S02]  /*7b80*/  FADD.FTZ R0, R171, R0 ;  /* 0x00000000ab007221 */ /* 0x000fe40000010000 */
[----:B------:R-:W-:Y:S01]  /*7b90*/  FADD.FTZ R2, R180, R2 ;  /* 0x00000002b4027221 */ /* 0x000fe20000010000 */
[----:B------:R-:W3:Y:S01]  /*7ba0*/  MUFU.EX2 R155, R30 ;  /* 0x0000001e009b7308 */ /* 0x000ee20000000800 */
[C---:B-1----:R-:W-:Y:S01]  /*7bb0*/  HMMA.16816.F32 R12, R112.reuse, R140, R12 ;  /* 0x0000008c700c723c */ /* 0x042fe2000000180c */
[----:B--2---:R-:W-:Y:S03]  /*7bc0*/  LDSM.16.MT88.4 R24, [R199+0x1000] ;  /* 0x00100000c718783b */ /* 0x004fe60000004200 */
[----:B------:R-:W-:Y:S02]  /*7bd0*/  FADD.FTZ R0, R170, R0 ;  /* 0x00000000aa007221 */ /* 0x000fe40000010000 */
[----:B----4-:R-:W-:Y:S02]  /*7be0*/  FADD.FTZ R2, R169, R2 ;  /* 0x00000002a9027221 */ /* 0x010fe40000010000 */
[C---:B------:R-:W-:Y:S01]  /*7bf0*/  HMMA.16816.F32 R92, R112.reuse, R142, R92 ;  /* 0x0000008e705c723c */ /* 0x040fe2000000185c */
[----:B------:R-:W1:Y:S01]  /*7c00*/  MUFU.EX2 R154, R31 ;  /* 0x0000001f009a7308 */ /* 0x000e620000000800 */
[----:B------:R-:W2:Y:S02]  /*7c10*/  LDSM.16.MT88.4 R140, [R199+0x800] ;  /* 0x00080000c78c783b */ /* 0x000ea40000004200 */
[----:B------:R-:W-:Y:S02]  /*7c20*/  FADD.FTZ R0, R167, R0 ;  /* 0x00000000a7007221 */ /* 0x000fe40000010000 */
[----:B------:R-:W-:Y:S02]  /*7c30*/  FADD.FTZ R2, R168, R2 ;  /* 0x00000002a8027221 */ /* 0x000fe40000010000 */
[----:B------:R-:W-:Y:S01]  /*7c40*/  FADD.FTZ R0, R166, R0 ;  /* 0x00000000a6007221 */ /* 0x000fe20000010000 */
[C---:B-----5:R-:W-:Y:S02]  /*7c50*/  HMMA.16816.F32 R96, R112.reuse, R116, R96 ;  /* 0x000000747060723c */ /* 0x060fe40000001860 */
[----:B------:R-:W-:Y:S01]  /*7c60*/  MUFU.EX2 R152, R33 ;  /* 0x0000002100987308 */ /* 0x000fe20000000800 */
[----:B------:R-:W-:Y:S02]  /*7c70*/  FADD.FTZ R2, R165, R2 ;  /* 0x00000002a5027221 */ /* 0x000fe40000010000 */
[----:B------:R-:W-:Y:S02]  /*7c80*/  FADD.FTZ R0, R163, R0 ;  /* 0x00000000a3007221 */ /* 0x000fe40000010000 */
[----:B------:R-:W-:Y:S01]  /*7c90*/  FADD.FTZ R2, R164, R2 ;  /* 0x00000002a4027221 */ /* 0x000fe20000010000 */
[C---:B------:R-:W-:Y:S01]  /*7ca0*/  HMMA.16816.F32 R100, R112.reuse, R118, R100 ;  /* 0x000000767064723c */ /* 0x040fe20000001864 */
[----:B------:R-:W4:Y:S03]  /*7cb0*/  LDSM.16.MT88.4 R116, [R198+0x800] ;  /* 0x00080000c674783b */ /* 0x000f260000004200 */
[----:B------:R-:W5:Y:S01]  /*7cc0*/  MUFU.EX2 R151, R34 ;  /* 0x0000002200977308 */ /* 0x000f620000000800 */
[----:B------:R-:W-:Y:S03]  /*7cd0*/  FADD.FTZ R0, R162, R0 ;  /* 0x00000000a2007221 */ /* 0x000fe60000010000 */
[C---:B------:R-:W-:Y:S04]  /*7ce0*/  HMMA.16816.F32 R16, R112.reuse, R120, R16 ;  /* 0x000000787010723c */ /* 0x040fe80000001810 */
[----:B---3--:R-:W-:Y:S02]  /*7cf0*/  FADD.FTZ R0, R155, R0 ;  /* 0x000000009b007221 */ /* 0x008fe40000010000 */
[----:B------:R-:W3:Y:S02]  /*7d00*/  MUFU.EX2 R150, R35 ;  /* 0x0000002300967308 */ /* 0x000ee40000000800 */
[----:B------:R-:W-:Y:S01]  /*7d10*/  HMMA.16816.F32 R104, R112, R122, R104 ;  /* 0x0000007a7068723c */ /* 0x000fe20000001868 */
[----:B------:R-:W4:Y:S03]  /*7d20*/  LDSM.16.MT88.4 R120, [R200+0x800] ;  /* 0x00080000c878783b */ /* 0x000f260000004200 */
[----:B-1----:R-:W-:Y:S03]  /*7d30*/  FADD.FTZ R0, R154, R0 ;  /* 0x000000009a007221 */ /* 0x002fe60000010000 */
[----:B------:R-:W-:Y:S01]  /*7d40*/  F2FP.PACK_AB R112, R216, R217 ;  /* 0x000000d9d870723e */ /* 0x000fe200000000ff */
[----:B------:R-:W-:Y:S01]  /*7d50*/  MUFU.EX2 R148, R37 ;  /* 0x0000002500947308 */ /* 0x000fe20000000800 */
[----:B------:R-:W-:Y:S03]  /*7d60*/  F2FP.PACK_AB R113, R182, R183 ;  /* 0x000000b7b671723e */ /* 0x000fe600000000ff */
[----:B------:R-:W-:Y:S01]  /*7d70*/  F2FP.PACK_AB R114, R180, R181 ;  /* 0x000000b5b472723e */ /* 0x000fe200000000ff */
[----:B-----5:R-:W-:Y:S01]  /*7d80*/  FADD.FTZ R0, R151, R0 ;  /* 0x0000000097007221 */ /* 0x020fe20000010000 */
[----:B------:R-:W-:Y:S04]  /*7d90*/  F2FP.PACK_AB R115, R170, R171 ;  /* 0x000000abaa73723e */ /* 0x000fe800000000ff */
[----:B------:R-:W1:Y:S03]  /*7da0*/  MUFU.EX2 R147, R38 ;  /* 0x0000002600937308 */ /* 0x000e660000000800 */
[C---:B------:R-:W-:Y:S03]  /*7db0*/  HMMA.16816.F32 R4, R112.reuse, R136, R4 ;  /* 0x000000887004723c */ /* 0x040fe60000001804 */
[----:B---3--:R-:W-:Y:S05]  /*7dc0*/  FADD.FTZ R0, R150, R0 ;  /* 0x0000000096007221 */ /* 0x008fea0000010000 */
[C---:B------:R-:W-:Y:S01]  /*7dd0*/  HMMA.16816.F32 R8, R112.reuse, R138, R8 ;  /* 0x0000008a7008723c */ /* 0x040fe20000001808 */
[----:B------:R-:W3:Y:S07]  /*7de0*/  LDSM.16.MT88.4 R136, [R199+0x4000] ;  /* 0x00400000c788783b */ /* 0x000eee0000004200 */
[C---:B--2---:R-:W-:Y:S04]  /*7df0*/  HMMA.16816.F32 R60, R112.reuse, R140, R60 ;  /* 0x0000008c703c723c */ /* 0x044fe8000000183c */
[----:B-1----:R-:W-:Y:S04]  /*7e00*/  FADD.FTZ R0, R147, R0 ;  /* 0x0000000093007221 */ /* 0x002fe80000010000 */
[C---:B------:R-:W-:Y:S08]  /*7e10*/  HMMA.16816.F32 R64, R112.reuse, R142, R64 ;  /* 0x0000008e7040723c */ /* 0x040ff00000001840 */
[C---:B----4-:R-:W-:Y:S08]  /*7e20*/  HMMA.16816.F32 R68, R112.reuse, R116, R68 ;  /* 0x000000747044723c */ /* 0x050ff00000001844 */
[C---:B------:R-:W-:Y:S01]  /*7e30*/  HMMA.16816.F32 R72, R112.reuse, R118, R72 ;  /* 0x000000767048723c */ /* 0x040fe20000001848 */
[----:B------:R-:W1:Y:S07]  /*7e40*/  LDSM.16.MT88.4 R116, [R198+0x4000] ;  /* 0x00400000c674783b */ /* 0x000e6e0000004200 */
[C---:B------:R-:W-:Y:S08]  /*7e50*/  HMMA.16816.F32 R76, R112.reuse, R120, R76 ;  /* 0x00000078704c723c */ /* 0x040ff0000000184c */
[C---:B------:R-:W-:Y:S01]  /*7e60*/  HMMA.16816.F32 R80, R112.reuse, R122, R80 ;  /* 0x0000007a7050723c */ /* 0x040fe20000001850 */
[----:B------:R-:W2:Y:S07]  /*7e70*/  LDSM.16.MT88.4 R120, [R197+0x1000] ;  /* 0x00100000c578783b */ /* 0x000eae0000004200 */
[C---:B------:R-:W-:Y:S08]  /*7e80*/  HMMA.16816.F32 R84, R112.reuse, R124, R84 ;  /* 0x0000007c7054723c */ /* 0x040ff00000001854 */
[C---:B------:R-:W-:Y:S01]  /*7e90*/  HMMA.16816.F32 R88, R112.reuse, R126, R88 ;  /* 0x0000007e7058723c */ /* 0x040fe20000001858 */
[----:B------:R-:W-:Y:S07]  /*7ea0*/  LDSM.16.MT88.4 R124, [R198+0x4800] ;  /* 0x00480000c67c783b */ /* 0x000fee0000004200 */
[C---:B---3--:R-:W-:Y:S08]  /*7eb0*/  HMMA.16816.F32 R12, R112.reuse, R136, R12 ;  /* 0x00000088700c723c */ /* 0x048ff0000000180c */
[C---:B------:R-:W-:Y:S08]  /*7ec0*/  HMMA.16816.F32 R92, R112.reuse, R138, R92 ;  /* 0x0000008a705c723c */ /* 0x040ff0000000185c */
[C---:B-1----:R-:W-:Y:S08]  /*7ed0*/  HMMA.16816.F32 R96, R112.reuse, R116, R96 ;  /* 0x000000747060723c */ /* 0x042ff00000001860 */
[C---:B------:R-:W-:Y:S01]  /*7ee0*/  HMMA.16816.F32 R100, R112.reuse, R118, R100 ;  /* 0x000000767064723c */ /* 0x040fe20000001864 */
[----:B------:R-:W1:Y:S07]  /*7ef0*/  LDSM.16.MT88.4 R116, [R198+0x1000] ;  /* 0x00100000c674783b */ /* 0x000e6e0000004200 */
[C---:B------:R-:W-:Y:S07]  /*7f00*/  HMMA.16816.F32 R16, R112.reuse, R20, R16 ;  /* 0x000000147010723c */ /* 0x040fee0000001810 */
[--C-:B------:R-:W-:Y:S01]  /*7f10*/  FFMA.FTZ R20, R28, c[0x0][0x2d0], -R109.reuse ;  /* 0x0000b4001c147a23 */ /* 0x100fe2000001086d */
[----:B------:R-:W-:Y:S01]  /*7f20*/  HMMA.16816.F32 R104, R112, R22, R104 ;  /* 0x000000167068723c */ /* 0x000fe20000001868 */
[----:B------:R-:W3:Y:S02]  /*7f30*/  LDSM.16.MT88.4 R112, [R200+0x1000] ;  /* 0x00100000c870783b */ /* 0x000ee40000004200 */
[----:B------:R4:W5:Y:S01]  /*7f40*/  MUFU.EX2 R161, R20 ;  /* 0x0000001400a17308 */ /* 0x0009620000000800 */
[----:B------:R-:W-:Y:S03]  /*7f50*/  F2FP.PACK_AB R21, R166, R167 ;  /* 0x000000a7a615723e */ /* 0x000fe600000000ff */
[----:B------:R-:W-:Y:S02]  /*7f60*/  F2FP.PACK_AB R22, R164, R165 ;  /* 0x000000a5a416723e */ /* 0x000fe400000000ff */
[----:B------:R-:W-:Y:S01]  /*7f70*/  F2FP.PACK_AB R23, R162, R163 ;  /* 0x000000a3a217723e */ /* 0x000fe200000000ff */
[----:B------:R-:W1:Y:S02]  /*7f80*/  LDSM.16.MT88.4 R28, [R197+0x4800] ;  /* 0x00480000c51c783b */ /* 0x000e640000004200 */
[----:B----4-:R-:W-:Y:S01]  /*7f90*/  F2FP.PACK_AB R20, R168, R169 ;  /* 0x000000a9a814723e */ /* 0x010fe200000000ff */
[----:B-----5:R-:W-:Y:S04]  /*7fa0*/  FADD.FTZ R2, R161, R2 ;  /* 0x00000002a1027221 */ /* 0x020fe80000010000 */
[----:B------:R-:W-:Y:S02]  /*7fb0*/  FADD.FTZ R2, R160, R2 ;  /* 0x00000002a0027221 */ /* 0x000fe40000010000 */
[C---:B--2---:R-:W-:Y:S08]  /*7fc0*/  HMMA.16816.F32 R4, R20.reuse, R120, R4 ;  /* 0x000000781404723c */ /* 0x044ff00000001804 */
[C---:B------:R-:W-:Y:S01]  /*7fd0*/  HMMA.16816.F32 R8, R20.reuse, R122, R8 ;  /* 0x0000007a1408723c */ /* 0x040fe20000001808 */
[----:B------:R-:W2:Y:S07]  /*7fe0*/  LDSM.16.MT88.4 R120, [R199+0x4800] ;  /* 0x00480000c778783b */ /* 0x000eae0000004200 */
[C---:B------:R-:W-:Y:S07]  /*7ff0*/  HMMA.16816.F32 R60, R20.reuse, R24, R60 ;  /* 0x00000018143c723c */ /* 0x040fee000000183c */
[--C-:B------:R-:W-:Y:S01]  /*8000*/  FFMA.FTZ R24, R32, c[0x0][0x2d0], -R109.reuse ;  /* 0x0000b40020187a23 */ /* 0x100fe2000001086d */
[C---:B------:R-:W-:Y:S01]  /*8010*/  HMMA.16816.F32 R64, R20.reuse, R26, R64 ;  /* 0x0000001a1440723c */ /* 0x040fe20000001840 */
[----:B------:R-:W-:Y:S02]  /*8020*/  LDSM.16.MT88.4 R32, [R199+0x1800] ;  /* 0x00180000c720783b */ /* 0x000fe40000004200 */
[----:B------:R4:W5:Y:S05]  /*8030*/  MUFU.EX2 R153, R24 ;  /* 0x0000001800997308 */ /* 0x00096a0000000800 */
[C---:B-1----:R-:W-:Y:S08]  /*8040*/  HMMA.16816.F32 R68, R20.reuse, R116, R68 ;  /* 0x000000741444723c */ /* 0x042ff00000001844 */
[C---:B------:R-:W-:Y:S01]  /*8050*/  HMMA.16816.F32 R72, R20.reuse, R118, R72 ;  /* 0x000000761448723c */ /* 0x040fe20000001848 */
[----:B------:R-:W-:Y:S07]  /*8060*/  LDSM.16.MT88.4 R116, [R197+0x1800] ;  /* 0x00180000c574783b */ /* 0x000fee0000004200 */
[C---:B---3--:R-:W-:Y:S01]  /*8070*/  HMMA.16816.F32 R76, R20.reuse, R112, R76 ;  /* 0x00000070144c723c */ /* 0x048fe2000000184c */
[----:B----4-:R-:W1:Y:S03]  /*8080*/  LDSM.16.MT88.4 R24, [R200+0x4800] ;  /* 0x00480000c818783b */ /* 0x010e660000004200 */
[----:B-----5:R-:W-:Y:S04]  /*8090*/  FADD.FTZ R2, R153, R2 ;  /* 0x0000000299027221 */ /* 0x020fe80000010000 */
[C---:B------:R-:W-:Y:S01]  /*80a0*/  HMMA.16816.F32 R80, R20.reuse, R114, R80 ;  /* 0x000000721450723c */ /* 0x040fe20000001850 */
[----:B------:R-:W-:Y:S03]  /*80b0*/  LDSM.16.MT88.4 R112, [R197+0x5000] ;  /* 0x00500000c570783b */ /* 0x000fe60000004200 */
[----:B------:R-:W-:Y:S04]  /*80c0*/  FADD.FTZ R2, R152, R2 ;  /* 0x0000000298027221 */ /* 0x000fe80000010000 */
[C---:B------:R-:W-:Y:S07]  /*80d0*/  HMMA.16816.F32 R84, R20.reuse, R28, R84 ;  /* 0x0000001c1454723c */ /* 0x040fee0000001854 */
[--C-:B------:R-:W-:Y:S01]  /*80e0*/  FFMA.FTZ R28, R36, c[0x0][0x2d0], -R109.reuse ;  /* 0x0000b400241c7a23 */ /* 0x100fe2000001086d */
[C---:B------:R-:W-:Y:S03]  /*80f0*/  HMMA.16816.F32 R88, R20.reuse, R30, R88 ;  /* 0x0000001e1458723c */ /* 0x040fe60000001858 */
[----:B------:R3:W4:Y:S01]  /*8100*/  MUFU.EX2 R149, R28 ;  /* 0x0000001c00957308 */ /* 0x0007220000000800 */
[--C-:B------:R-:W-:Y:S02]  /*8110*/  FFMA.FTZ R36, R40, c[0x0][0x2d0], -R109.reuse ;  /* 0x0000b40028247a23 */ /* 0x100fe4000001086d */
[--C-:B------:R-:W-:Y:S02]  /*8120*/  FFMA.FTZ R40, R48, c[0x0][0x2d0], -R109.reuse ;  /* 0x0000b40030287a23 */ /* 0x100fe4000001086d */
[C---:B--2---:R-:W-:Y:S04]  /*8130*/  HMMA.16816.F32 R12, R20.reuse, R120, R12 ;  /* 0x00000078140c723c */ /* 0x044fe8000000180c */
[--C-:B------:R-:W-:Y:S01]  /*8140*/  FFMA.FTZ R48, R57, c[0x0][0x2d0], -R109.reuse ;  /* 0x0000b40039307a23 */ /* 0x100fe2000001086d */
[----:B------:R-:W2:Y:S03]  /*8150*/  MUFU.EX2 R145, R36 ;  /* 0x0000002400917308 */ /* 0x000ea60000000800 */
[C---:B------:R-:W-:Y:S01]  /*8160*/  HMMA.16816.F32 R92, R20.reuse, R122, R92 ;  /* 0x0000007a145c723c */ /* 0x040fe2000000185c */
[----:B------:R-:W-:Y:S06]  /*8170*/  LDSM.16.MT88.4 R120, [R199+0x2000] ;  /* 0x00200000c778783b */ /* 0x000fec0000004200 */
[----:B------:R-:W-:Y:S01]  /*8180*/  MUFU.EX2 R141, R40 ;  /* 0x00000028008d7308 */ /* 0x000fe20000000800 */
[C---:B------:R-:W-:Y:S01]  /*8190*/  HMMA.16816.F32 R96, R20.reuse, R124, R96 ;  /* 0x0000007c1460723c */ /* 0x040fe20000001860 */
[----:B---3--:R-:W-:Y:S03]  /*81a0*/  LDSM.16.MT88.4 R28, [R200+0x1800] ;  /* 0x00180000c81c783b */ /* 0x008fe60000004200 */
[----:B----4-:R-:W-:Y:S04]  /*81b0*/  FADD.FTZ R2, R149, R2 ;  /* 0x0000000295027221 */ /* 0x010fe80000010000 */
[C---:B------:R-:W-:Y:S04]  /*81c0*/  HMMA.16816.F32 R100, R20.reuse, R126, R100 ;  /* 0x0000007e1464723c */ /* 0x040fe80000001864 */
[----:B------:R-:W-:Y:S04]  /*81d0*/  FADD.FTZ R2, R148, R2 ;  /* 0x0000000294027221 */ /* 0x000fe80000010000 */
[C---:B-1----:R-:W-:Y:S04]  /*81e0*/  HMMA.16816.F32 R16, R20.reuse, R24, R16 ;  /* 0x000000181410723c */ /* 0x042fe80000001810 */
[----:B--2---:R-:W-:Y:S04]  /*81f0*/  FADD.FTZ R2, R145, R2 ;  /* 0x0000000291027221 */ /* 0x004fe80000010000 */
[----:B------:R-:W-:Y:S01]  /*8200*/  HMMA.16816.F32 R104, R20, R26, R104 ;  /* 0x0000001a1468723c */ /* 0x000fe20000001868 */
[----:B------:R-:W1:Y:S06]  /*8210*/  LDSM.16.MT88.4 R24, [R198+0x1800] ;  /* 0x00180000c618783b */ /* 0x000e6c0000004200 */
[----:B------:R-:W-:Y:S02]  /*8220*/  F2FP.PACK_AB R20, R160, R161 ;  /* 0x000000a1a014723e */ /* 0x000fe400000000ff */
[----:B------:R-:W-:Y:S03]  /*8230*/  F2FP.PACK_AB R21, R154, R155 ;  /* 0x0000009b9a15723e */ /* 0x000fe600000000ff */
[----:B------:R-:W-:Y:S02]  /*8240*/  F2FP.PACK_AB R22, R152, R153 ;  /* 0x000000999816723e */ /* 0x000fe400000000ff */
[----:B------:R-:W-:Y:S07]  /*8250*/  F2FP.PACK_AB R23, R150, R151 ;  /* 0x000000979617723e */ /* 0x000fee00000000ff */
[C---:B------:R-:W-:Y:S08]  /*8260*/  HMMA.16816.F32 R4, R20.reuse, R116, R4 ;  /* 0x000000741404723c */ /* 0x040ff00000001804 */
[C---:B------:R-:W-:Y:S01]  /*8270*/  HMMA.16816.F32 R8, R20.reuse, R118, R8 ;  /* 0x000000761408723c */ /* 0x040fe20000001808 */
[----:B------:R-:W-:Y:S07]  /*8280*/  LDSM.16.MT88.4 R116, [R200+0x5000] ;  /* 0x00500000c874783b */ /* 0x000fee0000004200 */
[C---:B------:R-:W-:Y:S07]  /*8290*/  HMMA.16816.F32 R60, R20.reuse, R32, R60 ;  /* 0x00000020143c723c */ /* 0x040fee000000183c */
[----:B------:R-:W-:Y:S01]  /*82a0*/  FFMA.FTZ R32, R39, c[0x0][0x2d0], -R108 ;  /* 0x0000b40027207a23 */ /* 0x000fe2000001086c */
[C---:B------:R-:W-:Y:S01]  /*82b0*/  HMMA.16816.F32 R64, R20.reuse, R34, R64 ;  /* 0x000000221440723c */ /* 0x040fe20000001840 */
[----:B------:R-:W-:Y:S02]  /*82c0*/  LDSM.16.MT88.4 R36, [R198+0x5000] ;  /* 0x00500000c624783b */ /* 0x000fe40000004200 */
[----:B------:R2:W3:Y:S05]  /*82d0*/  MUFU.EX2 R146, R32 ;  /* 0x0000002000927308 */ /* 0x0004ea0000000800 */
[C---:B-1----:R-:W-:Y:S07]  /*82e0*/  HMMA.16816.F32 R68, R20.reuse, R24, R68 ;  /* 0x000000181444723c */ /* 0x042fee0000001844 */
[--C-:B------:R-:W-:Y:S01]  /*82f0*/  FFMA.FTZ R24, R41, c[0x0][0x2d0], -R109.reuse ;  /* 0x0000b40029187a23 */ /* 0x100fe2000001086d */
[C---:B------:R-:W-:Y:S03]  /*8300*/  HMMA.16816.F32 R72, R20.reuse, R26, R72 ;  /* 0x0000001a1448723c */ /* 0x040fe60000001848 */
[----:B------:R1:W4:Y:S05]  /*8310*/  MUFU.EX2 R144, R24 ;  /* 0x0000001800907308 */ /* 0x00032a0000000800 */
[C---:B------:R-:W-:Y:S01]  /*8320*/  HMMA.16816.F32 R76, R20.reuse, R28, R76 ;  /* 0x0000001c144c723c */ /* 0x040fe2000000184c */
[----:B--2---:R-:W2:Y:S03]  /*8330*/  LDSM.16.MT88.4 R32, [R199+0x5000] ;  /* 0x00500000c720783b */ /* 0x004ea60000004200 */
[----:B---3--:R-:W-:Y:S03]  /*8340*/  FADD.FTZ R0, R146, R0 ;  /* 0x0000000092007221 */ /* 0x008fe60000010000 */
[--C-:B------:R-:W-:Y:S01]  /*8350*/  FFMA.FTZ R28, R43, c[0x0][0x2d0], -R108.reuse ;  /* 0x0000b4002b1c7a23 */ /* 0x100fe2000001086c */
[C---:B------:R-:W-:Y:S03]  /*8360*/  HMMA.16816.F32 R80, R20.reuse, R30, R80 ;  /* 0x0000001e1450723c */ /* 0x040fe60000001850 */
[----:B------:R3:W-:Y:S05]  /*8370*/  MUFU.EX2 R142, R28 ;  /* 0x0000001c008e7308 */ /* 0x0007ea0000000800 */
[C---:B------:R-:W-:Y:S04]  /*8380*/  HMMA.16816.F32 R84, R20.reuse, R112, R84 ;  /* 0x000000701454723c */ /* 0x040fe80000001854 */
[----:B-1----:R-:W-:Y:S02]  /*8390*/  FFMA.FTZ R24, R42, c[0x0][0x2d0], -R108 ;  /* 0x0000b4002a187a23 */ /* 0x002fe4000001086c */
[----:B------:R-:W-:Y:S01]  /*83a0*/  LDSM.16.MT88.4 R40, [R199+0x6000] ;  /* 0x00600000c728783b */ /* 0x000fe20000004200 */
[----:B----4-:R-:W-:Y:S01]  /*83b0*/  FADD.FTZ R2, R144, R2 ;  /* 0x0000000290027221 */ /* 0x010fe20000010000 */
[C---:B------:R-:W-:Y:S01]  /*83c0*/  HMMA.16816.F32 R88, R20.reuse, R114, R88 ;  /* 0x000000721458723c */ /* 0x040fe20000001858 */
[----:B------:R1:W4:Y:S05]  /*83d0*/  MUFU.EX2 R143, R24 ;  /* 0x00000018008f7308 */ /* 0x00032a0000000800 */
[----:B---3--:R-:W-:Y:S02]  /*83e0*/  LDSM.16.MT88.4 R28, [R198+0x2000] ;  /* 0x00200000c61c783b */ /* 0x008fe40000004200 */
[C---:B--2---:R-:W-:Y:S06]  /*83f0*/  HMMA.16816.F32 R12, R20.reuse, R32, R12 ;  /* 0x00000020140c723c */ /* 0x044fec000000180c */
[----:B-1----:R-:W1:Y:S01]  /*8400*/  LDSM.16.MT88.4 R24, [R197+0x2000] ;  /* 0x00200000c518783b */ /* 0x002e620000004200 */
[----:B----4-:R-:W-:Y:S01]  /*8410*/  FADD.FTZ R0, R143, R0 ;  /* 0x000000008f007221 */ /* 0x010fe20000010000 */
[C---:B------:R-:W-:Y:S04]  /*8420*/  HMMA.16816.F32 R92, R20.reuse, R34, R92 ;  /* 0x00000022145c723c */ /* 0x040fe8000000185c */
[----:B------:R-:W-:Y:S02]  /*8430*/  FADD.FTZ R0, R142, R0 ;  /* 0x000000008e007221 */ /* 0x000fe40000010000 */
[----:B------:R-:W2:Y:S02]  /*8440*/  LDSM.16.MT88.4 R32, [R200+0x2000] ;  /* 0x00200000c820783b */ /* 0x000ea40000004200 */
[C---:B------:R-:W-:Y:S07]  /*8450*/  HMMA.16816.F32 R96, R20.reuse, R36, R96 ;  /* 0x000000241460723c */ /* 0x040fee0000001860 */
[--C-:B------:R-:W-:Y:S01]  /*8460*/  FFMA.FTZ R36, R44, c[0x0][0x2d0], -R109.reuse ;  /* 0x0000b4002c247a23 */ /* 0x100fe2000001086d */
[C---:B------:R-:W-:Y:S03]  /*8470*/  HMMA.16816.F32 R100, R20.reuse, R38, R100 ;  /* 0x000000261464723c */ /* 0x040fe60000001864 */
[----:B------:R3:W4:Y:S05]  /*8480*/  MUFU.EX2 R127, R36 ;  /* 0x00000024007f7308 */ /* 0x00072a0000000800 */
[C---:B------:R-:W-:Y:S08]  /*8490*/  HMMA.16816.F32 R16, R20.reuse, R116, R16 ;  /* 0x000000741410723c */ /* 0x040ff00000001810 */
[----:B------:R-:W-:Y:S01]  /*84a0*/  HMMA.16816.F32 R104, R20, R118, R104 ;  /* 0x000000761468723c */ /* 0x000fe20000001868 */
[----:B------:R-:W-:Y:S06]  /*84b0*/  LDSM.16.MT88.4 R116, [R197+0x3000] ;  /* 0x00300000c574783b */ /* 0x000fec0000004200 */
[----:B------:R-:W-:Y:S02]  /*84c0*/  F2FP.PACK_AB R20, R148, R149 ;  /* 0x000000959414723e */ /* 0x000fe400000000ff */
[----:B------:R-:W-:Y:S01]  /*84d0*/  F2FP.PACK_AB R21, R146, R147 ;  /* 0x000000939215723e */ /* 0x000fe200000000ff */
[----:B---3--:R-:W-:Y:S02]  /*84e0*/  LDSM.16.MT88.4 R36, [R199+0x5800] ;  /* 0x00580000c724783b */ /* 0x008fe40000004200 */
[----:B------:R-:W-:Y:S01]  /*84f0*/  F2FP.PACK_AB R22, R144, R145 ;  /* 0x000000919016723e */ /* 0x000fe200000000ff */
[----:B----4-:R-:W-:Y:S01]  /*8500*/  FADD.FTZ R2, R127, R2 ;  /* 0x000000027f027221 */ /* 0x010fe20000010000 */
[----:B------:R-:W-:Y:S07]  /*8510*/  F2FP.PACK_AB R23, R142, R143 ;  /* 0x0000008f8e17723e */ /* 0x000fee00000000ff */
[C---:B-1----:R-:W-:Y:S08]  /*8520*/  HMMA.16816.F32 R4, R20.reuse, R24, R4 ;  /* 0x000000181404723c */ /* 0x042ff00000001804 */
[C---:B------:R-:W-:Y:S01]  /*8530*/  HMMA.16816.F32 R8, R20.reuse, R26, R8 ;  /* 0x0000001a1408723c */ /* 0x040fe20000001808 */
[----:B------:R-:W1:Y:S07]  /*8540*/  LDSM.16.MT88.4 R24, [R197+0x5800] ;  /* 0x00580000c518783b */ /* 0x000e6e0000004200 */
[C---:B------:R-:W-:Y:S08]  /*8550*/  HMMA.16816.F32 R60, R20.reuse, R120, R60 ;  /* 0x00000078143c723c */ /* 0x040ff0000000183c */
[C---:B------:R-:W-:Y:S08]  /*8560*/  HMMA.16816.F32 R64, R20.reuse, R122, R64 ;  /* 0x0000007a1440723c */ /* 0x040ff00000001840 */
[C---:B------:R-:W-:Y:S07]  /*8570*/  HMMA.16816.F32 R68, R20.reuse, R28, R68 ;  /* 0x0000001c1444723c */ /* 0x040fee0000001844 */
[--C-:B------:R-:W-:Y:S01]  /*8580*/  FFMA.FTZ R28, R45, c[0x0][0x2d0], -R109.reuse ;  /* 0x0000b4002d1c7a23 */ /* 0x100fe2000001086d */
[C---:B------:R-:W-:Y:S03]  /*8590*/  HMMA.16816.F32 R72, R20.reuse, R30, R72 ;  /* 0x0000001e1448723c */ /* 0x040fe60000001848 */
[----:B------:R3:W4:Y:S05]  /*85a0*/  MUFU.EX2 R126, R28 ;  /* 0x0000001c007e7308 */ /* 0x00072a0000000800 */
[C---:B--2---:R-:W-:Y:S07]  /*85b0*/  HMMA.16816.F32 R76, R20.reuse, R32, R76 ;  /* 0x00000020144c723c */ /* 0x044fee000000184c */
[--C-:B------:R-:W-:Y:S01]  /*85c0*/  FFMA.FTZ R32, R47, c[0x0][0x2d0], -R108.reuse ;  /* 0x0000b4002f207a23 */ /* 0x100fe2000001086c */
[C---:B------:R-:W-:Y:S03]  /*85d0*/  HMMA.16816.F32 R80, R20.reuse, R34, R80 ;  /* 0x000000221450723c */ /* 0x040fe60000001850 */
[----:B------:R2:W-:Y:S05]  /*85e0*/  MUFU.EX2 R124, R32 ;  /* 0x00000020007c7308 */ /* 0x0005ea0000000800 */
[C---:B-1----:R-:W-:Y:S04]  /*85f0*/  HMMA.16816.F32 R84, R20.reuse, R24, R84 ;  /* 0x000000181454723c */ /* 0x042fe80000001854 */
[----:B---3--:R-:W-:Y:S02]  /*8600*/  FFMA.FTZ R28, R46, c[0x0][0x2d0], -R108 ;  /* 0x0000b4002e1c7a23 */ /* 0x008fe4000001086c */
[----:B------:R-:W-:Y:S01]  /*8610*/  LDSM.16.MT88.4 R44, [R198+0x6000] ;  /* 0x00600000c62c783b */ /* 0x000fe20000004200 */
[--C-:B------:R-:W-:Y:S01]  /*8620*/  FFMA.FTZ R24, R49, c[0x0][0x2d0], -R109.reuse ;  /* 0x0000b40031187a23 */ /* 0x100fe2000001086d */
[C---:B------:R-:W-:Y:S01]  /*8630*/  HMMA.16816.F32 R88, R20.reuse, R26, R88 ;  /* 0x0000001a1458723c */ /* 0x040fe20000001858 */
[----:B------:R1:W3:Y:S03]  /*8640*/  MUFU.EX2 R125, R28 ;  /* 0x0000001c007d7308 */ /* 0x0002e60000000800 */
[----:B----4-:R-:W-:Y:S04]  /*8650*/  FADD.FTZ R2, R126, R2 ;  /* 0x000000027e027221 */ /* 0x010fe80000010000 */
[C---:B------:R-:W-:Y:S03]  /*8660*/  HMMA.16816.F32 R12, R20.reuse, R36, R12 ;  /* 0x00000024140c723c */ /* 0x040fe6000000180c */
[----:B------:R4:W-:Y:S01]  /*8670*/  MUFU.EX2 R140, R24 ;  /* 0x00000018008c7308 */ /* 0x0009e20000000800 */
[----:B--2---:R-:W-:Y:S01]  /*8680*/  LDSM.16.MT88.4 R32, [R200+0x5800] ;  /* 0x00580000c820783b */ /* 0x004fe20000004200 */
[----:B------:R-:W-:Y:S02]  /*8690*/  FADD.FTZ R2, R141, R2 ;  /* 0x000000028d027221 */ /* 0x000fe40000010000 */
[----:B------:R-:W-:Y:S01]  /*86a0*/  FFMA.FTZ R36, R51, c[0x0][0x2d0], -R108 ;  /* 0x0000b40033247a23 */ /* 0x000fe2000001086c */
[C---:B------:R-:W-:Y:S05]  /*86b0*/  HMMA.16816.F32 R92, R20.reuse, R38, R92 ;  /* 0x00000026145c723c */ /* 0x040fea000000185c */
[----:B------:R2:W-:Y:S01]  /*86c0*/  MUFU.EX2 R138, R36 ;  /* 0x00000024008a7308 */ /* 0x0005e20000000800 */
[----:B-1----:R-:W1:Y:S01]  /*86d0*/  LDSM.16.MT88.4 R28, [R198+0x5800] ;  /* 0x00580000c61c783b */ /* 0x002e620000004200 */
[----:B---3--:R-:W-:Y:S05]  /*86e0*/  FADD.FTZ R0, R125, R0 ;  /* 0x000000007d007221 */ /* 0x008fea0000010000 */
[----:B------:R-:W-:Y:S02]  /*86f0*/  FADD.FTZ R0, R124, R0 ;  /* 0x000000007c007221 */ /* 0x000fe40000010000 */
[----:B----4-:R-:W-:Y:S02]  /*8700*/  FFMA.FTZ R24, R50, c[0x0][0x2d0], -R108 ;  /* 0x0000b40032187a23 */ /* 0x010fe4000001086c */
[----:B------:R-:W-:Y:S01]  /*8710*/  MUFU.EX2 R50, R48 ;  /* 0x0000003000327308 */ /* 0x000fe20000000800 */
[----:B--2---:R-:W-:Y:S09]  /*8720*/  LDSM.16.MT88.4 R36, [R199+0x2800] ;  /* 0x00280000c724783b */ /* 0x004ff20000004200 */
[----:B------:R2:W3:Y:S01]  /*8730*/  MUFU.EX2 R139, R24 ;  /* 0x00000018008b7308 */ /* 0x0004e20000000800 */
[C---:B-1----:R-:W-:Y:S01]  /*8740*/  HMMA.16816.F32 R96, R20.reuse, R28, R96 ;  /* 0x0000001c1460723c */ /* 0x042fe20000001860 */
[----:B--2---:R-:W1:Y:S06]  /*8750*/  LDSM.16.MT88.4 R24, [R197+0x2800] ;  /* 0x00280000c518783b */ /* 0x004e6c0000004200 */
[--C-:B------:R-:W-:Y:S01]  /*8760*/  FFMA.FTZ R28, R52, c[0x0][0x2d0], -R109.reuse ;  /* 0x0000b400341c7a23 */ /* 0x100fe2000001086d */
[C---:B------:R-:W-:Y:S03]  /*8770*/  HMMA.16816.F32 R100, R20.reuse, R30, R100 ;  /* 0x0000001e1464723c */ /* 0x040fe60000001864 */
[----:B------:R2:W-:Y:S01]  /*8780*/  MUFU.EX2 R137, R28 ;  /* 0x0000001c00897308 */ /* 0x0005e20000000800 */
[----:B---3--:R-:W-:Y:S04]  /*8790*/  FADD.FTZ R0, R139, R0 ;  /* 0x000000008b007221 */ /* 0x008fe80000010000 */
[C---:B------:R-:W-:Y:S07]  /*87a0*/  HMMA.16816.F32 R16, R20.reuse, R32, R16 ;  /* 0x000000201410723c */ /* 0x040fee0000001810 */
[--C-:B------:R-:W-:Y:S01]  /*87b0*/  FFMA.FTZ R32, R53, c[0x0][0x2d0], -R109.reuse ;  /* 0x0000b40035207a23 */ /* 0x100fe2000001086d */
[----:B------:R-:W-:Y:S03]  /*87c0*/  HMMA.16816.F32 R104, R20, R34, R104 ;  /* 0x000000221468723c */ /* 0x000fe60000001868 */
[----:B------:R3:W4:Y:S04]  /*87d0*/  MUFU.EX2 R136, R32 ;  /* 0x0000002000887308 */ /* 0x0007280000000800 */
[----:B------:R-:W-:Y:S02]  /*87e0*/  F2FP.PACK_AB R20, R126, R127 ;  /* 0x0000007f7e14723e */ /* 0x000fe400000000ff */
[----:B------:R-:W-:Y:S01]  /*87f0*/  F2FP.PACK_AB R21, R124, R125 ;  /* 0x0000007d7c15723e */ /* 0x000fe200000000ff */
[----:B--2---:R-:W2:Y:S02]  /*8800*/  LDSM.16.MT88.4 R28, [R198+0x2800] ;  /* 0x00280000c61c783b */ /* 0x004ea40000004200 */
[----:B------:R-:W-:Y:S02]  /*8810*/  F2FP.PACK_AB R22, R140, R141 ;  /* 0x0000008d8c16723e */ /* 0x000fe400000000ff */
[----:B------:R-:W-:Y:S07]  /*8820*/  F2FP.PACK_AB R23, R138, R139 ;  /* 0x0000008b8a17723e */ /* 0x000fee00000000ff */
[C---:B-1----:R-:W-:Y:S01]  /*8830*/  HMMA.16816.F32 R4, R20.reuse, R24, R4 ;  /* 0x000000181404723c */ /* 0x042fe20000001804 */
[----:B---3--:R-:W1:Y:S06]  /*8840*/  LDSM.16.MT88.4 R32, [R200+0x2800] ;  /* 0x00280000c820783b */ /* 0x008e6c0000004200 */
[--C-:B------:R-:W-:Y:S01]  /*8850*/  FFMA.FTZ R24, R54, c[0x0][0x2d0], -R108.reuse ;  /* 0x0000b40036187a23 */ /* 0x100fe2000001086c */
[C---:B------:R-:W-:Y:S03]  /*8860*/  HMMA.16816.F32 R8, R20.reuse, R26, R8 ;  /* 0x0000001a1408723c */ /* 0x040fe60000001808 */
[----:B------:R3:W-:Y:S05]  /*8870*/  MUFU.EX2 R53, R24 ;  /* 0x0000001800357308 */ /* 0x0007ea0000000800 */
[C---:B------:R-:W-:Y:S07]  /*8880*/  HMMA.16816.F32 R60, R20.reuse, R36, R60 ;  /* 0x00000024143c723c */ /* 0x040fee000000183c */
[----:B------:R-:W-:Y:S01]  /*8890*/  FFMA.FTZ R36, R56, c[0x0][0x2d0], -R109 ;  /* 0x0000b40038247a23 */ /* 0x000fe2000001086d */
[C---:B------:R-:W-:Y:S03]  /*88a0*/  HMMA.16816.F32 R64, R20.reuse, R38, R64 ;  /* 0x000000261440723c */ /* 0x040fe60000001840 */
[----:B------:R5:W-:Y:S01]  /*88b0*/  MUFU.EX2 R51, R36 ;  /* 0x0000002400337308 */ /* 0x000be20000000800 */
[----:B------:R-:W-:Y:S04]  /*88c0*/  MOV R109, R3 ;  /* 0x00000003006d7202 */ /* 0x000fe80000000f00 */
[C---:B--2---:R-:W-:Y:S04]  /*88d0*/  HMMA.16816.F32 R68, R20.reuse, R28, R68 ;  /* 0x0000001c1444723c */ /* 0x044fe80000001844 */
[--C-:B---3--:R-:W-:Y:S03]  /*88e0*/  FFMA.FTZ R24, R55, c[0x0][0x2d0], -R108.reuse ;  /* 0x0000b40037187a23 */ /* 0x108fe6000001086c */
[--C-:B------:R-:W-:Y:S01]  /*88f0*/  FFMA.FTZ R28, R58, c[0x0][0x2d0], -R108.reuse ;  /* 0x0000b4003a1c7a23 */ /* 0x100fe2000001086c */
[C---:B------:R-:W-:Y:S01]  /*8900*/  HMMA.16816.F32 R72, R20.reuse, R30, R72 ;  /* 0x0000001e1448723c */ /* 0x040fe20000001848 */
[----:B------:R2:W3:Y:S03]  /*8910*/  MUFU.EX2 R52, R24 ;  /* 0x0000001800347308 */ /* 0x0004e60000000800 */
[----:B------:R-:W-:Y:S04]  /*8920*/  FFMA.FTZ R108, R59, c[0x0][0x2d0], -R108 ;  /* 0x0000b4003b6c7a23 */ /* 0x000fe8000001086c */
[C---:B-1----:R-:W-:Y:S01]  /*8930*/  HMMA.16816.F32 R76, R20.reuse, R32, R76 ;  /* 0x00000020144c723c */ /* 0x042fe2000000184c */
[----:B-----5:R-:W-:Y:S02]  /*8940*/  LDSM.16.MT88.4 R36, [R200+0x6000] ;  /* 0x00600000c824783b */ /* 0x020fe40000004200 */
[----:B------:R1:W-:Y:S05]  /*8950*/  MUFU.EX2 R49, R28 ;  /* 0x0000001c00317308 */ /* 0x0003ea0000000800 */
[C---:B------:R-:W-:Y:S01]  /*8960*/  HMMA.16816.F32 R80, R20.reuse, R34, R80 ;  /* 0x000000221450723c */ /* 0x040fe20000001850 */
[----:B------:R-:W-:Y:S04]  /*8970*/  LDSM.16.MT88.4 R32, [R198+0x3000] ;  /* 0x00300000c620783b */ /* 0x000fe80000004200 */
[----:B------:R-:W5:Y:S04]  /*8980*/  MUFU.EX2 R48, R108 ;  /* 0x0000006c00307308 */ /* 0x000f680000000800 */
[----:B--2---:R-:W2:Y:S08]  /*8990*/  LDSM.16.MT88.4 R24, [R197+0x6000] ;  /* 0x00600000c518783b */ /* 0x004eb00000004200 */
[----:B-1----:R-:W1:Y:S01]  /*89a0*/  LDSM.16.MT88.4 R28, [R199+0x3000] ;  /* 0x00300000c71c783b */ /* 0x002e620000004200 */
[C---:B--2---:R-:W-:Y:S08]  /*89b0*/  HMMA.16816.F32 R84, R20.reuse, R24, R84 ;  /* 0x000000181454723c */ /* 0x044ff00000001854 */
[C---:B------:R-:W-:Y:S01]  /*89c0*/  HMMA.16816.F32 R88, R20.reuse, R26, R88 ;  /* 0x0000001a1458723c */ /* 0x040fe20000001858 */
[----:B------:R-:W2:Y:S07]  /*89d0*/  LDSM.16.MT88.4 R24, [R200+0x3000] ;  /* 0x00300000c818783b */ /* 0x000eae0000004200 */
[C---:B------:R-:W-:Y:S08]  /*89e0*/  HMMA.16816.F32 R12, R20.reuse, R40, R12 ;  /* 0x00000028140c723c */ /* 0x040ff0000000180c */
[C---:B------:R-:W-:Y:S08]  /*89f0*/  HMMA.16816.F32 R92, R20.reuse, R42, R92 ;  /* 0x0000002a145c723c */ /* 0x040ff0000000185c */
[C---:B------:R-:W-:Y:S08]  /*8a00*/  HMMA.16816.F32 R96, R20.reuse, R44, R96 ;  /* 0x0000002c1460723c */ /* 0x040ff00000001860 */
[C---:B------:R-:W-:Y:S08]  /*8a10*/  HMMA.16816.F32 R100, R20.reuse, R46, R100 ;  /* 0x0000002e1464723c */ /* 0x040ff00000001864 */
[C---:B------:R-:W-:Y:S08]  /*8a20*/  HMMA.16816.F32 R16, R20.reuse, R36, R16 ;  /* 0x000000241410723c */ /* 0x040ff00000001810 */
[----:B------:R-:W-:Y:S07]  /*8a30*/  HMMA.16816.F32 R104, R20, R38, R104 ;  /* 0x000000261468723c */ /* 0x000fee0000001868 */
[----:B----4-:R-:W-:Y:S02]  /*8a40*/  F2FP.PACK_AB R20, R136, R137 ;  /* 0x000000898814723e */ /* 0x010fe400000000ff */
[----:B---3--:R-:W-:Y:S03]  /*8a50*/  F2FP.PACK_AB R21, R52, R53 ;  /* 0x000000353415723e */ /* 0x008fe600000000ff */
[----:B------:R-:W-:Y:S02]  /*8a60*/  F2FP.PACK_AB R22, R50, R51 ;  /* 0x000000333216723e */ /* 0x000fe400000000ff */
[----:B-----5:R-:W-:Y:S07]  /*8a70*/  F2FP.PACK_AB R23, R48, R49 ;  /* 0x000000313017723e */ /* 0x020fee00000000ff */
[C---:B------:R-:W-:Y:S01]  /*8a80*/  HMMA.16816.F32 R112, R20.reuse, R116, R4 ;  /* 0x000000741470723c */ /* 0x040fe20000001804 */
[----:B------:R-:W3:Y:S07]  /*8a90*/  LDSM.16.MT88.4 R4, [R197+0x6800] ;  /* 0x00680000c504783b */ /* 0x000eee0000004200 */
[C---:B------:R-:W-:Y:S01]  /*8aa0*/  HMMA.16816.F32 R116, R20.reuse, R118, R8 ;  /* 0x000000761474723c */ /* 0x040fe20000001808 */
[----:B------:R-:W4:Y:S07]  /*8ab0*/  LDSM.16.MT88.4 R8, [R199+0x6800] ;  /* 0x00680000c708783b */ /* 0x000f2e0000004200 */
[C---:B-1----:R-:W-:Y:S08]  /*8ac0*/  HMMA.16816.F32 R60, R20.reuse, R28, R60 ;  /* 0x0000001c143c723c */ /* 0x042ff0000000183c */
[C---:B------:R-:W-:Y:S08]  /*8ad0*/  HMMA.16816.F32 R64, R20.reuse, R30, R64 ;  /* 0x0000001e1440723c */ /* 0x040ff00000001840 */
[C---:B------:R-:W-:Y:S08]  /*8ae0*/  HMMA.16816.F32 R68, R20.reuse, R32, R68 ;  /* 0x000000201444723c */ /* 0x040ff00000001844 */
[C---:B------:R-:W-:Y:S08]  /*8af0*/  HMMA.16816.F32 R72, R20.reuse, R34, R72 ;  /* 0x000000221448723c */ /* 0x040ff00000001848 */
[C---:B--2---:R-:W-:Y:S08]  /*8b00*/  HMMA.16816.F32 R76, R20.reuse, R24, R76 ;  /* 0x00000018144c723c */ /* 0x044ff0000000184c */
[C---:B------:R-:W-:Y:S01]  /*8b10*/  HMMA.16816.F32 R80, R20.reuse, R26, R80 ;  /* 0x0000001a1450723c */ /* 0x040fe20000001850 */
[----:B------:R-:W1:Y:S07]  /*8b20*/  LDSM.16.MT88.4 R24, [R198+0x6800] ;  /* 0x00680000c618783b */ /* 0x000e6e0000004200 */
[C---:B---3--:R-:W-:Y:S08]  /*8b30*/  HMMA.16816.F32 R84, R20.reuse, R4, R84 ;  /* 0x000000041454723c */ /* 0x048ff00000001854 */
[C---:B------:R-:W-:Y:S01]  /*8b40*/  HMMA.16816.F32 R88, R20.reuse, R6, R88 ;  /* 0x000000061458723c */ /* 0x040fe20000001858 */
[----:B------:R-:W2:Y:S07]  /*8b50*/  LDSM.16.MT88.4 R4, [R200+0x6800] ;  /* 0x00680000c804783b */ /* 0x000eae0000004200 */
[C---:B----4-:R-:W-:Y:S08]  /*8b60*/  HMMA.16816.F32 R120, R20.reuse, R8, R12 ;  /* 0x000000081478723c */ /* 0x050ff0000000180c */
[C---:B------:R-:W-:Y:S08]  /*8b70*/  HMMA.16816.F32 R92, R20.reuse, R10, R92 ;  /* 0x0000000a145c723c */ /* 0x040ff0000000185c */
[C---:B-1----:R-:W-:Y:S08]  /*8b80*/  HMMA.16816.F32 R96, R20.reuse, R24, R96 ;  /* 0x000000181460723c */ /* 0x042ff00000001860 */
[C---:B------:R-:W-:Y:S08]  /*8b90*/  HMMA.16816.F32 R100, R20.reuse, R26, R100 ;  /* 0x0000001a1464723c */ /* 0x040ff00000001864 */
[C---:B--2---:R-:W-:Y:S07]  /*8ba0*/  HMMA.16816.F32 R124, R20.reuse, R4, R16 ;  /* 0x00000004147c723c */ /* 0x044fee0000001810 */
        /* <DEDUP_REMOVED lines=11> */
[----:B------:R-:W-:-:S05]  /*8c60*/  @P0 BRA `(.L_x_1480) ;  /* 0xffffcf2000000947 */ /* 0x000fca000383ffff */
.L_x_1477:
[----:B------:R-:W-:Y:S05]  /*8c70*/  BRA.DIV ~URZ, `(.L_x_1481) ;  /* 0x00003f027f007947 */ /* 0x000fea000b800000 */
[----:B------:R-:W1:Y:S04]  /*8c80*/  SHFL.BFLY PT, R0, R226, 0x2, 0x1f ;  /* 0x0c401f00e2007f89 */ /* 0x000e6800000e0000 */
[----:B------:R-:W2:Y:S01]  /*8c90*/  SHFL.BFLY PT, R3, R227, 0x2, 0x1f ;  /* 0x0c401f00e3037f89 */ /* 0x000ea200000e0000 */
[----:B-1----:R-:W-:-:S02]  /*8ca0*/  FADD.FTZ R0, R0, R226 ;  /* 0x000000e200007221 */ /* 0x002fc40000010000 */
[----:B--2---:R-:W-:-:S03]  /*8cb0*/  FADD.FTZ R3, R3, R227 ;  /* 0x000000e303037221 */ /* 0x004fc60000010000 */
[----:B------:R-:W1:Y:S04]  /*8cc0*/  SHFL.BFLY PT, R2, R0, 0x1, 0x1f ;  /* 0x0c201f0000027f89 */ /* 0x000e6800000e0000 */
[----:B------:R2:W3:Y:S01]  /*8cd0*/  SHFL.BFLY PT, R4, R3, 0x1, 0x1f ;  /* 0x0c201f0003047f89 */ /* 0x0004e200000e0000 */
[----:B-1----:R-:W-:-:S05]  /*8ce0*/  FADD.FTZ R0, R0, R2 ;  /* 0x0000000200007221 */ /* 0x002fca0000010000 */
.L_x_1544:
        /* <DEDUP_REMOVED lines=85> */
.L_x_1474:
[----:B------:R-:W2:Y:S01]  /*9240*/  S2R R2, SR_TID.X ;  /* 0x0000000000027919 */ /* 0x000ea20000002100 */
[----:B------:R-:W-:Y:S01]  /*9250*/  BSSY B0, `(.L_x_1482) ;  /* 0x0000010000007945 */ /* 0x000fe20003800000 */
[----:B--2---:R-:W-:-:S13]  /*9260*/  LOP3.LUT P0, RZ, R2, 0xff, RZ, 0xc0, !PT ;  /* 0x000000ff02ff7812 */ /* 0x004fda000780c0ff */
[----:B------:R-:W-:Y:S05]  /*9270*/  @P0 BRA `(.L_x_1483) ;  /* 0x000000d000000947 */ /* 0x000fea0003800000 */
[----:B------:R-:W2:Y:S01]  /*9280*/  S2R R4, SR_LANEID ;  /* 0x0000000000047919 */ /* 0x000ea20000000000 */
        /* <DEDUP_REMOVED lines=11> */
[----:B--2---:R-:W-:-:S06]  /*9340*/  IADD3 R236, R3, c[0x0][0xc], R2 ;  /* 0x0000030003ec7a10 */ /* 0x004fcc0007ffe002 */
.L_x_1483:
[----:B------:R-:W-:Y:S05]  /*9350*/  BSYNC B0 ;  /* 0x0000000000007941 */ /* 0x000fea0003800000 */
.L_x_1482:
[----:B------:R-:W-:Y:S01]  /*9360*/  PRMT R0, R0, 0x9910, RZ ;  /* 0x0000991000007816 */ /* 0x000fe200000000ff */
[----:B------:R-:W-:Y:S01]  /*9370*/  BSSY B1, `(.L_x_1484) ;  /* 0x000028e000017945 */ /* 0x000fe20003800000 */
[----:B------:R-:W-:Y:S01]  /*9380*/  IMAD.MOV.U32 R94, RZ, RZ, R236 ;  /* 0x000000ffff5e7224 */ /* 0x000fe200078e00ec */
[----:B------:R-:W-:Y:S02]  /*9390*/  SHF.R.S32.HI R7, RZ, 0x1f, R235 ;  /* 0x0000001fff077819 */ /* 0x000fe400000114eb */
[----:B------:R-:W-:Y:S02]  /*93a0*/  ISETP.NE.AND P0, PT, R0, RZ, PT ;  /* 0x000000ff0000720c */ /* 0x000fe40003f05270 */
[----:B------:R-:W-:Y:S02]  /*93b0*/  SHF.R.S32.HI R40, RZ, 0x1f, R228 ;  /* 0x0000001fff287819 */ /* 0x000fe400000114e4 */
[----:B------:R-:W-:-:S09]  /*93c0*/  SHF.R.S32.HI R41, RZ, 0x1f, R231 ;  /* 0x0000001fff297819 */ /* 0x000fd200000114e7 */
[----:B------:R-:W-:Y:S05]  /*93d0*/  @!P0 BRA `(.L_x_1485) ;  /* 0x00001d9000008947 */ /* 0x000fea0003800000 */
[----:B------:R-:W2:Y:S04]  /*93e0*/  LDL R13, [R1+0x8] ;  /* 0x00000800010d7983 */ /* 0x000ea80000100800 */
[----:B------:R-:W3:Y:S04]  /*93f0*/  LDL R12, [R1+0xc] ;  /* 0x00000c00010c7983 */ /* 0x000ee80000100800 */
[----:B------:R-:W4:Y:S04]  /*9400*/  LDL R8, [R1+0x14] ;  /* 0x0000140001087983 */ /* 0x000f280000100800 */
[----:B------:R-:W4:Y:S04]  /*9410*/  LDL R11, [R1+0x10] ;  /* 0x00001000010b7983 */ /* 0x000f280000100800 */
[----:B------:R-:W4:Y:S04]  /*9420*/  LDL R10, [R1+0x24] ;  /* 0x00002400010a7983 */ /* 0x000f280000100800 */
[----:B------:R-:W4:Y:S04]  /*9430*/  LDL R6, [R1+0x1c] ;  /* 0x00001c0001067983 */ /* 0x000f280000100800 */
[----:B-1----:R-:W4:Y:S04]  /*9440*/  LDL R5, [R1+0x20] ;  /* 0x0000200001057983 */ /* 0x002f280000100800 */
        /* <DEDUP_REMOVED lines=55> */
[----:B------:R-:W2:Y:S01]  /*97c0*/  LDL.LU R8, [R1] ;  /* 0x0000000001087983 */ /* 0x000ea20000300800 */
        /* <DEDUP_REMOVED lines=32> */
.L_x_1486:
[----:B----4-:R-:W2:Y:S04]  /*99d0*/  LDL R6, [R1+0x30] ;  /* 0x0000300001067983 */ /* 0x010ea80000100800 */
[----:B------:R-:W3:Y:S01]  /*99e0*/  LDL R15, [R1+0x4] ;  /* 0x00000400010f7983 */ /* 0x000ee20000100800 */
[----:B------:R-:W-:Y:S01]  /*99f0*/  IMAD.MOV.U32 R9, RZ, RZ, 0x368 ;  /* 0x00000368ff097424 */ /* 0x000fe200078e00ff */
[----:B------:R-:W-:Y:S01]  /*9a00*/  ISETP.GT.AND P3, PT, R3, 0x1, PT ;  /* 0x000000010300780c */ /* 0x000fe20003f64270 */
[----:B------:R-:W-:Y:S01]  /*9a10*/  IMAD.MOV.U32 R2, RZ, RZ, c[0x0][0x4e8] ;  /* 0x00013a00ff027624 */ /* 0x000fe200078e00ff */
[----:B------:R-:W4:Y:S01]  /*9a20*/  LDL R22, [R1+0x2c] ;  /* 0x00002c0001167983 */ /* 0x000f220000100800 */
[----:B------:R-:W-:-:S02]  /*9a30*/  ISETP.NE.U32.AND P0, PT, RZ, c[0x0][0x500], PT ;  /* 0x00014000ff007a0c */ /* 0x000fc40003f05070 */
[----:B------:R-:W-:Y:S02]  /*9a40*/  SEL R9, R9, 0x328, P3 ;  /* 0x0000032809097807 */ /* 0x000fe40001800000 */
[----:B------:R-:W-:Y:S02]  /*9a50*/  ISETP.NE.AND.EX P0, PT, RZ, c[0x0][0x504], PT, P0 ;  /* 0x00014100ff007a0c */ /* 0x000fe40003f05300 */
[----:B------:R-:W1:Y:S01]  /*9a60*/  LDC.64 R4, c[0x0][R9+0x170] ;  /* 0x00005c0009047b82 */ /* 0x000e620000000a00 */
[----:B------:R-:W-:Y:S02]  /*9a70*/  ISETP.NE.AND P2, PT, R2, 0x1, PT ;  /* 0x000000010200780c */ /* 0x000fe40003f45270 */
[----:B------:R-:W-:Y:S02]  /*9a80*/  SEL R8, R235, RZ, !P0 ;  /* 0x000000ffeb087207 */ /* 0x000fe40004000000 */
[----:B------:R-:W-:-:S03]  /*9a90*/  SEL R3, R7, RZ, !P0 ;  /* 0x000000ff07037207 */ /* 0x000fc60004000000 */
[----:B------:R-:W1:Y:S08]  /*9aa0*/  LDC.64 R12, c[0x0][R9+0x168] ;  /* 0x00005a00090c7b82 */ /* 0x000e700000000a00 */
[----:B------:R2:W2:Y:S08]  /*9ab0*/  LDC.64 R16, c[0x0][R9+0x178] ;  /* 0x00005e0009107b82 */ /* 0x0004b00000000a00 */
[----:B------:R2:W2:Y:S01]  /*9ac0*/  LDC.64 R18, c[0x0][R9+0x160] ;  /* 0x0000580009127b82 */ /* 0x0004a20000000a00 */
[----:B------:R-:W1:Y:S02]  /*9ad0*/  S2R R23, SR_TID.X ;  /* 0x0000000000177919 */ /* 0x000e640000002100 */
[----:B-1----:R-:W-:-:S04]  /*9ae0*/  IMAD R2, R5, R8, RZ ;  /* 0x0000000805027224 */ /* 0x002fc800078e02ff */
[C---:B------:R-:W-:Y:S02]  /*9af0*/  IMAD R11, R4.reuse, R3, R2 ;  /* 0x00000003040b7224 */ /* 0x040fe400078e0202 */
[----:B------:R-:W-:-:S04]  /*9b00*/  IMAD.WIDE.U32 R4, R4, R8, RZ ;  /* 0x0000000804047225 */ /* 0x000fc800078e00ff */
[-C--:B------:R-:W-:Y:S02]  /*9b10*/  IMAD R10, R13, R245.reuse, RZ ;  /* 0x000000f50d0a7224 */ /* 0x080fe400078e02ff */
[----:B--2---:R-:W-:Y:S02]  /*9b20*/  IMAD R9, R237, 0x80, R6 ;  /* 0x00000080ed097824 */ /* 0x004fe400078e0206 */
[----:B------:R-:W-:-:S04]  /*9b30*/  IMAD.WIDE.U32 R6, R12, R245, RZ ;  /* 0x000000f50c067225 */ /* 0x000fc800078e00ff */
[----:B------:R-:W-:-:S04]  /*9b40*/  @P2 IMAD.HI.U32 R3, R9, c[0x0][0x4ec], RZ ;  /* 0x00013b0009032a27 */ /* 0x000fc800078e00ff */
[----:B------:R-:W-:Y:S01]  /*9b50*/  IMAD.MOV.U32 R2, RZ, RZ, R9 ;  /* 0x000000ffff027224 */ /* 0x000fe200078e0009 */
[----:B------:R-:W-:Y:S02]  /*9b60*/  @P2 SHF.R.U32.HI R2, RZ, c[0x0][0x4f0], R3 ;  /* 0x00013c00ff022a19 */ /* 0x000fe40000011603 */
[----:B---3--:R-:W-:Y:S02]  /*9b70*/  SEL R3, R15, RZ, P3 ;  /* 0x000000ff0f037207 */ /* 0x008fe40001800000 */
        /* <DEDUP_REMOVED lines=22> */
[C---:B------:R-:W-:Y:S02]  /*9ce0*/  LEA R4, P0, R2.reuse, R4, 0x2 ;  /* 0x0000000402047211 */ /* 0x040fe400078010ff */
        /* <DEDUP_REMOVED lines=8> */
[----:B------:R4:W2:Y:S01]  /*9d70*/  SHFL.IDX PT, R5, R2, 0x1, 0x1c1f ;  /* 0x003c1f0002057f89 */ /* 0x0008a200000e0000 */
[----:B------:R-:W-:Y:S01]  /*9d80*/  IMAD R11, R14, c[0x0][0x4e8], RZ ;  /* 0x00013a000e0b7a24 */ /* 0x000fe200078e02ff */
[----:B------:R-:W-:Y:S01]  /*9d90*/  LOP3.LUT P0, RZ, R15, 0x3, RZ, 0xc0, !PT ;  /* 0x000000030fff7812 */ /* 0x000fe2000780c0ff */
[----:B----4-:R-:W-:-:S05]  /*9da0*/  IMAD R2, R237, 0x80, R22 ;  /* 0x00000080ed027824 */ /* 0x010fca00078e0216 */
[C---:B------:R-:W-:Y:S02]  /*9db0*/  IADD3 R3, R2.reuse, 0x8, RZ ;  /* 0x0000000802037810 */ /* 0x040fe40007ffe0ff */
[-C--:B------:R-:W-:Y:S02]  /*9dc0*/  ISETP.GE.OR P1, PT, R2, R11.reuse, P0 ;  /* 0x0000000b0200720c */ /* 0x080fe40000726670 */
[----:B------:R-:W-:-:S11]  /*9dd0*/  ISETP.GE.OR P0, PT, R3, R11, P0 ;  /* 0x0000000b0300720c */ /* 0x000fd60000706670 */
[----:B-1----:R1:W-:Y:S01]  /*9de0*/  @!P1 ST.E [R6.64], R21 ;  /* 0x0000001506009985 */ /* 0x0023e2000c101906 */
[----:B------:R-:W-:-:S03]  /*9df0*/  ISETP.GE.AND P1, PT, R2, R11, PT ;  /* 0x0000000b0200720c */ /* 0x000fc60003f26270 */
[----:B--2---:R1:W-:Y:S01]  /*9e00*/  @!P0 ST.E [R4.64], R20 ;  /* 0x0000001404008985 */ /* 0x0043e2000c101906 */
[----:B------:R-:W-:Y:S01]  /*9e10*/  ISETP.GE.AND P0, PT, R3, R11, PT ;  /* 0x0000000b0300720c */ /* 0x000fe20003f06270 */
[----:B------:R-:W-:Y:S05]  /*9e20*/  @P3 BRA `(.L_x_1487) ;  /* 0x0000068000003947 */ /* 0x000fea0003800000 */
[----:B------:R-:W-:Y:S01]  /*9e30*/  IMAD R10, R10, c[0x0][0x3a0], RZ ;  /* 0x0000e8000a0a7a24 */ /* 0x000fe200078e02ff */
[----:B-1----:R-:W-:Y:S01]  /*9e40*/  LEA R4, R234, R230, 0x5 ;  /* 0x000000e6ea047211 */ /* 0x002fe200078e28ff */
[C---:B------:R-:W-:Y:S01]  /*9e50*/  IMAD.WIDE.U32 R2, R0.reuse, c[0x0][0x3a0], RZ ;  /* 0x0000e80000027a25 */ /* 0x040fe200078e00ff */
[----:B------:R-:W-:Y:S01]  /*9e60*/  SHF.R.S32.HI R5, RZ, 0x1f, R8 ;  /* 0x0000001fff057819 */ /* 0x000fe20000011408 */
[----:B------:R1:W2:Y:S01]  /*9e70*/  LDS.128 R16, [R207+0x80] ;  /* 0x00008000cf107984 */ /* 0x0002a20000000c00 */
[----:B------:R-:W-:Y:S01]  /*9e80*/  LEA R4, R237, R4, 0x7 ;  /* 0x00000004ed047211 */ /* 0x000fe200078e38ff */
[----:B------:R-:W-:Y:S02]  /*9e90*/  IMAD R0, R0, c[0x0][0x3a4], R10 ;  /* 0x0000e90000007a24 */ /* 0x000fe400078e020a */
[----:B------:R1:W3:Y:S01]  /*9ea0*/  LDS.128 R24, [R207+0x1080] ;  /* 0x00108000cf187984 */ /* 0x0002e20000000c00 */
[----:B------:R-:W-:-:S02]  /*9eb0*/  IMAD R5, R5, c[0x0][0x3f0], RZ ;  /* 0x0000fc0005057a24 */ /* 0x000fc400078e02ff */
[----:B------:R-:W-:Y:S01]  /*9ec0*/  IADD3 R3, R3, R0, RZ ;  /* 0x0000000003037210 */ /* 0x000fe20007ffe0ff */
[----:B------:R-:W-:Y:S01]  /*9ed0*/  @P2 IMAD.HI.U32 R6, R4, c[0x0][0x4ec], RZ ;  /* 0x00013b0004062a27 */ /* 0x000fe200078e00ff */
[----:B------:R1:W4:Y:S01]  /*9ee0*/  LDS.128 R32, [R207+0x2080] ;  /* 0x00208000cf207984 */ /* 0x0003220000000c00 */
[----:B------:R-:W-:Y:S02]  /*9ef0*/  MOV R0, R4 ;  /* 0x0000000400007202 */ /* 0x000fe40000000f00 */
[C---:B------:R-:W-:Y:S01]  /*9f00*/  IMAD.WIDE.U32 R2, R245.reuse, c[0x0][0x3e8], R2 ;  /* 0x0000fa00f5027a25 */ /* 0x040fe200078e0002 */
[----:B------:R1:W1:Y:S01]  /*9f10*/  LDS.128 R36, [R207+0x3080] ;  /* 0x00308000cf247984 */ /* 0x0002620000000c00 */
[----:B------:R-:W-:Y:S02]  /*9f20*/  @P2 SHF.R.U32.HI R0, RZ, c[0x0][0x4f0], R6 ;  /* 0x00013c00ff002a19 */ /* 0x000fe40000011606 */
[----:B------:R-:W-:Y:S01]  /*9f30*/  IMAD R3, R245, c[0x0][0x3ec], R3 ;  /* 0x0000fb00f5037a24 */ /* 0x000fe200078e0203 */
[----:B------:R1:W1:Y:S01]  /*9f40*/  LDS.128 R12, [R207+0x4080] ;  /* 0x00408000cf0c7984 */ /* 0x0002620000000c00 */
[C---:B------:R-:W-:Y:S01]  /*9f50*/  IMAD R7, R8.reuse, c[0x0][0x3f4], R5 ;  /* 0x0000fd0008077a24 */ /* 0x040fe200078e0205 */
[----:B------:R-:W-:Y:S01]  /*9f60*/  SHF.R.S32.HI R6, RZ, 0x1f, R0 ;  /* 0x0000001fff067819 */ /* 0x000fe20000011400 */
[----:B------:R-:W-:Y:S01]  /*9f70*/  IMAD.WIDE.U32 R2, R8, c[0x0][0x3f0], R2 ;  /* 0x0000fc0008027a25 */ /* 0x000fe200078e0002 */
[----:B------:R1:W1:Y:S01]  /*9f80*/  LDS.128 R20, [R207+0x5080] ;  /* 0x00508000cf147984 */ /* 0x0002620000000c00 */
[----:B------:R-:W-:-:S02]  /*9f90*/  IADD3 R5, -R0, RZ, RZ ;  /* 0x000000ff00057210 */ /* 0x000fc40007ffe1ff */
[----:B------:R-:W-:Y:S01]  /*9fa0*/  IMAD R6, R6, c[0x0][0x3e0], RZ ;  /* 0x0000f80006067a24 */ /* 0x000fe200078e02ff */
[----:B------:R1:W1:Y:S01]  /*9fb0*/  LDS.128 R28, [R207+0x6080] ;  /* 0x00608000cf1c7984 */ /* 0x0002620000000c00 */
[----:B------:R-:W-:Y:S01]  /*9fc0*/  IADD3 R3, R3, R7, RZ ;  /* 0x0000000703037210 */ /* 0x000fe20007ffe0ff */
[----:B------:R-:W-:Y:S02]  /*9fd0*/  IMAD R4, R5, c[0x0][0x4e8], R4 ;  /* 0x00013a0005047a24 */ /* 0x000fe400078e0204 */
        /* <DEDUP_REMOVED lines=14> */
.L_x_1545:
[----:B------:R-:W-:Y:S05]  /*a0c0*/  BRA.DIV ~URZ, `(.L_x_1489) ;  /* 0x00002c927f007947 */ /* 0x000fea000b800000 */
[----:B------:R4:W2:Y:S02]  /*a0d0*/  SHFL.IDX PT, R0, R8, RZ, 0x181f ;  /* 0x00181fff08007589 */ /* 0x0008a400000e0000 */
.L_x_1546:
        /* <DEDUP_REMOVED lines=11> */
.L_x_1491:
[----:B------:R-:W-:Y:S05]  /*a190*/  BSYNC B0 ;  /* 0x0000000000007941 */ /* 0x000fea0003800000 */
.L_x_1490:
[----:B------:R-:W-:Y:S05]  /*a1a0*/  BRA.DIV ~URZ, `(.L_x_1492) ;  /* 0x00002c127f007947 */ /* 0x000fea000b800000 */
[----:B---3--:R3:W4:Y:S04]  /*a1b0*/  SHFL.IDX PT, R9, R7, 0x1, 0x181f ;  /* 0x00381f0007097f89 */ /* 0x00872800000e0000 */
[----:B--2---:R3:W2:Y:S02]  /*a1c0*/  SHFL.IDX PT, R0, R8, 0x1, 0x181f ;  /* 0x00381f0008007f89 */ /* 0x0046a400000e0000 */
.L_x_1547:
        /* <DEDUP_REMOVED lines=10> */
[----:B------:R2:W-:Y:S04]  /*a270*/  @!P1 ST.E.128 [R4.64], R24 ;  /* 0x0000001804009985 */ /* 0x0005e8000c101d06 */
[----:B-1----:R2:W-:Y:S02]  /*a280*/  @!P0 ST.E.128 [R2.64], R20 ;  /* 0x0000001402008985 */ /* 0x0025e4000c101d06 */
.L_x_1494:
[----:B------:R-:W-:Y:S05]  /*a290*/  BSYNC B0 ;  /* 0x0000000000007941 */ /* 0x000fea0003800000 */
.L_x_1493:
[----:B------:R-:W-:Y:S05]  /*a2a0*/  BRA.DIV ~URZ, `(.L_x_1495) ;  /* 0x00002bd27f007947 */ /* 0x000fea000b800000 */
[----:B----4-:R4:W3:Y:S02]  /*a2b0*/  SHFL.IDX PT, R9, R7, 0x2, 0x181f ;  /* 0x00581f0007097f89 */ /* 0x0108e400000e0000 */
.L_x_1548:
[----:B------:R-:W-:Y:S05]  /*a2c0*/  BRA.DIV ~URZ, `(.L_x_1496) ;  /* 0x00002c227f007947 */ /* 0x000fea000b800000 */
[----:B--2---:R2:W4:Y:S02]  /*a2d0*/  SHFL.IDX PT, R0, R8, 0x2, 0x181f ;  /* 0x00581f0008007f89 */ /* 0x00452400000e0000 */
.L_x_1549:
        /* <DEDUP_REMOVED lines=11> */
[----:B-1----:R3:W-:Y:S02]  /*a390*/  @!P0 ST.E.128 [R2.64], R28 ;  /* 0x0000001c02008985 */ /* 0x0027e4000c101d06 */
.L_x_1498:
[----:B------:R-:W-:Y:S05]  /*a3a0*/  BSYNC B0 ;  /* 0x0000000000007941 */ /* 0x000fea0003800000 */
.L_x_1497:
[----:B------:R-:W-:Y:S05]  /*a3b0*/  BRA.DIV ~URZ, `(.L_x_1499) ;  /* 0x00002b927f007947 */ /* 0x000fea000b800000 */
[----:B---34-:R-:W3:Y:S04]  /*a3c0*/  SHFL.IDX PT, R7, R7, 0x3, 0x181f ;  /* 0x00781f0007077f89 */ /* 0x018ee800000e0000 */
[----:B------:R4:W2:Y:S02]  /*a3d0*/  SHFL.IDX PT, R0, R8, 0x3, 0x181f ;  /* 0x00781f0008007f89 */ /* 0x0008a400000e0000 */
.L_x_1550:
        /* <DEDUP_REMOVED lines=13> */
.L_x_1487:
[----:B-1----:R-:W2:Y:S01]  /*a4b0*/  LDL.LU R6, [R1+0x4] ;  /* 0x0000040001067983 */ /* 0x002ea20000300800 */
[----:B------:R-:W-:Y:S02]  /*a4c0*/  IMAD R10, R10, c[0x0][0x408], RZ ;  /* 0x000102000a0a7a24 */ /* 0x000fe400078e02ff */
[----:B------:R-:W-:-:S04]  /*a4d0*/  IMAD.WIDE.U32 R2, R0, c[0x0][0x408], RZ ;  /* 0x0001020000027a25 */ /* 0x000fc800078e00ff */
[----:B------:R-:W-:Y:S02]  /*a4e0*/  IMAD R0, R0, c[0x0][0x40c], R10 ;  /* 0x0001030000007a24 */ /* 0x000fe400078e020a */
[----:B------:R-:W-:-:S03]  /*a4f0*/  @P2 IMAD.HI.U32 R5, R9, c[0x0][0x4ec], RZ ;  /* 0x00013b0009052a27 */ /* 0x000fc600078e00ff */
[----:B------:R-:W-:Y:S02]  /*a500*/  IADD3 R3, R3, R0, RZ ;  /* 0x0000000003037210 */ /* 0x000fe40007ffe0ff */
[----:B------:R-:W-:-:S03]  /*a510*/  SHF.R.S32.HI R0, RZ, 0x1f, R8 ;  /* 0x0000001fff007819 */ /* 0x000fc60000011408 */
[----:B------:R-:W-:-:S04]  /*a520*/  IMAD.WIDE.U32 R2, R245, c[0x0][0x438], R2 ;  /* 0x00010e00f5027a25 */ /* 0x000fc800078e0002 */
[----:B------:R-:W-:Y:S02]  /*a530*/  IMAD R0, R0, c[0x0][0x440], RZ ;  /* 0x0001100000007a24 */ /* 0x000fe400078e02ff */
[----:B------:R-:W-:Y:S02]  /*a540*/  IMAD R3, R245, c[0x0][0x43c], R3 ;  /* 0x00010f00f5037a24 */ /* 0x000fe400078e0203 */
[C---:B------:R-:W-:Y:S01]  /*a550*/  IMAD R4, R8.reuse, c[0x0][0x444], R0 ;  /* 0x0001110008047a24 */ /* 0x040fe200078e0200 */
[----:B------:R-:W-:Y:S01]  /*a560*/  MOV R0, R9 ;  /* 0x0000000900007202 */ /* 0x000fe20000000f00 */
[----:B------:R-:W-:Y:S01]  /*a570*/  IMAD.WIDE.U32 R2, R8, c[0x0][0x440], R2 ;  /* 0x0001100008027a25 */ /* 0x000fe200078e0002 */
[----:B------:R-:W-:-:S04]  /*a580*/  @P2 SHF.R.U32.HI R0, RZ, c[0x0][0x4f0], R5 ;  /* 0x00013c00ff002a19 */ /* 0x000fc80000011605 */
[----:B------:R-:W-:Y:S02]  /*a590*/  IADD3 R3, R3, R4, RZ ;  /* 0x0000000403037210 */ /* 0x000fe40007ffe0ff */
[----:B------:R-:W-:Y:S02]  /*a5a0*/  SHF.R.S32.HI R5, RZ, 0x1f, R0 ;  /* 0x0000001fff057819 */ /* 0x000fe40000011400 */
[----:B------:R-:W-:-:S03]  /*a5b0*/  IADD3 R4, -R0, RZ, RZ ;  /* 0x000000ff00047210 */ /* 0x000fc60007ffe1ff */
[----:B------:R-:W-:Y:S02]  /*a5c0*/  IMAD R5, R5, c[0x0][0x430], RZ ;  /* 0x00010c0005057a24 */ /* 0x000fe400078e02ff */
[----:B------:R-:W-:Y:S02]  /*a5d0*/  IMAD R4, R4, c[0x0][0x4e8], R9 ;  /* 0x00013a0004047a24 */ /* 0x000fe400078e0209 */
[----:B------:R-:W-:Y:S02]  /*a5e0*/  IMAD R5, R0, c[0x0][0x434], R5 ;  /* 0x00010d0000057a24 */ /* 0x000fe400078e0205 */
[----:B--2---:R-:W-:-:S04]  /*a5f0*/  IMAD.WIDE.U32 R2, R6, c[0x0][0x448], R2 ;  /* 0x0001120006027a25 */ /* 0x004fc800078e0002 */
[----:B------:R-:W-:-:S04]  /*a600*/  IMAD R3, R6, c[0x0][0x44c], R3 ;  /* 0x0001130006037a24 */ /* 0x000fc800078e0203 */
        /* <DEDUP_REMOVED lines=11> */
.L_x_1551:
[----:B------:R-:W-:Y:S05]  /*a6c0*/  BRA.DIV ~URZ, `(.L_x_1502) ;  /* 0x000029b27f007947 */ /* 0x000fea000b800000 */
[----:B------:R3:W4:Y:S02]  /*a6d0*/  SHFL.IDX PT, R0, R28, RZ, 0x1c1f ;  /* 0x001c1fff1c007589 */ /* 0x00072400000e0000 */
.L_x_1552:
[C---:B------:R-:W-:Y:S01]  /*a6e0*/  IADD3 R15, R244.reuse, 0x18, RZ ;  /* 0x00000018f40f7810 */ /* 0x040fe20007ffe0ff */
[----:B------:R-:W-:Y:S01]  /*a6f0*/  BSSY B0, `(.L_x_1503) ;  /* 0x0000060000007945 */ /* 0x000fe20003800000 */
        /* <DEDUP_REMOVED lines=95> */
.L_x_1504:
[----:B------:R-:W-:Y:S05]  /*acf0*/  BSYNC B0 ;  /* 0x0000000000007941 */ /* 0x000fea0003800000 */
.L_x_1503:
[----:B------:R-:W-:Y:S05]  /*ad00*/  BRA.DIV ~URZ, `(.L_x_1505) ;  /* 0x000023d27f007947 */ /* 0x000fea000b800000 */
[----:B--2---:R2:W1:Y:S04]  /*ad10*/  SHFL.IDX PT, R4, R14, 0x1, 0x1c1f ;  /* 0x003c1f000e047f89 */ /* 0x00446800000e0000 */
[----:B----4-:R2:W4:Y:S02]  /*ad20*/  SHFL.IDX PT, R0, R28, 0x1, 0x1c1f ;  /* 0x003c1f001c007f89 */ /* 0x01052400000e0000 */
.L_x_1553:
[----:B------:R-:W-:Y:S05]  /*ad30*/  @P0 BRA `(.L_x_1500) ;  /* 0x00000f1000000947 */ /* 0x000fea0003800000 */
[----:B------:R-:W-:Y:S02]  /*ad40*/  ISETP.GE.AND P1, PT, R13, c[0x0][0x3c8], PT ;  /* 0x0000f2000d007a0c */ /* 0x000fe40003f26270 */
[----:B------:R-:W-:Y:S02]  /*ad50*/  ISETP.GE.AND P2, PT, R244, c[0x0][0x3c8], PT ;  /* 0x0000f200f4007a0c */ /* 0x000fe40003f46270 */
[----:B------:R-:W-:Y:S02]  /*ad60*/  ISETP.GE.AND P0, PT, R12, c[0x0][0x3c8], PT ;  /* 0x0000f2000c007a0c */ /* 0x000fe40003f06270 */
[----:B------:R-:W-:-:S02]  /*ad70*/  ISETP.GE.AND P5, PT, R15, c[0x0][0x3c8], PT ;  /* 0x0000f2000f007a0c */ /* 0x000fc40003fa6270 */
[----:B------:R-:W-:-:S05]  /*ad80*/  ISETP.GE.AND P4, PT, R17, c[0x0][0x3c8], PT ;  /* 0x0000f20011007a0c */ /* 0x000fca0003f86270 */
[C---:B----4-:R-:W-:Y:S02]  /*ad90*/  @!P1 LEA R6, P3, R13.reuse, R0, 0x2 ;  /* 0x000000000d069211 */ /* 0x050fe400078610ff */
[----:B------:R-:W-:Y:S02]  /*ada0*/  @!P2 IMAD.MOV.U32 R8, RZ, RZ, R0 ;  /* 0x000000ffff08a224 */ /* 0x000fe400078e0000 */
[----:B-1----:R-:W-:Y:S01]  /*adb0*/  @!P2 IMAD.MOV.U32 R9, RZ, RZ, R4 ;  /* 0x000000ffff09a224 */ /* 0x002fe200078e0004 */
[----:B------:R-:W-:Y:S02]  /*adc0*/  @!P1 LEA.HI.X R7, R13, R4, R29, 0x2, P3 ;  /* 0x000000040d079211 */ /* 0x000fe400018f141d */
[----:B------:R-:W-:Y:S01]  /*add0*/  @!P0 LEA R2, P6, R12, R0, 0x2 ;  /* 0x000000000c028211 */ /* 0x000fe200078c10ff */
[----:B------:R-:W-:Y:S01]  /*ade0*/  @!P2 IMAD.WIDE R8, R244, 0x4, R8 ;  /* 0x00000004f408a825 */ /* 0x000fe200078e0208 */
[----:B------:R-:W-:Y:S02]  /*adf0*/  ISETP.GE.AND P3, PT, R16, c[0x0][0x3c8], PT ;  /* 0x0000f20010007a0c */ /* 0x000fe40003f66270 */
[----:B------:R-:W-:-:S02]  /*ae00*/  @!P0 LEA.HI.X R3, R12, R4, R30, 0x2, P6 ;  /* 0x000000040c038211 */ /* 0x000fc400030f141e */
[----:B------:R1:W-:Y:S01]  /*ae10*/  @!P2 ST.E.64 [R8.64], R100 ;  /* 0x000000640800a985 */ /* 0x0003e2000c101b06 */
[----:B------:R-:W-:Y:S02]  /*ae20*/  ISETP.GE.AND P2, PT, R18, c[0x0][0x3c8], PT ;  /* 0x0000f20012007a0c */ /* 0x000fe40003f46270 */
[----:B--2---:R-:W-:Y:S01]  /*ae30*/  @!P5 LEA R14, P6, R15, R0, 0x2 ;  /* 0x000000000f0ed211 */ /* 0x004fe200078c10ff */
[----:B------:R2:W-:Y:S01]  /*ae40*/  @!P1 ST.E.64 [R6.64], R92 ;  /* 0x0000005c06009985 */ /* 0x0005e2000c101b06 */
[----:B------:R-:W-:Y:S02]  /*ae50*/  ISETP.GE.AND P1, PT, R19, c[0x0][0x3c8], PT ;  /* 0x0000f20013007a0c */ /* 0x000fe40003f26270 */
[----:B------:R-:W-:Y:S01]  /*ae60*/  @!P5 LEA.HI.X R15, R15, R4, R31, 0x2, P6 ;  /* 0x000000040f0fd211 */ /* 0x000fe200030f141f */
[----:B------:R4:W-:Y:S01]  /*ae70*/  @!P0 ST.E.64 [R2.64], R80 ;  /* 0x0000005002008985 */ /* 0x0009e2000c101b06 */
[CC--:B------:R-:W-:Y:S02]  /*ae80*/  @!P4 LEA R12, P0, R17.reuse, R0.reuse, 0x2 ;  /* 0x00000000110cc211 */ /* 0x0c0fe400078010ff */
[----:B------:R-:W-:Y:S01]  /*ae90*/  @!P3 LEA R10, P6, R16, R0, 0x2 ;  /* 0x00000000100ab211 */ /* 0x000fe200078c10ff */
[----:B------:R5:W-:Y:S01]  /*aea0*/  @!P5 ST.E.64 [R14.64], R118 ;  /* 0x000000760e00d985 */ /* 0x000be2000c101b06 */
[----:B------:R-:W-:-:S02]  /*aeb0*/  @!P4 LEA.HI.X R13, R17, R4, R33, 0x2, P0 ;  /* 0x00000004110dc211 */ /* 0x000fc400000f1421 */
[----:B------:R-:W-:Y:S02]  /*aec0*/  ISETP.GE.AND P0, PT, R20, c[0x0][0x3c8], PT ;  /* 0x0000f20014007a0c */ /* 0x000fe40003f06270 */
[----:B------:R-:W-:Y:S01]  /*aed0*/  @!P3 LEA.HI.X R11, R16, R4, R32, 0x2, P6 ;  /* 0x00000004100bb211 */ /* 0x000fe200030f1420 */
[----:B------:R3:W-:Y:S01]  /*aee0*/  @!P4 ST.E.64 [R12.64], R116 ;  /* 0x000000740c00c985 */ /* 0x0007e2000c101b06 */
[----:B------:R-:W-:Y:S02]  /*aef0*/  ISETP.GE.AND P5, PT, R21, c[0x0][0x3c8], PT ;  /* 0x0000f20015007a0c */ /* 0x000fe40003fa6270 */
[----:B------:R-:W-:Y:S01]  /*af00*/  ISETP.GE.AND P4, PT, R23, c[0x0][0x3c8], PT ;  /* 0x0000f20017007a0c */ /* 0x000fe20003f86270 */
        /* <DEDUP_REMOVED lines=38> */
.L_x_1485:
[----:B------:R-:W-:Y:S01]  /*b170*/  ISETP.NE.U32.AND P1, PT, RZ, c[0x0][0x508], PT ;  /* 0x00014200ff007a0c */ /* 0x000fe20003f25070 */
[----:B------:R-:W2:Y:S01]  /*b180*/  LDL.LU R0, [R1] ;  /* 0x0000000001007983 */ /* 0x000ea20000300800 */
[----:B------:R-:W-:Y:S01]  /*b190*/  ISETP.NE.U32.AND P2, PT, RZ, c[0x0][0x500], PT ;  /* 0x00014000ff007a0c */ /* 0x000fe20003f45070 */
[----:B------:R-:W-:Y:S01]  /*b1a0*/  IMAD.MOV.U32 R4, RZ, RZ, 0x4 ;  /* 0x00000004ff047424 */ /* 0x000fe200078e00ff */
[----:B------:R-:W-:Y:S01]  /*b1b0*/  ISETP.NE.AND.EX P1, PT, RZ, c[0x0][0x50c], PT, P1 ;  /* 0x00014300ff007a0c */ /* 0x000fe20003f25310 */
[----:B------:R-:W-:Y:S01]  /*b1c0*/  IMAD.MOV.U32 R8, RZ, RZ, RZ ;  /* 0x000000ffff087224 */ /* 0x000fe200078e00ff */
[----:B------:R-:W-:Y:S01]  /*b1d0*/  ISETP.NE.AND.EX P2, PT, RZ, c[0x0][0x504], PT, P2 ;  /* 0x00014100ff007a0c */ /* 0x000fe20003f45320 */
[----:B------:R-:W-:Y:S02]  /*b1e0*/  IMAD.MOV.U32 R19, RZ, RZ, c[0x0][0x388] ;  /* 0x0000e200ff137624 */ /* 0x000fe400078e00ff */
[----:B-1----:R-:W-:-:S08]  /*b1f0*/  IMAD.WIDE R4, R235, R4, c[0x0][0x500] ;  /* 0x00014000eb047625 */ /* 0x002fd000078e0204 */
[C---:B------:R-:W-:Y:S02]  /*b200*/  @P1 LEA R2, P0, R235.reuse, c[0x0][0x508], 0x2 ;  /* 0x00014200eb021a11 */ /* 0x040fe400078010ff */
[----:B------:R1:W5:Y:S02]  /*b210*/  @P2 LDG.E R8, [R4.64] ;  /* 0x0000000604082981 */ /* 0x000364000c1e1900 */
[----:B------:R-:W-:-:S05]  /*b220*/  @P1 LEA.HI.X R3, R235, c[0x0][0x50c], R7, 0x2, P0 ;  /* 0x00014300eb031a11 */ /* 0x000fca00000f1407 */
[----:B------:R1:W5:Y:S01]  /*b230*/  @P1 LDG.E R19, [R2.64] ;  /* 0x0000000602131981 */ /* 0x000362000c1e1900 */
[----:B--2---:R-:W-:-:S04]  /*b240*/  ISETP.NE.AND P0, PT, R0, RZ, PT ;  /* 0x000000ff0000720c */ /* 0x004fc80003f05270 */
[----:B------:R-:W-:Y:S01]  /*b250*/  SEL R18, R0, c[0x0][0x3d4], P0 ;  /* 0x0000f50000127a07 */ /* 0x000fe20000000000 */
[----:B------:R-:W-:Y:S05]  /*b260*/  @P1 BRA `(.L_x_1506) ;  /* 0x0000004000001947 */ /* 0x000fea0003800000 */
[----:B-1----:R-:W-:Y:S05]  /*b270*/  @!P2 BRA `(.L_x_1506) ;  /* 0x000000300000a947 */ /* 0x002fea0003800000 */
[----:B------:R1:W2:Y:S04]  /*b280*/  LDG.E R0, [R4.64] ;  /* 0x0000000604007981 */ /* 0x0002a8000c1e1900 */
[----:B-1----:R-:W2:Y:S02]  /*b290*/  LDG.E R4, [R4.64+0x4] ;  /* 0x0000040604047981 */ /* 0x002ea4000c1e1900 */
[----:B--2--5:R-:W-:Y:S02]  /*b2a0*/  IADD3 R19, -R0, R4, RZ ;  /* 0x0000000400137210 */ /* 0x024fe40007ffe1ff */
.L_x_1506:
[----:B-1----:R-:W1:Y:S01]  /*b2b0*/  S2R R2, SR_TID.X ;  /* 0x0000000000027919 */ /* 0x002e620000002100 */
[----:B------:R-:W-:Y:S01]  /*b2c0*/  BSSY B0, `(.L_x_1507) ;  /* 0x0000036000007945 */ /* 0x000fe20003800000 */
[----:B------:R-:W-:Y:S02]  /*b2d0*/  SEL R14, R235, RZ, !P2 ;  /* 0x000000ffeb0e7207 */ /* 0x000fe40005000000 */
[----:B------:R-:W-:-:S02]  /*b2e0*/  SEL R20, R7, RZ, !P2 ;  /* 0x000000ff07147207 */ /* 0x000fc40005000000 */
[----:B-----5:R-:W-:Y:S02]  /*b2f0*/  SHF.R.S32.HI R17, RZ, 0x1f, R8 ;  /* 0x0000001fff117819 */ /* 0x020fe40000011408 */
[----:B-1----:R-:W-:-:S13]  /*b300*/  ISETP.GT.AND P0, PT, R2, 0x7f, PT ;  /* 0x0000007f0200780c */ /* 0x002fda0003f04270 */
[----:B------:R-:W-:Y:S05]  /*b310*/  @P0 BRA `(.L_x_1508) ;  /* 0x0000030000000947 */ /* 0x000fea0003800000 */
[----:B------:R-:W-:Y:S01]  /*b320*/  IMAD R0, R19, c[0x0][0x4e8], RZ ;  /* 0x00013a0013007a24 */ /* 0x000fe200078e02ff */
[----:B------:R-:W-:-:S04]  /*b330*/  LEA R9, R237, R2, 0x7 ;  /* 0x00000002ed097211 */ /* 0x000fc800078e38ff */
[----:B------:R-:W-:-:S13]  /*b340*/  ISETP.GE.AND P0, PT, R9, R0, PT ;  /* 0x000000000900720c */ /* 0x000fda0003f06270 */
[----:B------:R-:W-:Y:S05]  /*b350*/  @P0 BRA `(.L_x_1508) ;  /* 0x000002c000000947 */ /* 0x000fea0003800000 */
[----:B------:R-:W2:Y:S01]  /*b360*/  LDL.LU R21, [R1+0x4] ;  /* 0x0000040001157983 */ /* 0x000ea20000300800 */
[----:B------:R-:W-:Y:S01]  /*b370*/  IMAD.MOV.U32 R0, RZ, RZ, 0x368 ;  /* 0x00000368ff007424 */ /* 0x000fe200078e00ff */
[----:B------:R-:W-:-:S04]  /*b380*/  ISETP.GT.AND P2, PT, R18, 0x1, PT ;  /* 0x000000011200780c */ /* 0x000fc80003f44270 */
[----:B------:R-:W-:-:S04]  /*b390*/  SEL R0, R0, 0x328, P2 ;  /* 0x0000032800007807 */ /* 0x000fc80001000000 */
[----:B------:R1:W3:Y:S08]  /*b3a0*/  LDC.64 R6, c[0x0][R0+0x170] ;  /* 0x00005c0000067b82 */ /* 0x0002f00000000a00 */
[----:B------:R1:W4:Y:S08]  /*b3b0*/  LDC.64 R4, c[0x0][R0+0x168] ;  /* 0x00005a0000047b82 */ /* 0x0003300000000a00 */
[----:B------:R1:W5:Y:S08]  /*b3c0*/  LDC.64 R12, c[0x0][R0+0x178] ;  /* 0x00005e00000c7b82 */ /* 0x0003700000000a00 */
[----:B------:R1:W2:Y:S02]  /*b3d0*/  LDC.64 R10, c[0x0][R0+0x160] ;  /* 0x00005800000a7b82 */ /* 0x0002a40000000a00 */
[----:B-1----:R-:W-:-:S02]  /*b3e0*/  IMAD.MOV.U32 R0, RZ, RZ, c[0x0][0x4e8] ;  /* 0x00013a00ff007624 */ /* 0x002fc400078e00ff */
[-C--:B---3--:R-:W-:Y:S02]  /*b3f0*/  IMAD R7, R7, R14.reuse, RZ ;  /* 0x0000000e07077224 */ /* 0x088fe400078e02ff */
[----:B------:R-:W-:Y:S01]  /*b400*/  IMAD.WIDE.U32 R2, R6, R14, RZ ;  /* 0x0000000e06027225 */ /* 0x000fe200078e00ff */
[----:B------:R-:W-:Y:S02]  /*b410*/  ISETP.NE.AND P0, PT, R0, 0x1, PT ;  /* 0x000000010000780c */ /* 0x000fe40003f05270 */
[----:B------:R-:W-:Y:S01]  /*b420*/  MOV R0, R9 ;  /* 0x0000000900007202 */ /* 0x000fe20000000f00 */
[----:B------:R-:W-:Y:S02]  /*b430*/  IMAD R7, R6, R20, R7 ;  /* 0x0000001406077224 */ /* 0x000fe400078e0207 */
[-C--:B----4-:R-:W-:Y:S02]  /*b440*/  IMAD R15, R5, R245.reuse, RZ ;  /* 0x000000f5050f7224 */ /* 0x090fe400078e02ff */
[----:B------:R-:W-:Y:S01]  /*b450*/  IMAD.WIDE.U32 R4, R4, R245, RZ ;  /* 0x000000f504047225 */ /* 0x000fe200078e00ff */
[----:B------:R-:W-:-:S03]  /*b460*/  IADD3 R3, R3, R7, RZ ;  /* 0x0000000703037210 */ /* 0x000fc60007ffe0ff */
[----:B------:R-:W-:Y:S02]  /*b470*/  IMAD.IADD R15, R5, 0x1, R15 ;  /* 0x00000001050f7824 */ /* 0x000fe400078e020f */
[----:B------:R-:W-:-:S05]  /*b480*/  @P0 IMAD.HI.U32 R16, R9, c[0x0][0x4ec], RZ ;  /* 0x00013b0009100a27 */ /* 0x000fca00078e00ff */
[----:B------:R-:W-:Y:S02]  /*b490*/  @P0 SHF.R.U32.HI R0, RZ, c[0x0][0x4f0], R16 ;  /* 0x00013c00ff000a19 */ /* 0x000fe40000011610 */
[----:B------:R-:W-:-:S03]  /*b4a0*/  IADD3 R16, P1, P0, R2, R4, R8 ;  /* 0x0000000402107210 */ /* 0x000fc6000783e008 */
[----:B------:R-:W-:-:S04]  /*b4b0*/  IMAD.MOV R2, RZ, RZ, -R0 ;  /* 0x000000ffff027224 */ /* 0x000fc800078e0a00 */
[----:B------:R-:W-:Y:S01]  /*b4c0*/  IMAD R2, R2, c[0x0][0x4e8], R9 ;  /* 0x00013a0002027a24 */ /* 0x000fe200078e0209 */
[----:B------:R-:W-:Y:S02]  /*b4d0*/  IADD3.X R9, R3, R15, R17, P1, P0 ;  /* 0x0000000f03097210 */ /* 0x000fe40000fe0411 */
[----:B------:R-:W-:Y:S02]  /*b4e0*/  SHF.R.S32.HI R3, RZ, 0x1f, R0 ;  /* 0x0000001fff037819 */ /* 0x000fe40000011400 */
[----:B--2---:R-:W-:-:S05]  /*b4f0*/  SEL R6, R21, RZ, P2 ;  /* 0x000000ff15067207 */ /* 0x004fca0001000000 */
[-C--:B-----5:R-:W-:Y:S02]  /*b500*/  IMAD R7, R13, R6.reuse, RZ ;  /* 0x000000060d077224 */ /* 0x0a0fe400078e02ff */
[----:B------:R-:W-:Y:S01]  /*b510*/  IMAD.WIDE.U32 R4, R12, R6, RZ ;  /* 0x000000060c047225 */ /* 0x000fe200078e00ff */
[----:B------:R-:W-:-:S04]  /*b520*/  SHF.R.S32.HI R6, RZ, 0x1f, R2 ;  /* 0x0000001fff067819 */ /* 0x000fc80000011402 */
[----:B------:R-:W-:Y:S01]  /*b530*/  IADD3 R5, R5, R7, RZ ;  /* 0x0000000705057210 */ /* 0x000fe20007ffe0ff */
[----:B------:R-:W-:Y:S01]  /*b540*/  IMAD.MOV.U32 R7, RZ, RZ, c[0x0][0x4a8] ;  /* 0x00012a00ff077624 */ /* 0x000fe200078e00ff */
[----:B------:R-:W-:Y:S01]  /*b550*/  IADD3 R4, P1, P0, R0, R16, R4 ;  /* 0x0000001000047210 */ /* 0x000fe2000783e004 */
[----:B------:R-:W-:-:S03]  /*b560*/  IMAD R0, R11, R2, RZ ;  /* 0x000000020b007224 */ /* 0x000fc600078e02ff */
[----:B------:R-:W-:Y:S01]  /*b570*/  IADD3.X R5, R3, R9, R5, P1, P0 ;  /* 0x0000000903057210 */ /* 0x000fe20000fe0405 */
[----:B------:R-:W-:-:S04]  /*b580*/  IMAD R0, R10, R6, R0 ;  /* 0x000000060a007224 */ /* 0x000fc800078e0200 */
        /* <DEDUP_REMOVED lines=9> */
.L_x_1508:
[----:B------:R-:W-:Y:S05]  /*b620*/  BSYNC B0 ;  /* 0x0000000000007941 */ /* 0x000fea0003800000 */
.L_x_1507:
[----:B------:R-:W-:-:S13]  /*b630*/  ISETP.GT.AND P0, PT, R18, 0x1, PT ;  /* 0x000000011200780c */ /* 0x000fda0003f04270 */
[----:B------:R-:W-:Y:S05]  /*b640*/  @P0 BRA `(.L_x_1500) ;  /* 0x0000060000000947 */ /* 0x000fea0003800000 */
[----:B------:R-:W-:Y:S01]  /*b650*/  MOV R2, c[0x0][0x4e8] ;  /* 0x00013a0000027a02 */ /* 0x000fe20000000f00 */
[----:B-1----:R-:W-:Y:S01]  /*b660*/  IMAD R0, R17, c[0x0][0x3a0], RZ ;  /* 0x0000e80011007a24 */ /* 0x002fe200078e02ff */
[----:B------:R-:W-:Y:S01]  /*b670*/  LEA R4, R234, R230, 0x5 ;  /* 0x000000e6ea047211 */ /* 0x000fe200078e28ff */
[----:B------:R-:W-:Y:S01]  /*b680*/  IMAD R5, R20, c[0x0][0x3f0], RZ ;  /* 0x0000fc0014057a24 */ /* 0x000fe200078e02ff */
[----:B------:R-:W-:Y:S01]  /*b690*/  ISETP.NE.AND P0, PT, R2, 0x1, PT ;  /* 0x000000010200780c */ /* 0x000fe20003f05270 */
[----:B------:R-:W-:Y:S01]  /*b6a0*/  IMAD.WIDE.U32 R2, R8, c[0x0][0x3a0], RZ ;  /* 0x0000e80008027a25 */ /* 0x000fe200078e00ff */
[----:B------:R-:W-:-:S03]  /*b6b0*/  LEA R4, R237, R4, 0x7 ;  /* 0x00000004ed047211 */ /* 0x000fc600078e38ff */
[----:B------:R-:W-:Y:S01]  /*b6c0*/  IMAD R8, R8, c[0x0][0x3a4], R0 ;  /* 0x0000e90008087a24 */ /* 0x000fe200078e0200 */
[----:B------:R-:W-:Y:S01]  /*b6d0*/  MOV R0, R4 ;  /* 0x0000000400007202 */ /* 0x000fe20000000f00 */
[----:B------:R-:W-:-:S03]  /*b6e0*/  IMAD R7, R14, c[0x0][0x3f4], R5 ;  /* 0x0000fd000e077a24 */ /* 0x000fc600078e0205 */
[----:B------:R-:W-:Y:S02]  /*b6f0*/  IADD3 R3, R3, R8, RZ ;  /* 0x0000000803037210 */ /* 0x000fe40007ffe0ff */
[----:B------:R-:W-:Y:S01]  /*b700*/  LEA R8, R237, R230, 0x7 ;  /* 0x000000e6ed087211 */ /* 0x000fe200078e38ff */
[----:B------:R-:W-:-:S04]  /*b710*/  @P0 IMAD.HI.U32 R6, R4, c[0x0][0x4ec], RZ ;  /* 0x00013b0004060a27 */ /* 0x000fc800078e00ff */
[----:B------:R-:W-:Y:S01]  /*b720*/  IMAD.WIDE.U32 R2, R245, c[0x0][0x3e8], R2 ;  /* 0x0000fa00f5027a25 */ /* 0x000fe200078e0002 */
[----:B------:R-:W-:-:S03]  /*b730*/  @P0 SHF.R.U32.HI R0, RZ, c[0x0][0x4f0], R6 ;  /* 0x00013c00ff000a19 */ /* 0x000fc60000011606 */
[----:B------:R-:W-:Y:S01]  /*b740*/  IMAD R3, R245, c[0x0][0x3ec], R3 ;  /* 0x0000fb00f5037a24 */ /* 0x000fe200078e0203 */
[----:B------:R-:W-:Y:S02]  /*b750*/  SHF.R.S32.HI R6, RZ, 0x1f, R0 ;  /* 0x0000001fff067819 */ /* 0x000fe40000011400 */
[----:B------:R-:W-:Y:S01]  /*b760*/  IADD3 R5, -R0, RZ, RZ ;  /* 0x000000ff00057210 */ /* 0x000fe20007ffe1ff */
[----:B------:R-:W-:-:S04]  /*b770*/  IMAD.WIDE.U32 R2, R14, c[0x0][0x3f0], R2 ;  /* 0x0000fc000e027a25 */ /* 0x000fc800078e0002 */
[----:B------:R-:W-:Y:S01]  /*b780*/  IMAD R6, R6, c[0x0][0x3e0], RZ ;  /* 0x0000f80006067a24 */ /* 0x000fe200078e02ff */
[----:B------:R-:W-:Y:S01]  /*b790*/  IADD3 R3, R3, R7, RZ ;  /* 0x0000000703037210 */ /* 0x000fe20007ffe0ff */
        /* <DEDUP_REMOVED lines=13> */
.L_x_1554:
[----:B------:R-:W-:Y:S05]  /*b870*/  BRA.DIV ~URZ, `(.L_x_1510) ;  /* 0x000019927f007947 */ /* 0x000fea000b800000 */
[----:B------:R3:W4:Y:S02]  /*b880*/  SHFL.IDX PT, R0, R9, RZ, 0x181f ;  /* 0x00181fff09007589 */ /* 0x00072400000e0000 */
.L_x_1555:
        /* <DEDUP_REMOVED lines=12> */
.L_x_1512:
[----:B------:R-:W-:Y:S05]  /*b950*/  BSYNC B0 ;  /* 0x0000000000007941 */ /* 0x000fea0003800000 */
.L_x_1511:
[----:B------:R-:W-:Y:S05]  /*b960*/  BRA.DIV ~URZ, `(.L_x_1513) ;  /* 0x000019027f007947 */ /* 0x000fea000b800000 */
[----:B--2---:R2:W1:Y:S04]  /*b970*/  SHFL.IDX PT, R10, R6, 0x1, 0x181f ;  /* 0x00381f00060a7f89 */ /* 0x00446800000e0000 */
[----:B----4-:R2:W4:Y:S02]  /*b980*/  SHFL.IDX PT, R0, R9, 0x1, 0x181f ;  /* 0x00381f0009007f89 */ /* 0x01052400000e0000 */
.L_x_1556:
        /* <DEDUP_REMOVED lines=12> */
.L_x_1515:
[----:B------:R-:W-:Y:S05]  /*ba50*/  BSYNC B0 ;  /* 0x0000000000007941 */ /* 0x000fea0003800000 */
.L_x_1514:
[----:B------:R-:W-:Y:S05]  /*ba60*/  BRA.DIV ~URZ, `(.L_x_1516) ;  /* 0x000018c27f007947 */ /* 0x000fea000b800000 */
[----:B-1----:R1:W2:Y:S02]  /*ba70*/  SHFL.IDX PT, R10, R6, 0x2, 0x181f ;  /* 0x00581f00060a7f89 */ /* 0x0022a400000e0000 */
.L_x_1557:
[----:B------:R-:W-:Y:S05]  /*ba80*/  BRA.DIV ~URZ, `(.L_x_1517) ;  /* 0x000019127f007947 */ /* 0x000fea000b800000 */
[----:B----4-:R4:W1:Y:S02]  /*ba90*/  SHFL.IDX PT, R0, R9, 0x2, 0x181f ;  /* 0x00581f0009007f89 */ /* 0x01086400000e0000 */
.L_x_1558:
        /* <DEDUP_REMOVED lines=12> */
.L_x_1519:
[----:B------:R-:W-:Y:S05]  /*bb60*/  BSYNC B0 ;  /* 0x0000000000007941 */ /* 0x000fea0003800000 */
.L_x_1518:
[----:B------:R-:W-:Y:S05]  /*bb70*/  BRA.DIV ~URZ, `(.L_x_1520) ;  /* 0x000018827f007947 */ /* 0x000fea000b800000 */
[----:B-12---:R-:W1:Y:S04]  /*bb80*/  SHFL.IDX PT, R6, R6, 0x3, 0x181f ;  /* 0x00781f0006067f89 */ /* 0x006e6800000e0000 */
[----:B------:R2:W3:Y:S02]  /*bb90*/  SHFL.IDX PT, R0, R9, 0x3, 0x181f ;  /* 0x00781f0009007f89 */ /* 0x0004e400000e0000 */
.L_x_1559:
        /* <DEDUP_REMOVED lines=11> */
.L_x_1500:
[----:B------:R-:W-:Y:S05]  /*bc50*/  BSYNC B1 ;  /* 0x0000000000017941 */ /* 0x000fea0003800000 */
.L_x_1484:
[----:B-1234-:R-:W2:Y:S02]  /*bc60*/  LDL R0, [R1+0x28] ;  /* 0x0000280001007983 */ /* 0x01eea40000100800 */
[----:B--2---:R-:W-:-:S13]  /*bc70*/  ISETP.NE.AND P0, PT, R0, RZ, PT ;  /* 0x000000ff0000720c */ /* 0x004fda0003f05270 */
[----:B------:R-:W-:Y:S01]  /*bc80*/  @P0 WARPSYNC 0xffffffff ;  /* 0xffffffff00000948 */ /* 0x000fe20003800000 */
[----:B------:R-:W-:Y:S06]  /*bc90*/  @P0 BAR.SYNC.DEFER_BLOCKING 0x5, 0x100 ;  /* 0x0144000000000b1d */ /* 0x000fec0000010000 */
[----:B------:R-:W1:Y:S04]  /*bca0*/  @P0 LDS.128 R236, [0xf100] ;  /* 0x00f10000ffec0984 */ /* 0x000e680000000c00 */
[----:B------:R-:W-:Y:S06]  /*bcb0*/  @P0 BAR.ARV 0x4, 0x100 ;  /* 0x0104000000000b1d */ /* 0x000fec0000002000 */
[----:B------:R-:W-:Y:S05]  /*bcc0*/  @P0 BRA `(.L_x_1521) ;  /* 0x00000ad000000947 */ /* 0x000fea0003800000 */
[----:B------:R-:W2:Y:S01]  /*bcd0*/  S2R R0, SR_TID.X ;  /* 0x0000000000007919 */ /* 0x000ea20000002100 */
[----:B------:R-:W-:Y:S01]  /*bce0*/  IMAD.MOV.U32 R7, RZ, RZ, RZ ;  /* 0x000000ffff077224 */ /* 0x000fe200078e00ff */
[----:B--2---:R-:W-:-:S04]  /*bcf0*/  LOP3.LUT R13, R0, 0x1f, RZ, 0xc0, !PT ;  /* 0x0000001f000d7812 */ /* 0x004fc800078ec0ff */
[----:B------:R-:W-:Y:S01]  /*bd00*/  ISETP.NE.AND P5, PT, R13, 0x1f, PT ;  /* 0x0000001f0d00780c */ /* 0x000fe20003fa5270 */
[----:B------:R-:W-:Y:S10]  /*bd10*/  BRA.DIV ~URZ, `(.L_x_1522) ;  /* 0x000017a27f007947 */ /* 0x000ff4000b800000 */
[----:B------:R2:W3:Y:S02]  /*bd20*/  SHFL.IDX PT, R9, R94, RZ, 0x1f ;  /* 0x00001fff5e097589 */ /* 0x0004e400000e0000 */
.L_x_1560:
[----:B------:R-:W-:Y:S05]  /*bd30*/  BRA.DIV ~URZ, `(.L_x_1523) ;  /* 0x000017f27f007947 */ /* 0x000fea000b800000 */
[----:B------:R4:W2:Y:S02]  /*bd40*/  SHFL.IDX PT, R8, R94, 0x1, 0x1f ;  /* 0x00201f005e087f89 */ /* 0x0008a400000e0000 */
.L_x_1561:
[----:B-1----:R-:W-:Y:S02]  /*bd50*/  IMAD.IADD R0, R239, 0x1, R13 ;  /* 0x00000001ef007824 */ /* 0x002fe400078e020d */
[----:B------:R-:W-:-:S03]  /*bd60*/  IMAD.MOV.U32 R6, RZ, RZ, RZ ;  /* 0x000000ffff067224 */ /* 0x000fc600078e00ff */
        /* <DEDUP_REMOVED lines=15> */
[----:B------:R1:W4:Y:S02]  /*be60*/  SHFL.UP PT, R4, R0, 0x1, RZ ;  /* 0x0420000000047989 */ /* 0x00032400000e00ff */
.L_x_1562:
[----:B----4-:R-:W-:-:S04]  /*be70*/  SEL R4, R4, RZ, P0 ;  /* 0x000000ff04047207 */ /* 0x010fc80000000000 */
        /* <DEDUP_REMOVED lines=14> */
[----:B------:R1:W4:Y:S02]  /*bf60*/  SHFL.IDX PT, R0, R4, 0x1f, 0x1f ;  /* 0x03e01f0004007f89 */ /* 0x00032400000e0000 */
.L_x_1563:
[----:B----4-:R-:W-:Y:S01]  /*bf70*/  IMAD R0, R0, c[0x0][0x538], RZ ;  /* 0x00014e0000007a24 */ /* 0x010fe200078e02ff */
[----:B------:R-:W-:Y:S04]  /*bf80*/  BSSY B1, `(.L_x_1526) ;  /* 0x000007c000017945 */ /* 0x000fe80003800000 */
[----:B--2---:R-:W-:-:S04]  /*bf90*/  IADD3 R8, R0, R8, RZ ;  /* 0x0000000800087210 */ /* 0x004fc80007ffe0ff */
[----:B---3--:R-:W-:-:S13]  /*bfa0*/  ISETP.GT.AND P6, PT, R8, R9, PT ;  /* 0x000000090800720c */ /* 0x008fda0003fc4270 */
[----:B------:R-:W-:Y:S05]  /*bfb0*/  @P6 BRA `(.L_x_1527) ;  /* 0x0000024000006947 */ /* 0x000fea0003800000 */
.L_x_1531:
        /* <DEDUP_REMOVED lines=16> */
.L_x_1564:
        /* <DEDUP_REMOVED lines=16> */
.L_x_1565:
[----:B--2---:R-:W-:-:S05]  /*c1c0*/  IMAD R0, R0, c[0x0][0x538], RZ ;  /* 0x00014e0000007a24 */ /* 0x004fca00078e02ff */
[----:B------:R-:W-:-:S04]  /*c1d0*/  IADD3 R8, R0, R8, RZ ;  /* 0x0000000800087210 */ /* 0x000fc80007ffe0ff */
[----:B------:R-:W-:-:S13]  /*c1e0*/  ISETP.GT.AND P6, PT, R8, R9, PT ;  /* 0x000000090800720c */ /* 0x000fda0003fc4270 */
[----:B-1----:R-:W-:Y:S05]  /*c1f0*/  @!P6 BRA `(.L_x_1531) ;  /* 0xfffffdc00000e947 */ /* 0x002fea000383ffff */
.L_x_1527:
[----:B------:R-:W-:-:S05]  /*c200*/  IADD3 R10, -R0, R8, RZ ;  /* 0x00000008000a7210 */ /* 0x000fca0007ffe1ff */
[----:B------:R-:W-:-:S05]  /*c210*/  IMAD R0, R4, c[0x0][0x538], R10 ;  /* 0x00014e0004007a24 */ /* 0x000fca00078e020a */
[----:B------:R-:W-:Y:S01]  /*c220*/  ISETP.GT.AND P0, PT, R0, R9, PT ;  /* 0x000000090000720c */ /* 0x000fe20003f04270 */
[----:B------:R-:W-:-:S12]  /*c230*/  BRA.DIV ~URZ, `(.L_x_1532) ;  /* 0x000017327f007947 */ /* 0x000fd8000b800000 */
[----:B------:R-:W-:-:S04]  /*c240*/  VOTE.ANY R8, PT, !P0 ;  /* 0x0000000000087806 */ /* 0x000fc800040e0100 */
.L_x_1566:
[----:B------:R2:W3:Y:S01]  /*c250*/  POPC R12, R8 ;  /* 0x00000008000c7309 */ /* 0x0004e20000000000 */
[----:B------:R-:W-:Y:S05]  /*c260*/  BRA.DIV ~URZ, `(.L_x_1533) ;  /* 0x000017527f007947 */ /* 0x000fea000b800000 */
[----:B---3--:R3:W4:Y:S04]  /*c270*/  SHFL.IDX PT, R6, R6, R12, 0x1f ;  /* 0x00001f0c06067589 */ /* 0x00872800000e0000 */
[----:B------:R3:W1:Y:S02]  /*c280*/  SHFL.IDX PT, R7, R7, R12, 0x1f ;  /* 0x00001f0c07077589 */ /* 0x00066400000e0000 */
.L_x_1567:
[----:B------:R-:W-:Y:S01]  /*c290*/  ISETP.NE.AND P0, PT, R8, RZ, PT ;  /* 0x000000ff0800720c */ /* 0x000fe20003f05270 */
[----:B------:R-:W-:-:S12]  /*c2a0*/  BSSY B0, `(.L_x_1534) ;  /* 0x0000005000007945 */ /* 0x000fd80003800000 */
[----:B------:R-:W-:Y:S05]  /*c2b0*/  @!P0 BRA `(.L_x_1535) ;  /* 0x0000003000008947 */ /* 0x000fea0003800000 */
[----:B------:R-:W-:Y:S01]  /*c2c0*/  IADD3 R3, R12, -0x1, RZ ;  /* 0xffffffff0c037810 */ /* 0x000fe20007ffe0ff */
[----:B------:R-:W-:Y:S05]  /*c2d0*/  BRA.DIV ~URZ, `(.L_x_1536) ;  /* 0x000017b27f007947 */ /* 0x000fea000b800000 */
[----:B------:R2:W3:Y:S02]  /*c2e0*/  SHFL.IDX PT, R11, R4, R3, 0x1f ;  /* 0x00001f03040b7589 */ /* 0x0004e400000e0000 */
.L_x_1535:
[----:B------:R-:W-:Y:S05]  /*c2f0*/  BSYNC B0 ;  /* 0x0000000000007941 */ /* 0x000fea0003800000 */
.L_x_1534:
[-C--:B-12-4-:R-:W-:Y:S01]  /*c300*/  IABS R4, R6.reuse ;  /* 0x0000000600047213 */ /* 0x096fe20000000000 */
[----:B---3--:R-:W-:Y:S01]  /*c310*/  IMAD R236, R11, c[0x0][0x538], R10 ;  /* 0x00014e000bec7a24 */ /* 0x008fe200078e020a */
[----:B------:R-:W-:Y:S01]  /*c320*/  IABS R0, R7 ;  /* 0x0000000700007213 */ /* 0x000fe20000000000 */
[----:B------:R-:W-:Y:S01]  /*c330*/  IMAD.IADD R239, R12, 0x1, R239 ;  /* 0x000000010cef7824 */ /* 0x000fe200078e02ef */
[----:B------:R-:W1:Y:S01]  /*c340*/  I2F.RP R2, R4 ;  /* 0x0000000400027306 */ /* 0x000e620000209400 */
[----:B------:R-:W-:Y:S02]  /*c350*/  IMAD.IADD R10, R9, 0x1, -R236 ;  /* 0x00000001090a7824 */ /* 0x000fe400078e0aec */
[----:B------:R-:W-:Y:S01]  /*c360*/  IMAD.MOV.U32 R5, RZ, RZ, R0 ;  /* 0x000000ffff057224 */ /* 0x000fe200078e0000 */
[----:B------:R-:W-:Y:S02]  /*c370*/  IABS R0, R6 ;  /* 0x0000000600007213 */ /* 0x000fe40000000000 */
[----:B------:R-:W-:-:S02]  /*c380*/  IABS R9, R10 ;  /* 0x0000000a00097213 */ /* 0x000fc40000000000 */
[----:B------:R-:W-:Y:S01]  /*c390*/  I2F.RP R11, R5 ;  /* 0x00000005000b7306 */ /* 0x000fe20000209400 */
[----:B------:R-:W-:-:S07]  /*c3a0*/  IMAD.MOV R0, RZ, RZ, -R0 ;  /* 0x000000ffff007224 */ /* 0x000fce00078e0a00 */
[----:B-1----:R-:W1:Y:S02]  /*c3b0*/  MUFU.RCP R2, R2 ;  /* 0x0000000200027308 */ /* 0x002e640000001000 */
[----:B-1----:R-:W-:-:S06]  /*c3c0*/  IADD3 R2, R2, 0xffffffe, RZ ;  /* 0x0ffffffe02027810 */ /* 0x002fcc0007ffe0ff */
[----:B------:R-:W1:Y:S02]  /*c3d0*/  F2I.FTZ.U32.TRUNC.NTZ R3, R2 ;  /* 0x0000000200037305 */ /* 0x000e64000021f000 */
[----:B-1----:R-:W-:-:S04]  /*c3e0*/  IMAD.MOV R2, RZ, RZ, -R3 ;  /* 0x000000ffff027224 */ /* 0x002fc800078e0a03 */
[----:B------:R-:W-:Y:S01]  /*c3f0*/  IMAD R8, R2, R4, RZ ;  /* 0x0000000402087224 */ /* 0x000fe200078e02ff */
[----:B------:R-:W-:-:S05]  /*c400*/  MOV R2, RZ ;  /* 0x000000ff00027202 */ /* 0x000fca0000000f00 */
[----:B------:R-:W-:-:S04]  /*c410*/  IMAD.HI.U32 R8, R3, R8, R2 ;  /* 0x0000000803087227 */ /* 0x000fc800078e0002 */
[----:B------:R-:W-:Y:S02]  /*c420*/  IMAD.MOV.U32 R2, RZ, RZ, R9 ;  /* 0x000000ffff027224 */ /* 0x000fe400078e0009 */
[----:B------:R-:W-:Y:S02]  /*c430*/  IMAD.MOV.U32 R3, RZ, RZ, R0 ;  /* 0x000000ffff037224 */ /* 0x000fe400078e0000 */
[----:B------:R-:W-:-:S04]  /*c440*/  IMAD.HI.U32 R0, R8, R2, RZ ;  /* 0x0000000208007227 */ /* 0x000fc800078e00ff */
[----:B------:R-:W-:Y:S02]  /*c450*/  IMAD R2, R0, R3, R2 ;  /* 0x0000000300027224 */ /* 0x000fe400078e0202 */
[----:B------:R-:W1:Y:S03]  /*c460*/  MUFU.RCP R3, R11 ;  /* 0x0000000b00037308 */ /* 0x000e660000001000 */
[----:B------:R-:W-:Y:S02]  /*c470*/  ISETP.GT.U32.AND P1, PT, R4, R2, PT ;  /* 0x000000020400720c */ /* 0x000fe40003f24070 */
[----:B-1----:R-:W-:-:S11]  /*c480*/  IADD3 R3, R3, 0xffffffe, RZ ;  /* 0x0ffffffe03037810 */ /* 0x002fd60007ffe0ff */
[-C--:B------:R-:W-:Y:S02]  /*c490*/  @!P1 IADD3 R2, R2, -R4.reuse, RZ ;  /* 0x8000000402029210 */ /* 0x080fe40007ffe0ff */
[----:B------:R-:W-:Y:S01]  /*c4a0*/  @!P1 IADD3 R0, R0, 0x1, RZ ;  /* 0x0000000100009810 */ /* 0x000fe20007ffe0ff */
[----:B------:R-:W1:Y:S01]  /*c4b0*/  F2I.FTZ.U32.TRUNC.NTZ R3, R3 ;  /* 0x0000000300037305 */ /* 0x000e62000021f000 */
[----:B------:R-:W-:Y:S02]  /*c4c0*/  ISETP.GE.U32.AND P2, PT, R2, R4, PT ;  /* 0x000000040200720c */ /* 0x000fe40003f46070 */
[----:B------:R-:W-:Y:S02]  /*c4d0*/  LOP3.LUT R2, R10, R6, RZ, 0x3c, !PT ;  /* 0x000000060a027212 */ /* 0x000fe400078e3cff */
[----:B------:R-:W-:Y:S02]  /*c4e0*/  ISETP.NE.AND P1, PT, R6, RZ, PT ;  /* 0x000000ff0600720c */ /* 0x000fe40003f25270 */
[----:B------:R-:W-:-:S07]  /*c4f0*/  ISETP.GE.AND P0, PT, R2, RZ, PT ;  /* 0x000000ff0200720c */ /* 0x000fce0003f06270 */
        /* <DEDUP_REMOVED lines=9> */
[----:B------:R-:W-:Y:S01]  /*c590*/  IABS R9, R0 ;  /* 0x0000000000097213 */ /* 0x000fe20000000000 */
[----:B------:R-:W-:Y:S02]  /*c5a0*/  IMAD R6, R0, R6, RZ ;  /* 0x0000000600067224 */ /* 0x000fe400078e02ff */
[----:B------:R-:W-:Y:S01]  /*c5b0*/  IMAD.HI.U32 R2, R3, R4, R2 ;  /* 0x0000000403027227 */ /* 0x000fe200078e0002 */
[----:B------:R-:W-:-:S02]  /*c5c0*/  MOV R4, R8 ;  /* 0x0000000800047202 */ /* 0x000fc40000000f00 */
[----:B------:R-:W-:Y:S01]  /*c5d0*/  IADD3 R237, R10, -R6, RZ ;  /* 0x800000060aed7210 */ /* 0x000fe20007ffe0ff */
[----:B------:R-:W-:-:S04]  /*c5e0*/  IMAD.MOV.U32 R3, RZ, RZ, R9 ;  /* 0x000000ffff037224 */ /* 0x000fc800078e0009 */
        /* <DEDUP_REMOVED lines=11> */
[----:B------:R-:W-:-:S04]  /*c6a0*/  @!P1 LOP3.LUT R2, RZ, R7, RZ, 0x33, !PT ;  /* 0x00000007ff029212 */ /* 0x000fc800078e33ff */
[----:B------:R-:W-:Y:S01]  /*c6b0*/  IADD3 R3, -R2, RZ, RZ ;  /* 0x000000ff02037210 */ /* 0x000fe20007ffe1ff */
[----:B------:R-:W-:-:S04]  /*c6c0*/  IMAD R2, R7, 0x1000000, R2 ;  /* 0x0100000007027824 */ /* 0x000fc800078e0202 */
[----:B------:R-:W-:-:S04]  /*c6d0*/  IMAD R0, R7, R3, R0 ;  /* 0x0000000307007224 */ /* 0x000fc800078e0200 */
[----:B------:R-:W-:Y:S01]  /*c6e0*/  IMAD R238, R0, 0x10000, R2 ;  /* 0x0001000000ee7824 */ /* 0x000fe200078e0202 */
[----:B------:R-:W-:Y:S05]  /*c6f0*/  BRA `(.L_x_1537) ;  /* 0x0000004000007947 */ /* 0x000fea0003800000 */
.L_x_1528:
[----:B------:R-:W-:Y:S01]  /*c700*/  IMAD.MOV.U32 R236, RZ, RZ, R9 ;  /* 0x000000ffffec7224 */ /* 0x000fe200078e0009 */
[----:B------:R-:W-:Y:S01]  /*c710*/  MOV R238, RZ ;  /* 0x000000ff00ee7202 */ /* 0x000fe20000000f00 */
[----:B------:R-:W-:Y:S01]  /*c720*/  IMAD.MOV.U32 R237, RZ, RZ, RZ ;  /* 0x000000ffffed7224 */ /* 0x000fe200078e00ff */
[----:B------:R-:W-:Y:S02]  /*c730*/  MOV R239, c[0x0][0x53c] ;  /* 0x00014f0000ef7a02 */ /* 0x000fe40000000f00 */
.L_x_1537:
[----:B------:R-:W-:Y:S05]  /*c740*/  BSYNC B1 ;  /* 0x0000000000017941 */ /* 0x000fea0003800000 */
.L_x_1526:
[----:B------:R-:W-:Y:S01]  /*c750*/  WARPSYNC 0xffffffff ;  /* 0xffffffff00007948 */ /* 0x000fe20003800000 */
[----:B------:R-:W-:Y:S01]  /*c760*/  BAR.SYNC.DEFER_BLOCKING 0x4, 0x100 ;  /* 0x0104000000007b1d */ /* 0x000fe20000010000 */
[----:B------:R-:W-:-:S13]  /*c770*/  ISETP.NE.AND P0, PT, R13, RZ, PT ;  /* 0x000000ff0d00720c */ /* 0x000fda0003f05270 */
[----:B------:R2:W-:Y:S04]  /*c780*/  @!P0 STS.128 [0xf100], R236 ;  /* 0x00f100ecff008388 */ /* 0x0005e80000000c00 */
[----:B------:R-:W-:Y:S06]  /*c790*/  BAR.ARV 0x5, 0x100 ;  /* 0x0144000000007b1d */ /* 0x000fec0000002000 */
.L_x_1521:
[----:B-1----:R-:W-:-:S13]  /*c7a0*/  ISETP.GE.AND P0, PT, R239, c[0x0][0x53c], PT ;  /* 0x00014f00ef007a0c */ /* 0x002fda0003f06270 */
[----:B--2---:R-:W-:Y:S01]  /*c7b0*/  @P0 CALL.REL.NOINC `(.L_x_1538) ;  /* 0x0000001000000944 */ /* 0x004fe20003c00000 */
[----:B------:R-:W-:Y:S05]  /*c7c0*/  BRA `(.L_x_1539) ;  /* 0xffff4ae000007947 */ /* 0x000fea000383ffff */
.L_x_1538:
[----:B------:R-:W-:Y:S05]  /*c7d0*/  EXIT ;  /* 0x000000000000794d */ /* 0x000fea0003800000 */
.L_x_1460:
[----:B------:R-:W-:Y:S01]  /*c7e0*/  IMAD.MOV.U32 R0, RZ, RZ, R5 ;  /* 0x000000ffff007224 */ /* 0x000fe200078e0005 */
[----:B------:R-:W-:Y:S02]  /*c7f0*/  MOV R2, 0x1 ;  /* 0x0000000100027802 */ /* 0x000fe40000000f00 */
[----:B------:R-:W-:Y:S02]  /*c800*/  MOV R3, 0xc820 ;  /* 0x0000c82000037802 */ /* 0x000fe40000000f00 */
[----:B--2---:R-:W-:Y:S05]  /*c810*/  CALL.REL.NOINC `($__internal_32_$__cuda_sm70_shflsync_up_p) ;  /* 0x0000136000007944 */ /* 0x004fea0003c00000 */
[----:B------:R-:W-:Y:S01]  /*c820*/  MOV R0, R4 ;  /* 0x0000000400007202 */ /* 0x000fe20000000f00 */
[----:B------:R-:W-:Y:S05]  /*c830*/  BRA `(.L_x_1540) ;  /* 0xffff3c1000007947 */ /* 0x000fea000383ffff */
.L_x_1461:
[----:B------:R-:W-:Y:S01]  /*c840*/  IMAD.MOV.U32 R0, RZ, RZ, R5 ;  /* 0x000000ffff007224 */ /* 0x000fe200078e0005 */
[----:B------:R-:W-:Y:S02]  /*c850*/  MOV R2, 0x2 ;  /* 0x0000000200027802 */ /* 0x000fe40000000f00 */
[----:B------:R-:W-:Y:S02]  /*c860*/  MOV R3, 0xc880 ;  /* 0x0000c88000037802 */ /* 0x000fe40000000f00 */
[----:B--2---:R-:W-:Y:S05]  /*c870*/  CALL.REL.NOINC `($__internal_32_$__cuda_sm70_shflsync_up_p) ;  /* 0x0000130000007944 */ /* 0x004fea0003c00000 */
[----:B------:R-:W-:Y:S01]  /*c880*/  SEL R0, R4, RZ, P4 ;  /* 0x000000ff04007207 */ /* 0x000fe20002000000 */
[----:B------:R-:W-:Y:S01]  /*c890*/  IMAD.MOV.U32 R2, RZ, RZ, 0x4 ;  /* 0x00000004ff027424 */ /* 0x000fe200078e00ff */
[----:B------:R-:W-:-:S03]  /*c8a0*/  MOV R3, 0xc8d0 ;  /* 0x0000c8d000037802 */ /* 0x000fc60000000f00 */
[----:B------:R-:W-:Y:S02]  /*c8b0*/  IMAD.IADD R0, R5, 0x1, R0 ;  /* 0x0000000105007824 */ /* 0x000fe400078e0200 */
[----:B------:R-:W-:Y:S05]  /*c8c0*/  CALL.REL.NOINC `($__internal_32_$__cuda_sm70_shflsync_up_p) ;  /* 0x000012b000007944 */ /* 0x000fea0003c00000 */
        /* <DEDUP_REMOVED lines=13> */
[----:B------:R-:W-:Y:S01]  /*c9a0*/  IMAD.IADD R4, R0, 0x1, R4 ;  /* 0x0000000100047824 */ /* 0x000fe200078e0204 */
[----:B------:R-:W-:-:S03]  /*c9b0*/  MOV R0, 0x1f ;  /* 0x0000001f00007802 */ /* 0x000fc60000000f00 */
[----:B------:R-:W-:Y:S02]  /*c9c0*/  IMAD.MOV.U32 R5, RZ, RZ, R4 ;  /* 0x000000ffff057224 */ /* 0x000fe400078e0004 */
[----:B------:R-:W-:Y:S05]  /*c9d0*/  CALL.REL.NOINC `($__internal_31_$__cuda_sm70_shflsync_idx_p) ;  /* 0x0000115000007944 */ /* 0x000fea0003c00000 */
[----:B------:R-:W-:Y:S05]  /*c9e0*/  BRA `(.L_x_1541) ;  /* 0xffff3b6000007947 */ /* 0x000fea000383ffff */
.L_x_1463:
[----:B------:R-:W-:Y:S02]  /*c9f0*/  SEL R0, RZ, 0x1, P0 ;  /* 0x00000001ff007807 */ /* 0x000fe40000000000 */
[----:B------:R-:W-:Y:S02]  /*ca00*/  MOV R2, 0xca20 ;  /* 0x0000ca2000027802 */ /* 0x000fe40000000f00 */
[----:B------:R-:W-:Y:S05]  /*ca10*/  CALL.REL.NOINC `($__internal_33_$__cuda_sm70_votesync_ballot) ;  /* 0x000011d000007944 */ /* 0x000fea0003c00000 */
[----:B------:R-:W-:Y:S01]  /*ca20*/  MOV R6, R0 ;  /* 0x0000000000067202 */ /* 0x000fe20000000f00 */
[----:B------:R-:W-:Y:S05]  /*ca30*/  BRA `(.L_x_1542) ;  /* 0xffff3ba000007947 */ /* 0x000fea000383ffff */
.L_x_1464:
[----:B------:R-:W-:Y:S01]  /*ca40*/  IMAD.MOV.U32 R5, RZ, RZ, R8 ;  /* 0x000000ffff057224 */ /* 0x000fe200078e0008 */
[----:B--2---:R-:W-:Y:S01]  /*ca50*/  MOV R3, R239 ;  /* 0x000000ef00037202 */ /* 0x004fe20000000f00 */
[----:B------:R-:W-:Y:S01]  /*ca60*/  IMAD.MOV.U32 R0, RZ, RZ, 0x1f ;  /* 0x0000001fff007424 */ /* 0x000fe200078e00ff */
[----:B------:R-:W-:Y:S02]  /*ca70*/  MOV R2, 0xca90 ;  /* 0x0000ca9000027802 */ /* 0x000fe40000000f00 */
[----:B-1----:R-:W-:Y:S05]  /*ca80*/  CALL.REL.NOINC `($__internal_31_$__cuda_sm70_shflsync_idx_p) ;  /* 0x000010a000007944 */ /* 0x002fea0003c00000 */
[----:B------:R-:W-:Y:S01]  /*ca90*/  IMAD.MOV.U32 R11, RZ, RZ, R0 ;  /* 0x000000ffff0b7224 */ /* 0x000fe200078e0000 */
[----:B------:R-:W-:Y:S01]  /*caa0*/  MOV R5, R7 ;  /* 0x0000000700057202 */ /* 0x000fe20000000f00 */
[----:B------:R-:W-:Y:S01]  /*cab0*/  IMAD.MOV.U32 R7, RZ, RZ, RZ ;  /* 0x000000ffff077224 */ /* 0x000fe200078e00ff */
[----:B------:R-:W-:Y:S01]  /*cac0*/  MOV R3, R239 ;  /* 0x000000ef00037202 */ /* 0x000fe20000000f00 */
[----:B------:R-:W-:Y:S01]  /*cad0*/  IMAD.MOV.U32 R0, RZ, RZ, 0x1f ;  /* 0x0000001fff007424 */ /* 0x000fe200078e00ff */
[----:B------:R-:W-:-:S02]  /*cae0*/  MOV R2, 0xcb00 ;  /* 0x0000cb0000027802 */ /* 0x000fc40000000f00 */
[----:B------:R-:W-:Y:S05]  /*caf0*/  CALL.REL.NOINC `($__internal_31_$__cuda_sm70_shflsync_idx_p) ;  /* 0x0000103000007944 */ /* 0x000fea0003c00000 */
[----:B------:R-:W-:Y:S01]  /*cb00*/  MOV R10, R0 ;  /* 0x00000000000a7202 */ /* 0x000fe20000000f00 */
[----:B------:R-:W-:Y:S05]  /*cb10*/  BRA `(.L_x_1543) ;  /* 0xffff3b1000007947 */ /* 0x000fea000383ffff */
.L_x_1467:
[----:B------:R-:W-:Y:S01]  /*cb20*/  IMAD.MOV.U32 R5, RZ, RZ, R4 ;  /* 0x000000ffff057224 */ /* 0x000fe200078e0004 */
[----:B------:R-:W-:-:S02]  /*cb30*/  MOV R0, 0x1f ;  /* 0x0000001f00007802 */ /* 0x000fc40000000f00 */
[----:B------:R-:W-:Y:S02]  /*cb40*/  MOV R2, 0xcb60 ;  /* 0x0000cb6000027802 */ /* 0x000fe40000000f00 */
[----:B-1----:R-:W-:Y:S05]  /*cb50*/  CALL.REL.NOINC `($__internal_31_$__cuda_sm70_shflsync_idx_p) ;  /* 0x00000fd000007944 */ /* 0x002fea0003c00000 */
[----:B------:R-:W-:Y:S01]  /*cb60*/  MOV R7, R0 ;  /* 0x0000000000077202 */ /* 0x000fe20000000f00 */
[----:B------:R-:W-:Y:S05]  /*cb70*/  BRA `(.L_x_1466) ;  /* 0xffff3b1000007947 */ /* 0x000fea000383ffff */
.L_x_1481:
[----:B------:R-:W-:Y:S01]  /*cb80*/  IMAD.MOV.U32 R2, RZ, RZ, R226 ;  /* 0x000000ffff027224 */ /* 0x000fe200078e00e2 */
[----:B------:R-:W-:Y:S01]  /*cb90*/  MOV R7, 0x1f ;  /* 0x0000001f00077802 */ /* 0x000fe20000000f00 */
[----:B------:R-:W-:Y:S01]  /*cba0*/  IMAD.MOV.U32 R5, RZ, RZ, 0x2 ;  /* 0x00000002ff057424 */ /* 0x000fe200078e00ff */
[----:B------:R-:W-:Y:S02]  /*cbb0*/  MOV R6, 0xffffffff ;  /* 0xffffffff00067802 */ /* 0x000fe40000000f00 */
[----:B------:R-:W-:Y:S02]  /*cbc0*/  MOV R4, 0xcbe0 ;  /* 0x0000cbe000047802 */ /* 0x000fe40000000f00 */
[----:B------:R-:W-:Y:S05]  /*cbd0*/  CALL.REL.NOINC `($__internal_30_$__cuda_sm70_shflsync_bfly_p) ;  /* 0x00000f1000007944 */ /* 0x000fea0003c00000 */
[----:B------:R-:W-:Y:S01]  /*cbe0*/  FADD.FTZ R3, R226, R2 ;  /* 0x00000002e2037221 */ /* 0x000fe20000010000 */
[----:B------:R-:W-:Y:S02]  /*cbf0*/  MOV R5, 0x1 ;  /* 0x0000000100057802 */ /* 0x000fe40000000f00 */
[----:B------:R-:W-:Y:S02]  /*cc00*/  MOV R4, 0xcc30 ;  /* 0x0000cc3000047802 */ /* 0x000fe40000000f00 */
[----:B------:R-:W-:-:S02]  /*cc10*/  MOV R2, R3 ;  /* 0x0000000300027202 */ /* 0x000fc40000000f00 */
[----:B------:R-:W-:Y:S05]  /*cc20*/  CALL.REL.NOINC `($__internal_30_$__cuda_sm70_shflsync_bfly_p) ;  /* 0x00000ec000007944 */ /* 0x000fea0003c00000 */
[----:B------:R-:W-:Y:S01]  /*cc30*/  FADD.FTZ R0, R3, R2 ;  /* 0x0000000203007221 */ /* 0x000fe20000010000 */
[----:B------:R-:W-:-:S02]  /*cc40*/  MOV R2, R227 ;  /* 0x000000e300027202 */ /* 0x000fc40000000f00 */
[----:B------:R-:W-:Y:S02]  /*cc50*/  MOV R5, 0x2 ;  /* 0x0000000200057802 */ /* 0x000fe40000000f00 */
[----:B------:R-:W-:Y:S02]  /*cc60*/  MOV R4, 0xcc80 ;  /* 0x0000cc8000047802 */ /* 0x000fe40000000f00 */
[----:B------:R-:W-:Y:S05]  /*cc70*/  CALL.REL.NOINC `($__internal_30_$__cuda_sm70_shflsync_bfly_p) ;  /* 0x00000e7000007944 */ /* 0x000fea0003c00000 */
[----:B------:R-:W-:Y:S01]  /*cc80*/  FADD.FTZ R3, R227, R2 ;  /* 0x00000002e3037221 */ /* 0x000fe20000010000 */
[----:B------:R-:W-:Y:S02]  /*cc90*/  MOV R5, 0x1 ;  /* 0x0000000100057802 */ /* 0x000fe40000000f00 */
[----:B------:R-:W-:Y:S02]  /*cca0*/  MOV R4, 0xccd0 ;  /* 0x0000ccd000047802 */ /* 0x000fe40000000f00 */
[----:B------:R-:W-:Y:S02]  /*ccb0*/  MOV R2, R3 ;  /* 0x0000000300027202 */ /* 0x000fe40000000f00 */
[----:B------:R-:W-:Y:S05]  /*ccc0*/  CALL.REL.NOINC `($__internal_30_$__cuda_sm70_shflsync_bfly_p) ;  /* 0x00000e2000007944 */ /* 0x000fea0003c00000 */
[----:B------:R-:W-:Y:S01]  /*ccd0*/  MOV R4, R2 ;  /* 0x0000000200047202 */ /* 0x000fe20000000f00 */
[----:B------:R-:W-:Y:S05]  /*cce0*/  BRA `(.L_x_1544) ;  /* 0xffffc00000007947 */ /* 0x000fea000383ffff */
.L_x_1488:
[----:B--234-:R-:W-:Y:S01]  /*ccf0*/  IMAD.MOV.U32 R5, RZ, RZ, R7 ;  /* 0x000000ffff057224 */ /* 0x01cfe200078e0007 */
[----:B------:R-:W-:Y:S01]  /*cd00*/  MOV R3, RZ ;  /* 0x000000ff00037202 */ /* 0x000fe20000000f00 */
[----:B------:R-:W-:Y:S01]  /*cd10*/  IMAD.MOV.U32 R0, RZ, RZ, 0x181f ;  /* 0x0000181fff007424 */ /* 0x000fe200078e00ff */
[----:B------:R-:W-:-:S02]  /*cd20*/  MOV R2, 0xcd40 ;  /* 0x0000cd4000027802 */ /* 0x000fc40000000f00 */
[----:B-1----:R-:W-:Y:S05]  /*cd30*/  CALL.REL.NOINC `($__internal_31_$__cuda_sm70_shflsync_idx_p) ;  /* 0x00000df000007944 */ /* 0x002fea0003c00000 */
[----:B------:R-:W-:Y:S01]  /*cd40*/  MOV R9, R0 ;  /* 0x0000000000097202 */ /* 0x000fe20000000f00 */
[----:B------:R-:W-:Y:S05]  /*cd50*/  BRA `(.L_x_1545) ;  /* 0xffffd36000007947 */ /* 0x000fea000383ffff */
.L_x_1489:
[----:B------:R-:W-:Y:S01]  /*cd60*/  IMAD.MOV.U32 R5, RZ, RZ, R8 ;  /* 0x000000ffff057224 */ /* 0x000fe200078e0008 */
[----:B------:R-:W-:Y:S01]  /*cd70*/  MOV R3, RZ ;  /* 0x000000ff00037202 */ /* 0x000fe20000000f00 */
[----:B------:R-:W-:Y:S01]  /*cd80*/  IMAD.MOV.U32 R0, RZ, RZ, 0x181f ;  /* 0x0000181fff007424 */ /* 0x000fe200078e00ff */
[----:B------:R-:W-:-:S02]  /*cd90*/  MOV R2, 0xcdb0 ;  /* 0x0000cdb000027802 */ /* 0x000fc40000000f00 */
[----:B-123--:R-:W-:Y:S05]  /*cda0*/  CALL.REL.NOINC `($__internal_31_$__cuda_sm70_shflsync_idx_p) ;  /* 0x00000d8000007944 */ /* 0x00efea0003c00000 */
[----:B------:R-:W-:Y:S05]  /*cdb0*/  BRA `(.L_x_1546) ;  /* 0xffffd32000007947 */ /* 0x000fea000383ffff */
.L_x_1492:
[----:B--2---:R-:W-:Y:S01]  /*cdc0*/  IMAD.MOV.U32 R5, RZ, RZ, R7 ;  /* 0x000000ffff057224 */ /* 0x004fe200078e0007 */
[----:B------:R-:W-:Y:S01]  /*cdd0*/  MOV R3, 0x1 ;  /* 0x0000000100037802 */ /* 0x000fe20000000f00 */
[----:B------:R-:W-:Y:S01]  /*cde0*/  IMAD.MOV.U32 R0, RZ, RZ, 0x181f ;  /* 0x0000181fff007424 */ /* 0x000fe200078e00ff */
[----:B------:R-:W-:-:S02]  /*cdf0*/  MOV R2, 0xce10 ;  /* 0x0000ce1000027802 */ /* 0x000fc40000000f00 */
[----:B-1-34-:R-:W-:Y:S05]  /*ce00*/  CALL.REL.NOINC `($__internal_31_$__cuda_sm70_shflsync_idx_p) ;  /* 0x00000d2000007944 */ /* 0x01afea0003c00000 */
[----:B------:R-:W-:Y:S01]  /*ce10*/  IMAD.MOV.U32 R9, RZ, RZ, R0 ;  /* 0x000000ffff097224 */ /* 0x000fe200078e0000 */
[----:B------:R-:W-:Y:S01]  /*ce20*/  MOV R3, 0x1 ;  /* 0x0000000100037802 */ /* 0x000fe20000000f00 */
[----:B------:R-:W-:Y:S01]  /*ce30*/  IMAD.MOV.U32 R5, RZ, RZ, R8 ;  /* 0x000000ffff057224 */ /* 0x000fe200078e0008 */
[----:B------:R-:W-:-:S02]  /*ce40*/  MOV R0, 0x181f ;  /* 0x0000181f00007802 */ /* 0x000fc40000000f00 */
[----:B------:R-:W-:Y:S02]  /*ce50*/  MOV R2, 0xce70 ;  /* 0x0000ce7000027802 */ /* 0x000fe40000000f00 */
[----:B------:R-:W-:Y:S05]  /*ce60*/  CALL.REL.NOINC `($__internal_31_$__cuda_sm70_shflsync_idx_p) ;  /* 0x00000cc000007944 */ /* 0x000fea0003c00000 */
[----:B------:R-:W-:Y:S05]  /*ce70*/  BRA `(.L_x_1547) ;  /* 0xffffd35000007947 */ /* 0x000fea000383ffff */
.L_x_1495:
[----:B--2---:R-:W-:Y:S01]  /*ce80*/  IMAD.MOV.U32 R5, RZ, RZ, R7 ;  /* 0x000000ffff057224 */ /* 0x004fe200078e0007 */
[----:B------:R-:W-:Y:S01]  /*ce90*/  MOV R3, 0x2 ;  /* 0x0000000200037802 */ /* 0x000fe20000000f00 */
[----:B------:R-:W-:Y:S01]  /*cea0*/  IMAD.MOV.U32 R0, RZ, RZ, 0x181f ;  /* 0x0000181fff007424 */ /* 0x000fe200078e00ff */
[----:B------:R-:W-:Y:S02]  /*ceb0*/  MOV R2, 0xced0 ;  /* 0x0000ced000027802 */ /* 0x000fe40000000f00 */
[----:B-1-34-:R-:W-:Y:S05]  /*cec0*/  CALL.REL.NOINC `($__internal_31_$__cuda_sm70_shflsync_idx_p) ;  /* 0x00000c6000007944 */ /* 0x01afea0003c00000 */
[----:B------:R-:W-:Y:S01]  /*ced0*/  MOV R9, R0 ;  /* 0x0000000000097202 */ /* 0x000fe20000000f00 */
[----:B------:R-:W-:Y:S05]  /*cee0*/  BRA `(.L_x_1548) ;  /* 0xffffd3d000007947 */ /* 0x000fea000383ffff */
.L_x_1496:
[----:B--2---:R-:W-:Y:S01]  /*cef0*/  IMAD.MOV.U32 R5, RZ, RZ, R8 ;  /* 0x000000ffff057224 */ /* 0x004fe200078e0008 */
[----:B------:R-:W-:Y:S01]  /*cf00*/  MOV R3, 0x2 ;  /* 0x0000000200037802 */ /* 0x000fe20000000f00 */
[----:B------:R-:W-:Y:S01]  /*cf10*/  IMAD.MOV.U32 R0, RZ, RZ, 0x181f ;  /* 0x0000181fff007424 */ /* 0x000fe200078e00ff */
[----:B------:R-:W-:Y:S02]  /*cf20*/  MOV R2, 0xcf40 ;  /* 0x0000cf4000027802 */ /* 0x000fe40000000f00 */
[----:B-1-34-:R-:W-:Y:S05]  /*cf30*/  CALL.REL.NOINC `($__internal_31_$__cuda_sm70_shflsync_idx_p) ;  /* 0x00000bf000007944 */ /* 0x01afea0003c00000 */
[----:B------:R-:W-:Y:S05]  /*cf40*/  BRA `(.L_x_1549) ;  /* 0xffffd39000007947 */ /* 0x000fea000383ffff */
.L_x_1499:
[----:B---3--:R-:W-:Y:S01]  /*cf50*/  IMAD.MOV.U32 R5, RZ, RZ, R7 ;  /* 0x000000ffff057224 */ /* 0x008fe200078e0007 */
[----:B------:R-:W-:Y:S01]  /*cf60*/  MOV R3, 0x3 ;  /* 0x0000000300037802 */ /* 0x000fe20000000f00 */
[----:B----4-:R-:W-:Y:S01]  /*cf70*/  IMAD.MOV.U32 R0, RZ, RZ, 0x181f ;  /* 0x0000181fff007424 */ /* 0x010fe200078e00ff */
[----:B------:R-:W-:-:S02]  /*cf80*/  MOV R2, 0xcfa0 ;  /* 0x0000cfa000027802 */ /* 0x000fc40000000f00 */
[----:B-12---:R-:W-:Y:S05]  /*cf90*/  CALL.REL.NOINC `($__internal_31_$__cuda_sm70_shflsync_idx_p) ;  /* 0x00000b9000007944 */ /* 0x006fea0003c00000 */
[----:B------:R-:W-:Y:S01]  /*cfa0*/  IMAD.MOV.U32 R7, RZ, RZ, R0 ;  /* 0x000000ffff077224 */ /* 0x000fe200078e0000 */
[----:B------:R-:W-:Y:S01]  /*cfb0*/  MOV R3, 0x3 ;  /* 0x0000000300037802 */ /* 0x000fe20000000f00 */
[----:B------:R-:W-:Y:S01]  /*cfc0*/  IMAD.MOV.U32 R5, RZ, RZ, R8 ;  /* 0x000000ffff057224 */ /* 0x000fe200078e0008 */
[----:B------:R-:W-:-:S02]  /*cfd0*/  MOV R0, 0x181f ;  /* 0x0000181f00007802 */ /* 0x000fc40000000f00 */
[----:B------:R-:W-:Y:S02]  /*cfe0*/  MOV R2, 0xd000 ;  /* 0x0000d00000027802 */ /* 0x000fe40000000f00 */
[----:B------:R-:W-:Y:S05]  /*cff0*/  CALL.REL.NOINC `($__internal_31_$__cuda_sm70_shflsync_idx_p) ;  /* 0x00000b3000007944 */ /* 0x000fea0003c00000 */
[----:B------:R-:W-:Y:S05]  /*d000*/  BRA `(.L_x_1550) ;  /* 0xffffd3d000007947 */ /* 0x000fea000383ffff */
.L_x_1501:
[----:B------:R-:W-:Y:S01]  /*d010*/  IMAD.MOV.U32 R5, RZ, RZ, R14 ;  /* 0x000000ffff057224 */ /* 0x000fe200078e000e */
[----:B------:R-:W-:Y:S01]  /*d020*/  MOV R3, RZ ;  /* 0x000000ff00037202 */ /* 0x000fe20000000f00 */
[----:B------:R-:W-:Y:S01]  /*d030*/  IMAD.MOV.U32 R0, RZ, RZ, 0x1c1f ;  /* 0x00001c1fff007424 */ /* 0x000fe200078e00ff */
[----:B------:R-:W-:Y:S02]  /*d040*/  MOV R2, 0xd060 ;  /* 0x0000d06000027802 */ /* 0x000fe40000000f00 */
[----:B------:R-:W-:Y:S05]  /*d050*/  CALL.REL.NOINC `($__internal_31_$__cuda_sm70_shflsync_idx_p) ;  /* 0x00000ad000007944 */ /* 0x000fea0003c00000 */
[----:B------:R-:W-:Y:S01]  /*d060*/  MOV R4, R0 ;  /* 0x0000000000047202 */ /* 0x000fe20000000f00 */
[----:B------:R-:W-:Y:S05]  /*d070*/  BRA `(.L_x_1551) ;  /* 0xffffd64000007947 */ /* 0x000fea000383ffff */
.L_x_1502:
[----:B------:R-:W-:Y:S01]  /*d080*/  IMAD.MOV.U32 R5, RZ, RZ, R28 ;  /* 0x000000ffff057224 */ /* 0x000fe200078e001c */
[----:B------:R-:W-:Y:S01]  /*d090*/  MOV R3, RZ ;  /* 0x000000ff00037202 */ /* 0x000fe20000000f00 */
[----:B------:R-:W-:Y:S01]  /*d0a0*/  IMAD.MOV.U32 R0, RZ, RZ, 0x1c1f ;  /* 0x00001c1fff007424 */ /* 0x000fe200078e00ff */
[----:B------:R-:W-:Y:S02]  /*d0b0*/  MOV R2, 0xd0d0 ;  /* 0x0000d0d000027802 */ /* 0x000fe40000000f00 */
[----:B-12---:R-:W-:Y:S05]  /*d0c0*/  CALL.REL.NOINC `($__internal_31_$__cuda_sm70_shflsync_idx_p) ;  /* 0x00000a6000007944 */ /* 0x006fea0003c00000 */
[----:B------:R-:W-:Y:S05]  /*d0d0*/  BRA `(.L_x_1552) ;  /* 0xffffd60000007947 */ /* 0x000fea000383ffff */
.L_x_1505:
[----:B------:R-:W-:Y:S01]  /*d0e0*/  IMAD.MOV.U32 R5, RZ, RZ, R14 ;  /* 0x000000ffff057224 */ /* 0x000fe200078e000e */
[----:B----4-:R-:W-:Y:S01]  /*d0f0*/  MOV R3, 0x1 ;  /* 0x0000000100037802 */ /* 0x010fe20000000f00 */
[----:B------:R-:W-:Y:S01]  /*d100*/  IMAD.MOV.U32 R0, RZ, RZ, 0x1c1f ;  /* 0x00001c1fff007424 */ /* 0x000fe200078e00ff */
[----:B------:R-:W-:-:S02]  /*d110*/  MOV R2, 0xd130 ;  /* 0x0000d13000027802 */ /* 0x000fc40000000f00 */
[----:B-123--:R-:W-:Y:S05]  /*d120*/  CALL.REL.NOINC `($__internal_31_$__cuda_sm70_shflsync_idx_p) ;  /* 0x00000a0000007944 */ /* 0x00efea0003c00000 */
[----:B------:R-:W-:Y:S01]  /*d130*/  IMAD.MOV.U32 R4, RZ, RZ, R0 ;  /* 0x000000ffff047224 */ /* 0x000fe200078e0000 */
[----:B------:R-:W-:Y:S01]  /*d140*/  MOV R3, 0x1 ;  /* 0x0000000100037802 */ /* 0x000fe20000000f00 */
[----:B------:R-:W-:Y:S01]  /*d150*/  IMAD.MOV.U32 R5, RZ, RZ, R28 ;  /* 0x000000ffff057224 */ /* 0x000fe200078e001c */
[----:B------:R-:W-:-:S02]  /*d160*/  MOV R0, 0x1c1f ;  /* 0x00001c1f00007802 */ /* 0x000fc40000000f00 */
[----:B------:R-:W-:Y:S02]  /*d170*/  MOV R2, 0xd190 ;  /* 0x0000d19000027802 */ /* 0x000fe40000000f00 */
[----:B------:R-:W-:Y:S05]  /*d180*/  CALL.REL.NOINC `($__internal_31_$__cuda_sm70_shflsync_idx_p) ;  /* 0x000009a000007944 */ /* 0x000fea0003c00000 */
[----:B------:R-:W-:Y:S05]  /*d190*/  BRA `(.L_x_1553) ;  /* 0xffffdb9000007947 */ /* 0x000fea000383ffff */
.L_x_1509:
[----:B------:R-:W-:Y:S01]  /*d1a0*/  IMAD.MOV.U32 R5, RZ, RZ, R6 ;  /* 0x000000ffff057224 */ /* 0x000fe200078e0006 */
[----:B------:R-:W-:Y:S01]  /*d1b0*/  MOV R3, RZ ;  /* 0x000000ff00037202 */ /* 0x000fe20000000f00 */
[----:B------:R-:W-:Y:S01]  /*d1c0*/  IMAD.MOV.U32 R0, RZ, RZ, 0x181f ;  /* 0x0000181fff007424 */ /* 0x000fe200078e00ff */
[----:B------:R-:W-:Y:S02]  /*d1d0*/  MOV R2, 0xd1f0 ;  /* 0x0000d1f000027802 */ /* 0x000fe40000000f00 */
[----:B------:R-:W-:Y:S05]  /*d1e0*/  CALL.REL.NOINC `($__internal_31_$__cuda_sm70_shflsync_idx_p) ;  /* 0x0000094000007944 */ /* 0x000fea0003c00000 */
[----:B------:R-:W-:Y:S01]  /*d1f0*/  MOV R10, R0 ;  /* 0x00000000000a7202 */ /* 0x000fe20000000f00 */
[----:B------:R-:W-:Y:S05]  /*d200*/  BRA `(.L_x_1554) ;  /* 0xffffe66000007947 */ /* 0x000fea000383ffff */
.L_x_1510:
[----:B------:R-:W-:Y:S01]  /*d210*/  IMAD.MOV.U32 R5, RZ, RZ, R9 ;  /* 0x000000ffff057224 */ /* 0x000fe200078e0009 */
[----:B------:R-:W-:Y:S01]  /*d220*/  MOV R3, RZ ;  /* 0x000000ff00037202 */ /* 0x000fe20000000f00 */
[----:B------:R-:W-:Y:S01]  /*d230*/  IMAD.MOV.U32 R0, RZ, RZ, 0x181f ;  /* 0x0000181fff007424 */ /* 0x000fe200078e00ff */
[----:B------:R-:W-:Y:S02]  /*d240*/  MOV R2, 0xd260 ;  /* 0x0000d26000027802 */ /* 0x000fe40000000f00 */
[----:B-12---:R-:W-:Y:S05]  /*d250*/  CALL.REL.NOINC `($__internal_31_$__cuda_sm70_shflsync_idx_p) ;  /* 0x000008d000007944 */ /* 0x006fea0003c00000 */
[----:B------:R-:W-:Y:S05]  /*d260*/  BRA `(.L_x_1555) ;  /* 0xffffe62000007947 */ /* 0x000fea000383ffff */
.L_x_1513:
[----:B--2---:R-:W-:Y:S01]  /*d270*/  IMAD.MOV.U32 R5, RZ, RZ, R6 ;  /* 0x000000ffff057224 */ /* 0x004fe200078e0006 */
[----:B------:R-:W-:Y:S01]  /*d280*/  MOV R3, 0x1 ;  /* 0x0000000100037802 */ /* 0x000fe20000000f00 */
[----:B----4-:R-:W-:Y:S01]  /*d290*/  IMAD.MOV.U32 R0, RZ, RZ, 0x181f ;  /* 0x0000181fff007424 */ /* 0x010fe200078e00ff */
[----:B------:R-:W-:-:S02]  /*d2a0*/  MOV R2, 0xd2c0 ;  /* 0x0000d2c000027802 */ /* 0x000fc40000000f00 */
[----:B-1-3--:R-:W-:Y:S05]  /*d2b0*/  CALL.REL.NOINC `($__internal_31_$__cuda_sm70_shflsync_idx_p) ;  /* 0x0000087000007944 */ /* 0x00afea0003c00000 */
[----:B------:R-:W-:Y:S01]  /*d2c0*/  IMAD.MOV.U32 R10, RZ, RZ, R0 ;  /* 0x000000ffff0a7224 */ /* 0x000fe200078e0000 */
[----:B------:R-:W-:Y:S01]  /*d2d0*/  MOV R3, 0x1 ;  /* 0x0000000100037802 */ /* 0x000fe20000000f00 */
[----:B------:R-:W-:Y:S01]  /*d2e0*/  IMAD.MOV.U32 R5, RZ, RZ, R9 ;  /* 0x000000ffff057224 */ /* 0x000fe200078e0009 */
[----:B------:R-:W-:-:S02]  /*d2f0*/  MOV R0, 0x181f ;  /* 0x0000181f00007802 */ /* 0x000fc40000000f00 */
[----:B------:R-:W-:Y:S02]  /*d300*/  MOV R2, 0xd320 ;  /* 0x0000d32000027802 */ /* 0x000fe40000000f00 */
[----:B------:R-:W-:Y:S05]  /*d310*/  CALL.REL.NOINC `($__internal_31_$__cuda_sm70_shflsync_idx_p) ;  /* 0x0000081000007944 */ /* 0x000fea0003c00000 */
[----:B------:R-:W-:Y:S05]  /*d320*/  BRA `(.L_x_1556) ;  /* 0xffffe66000007947 */ /* 0x000fea000383ffff */
.L_x_1516:
[----:B-1----:R-:W-:Y:S01]  /*d330*/  IMAD.MOV.U32 R5, RZ, RZ, R6 ;  /* 0x000000ffff057224 */ /* 0x002fe200078e0006 */
[----:B------:R-:W-:Y:S01]  /*d340*/  MOV R3, 0x2 ;  /* 0x0000000200037802 */ /* 0x000fe20000000f00 */
[----:B----4-:R-:W-:Y:S01]  /*d350*/  IMAD.MOV.U32 R0, RZ, RZ, 0x181f ;  /* 0x0000181fff007424 */ /* 0x010fe200078e00ff */
[----:B------:R-:W-:Y:S02]  /*d360*/  MOV R2, 0xd380 ;  /* 0x0000d38000027802 */ /* 0x000fe40000000f00 */
[----:B--23--:R-:W-:Y:S05]  /*d370*/  CALL.REL.NOINC `($__internal_31_$__cuda_sm70_shflsync_idx_p) ;  /* 0x000007b000007944 */ /* 0x00cfea0003c00000 */
[----:B------:R-:W-:Y:S01]  /*d380*/  MOV R10, R0 ;  /* 0x00000000000a7202 */ /* 0x000fe20000000f00 */
[----:B------:R-:W-:Y:S05]  /*d390*/  BRA `(.L_x_1557) ;  /* 0xffffe6e000007947 */ /* 0x000fea000383ffff */
.L_x_1517:
[----:B------:R-:W-:Y:S01]  /*d3a0*/  IMAD.MOV.U32 R5, RZ, RZ, R9 ;  /* 0x000000ffff057224 */ /* 0x000fe200078e0009 */
[----:B------:R-:W-:Y:S01]  /*d3b0*/  MOV R3, 0x2 ;  /* 0x0000000200037802 */ /* 0x000fe20000000f00 */
[----:B----4-:R-:W-:Y:S01]  /*d3c0*/  IMAD.MOV.U32 R0, RZ, RZ, 0x181f ;  /* 0x0000181fff007424 */ /* 0x010fe200078e00ff */
[----:B------:R-:W-:Y:S02]  /*d3d0*/  MOV R2, 0xd3f0 ;  /* 0x0000d3f000027802 */ /* 0x000fe40000000f00 */
[----:B-123--:R-:W-:Y:S05]  /*d3e0*/  CALL.REL.NOINC `($__internal_31_$__cuda_sm70_shflsync_idx_p) ;  /* 0x0000074000007944 */ /* 0x00efea0003c00000 */
[----:B------:R-:W-:Y:S05]  /*d3f0*/  BRA `(.L_x_1558) ;  /* 0xffffe6a000007947 */ /* 0x000fea000383ffff */
.L_x_1520:
[----:B-1----:R-:W-:Y:S01]  /*d400*/  IMAD.MOV.U32 R5, RZ, RZ, R6 ;  /* 0x000000ffff057224 */ /* 0x002fe200078e0006 */
[----:B------:R-:W-:Y:S01]  /*d410*/  MOV R3, 0x3 ;  /* 0x0000000300037802 */ /* 0x000fe20000000f00 */
[----:B------:R-:W-:Y:S01]  /*d420*/  IMAD.MOV.U32 R0, RZ, RZ, 0x181f ;  /* 0x0000181fff007424 */ /* 0x000fe200078e00ff */
[----:B------:R-:W-:-:S02]  /*d430*/  MOV R2, 0xd450 ;  /* 0x0000d45000027802 */ /* 0x000fc40000000f00 */
[----:B--234-:R-:W-:Y:S05]  /*d440*/  CALL.REL.NOINC `($__internal_31_$__cuda_sm70_shflsync_idx_p) ;  /* 0x000006e000007944 */ /* 0x01cfea0003c00000 */
[----:B------:R-:W-:Y:S01]  /*d450*/  IMAD.MOV.U32 R6, RZ, RZ, R0 ;  /* 0x000000ffff067224 */ /* 0x000fe200078e0000 */
[----:B------:R-:W-:Y:S01]  /*d460*/  MOV R3, 0x3 ;  /* 0x0000000300037802 */ /* 0x000fe20000000f00 */
[----:B------:R-:W-:Y:S01]  /*d470*/  IMAD.MOV.U32 R5, RZ, RZ, R9 ;  /* 0x000000ffff057224 */ /* 0x000fe200078e0009 */
[----:B------:R-:W-:-:S02]  /*d480*/  MOV R0, 0x181f ;  /* 0x0000181f00007802 */ /* 0x000fc40000000f00 */
[----:B------:R-:W-:Y:S02]  /*d490*/  MOV R2, 0xd4b0 ;  /* 0x0000d4b000027802 */ /* 0x000fe40000000f00 */
[----:B------:R-:W-:Y:S05]  /*d4a0*/  CALL.REL.NOINC `($__internal_31_$__cuda_sm70_shflsync_idx_p) ;  /* 0x0000068000007944 */ /* 0x000fea0003c00000 */
[----:B------:R-:W-:Y:S05]  /*d4b0*/  BRA `(.L_x_1559) ;  /* 0xffffe6e000007947 */ /* 0x000fea000383ffff */
.L_x_1522:
[----:B------:R-:W-:Y:S01]  /*d4c0*/  IMAD.MOV.U32 R5, RZ, RZ, R94 ;  /* 0x000000ffff057224 */ /* 0x000fe200078e005e */
[----:B------:R-:W-:Y:S01]  /*d4d0*/  MOV R3, RZ ;  /* 0x000000ff00037202 */ /* 0x000fe20000000f00 */
[----:B------:R-:W-:Y:S01]  /*d4e0*/  IMAD.MOV.U32 R0, RZ, RZ, 0x1f ;  /* 0x0000001fff007424 */ /* 0x000fe200078e00ff */
[----:B------:R-:W-:Y:S02]  /*d4f0*/  MOV R2, 0xd510 ;  /* 0x0000d51000027802 */ /* 0x000fe40000000f00 */
[----:B-1----:R-:W-:Y:S05]  /*d500*/  CALL.REL.NOINC `($__internal_31_$__cuda_sm70_shflsync_idx_p) ;  /* 0x0000062000007944 */ /* 0x002fea0003c00000 */
[----:B------:R-:W-:Y:S01]  /*d510*/  MOV R9, R0 ;  /* 0x0000000000097202 */ /* 0x000fe20000000f00 */
[----:B------:R-:W-:Y:S05]  /*d520*/  BRA `(.L_x_1560) ;  /* 0xffffe80000007947 */ /* 0x000fea000383ffff */
.L_x_1523:
[----:B------:R-:W-:Y:S01]  /*d530*/  IMAD.MOV.U32 R5, RZ, RZ, R94 ;  /* 0x000000ffff057224 */ /* 0x000fe200078e005e */
[----:B------:R-:W-:Y:S01]  /*d540*/  MOV R3, 0x1 ;  /* 0x0000000100037802 */ /* 0x000fe20000000f00 */
[----:B------:R-:W-:Y:S01]  /*d550*/  IMAD.MOV.U32 R0, RZ, RZ, 0x1f ;  /* 0x0000001fff007424 */ /* 0x000fe200078e00ff */
[----:B------:R-:W-:Y:S02]  /*d560*/  MOV R2, 0xd580 ;  /* 0x0000d58000027802 */ /* 0x000fe40000000f00 */
[----:B-123--:R-:W-:Y:S05]  /*d570*/  CALL.REL.NOINC `($__internal_31_$__cuda_sm70_shflsync_idx_p) ;  /* 0x000005b000007944 */ /* 0x00efea0003c00000 */
[----:B------:R-:W-:Y:S01]  /*d580*/  MOV R8, R0 ;  /* 0x0000000000087202 */ /* 0x000fe20000000f00 */
[----:B------:R-:W-:Y:S05]  /*d590*/  BRA `(.L_x_1561) ;  /* 0xffffe7b000007947 */ /* 0x000fea000383ffff */
.L_x_1524:
[----:B------:R-:W-:Y:S02]  /*d5a0*/  MOV R2, 0x1 ;  /* 0x0000000100027802 */ /* 0x000fe40000000f00 */
[----:B------:R-:W-:-:S02]  /*d5b0*/  MOV R3, 0xd5d0 ;  /* 0x0000d5d000037802 */ /* 0x000fc40000000f00 */
[----:B--234-:R-:W-:Y:S05]  /*d5c0*/  CALL.REL.NOINC `($__internal_32_$__cuda_sm70_shflsync_up_p) ;  /* 0x000005b000007944 */ /* 0x01cfea0003c00000 */
[----:B------:R-:W-:Y:S05]  /*d5d0*/  BRA `(.L_x_1562) ;  /* 0xffffe89000007947 */ /* 0x000fea000383ffff */
.L_x_1525:
[----:B------:R-:W-:Y:S02]  /*d5e0*/  MOV R2, 0x2 ;  /* 0x0000000200027802 */ /* 0x000fe40000000f00 */
[----:B------:R-:W-:-:S02]  /*d5f0*/  MOV R3, 0xd610 ;  /* 0x0000d61000037802 */ /* 0x000fc40000000f00 */
[----:B--23--:R-:W-:Y:S05]  /*d600*/  CALL.REL.NOINC `($__internal_32_$__cuda_sm70_shflsync_up_p) ;  /* 0x0000057000007944 */ /* 0x00cfea0003c00000 */
        /* <DEDUP_REMOVED lines=23> */
.L_x_1529:
[----:B------:R-:W-:Y:S02]  /*d780*/  MOV R2, 0x1 ;  /* 0x0000000100027802 */ /* 0x000fe40000000f00 */
[----:B------:R-:W-:Y:S02]  /*d790*/  MOV R3, 0xd7b0 ;  /* 0x0000d7b000037802 */ /* 0x000fe40000000f00 */
[----:B------:R-:W-:Y:S05]  /*d7a0*/  CALL.REL.NOINC `($__internal_32_$__cuda_sm70_shflsync_up_p) ;  /* 0x000003d000007944 */ /* 0x000fea0003c00000 */
[----:B------:R-:W-:Y:S01]  /*d7b0*/  MOV R2, R4 ;  /* 0x0000000400027202 */ /* 0x000fe20000000f00 */
[----:B------:R-:W-:Y:S05]  /*d7c0*/  BRA `(.L_x_1564) ;  /* 0xffffe8f000007947 */ /* 0x000fea000383ffff */
.L_x_1530:
[----:B------:R-:W-:Y:S02]  /*d7d0*/  MOV R2, 0x2 ;  /* 0x0000000200027802 */ /* 0x000fe40000000f00 */
[----:B------:R-:W-:Y:S02]  /*d7e0*/  MOV R3, 0xd800 ;  /* 0x0000d80000037802 */ /* 0x000fe40000000f00 */
        /* <DEDUP_REMOVED lines=24> */
.L_x_1532:
[----:B------:R-:W-:Y:S02]  /*d970*/  SEL R0, RZ, 0x1, P0 ;  /* 0x00000001ff007807 */ /* 0x000fe40000000000 */
[----:B------:R-:W-:Y:S02]  /*d980*/  MOV R2, 0xd9a0 ;  /* 0x0000d9a000027802 */ /* 0x000fe40000000f00 */
[----:B-1----:R-:W-:Y:S05]  /*d990*/  CALL.REL.NOINC `($__internal_33_$__cuda_sm70_votesync_ballot) ;  /* 0x0000025000007944 */ /* 0x002fea0003c00000 */
[----:B------:R-:W-:Y:S01]  /*d9a0*/  MOV R8, R0 ;  /* 0x0000000000087202 */ /* 0x000fe20000000f00 */
[----:B------:R-:W-:Y:S05]  /*d9b0*/  BRA `(.L_x_1566) ;  /* 0xffffe89000007947 */ /* 0x000fea000383ffff */
.L_x_1533:
[----:B------:R-:W-:Y:S01]  /*d9c0*/  IMAD.MOV.U32 R5, RZ, RZ, R6 ;  /* 0x000000ffff057224 */ /* 0x000fe200078e0006 */
[----:B---3--:R-:W-:Y:S01]  /*d9d0*/  MOV R3, R12 ;  /* 0x0000000c00037202 */ /* 0x008fe20000000f00 */
[----:B------:R-:W-:Y:S01]  /*d9e0*/  IMAD.MOV.U32 R0, RZ, RZ, 0x1f ;  /* 0x0000001fff007424 */ /* 0x000fe200078e00ff */
[----:B------:R-:W-:Y:S02]  /*d9f0*/  MOV R2, 0xda10 ;  /* 0x0000da1000027802 */ /* 0x000fe40000000f00 */
[----:B-12---:R-:W-:Y:S05]  /*da00*/  CALL.REL.NOINC `($__internal_31_$__cuda_sm70_shflsync_idx_p) ;  /* 0x0000012000007944 */ /* 0x006fea0003c00000 */
[----:B------:R-:W-:Y:S01]  /*da10*/  IMAD.MOV.U32 R6, RZ, RZ, R0 ;  /* 0x000000ffff067224 */ /* 0x000fe200078e0000 */
[----:B------:R-:W-:Y:S01]  /*da20*/  MOV R3, R12 ;  /* 0x0000000c00037202 */ /* 0x000fe20000000f00 */
[----:B------:R-:W-:Y:S01]  /*da30*/  IMAD.MOV.U32 R5, RZ, RZ, R7 ;  /* 0x000000ffff057224 */ /* 0x000fe200078e0007 */
[----:B------:R-:W-:Y:S02]  /*da40*/  MOV R0, 0x1f ;  /* 0x0000001f00007802 */ /* 0x000fe40000000f00 */
[----:B------:R-:W-:-:S02]  /*da50*/  MOV R2, 0xda70 ;  /* 0x0000da7000027802 */ /* 0x000fc40000000f00 */
[----:B------:R-:W-:Y:S05]  /*da60*/  CALL.REL.NOINC `($__internal_31_$__cuda_sm70_shflsync_idx_p) ;  /* 0x000000c000007944 */ /* 0x000fea0003c00000 */
[----:B------:R-:W-:Y:S01]  /*da70*/  MOV R7, R0 ;  /* 0x0000000000077202 */ /* 0x000fe20000000f00 */
[----:B------:R-:W-:Y:S05]  /*da80*/  BRA `(.L_x_1567) ;  /* 0xffffe80000007947 */ /* 0x000fea000383ffff */
.L_x_1536:
[----:B------:R-:W-:Y:S01]  /*da90*/  IMAD.MOV.U32 R5, RZ, RZ, R4 ;  /* 0x000000ffff057224 */ /* 0x000fe200078e0004 */
[----:B------:R-:W-:-:S02]  /*daa0*/  MOV R0, 0x1f ;  /* 0x0000001f00007802 */ /* 0x000fc40000000f00 */
[----:B------:R-:W-:Y:S02]  /*dab0*/  MOV R2, 0xdad0 ;  /* 0x0000dad000027802 */ /* 0x000fe40000000f00 */
[----:B-1234-:R-:W-:Y:S05]  /*dac0*/  CALL.REL.NOINC `($__internal_31_$__cuda_sm70_shflsync_idx_p) ;  /* 0x0000006000007944 */ /* 0x01efea0003c00000 */
[----:B------:R-:W-:Y:S01]  /*dad0*/  MOV R11, R0 ;  /* 0x00000000000b7202 */ /* 0x000fe20000000f00 */
[----:B------:R-:W-:Y:S05]  /*dae0*/  BRA `(.L_x_1535) ;  /* 0xffffe80000007947 */ /* 0x000fea000383ffff */
        .weak           $__internal_30_$__cuda_sm70_shflsync_bfly_p
        .type           $__internal_30_$__cuda_sm70_shflsync_bfly_p,@function
        .size           $__internal_30_$__cuda_sm70_shflsync_bfly_p,($__internal_31_$__cuda_sm70_shflsync_idx_p - $__internal_30_$__cuda_sm70_shflsync_bfly_p)
$__internal_30_$__cuda_sm70_shflsync_bfly_p:
[----:B------:R-:W-:Y:S04]  /*daf0*/  WARPSYNC R6 ;  /* 0x0000000600007348 */ /* 0x000fe80003800000 */
[----:B------:R1:W2:Y:S02]  /*db00*/  SHFL.BFLY PT, R2, R2, R5, R7 ;  /* 0x0c00000502027389 */ /* 0x0002a400000e0007 */
[----:B-1----:R-:W-:-:S04]  /*db10*/  MOV R5, 0x0 ;  /* 0x0000000000057802 */ /* 0x002fc80000000f00 */
[----:B--2---:R-:W-:Y:S05]  /*db20*/  RET.REL.NODEC R4 `(_ZN7cutlass13device_kernelIN5flash19enable_sm80_to_sm89INS1_16FlashAttnFwdSm80INS1_25CollectiveMainloopFwdSm80ILi8ELi1ELb1EN4cute5tupleIJNS5_1CILi128EEENS7_ILi112EEES8_EEELi128ENS_6half_tEfNS_4arch4Sm80ELb0ELb0ELb0ELb1ELb0ELb0ELb1ELb1EEENS1_21CollectiveEpilogueFwdINS6_IJS8_S8_S9_EEENS6_IJNS7_ILi1EEESH_SH_EEESB_SD_Li256ELb1ELb1ELb1ELb0EEENS1_36VarlenDynamicPersistentTileSchedulerILi128ELi112ELi256ELi256ELb1ELb1ELb0ELb0ELb1ELb1EEEEEEEEEvNT_6ParamsE) ;  /* 0xffff24d004007950 */ /* 0x004fea0003c3ffff */
        .weak           $__internal_31_$__cuda_sm70_shflsync_idx_p
        .type           $__internal_31_$__cuda_sm70_shflsync_idx_p,@function
        .size           $__internal_31_$__cuda_sm70_shflsync_idx_p,($__internal_32_$__cuda_sm70_shflsync_up_p - $__internal_31_$__cuda_sm70_shflsync_idx_p)
$__internal_31_$__cuda_sm70_shflsync_idx_p:
[----:B------:R-:W-:-:S04]  /*db30*/  MOV R95, 0xffffffff ;  /* 0xffffffff005f7802 */ /* 0x000fc80000000f00 */
[----:B------:R-:W-:Y:S04]  /*db40*/  WARPSYNC R95 ;  /* 0x0000005f00007348 */ /* 0x000fe80003800000 */
[----:B------:R1:W2:Y:S02]  /*db50*/  SHFL.IDX PT, R0, R5, R3, R0 ;  /* 0x0000000305007389 */ /* 0x0002a400000e0000 */
[----:B-1----:R-:W-:-:S04]  /*db60*/  MOV R3, 0x0 ;  /* 0x0000000000037802 */ /* 0x002fc80000000f00 */
[----:B--2---:R-:W-:Y:S05]  /*db70*/  RET.REL.NODEC R2 `(_ZN7cutlass13device_kernelIN5flash19enable_sm80_to_sm89INS1_16FlashAttnFwdSm80INS1_25CollectiveMainloopFwdSm80ILi8ELi1ELb1EN4cute5tupleIJNS5_1CILi128EEENS7_ILi112EEES8_EEELi128ENS_6half_tEfNS_4arch4Sm80ELb0ELb0ELb0ELb1ELb0ELb0ELb1ELb1EEENS1_21CollectiveEpilogueFwdINS6_IJS8_S8_S9_EEENS6_IJNS7_ILi1EEESH_SH_EEESB_SD_Li256ELb1ELb1ELb1ELb0EEENS1_36VarlenDynamicPersistentTileSchedulerILi128ELi112ELi256ELi256ELb1ELb1ELb0ELb0ELb1ELb1EEEEEEEEEvNT_6ParamsE) ;  /* 0xffff248002007950 */ /* 0x004fea0003c3ffff */
        .weak           $__internal_32_$__cuda_sm70_shflsync_up_p
        .type           $__internal_32_$__cuda_sm70_shflsync_up_p,@function
        .size           $__internal_32_$__cuda_sm70_shflsync_up_p,($__internal_33_$__cuda_sm70_votesync_ballot - $__internal_32_$__cuda_sm70_shflsync_up_p)
$__internal_32_$__cuda_sm70_shflsync_up_p:
[----:B------:R-:W-:Y:S02]  /*db80*/  IMAD.MOV.U32 R4, RZ, RZ, RZ ;  /* 0x000000ffff047224 */ /* 0x000fe400078e00ff */
[----:B------:R-:W-:-:S04]  /*db90*/  IMAD.MOV.U32 R10, RZ, RZ, -0x1 ;  /* 0xffffffffff0a7424 */ /* 0x000fc800078e00ff */
[----:B------:R-:W-:Y:S04]  /*dba0*/  WARPSYNC R10 ;  /* 0x0000000a00007348 */ /* 0x000fe80003800000 */
[----:B------:R1:W2:Y:S02]  /*dbb0*/  SHFL.UP PT, R4, R0, R2, R4 ;  /* 0x0400000200047389 */ /* 0x0002a400000e0004 */
[----:B-1----:R-:W-:Y:S02]  /*dbc0*/  MOV R2, R3 ;  /* 0x0000000300027202 */ /* 0x002fe40000000f00 */
[----:B------:R-:W-:-:S04]  /*dbd0*/  MOV R3, 0x0 ;  /* 0x0000000000037802 */ /* 0x000fc80000000f00 */
[----:B--2---:R-:W-:Y:S05]  /*dbe0*/  RET.REL.NODEC R2 `(_ZN7cutlass13device_kernelIN5flash19enable_sm80_to_sm89INS1_16FlashAttnFwdSm80INS1_25CollectiveMainloopFwdSm80ILi8ELi1ELb1EN4cute5tupleIJNS5_1CILi128EEENS7_ILi112EEES8_EEELi128ENS_6half_tEfNS_4arch4Sm80ELb0ELb0ELb0ELb1ELb0ELb0ELb1ELb1EEENS1_21CollectiveEpilogueFwdINS6_IJS8_S8_S9_EEENS6_IJNS7_ILi1EEESH_SH_EEESB_SD_Li256ELb1ELb1ELb1ELb0EEENS1_36VarlenDynamicPersistentTileSchedulerILi128ELi112ELi256ELi256ELb1ELb1ELb0ELb0ELb1ELb1EEEEEEEEEvNT_6ParamsE) ;  /* 0xffff241002007950 */ /* 0x004fea0003c3ffff */
        .weak           $__internal_33_$__cuda_sm70_votesync_ballot
        .type           $__internal_33_$__cuda_sm70_votesync_ballot,@function
        .size           $__internal_33_$__cuda_sm70_votesync_ballot,(.L_x_2718 - $__internal_33_$__cuda_sm70_votesync_ballot)
$__internal_33_$__cuda_sm70_votesync_ballot:
[----:B------:R-:W-:Y:S01]  /*dbf0*/  ISETP.NE.U32.AND P0, PT, R0, 0x1, PT ;  /* 0x000000010000780c */ /* 0x000fe20003f05070 */
[----:B------:R-:W-:-:S04]  /*dc00*/  IMAD.MOV.U32 R3, RZ, RZ, -0x1 ;  /* 0xffffffffff037424 */ /* 0x000fc800078e00ff */
[----:B------:R-:W-:Y:S08]  /*dc10*/  WARPSYNC R3 ;  /* 0x0000000300007348 */ /* 0x000ff00003800000 */
[----:B------:R-:W-:-:S04]  /*dc20*/  VOTE.ANY R0, PT, !P0 ;  /* 0x0000000000007806 */ /* 0x000fc800040e0100 */
[----:B------:R-:W-:Y:S01]  /*dc30*/  LOP3.LUT R0, R0, R3, RZ, 0xc0, !PT ;  /* 0x0000000300007212 */ /* 0x000fe200078ec0ff */
[----:B------:R-:W-:-:S04]  /*dc40*/  IMAD.MOV.U32 R3, RZ, RZ, 0x0 ;  /* 0x00000000ff037424 */ /* 0x000fc800078e00ff */
[----:B------:R-:W-:Y:S05]  /*dc50*/  RET.REL.NODEC R2 `(_ZN7cutlass13device_kernelIN5flash19enable_sm80_to_sm89INS1_16FlashAttnFwdSm80INS1_25CollectiveMainloopFwdSm80ILi8ELi1ELb1EN4cute5tupleIJNS5_1CILi128EEENS7_ILi112EEES8_EEELi128ENS_6half_tEfNS_4arch4Sm80ELb0ELb0ELb0ELb1ELb0ELb0ELb1ELb1EEENS1_21CollectiveEpilogueFwdINS6_IJS8_S8_S9_EEENS6_IJNS7_ILi1EEESH_SH_EEESB_SD_Li256ELb1ELb1ELb1ELb0EEENS1_36VarlenDynamicPersistentTileSchedulerILi128ELi112ELi256ELi256ELb1ELb1ELb0ELb0ELb1ELb1EEEEEEEEEvNT_6ParamsE) ;  /* 0xffff23a002007950 */ /* 0x000fea0003c3ffff */
.L_x_1568:
        /* <DEDUP_REMOVED lines=10> */
.L_x_2718:


//--------------------- .text._ZN7cutlass13device_kernelIN5flash19enable_sm80_to_sm89INS1_16FlashAttnFwdSm80INS1_25CollectiveMainloopFwdSm80ILi8ELi1ELb1EN4cute5tupleIJNS5_1CILi128EEENS7_ILi112EEES8_EEELi128ENS_6half_tEfNS_4arch4Sm80ELb0ELb0ELb0ELb1ELb0ELb1ELb1ELb1EEENS1_21CollectiveEpilogueFwdINS6_IJS8_S8_S9_EEENS6_IJNS7_ILi1EEESH_SH_EEESB_SD_Li256ELb1ELb1ELb1ELb0EEENS1_36VarlenDynamicPersistentTileSchedulerILi128ELi112ELi256ELi256ELb1ELb1ELb0ELb0ELb1ELb1EEEEEEEEEvNT_6ParamsE --------------------------
	.section	.text._ZN7cutlass13device_kernelIN5flash19enable_sm80_to_sm89INS1_16FlashAttnFwdSm80INS1_25CollectiveMainloopFwdSm80ILi8ELi1ELb1EN4cute5tupleIJNS5_1CILi128EEENS7_ILi112EEES8_EEELi128ENS_6half_tEfNS_4arch4Sm80ELb0ELb0ELb0ELb1ELb0ELb1ELb1ELb1EEENS1_21CollectiveEpilogueFwdINS6_IJS8_S8_S9_EEENS6_IJNS7_ILi1EEESH_SH_EEESB_SD_Li256ELb1ELb1ELb1ELb0EEENS1_36VarlenDynamicPersistentTileSchedulerILi128ELi112ELi256ELi256ELb1ELb1ELb0ELb0ELb1ELb1EEEEEEEEEvNT_6ParamsE,"ax",@progbits
	.sectioninfo	@"SHI_REGISTERS=255"
	.align	128
.text._ZN7cutlass13device_kernelIN5flash19enable_sm80_to_sm89INS1_16FlashAttnFwdSm80INS1_25CollectiveMainloopFwdSm80ILi8ELi1ELb1EN4cute5tupleIJNS5_1CILi128EEENS7_ILi112EEES8_EEELi128ENS_6half_tEfNS_4arch4Sm80ELb0ELb0ELb0ELb1ELb0ELb1ELb1ELb1EEENS1_21CollectiveEpilogueFwdINS6_IJS8_S8_S9_EEENS6_IJNS7_ILi1EEESH_SH_EEESB_SD_Li256ELb1ELb1ELb1ELb0EEENS1_36VarlenDynamicPersistentTileSchedulerILi128ELi112ELi256ELi256ELb1ELb1ELb0ELb0ELb1ELb1EEEEEEEEEvNT_6ParamsE:
        .type           _ZN7cutlass13device_kernelIN5flash19enable_sm80_to_sm89INS1_16FlashAttnFwdSm80INS1_25CollectiveMainloopFwdSm80ILi8ELi1ELb1EN4cute5tupleIJNS5_1CILi128EEENS7_ILi112EEES8_EEELi128ENS_6half_tEfNS_4arch4Sm80ELb0ELb0ELb0ELb1ELb0ELb1ELb1ELb1EEENS1_21CollectiveEpilogueFwdINS6_IJS8_S8_S9_EEENS6_IJNS7_ILi1EEESH_SH_EEESB_SD_Li256ELb1ELb1ELb1ELb0EEENS1_36VarlenDynamicPersistentTileSchedulerILi128ELi112ELi256ELi256ELb1ELb1ELb0ELb0ELb1ELb1EEEEEEEEEvNT_6ParamsE,@function
        .size           _ZN7cutlass13device_kernelIN5flash19enable_sm80_to_sm89INS1_16FlashAttnFwdSm80INS1_25CollectiveMainloopFwdSm80ILi8ELi1ELb1EN4cute5tupleIJNS5_1CILi128EEENS7_ILi112EEES8_EEELi128ENS_6half_tEfNS_4arch4Sm80ELb0ELb0ELb0ELb1ELb0ELb1ELb1ELb1EEENS1_21CollectiveEpilogueFwdINS6_IJS8_S8_S9_EEENS6_IJNS7_ILi1EEESH_SH_EEESB_SD_Li256ELb1ELb1ELb1ELb0EEENS1_36VarlenDynamicPersistentTileSchedulerILi128ELi112ELi256ELi256ELb1ELb1ELb0ELb0ELb1ELb1EEEEEEEEEvNT_6ParamsE,(.L_x_2723 - _ZN7cutlass13device_kernelIN5flash19enable_sm80_to_sm89INS1_16FlashAttnFwdSm80INS1_25CollectiveMainloopFwdSm80ILi8ELi1ELb1EN4cute5tupleIJNS5_1CILi128EEENS7_ILi112EEES8_EEELi128ENS_6half_tEfNS_4arch4Sm80ELb0ELb0ELb0ELb1ELb0ELb1ELb1ELb1EEENS1_21CollectiveEpilogueFwdINS6_IJS8_S8_S9_EEENS6_IJNS7_ILi1EEESH_SH_EEESB_SD_Li256ELb1ELb1ELb1ELb0EEENS1_36VarlenDynamicPersistentTileSchedulerILi128ELi112ELi256ELi256ELb1ELb1ELb0ELb0ELb1ELb1EEEEEEEEEvNT_6ParamsE)
        .other          _ZN7cutlass13device_kernelIN5flash19enable_sm80_to_sm89INS1_16FlashAttnFwdSm80INS1_25CollectiveMainloopFwdSm80ILi8ELi1ELb1EN4cute5tupleIJNS5_1CILi128EEENS7_ILi112EEES8_EEELi128ENS_6half_tEfNS_4arch4Sm80ELb0ELb0ELb0ELb1ELb0ELb1ELb1ELb1EEENS1_21CollectiveEpilogueFwdINS6_IJS8_S8_S9_EEENS6_IJNS7_ILi1EEESH_SH_EEESB_SD_Li256ELb1ELb1ELb1ELb0EEENS1_36VarlenDynamicPersistentTileSchedulerILi128ELi112ELi256ELi256ELb1ELb1ELb0ELb0ELb1ELb1EEEEEEEEEvNT_6ParamsE,@"STO_CUDA_ENTRY STV_DEFAULT"
_ZN7cutlass13device_kernelIN5flash19enable_sm80_to_sm89INS1_16FlashAttnFwdSm80INS1_25CollectiveMainloopFwdSm80ILi8ELi1ELb1EN4cute5tupleIJNS5_1CILi128EEENS7_ILi112EEES8_EEELi128ENS_6half_tEfNS_4arch4Sm80ELb0ELb0ELb0ELb1ELb0ELb1ELb1ELb1EEENS1_21CollectiveEpilogueFwdINS6_IJS8_S8_S9_EEENS6_IJNS7_ILi1EEESH_SH_EEESB_SD_Li256ELb1ELb1ELb1ELb0EEENS1_36VarlenDynamicPersistentTileSchedulerILi128ELi112ELi256ELi256ELb1ELb1ELb0ELb0ELb1ELb1EEEEEEEEEvNT_6ParamsE:
        /* <DEDUP_REMOVED lines=13> */
[----:B------:R-:W-:-:S02]  /*00d0*/  IMAD.MOV.U32 R8, RZ, RZ, RZ ;  /* 0x000000ffff087224 */ /* 0x000fc400078e00ff */
[----:B------:R-:W-:Y:S01]  /*00e0*/  IMAD.MOV.U32 R7, RZ, RZ, RZ ;  /* 0x000000ffff077224 */ /* 0x000fe200078e00ff */
        /* <DEDUP_REMOVED lines=13> */
[----:B------:R-:W-:Y:S02]  /*01c0*/  ISETP.GE.U32.AND P1, PT, R15, 0x10, PT ;  /* 0x000000100f00780c */ /* 0x000fe40003f26070 */
[----:B------:R-:W-:Y:S01]  /*01d0*/  MOV R10, RZ ;  /* 0x000000ff000a7202 */ /* 0x000fe20000000f00 */
[----:B---3--:R-:W-:-:S05]  /*01e0*/  IMAD R4, R8, R7, RZ ;  /* 0x0000000708047224 */ /* 0x008fca00078e02ff */
[----:B------:R-:W3:Y:S02]  /*01f0*/  SHFL.UP PT, R0, R4, 0x1, RZ ;  /* 0x0420000004007989 */ /* 0x000ee400000e00ff */
[----:B---3--:R-:W-:-:S05]  /*0200*/  SEL R0, R0, RZ, P5 ;  /* 0x000000ff00007207 */ /* 0x008fca0002800000 */
[----:B------:R-:W-:-:S05]  /*0210*/  IMAD.IADD R4, R4, 0x1, R0 ;  /* 0x0000000104047824 */ /* 0x000fca00078e0200 */
[----:B------:R-:W3:Y:S02]  /*0220*/  SHFL.UP PT, R0, R4, 0x2, RZ ;  /* 0x0440000004007989 */ /* 0x000ee400000e00ff */
[----:B---3--:R-:W-:-:S04]  /*0230*/  SEL R0, R0, RZ, P4 ;  /* 0x000000ff00007207 */ /* 0x008fc80002000000 */
[----:B------:R-:W-:-:S05]  /*0240*/  IADD3 R4, R4, R0, RZ ;  /* 0x0000000004047210 */ /* 0x000fca0007ffe0ff */
        /* <DEDUP_REMOVED lines=16> */
.L_x_1574:
        /* <DEDUP_REMOVED lines=17> */
.L_x_1732:
        /* <DEDUP_REMOVED lines=16> */
.L_x_1733:
[----:B---3--:R-:W-:-:S05]  /*0560*/  IMAD R0, R0, c[0x0][0x538], RZ ;  /* 0x00014e0000007a24 */ /* 0x008fca00078e02ff */
[----:B------:R-:W-:-:S04]  /*0570*/  IADD3 R6, R0, R6, RZ ;  /* 0x0000000600067210 */ /* 0x000fc80007ffe0ff */
[----:B------:R-:W-:-:S13]  /*0580*/  ISETP.GT.AND P0, PT, R6, UR4, PT ;  /* 0x0000000406007c0c */ /* 0x000fda000bf04270 */
[----:B-12---:R-:W-:Y:S05]  /*0590*/  @!P0 BRA `(.L_x_1574) ;  /* 0xfffffdb000008947 */ /* 0x006fea000383ffff */
.L_x_1570:
[----:B------:R-:W-:-:S05]  /*05a0*/  IADD3 R13, -R0, R6, RZ ;  /* 0x00000006000d7210 */ /* 0x000fca0007ffe1ff */
[----:B------:R-:W-:-:S05]  /*05b0*/  IMAD R0, R4, c[0x0][0x538], R13 ;  /* 0x00014e0004007a24 */ /* 0x000fca00078e020d */
[----:B------:R-:W-:Y:S01]  /*05c0*/  ISETP.GT.AND P0, PT, R0, UR4, PT ;  /* 0x0000000400007c0c */ /* 0x000fe2000bf04270 */
[----:B------:R-:W-:-:S12]  /*05d0*/  BRA.DIV ~URZ, `(.L_x_1575) ;  /* 0x000170a27f007947 */ /* 0x000fd8000b800000 */
[----:B------:R-:W-:-:S04]  /*05e0*/  VOTE.ANY R5, PT, !P0 ;  /* 0x0000000000057806 */ /* 0x000fc800040e0100 */
.L_x_1734:
[----:B------:R1:W3:Y:S01]  /*05f0*/  POPC R14, R5 ;  /* 0x00000005000e7309 */ /* 0x0002e20000000000 */
[----:B------:R-:W-:Y:S05]  /*0600*/  BRA.DIV ~URZ, `(.L_x_1576) ;  /* 0x000170c27f007947 */ /* 0x000fea000b800000 */
[----:B---3--:R3:W4:Y:S01]  /*0610*/  SHFL.IDX PT, R12, R8, R14, 0x1f ;  /* 0x00001f0e080c7589 */ /* 0x00872200000e0000 */
[----:B------:R-:W-:-:S03]  /*0620*/  MOV R6, RZ ;  /* 0x000000ff00067202 */ /* 0x000fc60000000f00 */
[----:B------:R3:W1:Y:S04]  /*0630*/  SHFL.IDX PT, R11, R7, R14, 0x1f ;  /* 0x00001f0e070b7589 */ /* 0x00066800000e0000 */
.L_x_1735:
[----:B------:R-:W-:Y:S01]  /*0640*/  ISETP.NE.AND P0, PT, R5, RZ, PT ;  /* 0x000000ff0500720c */ /* 0x000fe20003f05270 */
[----:B------:R-:W-:-:S12]  /*0650*/  BSSY B0, `(.L_x_1577) ;  /* 0x0000005000007945 */ /* 0x000fd80003800000 */
[----:B------:R-:W-:Y:S05]  /*0660*/  @!P0 BRA `(.L_x_1578) ;  /* 0x0000003000008947 */ /* 0x000fea0003800000 */
[----:B------:R-:W-:Y:S01]  /*0670*/  IADD3 R3, R14, -0x1, RZ ;  /* 0xffffffff0e037810 */ /* 0x000fe20007ffe0ff */
[----:B------:R-:W-:Y:S05]  /*0680*/  BRA.DIV ~URZ, `(.L_x_1579) ;  /* 0x000171227f007947 */ /* 0x000fea000b800000 */
[----:B------:R3:W4:Y:S02]  /*0690*/  SHFL.IDX PT, R6, R4, R3, 0x1f ;  /* 0x00001f0304067589 */ /* 0x00072400000e0000 */
.L_x_1578:
[----:B------:R-:W-:Y:S05]  /*06a0*/  BSYNC B0 ;  /* 0x0000000000007941 */ /* 0x000fea0003800000 */
.L_x_1577:
[----:B----4-:R-:W-:Y:S01]  /*06b0*/  IABS R0, R12 ;  /* 0x0000000c00007213 */ /* 0x010fe20000000000 */
[----:B--2---:R-:W-:Y:S02]  /*06c0*/  IMAD R240, R6, c[0x0][0x538], R13 ;  /* 0x00014e0006f07a24 */ /* 0x004fe400078e020d */
[----:B------:R-:W-:Y:S02]  /*06d0*/  IMAD.IADD R243, R14, 0x1, R10 ;  /* 0x000000010ef37824 */ /* 0x000fe400078e020a */
[----:B-1----:R-:W-:Y:S01]  /*06e0*/  IMAD.MOV.U32 R5, RZ, RZ, R0 ;  /* 0x000000ffff057224 */ /* 0x002fe200078e0000 */
[----:B------:R-:W-:Y:S02]  /*06f0*/  IABS R0, R11 ;  /* 0x0000000b00007213 */ /* 0x000fe40000000000 */
[----:B------:R-:W-:Y:S01]  /*0700*/  IADD3 R241, -R240, UR4, RZ ;  /* 0x00000004f0f17c10 */ /* 0x000fe2000fffe1ff */
[----:B------:R-:W1:Y:S02]  /*0710*/  I2F.RP R2, R5 ;  /* 0x0000000500027306 */ /* 0x000e640000209400 */
[----:B---3--:R-:W-:Y:S01]  /*0720*/  IMAD.MOV.U32 R7, RZ, RZ, R0 ;  /* 0x000000ffff077224 */ /* 0x008fe200078e0000 */
[----:B------:R-:W-:-:S02]  /*0730*/  IABS R6, R241 ;  /* 0x000000f100067213 */ /* 0x000fc40000000000 */
[----:B------:R-:W-:-:S03]  /*0740*/  IABS R0, R12 ;  /* 0x0000000c00007213 */ /* 0x000fc60000000000 */
[----:B------:R-:W-:Y:S01]  /*0750*/  I2F.RP R8, R7 ;  /* 0x0000000700087306 */ /* 0x000fe20000209400 */
[----:B------:R-:W-:-:S07]  /*0760*/  IADD3 R0, RZ, -R0, RZ ;  /* 0x80000000ff007210 */ /* 0x000fce0007ffe0ff */
[----:B-1----:R-:W1:Y:S02]  /*0770*/  MUFU.RCP R2, R2 ;  /* 0x0000000200027308 */ /* 0x002e640000001000 */
[----:B-1----:R-:W-:-:S06]  /*0780*/  IADD3 R2, R2, 0xffffffe, RZ ;  /* 0x0ffffffe02027810 */ /* 0x002fcc0007ffe0ff */
[----:B------:R-:W1:Y:S02]  /*0790*/  F2I.FTZ.U32.TRUNC.NTZ R3, R2 ;  /* 0x0000000200037305 */ /* 0x000e64000021f000 */
        /* <DEDUP_REMOVED lines=50> */
.L_x_1571:
[----:B--2---:R-:W-:Y:S01]  /*0ac0*/  IMAD.MOV.U32 R241, RZ, RZ, RZ ;  /* 0x000000fffff17224 */ /* 0x004fe200078e00ff */
[----:B------:R-:W-:Y:S01]  /*0ad0*/  MOV R242, RZ ;  /* 0x000000ff00f27202 */ /* 0x000fe20000000f00 */
[----:B------:R-:W-:Y:S01]  /*0ae0*/  IMAD.U32 R240, RZ, RZ, UR4 ;  /* 0x00000004fff07e24 */ /* 0x000fe2000f8e00ff */
[----:B------:R-:W-:Y:S02]  /*0af0*/  MOV R243, c[0x0][0x53c] ;  /* 0x00014f0000f37a02 */ /* 0x000fe40000000f00 */
.L_x_1580:
[----:B------:R-:W-:Y:S01]  /*0b00*/  ISETP.NE.AND P0, PT, R15, RZ, PT ;  /* 0x000000ff0f00720c */ /* 0x000fe20003f05270 */
[----:B------:R-:W-:-:S12]  /*0b10*/  WARPSYNC 0xffffffff ;  /* 0xffffffff00007948 */ /* 0x000fd80003800000 */
[----:B------:R1:W-:Y:S04]  /*0b20*/  @!P0 STS.128 [0xf100], R240 ;  /* 0x00f100f0ff008388 */ /* 0x0003e80000000c00 */
[----:B------:R-:W-:Y:S06]  /*0b30*/  BAR.ARV 0x5, 0x100 ;  /* 0x0144000000007b1d */ /* 0x000fec0000002000 */
.L_x_1569:
[----:B-12---:R-:W-:-:S13]  /*0b40*/  ISETP.GE.AND P0, PT, R243, c[0x0][0x53c], PT ;  /* 0x00014f00f3007a0c */ /* 0x006fda0003f06270 */
        /* <DEDUP_REMOVED lines=101> */
.L_x_1731:
[----:B------:R-:W-:-:S04]  /*11a0*/  IMAD.MOV.U32 R12, RZ, RZ, 0x4 ;  /* 0x00000004ff0c7424 */ /* 0x000fc800078e00ff */
[----:B-1----:R-:W-:-:S05]  /*11b0*/  IMAD.WIDE R2, R243, R12, c[0x0][0x588] ;  /* 0x00016200f3027625 */ /* 0x002fca00078e020c */
[----:B------:R-:W2:Y:S01]  /*11c0*/  LDG.E R233, [R2.64] ;  /* 0x0000000a02e97981 */ /* 0x000ea2000c1e1900 */
[----:B------:R-:W-:Y:S01]  /*11d0*/  ISETP.NE.U32.AND P4, PT, RZ, c[0x0][0x360], PT ;  /* 0x0000d800ff007a0c */ /* 0x000fe20003f85070 */
[----:B------:R-:W-:Y:S01]  /*11e0*/  IMAD.MOV.U32 R172, RZ, RZ, RZ ;  /* 0x000000ffffac7224 */ /* 0x000fe200078e00ff */
[----:B------:R-:W-:Y:S02]  /*11f0*/  ISETP.NE.U32.AND P0, PT, RZ, c[0x0][0x370], PT ;  /* 0x0000dc00ff007a0c */ /* 0x000fe40003f05070 */
[----:B------:R-:W-:Y:S02]  /*1200*/  ISETP.NE.AND.EX P4, PT, RZ, c[0x0][0x364], PT, P4 ;  /* 0x0000d900ff007a0c */ /* 0x000fe40003f85340 */
[----:B------:R-:W-:Y:S02]  /*1210*/  ISETP.NE.AND.EX P2, PT, RZ, c[0x0][0x374], PT, P0 ;  /* 0x0000dd00ff007a0c */ /* 0x000fe40003f45300 */
[----:B------:R-:W-:Y:S02]  /*1220*/  ISETP.NE.U32.AND P3, PT, RZ, c[0x0][0x348], PT ;  /* 0x0000d200ff007a0c */ /* 0x000fe40003f65070 */
[----:B------:R-:W-:-:S02]  /*1230*/  ISETP.NE.U32.AND P5, PT, RZ, c[0x0][0x358], PT ;  /* 0x0000d600ff007a0c */ /* 0x000fc40003fa5070 */
[----:B------:R-:W-:Y:S02]  /*1240*/  ISETP.NE.AND.EX P3, PT, RZ, c[0x0][0x34c], PT, P3 ;  /* 0x0000d300ff007a0c */ /* 0x000fe40003f65330 */
[----:B------:R-:W-:Y:S01]  /*1250*/  ISETP.NE.AND.EX P5, PT, RZ, c[0x0][0x35c], PT, P5 ;  /* 0x0000d700ff007a0c */ /* 0x000fe20003fa5350 */
[----:B------:R-:W-:Y:S02]  /*1260*/  IMAD.MOV.U32 R166, RZ, RZ, RZ ;  /* 0x000000ffffa67224 */ /* 0x000fe400078e00ff */
[----:B------:R-:W-:Y:S02]  /*1270*/  IMAD.MOV.U32 R171, RZ, RZ, RZ ;  /* 0x000000ffffab7224 */ /* 0x000fe400078e00ff */
[----:B------:R-:W-:Y:S01]  /*1280*/  IMAD.MOV.U32 R11, RZ, RZ, RZ ;  /* 0x000000ffff0b7224 */ /* 0x000fe200078e00ff */
[----:B--2---:R-:W-:Y:S02]  /*1290*/  SHF.R.S32.HI R146, RZ, 0x1f, R233 ;  /* 0x0000001fff927819 */ /* 0x004fe400000114e9 */
[----:B------:R-:W-:-:S02]  /*12a0*/  @P4 LEA R2, P0, R233, c[0x0][0x360], 0x2 ;  /* 0x0000d800e9024a11 */ /* 0x000fc400078010ff */
[C---:B------:R-:W-:Y:S02]  /*12b0*/  @P2 LEA R4, P1, R233.reuse, c[0x0][0x370], 0x2 ;  /* 0x0000dc00e9042a11 */ /* 0x040fe400078210ff */
[C-C-:B------:R-:W-:Y:S02]  /*12c0*/  @P4 LEA.HI.X R3, R233.reuse, c[0x0][0x364], R146.reuse, 0x2, P0 ;  /* 0x0000d900e9034a11 */ /* 0x140fe400000f1492 */
[----:B------:R-:W-:Y:S02]  /*12d0*/  ISETP.NE.U32.AND P0, PT, RZ, c[0x0][0x350], PT ;  /* 0x0000d400ff007a0c */ /* 0x000fe40003f05070 */
        /* <DEDUP_REMOVED lines=13> */
[----:B------:R-:W-:Y:S01]  /*13b0*/  YIELD ;  /* 0x0000000000007946 */ /* 0x000fe20003800000 */
[----:B------:R-:W-:Y:S01]  /*13c0*/  LOP3.LUT R235, R242, 0xffff, RZ, 0xc0, !PT ;  /* 0x0000fffff2eb7812 */ /* 0x000fe200078ec0ff */
[----:B------:R-:W-:Y:S05]  /*13d0*/  @P4 BRA `(.L_x_1581) ;  /* 0x0000005000004947 */ /* 0x000fea0003800000 */
[----:B-----5:R-:W-:Y:S01]  /*13e0*/  MOV R173, c[0x0][0x168] ;  /* 0x00005a0000ad7a02 */ /* 0x020fe20000000f00 */
[----:B------:R-:W-:Y:S05]  /*13f0*/  @!P3 BRA `(.L_x_1581) ;  /* 0x000000300000b947 */ /* 0x000fea0003800000 */
[----:B------:R-:W2:Y:S04]  /*1400*/  LDG.E R8, [R6.64] ;  /* 0x0000000a06087981 */ /* 0x000ea8000c1e1900 */
[----:B------:R-:W2:Y:S02]  /*1410*/  LDG.E R0, [R6.64+0x4] ;  /* 0x0000040a06007981 */ /* 0x000ea4000c1e1900 */
[----:B--2---:R-:W-:-:S02]  /*1420*/  IADD3 R173, -R8, R0, RZ ;  /* 0x0000000008ad7210 */ /* 0x004fc40007ffe1ff */
.L_x_1581:
[----:B------:R-:W-:-:S04]  /*1430*/  ISETP.NE.U32.AND P0, PT, RZ, c[0x0][0x368], PT ;  /* 0x0000da00ff007a0c */ /* 0x000fc80003f05070 */
[----:B------:R-:W-:-:S13]  /*1440*/  ISETP.NE.AND.EX P0, PT, RZ, c[0x0][0x36c], PT, P0 ;  /* 0x0000db00ff007a0c */ /* 0x000fda0003f05300 */
[----:B------:R-:W-:Y:S05]  /*1450*/  @!P0 BRA `(.L_x_1582) ;  /* 0x0000004000008947 */ /* 0x000fea0003800000 */
[----:B---3--:R-:W-:-:S04]  /*1460*/  LEA R4, P0, R233, c[0x0][0x368], 0x2 ;  /* 0x0000da00e9047a11 */ /* 0x008fc800078010ff */
[----:B------:R-:W-:-:S05]  /*1470*/  LEA.HI.X R5, R233, c[0x0][0x36c], R146, 0x2, P0 ;  /* 0x0000db00e9057a11 */ /* 0x000fca00000f1492 */
[----:B------:R1:W5:Y:S01]  /*1480*/  LDG.E R10, [R4.64] ;  /* 0x0000000a040a7981 */ /* 0x000362000c1e1900 */
[----:B------:R-:W-:Y:S05]  /*1490*/  BRA `(.L_x_1583) ;  /* 0x0000005000007947 */ /* 0x000fea0003800000 */
.L_x_1582:
[----:B------:R-:W-:Y:S01]  /*14a0*/  MOV R10, c[0x0][0x1d0] ;  /* 0x00007400000a7a02 */ /* 0x000fe20000000f00 */
[----:B------:R-:W-:Y:S05]  /*14b0*/  @!P6 BRA `(.L_x_1583) ;  /* 0x000000300000e947 */ /* 0x000fea0003800000 */
[----:B---3--:R-:W2:Y:S04]  /*14c0*/  LDG.E R6, [R4.64] ;  /* 0x0000000a04067981 */ /* 0x008ea8000c1e1900 */
[----:B------:R-:W2:Y:S02]  /*14d0*/  LDG.E R0, [R4.64+0x4] ;  /* 0x0000040a04007981 */ /* 0x000ea4000c1e1900 */
[----:B--2---:R-:W-:Y:S02]  /*14e0*/  IADD3 R10, -R6, R0, RZ ;  /* 0x00000000060a7210 */ /* 0x004fe40007ffe1ff */
.L_x_1583:
[----:B-1-3--:R1:W2:Y:S04]  /*14f0*/  @P5 LDG.E R5, [R2.64] ;  /* 0x0000000a02055981 */ /* 0x00a2a8000c1e1900 */
        /* <DEDUP_REMOVED lines=20> */
[----:B------:R1:W-:Y:S01]  /*1640*/  STL [R1], R6 ;  /* 0x0000000601007387 */ /* 0x0003e20000100800 */
        /* <DEDUP_REMOVED lines=18> */
[----:B-1----:R-:W-:Y:S01]  /*1770*/  IMAD.MOV.U32 R6, RZ, RZ, R2 ;  /* 0x000000ffff067224 */ /* 0x002fe200078e0002 */
        /* <DEDUP_REMOVED lines=19> */
.L_x_1585:
[----:B------:R-:W-:Y:S05]  /*18b0*/  BSYNC B0 ;  /* 0x0000000000007941 */ /* 0x000fea0003800000 */
.L_x_1584:
[----:B------:R-:W-:Y:S01]  /*18c0*/  IMAD R3, R13, R2, RZ ;  /* 0x000000020d037224 */ /* 0x000fe200078e02ff */
[----:B-1----:R-:W1:Y:S01]  /*18d0*/  S2R R6, SR_TID.X ;  /* 0x0000000000067919 */ /* 0x002e620000002100 */
[C---:B------:R-:W-:Y:S01]  /*18e0*/  IADD3 R30, R213.reuse, 0x20, RZ ;  /* 0x00000020d51e7810 */ /* 0x040fe20007ffe0ff */
[----:B------:R-:W-:Y:S01]  /*18f0*/  IMAD.SHL.U32 R36, R232, 0x8, RZ ;  /* 0x00000008e8247824 */ /* 0x000fe200078e00ff */
[----:B------:R-:W-:Y:S01]  /*1900*/  IADD3 R29, R213, 0x40, RZ ;  /* 0x00000040d51d7810 */ /* 0x000fe20007ffe0ff */
[----:B------:R-:W-:Y:S01]  /*1910*/  IMAD.IADD R2, R3, 0x1, R2 ;  /* 0x0000000103027824 */ /* 0x000fe200078e0202 */
[----:B------:R-:W-:Y:S01]  /*1920*/  IADD3 R28, R213, 0x60, RZ ;  /* 0x00000060d51c7810 */ /* 0x000fe20007ffe0ff */
[----:B------:R-:W-:Y:S02]  /*1930*/  IMAD R3, R3, 0x70, -R9 ;  /* 0x0000007003037824 */ /* 0x000fe400078e0a09 */
[----:B------:R-:W-:Y:S01]  /*1940*/  IMAD.SHL.U32 R7, R30, 0x40, RZ ;  /* 0x000000401e077824 */ /* 0x000fe200078e00ff */
[----:B------:R-:W-:Y:S01]  /*1950*/  IMNMX R2, R159, R2, PT ;  /* 0x000000029f027217 */ /* 0x000fe20003800200 */
[----:B------:R-:W-:Y:S01]  /*1960*/  IMAD.SHL.U32 R8, R28, 0x40, RZ ;  /* 0x000000401c087824 */ /* 0x000fe200078e00ff */
[----:B------:R-:W-:-:S02]  /*1970*/  IMNMX R3, RZ, R3, !PT ;  /* 0x00000003ff037217 */ /* 0x000fc40007800200 */
[----:B------:R-:W-:Y:S01]  /*1980*/  LOP3.LUT R157, R7, 0x1c0, RZ, 0xc0, !PT ;  /* 0x000001c0079d7812 */ /* 0x000fe200078ec0ff */
[----:B------:R-:W-:Y:S01]  /*1990*/  IMAD R2, R2, 0x70, -R9 ;  /* 0x0000007002027824 */ /* 0x000fe200078e0a09 */
[----:B------:R-:W-:Y:S02]  /*19a0*/  LOP3.LUT R156, R8, 0x1c0, RZ, 0xc0, !PT ;  /* 0x000001c0089c7812 */ /* 0x000fe400078ec0ff */
[----:B------:R-:W-:Y:S02]  /*19b0*/  SHF.R.U32.HI R220, RZ, 0x3, R157 ;  /* 0x00000003ffdc7819 */ /* 0x000fe4000001169d */
[----:B------:R-:W-:-:S04]  /*19c0*/  IMNMX R2, R2, R0, PT ;  /* 0x0000000002027217 */ /* 0x000fc80003800200 */
[----:B------:R-:W-:Y:S02]  /*19d0*/  ISETP.GT.AND P0, PT, R2, R3, PT ;  /* 0x000000030200720c */ /* 0x000fe40003f04270 */
[----:B------:R-:W-:Y:S02]  /*19e0*/  SHF.R.U32.HI R3, RZ, 0x4, R3 ;  /* 0x00000004ff037819 */ /* 0x000fe40000011603 */
[----:B-1----:R-:W-:-:S03]  /*19f0*/  SHF.R.S32.HI R221, RZ, 0x1f, R6 ;  /* 0x0000001fffdd7819 */ /* 0x002fc60000011406 */
[----:B------:R-:W-:-:S04]  /*1a00*/  IMAD.WIDE.U32 R4, R3, 0x24924925, RZ ;  /* 0x2492492503047825 */ /* 0x000fc800078e00ff */
[----:B------:R-:W-:Y:S01]  /*1a10*/  IMAD.MOV.U32 R140, RZ, RZ, R5 ;  /* 0x000000ffff8c7224 */ /* 0x000fe200078e0005 */
[----:B------:R-:W-:Y:S02]  /*1a20*/  SHF.R.S32.HI R5, RZ, 0x1f, R30 ;  /* 0x0000001fff057819 */ /* 0x000fe4000001141e */
[----:B------:R-:W-:Y:S01]  /*1a30*/  @P0 IADD3 R3, R2, 0x6f, RZ ;  /* 0x0000006f02030810 */ /* 0x000fe20007ffe0ff */
[----:B------:R-:W-:Y:S01]  /*1a40*/  @P0 IMAD.MOV.U32 R2, RZ, RZ, RZ ;  /* 0x000000ffff020224 */ /* 0x000fe200078e00ff */
[----:B------:R-:W-:Y:S01]  /*1a50*/  LEA.HI R5, R5, R30, RZ, 0x3 ;  /* 0x0000001e05057211 */ /* 0x000fe200078f18ff */
[----:B------:R-:W-:Y:S02]  /*1a60*/  IMAD.MOV.U32 R4, RZ, RZ, R140 ;  /* 0x000000ffff047224 */ /* 0x000fe400078e008c */
[----:B------:R-:W-:-:S05]  /*1a70*/  @P0 IMAD.HI R2, R3, -0x6db6db6d, R2 ;  /* 0x9249249303020827 */ /* 0x000fca00078e0202 */
[----:B------:R-:W-:-:S04]  /*1a80*/  @P0 SHF.R.U32.HI R3, RZ, 0x1f, R2 ;  /* 0x0000001fff030819 */ /* 0x000fc80000011602 */
        /* <DEDUP_REMOVED lines=227> */
[--C-:B------:R-:W-:Y:S01]  /*28c0*/  LOP3.LUT R5, R147, 0x38, R94.reuse, 0xf8, !PT ;  /* 0x0000003893057812 */ /* 0x100fe200078ef85e */
        /* <DEDUP_REMOVED lines=74> */
.L_x_1635:
        /* <DEDUP_REMOVED lines=11> */
[CC--:B------:R-:W-:Y:S02]  /*2e20*/  IADD3 R3, P1, P0, R118.reuse, R78.reuse, R200 ;  /* 0x0000004e76037210 */ /* 0x0c0fe4000783e0c8 */
[----:B------:R-:W-:Y:S05]  /*2e30*/  IMAD.IADD R85, R79, 0x1, R2 ;  /* 0x000000014f557824 */ /* 0x000fea00078e0202 */
[-C--:B------:R-:W-:Y:S02]  /*2e40*/  IADD3.X R5, R115, R85.reuse, R181, P1, P0 ;  /* 0x0000005573057210 */ /* 0x080fe40000fe04b5 */
[-C--:B------:R-:W-:Y:S04]  /*2e50*/  IADD3 R2, P0, R118, R78.reuse, RZ ;  /* 0x0000004e76027210 */ /* 0x080fe80007f1e0ff */
[C---:B------:R-:W-:Y:S01]  /*2e60*/  LEA R66, P1, R2.reuse, c[0x0][0x1c8], 0x1 ;  /* 0x0000720002427a11 */ /* 0x040fe200078208ff */
[----:B------:R-:W-:Y:S01]  /*2e70*/  IMAD.X R4, R85, 0x1, R115, P0 ;  /* 0x0000000155047824 */ /* 0x000fe200000e0673 */
[C---:B------:R-:W-:Y:S04]  /*2e80*/  LEA R74, P0, R3.reuse, c[0x0][0x1c8], 0x1 ;  /* 0x00007200034a7a11 */ /* 0x040fe800078008ff */
[----:B------:R-:W-:Y:S02]  /*2e90*/  LEA.HI.X R67, R2, c[0x0][0x1cc], R4, 0x1, P1 ;  /* 0x0000730002437a11 */ /* 0x000fe400008f0c04 */
[----:B------:R-:W-:Y:S02]  /*2ea0*/  LEA.HI.X R75, R3, c[0x0][0x1cc], R5, 0x1, P0 ;  /* 0x00007300034b7a11 */ /* 0x000fe400000f0c05 */
[CC--:B------:R-:W-:Y:S04]  /*2eb0*/  IADD3 R2, P1, P0, R118.reuse, R78.reuse, R206 ;  /* 0x0000004e76027210 */ /* 0x0c0fe8000783e0ce */
[CC--:B------:R-:W-:Y:S01]  /*2ec0*/  IADD3.X R4, R115.reuse, R85.reuse, R179, P1, P0 ;  /* 0x0000005573047210 */ /* 0x0c0fe20000fe04b3 */
        /* <DEDUP_REMOVED lines=48> */
.L_x_1591:
[----:B------:R-:W-:Y:S05]  /*31d0*/  BSYNC B0 ;  /* 0x0000000000007941 */ /* 0x000fea0003800000 */
.L_x_1590:
        /* <DEDUP_REMOVED lines=40> */
.L_x_1593:
[----:B------:R-:W-:Y:S05]  /*3460*/  BSYNC B0 ;  /* 0x0000000000007941 */ /* 0x000fea0003800000 */
.L_x_1592:
        /* <DEDUP_REMOVED lines=40> */
.L_x_1595:
[----:B------:R-:W-:Y:S05]  /*36f0*/  BSYNC B0 ;  /* 0x0000000000007941 */ /* 0x000fea0003800000 */
.L_x_1594:
        /* <DEDUP_REMOVED lines=38> */
.L_x_1597:
[----:B------:R-:W-:Y:S05]  /*3960*/  BSYNC B0 ;  /* 0x0000000000007941 */ /* 0x000fea0003800000 */
.L_x_1596:
        /* <DEDUP_REMOVED lines=68> */
.L_x_1601:
[----:B------:R-:W-:Y:S05]  /*3db0*/  BSYNC B0 ;  /* 0x0000000000007941 */ /* 0x000fea0003800000 */
.L_x_1600:
        /* <DEDUP_REMOVED lines=55> */
.L_x_1599:
[----:B------:R-:W-:Y:S05]  /*4130*/  BSYNC B1 ;  /* 0x0000000000017941 */ /* 0x000fea0003800000 */
.L_x_1598:
        /* <DEDUP_REMOVED lines=56> */
.L_x_1605:
[----:B------:R-:W-:Y:S05]  /*44c0*/  BSYNC B0 ;  /* 0x0000000000007941 */ /* 0x000fea0003800000 */
.L_x_1604:
        /* <DEDUP_REMOVED lines=55> */
.L_x_1603:
[----:B------:R-:W-:Y:S05]  /*4840*/  BSYNC B1 ;  /* 0x0000000000017941 */ /* 0x000fea0003800000 */
.L_x_1602:
        /* <DEDUP_REMOVED lines=56> */
.L_x_1609:
[----:B------:R-:W-:Y:S05]  /*4bd0*/  BSYNC B0 ;  /* 0x0000000000007941 */ /* 0x000fea0003800000 */
.L_x_1608:
        /* <DEDUP_REMOVED lines=55> */
.L_x_1607:
[----:B------:R-:W-:Y:S05]  /*4f50*/  BSYNC B1 ;  /* 0x0000000000017941 */ /* 0x000fea0003800000 */
.L_x_1606:
        /* <DEDUP_REMOVED lines=55> */
.L_x_1612:
[----:B------:R-:W-:Y:S05]  /*52d0*/  BSYNC B0 ;  /* 0x0000000000007941 */ /* 0x000fea0003800000 */
.L_x_1611:
        /* <DEDUP_REMOVED lines=56> */
.L_x_1589:
        /* <DEDUP_REMOVED lines=51> */
[----:B------:R-:W-:Y:S04]  /*5990*/  ISETP.GE.AND P0, PT, R213, R84, PT ;  /* 0x00000054d500720c */ /* 0x000fe80003f06270 */
        /* <DEDUP_REMOVED lines=63> */
[C---:B------:R-:W-:Y:S02]  /*5d90*/  IADD3.X R9, R95.reuse, R3, R114, P2, P1 ;  /* 0x000000035f097210 */ /* 0x040fe400017e2472 */
        /* <DEDUP_REMOVED lines=8> */
[--C-:B------:R-:W-:Y:S02]  /*5e20*/  @!P0 SHF.R.U32.HI R55, RZ, 0x10, R47.reuse ;  /* 0x00000010ff378819 */ /* 0x100fe4000001162f */
        /* <DEDUP_REMOVED lines=99> */
.L_x_1614:
[----:B------:R-:W-:Y:S05]  /*6460*/  BSYNC B0 ;  /* 0x0000000000007941 */ /* 0x000fea0003800000 */
.L_x_1613:
[----:B------:R-:W-:Y:S01]  /*6470*/  ISETP.GE.OR P1, PT, R223, R84, P6 ;  /* 0x00000054df00720c */ /* 0x000fe20003726670 */
[----:B------:R-:W-:Y:S01]  /*6480*/  @!UPT UIADD3 URZ, URZ, URZ, URZ ;  /* 0x0000003f3f3ff290 */ /* 0x000fe2000fffe03f */
[----:B------:R-:W-:Y:S11]  /*6490*/  BSSY B0, `(.L_x_1615) ;  /* 0x0000071000007945 */ /* 0x000ff60003800000 */
[----:B------:R-:W-:-:S05]  /*64a0*/  @P1 BRA `(.L_x_1616) ;  /* 0x000006f000001947 */ /* 0x000fca0003800000 */
[----:B------:R-:W-:Y:S01]  /*64b0*/  IADD3 R2, P1, R198, R78, RZ ;  /* 0x0000004ec6027210 */ /* 0x000fe20007f3e0ff */
[----:B------:R-:W-:Y:S01]  /*64c0*/  LDS.128 R48, [R128+0x8100] ;  /* 0x0081000080307984 */ /* 0x000fe20000000c00 */
[--C-:B------:R-:W-:Y:S01]  /*64d0*/  @!P0 SHF.R.U32.HI R10, RZ, 0x10, R23.reuse ;  /* 0x00000010ff0a8819 */ /* 0x100fe20000011617 */
[--C-:B------:R-:W-:Y:S01]  /*64e0*/  @!P0 HADD2.F32 R13, -RZ, R72.reuse.H0_H0 ;  /* 0x20000048ff0d8230 */ /* 0x100fe20000004100 */
[----:B------:R-:W-:Y:S01]  /*64f0*/  IADD3.X R3, R85, R138, RZ, P1, !PT ;  /* 0x0000008a55037210 */ /* 0x000fe20000ffe4ff */
[----:B-----5:R-:W-:Y:S01]  /*6500*/  @!P0 HADD2.F32 R45, -RZ, R73.H0_H0 ;  /* 0x20000049ff2d8230 */ /* 0x020fe20000004100 */
[-C--:B------:R-:W-:Y:S02]  /*6510*/  IADD3 R4, P2, P1, R92, R2.reuse, R112 ;  /* 0x000000025c047210 */ /* 0x080fe4000795e070 */
[----:B------:R-:W-:Y:S01]  /*6520*/  @!P0 SHF.R.U64 R11, R22, 0x10, R23 ;  /* 0x00000010160b8819 */ /* 0x000fe20000001217 */
[----:B-1----:R-:W1:Y:S01]  /*6530*/  LDS.128 R16, [R134+0x8100] ;  /* 0x0081000086107984 */ /* 0x002e620000000c00 */
[CC--:B------:R-:W-:Y:S02]  /*6540*/  IADD3.X R5, R95.reuse, R3.reuse, R114, P2, P1 ;  /* 0x000000035f057210 */ /* 0x0c0fe400017e2472 */
        /* <DEDUP_REMOVED lines=101> */
.L_x_1616:
[----:B------:R-:W-:Y:S05]  /*6ba0*/  BSYNC B0 ;  /* 0x0000000000007941 */ /* 0x000fea0003800000 */
.L_x_1615:
        /* <DEDUP_REMOVED lines=14> */
[CC--:B------:R-:W-:Y:S02]  /*6c90*/  IADD3.X R5, R95.reuse, R3.reuse, R114, P2, P1 ;  /* 0x000000035f057210 */ /* 0x0c0fe400017e2472 */
        /* <DEDUP_REMOVED lines=100> */
.L_x_1618:
[----:B------:R-:W-:Y:S05]  /*72e0*/  BSYNC B0 ;  /* 0x0000000000007941 */ /* 0x000fea0003800000 */
.L_x_1617:
        /* <DEDUP_REMOVED lines=10> */
[--C-:B------:R-:W-:Y:S01]  /*7390*/  @!P0 HADD2.F32 R24, -RZ, R76.reuse.H0_H0 ;  /* 0x2000004cff188230 */ /* 0x100fe20000004100 */
        /* <DEDUP_REMOVED lines=9> */
[----:B------:R-:W-:Y:S01]  /*7430*/  @!P0 HADD2.F32 R34, -RZ, R77.H0_H0 ;  /* 0x2000004dff228230 */ /* 0x000fe20000004100 */
        /* <DEDUP_REMOVED lines=95> */
.L_x_1588:
        /* <DEDUP_REMOVED lines=12> */
.L_x_1620:
[----:B------:R-:W-:Y:S05]  /*7af0*/  BSYNC B0 ;  /* 0x0000000000007941 */ /* 0x000fea0003800000 */
.L_x_1619:
        /* <DEDUP_REMOVED lines=10> */
.L_x_1622:
[----:B------:R-:W-:Y:S05]  /*7ba0*/  BSYNC B0 ;  /* 0x0000000000007941 */ /* 0x000fea0003800000 */
.L_x_1621:
        /* <DEDUP_REMOVED lines=10> */
.L_x_1624:
[----:B------:R-:W-:Y:S05]  /*7c50*/  BSYNC B0 ;  /* 0x0000000000007941 */ /* 0x000fea0003800000 */
.L_x_1623:
        /* <DEDUP_REMOVED lines=9> */
.L_x_1610:
[----:B------:R-:W-:Y:S05]  /*7cf0*/  BSYNC B2 ;  /* 0x0000000000027941 */ /* 0x000fea0003800000 */
.L_x_1587:
        /* <DEDUP_REMOVED lines=84> */
.L_x_1626:
[----:B-1----:R-:W-:Y:S05]  /*8240*/  BSYNC B0 ;  /* 0x0000000000007941 */ /* 0x002fea0003800000 */
.L_x_1625:
        /* <DEDUP_REMOVED lines=19> */
.L_x_1628:
[----:B------:R-:W-:Y:S05]  /*8380*/  BSYNC B0 ;  /* 0x0000000000007941 */ /* 0x000fea0003800000 */
.L_x_1627:
        /* <DEDUP_REMOVED lines=19> */
.L_x_1630:
[----:B------:R-:W-:Y:S05]  /*84c0*/  BSYNC B0 ;  /* 0x0000000000007941 */ /* 0x000fea0003800000 */
.L_x_1629:
        /* <DEDUP_REMOVED lines=19> */
.L_x_1632:
[----:B------:R-:W-:Y:S05]  /*8600*/  BSYNC B0 ;  /* 0x0000000000007941 */ /* 0x000fea0003800000 */
.L_x_1631:
        /* <DEDUP_REMOVED lines=49> */
.L_x_1634:
[----:B------:R-:W-:Y:S05]  /*8920*/  BSYNC B0 ;  /* 0x0000000000007941 */ /* 0x000fea0003800000 */
.L_x_1633:
[----:B------:R-:W0:Y:S01]  /*8930*/  LDGDEPBAR ;  /* 0x00000000000079af */ /* 0x000e220000000000 */
[----:B------:R-:W-:Y:S01]  /*8940*/  IADD3 R41, R41, -0x1, RZ ;  /* 0xffffffff29297810 */ /* 0x000fe20007ffe0ff */
[----:B------:R-:W-:-:S05]  /*8950*/  @P5 BRA `(.L_x_1635) ;  /* 0xffffa41000005947 */ /* 0x000fca000383ffff */
[----:B------:R-:W-:Y:S01]  /*8960*/  WARPSYNC 0xffffffff ;  /* 0xffffffff00007948 */ /* 0x000fe20003800000 */
[----:B------:R-:W-:Y:S06]  /*8970*/  BAR.SYNC.DEFER_BLOCKING 0x0 ;  /* 0x0000000000007b1d */ /* 0x000fec0000010000 */
.L_x_1586:
        /* <DEDUP_REMOVED lines=34> */
.L_x_1637:
[----:B------:R-:W-:Y:S05]  /*8ba0*/  BSYNC B0 ;  /* 0x0000000000007941 */ /* 0x000fea0003800000 */
.L_x_1636:
        /* <DEDUP_REMOVED lines=37> */
[----:B------:R-:W-:-:S04]  /*8e00*/  PRMT R0, RZ, 0x7610, R0 ;  /* 0x00007610ff007816 */ /* 0x000fc80000000000 */
[----:B------:R-:W-:-:S04]  /*8e10*/  IMNMX R171, R159, R2, PT ;  /* 0x000000029fab7217 */ /* 0x000fc80003800200 */
[----:B------:R-:W-:-:S13]  /*8e20*/  ISETP.GT.AND P0, PT, R171, R234, PT ;  /* 0x000000eaab00720c */ /* 0x000fda0003f04270 */
[----:B------:R-:W-:Y:S05]  /*8e30*/  @!P0 BRA `(.L_x_1638) ;  /* 0x0000aea000008947 */ /* 0x000fea0003800000 */
[----:B------:R-:W-:-:S04]  /*8e40*/  ISETP.NE.U32.AND P0, PT, RZ, c[0x0][0x340], PT ;  /* 0x0000d000ff007a0c */ /* 0x000fc80003f05070 */
[----:B------:R-:W-:-:S13]  /*8e50*/  ISETP.NE.AND.EX P1, PT, RZ, c[0x0][0x344], PT, P0 ;  /* 0x0000d100ff007a0c */ /* 0x000fda0003f25300 */
[----:B------:R-:W-:-:S04]  /*8e60*/  @P1 IMAD.MOV.U32 R2, RZ, RZ, 0x4 ;  /* 0x00000004ff021424 */ /* 0x000fc800078e00ff */
[----:B------:R-:W-:-:S05]  /*8e70*/  @P1 IMAD.WIDE R2, R233, R2, c[0x0][0x340] ;  /* 0x0000d000e9021625 */ /* 0x000fca00078e0202 */
[----:B------:R1:W2:Y:S01]  /*8e80*/  @P1 LDG.E R8, [R2.64] ;  /* 0x0000000a02081981 */ /* 0x0002a2000c1e1900 */
        /* <DEDUP_REMOVED lines=10> */
[----:B-1----:R-:W-:-:S04]  /*8f30*/  SHF.R.S32.HI R2, RZ, 0x1f, R213 ;  /* 0x0000001fff027819 */ /* 0x002fc800000114d5 */
        /* <DEDUP_REMOVED lines=12> */
[----:B------:R-:W-:Y:S01]  /*9000*/  IMAD.WIDE.U32 R4, R235, c[0x0][0x1e8], R4 ;  /* 0x00007a00eb047a25 */ /* 0x000fe200078e0004 */
[----:B------:R-:W-:-:S03]  /*9010*/  SHF.R.S32.HI R7, RZ, 0x1f, R166 ;  /* 0x0000001fff077819 */ /* 0x000fc600000114a6 */
[----:B------:R-:W-:-:S04]  /*9020*/  IMAD.WIDE.U32 R2, R235, c[0x0][0x210], R2 ;  /* 0x00008400eb027a25 */ /* 0x000fc800078e0002 */
[C---:B------:R-:W-:Y:S02]  /*9030*/  IMAD R5, R235.reuse, c[0x0][0x1ec], R5 ;  /* 0x00007b00eb057a24 */ /* 0x040fe400078e0205 */
[----:B------:R-:W-:Y:S01]  /*9040*/  IMAD R3, R235, c[0x0][0x214], R3 ;  /* 0x00008500eb037a24 */ /* 0x000fe200078e0203 */
[----:B--2---:R-:W-:Y:S01]  /*9050*/  @P1 SHF.R.S32.HI R0, RZ, 0x1f, R8 ;  /* 0x0000001fff001819 */ /* 0x004fe20000011408 */
        /* <DEDUP_REMOVED lines=11> */
[----:B------:R-:W-:-:S04]  /*9110*/  IMAD.WIDE.U32 R236, R0, c[0x0][0x218], R2 ;  /* 0x0000860000ec7a25 */ /* 0x000fc800078e0002 */
[C---:B------:R-:W-:Y:S02]  /*9120*/  IMAD R6, R0.reuse, c[0x0][0x1f4], R9 ;  /* 0x00007d0000067a24 */ /* 0x040fe400078e0209 */
[----:B------:R-:W-:Y:S02]  /*9130*/  IMAD R4, R0, c[0x0][0x21c], R8 ;  /* 0x0000870000047a24 */ /* 0x000fe400078e0208 */
[----:B------:R-:W-:Y:S01]  /*9140*/  IMAD R0, R7, c[0x0][0x178], RZ ;  /* 0x00005e0007007a24 */ /* 0x000fe200078e02ff */
[----:B------:R-:W-:Y:S01]  /*9150*/  SEL R7, R146, RZ, !P0 ;  /* 0x000000ff92077207 */ /* 0x000fe20004000000 */
[----:B------:R-:W-:Y:S01]  /*9160*/  IMAD.WIDE.U32 R2, R166, c[0x0][0x178], RZ ;  /* 0x00005e00a6027a25 */ /* 0x000fe200078e00ff */
[----:B------:R-:W-:-:S03]  /*9170*/  IADD3 R215, R219, R6, RZ ;  /* 0x00000006dbd77210 */ /* 0x000fc60007ffe0ff */
[----:B------:R-:W-:Y:S02]  /*9180*/  IMAD R0, R166, c[0x0][0x17c], R0 ;  /* 0x00005f00a6007a24 */ /* 0x000fe400078e0200 */
[----:B------:R-:W-:Y:S02]  /*9190*/  IMAD.IADD R231, R237, 0x1, R4 ;  /* 0x00000001ede77824 */ /* 0x000fe400078e0204 */
[----:B------:R-:W-:Y:S02]  /*91a0*/  IMAD.IADD R0, R3, 0x1, R0 ;  /* 0x0000000103007824 */ /* 0x000fe400078e0200 */
[----:B------:R-:W-:Y:S01]  /*91b0*/  IMAD.MOV.U32 R3, RZ, RZ, c[0x0][0x2c4] ;  /* 0x0000b100ff037624 */ /* 0x000fe200078e00ff */
[----:B------:R-:W-:Y:S01]  /*91c0*/  BAR.SYNC.DEFER_BLOCKING 0x0 ;  /* 0x0000000000007b1d */ /* 0x000fe20000010000 */
[----:B------:R-:W-:Y:S01]  /*91d0*/  IMAD R7, R7, c[0x0][0x1c0], RZ ;  /* 0x0000700007077a24 */ /* 0x000fe200078e02ff */
[----:B------:R-:W-:Y:S01]  /*91e0*/  ISETP.GE.AND P6, PT, R36, c[0x0][0x198], PT ;  /* 0x0000660024007a0c */ /* 0x000fe20003fc6270 */
[----:B------:R-:W-:Y:S01]  /*91f0*/  IMAD R19, R173, c[0x0][0x2c4], RZ ;  /* 0x0000b100ad137a24 */ /* 0x000fe200078e02ff */
[----:B------:R-:W-:Y:S01]  /*9200*/  ISETP.NE.AND P0, PT, R3, 0x1, PT ;  /* 0x000000010300780c */ /* 0x000fe20003f05270 */
[----:B------:R-:W-:Y:S01]  /*9210*/  IMAD R3, R232, 0x20, R213 ;  /* 0x00000020e8037824 */ /* 0x000fe200078e02d5 */
[----:B------:R-:W-:Y:S01]  /*9220*/  ISETP.GE.AND P4, PT, R209, c[0x0][0x198], PT ;  /* 0x00006600d1007a0c */ /* 0x000fe20003f86270 */
[----:B------:R-:W-:Y:S01]  /*9230*/  IMAD R7, R5, c[0x0][0x1c4], R7 ;  /* 0x0000710005077a24 */ /* 0x000fe200078e0207 */
[----:B------:R-:W-:Y:S01]  /*9240*/  SHF.R.S32.HI R49, RZ, 0x1f, R108 ;  /* 0x0000001fff317819 */ /* 0x000fe2000001146c */
[----:B------:R-:W-:-:S02]  /*9250*/  IMAD R4, R241, 0x80, R3 ;  /* 0x00000080f1047824 */ /* 0x000fc400078e0203 */
[----:B------:R-:W-:Y:S02]  /*9260*/  IMAD.MOV.U32 R3, RZ, RZ, R0 ;  /* 0x000000ffff037224 */ /* 0x000fe400078e0000 */
[----:B------:R-:W-:Y:S02]  /*9270*/  IMAD.MOV.U32 R0, RZ, RZ, R4 ;  /* 0x000000ffff007224 */ /* 0x000fe400078e0004 */
[----:B------:R-:W-:-:S04]  /*9280*/  IMAD.WIDE.U32 R2, R235, c[0x0][0x1b8], R2 ;  /* 0x00006e00eb027a25 */ /* 0x000fc800078e0002 */
[----:B------:R-:W-:-:S04]  /*9290*/  @P0 IMAD.HI.U32 R6, R4, c[0x0][0x2c8], RZ ;  /* 0x0000b20004060a27 */ /* 0x000fc800078e00ff */
[----:B------:R-:W-:Y:S01]  /*92a0*/  IMAD R3, R235, c[0x0][0x1bc], R3 ;  /* 0x00006f00eb037a24 */ /* 0x000fe200078e0203 */
[----:B------:R-:W-:Y:S01]  /*92b0*/  @P0 SHF.R.U32.HI R0, RZ, c[0x0][0x2cc], R6 ;  /* 0x0000b300ff000a19 */ /* 0x000fe20000011606 */
[----:B------:R-:W-:Y:S02]  /*92c0*/  IMAD R14, R241, 0x80, R213 ;  /* 0x00000080f10e7824 */ /* 0x000fe400078e02d5 */
[----:B------:R-:W-:Y:S01]  /*92d0*/  IMAD.WIDE.U32 R2, R5, c[0x0][0x1c0], R2 ;  /* 0x0000700005027a25 */ /* 0x000fe200078e0002 */
[--C-:B------:R-:W-:Y:S02]  /*92e0*/  SHF.R.S32.HI R6, RZ, 0x1f, R0.reuse ;  /* 0x0000001fff067819 */ /* 0x100fe40000011400 */
[C---:B------:R-:W-:Y:S01]  /*92f0*/  ISETP.GE.AND P5, PT, R14.reuse, R19, PT ;  /* 0x000000130e00720c */ /* 0x040fe20003fa6270 */
[----:B------:R-:W-:Y:S01]  /*9300*/  IMAD.MOV R5, RZ, RZ, -R0 ;  /* 0x000000ffff057224 */ /* 0x000fe200078e0a00 */
[----:B------:R-:W-:Y:S01]  /*9310*/  IADD3 R17, R14, 0x40, RZ ;  /* 0x000000400e117810 */ /* 0x000fe20007ffe0ff */
[----:B------:R-:W-:-:S02]  /*9320*/  IMAD.IADD R3, R3, 0x1, R7 ;  /* 0x0000000103037824 */ /* 0x000fc400078e0207 */
[----:B------:R-:W-:Y:S02]  /*9330*/  IMAD R4, R5, c[0x0][0x2c4], R4 ;  /* 0x0000b10005047a24 */ /* 0x000fe400078e0204 */
[----:B------:R-:W-:Y:S02]  /*9340*/  IMAD R5, R6, c[0x0][0x1b0], RZ ;  /* 0x00006c0006057a24 */ /* 0x000fe400078e02ff */
[----:B------:R-:W-:-:S04]  /*9350*/  IMAD.WIDE.U32 R2, R0, c[0x0][0x1b0], R2 ;  /* 0x00006c0000027a25 */ /* 0x000fc800078e0002 */
[----:B------:R-:W-:Y:S01]  /*9360*/  IMAD R6, R0, c[0x0][0x1b4], R5 ;  /* 0x00006d0000067a24 */ /* 0x000fe200078e0205 */
[----:B------:R-:W-:Y:S01]  /*9370*/  SHF.R.S32.HI R5, RZ, 0x1f, R4 ;  /* 0x0000001fff057819 */ /* 0x000fe20000011404 */
[----:B------:R-:W-:Y:S02]  /*9380*/  IMAD.MOV.U32 R50, RZ, RZ, 0x70 ;  /* 0x00000070ff327424 */ /* 0x000fe400078e00ff */
[----:B------:R-:W-:Y:S01]  /*9390*/  IMAD.IADD R3, R3, 0x1, R6 ;  /* 0x0000000103037824 */ /* 0x000fe200078e0206 */
[----:B------:R-:W-:Y:S01]  /*93a0*/  IADD3 R6, R14, 0x20, RZ ;  /* 0x000000200e067810 */ /* 0x000fe20007ffe0ff */
[----:B------:R-:W-:Y:S02]  /*93b0*/  IMAD R0, R5, c[0x0][0x1a8], RZ ;  /* 0x00006a0005007a24 */ /* 0x000fe400078e02ff */
[----:B------:R-:W-:Y:S01]  /*93c0*/  IMAD.WIDE.U32 R2, R4, c[0x0][0x1a8], R2 ;  /* 0x00006a0004027a25 */ /* 0x000fe200078e0002 */
[----:B------:R-:W-:-:S03]  /*93d0*/  ISETP.GE.AND P1, PT, R6, R19, PT ;  /* 0x000000130600720c */ /* 0x000fc60003f26270 */
[----:B------:R-:W-:Y:S02]  /*93e0*/  IMAD R0, R4, c[0x0][0x1ac], R0 ;  /* 0x00006b0004007a24 */ /* 0x000fe400078e0200 */
[----:B------:R-:W-:Y:S02]  /*93f0*/  IMAD R50, R171, -0x70, R50 ;  /* 0xffffff90ab327824 */ /* 0x000fe400078e0232 */
[----:B------:R-:W-:Y:S01]  /*9400*/  IMAD.IADD R0, R3, 0x1, R0 ;  /* 0x0000000103007824 */ /* 0x000fe200078e0200 */
[----:B------:R-:W-:Y:S01]  /*9410*/  LEA R3, P0, R2, c[0x0][0x160], 0x1 ;  /* 0x0000580002037a11 */ /* 0x000fe200078008ff */
[----:B------:R-:W-:Y:S02]  /*9420*/  IMAD.IADD R111, R176, 0x1, R50 ;  /* 0x00000001b06f7824 */ /* 0x000fe400078e0232 */
[----:B------:R-:W-:Y:S01]  /*9430*/  IMAD.MOV.U32 R76, RZ, RZ, 0x40 ;  /* 0x00000040ff4c7424 */ /* 0x000fe200078e00ff */
[----:B------:R-:W-:Y:S01]  /*9440*/  LEA.HI.X R0, R2, c[0x0][0x164], R0, 0x1, P0 ;  /* 0x0000590002007a11 */ /* 0x000fe200000f0c00 */
[----:B------:R-:W-:Y:S04]  /*9450*/  SHFL.IDX PT, R4, R3, 0x1, 0x181f ;  /* 0x00381f0003047f89 */ /* 0x000fe800000e0000 */
[----:B------:R-:W1:Y:S04]  /*9460*/  SHFL.IDX PT, R2, R3, RZ, 0x181f ;  /* 0x00181fff03027589 */ /* 0x000e6800000e0000 */
[----:B------:R-:W2:Y:S04]  /*9470*/  SHFL.IDX PT, R5, R0, RZ, 0x181f ;  /* 0x00181fff00057589 */ /* 0x000ea800000e0000 */
[----:B------:R-:W3:Y:S04]  /*9480*/  SHFL.IDX PT, R15, R0, 0x1, 0x181f ;  /* 0x00381f00000f7f89 */ /* 0x000ee800000e0000 */
[----:B------:R-:W-:Y:S01]  /*9490*/  SHFL.IDX PT, R16, R0, 0x2, 0x181f ;  /* 0x00581f0000107f89 */ /* 0x000fe200000e0000 */
[----:B-1----:R-:W-:-:S02]  /*94a0*/  @!P5 LEA R10, P0, R36, R2, 0x1 ;  /* 0x00000002240ad211 */ /* 0x002fc400078008ff */
[C---:B------:R-:W-:Y:S02]  /*94b0*/  @!P5 LEA R8, P2, R209.reuse, R2, 0x1 ;  /* 0x00000002d108d211 */ /* 0x040fe400078408ff */
[----:B------:R-:W1:Y:S01]  /*94c0*/  SHFL.IDX PT, R2, R3, 0x2, 0x181f ;  /* 0x00581f0003027f89 */ /* 0x000e6200000e0000 */
[CCC-:B--2---:R-:W-:Y:S02]  /*94d0*/  @!P5 LEA.HI.X R11, R36.reuse, R5.reuse, R13.reuse, 0x1, P0 ;  /* 0x00000005240bd211 */ /* 0x1c4fe400000f0c0d */
[CC--:B------:R-:W-:Y:S02]  /*94e0*/  @!P1 LEA R6, P0, R36.reuse, R4.reuse, 0x1 ;  /* 0x0000000424069211 */ /* 0x0c0fe400078008ff */
[C-C-:B------:R-:W-:Y:S01]  /*94f0*/  @!P5 LEA.HI.X R9, R209.reuse, R5, R18.reuse, 0x1, P2 ;  /* 0x00000005d109d211 */ /* 0x140fe200010f0c12 */
[----:B------:R2:W-:Y:S01]  /*9500*/  @!P5 LDGSTS.E.BYPASS.LTC128B.128 [R208+0x100], [R10.64], !P6 ;  /* 0x001000000ad0dfae */ /* 0x0005e2000f101d4a */
[-C--:B---3--:R-:W-:Y:S02]  /*9510*/  @!P1 LEA.HI.X R7, R36, R15.reuse, R13, 0x1, P0 ;  /* 0x0000000f24079211 */ /* 0x088fe400000f0c0d */
[C---:B------:R-:W-:Y:S01]  /*9520*/  @!P1 LEA R4, P0, R209.reuse, R4, 0x1 ;  /* 0x00000004d1049211 */ /* 0x040fe200078008ff */
[----:B------:R3:W-:Y:S03]  /*9530*/  @!P5 LDGSTS.E.BYPASS.LTC128B.128 [R208+0x4100], [R8.64], !P4 ;  /* 0x0410000008d0dfae */ /* 0x0007e6000e101d4a */
[----:B------:R-:W-:Y:S01]  /*9540*/  @!P1 LEA.HI.X R5, R209, R15, R18, 0x1, P0 ;  /* 0x0000000fd1059211 */ /* 0x000fe200000f0c12 */
[----:B------:R4:W-:Y:S01]  /*9550*/  @!P1 LDGSTS.E.BYPASS.LTC128B.128 [R210+0x1100], [R6.64], !P6 ;  /* 0x0110000006d29fae */ /* 0x0009e2000f101d4a */
[----:B------:R-:W-:-:S03]  /*9560*/  ISETP.GE.AND P0, PT, R17, R19, PT ;  /* 0x000000131100720c */ /* 0x000fc60003f06270 */
[----:B------:R1:W-:Y:S04]  /*9570*/  @!P1 LDGSTS.E.BYPASS.LTC128B.128 [R210+0x5100], [R4.64], !P4 ;  /* 0x0510000004d29fae */ /* 0x0003e8000e101d4a */
[----:B--2---:R2:W-:Y:S04]  /*9580*/  SHFL.IDX PT, R10, R0, 0x3, 0x181f ;  /* 0x00781f00000a7f89 */ /* 0x0045e800000e0000 */
[----:B---3--:R3:W3:Y:S01]  /*9590*/  SHFL.IDX PT, R9, R3, 0x3, 0x181f ;  /* 0x00781f0003097f89 */ /* 0x0086e200000e0000 */
[----:B----4-:R-:W-:Y:S01]  /*95a0*/  IMAD.MOV.U32 R7, RZ, RZ, R215 ;  /* 0x000000ffff077224 */ /* 0x010fe200078e00d7 */
[----:B-1----:R-:W-:-:S04]  /*95b0*/  @!P0 LEA R4, P1, R36, R2, 0x1 ;  /* 0x0000000224048211 */ /* 0x002fc800078208ff */
[----:B------:R-:W-:Y:S02]  /*95c0*/  @!P0 LEA.HI.X R5, R36, R16, R13, 0x1, P1 ;  /* 0x0000001024058211 */ /* 0x000fe400008f0c0d */
[----:B------:R-:W-:-:S03]  /*95d0*/  @!P0 LEA R2, P1, R209, R2, 0x1 ;  /* 0x00000002d1028211 */ /* 0x000fc600078208ff */
[----:B------:R1:W-:Y:S01]  /*95e0*/  @!P0 LDGSTS.E.BYPASS.LTC128B.128 [R210+0x2100], [R4.64], !P6 ;  /* 0x0210000004d28fae */ /* 0x0003e2000f101d4a */
[----:B--2---:R-:W-:Y:S02]  /*95f0*/  IADD3 R0, R14, 0x60, RZ ;  /* 0x000000600e007810 */ /* 0x004fe40007ffe0ff */
[----:B---3--:R-:W-:Y:S02]  /*9600*/  @!P0 LEA.HI.X R3, R209, R16, R18, 0x1, P1 ;  /* 0x00000010d1038211 */ /* 0x008fe400008f0c12 */
[----:B------:R-:W-:Y:S01]  /*9610*/  ISETP.GE.AND P1, PT, R0, R19, PT ;  /* 0x000000130000720c */ /* 0x000fe20003f26270 */
[----:B------:R-:W-:Y:S02]  /*9620*/  IMAD R0, R49, c[0x0][0x1e0], RZ ;  /* 0x0000780031007a24 */ /* 0x000fe400078e02ff */
[----:B------:R2:W-:Y:S02]  /*9630*/  @!P0 LDGSTS.E.BYPASS.LTC128B.128 [R210+0x6100], [R2.64], !P4 ;  /* 0x0610000002d28fae */ /* 0x0005e4000e101d4a */
[----:B------:R-:W-:Y:S01]  /*9640*/  IMAD R6, R108, c[0x0][0x1e4], R0 ;  /* 0x000079006c067a24 */ /* 0x000fe200078e0200 */
[----:B-1----:R-:W-:-:S07]  /*9650*/  IMNMX R5, R111, 0x70, PT ;  /* 0x000000706f057817 */ /* 0x002fce0003800200 */
[----:B------:R-:W-:Y:S01]  /*9660*/  @!P1 LEA R4, P0, R36, R9, 0x1 ;  /* 0x0000000924049211 */ /* 0x000fe200078008ff */
[----:B------:R-:W-:-:S03]  /*9670*/  IMAD.IADD R0, R5, 0x1, -R213 ;  /* 0x0000000105007824 */ /* 0x000fc600078e0ad5 */
[----:B------:R-:W-:Y:S02]  /*9680*/  @!P1 LEA.HI.X R5, R36, R10, R13, 0x1, P0 ;  /* 0x0000000a24059211 */ /* 0x000fe400000f0c0d */
[----:B------:R-:W-:Y:S01]  /*9690*/  ISETP.GE.AND P3, PT, R0, 0x1, PT ;  /* 0x000000010000780c */ /* 0x000fe20003f66270 */
[----:B--2---:R-:W-:Y:S02]  /*96a0*/  IMAD.WIDE.U32 R2, R108, c[0x0][0x1e0], RZ ;  /* 0x000078006c027a25 */ /* 0x004fe400078e00ff */
[----:B------:R1:W-:Y:S01]  /*96b0*/  @!P1 LDGSTS.E.BYPASS.LTC128B.128 [R210+0x3100], [R4.64], !P6 ;  /* 0x0310000004d29fae */ /* 0x0003e2000f101d4a */
[----:B------:R-:W-:Y:S01]  /*96c0*/  ISETP.NE.AND P6, PT, R110, RZ, PT ;  /* 0x000000ff6e00720c */ /* 0x000fe20003fc5270 */
[----:B------:R-:W-:Y:S01]  /*96d0*/  IMAD.IADD R8, R3, 0x1, R6 ;  /* 0x0000000103087824 */ /* 0x000fe200078e0206 */
[----:B------:R-:W-:Y:S01]  /*96e0*/  ISETP.GE.AND P2, PT, R0, 0x21, PT ;  /* 0x000000210000780c */ /* 0x000fe20003f46270 */
[----:B------:R-:W-:-:S04]  /*96f0*/  IMAD.MOV.U32 R6, RZ, RZ, R218 ;  /* 0x000000ffff067224 */ /* 0x000fc800078e00da */
[----:B------:R-:W-:Y:S01]  /*9700*/  IMAD.WIDE.U32 R2, R2, 0x70, R6 ;  /* 0x0000007002027825 */ /* 0x000fe200078e0006 */
[----:B------:R-:W-:-:S04]  /*9710*/  @!P1 LEA R6, P0, R209, R9, 0x1 ;  /* 0x00000009d1069211 */ /* 0x000fc800078008ff */
[----:B------:R-:W-:-:S05]  /*9720*/  @!P1 LEA.HI.X R7, R209, R10, R18, 0x1, P0 ;  /* 0x0000000ad1079211 */ /* 0x000fca00000f0c12 */
[----:B------:R2:W-:Y:S01]  /*9730*/  @!P1 LDGSTS.E.BYPASS.LTC128B.128 [R210+0x7100], [R6.64], !P4 ;  /* 0x0710000006d29fae */ /* 0x0005e2000e101d4a */
[----:B------:R-:W-:Y:S02]  /*9740*/  ISETP.GE.AND P4, PT, R209, c[0x0][0x1d4], PT ;  /* 0x00007500d1007a0c */ /* 0x000fe40003f86270 */
[----:B------:R-:W-:Y:S01]  /*9750*/  ISETP.GE.AND P1, PT, R0, 0x41, PT ;  /* 0x000000410000780c */ /* 0x000fe20003f26270 */
[----:B------:R-:W0:Y:S01]  /*9760*/  LDGDEPBAR ;  /* 0x00000000000079af */ /* 0x000e220000000000 */
[----:B-1----:R-:W-:Y:S02]  /*9770*/  IMAD R4, R8, 0x70, RZ ;  /* 0x0000007008047824 */ /* 0x002fe400078e02ff */
[----:B------:R-:W-:Y:S02]  /*9780*/  IMAD.MOV.U32 R8, RZ, RZ, 0x20 ;  /* 0x00000020ff087424 */ /* 0x000fe400078e00ff */
[----:B------:R-:W-:Y:S01]  /*9790*/  IMAD.IADD R3, R3, 0x1, R4 ;  /* 0x0000000103037824 */ /* 0x000fe200078e0204 */
[----:B------:R-:W-:-:S04]  /*97a0*/  @P3 LEA R4, P0, R2, c[0x0][0x1c8], 0x1 ;  /* 0x0000720002043a11 */ /* 0x000fc800078008ff */
[----:B------:R-:W-:Y:S02]  /*97b0*/  @P3 LEA.HI.X R5, R2, c[0x0][0x1cc], R3, 0x1, P0 ;  /* 0x0000730002053a11 */ /* 0x000fe400000f0c03 */
[----:B------:R-:W-:-:S03]  /*97c0*/  ISETP.GE.AND P0, PT, R0, 0x61, PT ;  /* 0x000000610000780c */ /* 0x000fc60003f06270 */
[----:B------:R1:W-:Y:S04]  /*97d0*/  @P3 LDGSTS.E.BYPASS.LTC128B.128 [R208+0x8100], [R4.64], !P6 ;  /* 0x0810000004d03fae */ /* 0x0003e8000f101d4a */
[----:B------:R1:W-:Y:S01]  /*97e0*/  @P3 LDGSTS.E.BYPASS.LTC128B.128 [R208+0xb900], [R4.64+0x80], !P4 ;  /* 0x0b90008004d03fae */ /* 0x0003e2000e101d4a */
[----:B--2---:R-:W-:-:S05]  /*97f0*/  IMAD.WIDE.U32 R6, R8, c[0x0][0x1e0], RZ ;  /* 0x0000780008067a25 */ /* 0x004fca00078e00ff */
[----:B------:R-:W-:Y:S01]  /*9800*/  @P2 IADD3 R0, P3, R2, R6, RZ ;  /* 0x0000000602002210 */ /* 0x000fe20007f7e0ff */
[----:B-1----:R-:W-:Y:S02]  /*9810*/  IMAD R4, R8, c[0x0][0x1e4], RZ ;  /* 0x0000790008047a24 */ /* 0x002fe400078e02ff */
[----:B------:R-:W-:-:S03]  /*9820*/  IMAD R5, R76, c[0x0][0x1e4], RZ ;  /* 0x000079004c057a24 */ /* 0x000fc600078e02ff */
[----:B------:R-:W-:Y:S01]  /*9830*/  @P2 IADD3.X R4, R3, R7, R4, P3, !PT ;  /* 0x0000000703042210 */ /* 0x000fe20001ffe404 */
[----:B------:R-:W-:Y:S01]  /*9840*/  IMAD.WIDE.U32 R6, R76, c[0x0][0x1e0], RZ ;  /* 0x000078004c067a25 */ /* 0x000fe200078e00ff */
[----:B------:R-:W-:-:S04]  /*9850*/  @P2 LEA R8, P3, R0, c[0x0][0x1c8], 0x1 ;  /* 0x0000720000082a11 */ /* 0x000fc800078608ff */
        /* <DEDUP_REMOVED lines=22> */
.L_x_1639:
        /* <DEDUP_REMOVED lines=45> */
.L_x_1643:
[----:B-12-4-:R-:W-:Y:S05]  /*9c90*/  BSYNC B0 ;  /* 0x0000000000007941 */ /* 0x016fea0003800000 */
.L_x_1642:
        /* <DEDUP_REMOVED lines=72> */
.L_x_1647:
[----:B------:R-:W-:Y:S05]  /*a120*/  BSYNC B0 ;  /* 0x0000000000007941 */ /* 0x000fea0003800000 */
.L_x_1646:
        /* <DEDUP_REMOVED lines=40> */
.L_x_1645:
[----:B------:R-:W-:Y:S05]  /*a3b0*/  BSYNC B1 ;  /* 0x0000000000017941 */ /* 0x000fea0003800000 */
.L_x_1644:
        /* <DEDUP_REMOVED lines=45> */
.L_x_1651:
[----:B------:R-:W-:Y:S05]  /*a690*/  BSYNC B0 ;  /* 0x0000000000007941 */ /* 0x000fea0003800000 */
.L_x_1650:
        /* <DEDUP_REMOVED lines=40> */
.L_x_1649:
[----:B------:R-:W-:Y:S05]  /*a920*/  BSYNC B1 ;  /* 0x0000000000017941 */ /* 0x000fea0003800000 */
.L_x_1648:
        /* <DEDUP_REMOVED lines=45> */
.L_x_1655:
[----:B------:R-:W-:Y:S05]  /*ac00*/  BSYNC B0 ;  /* 0x0000000000007941 */ /* 0x000fea0003800000 */
.L_x_1654:
        /* <DEDUP_REMOVED lines=40> */
.L_x_1653:
[----:B------:R-:W-:Y:S05]  /*ae90*/  BSYNC B1 ;  /* 0x0000000000017941 */ /* 0x000fea0003800000 */
.L_x_1652:
        /* <DEDUP_REMOVED lines=44> */
.L_x_1658:
[----:B------:R-:W-:Y:S05]  /*b160*/  BSYNC B0 ;  /* 0x0000000000007941 */ /* 0x000fea0003800000 */
.L_x_1657:
        /* <DEDUP_REMOVED lines=41> */
.L_x_1641:
        /* <DEDUP_REMOVED lines=21> */
.L_x_1660:
[----:B-123--:R-:W-:Y:S05]  /*b550*/  BSYNC B0 ;  /* 0x0000000000007941 */ /* 0x00efea0003800000 */
.L_x_1659:
        /* <DEDUP_REMOVED lines=119> */
.L_x_1662:
[----:B------:R-:W-:Y:S05]  /*bcd0*/  BSYNC B0 ;  /* 0x0000000000007941 */ /* 0x000fea0003800000 */
.L_x_1661:
        /* <DEDUP_REMOVED lines=94> */
.L_x_1664:
[----:B------:R-:W-:Y:S05]  /*c2c0*/  BSYNC B0 ;  /* 0x0000000000007941 */ /* 0x000fea0003800000 */
.L_x_1663:
        /* <DEDUP_REMOVED lines=99> */
.L_x_1666:
[----:B------:R-:W-:Y:S05]  /*c900*/  BSYNC B0 ;  /* 0x0000000000007941 */ /* 0x000fea0003800000 */
.L_x_1665:
        /* <DEDUP_REMOVED lines=98> */
.L_x_1656:
[----:B------:R-:W-:Y:S05]  /*cf30*/  BSYNC B2 ;  /* 0x0000000000027941 */ /* 0x000fea0003800000 */
.L_x_1640:
[----:B------:R-:W2:Y:S01]  /*cf40*/  S2R R38, SR_TID.X ;  /* 0x0000000000267919 */ /* 0x000ea20000002100 */
[----:B------:R-:W-:Y:S01]  /*cf50*/  IMAD.MOV.U32 R3, RZ, RZ, 0x40 ;  /* 0x00000040ff037424 */ /* 0x000fe200078e00ff */
[----:B-1----:R-:W-:Y:S01]  /*cf60*/  SEL R7, RZ, 0x2, P4 ;  /* 0x00000002ff077807 */ /* 0x002fe20002000000 */
[----:B------:R-:W-:Y:S01]  /*cf70*/  IMAD.MOV.U32 R4, RZ, RZ, R236 ;  /* 0x000000ffff047224 */ /* 0x000fe200078e00ec */
[----:B------:R-:W-:Y:S01]  /*cf80*/  BAR.SYNC.DEFER_BLOCKING 0x0 ;  /* 0x0000000000007b1d */ /* 0x000fe20000010000 */
[----:B------:R-:W-:Y:S01]  /*cf90*/  IMAD.MOV.U32 R5, RZ, RZ, R231 ;  /* 0x000000ffff057224 */ /* 0x000fe200078e00e7 */
[----:B------:R-:W-:Y:S01]  /*cfa0*/  LOP3.LUT P5, RZ, R232, 0x2, RZ, 0xc0, !PT ;  /* 0x00000002e8ff7812 */ /* 0x000fe200078ac0ff */
[----:B------:R-:W-:Y:S01]  /*cfb0*/  IMAD.MOV.U32 R14, RZ, RZ, c[0x0][0x208] ;  /* 0x00008200ff0e7624 */ /* 0x000fe200078e00ff */
[----:B------:R-:W-:Y:S01]  /*cfc0*/  IADD3 R6, R50, R176, -R213 ;  /* 0x000000b032067210 */ /* 0x000fe20007ffe8d5 */
[----:B------:R-:W-:Y:S01]  /*cfd0*/  IMAD.MOV.U32 R13, RZ, RZ, 0x6 ;  /* 0x00000006ff0d7424 */ /* 0x000fe200078e00ff */
[----:B------:R-:W-:Y:S01]  /*cfe0*/  IADD3 R206, R201, 0x20, RZ ;  /* 0x00000020c9ce7810 */ /* 0x000fe20007ffe0ff */
[C---:B------:R-:W-:Y:S01]  /*cff0*/  IMAD.SHL.U32 R12, R14.reuse, 0x40, RZ ;  /* 0x000000400e0c7824 */ /* 0x040fe200078e00ff */
[----:B------:R-:W-:Y:S01]  /*d000*/  BSSY B0, `(.L_x_1667) ;  /* 0x0000132000007945 */ /* 0x000fe20003800000 */
[----:B------:R-:W-:Y:S01]  /*d010*/  IMAD.IADD R7, R51, 0x1, R7 ;  /* 0x0000000133077824 */ /* 0x000fe200078e0207 */
[----:B------:R-:W-:-:S04]  /*d020*/  SHF.L.U64.HI R13, R14, R13, c[0x0][0x20c] ;  /* 0x000083000e0d7619 */ /* 0x000fc8000001020d */
[----:B------:R-:W-:Y:S02]  /*d030*/  LOP3.LUT P4, RZ, R7, 0x1, RZ, 0xc0, !PT ;  /* 0x0000000107ff7812 */ /* 0x000fe4000788c0ff */
[----:B--2---:R-:W-:Y:S02]  /*d040*/  LEA.HI R0, R221, R38, RZ, 0x4 ;  /* 0x00000026dd007211 */ /* 0x004fe400078f20ff */
[----:B------:R-:W-:Y:S02]  /*d050*/  ISETP.GT.AND P6, PT, R38, 0x7f, PT ;  /* 0x0000007f2600780c */ /* 0x000fe40003fc4270 */
[----:B------:R-:W-:Y:S01]  /*d060*/  LOP3.LUT R0, R0, 0xfffffff0, RZ, 0xc0, !PT ;  /* 0xfffffff000007812 */ /* 0x000fe200078ec0ff */
[----:B------:R-:W-:Y:S04]  /*d070*/  LDSM.16.M88.4 R128, [R207] ;  /* 0x00000000cf80783b */ /* 0x000fe80000000200 */
[----:B------:R-:W-:Y:S01]  /*d080*/  IMAD.IADD R0, R38, 0x1, -R0 ;  /* 0x0000000126007824 */ /* 0x000fe200078e0a00 */
[----:B------:R-:W-:Y:S04]  /*d090*/  LDSM.16.M88.4 R172, [R207+0x4000] ;  /* 0x00400000cfac783b */ /* 0x000fe80000000200 */
[----:B------:R-:W-:Y:S01]  /*d0a0*/  SHF.R.S32.HI R2, RZ, 0x1f, R0 ;  /* 0x0000001fff027819 */ /* 0x000fe20000011400 */
[----:B------:R-:W-:-:S03]  /*d0b0*/  @!P6 IMAD.MOV.U32 R11, RZ, RZ, c[0x0][0x20c] ;  /* 0x00008300ff0be624 */ /* 0x000fc600078e00ff */
[----:B------:R-:W-:-:S04]  /*d0c0*/  LEA.HI R2, R2, R0, RZ, 0x3 ;  /* 0x0000000002027211 */ /* 0x000fc800078f18ff */
[----:B------:R-:W-:-:S05]  /*d0d0*/  LOP3.LUT R2, R2, 0xfffffff8, RZ, 0xc0, !PT ;  /* 0xfffffff802027812 */ /* 0x000fca00078ec0ff */
[----:B------:R-:W-:Y:S02]  /*d0e0*/  IMAD.IADD R0, R0, 0x1, -R2 ;  /* 0x0000000100007824 */ /* 0x000fe400078e0a02 */
[----:B------:R-:W-:-:S03]  /*d0f0*/  IMAD.MOV.U32 R2, RZ, RZ, 0x20 ;  /* 0x00000020ff027424 */ /* 0x000fc600078e00ff */
[C---:B------:R-:W-:Y:S02]  /*d100*/  LOP3.LUT P0, RZ, R0.reuse, 0x2, RZ, 0xc0, !PT ;  /* 0x0000000200ff7812 */ /* 0x040fe4000780c0ff */
[----:B------:R-:W-:Y:S02]  /*d110*/  LOP3.LUT P1, RZ, R0, 0x4, RZ, 0xc0, !PT ;  /* 0x0000000400ff7812 */ /* 0x000fe4000782c0ff */
[----:B------:R-:W-:Y:S02]  /*d120*/  SEL R0, R2, 0xffffffe0, !P0 ;  /* 0xffffffe002007807 */ /* 0x000fe40004000000 */
[----:B------:R-:W-:-:S03]  /*d130*/  SEL R3, R3, 0xffffffc0, !P1 ;  /* 0xffffffc003037807 */ /* 0x000fc60004800000 */
[C---:B------:R-:W-:Y:S02]  /*d140*/  IMAD.IADD R0, R207.reuse, 0x1, R0 ;  /* 0x00000001cf007824 */ /* 0x040fe400078e0200 */
[--C-:B------:R-:W-:Y:S02]  /*d150*/  IMAD.IADD R2, R207, 0x1, R3.reuse ;  /* 0x00000001cf027824 */ /* 0x100fe400078e0203 */
[----:B------:R-:W-:Y:S01]  /*d160*/  IMAD.IADD R3, R0, 0x1, R3 ;  /* 0x0000000100037824 */ /* 0x000fe200078e0203 */
[----:B------:R-:W-:Y:S04]  /*d170*/  LDSM.16.M88.4 R132, [R0] ;  /* 0x000000000084783b */ /* 0x000fe80000000200 */
[----:B------:R1:W-:Y:S04]  /*d180*/  LDSM.16.M88.4 R180, [R0+0x4000] ;  /* 0x0040000000b4783b */ /* 0x0003e80000000200 */
[----:B------:R-:W-:Y:S04]  /*d190*/  LDSM.16.M88.4 R160, [R2] ;  /* 0x0000000002a0783b */ /* 0x000fe80000000200 */
[----:B------:R-:W-:Y:S04]  /*d1a0*/  LDSM.16.M88.4 R184, [R2+0x4000] ;  /* 0x0040000002b8783b */ /* 0x000fe80000000200 */
[----:B------:R-:W-:Y:S04]  /*d1b0*/  LDSM.16.M88.4 R164, [R3] ;  /* 0x0000000003a4783b */ /* 0x000fe80000000200 */
[----:B------:R2:W-:Y:S04]  /*d1c0*/  LDSM.16.M88.4 R192, [R3+0x4000] ;  /* 0x0040000003c0783b */ /* 0x0005e80000000200 */
[----:B------:R-:W-:Y:S01]  /*d1d0*/  BAR.SYNC.DEFER_BLOCKING 0x0 ;  /* 0x0000000000007b1d */ /* 0x000fe20000010000 */
[----:B-1----:R-:W-:-:S04]  /*d1e0*/  IMAD R0, R49, c[0x0][0x208], RZ ;  /* 0x0000820031007a24 */ /* 0x002fc800078e02ff */
[C---:B------:R-:W-:Y:S02]  /*d1f0*/  IMAD R0, R108.reuse, c[0x0][0x20c], R0 ;  /* 0x000083006c007a24 */ /* 0x040fe400078e0200 */
[----:B--2---:R-:W-:-:S04]  /*d200*/  IMAD.WIDE.U32 R2, R108, c[0x0][0x208], RZ ;  /* 0x000082006c027a25 */ /* 0x004fc800078e00ff */
[----:B------:R-:W-:Y:S01]  /*d210*/  IMAD.IADD R0, R3, 0x1, R0 ;  /* 0x0000000103007824 */ /* 0x000fe200078e0200 */
[----:B------:R-:W-:-:S04]  /*d220*/  DEPBAR.LE SB0, 0x0 ;  /* 0x000080000000791a */ /* 0x000fc80000000000 */
[----:B------:R-:W-:Y:S01]  /*d230*/  BAR.SYNC.DEFER_BLOCKING 0x0 ;  /* 0x0000000000007b1d */ /* 0x000fe20000010000 */
[----:B------:R-:W-:-:S04]  /*d240*/  IMAD.WIDE.U32 R4, R2, 0x70, R4 ;  /* 0x0000007002047825 */ /* 0x000fc800078e0004 */
[----:B------:R-:W-:Y:S01]  /*d250*/  IMAD R3, R0, 0x70, RZ ;  /* 0x0000007000037824 */ /* 0x000fe200078e02ff */
[----:B------:R-:W-:Y:S01]  /*d260*/  LEA R2, P0, R4, c[0x0][0x1f8], 0x1 ;  /* 0x00007e0004027a11 */ /* 0x000fe200078008ff */
[----:B------:R-:W-:Y:S01]  /*d270*/  IMAD.MOV.U32 R0, RZ, RZ, R206 ;  /* 0x000000ffff007224 */ /* 0x000fe200078e00ce */
[----:B------:R-:W-:Y:S01]  /*d280*/  @P5 IADD3 R0, R201, -0x20, RZ ;  /* 0xffffffe0c9005810 */ /* 0x000fe20007ffe0ff */
[----:B------:R-:W-:Y:S01]  /*d290*/  IMAD.IADD R3, R5, 0x1, R3 ;  /* 0x0000000105037824 */ /* 0x000fe200078e0203 */
[----:B------:R-:W-:Y:S02]  /*d2a0*/  IADD3 R8, P1, R12, R2, RZ ;  /* 0x000000020c087210 */ /* 0x000fe40007f3e0ff */
[----:B------:R-:W-:Y:S02]  /*d2b0*/  @P5 IADD3 R206, R201, -0x20, RZ ;  /* 0xffffffe0c9ce5810 */ /* 0x000fe40007ffe0ff */
[----:B------:R-:W-:Y:S02]  /*d2c0*/  LEA.HI.X R3, R4, c[0x0][0x1fc], R3, 0x1, P0 ;  /* 0x00007f0004037a11 */ /* 0x000fe400000f0c03 */
[----:B------:R-:W-:-:S03]  /*d2d0*/  IADD3 R4, P0, R8, R12, RZ ;  /* 0x0000000c08047210 */ /* 0x000fc60007f1e0ff */
[----:B------:R-:W-:Y:S01]  /*d2e0*/  IMAD.X R9, R13, 0x1, R3, P1 ;  /* 0x000000010d097824 */ /* 0x000fe200008e0603 */
[----:B------:R-:W-:-:S03]  /*d2f0*/  @!P6 LEA R10, P2, R14, R4, 0x6 ;  /* 0x000000040e0ae211 */ /* 0x000fc600078430ff */
[----:B------:R-:W-:Y:S01]  /*d300*/  IMAD.X R5, R9, 0x1, R13, P0 ;  /* 0x0000000109057824 */ /* 0x000fe200000e060d */
[----:B------:R-:W1:Y:S01]  /*d310*/  LDSM.16.M88.4 R16, [R201] ;  /* 0x00000000c910783b */ /* 0x000e620000000200 */
[----:B------:R-:W-:-:S03]  /*d320*/  IADD3 R12, P1, P0, R12, 0x80, R2 ;  /* 0x000000800c0c7810 */ /* 0x000fc6000783e002 */
[----:B------:R-:W-:Y:S01]  /*d330*/  LDSM.16.M88.4 R32, [R0] ;  /* 0x000000000020783b */ /* 0x000fe20000000200 */
[----:B------:R-:W-:Y:S02]  /*d340*/  IADD3.X R13, R13, RZ, R3, P1, P0 ;  /* 0x000000ff0d0d7210 */ /* 0x000fe40000fe0403 */
[----:B------:R-:W-:Y:S01]  /*d350*/  ISETP.LT.OR P0, PT, R6, 0x1, !P4 ;  /* 0x000000010600780c */ /* 0x000fe20006701670 */
[----:B------:R-:W-:Y:S01]  /*d360*/  LDSM.16.M88.4 R44, [R201+0x2000] ;  /* 0x00200000c92c783b */ /* 0x000fe20000000200 */
[----:B------:R-:W-:Y:S02]  /*d370*/  LOP3.LUT P1, RZ, R7, 0x2, RZ, 0xc0, !PT ;  /* 0x0000000207ff7812 */ /* 0x000fe4000782c0ff */
[----:B------:R-:W-:Y:S01]  /*d380*/  @!P6 LEA.HI.X R11, R14, R5, R11, 0x6, P2 ;  /* 0x000000050e0be211 */ /* 0x000fe200010f340b */
[----:B------:R-:W2:Y:S01]  /*d390*/  LDSM.16.M88.4 R40, [R201+0x800] ;  /* 0x00080000c928783b */ /* 0x000ea20000000200 */
[----:B------:R-:W-:Y:S02]  /*d3a0*/  ISETP.NE.AND P2, PT, R110, RZ, PT ;  /* 0x000000ff6e00720c */ /* 0x000fe40003f45270 */
[C---:B------:R-:W-:Y:S01]  /*d3b0*/  ISETP.LT.OR P3, PT, R6.reuse, 0x41, !P1 ;  /* 0x000000410600780c */ /* 0x040fe20004f61670 */
[----:B------:R-:W3:Y:S01]  /*d3c0*/  LDSM.16.M88.4 R28, [R201+0x1000] ;  /* 0x00100000c91c783b */ /* 0x000ee20000000200 */
[----:B------:R-:W-:-:S03]  /*d3d0*/  @!P6 ISETP.LT.OR P2, PT, R6, 0x61, P2 ;  /* 0x000000610600e80c */ /* 0x000fc60001741670 */
        /* <DEDUP_REMOVED lines=8> */
[----:B------:R-:W1:Y:S01]  /*d460*/  LDSM.16.M88.4 R60, [R201+0x2800] ;  /* 0x00280000c93c783b */ /* 0x000e620000000200 */
        /* <DEDUP_REMOVED lines=12> */
[C---:B------:R-:W-:Y:S08]  /*d530*/  HMMA.16816.F32 R20, R128.reuse, R46, RZ ;  /* 0x0000002e8014723c */ /* 0x040ff000000018ff */
[----:B------:R-:W-:Y:S02]  /*d540*/  HMMA.16816.F32 R52, R128, R42, RZ ;  /* 0x0000002a8034723c */ /* 0x000fe400000018ff */
[----:B------:R4:W-:Y:S01]  /*d550*/  LDGSTS.E.BYPASS.LTC128B.128 [R208+0x1100], [R8.64], !P0 ;  /* 0x0110000008d07fae */ /* 0x0009e2000c101d4a */
[----:B------:R-:W-:-:S02]  /*d560*/  ISETP.LT.OR P0, PT, R6, 0x21, !P1 ;  /* 0x000000210600780c */ /* 0x000fc40004f01670 */
[----:B------:R-:W-:-:S03]  /*d570*/  ISETP.GE.AND P1, PT, R209, c[0x0][0x1d4], PT ;  /* 0x00007500d1007a0c */ /* 0x000fc60003f26270 */
[----:B------:R-:W-:Y:S01]  /*d580*/  HMMA.16816.F32 R112, R132, R34, R16 ;  /* 0x000000228470723c */ /* 0x000fe20000001810 */
[----:B------:R-:W-:-:S07]  /*d590*/  @!P6 ISETP.LT.OR P1, PT, R6, 0x61, P1 ;  /* 0x000000610600e80c */ /* 0x000fce0000f21670 */
[----:B------:R4:W-:Y:S01]  /*d5a0*/  LDGSTS.E.BYPASS.LTC128B.128 [R208+0x4900], [R12.64], !P0 ;  /* 0x049000000cd07fae */ /* 0x0009e2000c101d4a */
[----:B------:R-:W-:Y:S01]  /*d5b0*/  LOP3.LUT P0, RZ, R232, 0x4, RZ, 0xc0, !PT ;  /* 0x00000004e8ff7812 */ /* 0x000fe2000780c0ff */
[C---:B---3--:R-:W-:Y:S02]  /*d5c0*/  HMMA.16816.F32 R48, R128.reuse, R28, RZ ;  /* 0x0000001c8030723c */ /* 0x048fe400000018ff */
[----:B------:R3:W-:Y:S01]  /*d5d0*/  LDGSTS.E.BYPASS.LTC128B.128 [R208+0x2100], [R4.64], !P4 ;  /* 0x0210000004d07fae */ /* 0x0007e2000e101d4a */
[----:B-1----:R-:W-:Y:S02]  /*d5e0*/  SEL R0, R76, 0xffffffc0, !P0 ;  /* 0xffffffc04c007807 */ /* 0x002fe40004000000 */
[----:B------:R-:W-:Y:S01]  /*d5f0*/  ISETP.GT.AND P0, PT, R108, R234, PT ;  /* 0x000000ea6c00720c */ /* 0x000fe20003f04270 */
[----:B------:R3:W-:Y:S01]  /*d600*/  LDGSTS.E.BYPASS.LTC128B.128 [R208+0x5900], [R4.64+0x80], !P3 ;  /* 0x0590008004d07fae */ /* 0x0007e2000d901d4a */
[----:B------:R-:W-:Y:S01]  /*d610*/  IADD3 R200, R0, 0x3800, R206 ;  /* 0x0000380000c87810 */ /* 0x000fe20007ffe0ce */
[C---:B------:R-:W-:Y:S01]  /*d620*/  HMMA.16816.F32 R40, R128.reuse, R30, RZ ;  /* 0x0000001e8028723c */ /* 0x040fe200000018ff */
[----:B--2---:R-:W-:Y:S01]  /*d630*/  IMAD.IADD R2, R201, 0x1, R0 ;  /* 0x00000001c9027824 */ /* 0x004fe200078e0200 */
[----:B------:R1:W-:Y:S04]  /*d640*/  @!P6 LDGSTS.E.BYPASS.LTC128B.128 [R210+0x3100], [R10.64], !P2 ;  /* 0x031000000ad2efae */ /* 0x0003e8000d101d4a */
[----:B------:R1:W-:Y:S02]  /*d650*/  @!P6 LDGSTS.E.BYPASS.LTC128B.128 [R210+0x6900], [R10.64+0x80], !P1 ;  /* 0x069000800ad2efae */ /* 0x0003e4000c901d4a */
[C---:B----4-:R-:W-:Y:S02]  /*d660*/  HMMA.16816.F32 R32, R128.reuse, R24, RZ ;  /* 0x000000188020723c */ /* 0x050fe400000018ff */
[----:B------:R-:W2:Y:S04]  /*d670*/  LDSM.16.M88.4 R80, [R2] ;  /* 0x000000000250783b */ /* 0x000ea80000000200 */
[----:B------:R-:W4:Y:S02]  /*d680*/  LDSM.16.M88.4 R88, [R2+0x800] ;  /* 0x000800000258783b */ /* 0x000f240000000200 */
[C---:B------:R-:W-:Y:S02]  /*d690*/  HMMA.16816.F32 R28, R128.reuse, R26, RZ ;  /* 0x0000001a801c723c */ /* 0x040fe400000018ff */
[----:B------:R-:W-:Y:S04]  /*d6a0*/  LDSM.16.M88.4 R84, [R2+0x1000] ;  /* 0x001000000254783b */ /* 0x000fe80000000200 */
[----:B------:R-:W-:Y:S02]  /*d6b0*/  LDSM.16.M88.4 R124, [R206+0x6800] ;  /* 0x00680000ce7c783b */ /* 0x000fe40000000200 */
[C---:B------:R-:W-:Y:S02]  /*d6c0*/  HMMA.16816.F32 R24, R128.reuse, R44, RZ ;  /* 0x0000002c8018723c */ /* 0x040fe400000018ff */
[----:B------:R-:W-:Y:S04]  /*d6d0*/  LDSM.16.M88.4 R136, [R200+0x2800] ;  /* 0x00280000c888783b */ /* 0x000fe80000000200 */
[----:B------:R-:W0:Y:S02]  /*d6e0*/  LDGDEPBAR ;  /* 0x00000000000079af */ /* 0x000e240000000000 */
[----:B------:R-:W-:Y:S08]  /*d6f0*/  HMMA.16816.F32 R16, R128, R60, RZ ;  /* 0x0000003c8010723c */ /* 0x000ff000000018ff */
[----:B------:R-:W-:Y:S01]  /*d700*/  HMMA.16816.F32 R44, R132, R98, R20 ;  /* 0x00000062842c723c */ /* 0x000fe20000001814 */
[----:B------:R-:W2:Y:S07]  /*d710*/  LDSM.16.M88.4 R20, [R2+0x1800] ;  /* 0x001800000214783b */ /* 0x000eae0000000200 */
[----:B------:R-:W-:Y:S08]  /*d720*/  HMMA.16816.F32 R12, R128, R62, RZ ;  /* 0x0000003e800c723c */ /* 0x000ff000000018ff */
        /* <DEDUP_REMOVED lines=10> */
[----:B------:R-:W3:Y:S07]  /*d7d0*/  LDSM.16.M88.4 R12, [R2+0x2800] ;  /* 0x00280000020c783b */ /* 0x000eee0000000200 */
[----:B------:R-:W-:Y:S08]  /*d7e0*/  HMMA.16816.F32 R56, R132, R72, R48 ;  /* 0x000000488438723c */ /* 0x000ff00000001830 */
[C---:B--2---:R-:W-:Y:S08]  /*d7f0*/  HMMA.16816.F32 R72, R160.reuse, R80, R116 ;  /* 0x00000050a048723c */ /* 0x044ff00000001874 */
[C---:B------:R-:W-:Y:S08]  /*d800*/  HMMA.16816.F32 R92, R160.reuse, R82, R112 ;  /* 0x00000052a05c723c */ /* 0x040ff00000001870 */
[----:B----4-:R-:W-:Y:S08]  /*d810*/  HMMA.16816.F32 R80, R160, R88, R76 ;  /* 0x00000058a050723c */ /* 0x010ff0000000184c */
[----:B------:R-:W-:Y:S01]  /*d820*/  HMMA.16816.F32 R28, R132, R104, R8 ;  /* 0x00000068841c723c */ /* 0x000fe20000001808 */
[----:B------:R-:W2:Y:S07]  /*d830*/  LDSM.16.M88.4 R8, [R2+0x3000] ;  /* 0x003000000208783b */ /* 0x000eae0000000200 */
[----:B------:R-:W-:Y:S08]  /*d840*/  HMMA.16816.F32 R88, R160, R90, R68 ;  /* 0x0000005aa058723c */ /* 0x000ff00000001844 */
[----:B------:R-:W-:Y:S01]  /*d850*/  HMMA.16816.F32 R48, R132, R96, R24 ;  /* 0x000000608430723c */ /* 0x000fe20000001818 */
[----:B------:R-:W-:Y:S07]  /*d860*/  LDSM.16.M88.4 R24, [R200+-0x3800] ;  /* 0xffc80000c818783b */ /* 0x000fee0000000200 */
[C---:B------:R-:W-:Y:S08]  /*d870*/  HMMA.16816.F32 R76, R160.reuse, R20, R60 ;  /* 0x00000014a04c723c */ /* 0x040ff0000000183c */
[----:B------:R-:W-:Y:S01]  /*d880*/  HMMA.16816.F32 R68, R160, R22, R52 ;  /* 0x00000016a044723c */ /* 0x000fe20000001834 */
[----:B------:R-:W4:Y:S07]  /*d890*/  LDSM.16.M88.4 R20, [R200+-0x3000] ;  /* 0xffd00000c814783b */ /* 0x000f2e0000000200 */
[----:B------:R-:W-:Y:S08]  /*d8a0*/  HMMA.16816.F32 R4, R132, R106, R4 ;  /* 0x0000006a8404723c */ /* 0x000ff00000001804 */
[C---:B------:R-:W-:Y:S08]  /*d8b0*/  HMMA.16816.F32 R96, R160.reuse, R84, R56 ;  /* 0x00000054a060723c */ /* 0x040ff00000001838 */
[C---:B------:R-:W-:Y:S08]  /*d8c0*/  HMMA.16816.F32 R84, R160.reuse, R86, R64 ;  /* 0x00000056a054723c */ /* 0x040ff00000001840 */
[C---:B-1----:R-:W-:Y:S08]  /*d8d0*/  HMMA.16816.F32 R64, R160.reuse, R16, R48 ;  /* 0x00000010a040723c */ /* 0x042ff00000001830 */
[C---:B------:R-:W-:Y:S01]  /*d8e0*/  HMMA.16816.F32 R52, R160.reuse, R18, R44 ;  /* 0x00000012a034723c */ /* 0x040fe2000000182c */
[----:B------:R-:W1:Y:S07]  /*d8f0*/  LDSM.16.M88.4 R16, [R200+-0x2800] ;  /* 0xffd80000c810783b */ /* 0x000e6e0000000200 */
[C---:B---3--:R-:W-:Y:S01]  /*d900*/  HMMA.16816.F32 R48, R160.reuse, R14, R32 ;  /* 0x0000000ea030723c */ /* 0x048fe20000001820 */
[----:B------:R-:W3:Y:S07]  /*d910*/  LDSM.16.M88.4 R32, [R200+-0x2000] ;  /* 0xffe00000c820783b */ /* 0x000eee0000000200 */
[C---:B------:R-:W-:Y:S08]  /*d920*/  HMMA.16816.F32 R56, R160.reuse, R12, R40 ;  /* 0x0000000ca038723c */ /* 0x040ff00000001828 */
[C---:B--2---:R-:W-:Y:S08]  /*d930*/  HMMA.16816.F32 R40, R160.reuse, R10, R4 ;  /* 0x0000000aa028723c */ /* 0x044ff00000001804 */
[----:B------:R-:W-:Y:S01]  /*d940*/  HMMA.16816.F32 R44, R160, R8, R28 ;  /* 0x00000008a02c723c */ /* 0x000fe2000000181c */
[----:B------:R-:W2:Y:S07]  /*d950*/  LDSM.16.M88.4 R28, [R200+-0x1800] ;  /* 0xffe80000c81c783b */ /* 0x000eae0000000200 */
[C---:B----4-:R-:W-:Y:S08]  /*d960*/  HMMA.16816.F32 R4, R164.reuse, R20, R80 ;  /* 0x00000014a404723c */ /* 0x050ff00000001850 */
[C---:B------:R-:W-:Y:S01]  /*d970*/  HMMA.16816.F32 R60, R164.reuse, R22, R88 ;  /* 0x00000016a43c723c */ /* 0x040fe20000001858 */
[----:B------:R-:W4:Y:S07]  /*d980*/  LDSM.16.M88.4 R20, [R200+-0x800] ;  /* 0xfff80000c814783b */ /* 0x000f2e0000000200 */
[C---:B------:R-:W-:Y:S01]  /*d990*/  HMMA.16816.F32 R12, R164.reuse, R24, R72 ;  /* 0x00000018a40c723c */ /* 0x040fe20000001848 */
[----:B------:R-:W-:Y:S07]  /*d9a0*/  LDSM.16.M88.4 R72, [R201+0x6800] ;  /* 0x00680000c948783b */ /* 0x000fee0000000200 */
[C---:B------:R-:W-:Y:S01]  /*d9b0*/  HMMA.16816.F32 R8, R164.reuse, R26, R92 ;  /* 0x0000001aa408723c */ /* 0x040fe2000000185c */
[----:B------:R-:W4:Y:S07]  /*d9c0*/  LDSM.16.M88.4 R24, [R200+-0x1000] ;  /* 0xfff00000c818783b */ /* 0x000f2e0000000200 */
[C---:B-1----:R-:W-:Y:S08]  /*d9d0*/  HMMA.16816.F32 R96, R164.reuse, R16, R96 ;  /* 0x00000010a460723c */ /* 0x042ff00000001860 */
[C---:B------:R-:W-:Y:S01]  /*d9e0*/  HMMA.16816.F32 R104, R164.reuse, R18, R84 ;  /* 0x00000012a468723c */ /* 0x040fe20000001854 */
[----:B------:R-:W1:Y:S07]  /*d9f0*/  LDSM.16.M88.4 R16, [R201+0x3800] ;  /* 0x00380000c910783b */ /* 0x000e6e0000000200 */
[C---:B---3--:R-:W-:Y:S08]  /*da00*/  HMMA.16816.F32 R120, R164.reuse, R32, R76 ;  /* 0x00000020a478723c */ /* 0x048ff0000000184c */
[C---:B------:R-:W-:Y:S01]  /*da10*/  HMMA.16816.F32 R116, R164.reuse, R34, R68 ;  /* 0x00000022a474723c */ /* 0x040fe20000001844 */
[----:B------:R-:W3:Y:S04]  /*da20*/  LDSM.16.M88.4 R32, [R201+0x4000] ;  /* 0x00400000c920783b */ /* 0x000ee80000000200 */
[----:B------:R-:W-:Y:S03]  /*da30*/  LDSM.16.M88.4 R68, [R206+0x3800] ;  /* 0x00380000ce44783b */ /* 0x000fe60000000200 */
[C---:B--2---:R-:W-:Y:S01]  /*da40*/  HMMA.16816.F32 R100, R164.reuse, R30, R52 ;  /* 0x0000001ea464723c */ /* 0x044fe20000001834 */
[----:B------:R-:W2:Y:S07]  /*da50*/  LDSM.16.M88.4 R52, [R201+0x4800] ;  /* 0x00480000c934783b */ /* 0x000eae0000000200 */
[C---:B----4-:R-:W-:Y:S01]  /*da60*/  HMMA.16816.F32 R76, R164.reuse, R20, R44 ;  /* 0x00000014a44c723c */ /* 0x050fe2000000182c */
[----:B------:R-:W4:Y:S07]  /*da70*/  LDSM.16.M88.4 R44, [R201+0x5000] ;  /* 0x00500000c92c783b */ /* 0x000f2e0000000200 */
[C---:B------:R-:W-:Y:S01]  /*da80*/  HMMA.16816.F32 R88, R164.reuse, R26, R48 ;  /* 0x0000001aa458723c */ /* 0x040fe20000001830 */
[----:B------:R-:W2:Y:S07]  /*da90*/  LDSM.16.M88.4 R48, [R201+0x5800] ;  /* 0x00580000c930783b */ /* 0x000eae0000000200 */
[C---:B------:R-:W-:Y:S01]  /*daa0*/  HMMA.16816.F32 R112, R164.reuse, R28, R64 ;  /* 0x0000001ca470723c */ /* 0x040fe20000001840 */
[----:B------:R-:W-:Y:S07]  /*dab0*/  LDSM.16.M88.4 R28, [R206+0x4000] ;  /* 0x00400000ce1c783b */ /* 0x000fee0000000200 */
[C---:B------:R-:W-:Y:S01]  /*dac0*/  HMMA.16816.F32 R92, R164.reuse, R24, R56 ;  /* 0x00000018a45c723c */ /* 0x040fe20000001838 */
[----:B------:R-:W2:Y:S04]  /*dad0*/  LDSM.16.M88.4 R56, [R201+0x6000] ;  /* 0x00600000c938783b */ /* 0x000ea80000000200 */
[----:B------:R-:W2:Y:S03]  /*dae0*/  LDSM.16.M88.4 R24, [R206+0x4800] ;  /* 0x00480000ce18783b */ /* 0x000ea60000000200 */
[----:B------:R-:W-:Y:S08]  /*daf0*/  HMMA.16816.F32 R84, R164, R22, R40 ;  /* 0x00000016a454723c */ /* 0x000ff00000001828 */
[C---:B-1----:R-:W-:Y:S08]  /*db00*/  HMMA.16816.F32 R80, R172.reuse, R16, R12 ;  /* 0x00000010ac50723c */ /* 0x042ff0000000180c */
[C---:B------:R-:W-:Y:S08]  /*db10*/  HMMA.16816.F32 R64, R172.reuse, R18, R8 ;  /* 0x00000012ac40723c */ /* 0x040ff00000001808 */
[C---:B---3--:R-:W-:Y:S08]  /*db20*/  HMMA.16816.F32 R20, R172.reuse, R32, R4 ;  /* 0x00000020ac14723c */ /* 0x048ff00000001804 */
[C---:B------:R-:W-:Y:S01]  /*db30*/  HMMA.16816.F32 R16, R172.reuse, R34, R60 ;  /* 0x00000022ac10723c */ /* 0x040fe2000000183c */
[----:B------:R-:W1:Y:S04]  /*db40*/  LDSM.16.M88.4 R32, [R206+0x5000] ;  /* 0x00500000ce20783b */ /* 0x000e680000000200 */
[----:B------:R-:W3:Y:S03]  /*db50*/  LDSM.16.M88.4 R60, [R206+0x5800] ;  /* 0x00580000ce3c783b */ /* 0x000ee60000000200 */
[C---:B--2---:R-:W-:Y:S01]  /*db60*/  HMMA.16816.F32 R12, R172.reuse, R52, R96 ;  /* 0x00000034ac0c723c */ /* 0x044fe20000001860 */
[----:B------:R-:W2:Y:S07]  /*db70*/  LDSM.16.M88.4 R96, [R206+0x6000] ;  /* 0x00600000ce60783b */ /* 0x000eae0000000200 */
[C---:B------:R-:W-:Y:S08]  /*db80*/  HMMA.16816.F32 R8, R172.reuse, R54, R104 ;  /* 0x00000036ac08723c */ /* 0x040ff00000001868 */
[C---:B----4-:R-:W-:Y:S01]  /*db90*/  HMMA.16816.F32 R4, R172.reuse, R44, R120 ;  /* 0x0000002cac04723c */ /* 0x050fe20000001878 */
[----:B------:R-:W-:Y:S07]  /*dba0*/  LDSM.16.M88.4 R120, [R2+0x4000] ;  /* 0x004000000278783b */ /* 0x000fee0000000200 */
[C---:B------:R-:W-:Y:S01]  /*dbb0*/  HMMA.16816.F32 R40, R172.reuse, R46, R116 ;  /* 0x0000002eac28723c */ /* 0x040fe20000001874 */
[----:B------:R-:W-:Y:S07]  /*dbc0*/  LDSM.16.M88.4 R116, [R200+0x1800] ;  /* 0x00180000c874783b */ /* 0x000fee0000000200 */
[C---:B------:R-:W-:Y:S08]  /*dbd0*/  HMMA.16816.F32 R44, R172.reuse, R48, R112 ;  /* 0x00000030ac2c723c */ /* 0x040ff00000001870 */
[C---:B------:R-:W-:Y:S08]  /*dbe0*/  HMMA.16816.F32 R48, R172.reuse, R50, R100 ;  /* 0x00000032ac30723c */ /* 0x040ff00000001864 */
[C---:B------:R-:W-:Y:S08]  /*dbf0*/  HMMA.16816.F32 R76, R172.reuse, R72, R76 ;  /* 0x00000048ac4c723c */ /* 0x040ff0000000184c */
[C---:B------:R-:W-:Y:S01]  /*dc00*/  HMMA.16816.F32 R72, R172.reuse, R74, R84 ;  /* 0x0000004aac48723c */ /* 0x040fe20000001854 */
[----:B------:R-:W4:Y:S07]  /*dc10*/  LDSM.16.M88.4 R84, [R2+0x3800] ;  /* 0x003800000254783b */ /* 0x000f2e0000000200 */
[C---:B------:R-:W-:Y:S01]  /*dc20*/  HMMA.16816.F32 R52, R172.reuse, R56, R92 ;  /* 0x00000038ac34723c */ /* 0x040fe2000000185c */
[----:B------:R-:W-:Y:S07]  /*dc30*/  LDSM.16.M88.4 R92, [R200+0x800] ;  /* 0x00080000c85c783b */ /* 0x000fee0000000200 */
[----:B------:R-:W-:Y:S08]  /*dc40*/  HMMA.16816.F32 R56, R172, R58, R88 ;  /* 0x0000003aac38723c */ /* 0x000ff00000001858 */
[C---:B------:R-:W-:Y:S08]  /*dc50*/  HMMA.16816.F32 R88, R180.reuse, R68, R80 ;  /* 0x00000044b458723c */ /* 0x040ff00000001850 */
[C---:B------:R-:W-:Y:S01]  /*dc60*/  HMMA.16816.F32 R80, R180.reuse, R70, R64 ;  /* 0x00000046b450723c */ /* 0x040fe20000001840 */
[----:B------:R-:W-:Y:S07]  /*dc70*/  LDSM.16.M88.4 R64, [R2+0x6800] ;  /* 0x006800000240783b */ /* 0x000fee0000000200 */
[C---:B------:R-:W-:Y:S08]  /*dc80*/  HMMA.16816.F32 R100, R180.reuse, R24, R12 ;  /* 0x00000018b464723c */ /* 0x040ff0000000180c */
[C---:B------:R-:W-:Y:S08]  /*dc90*/  HMMA.16816.F32 R68, R180.reuse, R26, R8 ;  /* 0x0000001ab444723c */ /* 0x040ff00000001808 */
[C---:B------:R-:W-:Y:S01]  /*dca0*/  HMMA.16816.F32 R112, R180.reuse, R30, R16 ;  /* 0x0000001eb470723c */ /* 0x040fe20000001810 */
[----:B------:R-:W2:Y:S07]  /*dcb0*/  LDSM.16.M88.4 R16, [R2+0x5000] ;  /* 0x005000000210783b */ /* 0x000eae0000000200 */
[C---:B-1----:R-:W-:Y:S08]  /*dcc0*/  HMMA.16816.F32 R12, R180.reuse, R32, R4 ;  /* 0x00000020b40c723c */ /* 0x042ff00000001804 */
[C---:B------:R-:W-:Y:S08]  /*dcd0*/  HMMA.16816.F32 R8, R180.reuse, R34, R40 ;  /* 0x00000022b408723c */ /* 0x040ff00000001828 */
[C---:B------:R-:W-:Y:S01]  /*dce0*/  HMMA.16816.F32 R104, R180.reuse, R28, R20 ;  /* 0x0000001cb468723c */ /* 0x040fe20000001814 */
[----:B------:R-:W1:Y:S04]  /*dcf0*/  LDSM.16.M88.4 R20, [R2+0x4800] ;  /* 0x004800000214783b */ /* 0x000e680000000200 */
[----:B------:R-:W1:Y:S03]  /*dd00*/  LDSM.16.M88.4 R28, [R2+0x5800] ;  /* 0x00580000021c783b */ /* 0x000e660000000200 */
[C---:B---3--:R-:W-:Y:S01]  /*dd10*/  HMMA.16816.F32 R32, R180.reuse, R62, R48 ;  /* 0x0000003eb420723c */ /* 0x048fe20000001830 */
[----:B------:R-:W3:Y:S07]  /*dd20*/  LDSM.16.M88.4 R48, [R2+0x6000] ;  /* 0x006000000230783b */ /* 0x000eee0000000200 */
[C---:B------:R-:W-:Y:S08]  /*dd30*/  HMMA.16816.F32 R4, R180.reuse, R60, R44 ;  /* 0x0000003cb404723c */ /* 0x040ff0000000182c */
[C---:B--2---:R-:W-:Y:S08]  /*dd40*/  HMMA.16816.F32 R44, R180.reuse, R96, R52 ;  /* 0x00000060b42c723c */ /* 0x044ff00000001834 */
[C---:B------:R-:W-:Y:S01]  /*dd50*/  HMMA.16816.F32 R52, R180.reuse, R98, R56 ;  /* 0x00000062b434723c */ /* 0x040fe20000001838 */
[----:B------:R-:W2:Y:S07]  /*dd60*/  LDSM.16.M88.4 R96, [R200] ;  /* 0x00000000c860783b */ /* 0x000eae0000000200 */
[C---:B------:R-:W-:Y:S08]  /*dd70*/  HMMA.16816.F32 R60, R180.reuse, R124, R76 ;  /* 0x0000007cb43c723c */ /* 0x040ff0000000184c */
[----:B------:R-:W-:Y:S01]  /*dd80*/  HMMA.16816.F32 R72, R180, R126, R72 ;  /* 0x0000007eb448723c */ /* 0x000fe20000001848 */
[----:B------:R-:W-:Y:S07]  /*dd90*/  LDSM.16.M88.4 R124, [R200+0x2000] ;  /* 0x00200000c87c783b */ /* 0x000fee0000000200 */
[C---:B----4-:R-:W-:Y:S08]  /*dda0*/  HMMA.16816.F32 R88, R184.reuse, R84, R88 ;  /* 0x00000054b858723c */ /* 0x050ff00000001858 */
[C---:B------:R-:W-:Y:S08]  /*ddb0*/  HMMA.16816.F32 R84, R184.reuse, R86, R80 ;  /* 0x00000056b854723c */ /* 0x040ff00000001850 */
[C---:B------:R-:W-:Y:S01]  /*ddc0*/  HMMA.16816.F32 R80, R184.reuse, R120, R104 ;  /* 0x00000078b850723c */ /* 0x040fe20000001868 */
[----:B------:R-:W4:Y:S07]  /*ddd0*/  LDSM.16.M88.4 R104, [R200+0x1000] ;  /* 0x00100000c868783b */ /* 0x000f2e0000000200 */
[----:B------:R-:W-:Y:S01]  /*dde0*/  HMMA.16816.F32 R76, R184, R122, R112 ;  /* 0x0000007ab84c723c */ /* 0x000fe20000001870 */
[----:B------:R-:W2:Y:S01]  /*ddf0*/  LDSM.16.M88.4 R112, [R200+0x3000] ;  /* 0x00300000c870783b */ /* 0x000ea20000000200 */
[----:B------:R-:W-:-:S06]  /*de00*/  DEPBAR.LE SB0, 0x0 ;  /* 0x000080000000791a */ /* 0x000fcc0000000000 */
[C---:B------:R-:W-:Y:S08]  /*de10*/  HMMA.16816.F32 R56, R184.reuse, R16, R12 ;  /* 0x00000010b838723c */ /* 0x040ff0000000180c */
[C---:B-1----:R-:W-:Y:S08]  /*de20*/  HMMA.16816.F32 R100, R184.reuse, R20, R100 ;  /* 0x00000014b864723c */ /* 0x042ff00000001864 */
[C---:B------:R-:W-:Y:S08]  /*de30*/  HMMA.16816.F32 R68, R184.reuse, R22, R68 ;  /* 0x00000016b844723c */ /* 0x040ff00000001844 */
[C---:B------:R-:W-:Y:S08]  /*de40*/  HMMA.16816.F32 R40, R184.reuse, R18, R8 ;  /* 0x00000012b828723c */ /* 0x040ff00000001808 */
[C---:B------:R-:W-:Y:S08]  /*de50*/  HMMA.16816.F32 R24, R184.reuse, R28, R4 ;  /* 0x0000001cb818723c */ /* 0x040ff00000001804 */
[C---:B---3--:R-:W-:Y:S08]  /*de60*/  HMMA.16816.F32 R12, R184.reuse, R50, R52 ;  /* 0x00000032b80c723c */ /* 0x048ff00000001834 */
[C---:B------:R-:W-:Y:S08]  /*de70*/  HMMA.16816.F32 R20, R184.reuse, R30, R32 ;  /* 0x0000001eb814723c */ /* 0x040ff00000001820 */
[C---:B------:R-:W-:Y:S08]  /*de80*/  HMMA.16816.F32 R16, R184.reuse, R48, R44 ;  /* 0x00000030b810723c */ /* 0x040ff0000000182c */
[C---:B------:R-:W-:Y:S08]  /*de90*/  HMMA.16816.F32 R8, R184.reuse, R64, R60 ;  /* 0x00000040b808723c */ /* 0x040ff0000000183c */
[----:B------:R-:W-:Y:S08]  /*dea0*/  HMMA.16816.F32 R4, R184, R66, R72 ;  /* 0x00000042b804723c */ /* 0x000ff00000001848 */
[C---:B------:R-:W-:Y:S08]  /*deb0*/  HMMA.16816.F32 R60, R192.reuse, R138, R12 ;  /* 0x0000008ac03c723c */ /* 0x040ff0000000180c */
[C---:B--2---:R-:W-:Y:S08]  /*dec0*/  HMMA.16816.F32 R88, R192.reuse, R96, R88 ;  /* 0x00000060c058723c */ /* 0x044ff00000001858 */
        /* <DEDUP_REMOVED lines=15> */
[----:B------:R-:W-:Y:S02]  /*dfc0*/  IADD3 R0, R171, -0x2, RZ ;  /* 0xfffffffeab007810 */ /* 0x000fe40007ffe0ff */
[----:B------:R-:W-:-:S02]  /*dfd0*/  ISETP.GE.AND P3, PT, R212, 0x1, PT ;  /* 0x00000001d400780c */ /* 0x000fc40003f66270 */
[----:B------:R-:W-:Y:S02]  /*dfe0*/  SHF.R.S32.HI R2, RZ, 0x1f, R0 ;  /* 0x0000001fff027819 */ /* 0x000fe40000011400 */
[C---:B------:R-:W-:Y:S02]  /*dff0*/  ISETP.GE.AND P2, PT, R212.reuse, 0x21, PT ;  /* 0x00000021d400780c */ /* 0x040fe40003f46270 */
[----:B------:R-:W-:Y:S01]  /*e000*/  ISETP.GE.AND P1, PT, R212, 0x41, PT ;  /* 0x00000041d400780c */ /* 0x000fe20003f26270 */
[----:B------:R-:W-:Y:S01]  /*e010*/  IMAD R4, R2, c[0x0][0x1e0], RZ ;  /* 0x0000780002047a24 */ /* 0x000fe200078e02ff */
[----:B------:R-:W-:Y:S01]  /*e020*/  ISETP.NE.AND P5, PT, R110, RZ, PT ;  /* 0x000000ff6e00720c */ /* 0x000fe20003fa5270 */
[----:B------:R-:W-:Y:S01]  /*e030*/  IMAD.WIDE.U32 R2, R0, c[0x0][0x1e0], RZ ;  /* 0x0000780000027a25 */ /* 0x000fe200078e00ff */
[----:B------:R-:W-:-:S03]  /*e040*/  ISETP.GE.AND P6, PT, R209, c[0x0][0x1d4], PT ;  /* 0x00007500d1007a0c */ /* 0x000fc60003fc6270 */
        /* <DEDUP_REMOVED lines=45> */
.L_x_1668:
[----:B------:R-:W-:Y:S05]  /*e320*/  BSYNC B0 ;  /* 0x0000000000007941 */ /* 0x000fea0003800000 */
.L_x_1667:
[----:B------:R-:W-:Y:S01]  /*e330*/  LEA.HI R0, R221, R38, RZ, 0x5 ;  /* 0x00000026dd007211 */ /* 0x000fe200078f28ff */
[----:B------:R-:W0:Y:S03]  /*e340*/  LDGDEPBAR ;  /* 0x00000000000079af */ /* 0x000e260000000000 */
[----:B------:R-:W-:-:S05]  /*e350*/  LOP3.LUT R0, R0, 0xffffffe0, RZ, 0xc0, !PT ;  /* 0xffffffe000007812 */ /* 0x000fca00078ec0ff */
[----:B------:R-:W-:-:S05]  /*e360*/  IMAD.IADD R0, R38, 0x1, -R0 ;  /* 0x0000000126007824 */ /* 0x000fca00078e0a00 */
[----:B-1----:R-:W-:-:S04]  /*e370*/  SHF.R.S32.HI R2, RZ, 0x1f, R0 ;  /* 0x0000001fff027819 */ /* 0x002fc80000011400 */
        /* <DEDUP_REMOVED lines=46> */
[----:B------:R-:W-:Y:S01]  /*e660*/  ISETP.GT.AND P0, PT, R0, 0x29, PT ;  /* 0x000000290000780c */ /* 0x000fe20003f04270 */
[----:B------:R-:W-:Y:S01]  /*e670*/  LDSM.16.MT88.4 R28, [R205+0x3800] ;  /* 0x00380000cd1c783b */ /* 0x000fe20000004200 */
        /* <DEDUP_REMOVED lines=24> */
[----:B------:R-:W-:-:S02]  /*e800*/  FSEL R143, R41, -INF , P0 ;  /* 0xff800000298f7808 */ /* 0x000fc40000000000 */
        /* <DEDUP_REMOVED lines=46> */
[----:B------:R-:W-:Y:S02]  /*eaf0*/  FSEL R196, R18, -INF , P0 ;  /* 0xff80000012c47808 */ /* 0x000fe40000000000 */
[C---:B------:R-:W-:Y:S02]  /*eb00*/  ISETP.GT.AND P1, PT, R0.reuse, 0x68, PT ;  /* 0x000000680000780c */ /* 0x040fe40003f24270 */
[----:B------:R-:W-:-:S02]  /*eb10*/  ISETP.GT.AND P0, PT, R0, 0x69, PT ;  /* 0x000000690000780c */ /* 0x000fc40003f04270 */
[----:B------:R-:W-:Y:S02]  /*eb20*/  FSEL R226, R53, -INF , P2 ;  /* 0xff80000035e27808 */ /* 0x000fe40001000000 */
[----:B------:R-:W-:Y:S02]  /*eb30*/  FMNMX.FTZ R3, R159, R3, !PT ;  /* 0x000000039f037209 */ /* 0x000fe40007810000 */
[----:B------:R-:W-:Y:S02]  /*eb40*/  FMNMX.FTZ R0, R225, R2, !PT ;  /* 0x00000002e1007209 */ /* 0x000fe40007810000 */
[----:B------:R-:W-:Y:S02]  /*eb50*/  FSEL R197, R19, -INF , P6 ;  /* 0xff80000013c57808 */ /* 0x000fe40003000000 */
[----:B------:R-:W-:Y:S01]  /*eb60*/  FSEL R227, R12, -INF , P1 ;  /* 0xff8000000ce37808 */ /* 0x000fe20000800000 */
[----:B------:R-:W-:Y:S01]  /*eb70*/  LDSM.16.MT88.4 R16, [R202] ;  /* 0x00000000ca10783b */ /* 0x000fe20000004200 */
[----:B------:R-:W-:-:S02]  /*eb80*/  FMNMX.FTZ R2, R196, R3, !PT ;  /* 0x00000003c4027209 */ /* 0x000fc40007810000 */
[----:B------:R-:W-:Y:S02]  /*eb90*/  FMNMX.FTZ R0, R226, R0, !PT ;  /* 0x00000000e2007209 */ /* 0x000fe40007810000 */
[----:B------:R-:W-:Y:S02]  /*eba0*/  FSEL R199, R62, -INF , P5 ;  /* 0xff8000003ec77808 */ /* 0x000fe40002800000 */
[----:B------:R-:W-:Y:S02]  /*ebb0*/  FSEL R228, R13, -INF , P0 ;  /* 0xff8000000de47808 */ /* 0x000fe40000000000 */
[----:B------:R-:W-:Y:S02]  /*ebc0*/  FMNMX.FTZ R2, R197, R2, !PT ;  /* 0x00000002c5027209 */ /* 0x000fe40007810000 */
[----:B------:R-:W-:Y:S02]  /*ebd0*/  FMNMX.FTZ R0, R227, R0, !PT ;  /* 0x00000000e3007209 */ /* 0x000fe40007810000 */
[----:B------:R-:W-:-:S02]  /*ebe0*/  FSEL R198, R63, -INF , P4 ;  /* 0xff8000003fc67808 */ /* 0x000fc40002000000 */
[----:B------:R-:W-:Y:S02]  /*ebf0*/  FMNMX.FTZ R2, R199, R2, !PT ;  /* 0x00000002c7027209 */ /* 0x000fe40007810000 */
[----:B------:R-:W-:Y:S02]  /*ec00*/  FMNMX.FTZ R0, R228, R0, !PT ;  /* 0x00000000e4007209 */ /* 0x000fe40007810000 */
[----:B------:R-:W-:Y:S02]  /*ec10*/  FSEL R229, R54, -INF , P3 ;  /* 0xff80000036e57808 */ /* 0x000fe40001800000 */
[----:B------:R-:W-:Y:S01]  /*ec20*/  FMNMX.FTZ R2, R198, R2, !PT ;  /* 0x00000002c6027209 */ /* 0x000fe20007810000 */
[----:B------:R-:W1:Y:S01]  /*ec30*/  SHFL.BFLY PT, R4, R0, 0x2, 0x1f ;  /* 0x0c401f0000047f89 */ /* 0x000e6200000e0000 */
[----:B------:R-:W-:Y:S02]  /*ec40*/  FSEL R238, R55, -INF , P2 ;  /* 0xff80000037ee7808 */ /* 0x000fe40001000000 */
[----:B------:R-:W-:-:S02]  /*ec50*/  FMNMX.FTZ R2, R229, R2, !PT ;  /* 0x00000002e5027209 */ /* 0x000fc40007810000 */
        /* <DEDUP_REMOVED lines=50> */
[----:B------:R-:W3:Y:S07]  /*ef80*/  LDSM.16.MT88.4 R8, [R204+0x3800] ;  /* 0x00380000cc08783b */ /* 0x000eee0000004200 */
        /* <DEDUP_REMOVED lines=24> */
[----:B---3--:R-:W-:Y:S01]  /*f110*/  HMMA.16816.F32 R120, R4, R8, RZ ;  /* 0x000000080478723c */ /* 0x008fe200000018ff */
[----:B-1----:R-:W-:-:S02]  /*f120*/  FFMA.FTZ R3, R38, c[0x0][0x2d0], -R0 ;  /* 0x0000b40026037a23 */ /* 0x002fc40000010800 */
[----:B------:R-:W-:Y:S02]  /*f130*/  IMAD.MOV.U32 R38, RZ, RZ, R97 ;  /* 0x000000ffff267224 */ /* 0x000fe400078e0061 */
[----:B------:R1:W-:Y:S03]  /*f140*/  MUFU.EX2 R244, R3 ;  /* 0x0000000300f47308 */ /* 0x0003e60000000800 */
[----:B------:R-:W-:Y:S01]  /*f150*/  HMMA.16816.F32 R112, R4, R10, RZ ;  /* 0x0000000a0470723c */ /* 0x000fe200000018ff */
[----:B------:R-:W-:Y:S06]  /*f160*/  LDSM.16.MT88.4 R8, [R204+0x4000] ;  /* 0x00400000cc08783b */ /* 0x000fec0000004200 */
[----:B------:R-:W-:-:S02]  /*f170*/  F2FP.PACK_AB R4, R250, R248 ;  /* 0x000000f8fa04723e */ /* 0x000fc400000000ff */
[----:B----4-:R-:W-:Y:S02]  /*f180*/  F2FP.PACK_AB R6, R169, R247 ;  /* 0x000000f7a906723e */ /* 0x010fe400000000ff */
[----:B------:R-:W-:Y:S01]  /*f190*/  F2FP.PACK_AB R5, R242, R245 ;  /* 0x000000f5f205723e */ /* 0x000fe200000000ff */
[----:B-1----:R-:W-:Y:S02]  /*f1a0*/  FFMA.FTZ R3, R39, c[0x0][0x2d0], -R0 ;  /* 0x0000b40027037a23 */ /* 0x002fe40000010800 */
[----:B------:R-:W-:Y:S02]  /*f1b0*/  IMAD.MOV.U32 R39, RZ, RZ, R96 ;  /* 0x000000ffff277224 */ /* 0x000fe400078e0060 */
        /* <DEDUP_REMOVED lines=15> */
[C---:B--2---:R-:W-:Y:S08]  /*f2b0*/  HMMA.16816.F32 R136, R4.reuse, R32, R72 ;  /* 0x000000200488723c */ /* 0x044ff00000001848 */
[----:B-----5:R-:W-:Y:S01]  /*f2c0*/  HMMA.16816.F32 R144, R4, R34, R68 ;  /* 0x000000220490723c */ /* 0x020fe20000001844 */
[----:B------:R-:W-:Y:S01]  /*f2d0*/  LDSM.16.MT88.4 R32, [R204+0x1000] ;  /* 0x00100000cc20783b */ /* 0x000fe20000004200 */
[----:B---3--:R-:W-:-:S04]  /*f2e0*/  FFMA.FTZ R3, R95, c[0x0][0x2d0], -R2 ;  /* 0x0000b4005f037a23 */ /* 0x008fc80000010802 */
[----:B------:R2:W3:Y:S02]  /*f2f0*/  MUFU.EX2 R223, R3 ;  /* 0x0000000300df7308 */ /* 0x0004e40000000800 */
[C---:B------:R-:W-:Y:S01]  /*f300*/  HMMA.16816.F32 R96, R4.reuse, R24, R64 ;  /* 0x000000180460723c */ /* 0x040fe20000001840 */
[----:B------:R-:W-:Y:S07]  /*f310*/  LDSM.16.MT88.4 R24, [R202+0x1000] ;  /* 0x00100000ca18783b */ /* 0x000fee0000004200 */
[----:B------:R-:W-:Y:S01]  /*f320*/  HMMA.16816.F32 R52, R4, R20, R76 ;  /* 0x000000140434723c */ /* 0x000fe2000000184c */
[----:B--2---:R-:W-:-:S07]  /*f330*/  FFMA.FTZ R3, R124, c[0x0][0x2d0], -R0 ;  /* 0x0000b4007c037a23 */ /* 0x004fce0000010800 */
[C---:B------:R-:W-:Y:S01]  /*f340*/  HMMA.16816.F32 R72, R4.reuse, R30, R40 ;  /* 0x0000001e0448723c */ /* 0x040fe20000001828 */
[----:B------:R2:W-:Y:S07]  /*f350*/  MUFU.EX2 R220, R3 ;  /* 0x0000000300dc7308 */ /* 0x0005ee0000000800 */
[C---:B------:R-:W-:Y:S01]  /*f360*/  HMMA.16816.F32 R48, R4.reuse, R22, R84 ;  /* 0x000000160430723c */ /* 0x040fe20000001854 */
[----:B------:R-:W1:Y:S06]  /*f370*/  LDSM.16.MT88.4 R20, [R203+0x1000] ;  /* 0x00100000cb14783b */ /* 0x000e6c0000004200 */
[----:B------:R-:W-:Y:S01]  /*f380*/  IMAD.MOV.U32 R87, RZ, RZ, R171 ;  /* 0x000000ffff577224 */ /* 0x000fe200078e00ab */
[----:B------:R-:W-:Y:S01]  /*f390*/  HMMA.16816.F32 R100, R4, R28, R100 ;  /* 0x0000001c0464723c */ /* 0x000fe20000001864 */
[----:B------:R-:W-:Y:S01]  /*f3a0*/  LDSM.16.MT88.4 R28, [R203+0x4800] ;  /* 0x00480000cb1c783b */ /* 0x000fe20000004200 */
[----:B--2---:R-:W-:-:S02]  /*f3b0*/  FFMA.FTZ R3, R108, c[0x0][0x2d0], -R0 ;  /* 0x0000b4006c037a23 */ /* 0x004fc40000010800 */
[----:B------:R-:W-:Y:S02]  /*f3c0*/  IMAD.MOV.U32 R108, RZ, RZ, R127 ;  /* 0x000000ffff6c7224 */ /* 0x000fe400078e007f */
[----:B------:R2:W1:Y:S02]  /*f3d0*/  MUFU.EX2 R217, R3 ;  /* 0x0000000300d97308 */ /* 0x0004640000000800 */
[C---:B----4-:R-:W-:Y:S08]  /*f3e0*/  HMMA.16816.F32 R76, R4.reuse, R12, R104 ;  /* 0x0000000c044c723c */ /* 0x050ff00000001868 */
[----:B------:R-:W-:Y:S01]  /*f3f0*/  HMMA.16816.F32 R68, R4, R14, R116 ;  /* 0x0000000e0444723c */ /* 0x000fe20000001874 */
[----:B------:R-:W-:Y:S01]  /*f400*/  LDSM.16.MT88.4 R12, [R204+0x4800] ;  /* 0x00480000cc0c783b */ /* 0x000fe20000004200 */
[----:B--2---:R-:W-:-:S06]  /*f410*/  FFMA.FTZ R3, R125, c[0x0][0x2d0], -R0 ;  /* 0x0000b4007d037a23 */ /* 0x004fcc0000010800 */
[C---:B------:R-:W-:Y:S01]  /*f420*/  HMMA.16816.F32 R64, R4.reuse, R8, R120 ;  /* 0x000000080440723c */ /* 0x040fe20000001878 */
[----:B------:R2:W-:Y:S07]  /*f430*/  MUFU.EX2 R216, R3 ;  /* 0x0000000300d87308 */ /* 0x0005ee0000000800 */
[----:B------:R-:W-:Y:S01]  /*f440*/  HMMA.16816.F32 R40, R4, R10, R112 ;  /* 0x0000000a0428723c */ /* 0x000fe20000001870 */
[----:B------:R-:W4:Y:S06]  /*f450*/  LDSM.16.MT88.4 R8, [R202+0x4800] ;  /* 0x00480000ca08783b */ /* 0x000f2c0000004200 */
[----:B------:R-:W-:-:S02]  /*f460*/  F2FP.PACK_AB R4, R222, R224 ;  /* 0x000000e0de04723e */ /* 0x000fc400000000ff */
[----:B---3--:R-:W-:Y:S01]  /*f470*/  F2FP.PACK_AB R6, R223, R221 ;  /* 0x000000dddf06723e */ /* 0x008fe200000000ff */
[----:B--2---:R-:W-:Y:S01]  /*f480*/  FFMA.FTZ R3, R126, c[0x0][0x2d0], -R0 ;  /* 0x0000b4007e037a23 */ /* 0x004fe20000010800 */
[----:B-1----:R-:W-:-:S03]  /*f490*/  F2FP.PACK_AB R5, R217, R220 ;  /* 0x000000dcd905723e */ /* 0x002fc600000000ff */
        /* <DEDUP_REMOVED lines=10> */
[C---:B------:R-:W-:Y:S01]  /*f540*/  HMMA.16816.F32 R112, R4.reuse, R22, R88 ;  /* 0x000000160470723c */ /* 0x040fe20000001858 */
[----:B------:R-:W3:Y:S07]  /*f550*/  LDSM.16.MT88.4 R20, [R203+0x1800] ;  /* 0x00180000cb14783b */ /* 0x000eee0000004200 */
[----:B------:R-:W-:Y:S01]  /*f560*/  HMMA.16816.F32 R88, R4, R32, R56 ;  /* 0x000000200458723c */ /* 0x000fe20000001838 */
[----:B-1----:R-:W-:-:S04]  /*f570*/  FFMA.FTZ R3, R140, c[0x0][0x2d0], -R2 ;  /* 0x0000b4008c037a23 */ /* 0x002fc80000010802 */
[----:B------:R1:W-:Y:S03]  /*f580*/  MUFU.EX2 R176, R3 ;  /* 0x0000000300b07308 */ /* 0x0003e60000000800 */
[C---:B----4-:R-:W-:Y:S08]  /*f590*/  HMMA.16816.F32 R80, R4.reuse, R8, R52 ;  /* 0x000000080450723c */ /* 0x050ff00000001834 */
[----:B------:R-:W-:Y:S01]  /*f5a0*/  HMMA.16816.F32 R96, R4, R10, R48 ;  /* 0x0000000a0460723c */ /* 0x000fe20000001830 */
[----:B------:R-:W4:Y:S01]  /*f5b0*/  LDSM.16.MT88.4 R8, [R202+0x5000] ;  /* 0x00500000ca08783b */ /* 0x000f220000004200 */
[----:B-1----:R-:W-:-:S06]  /*f5c0*/  FFMA.FTZ R3, R143, c[0x0][0x2d0], -R2 ;  /* 0x0000b4008f037a23 */ /* 0x002fcc0000010802 */
[C---:B--2---:R-:W-:Y:S01]  /*f5d0*/  HMMA.16816.F32 R116, R4.reuse, R16, R76 ;  /* 0x000000100474723c */ /* 0x044fe2000000184c */
[----:B------:R1:W2:Y:S06]  /*f5e0*/  MUFU.EX2 R178, R3 ;  /* 0x0000000300b27308 */ /* 0x0002ac0000000800 */
[----:B------:R-:W-:Y:S01]  /*f5f0*/  IMAD.MOV.U32 R79, RZ, RZ, R87 ;  /* 0x000000ffff4f7224 */ /* 0x000fe200078e0057 */
[C---:B------:R-:W-:Y:S08]  /*f600*/  HMMA.16816.F32 R136, R4.reuse, R24, R136 ;  /* 0x000000180488723c */ /* 0x040ff00000001888 */
[----:B------:R-:W-:Y:S01]  /*f610*/  HMMA.16816.F32 R144, R4, R26, R144 ;  /* 0x0000001a0490723c */ /* 0x000fe20000001890 */
[----:B------:R-:W2:Y:S01]  /*f620*/  LDSM.16.MT88.4 R24, [R202+0x1800] ;  /* 0x00180000ca18783b */ /* 0x000ea20000004200 */
[----:B-1----:R-:W-:-:S02]  /*f630*/  FFMA.FTZ R3, R148, c[0x0][0x2d0], -R0 ;  /* 0x0000b40094037a23 */ /* 0x002fc40000010800 */
[----:B------:R-:W-:Y:S02]  /*f640*/  IMAD.MOV.U32 R148, RZ, RZ, R170 ;  /* 0x000000ffff947224 */ /* 0x000fe400078e00aa */
[----:B------:R1:W-:Y:S02]  /*f650*/  MUFU.EX2 R171, R3 ;  /* 0x0000000300ab7308 */ /* 0x0003e40000000800 */
[C---:B------:R-:W-:Y:S08]  /*f660*/  HMMA.16816.F32 R120, R4.reuse, R28, R100 ;  /* 0x0000001c0478723c */ /* 0x040ff00000001864 */
[----:B------:R-:W-:Y:S01]  /*f670*/  HMMA.16816.F32 R84, R4, R12, R64 ;  /* 0x0000000c0454723c */ /* 0x000fe20000001840 */
[----:B-1----:R-:W-:-:S07]  /*f680*/  FFMA.FTZ R3, R150, c[0x0][0x2d0], -R0 ;  /* 0x0000b40096037a23 */ /* 0x002fce0000010800 */
[----:B------:R-:W-:Y:S01]  /*f690*/  HMMA.16816.F32 R56, R4, R14, R40 ;  /* 0x0000000e0438723c */ /* 0x000fe20000001828 */
[----:B------:R-:W1:Y:S01]  /*f6a0*/  LDSM.16.MT88.4 R12, [R203+0x5000] ;  /* 0x00500000cb0c783b */ /* 0x000e620000004200 */
[----:B------:R2:W2:Y:S01]  /*f6b0*/  MUFU.EX2 R170, R3 ;  /* 0x0000000300aa7308 */ /* 0x0004a20000000800 */
[----:B------:R-:W-:-:S05]  /*f6c0*/  IMAD.MOV.U32 R150, RZ, RZ, R169 ;  /* 0x000000ffff967224 */ /* 0x000fca00078e00a9 */
[C---:B------:R-:W-:Y:S01]  /*f6d0*/  HMMA.16816.F32 R100, R4.reuse, R18, R68 ;  /* 0x000000120464723c */ /* 0x040fe20000001844 */
[----:B------:R-:W1:Y:S07]  /*f6e0*/  LDSM.16.MT88.4 R16, [R205+0x5000] ;  /* 0x00500000cd10783b */ /* 0x000e6e0000004200 */
[----:B------:R-:W-:Y:S01]  /*f6f0*/  HMMA.16816.F32 R44, R4, R34, R44 ;  /* 0x00000022042c723c */ /* 0x000fe2000000182c */
[----:B------:R-:W1:Y:S01]  /*f700*/  LDSM.16.MT88.4 R32, [R205+0x1800] ;  /* 0x00180000cd20783b */ /* 0x000e620000004200 */
[----:B--2---:R-:W-:-:S04]  /*f710*/  FFMA.FTZ R3, R151, c[0x0][0x2d0], -R0 ;  /* 0x0000b40097037a23 */ /* 0x004fc80000010800 */
[----:B------:R2:W-:Y:S02]  /*f720*/  MUFU.EX2 R169, R3 ;  /* 0x0000000300a97308 */ /* 0x0005e40000000800 */
[----:B------:R-:W-:Y:S01]  /*f730*/  HMMA.16816.F32 R140, R4, R30, R72 ;  /* 0x0000001e048c723c */ /* 0x000fe20000001848 */
[----:B------:R-:W1:Y:S06]  /*f740*/  LDSM.16.MT88.4 R28, [R204+0x1800] ;  /* 0x00180000cc1c783b */ /* 0x000e6c0000004200 */
[----:B---3--:R-:W-:Y:S02]  /*f750*/  F2FP.PACK_AB R4, R188, R189 ;  /* 0x000000bdbc04723e */ /* 0x008fe400000000ff */
[----:B------:R-:W-:-:S02]  /*f760*/  F2FP.PACK_AB R6, R178, R176 ;  /* 0x000000b0b206723e */ /* 0x000fc400000000ff */
[----:B------:R-:W-:Y:S01]  /*f770*/  F2FP.PACK_AB R5, R170, R171 ;  /* 0x000000abaa05723e */ /* 0x000fe200000000ff */
[----:B--2---:R-:W-:Y:S02]  /*f780*/  FFMA.FTZ R3, R149, c[0x0][0x2d0], -R0 ;  /* 0x0000b40095037a23 */ /* 0x004fe40000010800 */
[----:B------:R-:W-:Y:S02]  /*f790*/  IMAD.MOV.U32 R149, RZ, RZ, R168 ;  /* 0x000000ffff957224 */ /* 0x000fe400078e00a8 */
[----:B------:R2:W3:Y:S02]  /*f7a0*/  MUFU.EX2 R168, R3 ;  /* 0x0000000300a87308 */ /* 0x0004e40000000800 */
[----:B--2---:R-:W-:Y:S01]  /*f7b0*/  FFMA.FTZ R3, R152, c[0x0][0x2d0], -R2 ;  /* 0x0000b40098037a23 */ /* 0x004fe20000010802 */
[----:B---3--:R-:W-:-:S05]  /*f7c0*/  F2FP.PACK_AB R7, R168, R169 ;  /* 0x000000a9a807723e */ /* 0x008fca00000000ff */
[----:B------:R2:W-:Y:S02]  /*f7d0*/  MUFU.EX2 R151, R3 ;  /* 0x0000000300977308 */ /* 0x0005e40000000800 */
[C---:B------:R-:W-:Y:S08]  /*f7e0*/  HMMA.16816.F32 R64, R4.reuse, R20, R124 ;  /* 0x000000140440723c */ /* 0x040ff0000000187c */
[----:B------:R-:W-:Y:S01]  /*f7f0*/  HMMA.16816.F32 R52, R4, R22, R112 ;  /* 0x000000160434723c */ /* 0x000fe20000001870 */
[----:B------:R-:W3:Y:S01]  /*f800*/  LDSM.16.MT88.4 R20, [R204+0x5000] ;  /* 0x00500000cc14783b */ /* 0x000ee20000004200 */
[----:B--2---:R-:W-:-:S02]  /*f810*/  FFMA.FTZ R3, R154, c[0x0][0x2d0], -R2 ;  /* 0x0000b4009a037a23 */ /* 0x004fc40000010802 */
[----:B------:R-:W-:Y:S02]  /*f820*/  IMAD.MOV.U32 R154, RZ, RZ, R79 ;  /* 0x000000ffff9a7224 */ /* 0x000fe400078e004f */
[----:B------:R2:W1:Y:S02]  /*f830*/  MUFU.EX2 R152, R3 ;  /* 0x0000000300987308 */ /* 0x0004640000000800 */
[C---:B----4-:R-:W-:Y:S08]  /*f840*/  HMMA.16816.F32 R40, R4.reuse, R8, R80 ;  /* 0x000000080428723c */ /* 0x050ff00000001850 */
[----:B------:R-:W-:Y:S01]  /*f850*/  HMMA.16816.F32 R72, R4, R24, R136 ;  /* 0x000000180448723c */ /* 0x000fe20000001888 */
[----:B--2---:R-:W-:-:S07]  /*f860*/  FFMA.FTZ R3, R153, c[0x0][0x2d0], -R2 ;  /* 0x0000b40099037a23 */ /* 0x004fce0000010802 */
[C---:B------:R-:W-:Y:S01]  /*f870*/  HMMA.16816.F32 R68, R4.reuse, R26, R144 ;  /* 0x0000001a0444723c */ /* 0x040fe20000001890 */
[----:B------:R-:W-:Y:S01]  /*f880*/  IMAD.MOV.U32 R153, RZ, RZ, R150 ;  /* 0x000000ffff997224 */ /* 0x000fe200078e0096 */
[----:B------:R-:W2:Y:S01]  /*f890*/  LDSM.16.MT88.4 R24, [R203+0x2000] ;  /* 0x00200000cb18783b */ /* 0x000ea20000004200 */
[----:B------:R4:W-:Y:S05]  /*f8a0*/  MUFU.EX2 R150, R3 ;  /* 0x0000000300967308 */ /* 0x0009ea0000000800 */
[C---:B-1----:R-:W-:Y:S08]  /*f8b0*/  HMMA.16816.F32 R80, R4.reuse, R12, R120 ;  /* 0x0000000c0450723c */ /* 0x042ff00000001878 */
[----:B------:R-:W-:Y:S01]  /*f8c0*/  HMMA.16816.F32 R116, R4, R16, R116 ;  /* 0x000000100474723c */ /* 0x000fe20000001874 */
[----:B----4-:R-:W-:-:S02]  /*f8d0*/  FFMA.FTZ R3, R155, c[0x0][0x2d0], -R2 ;  /* 0x0000b4009b037a23 */ /* 0x010fc40000010802 */
[----:B------:R-:W-:Y:S02]  /*f8e0*/  IMAD.MOV.U32 R155, RZ, RZ, R149 ;  /* 0x000000ffff9b7224 */ /* 0x000fe400078e0095 */
[----:B------:R1:W4:Y:S03]  /*f8f0*/  MUFU.EX2 R149, R3 ;  /* 0x0000000300957308 */ /* 0x0003260000000800 */
[C---:B------:R-:W-:Y:S01]  /*f900*/  HMMA.16816.F32 R120, R4.reuse, R18, R100 ;  /* 0x000000120478723c */ /* 0x040fe20000001864 */
[----:B------:R-:W2:Y:S07]  /*f910*/  LDSM.16.MT88.4 R16, [R204+0x2000] ;  /* 0x00200000cc10783b */ /* 0x000eae0000004200 */
[----:B------:R-:W-:Y:S01]  /*f920*/  HMMA.16816.F32 R60, R4, R32, R92 ;  /* 0x00000020043c723c */ /* 0x000fe2000000185c */
[----:B-1----:R-:W-:-:S07]  /*f930*/  FFMA.FTZ R3, R156, c[0x0][0x2d0], -R0 ;  /* 0x0000b4009c037a23 */ /* 0x002fce0000010800 */
[C---:B------:R-:W-:Y:S01]  /*f940*/  HMMA.16816.F32 R48, R4.reuse, R34, R104 ;  /* 0x000000220430723c */ /* 0x040fe20000001868 */
[----:B------:R-:W-:Y:S02]  /*f950*/  IMAD.MOV.U32 R156, RZ, RZ, R148 ;  /* 0x000000ffff9c7224 */ /* 0x000fe400078e0094 */
[----:B------:R1:W-:Y:S05]  /*f960*/  MUFU.EX2 R148, R3 ;  /* 0x0000000300947308 */ /* 0x0003ea0000000800 */
[C---:B------:R-:W-:Y:S08]  /*f970*/  HMMA.16816.F32 R32, R4.reuse, R28, R88 ;  /* 0x0000001c0420723c */ /* 0x040ff00000001858 */
[----:B------:R-:W-:Y:S01]  /*f980*/  HMMA.16816.F32 R44, R4, R30, R44 ;  /* 0x0000001e042c723c */ /* 0x000fe2000000182c */
[----:B------:R-:W2:Y:S01]  /*f990*/  LDSM.16.MT88.4 R28, [R202+0x2000] ;  /* 0x00200000ca1c783b */ /* 0x000ea20000004200 */
[----:B-1----:R-:W-:-:S02]  /*f9a0*/  FFMA.FTZ R3, R157, c[0x0][0x2d0], -R0 ;  /* 0x0000b4009d037a23 */ /* 0x002fc40000010800 */
[----:B------:R-:W-:Y:S02]  /*f9b0*/  IMAD.MOV.U32 R157, RZ, RZ, R108 ;  /* 0x000000ffff9d7224 */ /* 0x000fe400078e006c */
[----:B------:R1:W1:Y:S02]  /*f9c0*/  MUFU.EX2 R147, R3 ;  /* 0x0000000300937308 */ /* 0x0002640000000800 */
[C---:B------:R-:W-:Y:S01]  /*f9d0*/  HMMA.16816.F32 R140, R4.reuse, R14, R140 ;  /* 0x0000000e048c723c */ /* 0x040fe2000000188c */
[----:B------:R-:W2:Y:S07]  /*f9e0*/  LDSM.16.MT88.4 R12, [R205+0x2000] ;  /* 0x00200000cd0c783b */ /* 0x000eae0000004200 */
[----:B---3--:R-:W-:Y:S01]  /*f9f0*/  HMMA.16816.F32 R104, R4, R20, R84 ;  /* 0x000000140468723c */ /* 0x008fe20000001854 */
[----:B-1----:R-:W-:-:S07]  /*fa00*/  FFMA.FTZ R3, R158, c[0x0][0x2d0], -R0 ;  /* 0x0000b4009e037a23 */ /* 0x002fce0000010800 */
[C---:B------:R-:W-:Y:S01]  /*fa10*/  HMMA.16816.F32 R76, R4.reuse, R10, R96 ;  /* 0x0000000a044c723c */ /* 0x040fe20000001860 */
[----:B------:R-:W-:Y:S01]  /*fa20*/  LDSM.16.MT88.4 R8, [R202+0x5800] ;  /* 0x00580000ca08783b */ /* 0x000fe20000004200 */
[----:B------:R-:W-:Y:S01]  /*fa30*/  IMAD.MOV.U32 R158, RZ, RZ, R39 ;  /* 0x000000ffff9e7224 */ /* 0x000fe200078e0027 */
[----:B------:R1:W-:Y:S05]  /*fa40*/  MUFU.EX2 R146, R3 ;  /* 0x0000000300927308 */ /* 0x0003ea0000000800 */
[----:B------:R-:W-:Y:S01]  /*fa50*/  HMMA.16816.F32 R84, R4, R22, R56 ;  /* 0x000000160454723c */ /* 0x000fe20000001838 */
[----:B------:R-:W-:Y:S06]  /*fa60*/  LDSM.16.MT88.4 R20, [R204+0x5800] ;  /* 0x00580000cc14783b */ /* 0x000fec0000004200 */
[----:B------:R-:W-:-:S02]  /*fa70*/  F2FP.PACK_AB R4, R152, R151 ;  /* 0x000000979804723e */ /* 0x000fc400000000ff */
[----:B----4-:R-:W-:Y:S01]  /*fa80*/  F2FP.PACK_AB R6, R149, R150 ;  /* 0x000000969506723e */ /* 0x010fe200000000ff */
[----:B-1----:R-:W-:Y:S01]  /*fa90*/  FFMA.FTZ R3, R159, c[0x0][0x2d0], -R0 ;  /* 0x0000b4009f037a23 */ /* 0x002fe20000010800 */
[----:B------:R-:W-:Y:S01]  /*faa0*/  F2FP.PACK_AB R5, R147, R148 ;  /* 0x000000949305723e */ /* 0x000fe200000000ff */
[----:B------:R-:W-:Y:S02]  /*fab0*/  IMAD.MOV.U32 R159, RZ, RZ, R38 ;  /* 0x000000ffff9f7224 */ /* 0x000fe400078e0026 */
[----:B------:R1:W3:Y:S02]  /*fac0*/  MUFU.EX2 R145, R3 ;  /* 0x0000000300917308 */ /* 0x0002e40000000800 */
[----:B-1----:R-:W-:Y:S01]  /*fad0*/  FFMA.FTZ R3, R177, c[0x0][0x2d0], -R2 ;  /* 0x0000b400b1037a23 */ /* 0x002fe20000010802 */
[----:B---3--:R-:W-:-:S05]  /*fae0*/  F2FP.PACK_AB R7, R145, R146 ;  /* 0x000000929107723e */ /* 0x008fca00000000ff */
[----:B------:R1:W-:Y:S02]  /*faf0*/  MUFU.EX2 R144, R3 ;  /* 0x0000000300907308 */ /* 0x0003e40000000800 */
[C---:B--2---:R-:W-:Y:S08]  /*fb00*/  HMMA.16816.F32 R88, R4.reuse, R24, R64 ;  /* 0x000000180458723c */ /* 0x044ff00000001840 */
[----:B------:R-:W-:Y:S01]  /*fb10*/  HMMA.16816.F32 R100, R4, R26, R52 ;  /* 0x0000001a0464723c */ /* 0x000fe20000001834 */
[----:B------:R-:W2:Y:S01]  /*fb20*/  LDSM.16.MT88.4 R24, [R203+0x5800] ;  /* 0x00580000cb18783b */ /* 0x000ea20000004200 */
[----:B-1----:R-:W-:-:S04]  /*fb30*/  FFMA.FTZ R3, R179, c[0x0][0x2d0], -R2 ;  /* 0x0000b400b3037a23 */ /* 0x002fc80000010802 */
[----:B------:R1:W3:Y:S02]  /*fb40*/  MUFU.EX2 R139, R3 ;  /* 0x00000003008b7308 */ /* 0x0002e40000000800 */
[C---:B------:R-:W-:Y:S01]  /*fb50*/  HMMA.16816.F32 R64, R4.reuse, R16, R32 ;  /* 0x000000100440723c */ /* 0x040fe20000001820 */
[----:B------:R-:W4:Y:S07]  /*fb60*/  LDSM.16.MT88.4 R32, [R205+0x5800] ;  /* 0x00580000cd20783b */ /* 0x000f2e0000004200 */
[----:B------:R-:W-:Y:S01]  /*fb70*/  HMMA.16816.F32 R112, R4, R28, R72 ;  /* 0x0000001c0470723c */ /* 0x000fe20000001848 */
[----:B-1----:R-:W-:-:S07]  /*fb80*/  FFMA.FTZ R3, R190, c[0x0][0x2d0], -R2 ;  /* 0x0000b400be037a23 */ /* 0x002fce0000010802 */
[C---:B------:R-:W-:Y:S01]  /*fb90*/  HMMA.16816.F32 R92, R4.reuse, R12, R60 ;  /* 0x0000000c045c723c */ /* 0x040fe2000000183c */
[----:B------:R1:W-:Y:S07]  /*fba0*/  MUFU.EX2 R138, R3 ;  /* 0x00000003008a7308 */ /* 0x0003ee0000000800 */
[C---:B------:R-:W-:Y:S01]  /*fbb0*/  HMMA.16816.F32 R72, R4.reuse, R14, R48 ;  /* 0x0000000e0448723c */ /* 0x040fe20000001830 */
[----:B------:R-:W3:Y:S07]  /*fbc0*/  LDSM.16.MT88.4 R12, [R203+0x2800] ;  /* 0x00280000cb0c783b */ /* 0x000eee0000004200 */
        /* <DEDUP_REMOVED lines=10> */
[C---:B----4-:R-:W-:Y:S01]  /*fc70*/  HMMA.16816.F32 R56, R4.reuse, R32, R116 ;  /* 0x000000200438723c */ /* 0x050fe20000001874 */
[----:B------:R-:W-:Y:S07]  /*fc80*/  LDSM.16.MT88.4 R116, [R202+0x3000] ;  /* 0x00300000ca74783b */ /* 0x000fee0000004200 */
[----:B------:R-:W-:Y:S01]  /*fc90*/  HMMA.16816.F32 R80, R4, R34, R120 ;  /* 0x000000220450723c */ /* 0x000fe20000001878 */
[----:B-1----:R-:W-:-:S04]  /*fca0*/  FFMA.FTZ R3, R197, c[0x0][0x2d0], -R0 ;  /* 0x0000b400c5037a23 */ /* 0x002fc80000010800 */
[----:B------:R1:W2:Y:S03]  /*fcb0*/  MUFU.EX2 R108, R3 ;  /* 0x00000003006c7308 */ /* 0x0002a60000000800 */
[C---:B------:R-:W-:Y:S01]  /*fcc0*/  HMMA.16816.F32 R44, R4.reuse, R10, R76 ;  /* 0x0000000a042c723c */ /* 0x040fe2000000184c */
[----:B------:R-:W4:Y:S07]  /*fcd0*/  LDSM.16.MT88.4 R8, [R205+0x2800] ;  /* 0x00280000cd08783b */ /* 0x000f2e0000004200 */
        /* <DEDUP_REMOVED lines=13> */
[----:B------:R-:W-:-:S06]  /*fdb0*/  FFMA.FTZ R3, R225, c[0x0][0x2d0], -R2 ;  /* 0x0000b400e1037a23 */ /* 0x000fcc0000010802 */
[C---:B------:R-:W-:Y:S01]  /*fdc0*/  HMMA.16816.F32 R84, R4.reuse, R12, R88 ;  /* 0x0000000c0454723c */ /* 0x040fe20000001858 */
[----:B------:R-:W-:Y:S07]  /*fdd0*/  LDSM.16.MT88.4 R88, [R202+0x6800] ;  /* 0x00680000ca58783b */ /* 0x000fee0000004200 */
[C---:B------:R-:W-:Y:S01]  /*fde0*/  HMMA.16816.F32 R100, R4.reuse, R14, R100 ;  /* 0x0000000e0464723c */ /* 0x040fe20000001864 */
[----:B------:R-:W1:Y:S07]  /*fdf0*/  LDSM.16.MT88.4 R12, [R205+0x6000] ;  /* 0x00600000cd0c783b */ /* 0x000e6e0000004200 */
[C---:B------:R-:W-:Y:S01]  /*fe00*/  HMMA.16816.F32 R120, R4.reuse, R28, R64 ;  /* 0x0000001c0478723c */ /* 0x040fe20000001840 */
[----:B------:R2:W-:Y:S01]  /*fe10*/  MUFU.EX2 R29, R3 ;  /* 0x00000003001d7308 */ /* 0x0005e20000000800 */
[----:B------:R-:W-:Y:S06]  /*fe20*/  LDSM.16.MT88.4 R64, [R203+0x3000] ;  /* 0x00300000cb40783b */ /* 0x000fec0000004200 */
[C---:B------:R-:W-:Y:S08]  /*fe30*/  HMMA.16816.F32 R76, R4.reuse, R18, R96 ;  /* 0x00000012044c723c */ /* 0x040ff00000001860 */
[----:B------:R-:W-:Y:S01]  /*fe40*/  HMMA.16816.F32 R112, R4, R16, R112 ;  /* 0x000000100470723c */ /* 0x000fe20000001870 */
[----:B--2---:R-:W-:-:S04]  /*fe50*/  FFMA.FTZ R3, R226, c[0x0][0x2d0], -R2 ;  /* 0x0000b400e2037a23 */ /* 0x004fc80000010802 */
[----:B------:R2:W3:Y:S03]  /*fe60*/  MUFU.EX2 R28, R3 ;  /* 0x00000003001c7308 */ /* 0x0004e60000000800 */
[C---:B----4-:R-:W-:Y:S08]  /*fe70*/  HMMA.16816.F32 R92, R4.reuse, R8, R92 ;  /* 0x00000008045c723c */ /* 0x050ff0000000185c */
[----:B------:R-:W-:Y:S01]  /*fe80*/  HMMA.16816.F32 R96, R4, R10, R72 ;  /* 0x0000000a0460723c */ /* 0x000fe20000001848 */
[----:B------:R-:W4:Y:S01]  /*fe90*/  LDSM.16.MT88.4 R8, [R204+0x6000] ;  /* 0x00600000cc08783b */ /* 0x000f220000004200 */
[----:B--2---:R-:W-:-:S03]  /*fea0*/  FFMA.FTZ R3, R227, c[0x0][0x2d0], -R2 ;  /* 0x0000b400e3037a23 */ /* 0x004fc60000010802 */
[----:B------:R-:W2:Y:S01]  /*feb0*/  LDSM.16.MT88.4 R72, [R205+0x3000] ;  /* 0x00300000cd48783b */ /* 0x000ea20000004200 */
[----:B------:R-:W-:Y:S02]  /*fec0*/  FFMA.FTZ R2, R228, c[0x0][0x2d0], -R2 ;  /* 0x0000b400e4027a23 */ /* 0x000fe40000010802 */
[----:B-1----:R-:W-:Y:S01]  /*fed0*/  HMMA.16816.F32 R56, R4, R12, R56 ;  /* 0x0000000c0438723c */ /* 0x002fe20000001838 */
[----:B------:R-:W-:Y:S01]  /*fee0*/  MUFU.EX2 R19, R3 ;  /* 0x0000000300137308 */ /* 0x000fe20000000800 */
[----:B---3--:R-:W-:-:S06]  /*fef0*/  F2FP.PACK_AB R104, R28, R29 ;  /* 0x0000001d1c68723e */ /* 0x008fcc00000000ff */
[C---:B------:R-:W-:Y:S01]  /*ff00*/  HMMA.16816.F32 R124, R4.reuse, R30, R60 ;  /* 0x0000001e047c723c */ /* 0x040fe2000000183c */
[----:B------:R1:W3:Y:S07]  /*ff10*/  MUFU.EX2 R18, R2 ;  /* 0x0000000200127308 */ /* 0x0002ee0000000800 */
[C---:B------:R-:W-:Y:S08]  /*ff20*/  HMMA.16816.F32 R52, R4.reuse, R24, R52 ;  /* 0x000000180434723c */ /* 0x040ff00000001834 */
[----:B------:R-:W-:Y:S01]  /*ff30*/  HMMA.16816.F32 R44, R4, R26, R44 ;  /* 0x0000001a042c723c */ /* 0x000fe2000000182c */
[----:B-1----:R-:W-:Y:S01]  /*ff40*/  FFMA.FTZ R2, R229, c[0x0][0x2d0], -R0 ;  /* 0x0000b400e5027a23 */ /* 0x002fe20000010800 */
[----:B---3--:R-:W-:-:S03]  /*ff50*/  F2FP.PACK_AB R106, R18, R19 ;  /* 0x00000013126a723e */ /* 0x008fc600000000ff */
[----:B------:R1:W-:Y:S03]  /*ff60*/  MUFU.EX2 R17, R2 ;  /* 0x0000000200117308 */ /* 0x0003e60000000800 */
[C---:B------:R-:W-:Y:S08]  /*ff70*/  HMMA.16816.F32 R48, R4.reuse, R20, R48 ;  /* 0x000000140430723c */ /* 0x040ff00000001830 */
[----:B------:R-:W-:Y:S01]  /*ff80*/  HMMA.16816.F32 R40, R4, R22, R40 ;  /* 0x000000160428723c */ /* 0x000fe20000001828 */
[----:B-1----:R-:W-:-:S07]  /*ff90*/  FFMA.FTZ R2, R238, c[0x0][0x2d0], -R0 ;  /* 0x0000b400ee027a23 */ /* 0x002fce0000010800 */
[C---:B------:R-:W-:Y:S01]  /*ffa0*/  HMMA.16816.F32 R20, R4.reuse, R14, R80 ;  /* 0x0000000e0414723c */ /* 0x040fe20000001850 */
[----:B------:R1:W3:Y:S01]  /*ffb0*/  MUFU.EX2 R16, R2 ;  /* 0x0000000200107308 */ /* 0x0002e20000000800 */
[----:B------:R-:W2:Y:S06]  /*ffc0*/  LDSM.16.MT88.4 R80, [R204+0x3000] ;  /* 0x00300000cc50783b */ /* 0x000eac0000004200 */
[C---:B----4-:R-:W-:Y:S08]  /*ffd0*/  HMMA.16816.F32 R24, R4.reuse, R8, R68 ;  /* 0x000000080418723c */ /* 0x050ff00000001844 */
[----:B------:R-:W-:Y:S01]  /*ffe0*/  HMMA.16816.F32 R32, R4, R10, R32 ;  /* 0x0000000a0420723c */ /* 0x000fe20000001820 */
[--C-:B-1----:R-:W-:Y:S01]  /*fff0*/  FFMA.FTZ R2, R230, c[0x0][0x2d0], -R0.reuse ;  /* 0x0000b400e6027a23 */ /* 0x102fe20000010800 */
[----:B---3--:R-:W-:Y:S01]  /*10000*/  F2FP.PACK_AB R105, R16, R17 ;  /* 0x000000111069723e */ /* 0x008fe200000000ff */
[----:B------:R-:W-:Y:S01]  /*10010*/  FFMA.FTZ R0, R239, c[0x0][0x2d0], -R0 ;  /* 0x0000b400ef007a23 */ /* 0x000fe20000010800 */
[----:B------:R-:W-:Y:S01]  /*10020*/  LDSM.16.MT88.4 R4, [R204+0x6800] ;  /* 0x00680000cc04783b */ /* 0x000fe20000004200 */
[----:B------:R1:W-:Y:S08]  /*10030*/  MUFU.EX2 R13, R2 ;  /* 0x00000002000d7308 */ /* 0x0003f00000000800 */
[----:B------:R3:W4:Y:S01]  /*10040*/  MUFU.EX2 R12, R0 ;  /* 0x00000000000c7308 */ /* 0x0007220000000800 */
[----:B-1----:R-:W-:-:S04]  /*10050*/  FADD.FTZ R2, R251, R249 ;  /* 0x000000f9fb027221 */ /* 0x002fc80000010000 */
[----:B------:R-:W-:Y:S02]  /*10060*/  FADD.FTZ R2, R252, R2 ;  /* 0x00000002fc027221 */ /* 0x000fe40000010000 */
[----:B---3--:R-:W-:Y:S01]  /*10070*/  FADD.FTZ R0, R158, R159 ;  /* 0x0000009f9e007221 */ /* 0x008fe20000010000 */
        /* <DEDUP_REMOVED lines=12> */
[----:B------:R-:W-:Y:S01]  /*10140*/  LDSM.16.MT88.4 R100, [R205+0x6800] ;  /* 0x00680000cd64783b */ /* 0x000fe20000004200 */
[----:B------:R-:W-:Y:S02]  /*10150*/  FADD.FTZ R0, R247, R0 ;  /* 0x00000000f7007221 */ /* 0x000fe40000010000 */
[----:B------:R-:W-:-:S02]  /*10160*/  FADD.FTZ R2, R220, R2 ;  /* 0x00000002dc027221 */ /* 0x000fc40000010000 */
[----:B------:R-:W-:Y:S01]  /*10170*/  FADD.FTZ R0, R153, R0 ;  /* 0x0000000099007221 */ /* 0x000fe20000010000 */
[C---:B--2---:R-:W-:Y:S01]  /*10180*/  HMMA.16816.F32 R68, R104.reuse, R72, R92 ;  /* 0x000000486844723c */ /* 0x044fe2000000185c */
[----:B------:R-:W-:Y:S01]  /*10190*/  FADD.FTZ R2, R217, R2 ;  /* 0x00000002d9027221 */ /* 0x000fe20000010000 */
[----:B------:R-:W1:Y:S01]  /*101a0*/  LDSM.16.MT88.4 R92, [R203+0x6800] ;  /* 0x00680000cb5c783b */ /* 0x000e620000004200 */
        /* <DEDUP_REMOVED lines=8> */
[----:B------:R-:W-:Y:S01]  /*10230*/  IADD3 R211, R154, -0x2, RZ ;  /* 0xfffffffe9ad37810 */ /* 0x000fe20007ffe0ff */
[----:B------:R-:W-:Y:S02]  /*10240*/  FADD.FTZ R2, R189, R2 ;  /* 0x00000002bd027221 */ /* 0x000fe40000010000 */
[----:B------:R-:W-:Y:S01]  /*10250*/  FADD.FTZ R0, R171, R0 ;  /* 0x00000000ab007221 */ /* 0x000fe20000010000 */
[----:B------:R-:W-:Y:S01]  /*10260*/  ISETP.GE.AND P0, PT, R211, R234, PT ;  /* 0x000000ead300720c */ /* 0x000fe20003f06270 */
        /* <DEDUP_REMOVED lines=21> */
[----:B-1----:R-:W-:Y:S01]  /*103c0*/  HMMA.16816.F32 R120, R104, R92, R48 ;  /* 0x0000005c6878723c */ /* 0x002fe20000001830 */
        /* <DEDUP_REMOVED lines=27> */
[C---:B------:R-:W-:Y:S01]  /*10580*/  IMAD.SHL.U32 R239, R0.reuse, 0x40, RZ ;  /* 0x0000004000ef7824 */ /* 0x040fe200078e00ff */
[----:B------:R-:W-:Y:S01]  /*10590*/  ISETP.GE.AND P5, PT, R209, c[0x0][0x1d4], PT ;  /* 0x00007500d1007a0c */ /* 0x000fe20003fa6270 */
[----:B------:R-:W-:Y:S01]  /*105a0*/  IMAD.MOV.U32 R230, RZ, RZ, R236 ;  /* 0x000000ffffe67224 */ /* 0x000fe200078e00ec */
[----:B------:R-:W-:-:S02]  /*105b0*/  SHF.L.U64.HI R238, R0, 0x6, R216 ;  /* 0x0000000600ee7819 */ /* 0x000fc400000102d8 */
[C---:B------:R-:W-:Y:S01]  /*105c0*/  SHF.L.U64.HI R217, R0.reuse, 0x5, R216 ;  /* 0x0000000500d97819 */ /* 0x040fe200000102d8 */
[----:B------:R-:W-:Y:S02]  /*105d0*/  IMAD.SHL.U32 R216, R0, 0x20, RZ ;  /* 0x0000002000d87824 */ /* 0x000fe400078e00ff */
[----:B------:R-:W-:-:S04]  /*105e0*/  @P1 LOP3.LUT R214, R214, 0x8, RZ, 0xfc, !PT ;  /* 0x00000008d6d61812 */ /* 0x000fc800078efcff */
[----:B------:R-:W-:Y:S02]  /*105f0*/  LOP3.LUT R214, R214, 0xfffffffd, RZ, 0xc0, !PT ;  /* 0xfffffffdd6d67812 */ /* 0x000fe400078ec0ff */
[----:B-1----:R-:W-:-:S13]  /*10600*/  ISETP.GT.AND P0, PT, R154, 0x7f, PT ;  /* 0x0000007f9a00780c */ /* 0x002fda0003f04270 */
[----:B------:R-:W-:Y:S02]  /*10610*/  @P0 LOP3.LUT R214, R214, 0x2, RZ, 0xfc, !PT ;  /* 0x00000002d6d60812 */ /* 0x000fe400078efcff */
[----:B------:R-:W-:Y:S02]  /*10620*/  LOP3.LUT P0, RZ, R232, 0x4, RZ, 0xc0, !PT ;  /* 0x00000004e8ff7812 */ /* 0x000fe4000780c0ff */
[----:B------:R-:W-:-:S11]  /*10630*/  LOP3.LUT R214, R214, 0xfffffffb, RZ, 0xc0, !PT ;  /* 0xfffffffbd6d67812 */ /* 0x000fd600078ec0ff */
[----:B------:R-:W-:Y:S02]  /*10640*/  @P0 LOP3.LUT R214, R214, 0x4, RZ, 0xfc, !PT ;  /* 0x00000004d6d60812 */ /* 0x000fe400078efcff */
.L_x_1672:
[----:B------:R-:W-:Y:S04]  /*10650*/  DEPBAR.LE SB0, 0x0 ;  /* 0x000080000000791a */ /* 0x000fe80000000000 */
[----:B------:R-:W-:Y:S01]  /*10660*/  WARPSYNC 0xffffffff ;  /* 0xffffffff00007948 */ /* 0x000fe20003800000 */
[----:B------:R-:W-:Y:S01]  /*10670*/  BAR.SYNC.DEFER_BLOCKING 0x0 ;  /* 0x0000000000007b1d */ /* 0x000fe20000010000 */
[C---:B------:R-:W-:Y:S02]  /*10680*/  LOP3.LUT P0, RZ, R232.reuse, 0x2, RZ, 0xc0, !PT ;  /* 0x00000002e8ff7812 */ /* 0x040fe4000780c0ff */
[C---:B------:R-:W-:Y:S02]  /*10690*/  IADD3 R0, R201.reuse, 0x20, RZ ;  /* 0x00000020c9007810 */ /* 0x040fe40007ffe0ff */
[----:B------:R-:W-:Y:S02]  /*106a0*/  LOP3.LUT P3, RZ, R232, 0x4, RZ, 0xc0, !PT ;  /* 0x00000004e8ff7812 */ /* 0x000fe4000786c0ff */
[----:B------:R-:W-:Y:S02]  /*106b0*/  SHF.R.S32.HI R2, RZ, 0x1f, R211 ;  /* 0x0000001fff027819 */ /* 0x000fe400000114d3 */
[----:B------:R-:W-:Y:S03]  /*106c0*/  LOP3.LUT R214, R214, 0xfffffffe, RZ, 0xc0, !PT ;  /* 0xfffffffed6d67812 */ /* 0x000fe600078ec0ff */
[----:B------:R-:W-:Y:S02]  /*106d0*/  IMAD R52, R2, c[0x0][0x208], RZ ;  /* 0x0000820002347a24 */ /* 0x000fe400078e02ff */
[----:B------:R-:W-:Y:S01]  /*106e0*/  @P0 IADD3 R0, R201, -0x20, RZ ;  /* 0xffffffe0c9000810 */ /* 0x000fe20007ffe0ff */
[C---:B------:R-:W-:Y:S04]  /*106f0*/  IMAD.WIDE.U32 R2, R211.reuse, c[0x0][0x208], RZ ;  /* 0x00008200d3027a25 */ /* 0x040fe800078e00ff */
[----:B------:R-:W-:Y:S02]  /*10700*/  IMAD R52, R211, c[0x0][0x20c], R52 ;  /* 0x00008300d3347a24 */ /* 0x000fe400078e0234 */
[C---:B------:R-:W-:Y:S01]  /*10710*/  IMAD.WIDE.U32 R144, R2.reuse, 0x70, R216 ;  /* 0x0000007002907825 */ /* 0x040fe200078e00d8 */
[----:B------:R-:W1:Y:S03]  /*10720*/  LDSM.16.M88.4 R8, [R201] ;  /* 0x00000000c908783b */ /* 0x000e660000000200 */
[----:B------:R-:W-:Y:S01]  /*10730*/  IMAD.IADD R3, R3, 0x1, R52 ;  /* 0x0000000103037824 */ /* 0x000fe200078e0234 */
[----:B------:R-:W-:Y:S03]  /*10740*/  BSSY B0, `(.L_x_1670) ;  /* 0x0000103000007945 */ /* 0x000fe60003800000 */
[----:B------:R-:W-:Y:S01]  /*10750*/  IMAD R152, R3, 0x70, RZ ;  /* 0x0000007003987824 */ /* 0x000fe200078e02ff */
[----:B------:R-:W2:Y:S01]  /*10760*/  LDSM.16.M88.4 R16, [R201+0x800] ;  /* 0x00080000c910783b */ /* 0x000ea20000000200 */
[----:B------:R-:W-:Y:S05]  /*10770*/  IMAD.WIDE.U32 R2, R2, 0x70, R230 ;  /* 0x0000007002027825 */ /* 0x000fea00078e00e6 */
        /* <DEDUP_REMOVED lines=9> */
[----:B------:R-:W-:Y:S01]  /*10810*/  LDSM.16.M88.4 R148, [R0+0x1800] ;  /* 0x001800000094783b */ /* 0x000fe20000000200 */
        /* <DEDUP_REMOVED lines=8> */
[----:B------:R-:W-:Y:S04]  /*108a0*/  IMAD.IADD R108, R152, 0x1, R145 ;  /* 0x00000001986c7824 */ /* 0x000fe800078e0291 */
[C---:B------:R-:W-:Y:S08]  /*108b0*/  HMMA.16816.F32 R32, R128.reuse, R34, RZ ;  /* 0x000000228020723c */ /* 0x040ff000000018ff */
[C---:B-----5:R-:W-:Y:S01]  /*108c0*/  HMMA.16816.F32 R36, R128.reuse, R40, RZ ;  /* 0x000000288024723c */ /* 0x060fe200000018ff */
[----:B------:R-:W-:Y:S07]  /*108d0*/  @!P2 IADD3 R144, P1, P0, R216, R144, R216 ;  /* 0x00000090d890a210 */ /* 0x000fee000783e0d8 */
[C---:B------:R-:W-:Y:S08]  /*108e0*/  HMMA.16816.F32 R40, R128.reuse, R42, RZ ;  /* 0x0000002a8028723c */ /* 0x040ff000000018ff */
[C---:B------:R-:W-:Y:S08]  /*108f0*/  HMMA.16816.F32 R44, R128.reuse, R48, RZ ;  /* 0x00000030802c723c */ /* 0x040ff000000018ff */
[C---:B------:R-:W-:Y:S08]  /*10900*/  HMMA.16816.F32 R48, R128.reuse, R50, RZ ;  /* 0x000000328030723c */ /* 0x040ff000000018ff */
[C---:B------:R-:W-:Y:S08]  /*10910*/  HMMA.16816.F32 R52, R128.reuse, R56, RZ ;  /* 0x000000388034723c */ /* 0x040ff000000018ff */
[----:B------:R-:W-:Y:S08]  /*10920*/  HMMA.16816.F32 R56, R128, R58, RZ ;  /* 0x0000003a8038723c */ /* 0x000ff000000018ff */
[C---:B-1----:R-:W-:Y:S07]  /*10930*/  HMMA.16816.F32 R4, R132.reuse, R136, R4 ;  /* 0x000000888404723c */ /* 0x042fee0000001804 */
[----:B------:R-:W-:Y:S01]  /*10940*/  @!P2 IADD3.X R136, R217, R108, R217, P1, P0 ;  /* 0x0000006cd988a210 */ /* 0x000fe20000fe04d9 */
[C---:B------:R-:W-:Y:S04]  /*10950*/  HMMA.16816.F32 R8, R132.reuse, R138, R8 ;  /* 0x0000008a8408723c */ /* 0x040fe80000001808 */
[----:B------:R-:W-:Y:S01]  /*10960*/  @!P2 IADD3 R108, P0, R144, R236, RZ ;  /* 0x000000ec906ca210 */ /* 0x000fe20007f1e0ff */
[----:B------:R-:W-:Y:S01]  /*10970*/  IMAD.IADD R137, R3, 0x1, R152 ;  /* 0x0000000103897824 */ /* 0x000fe200078e0298 */
[----:B------:R-:W1:Y:S01]  /*10980*/  LDSM.16.M88.4 R144, [R0+0x1000] ;  /* 0x001000000090783b */ /* 0x000e620000000200 */
[----:B------:R-:W-:Y:S01]  /*10990*/  LEA R168, P1, R2, c[0x0][0x1f8], 0x1 ;  /* 0x00007e0002a87a11 */ /* 0x000fe200078208ff */
[C---:B------:R-:W-:Y:S04]  /*109a0*/  HMMA.16816.F32 R12, R132.reuse, R140, R12 ;  /* 0x0000008c840c723c */ /* 0x040fe8000000180c */
[----:B------:R-:W-:Y:S01]  /*109b0*/  @!P2 IMAD.X R3, R136, 0x1, R231, P0 ;  /* 0x000000018803a824 */ /* 0x000fe200000e06e7 */
[----:B------:R-:W-:Y:S01]  /*109c0*/  LEA.HI.X R169, R2, c[0x0][0x1fc], R137, 0x1, P1 ;  /* 0x00007f0002a97a11 */ /* 0x000fe200008f0c89 */
[----:B------:R-:W-:Y:S01]  /*109d0*/  LDSM.16.M88.4 R152, [R0+0x2800] ;  /* 0x002800000098783b */ /* 0x000fe20000000200 */
[C---:B------:R-:W-:Y:S01]  /*109e0*/  @!P2 LEA R176, P0, R108.reuse, c[0x0][0x1f8], 0x1 ;  /* 0x00007e006cb0aa11 */ /* 0x040fe200078008ff */
[C---:B------:R-:W-:Y:S04]  /*109f0*/  HMMA.16816.F32 R16, R132.reuse, R142, R16 ;  /* 0x0000008e8410723c */ /* 0x040fe80000001810 */
[----:B------:R2:W3:Y:S01]  /*10a00*/  LDSM.16.M88.4 R136, [R0+0x2000] ;  /* 0x002000000088783b */ /* 0x0004e20000000200 */
[----:B------:R-:W-:Y:S01]  /*10a10*/  @!P2 LEA.HI.X R177, R108, c[0x0][0x1fc], R3, 0x1, P0 ;  /* 0x00007f006cb1aa11 */ /* 0x000fe200000f0c03 */
[----:B------:R-:W-:Y:S01]  /*10a20*/  IMAD.MOV.U32 R108, RZ, RZ, R111 ;  /* 0x000000ffff6c7224 */ /* 0x000fe200078e006f */
[-C--:B------:R-:W-:Y:S03]  /*10a30*/  IADD3 R2, P0, R168, R239.reuse, RZ ;  /* 0x000000efa8027210 */ /* 0x080fe60007f1e0ff */
[----:B------:R-:W-:Y:S01]  /*10a40*/  @!PT LDS RZ, [RZ] ;  /* 0x00000000fffff984 */ /* 0x000fe20000000800 */
[----:B------:R-:W-:Y:S01]  /*10a50*/  @!PT LDS RZ, [RZ] ;  /* 0x00000000fffff984 */ /* 0x000fe20000000800 */
[----:B------:R-:W-:Y:S01]  /*10a60*/  @!PT LDS RZ, [RZ] ;  /* 0x00000000fffff984 */ /* 0x000fe20000000800 */
[----:B------:R4:W-:Y:S02]  /*10a70*/  LDGSTS.E.BYPASS.LTC128B.128 [R208+0x100], [R168.64], !P4 ;  /* 0x00100000a8d07fae */ /* 0x0009e4000e101d4a */
[--C-:B------:R-:W-:Y:S01]  /*10a80*/  IMAD.X R3, R169, 0x1, R238.reuse, P0 ;  /* 0x00000001a9037824 */ /* 0x100fe200000e06ee */
[----:B------:R-:W-:Y:S03]  /*10a90*/  IADD3 R170, P0, R2, R239, RZ ;  /* 0x000000ef02aa7210 */ /* 0x000fe60007f1e0ff */
[----:B------:R4:W-:Y:S02]  /*10aa0*/  LDGSTS.E.BYPASS.LTC128B.128 [R208+0x3900], [R168.64+0x80], !P5 ;  /* 0x03900080a8d07fae */ /* 0x0009e4000e901d4a */
[----:B------:R-:W-:Y:S01]  /*10ab0*/  IMAD.X R171, R3, 0x1, R238, P0 ;  /* 0x0000000103ab7824 */ /* 0x000fe200000e06ee */
[----:B------:R-:W-:Y:S03]  /*10ac0*/  ISETP.GT.AND P0, PT, R211, R234, PT ;  /* 0x000000ead300720c */ /* 0x000fe60003f04270 */
[----:B------:R3:W-:Y:S01]  /*10ad0*/  LDGSTS.E.BYPASS.LTC128B.128 [R208+0x1100], [R2.64], !P4 ;  /* 0x0110000002d07fae */ /* 0x0007e2000e101d4a */
[C---:B--2---:R-:W-:Y:S05]  /*10ae0*/  IADD3 R0, R201.reuse, 0x40, RZ ;  /* 0x00000040c9007810 */ /* 0x044fea0007ffe0ff */
[----:B------:R2:W-:Y:S01]  /*10af0*/  LDGSTS.E.BYPASS.LTC128B.128 [R208+0x4900], [R2.64+0x80], !P5 ;  /* 0x0490008002d07fae */ /* 0x0005e2000e901d4a */
[----:B------:R-:W-:Y:S01]  /*10b00*/  @P3 IADD3 R0, R201, -0x40, RZ ;  /* 0xffffffc0c9003810 */ /* 0x000fe20007ffe0ff */
[C---:B-1----:R-:W-:Y:S03]  /*10b10*/  HMMA.16816.F32 R20, R132.reuse, R144, R20 ;  /* 0x000000908414723c */ /* 0x042fe60000001814 */
[----:B------:R-:W-:Y:S01]  /*10b20*/  @P0 LOP3.LUT R214, R214, 0x1, RZ, 0xfc, !PT ;  /* 0x00000001d6d60812 */ /* 0x000fe200078efcff */
[----:B------:R4:W-:Y:S04]  /*10b30*/  LDGSTS.E.BYPASS.LTC128B.128 [R208+0x2100], [R170.64], !P4 ;  /* 0x02100000aad07fae */ /* 0x0009e8000e101d4a */
[C---:B------:R-:W-:Y:S02]  /*10b40*/  HMMA.16816.F32 R24, R132.reuse, R146, R24 ;  /* 0x000000928418723c */ /* 0x040fe40000001818 */
[----:B------:R4:W-:Y:S06]  /*10b50*/  LDGSTS.E.BYPASS.LTC128B.128 [R208+0x5900], [R170.64+0x80], !P5 ;  /* 0x05900080aad07fae */ /* 0x0009ec000e901d4a */
[C---:B------:R-:W-:Y:S01]  /*10b60*/  HMMA.16816.F32 R28, R132.reuse, R148, R28 ;  /* 0x00000094841c723c */ /* 0x040fe2000000181c */
[----:B------:R1:W-:Y:S06]  /*10b70*/  @!P2 LDGSTS.E.BYPASS.LTC128B.128 [R210+0x3100], [R176.64], !P4 ;  /* 0x03100000b0d2afae */ /* 0x0003ec000e101d4a */
[----:B------:R1:W-:Y:S01]  /*10b80*/  @!P2 LDGSTS.E.BYPASS.LTC128B.128 [R210+0x6900], [R176.64+0x80], !P5 ;  /* 0x06900080b0d2afae */ /* 0x0003e2000e901d4a */
[C---:B------:R-:W-:Y:S05]  /*10b90*/  HMMA.16816.F32 R32, R132.reuse, R150, R32 ;  /* 0x000000968420723c */ /* 0x040fea0000001820 */
[----:B------:R-:W5:Y:S03]  /*10ba0*/  LDSM.16.M88.4 R140, [R0] ;  /* 0x00000000008c783b */ /* 0x000f660000000200 */
[C---:B---3--:R-:W-:Y:S03]  /*10bb0*/  HMMA.16816.F32 R36, R132.reuse, R136, R36 ;  /* 0x000000888424723c */ /* 0x048fe60000001824 */
[----:B------:R-:W0:Y:S05]  /*10bc0*/  LDGDEPBAR ;  /* 0x00000000000079af */ /* 0x000e2a0000000000 */
[C---:B------:R-:W-:Y:S01]  /*10bd0*/  HMMA.16816.F32 R40, R132.reuse, R138, R40 ;  /* 0x0000008a8428723c */ /* 0x040fe20000001828 */
[----:B------:R-:W3:Y:S06]  /*10be0*/  LDSM.16.M88.4 R144, [R0+0x800] ;  /* 0x000800000090783b */ /* 0x000eec0000000200 */
[----:B------:R-:W2:Y:S01]  /*10bf0*/  LDSM.16.M88.4 R136, [R0+0x1000] ;  /* 0x001000000088783b */ /* 0x000ea20000000200 */
[C---:B------:R-:W-:Y:S05]  /*10c00*/  HMMA.16816.F32 R44, R132.reuse, R152, R44 ;  /* 0x00000098842c723c */ /* 0x040fea000000182c */
[----:B------:R-:W2:Y:S03]  /*10c10*/  LDSM.16.M88.4 R148, [R0+0x1800] ;  /* 0x001800000094783b */ /* 0x000ea60000000200 */
[C---:B------:R-:W-:Y:S03]  /*10c20*/  HMMA.16816.F32 R48, R132.reuse, R154, R48 ;  /* 0x0000009a8430723c */ /* 0x040fe60000001830 */
[----:B------:R-:W2:Y:S05]  /*10c30*/  LDSM.16.M88.4 R152, [R0+0x2000] ;  /* 0x002000000098783b */ /* 0x000eaa0000000200 */
[C---:B------:R-:W-:Y:S01]  /*10c40*/  HMMA.16816.F32 R52, R132.reuse, R156, R52 ;  /* 0x0000009c8434723c */ /* 0x040fe20000001834 */
[----:B----4-:R-:W-:Y:S06]  /*10c50*/  LDSM.16.M88.4 R168, [R200+-0x3000] ;  /* 0xffd00000c8a8783b */ /* 0x010fec0000000200 */
[----:B-1----:R-:W-:Y:S01]  /*10c60*/  LDSM.16.M88.4 R176, [R201+0x5000] ;  /* 0x00500000c9b0783b */ /* 0x002fe20000000200 */
[----:B------:R-:W-:Y:S05]  /*10c70*/  HMMA.16816.F32 R56, R132, R158, R56 ;  /* 0x0000009e8438723c */ /* 0x000fea0000001838 */
[----:B------:R-:W-:Y:S03]  /*10c80*/  LDSM.16.M88.4 R156, [R200+-0x3800] ;  /* 0xffc80000c89c783b */ /* 0x000fe60000000200 */
[C---:B-----5:R-:W-:Y:S03]  /*10c90*/  HMMA.16816.F32 R4, R160.reuse, R140, R4 ;  /* 0x0000008ca004723c */ /* 0x060fe60000001804 */
[----:B------:R-:W-:Y:S05]  /*10ca0*/  LDSM.16.M88.4 R188, [R0+0x5000] ;  /* 0x0050000000bc783b */ /* 0x000fea0000000200 */
[C---:B------:R-:W-:Y:S01]  /*10cb0*/  HMMA.16816.F32 R8, R160.reuse, R142, R8 ;  /* 0x0000008ea008723c */ /* 0x040fe20000001808 */
[----:B------:R-:W1:Y:S06]  /*10cc0*/  LDSM.16.M88.4 R140, [R0+0x2800] ;  /* 0x00280000008c783b */ /* 0x000e6c0000000200 */
[----:B------:R-:W-:Y:S01]  /*10cd0*/  LDSM.16.M88.4 R196, [R200+0x3000] ;  /* 0x00300000c8c4783b */ /* 0x000fe20000000200 */
[C---:B---3--:R-:W-:Y:S08]  /*10ce0*/  HMMA.16816.F32 R12, R160.reuse, R144, R12 ;  /* 0x00000090a00c723c */ /* 0x048ff0000000180c */
[C---:B------:R-:W-:Y:S01]  /*10cf0*/  HMMA.16816.F32 R16, R160.reuse, R146, R16 ;  /* 0x00000092a010723c */ /* 0x040fe20000001810 */
[----:B------:R-:W3:Y:S07]  /*10d00*/  LDSM.16.M88.4 R144, [R0+0x3000] ;  /* 0x003000000090783b */ /* 0x000eee0000000200 */
[C---:B--2---:R-:W-:Y:S08]  /*10d10*/  HMMA.16816.F32 R20, R160.reuse, R136, R20 ;  /* 0x00000088a014723c */ /* 0x044ff00000001814 */
[C---:B------:R-:W-:Y:S01]  /*10d20*/  HMMA.16816.F32 R24, R160.reuse, R138, R24 ;  /* 0x0000008aa018723c */ /* 0x040fe20000001818 */
[----:B------:R-:W2:Y:S07]  /*10d30*/  LDSM.16.M88.4 R136, [R200+-0x2800] ;  /* 0xffd80000c888783b */ /* 0x000eae0000000200 */
[C---:B------:R-:W-:Y:S08]  /*10d40*/  HMMA.16816.F32 R28, R160.reuse, R148, R28 ;  /* 0x00000094a01c723c */ /* 0x040ff0000000181c */
[C---:B------:R-:W-:Y:S01]  /*10d50*/  HMMA.16816.F32 R32, R160.reuse, R150, R32 ;  /* 0x00000096a020723c */ /* 0x040fe20000001820 */
[----:B------:R-:W4:Y:S07]  /*10d60*/  LDSM.16.M88.4 R148, [R200+-0x2000] ;  /* 0xffe00000c894783b */ /* 0x000f2e0000000200 */
[C---:B------:R-:W-:Y:S08]  /*10d70*/  HMMA.16816.F32 R36, R160.reuse, R152, R36 ;  /* 0x00000098a024723c */ /* 0x040ff00000001824 */
[C---:B------:R-:W-:Y:S01]  /*10d80*/  HMMA.16816.F32 R40, R160.reuse, R154, R40 ;  /* 0x0000009aa028723c */ /* 0x040fe20000001828 */
[----:B------:R-:W-:Y:S07]  /*10d90*/  LDSM.16.M88.4 R152, [R200+-0x800] ;  /* 0xfff80000c898783b */ /* 0x000fee0000000200 */
[C---:B-1----:R-:W-:Y:S08]  /*10da0*/  HMMA.16816.F32 R44, R160.reuse, R140, R44 ;  /* 0x0000008ca02c723c */ /* 0x042ff0000000182c */
[C---:B------:R-:W-:Y:S01]  /*10db0*/  HMMA.16816.F32 R48, R160.reuse, R142, R48 ;  /* 0x0000008ea030723c */ /* 0x040fe20000001830 */
[----:B------:R-:W1:Y:S07]  /*10dc0*/  LDSM.16.M88.4 R140, [R200+-0x1800] ;  /* 0xffe80000c88c783b */ /* 0x000e6e0000000200 */
[C---:B---3--:R-:W-:Y:S08]  /*10dd0*/  HMMA.16816.F32 R52, R160.reuse, R144, R52 ;  /* 0x00000090a034723c */ /* 0x048ff00000001834 */
[----:B------:R-:W-:Y:S01]  /*10de0*/  HMMA.16816.F32 R56, R160, R146, R56 ;  /* 0x00000092a038723c */ /* 0x000fe20000001838 */
[----:B------:R-:W3:Y:S07]  /*10df0*/  LDSM.16.M88.4 R144, [R200+-0x1000] ;  /* 0xfff00000c890783b */ /* 0x000eee0000000200 */
        /* <DEDUP_REMOVED lines=9> */
[C---:B----4-:R-:W-:Y:S08]  /*10e90*/  HMMA.16816.F32 R28, R164.reuse, R148, R28 ;  /* 0x00000094a41c723c */ /* 0x050ff0000000181c */
[C---:B------:R-:W-:Y:S01]  /*10ea0*/  HMMA.16816.F32 R32, R164.reuse, R150, R32 ;  /* 0x00000096a420723c */ /* 0x040fe20000001820 */
[----:B------:R-:W4:Y:S07]  /*10eb0*/  LDSM.16.M88.4 R148, [R201+0x5800] ;  /* 0x00580000c994783b */ /* 0x000f2e0000000200 */
[C---:B-1----:R-:W-:Y:S08]  /*10ec0*/  HMMA.16816.F32 R36, R164.reuse, R140, R36 ;  /* 0x0000008ca424723c */ /* 0x042ff00000001824 */
        /* <DEDUP_REMOVED lines=22> */
[----:B------:R-:W4:Y:S07]  /*11030*/  LDSM.16.M88.4 R148, [R206+0x4800] ;  /* 0x00480000ce94783b */ /* 0x000f2e0000000200 */
        /* <DEDUP_REMOVED lines=8> */
[----:B------:R-:W5:Y:S07]  /*110c0*/  LDSM.16.M88.4 R152, [R0+0x4000] ;  /* 0x004000000098783b */ /* 0x000f6e0000000200 */
[C---:B--2---:R-:W-:Y:S08]  /*110d0*/  HMMA.16816.F32 R12, R180.reuse, R136, R12 ;  /* 0x00000088b40c723c */ /* 0x044ff0000000180c */
[C---:B------:R-:W-:Y:S01]  /*110e0*/  HMMA.16816.F32 R16, R180.reuse, R138, R16 ;  /* 0x0000008ab410723c */ /* 0x040fe20000001810 */
[----:B------:R-:W2:Y:S07]  /*110f0*/  LDSM.16.M88.4 R136, [R0+0x4800] ;  /* 0x004800000088783b */ /* 0x000eae0000000200 */
[C---:B----4-:R-:W-:Y:S08]  /*11100*/  HMMA.16816.F32 R20, R180.reuse, R148, R20 ;  /* 0x00000094b414723c */ /* 0x050ff00000001814 */
        /* <DEDUP_REMOVED lines=8> */
[C---:B---3--:R-:W-:Y:S08]  /*11190*/  HMMA.16816.F32 R44, R180.reuse, R144, R44 ;  /* 0x00000090b42c723c */ /* 0x048ff0000000182c */
[C---:B------:R-:W-:Y:S01]  /*111a0*/  HMMA.16816.F32 R48, R180.reuse, R146, R48 ;  /* 0x00000092b430723c */ /* 0x040fe20000001830 */
[----:B------:R-:W3:Y:S07]  /*111b0*/  LDSM.16.M88.4 R144, [R0+0x6000] ;  /* 0x006000000090783b */ /* 0x000eee0000000200 */
[C---:B------:R-:W-:Y:S08]  /*111c0*/  HMMA.16816.F32 R52, R180.reuse, R168, R52 ;  /* 0x000000a8b434723c */ /* 0x040ff00000001834 */
[----:B------:R-:W-:Y:S01]  /*111d0*/  HMMA.16816.F32 R56, R180, R170, R56 ;  /* 0x000000aab438723c */ /* 0x000fe20000001838 */
        /* <DEDUP_REMOVED lines=9> */
[----:B------:R-:W2:Y:S07]  /*11270*/  LDSM.16.M88.4 R136, [R200] ;  /* 0x00000000c888783b */ /* 0x000eae0000000200 */
[C---:B------:R-:W-:Y:S08]  /*11280*/  HMMA.16816.F32 R28, R184.reuse, R188, R28 ;  /* 0x000000bcb81c723c */ /* 0x040ff0000000181c */
[C---:B------:R-:W-:Y:S01]  /*11290*/  HMMA.16816.F32 R32, R184.reuse, R190, R32 ;  /* 0x000000beb820723c */ /* 0x040fe20000001820 */
[----:B------:R-:W4:Y:S01]  /*112a0*/  LDSM.16.M88.4 R188, [R200+0x2800] ;  /* 0x00280000c8bc783b */ /* 0x000f220000000200 */
[----:B------:R-:W-:Y:S05]  /*112b0*/  DEPBAR.LE SB0, 0x0 ;  /* 0x000080000000791a */ /* 0x000fea0000000000 */
[----:B------:R-:W-:Y:S01]  /*112c0*/  BAR.SYNC.DEFER_BLOCKING 0x0 ;  /* 0x0000000000007b1d */ /* 0x000fe20000010000 */
[C---:B-1----:R-:W-:Y:S08]  /*112d0*/  HMMA.16816.F32 R36, R184.reuse, R140, R36 ;  /* 0x0000008cb824723c */ /* 0x042ff00000001824 */
[C---:B------:R-:W-:Y:S08]  /*112e0*/  HMMA.16816.F32 R40, R184.reuse, R142, R40 ;  /* 0x0000008eb828723c */ /* 0x040ff00000001828 */
[C---:B---3--:R-:W-:Y:S08]  /*112f0*/  HMMA.16816.F32 R44, R184.reuse, R144, R44 ;  /* 0x00000090b82c723c */ /* 0x048ff0000000182c */
[C---:B------:R-:W-:Y:S08]  /*11300*/  HMMA.16816.F32 R48, R184.reuse, R146, R48 ;  /* 0x00000092b830723c */ /* 0x040ff00000001830 */
[C---:B------:R-:W-:Y:S08]  /*11310*/  HMMA.16816.F32 R52, R184.reuse, R148, R52 ;  /* 0x00000094b834723c */ /* 0x040ff00000001834 */
[----:B------:R-:W-:Y:S08]  /*11320*/  HMMA.16816.F32 R56, R184, R150, R56 ;  /* 0x00000096b838723c */ /* 0x000ff00000001838 */
        /* <DEDUP_REMOVED lines=13> */
[----:B------:R-:W-:Y:S01]  /*11400*/  HMMA.16816.F32 R56, R192, R198, R56 ;  /* 0x000000c6c038723c */ /* 0x000fe20000001838 */
[----:B------:R-:W-:Y:S07]  /*11410*/  @!UPT UIADD3 URZ, URZ, URZ, URZ ;  /* 0x0000003f3f3ff290 */ /* 0x000fee000fffe03f */
[----:B------:R-:W-:-:S11]  /*11420*/  @!P0 BRA `(.L_x_1671) ;  /* 0x0000034000008947 */ /* 0x000fd60003800000 */
[----:B------:R-:W-:Y:S02]  /*11430*/  IADD3 R0, R211, -0x1, RZ ;  /* 0xffffffffd3007810 */ /* 0x000fe40007ffe0ff */
[C---:B------:R-:W-:Y:S02]  /*11440*/  ISETP.GE.AND P2, PT, R212.reuse, 0x21, PT ;  /* 0x00000021d400780c */ /* 0x040fe40003f46270 */
[----:B------:R-:W-:Y:S02]  /*11450*/  SHF.R.S32.HI R2, RZ, 0x1f, R0 ;  /* 0x0000001fff027819 */ /* 0x000fe40000011400 */
        /* <DEDUP_REMOVED lines=49> */
.L_x_1671:
[----:B------:R-:W-:Y:S05]  /*11770*/  BSYNC B0 ;  /* 0x0000000000007941 */ /* 0x000fea0003800000 */
.L_x_1670:
        /* <DEDUP_REMOVED lines=88> */
[----:B------:R-:W-:Y:S02]  /*11d00*/  FFMA.FTZ R35, R35, c[0x0][0x2d0], -R108 ;  /* 0x0000b40023237a23 */ /* 0x000fe4000001086c */
        /* <DEDUP_REMOVED lines=60> */
[----:B------:R-:W-:Y:S01]  /*120d0*/  FFMA.FTZ R16, R16, c[0x0][0x2d0], -R110 ;  /* 0x0000b40010107a23 */ /* 0x000fe2000001086e */
[----:B--2---:R-:W-:Y:S01]  /*120e0*/  F2FP.PACK_AB R114, R224, R225 ;  /* 0x000000e1e072723e */ /* 0x004fe200000000ff */
[----:B------:R-:W-:Y:S02]  /*120f0*/  FFMA.FTZ R4, R10, c[0x0][0x2d0], -R108 ;  /* 0x0000b4000a047a23 */ /* 0x000fe4000001086c */
[----:B------:R-:W-:Y:S02]  /*12100*/  FMUL.FTZ R10, R0, R118 ;  /* 0x00000076000a7220 */ /* 0x000fe40000410000 */
[----:B------:R-:W-:Y:S01]  /*12110*/  FFMA.FTZ R17, R17, c[0x0][0x2d0], -R110 ;  /* 0x0000b40011117a23 */ /* 0x000fe2000001086e */
        /* <DEDUP_REMOVED lines=15> */
[----:B--2---:R-:W-:Y:S02]  /*12210*/  FFMA.FTZ R4, R11, c[0x0][0x2d0], -R108 ;  /* 0x0000b4000b047a23 */ /* 0x004fe4000001086c */
        /* <DEDUP_REMOVED lines=30> */
[--C-:B------:R-:W-:Y:S01]  /*12400*/  FFMA.FTZ R33, R33, c[0x0][0x2d0], -R110.reuse ;  /* 0x0000b40021217a23 */ /* 0x100fe2000001086e */
[----:B------:R-:W3:Y:S01]  /*12410*/  LDSM.16.MT88.4 R136, [R202+0x3800] ;  /* 0x00380000ca88783b */ /* 0x000ee20000004200 */
[C---:B------:R-:W-:Y:S03]  /*12420*/  HMMA.16816.F32 R60, R112.reuse, R140, R60 ;  /* 0x0000008c703c723c */ /* 0x040fe6000000183c */
[----:B------:R5:W1:Y:S01]  /*12430*/  MUFU.EX2 R176, R23 ;  /* 0x0000001700b07308 */ /* 0x000a620000000800 */
[--C-:B------:R-:W-:Y:S02]  /*12440*/  FFMA.FTZ R36, R36, c[0x0][0x2d0], -R110.reuse ;  /* 0x0000b40024247a23 */ /* 0x100fe4000001086e */
[----:B------:R-:W-:Y:S02]  /*12450*/  FFMA.FTZ R40, R40, c[0x0][0x2d0], -R110 ;  /* 0x0000b40028287a23 */ /* 0x000fe4000001086e */
[C---:B------:R-:W-:Y:S01]  /*12460*/  HMMA.16816.F32 R64, R112.reuse, R142, R64 ;  /* 0x0000008e7040723c */ /* 0x040fe20000001840 */
[----:B------:R-:W1:Y:S03]  /*12470*/  LDSM.16.MT88.4 R140, [R203+0x3800] ;  /* 0x00380000cb8c783b */ /* 0x000e660000004200 */
[----:B------:R-:W-:Y:S01]  /*12480*/  FFMA.FTZ R43, R43, c[0x0][0x2d0], -R108 ;  /* 0x0000b4002b2b7a23 */ /* 0x000fe2000001086c */
[----:B------:R-:W1:Y:S01]  /*12490*/  MUFU.EX2 R171, R24 ;  /* 0x0000001800ab7308 */ /* 0x000e620000000800 */
[----:B------:R-:W-:Y:S02]  /*124a0*/  FFMA.FTZ R2, R2, R228, R227 ;  /* 0x000000e402027223 */ /* 0x000fe400000100e3 */
[C---:B------:R-:W-:Y:S04]  /*124b0*/  HMMA.16816.F32 R68, R112.reuse, R144, R68 ;  /* 0x000000907044723c */ /* 0x040fe80000001844 */
[----:B------:R-:W-:Y:S02]  /*124c0*/  FFMA.FTZ R0, R0, R229, R223 ;  /* 0x000000e500007223 */ /* 0x000fe400000100df */
        /* <DEDUP_REMOVED lines=17> */
[----:B------:R-:W3:Y:S01]  /*125e0*/  MUFU.EX2 R159, R28 ;  /* 0x0000001c009f7308 */ /* 0x000ee20000000800 */
[----:B------:R-:W-:Y:S02]  /*125f0*/  FADD.FTZ R2, R198, R2 ;  /* 0x00000002c6027221 */ /* 0x000fe40000010000 */
[C---:B------:R-:W-:Y:S01]  /*12600*/  HMMA.16816.F32 R88, R112.reuse, R138, R88 ;  /* 0x0000008a7058723c */ /* 0x040fe20000001858 */
[----:B------:R-:W3:Y:S03]  /*12610*/  LDSM.16.MT88.4 R136, [R202+0x800] ;  /* 0x00080000ca88783b */ /* 0x000ee60000004200 */
[----:B------:R-:W-:Y:S02]  /*12620*/  FADD.FTZ R0, R196, R0 ;  /* 0x00000000c4007221 */ /* 0x000fe40000010000 */
[----:B------:R-:W-:Y:S01]  /*12630*/  FADD.FTZ R2, R191, R2 ;  /* 0x00000002bf027221 */ /* 0x000fe20000010000 */
[----:B------:R-:W-:Y:S01]  /*12640*/  MUFU.EX2 R158, R29 ;  /* 0x0000001d009e7308 */ /* 0x000fe20000000800 */
[C---:B-1----:R-:W-:Y:S01]  /*12650*/  HMMA.16816.F32 R12, R112.reuse, R140, R12 ;  /* 0x0000008c700c723c */ /* 0x042fe2000000180c */
[----:B--2---:R-:W-:Y:S03]  /*12660*/  LDSM.16.MT88.4 R24, [R203+0x1000] ;  /* 0x00100000cb18783b */ /* 0x004fe60000004200 */
[----:B------:R-:W-:Y:S02]  /*12670*/  FADD.FTZ R0, R189, R0 ;  /* 0x00000000bd007221 */ /* 0x000fe40000010000 */
[----:B------:R-:W-:Y:S02]  /*12680*/  FADD.FTZ R2, R190, R2 ;  /* 0x00000002be027221 */ /* 0x000fe40000010000 */
[C---:B------:R-:W-:Y:S01]  /*12690*/  HMMA.16816.F32 R92, R112.reuse, R142, R92 ;  /* 0x0000008e705c723c */ /* 0x040fe2000000185c */
[----:B------:R-:W1:Y:S01]  /*126a0*/  MUFU.EX2 R157, R30 ;  /* 0x0000001e009d7308 */ /* 0x000e620000000800 */
[----:B------:R-:W-:Y:S02]  /*126b0*/  LDSM.16.MT88.4 R140, [R204+0x4000] ;  /* 0x00400000cc8c783b */ /* 0x000fe40000004200 */
[----:B------:R-:W-:Y:S02]  /*126c0*/  FADD.FTZ R0, R188, R0 ;  /* 0x00000000bc007221 */ /* 0x000fe40000010000 */
[----:B----4-:R-:W-:Y:S02]  /*126d0*/  FADD.FTZ R2, R179, R2 ;  /* 0x00000002b3027221 */ /* 0x010fe40000010000 */
[----:B------:R-:W-:Y:S01]  /*126e0*/  FADD.FTZ R0, R177, R0 ;  /* 0x00000000b1007221 */ /* 0x000fe20000010000 */
[C---:B-----5:R-:W-:Y:S02]  /*126f0*/  HMMA.16816.F32 R96, R112.reuse, R116, R96 ;  /* 0x000000747060723c */ /* 0x060fe40000001860 */
[----:B------:R-:W2:Y:S01]  /*12700*/  MUFU.EX2 R155, R32 ;  /* 0x00000020009b7308 */ /* 0x000ea20000000800 */
[----:B------:R-:W-:Y:S02]  /*12710*/  FADD.FTZ R2, R178, R2 ;  /* 0x00000002b2027221 */ /* 0x000fe40000010000 */
[----:B------:R-:W-:Y:S02]  /*12720*/  FADD.FTZ R0, R176, R0 ;  /* 0x00000000b0007221 */ /* 0x000fe40000010000 */
[----:B------:R-:W-:Y:S01]  /*12730*/  FADD.FTZ R2, R171, R2 ;  /* 0x00000002ab027221 */ /* 0x000fe20000010000 */
[C---:B------:R-:W-:Y:S01]  /*12740*/  HMMA.16816.F32 R100, R112.reuse, R118, R100 ;  /* 0x000000767064723c */ /* 0x040fe20000001864 */
[----:B------:R-:W4:Y:S03]  /*12750*/  LDSM.16.MT88.4 R116, [R203+0x800] ;  /* 0x00080000cb74783b */ /* 0x000f260000004200 */
[----:B------:R-:W5:Y:S01]  /*12760*/  MUFU.EX2 R154, R33 ;  /* 0x00000021009a7308 */ /* 0x000f620000000800 */
[----:B------:R-:W-:Y:S02]  /*12770*/  FADD.FTZ R0, R169, R0 ;  /* 0x00000000a9007221 */ /* 0x000fe40000010000 */
[----:B------:R-:W-:Y:S01]  /*12780*/  FADD.FTZ R2, R170, R2 ;  /* 0x00000002aa027221 */ /* 0x000fe20000010000 */
[C---:B------:R-:W-:Y:S04]  /*12790*/  HMMA.16816.F32 R16, R112.reuse, R120, R16 ;  /* 0x000000787010723c */ /* 0x040fe80000001810 */
[----:B------:R-:W-:Y:S02]  /*127a0*/  FADD.FTZ R0, R168, R0 ;  /* 0x00000000a8007221 */ /* 0x000fe40000010000 */
[----:B------:R-:W-:Y:S01]  /*127b0*/  MUFU.EX2 R153, R34 ;  /* 0x0000002200997308 */ /* 0x000fe20000000800 */
[----:B---3--:R-:W-:Y:S01]  /*127c0*/  FADD.FTZ R2, R159, R2 ;  /* 0x000000029f027221 */ /* 0x008fe20000010000 */
[----:B------:R-:W-:Y:S01]  /*127d0*/  HMMA.16816.F32 R104, R112, R122, R104 ;  /* 0x0000007a7068723c */ /* 0x000fe20000001868 */
[----:B------:R-:W3:Y:S03]  /*127e0*/  LDSM.16.MT88.4 R120, [R205+0x800] ;  /* 0x00080000cd78783b */ /* 0x000ee60000004200 */
[----:B-1----:R-:W-:Y:S02]  /*127f0*/  FADD.FTZ R0, R157, R0 ;  /* 0x000000009d007221 */ /* 0x002fe40000010000 */
[----:B------:R-:W-:Y:S01]  /*12800*/  FADD.FTZ R2, R158, R2 ;  /* 0x000000029e027221 */ /* 0x000fe20000010000 */
[----:B------:R-:W-:Y:S01]  /*12810*/  F2FP.PACK_AB R112, R198, R199 ;  /* 0x000000c7c670723e */ /* 0x000fe200000000ff */
[----:B------:R1:W-:Y:S01]  /*12820*/  MUFU.EX2 R152, R35 ;  /* 0x0000002300987308 */ /* 0x0003e20000000800 */
[----:B------:R-:W-:Y:S03]  /*12830*/  F2FP.PACK_AB R113, R196, R197 ;  /* 0x000000c5c471723e */ /* 0x000fe600000000ff */
[----:B------:R-:W-:Y:S01]  /*12840*/  F2FP.PACK_AB R114, R190, R191 ;  /* 0x000000bfbe72723e */ /* 0x000fe200000000ff */
[----:B--2---:R-:W-:Y:S01]  /*12850*/  FADD.FTZ R2, R155, R2 ;  /* 0x000000029b027221 */ /* 0x004fe20000010000 */
[----:B------:R-:W-:Y:S03]  /*12860*/  F2FP.PACK_AB R115, R188, R189 ;  /* 0x000000bdbc73723e */ /* 0x000fe600000000ff */
[----:B-----5:R-:W-:Y:S01]  /*12870*/  FADD.FTZ R2, R154, R2 ;  /* 0x000000029a027221 */ /* 0x020fe20000010000 */
[----:B------:R-:W2:Y:S03]  /*12880*/  MUFU.EX2 R151, R36 ;  /* 0x0000002400977308 */ /* 0x000ea60000000800 */
[C---:B------:R-:W-:Y:S07]  /*12890*/  HMMA.16816.F32 R4, R112.reuse, R136, R4 ;  /* 0x000000887004723c */ /* 0x040fee0000001804 */
[----:B------:R-:W-:Y:S01]  /*128a0*/  MUFU.EX2 R147, R40 ;  /* 0x0000002800937308 */ /* 0x000fe20000000800 */
[C---:B------:R-:W-:Y:S01]  /*128b0*/  HMMA.16816.F32 R8, R112.reuse, R138, R8 ;  /* 0x0000008a7008723c */ /* 0x040fe20000001808 */
[----:B------:R-:W5:Y:S07]  /*128c0*/  LDSM.16.MT88.4 R136, [R202+0x4000] ;  /* 0x00400000ca88783b */ /* 0x000f6e0000004200 */
[C---:B----4-:R-:W-:Y:S01]  /*128d0*/  HMMA.16816.F32 R60, R112.reuse, R116, R60 ;  /* 0x00000074703c723c */ /* 0x050fe2000000183c */
[----:B-1----:R-:W-:Y:S01]  /*128e0*/  LDSM.16.MT88.4 R32, [R203+0x1800] ;  /* 0x00180000cb20783b */ /* 0x002fe20000004200 */
[----:B------:R-:W-:Y:S02]  /*128f0*/  MUFU.EX2 R144, R43 ;  /* 0x0000002b00907308 */ /* 0x000fe40000000800 */
[----:B--2---:R-:W-:Y:S04]  /*12900*/  FADD.FTZ R2, R151, R2 ;  /* 0x0000000297027221 */ /* 0x004fe80000010000 */
[C---:B------:R-:W-:Y:S01]  /*12910*/  HMMA.16816.F32 R64, R112.reuse, R118, R64 ;  /* 0x000000767040723c */ /* 0x040fe20000001840 */
[----:B------:R-:W1:Y:S07]  /*12920*/  LDSM.16.MT88.4 R116, [R205+0x4000] ;  /* 0x00400000cd74783b */ /* 0x000e6e0000004200 */
[C---:B---3--:R-:W-:Y:S08]  /*12930*/  HMMA.16816.F32 R68, R112.reuse, R120, R68 ;  /* 0x000000787044723c */ /* 0x048ff00000001844 */
[C---:B------:R-:W-:Y:S01]  /*12940*/  HMMA.16816.F32 R72, R112.reuse, R122, R72 ;  /* 0x0000007a7048723c */ /* 0x040fe20000001848 */
[----:B------:R-:W2:Y:S07]  /*12950*/  LDSM.16.MT88.4 R120, [R202+0x1000] ;  /* 0x00100000ca78783b */ /* 0x000eae0000004200 */
[C---:B------:R-:W-:Y:S08]  /*12960*/  HMMA.16816.F32 R76, R112.reuse, R124, R76 ;  /* 0x0000007c704c723c */ /* 0x040ff0000000184c */
[C---:B------:R-:W-:Y:S01]  /*12970*/  HMMA.16816.F32 R80, R112.reuse, R126, R80 ;  /* 0x0000007e7050723c */ /* 0x040fe20000001850 */
[----:B------:R-:W-:Y:S07]  /*12980*/  LDSM.16.MT88.4 R124, [R204+0x4800] ;  /* 0x00480000cc7c783b */ /* 0x000fee0000004200 */
[C---:B-----5:R-:W-:Y:S08]  /*12990*/  HMMA.16816.F32 R84, R112.reuse, R136, R84 ;  /* 0x000000887054723c */ /* 0x060ff00000001854 */
[C---:B------:R-:W-:Y:S08]  /*129a0*/  HMMA.16816.F32 R88, R112.reuse, R138, R88 ;  /* 0x0000008a7058723c */ /* 0x040ff00000001858 */
[C---:B------:R-:W-:Y:S07]  /*129b0*/  HMMA.16816.F32 R12, R112.reuse, R20, R12 ;  /* 0x00000014700c723c */ /* 0x040fee000000180c */
[----:B------:R-:W-:Y:S01]  /*129c0*/  F2FP.PACK_AB R20, R178, R179 ;  /* 0x000000b3b214723e */ /* 0x000fe200000000ff */
[C---:B------:R-:W-:Y:S04]  /*129d0*/  HMMA.16816.F32 R92, R112.reuse, R22, R92 ;  /* 0x00000016705c723c */ /* 0x040fe8000000185c */
[----:B------:R-:W-:Y:S03]  /*129e0*/  F2FP.PACK_AB R21, R176, R177 ;  /* 0x000000b1b015723e */ /* 0x000fe600000000ff */
[----:B------:R-:W-:Y:S01]  /*129f0*/  F2FP.PACK_AB R22, R170, R171 ;  /* 0x000000abaa16723e */ /* 0x000fe200000000ff */
[C---:B-1----:R-:W-:Y:S04]  /*12a00*/  HMMA.16816.F32 R96, R112.reuse, R116, R96 ;  /* 0x000000747060723c */ /* 0x042fe80000001860 */
[----:B------:R-:W-:Y:S04]  /*12a10*/  F2FP.PACK_AB R23, R168, R169 ;  /* 0x000000a9a817723e */ /* 0x000fe800000000ff */
[C---:B------:R-:W-:Y:S01]  /*12a20*/  HMMA.16816.F32 R100, R112.reuse, R118, R100 ;  /* 0x000000767064723c */ /* 0x040fe20000001864 */
[----:B------:R-:W-:Y:S07]  /*12a30*/  LDSM.16.MT88.4 R116, [R204+0x1000] ;  /* 0x00100000cc74783b */ /* 0x000fee0000004200 */
[C---:B------:R-:W-:Y:S08]  /*12a40*/  HMMA.16816.F32 R16, R112.reuse, R140, R16 ;  /* 0x0000008c7010723c */ /* 0x040ff00000001810 */
[----:B------:R-:W-:Y:S01]  /*12a50*/  HMMA.16816.F32 R104, R112, R142, R104 ;  /* 0x0000008e7068723c */ /* 0x000fe20000001868 */
[----:B------:R-:W1:Y:S07]  /*12a60*/  LDSM.16.MT88.4 R112, [R205+0x1000] ;  /* 0x00100000cd70783b */ /* 0x000e6e0000004200 */
[C---:B--2---:R-:W-:Y:S08]  /*12a70*/  HMMA.16816.F32 R4, R20.reuse, R120, R4 ;  /* 0x000000781404723c */ /* 0x044ff00000001804 */
[C---:B------:R-:W-:Y:S01]  /*12a80*/  HMMA.16816.F32 R8, R20.reuse, R122, R8 ;  /* 0x0000007a1408723c */ /* 0x040fe20000001808 */
[----:B------:R-:W-:Y:S07]  /*12a90*/  LDSM.16.MT88.4 R120, [R205+0x4800] ;  /* 0x00480000cd78783b */ /* 0x000fee0000004200 */
[C---:B------:R-:W-:Y:S07]  /*12aa0*/  HMMA.16816.F32 R60, R20.reuse, R24, R60 ;  /* 0x00000018143c723c */ /* 0x040fee000000183c */
[----:B------:R-:W-:Y:S01]  /*12ab0*/  FFMA.FTZ R24, R31, c[0x0][0x2d0], -R108 ;  /* 0x0000b4001f187a23 */ /* 0x000fe2000001086c */
[C---:B------:R-:W-:Y:S01]  /*12ac0*/  HMMA.16816.F32 R64, R20.reuse, R26, R64 ;  /* 0x0000001a1440723c */ /* 0x040fe20000001840 */
[----:B------:R-:W-:Y:S02]  /*12ad0*/  LDSM.16.MT88.4 R28, [R203+0x4800] ;  /* 0x00480000cb1c783b */ /* 0x000fe40000004200 */
[----:B------:R2:W3:Y:S05]  /*12ae0*/  MUFU.EX2 R156, R24 ;  /* 0x00000018009c7308 */ /* 0x0004ea0000000800 */
[C---:B-1----:R-:W-:Y:S08]  /*12af0*/  HMMA.16816.F32 R68, R20.reuse, R112, R68 ;  /* 0x000000701444723c */ /* 0x042ff00000001844 */
[C---:B------:R-:W-:Y:S01]  /*12b00*/  HMMA.16816.F32 R72, R20.reuse, R114, R72 ;  /* 0x000000721448723c */ /* 0x040fe20000001848 */
[----:B------:R-:W-:Y:S07]  /*12b10*/  LDSM.16.MT88.4 R112, [R202+0x1800] ;  /* 0x00180000ca70783b */ /* 0x000fee0000004200 */
[C---:B------:R-:W-:Y:S01]  /*12b20*/  HMMA.16816.F32 R76, R20.reuse, R116, R76 ;  /* 0x00000074144c723c */ /* 0x040fe2000000184c */
[----:B--2---:R-:W1:Y:S03]  /*12b30*/  LDSM.16.MT88.4 R24, [R202+0x4800] ;  /* 0x00480000ca18783b */ /* 0x004e660000004200 */
[----:B---3--:R-:W-:Y:S04]  /*12b40*/  FADD.FTZ R0, R156, R0 ;  /* 0x000000009c007221 */ /* 0x008fe80000010000 */
[C---:B------:R-:W-:Y:S01]  /*12b50*/  HMMA.16816.F32 R80, R20.reuse, R118, R80 ;  /* 0x000000761450723c */ /* 0x040fe20000001850 */
[----:B------:R-:W-:Y:S03]  /*12b60*/  LDSM.16.MT88.4 R116, [R203+0x2000] ;  /* 0x00200000cb74783b */ /* 0x000fe60000004200 */
[----:B------:R-:W-:Y:S04]  /*12b70*/  FADD.FTZ R0, R153, R0 ;  /* 0x0000000099007221 */ /* 0x000fe80000010000 */
[----:B------:R-:W-:Y:S01]  /*12b80*/  FADD.FTZ R0, R152, R0 ;  /* 0x0000000098007221 */ /* 0x000fe20000010000 */
[C---:B-1----:R-:W-:Y:S08]  /*12b90*/  HMMA.16816.F32 R84, R20.reuse, R24, R84 ;  /* 0x000000181454723c */ /* 0x042ff00000001854 */
[C---:B------:R-:W-:Y:S01]  /*12ba0*/  HMMA.16816.F32 R88, R20.reuse, R26, R88 ;  /* 0x0000001a1458723c */ /* 0x040fe20000001858 */
[----:B------:R-:W1:Y:S07]  /*12bb0*/  LDSM.16.MT88.4 R24, [R205+0x1800] ;  /* 0x00180000cd18783b */ /* 0x000e6e0000004200 */
[C---:B------:R-:W-:Y:S08]  /*12bc0*/  HMMA.16816.F32 R12, R20.reuse, R28, R12 ;  /* 0x0000001c140c723c */ /* 0x040ff0000000180c */
[C---:B------:R-:W-:Y:S01]  /*12bd0*/  HMMA.16816.F32 R92, R20.reuse, R30, R92 ;  /* 0x0000001e145c723c */ /* 0x040fe2000000185c */
[----:B------:R-:W2:Y:S07]  /*12be0*/  LDSM.16.MT88.4 R28, [R204+0x1800] ;  /* 0x00180000cc1c783b */ /* 0x000eae0000004200 */
[C---:B------:R-:W-:Y:S08]  /*12bf0*/  HMMA.16816.F32 R96, R20.reuse, R120, R96 ;  /* 0x000000781460723c */ /* 0x040ff00000001860 */
[C---:B------:R-:W-:Y:S08]  /*12c00*/  HMMA.16816.F32 R100, R20.reuse, R122, R100 ;  /* 0x0000007a1464723c */ /* 0x040ff00000001864 */
[C---:B------:R-:W-:Y:S08]  /*12c10*/  HMMA.16816.F32 R16, R20.reuse, R124, R16 ;  /* 0x0000007c1410723c */ /* 0x040ff00000001810 */
[----:B------:R-:W-:Y:S07]  /*12c20*/  HMMA.16816.F32 R104, R20, R126, R104 ;  /* 0x0000007e1468723c */ /* 0x000fee0000001868 */
[----:B------:R-:W-:Y:S02]  /*12c30*/  F2FP.PACK_AB R20, R158, R159 ;  /* 0x0000009f9e14723e */ /* 0x000fe400000000ff */
[----:B------:R-:W-:Y:S03]  /*12c40*/  F2FP.PACK_AB R21, R156, R157 ;  /* 0x0000009d9c15723e */ /* 0x000fe600000000ff */
[----:B------:R-:W-:Y:S02]  /*12c50*/  F2FP.PACK_AB R22, R154, R155 ;  /* 0x0000009b9a16723e */ /* 0x000fe400000000ff */
[----:B------:R-:W-:Y:S07]  /*12c60*/  F2FP.PACK_AB R23, R152, R153 ;  /* 0x000000999817723e */ /* 0x000fee00000000ff */
[C---:B------:R-:W-:Y:S08]  /*12c70*/  HMMA.16816.F32 R4, R20.reuse, R112, R4 ;  /* 0x000000701404723c */ /* 0x040ff00000001804 */
[C---:B------:R-:W-:Y:S01]  /*12c80*/  HMMA.16816.F32 R8, R20.reuse, R114, R8 ;  /* 0x000000721408723c */ /* 0x040fe20000001808 */
[----:B------:R-:W3:Y:S07]  /*12c90*/  LDSM.16.MT88.4 R112, [R202+0x5000] ;  /* 0x00500000ca70783b */ /* 0x000eee0000004200 */
[C---:B------:R-:W-:Y:S07]  /*12ca0*/  HMMA.16816.F32 R60, R20.reuse, R32, R60 ;  /* 0x00000020143c723c */ /* 0x040fee000000183c */
[----:B------:R-:W-:Y:S01]  /*12cb0*/  FFMA.FTZ R32, R37, c[0x0][0x2d0], -R110 ;  /* 0x0000b40025207a23 */ /* 0x000fe2000001086e */
[C---:B------:R-:W-:Y:S03]  /*12cc0*/  HMMA.16816.F32 R64, R20.reuse, R34, R64 ;  /* 0x000000221440723c */ /* 0x040fe60000001840 */
[----:B------:R4:W5:Y:S05]  /*12cd0*/  MUFU.EX2 R150, R32 ;  /* 0x0000002000967308 */ /* 0x00096a0000000800 */
[C---:B-1----:R-:W-:Y:S07]  /*12ce0*/  HMMA.16816.F32 R68, R20.reuse, R24, R68 ;  /* 0x000000181444723c */ /* 0x042fee0000001844 */
[--C-:B------:R-:W-:Y:S01]  /*12cf0*/  FFMA.FTZ R24, R39, c[0x0][0x2d0], -R108.reuse ;  /* 0x0000b40027187a23 */ /* 0x100fe2000001086c */
[C---:B------:R-:W-:Y:S03]  /*12d00*/  HMMA.16816.F32 R72, R20.reuse, R26, R72 ;  /* 0x0000001a1448723c */ /* 0x040fe60000001848 */
[----:B------:R1:W-:Y:S05]  /*12d10*/  MUFU.EX2 R148, R24 ;  /* 0x0000001800947308 */ /* 0x0003ea0000000800 */
[C---:B--2---:R-:W-:Y:S04]  /*12d20*/  HMMA.16816.F32 R76, R20.reuse, R28, R76 ;  /* 0x0000001c144c723c */ /* 0x044fe8000000184c */
[----:B----4-:R-:W-:Y:S02]  /*12d30*/  FFMA.FTZ R32, R38, c[0x0][0x2d0], -R108 ;  /* 0x0000b40026207a23 */ /* 0x010fe4000001086c */
[----:B------:R-:W-:Y:S01]  /*12d40*/  LDSM.16.MT88.4 R36, [R204+0x5000] ;  /* 0x00500000cc24783b */ /* 0x000fe20000004200 */
[----:B------:R-:W-:Y:S01]  /*12d50*/  FFMA.FTZ R28, R41, c[0x0][0x2d0], -R110 ;  /* 0x0000b400291c7a23 */ /* 0x000fe2000001086e */
[C---:B------:R-:W-:Y:S01]  /*12d60*/  HMMA.16816.F32 R80, R20.reuse, R30, R80 ;  /* 0x0000001e1450723c */ /* 0x040fe20000001850 */
[----:B------:R2:W4:Y:S03]  /*12d70*/  MUFU.EX2 R149, R32 ;  /* 0x0000002000957308 */ /* 0x0005260000000800 */
[----:B-----5:R-:W-:Y:S04]  /*12d80*/  FADD.FTZ R2, R150, R2 ;  /* 0x0000000296027221 */ /* 0x020fe80000010000 */
[C---:B---3--:R-:W-:Y:S03]  /*12d90*/  HMMA.16816.F32 R84, R20.reuse, R112, R84 ;  /* 0x000000701454723c */ /* 0x048fe60000001854 */
[----:B------:R3:W5:Y:S01]  /*12da0*/  MUFU.EX2 R146, R28 ;  /* 0x0000001c00927308 */ /* 0x0007620000000800 */
[----:B-1----:R-:W-:Y:S01]  /*12db0*/  LDSM.16.MT88.4 R24, [R205+0x5000] ;  /* 0x00500000cd18783b */ /* 0x002fe20000004200 */
[----:B------:R-:W-:Y:S03]  /*12dc0*/  FADD.FTZ R2, R147, R2 ;  /* 0x0000000293027221 */ /* 0x000fe60000010000 */
[C---:B------:R-:W-:Y:S04]  /*12dd0*/  HMMA.16816.F32 R88, R20.reuse, R114, R88 ;  /* 0x000000721458723c */ /* 0x040fe80000001858 */
[----:B--2---:R-:W1:Y:S01]  /*12de0*/  LDSM.16.MT88.4 R32, [R203+0x5000] ;  /* 0x00500000cb20783b */ /* 0x004e620000004200 */
[----:B----4-:R-:W-:Y:S04]  /*12df0*/  FADD.FTZ R0, R149, R0 ;  /* 0x0000000095007221 */ /* 0x010fe80000010000 */
[----:B------:R-:W-:Y:S03]  /*12e00*/  FADD.FTZ R0, R148, R0 ;  /* 0x0000000094007221 */ /* 0x000fe60000010000 */
[----:B---3--:R-:W-:Y:S02]  /*12e10*/  FFMA.FTZ R28, R42, c[0x0][0x2d0], -R108 ;  /* 0x0000b4002a1c7a23 */ /* 0x008fe4000001086c */
[----:B------:R-:W-:Y:S01]  /*12e20*/  LDSM.16.MT88.4 R40, [R205+0x2000] ;  /* 0x00200000cd28783b */ /* 0x000fe20000004200 */
[----:B-----5:R-:W-:Y:S01]  /*12e30*/  FADD.FTZ R2, R146, R2 ;  /* 0x0000000292027221 */ /* 0x020fe20000010000 */
[----:B------:R2:W3:Y:S06]  /*12e40*/  MUFU.EX2 R145, R28 ;  /* 0x0000001c00917308 */ /* 0x0004ec0000000800 */
[----:B--2---:R-:W2:Y:S01]  /*12e50*/  LDSM.16.MT88.4 R28, [R202+0x2000] ;  /* 0x00200000ca1c783b */ /* 0x004ea20000004200 */
[----:B---3--:R-:W-:Y:S01]  /*12e60*/  FADD.FTZ R0, R145, R0 ;  /* 0x0000000091007221 */ /* 0x008fe20000010000 */
[C---:B-1----:R-:W-:Y:S03]  /*12e70*/  HMMA.16816.F32 R12, R20.reuse, R32, R12 ;  /* 0x00000020140c723c */ /* 0x042fe6000000180c */
[----:B------:R-:W-:Y:S05]  /*12e80*/  FADD.FTZ R0, R144, R0 ;  /* 0x0000000090007221 */ /* 0x000fea0000010000 */
[C---:B------:R-:W-:Y:S01]  /*12e90*/  HMMA.16816.F32 R92, R20.reuse, R34, R92 ;  /* 0x00000022145c723c */ /* 0x040fe2000000185c */
[----:B------:R-:W-:Y:S07]  /*12ea0*/  LDSM.16.MT88.4 R32, [R202+0x5800] ;  /* 0x00580000ca20783b */ /* 0x000fee0000004200 */
[C---:B------:R-:W-:Y:S08]  /*12eb0*/  HMMA.16816.F32 R96, R20.reuse, R24, R96 ;  /* 0x000000181460723c */ /* 0x040ff00000001860 */
[C---:B------:R-:W-:Y:S01]  /*12ec0*/  HMMA.16816.F32 R100, R20.reuse, R26, R100 ;  /* 0x0000001a1464723c */ /* 0x040fe20000001864 */
[----:B------:R-:W1:Y:S07]  /*12ed0*/  LDSM.16.MT88.4 R24, [R204+0x2000] ;  /* 0x00200000cc18783b */ /* 0x000e6e0000004200 */
[C---:B------:R-:W-:Y:S07]  /*12ee0*/  HMMA.16816.F32 R16, R20.reuse, R36, R16 ;  /* 0x000000241410723c */ /* 0x040fee0000001810 */
[--C-:B------:R-:W-:Y:S01]  /*12ef0*/  FFMA.FTZ R36, R44, c[0x0][0x2d0], -R110.reuse ;  /* 0x0000b4002c247a23 */ /* 0x100fe2000001086e */
[----:B------:R-:W-:Y:S03]  /*12f00*/  HMMA.16816.F32 R104, R20, R38, R104 ;  /* 0x000000261468723c */ /* 0x000fe60000001868 */
[----:B------:R3:W4:Y:S01]  /*12f10*/  MUFU.EX2 R127, R36 ;  /* 0x00000024007f7308 */ /* 0x0007220000000800 */
[--C-:B------:R-:W-:Y:S03]  /*12f20*/  FFMA.FTZ R44, R56, c[0x0][0x2d0], -R110.reuse ;  /* 0x0000b400382c7a23 */ /* 0x100fe6000001086e */
[----:B------:R-:W-:Y:S02]  /*12f30*/  F2FP.PACK_AB R20, R150, R151 ;  /* 0x000000979614723e */ /* 0x000fe400000000ff */
[----:B------:R-:W-:Y:S03]  /*12f40*/  F2FP.PACK_AB R21, R148, R149 ;  /* 0x000000959415723e */ /* 0x000fe600000000ff */
[----:B------:R-:W-:Y:S02]  /*12f50*/  F2FP.PACK_AB R22, R146, R147 ;  /* 0x000000939216723e */ /* 0x000fe400000000ff */
[----:B------:R-:W-:Y:S07]  /*12f60*/  F2FP.PACK_AB R23, R144, R145 ;  /* 0x000000919017723e */ /* 0x000fee00000000ff */
[C---:B--2---:R-:W-:Y:S03]  /*12f70*/  HMMA.16816.F32 R4, R20.reuse, R28, R4 ;  /* 0x0000001c1404723c */ /* 0x044fe60000001804 */
[----:B---3--:R-:W-:Y:S05]  /*12f80*/  FFMA.FTZ R36, R45, c[0x0][0x2d0], -R110 ;  /* 0x0000b4002d247a23 */ /* 0x008fea000001086e */
[C---:B------:R-:W-:Y:S01]  /*12f90*/  HMMA.16816.F32 R8, R20.reuse, R30, R8 ;  /* 0x0000001e1408723c */ /* 0x040fe20000001808 */
[----:B------:R-:W2:Y:S01]  /*12fa0*/  LDSM.16.MT88.4 R28, [R203+0x5800] ;  /* 0x00580000cb1c783b */ /* 0x000ea20000004200 */
[----:B------:R3:W5:Y:S02]  /*12fb0*/  MUFU.EX2 R126, R36 ;  /* 0x00000024007e7308 */ /* 0x0007640000000800 */
[----:B----4-:R-:W-:Y:S04]  /*12fc0*/  FADD.FTZ R2, R127, R2 ;  /* 0x000000027f027221 */ /* 0x010fe80000010000 */
[C---:B------:R-:W-:Y:S08]  /*12fd0*/  HMMA.16816.F32 R60, R20.reuse, R116, R60 ;  /* 0x00000074143c723c */ /* 0x040ff0000000183c */
[C---:B------:R-:W-:Y:S01]  /*12fe0*/  HMMA.16816.F32 R64, R20.reuse, R118, R64 ;  /* 0x000000761440723c */ /* 0x040fe20000001840 */
[----:B------:R-:W-:Y:S07]  /*12ff0*/  LDSM.16.MT88.4 R116, [R202+0x3000] ;  /* 0x00300000ca74783b */ /* 0x000fee0000004200 */
[C---:B------:R-:W-:Y:S01]  /*13000*/  HMMA.16816.F32 R68, R20.reuse, R40, R68 ;  /* 0x000000281444723c */ /* 0x040fe20000001844 */
[----:B---3--:R-:W3:Y:S03]  /*13010*/  LDSM.16.MT88.4 R36, [R205+0x5800] ;  /* 0x00580000cd24783b */ /* 0x008ee60000004200 */
[----:B-----5:R-:W-:Y:S03]  /*13020*/  FADD.FTZ R2, R126, R2 ;  /* 0x000000027e027221 */ /* 0x020fe60000010000 */
[--C-:B------:R-:W-:Y:S01]  /*13030*/  FFMA.FTZ R40, R46, c[0x0][0x2d0], -R108.reuse ;  /* 0x0000b4002e287a23 */ /* 0x100fe2000001086c */
[C---:B------:R-:W-:Y:S03]  /*13040*/  HMMA.16816.F32 R72, R20.reuse, R42, R72 ;  /* 0x0000002a1448723c */ /* 0x040fe60000001848 */
[----:B------:R4:W5:Y:S05]  /*13050*/  MUFU.EX2 R125, R40 ;  /* 0x00000028007d7308 */ /* 0x00096a0000000800 */
[C---:B-1----:R-:W-:Y:S07]  /*13060*/  HMMA.16816.F32 R76, R20.reuse, R24, R76 ;  /* 0x00000018144c723c */ /* 0x042fee000000184c */
[----:B------:R-:W-:Y:S01]  /*13070*/  FFMA.FTZ R24, R47, c[0x0][0x2d0], -R108 ;  /* 0x0000b4002f187a23 */ /* 0x000fe2000001086c */
[C---:B------:R-:W-:Y:S03]  /*13080*/  HMMA.16816.F32 R80, R20.reuse, R26, R80 ;  /* 0x0000001a1450723c */ /* 0x040fe60000001850 */
[----:B------:R1:W1:Y:S05]  /*13090*/  MUFU.EX2 R124, R24 ;  /* 0x00000018007c7308 */ /* 0x00026a0000000800 */
[C---:B------:R-:W-:Y:S01]  /*130a0*/  HMMA.16816.F32 R84, R20.reuse, R32, R84 ;  /* 0x000000201454723c */ /* 0x040fe20000001854 */
[----:B----4-:R-:W-:Y:S03]  /*130b0*/  LDSM.16.MT88.4 R40, [R203+0x6000] ;  /* 0x00600000cb28783b */ /* 0x010fe60000004200 */
[----:B-----5:R-:W-:Y:S03]  /*130c0*/  FADD.FTZ R0, R125, R0 ;  /* 0x000000007d007221 */ /* 0x020fe60000010000 */
[----:B------:R-:W-:Y:S01]  /*130d0*/  FFMA.FTZ R32, R48, c[0x0][0x2d0], -R110 ;  /* 0x0000b40030207a23 */ /* 0x000fe2000001086e */
[C---:B------:R-:W-:Y:S03]  /*130e0*/  HMMA.16816.F32 R88, R20.reuse, R34, R88 ;  /* 0x000000221458723c */ /* 0x040fe60000001858 */
[----:B------:R4:W5:Y:S05]  /*130f0*/  MUFU.EX2 R143, R32 ;  /* 0x00000020008f7308 */ /* 0x00096a0000000800 */
[C---:B--2---:R-:W-:Y:S01]  /*13100*/  HMMA.16816.F32 R12, R20.reuse, R28, R12 ;  /* 0x0000001c140c723c */ /* 0x044fe2000000180c */
[----:B-1----:R-:W1:Y:S03]  /*13110*/  LDSM.16.MT88.4 R24, [R204+0x5800] ;  /* 0x00580000cc18783b */ /* 0x002e660000004200 */
[----:B------:R-:W-:Y:S03]  /*13120*/  FADD.FTZ R0, R124, R0 ;  /* 0x000000007c007221 */ /* 0x000fe60000010000 */
[----:B------:R-:W-:Y:S01]  /*13130*/  FFMA.FTZ R28, R50, c[0x0][0x2d0], -R108 ;  /* 0x0000b400321c7a23 */ /* 0x000fe2000001086c */
[C---:B------:R-:W-:Y:S03]  /*13140*/  HMMA.16816.F32 R92, R20.reuse, R30, R92 ;  /* 0x0000001e145c723c */ /* 0x040fe6000000185c */
[----:B------:R2:W2:Y:S05]  /*13150*/  MUFU.EX2 R141, R28 ;  /* 0x0000001c008d7308 */ /* 0x0004aa0000000800 */
[C---:B---3--:R-:W-:Y:S04]  /*13160*/  HMMA.16816.F32 R96, R20.reuse, R36, R96 ;  /* 0x000000241460723c */ /* 0x048fe80000001860 */
[----:B----4-:R-:W-:Y:S02]  /*13170*/  FFMA.FTZ R32, R49, c[0x0][0x2d0], -R110 ;  /* 0x0000b40031207a23 */ /* 0x010fe4000001086e */
[----:B-----5:R-:W-:Y:S02]  /*13180*/  FADD.FTZ R2, R143, R2 ;  /* 0x000000028f027221 */ /* 0x020fe40000010000 */
[C---:B------:R-:W-:Y:S01]  /*13190*/  HMMA.16816.F32 R100, R20.reuse, R38, R100 ;  /* 0x000000261464723c */ /* 0x040fe20000001864 */
[----:B------:R3:W4:Y:S03]  /*131a0*/  MUFU.EX2 R142, R32 ;  /* 0x00000020008e7308 */ /* 0x0007260000000800 */
[----:B------:R-:W-:Y:S01]  /*131b0*/  FFMA.FTZ R36, R53, c[0x0][0x2d0], -R110 ;  /* 0x0000b40035247a23 */ /* 0x000fe2000001086e */
[----:B--2---:R-:W2:Y:S06]  /*131c0*/  LDSM.16.MT88.4 R28, [R202+0x2800] ;  /* 0x00280000ca1c783b */ /* 0x004eac0000004200 */
[----:B------:R5:W-:Y:S01]  /*131d0*/  MUFU.EX2 R138, R36 ;  /* 0x00000024008a7308 */ /* 0x000be20000000800 */
[----:B------:R-:W-:Y:S01]  /*131e0*/  FADD.FTZ R0, R141, R0 ;  /* 0x000000008d007221 */ /* 0x000fe20000010000 */
[C---:B-1----:R-:W-:Y:S03]  /*131f0*/  HMMA.16816.F32 R16, R20.reuse, R24, R16 ;  /* 0x000000181410723c */ /* 0x042fe60000001810 */
[----:B---3--:R-:W-:Y:S05]  /*13200*/  FFMA.FTZ R32, R51, c[0x0][0x2d0], -R108 ;  /* 0x0000b40033207a23 */ /* 0x008fea000001086c */
[----:B------:R-:W-:Y:S01]  /*13210*/  HMMA.16816.F32 R104, R20, R26, R104 ;  /* 0x0000001a1468723c */ /* 0x000fe20000001868 */
[----:B------:R-:W-:Y:S01]  /*13220*/  LDSM.16.MT88.4 R48, [R204+0x6000] ;  /* 0x00600000cc30783b */ /* 0x000fe20000004200 */
[----:B------:R1:W3:Y:S02]  /*13230*/  MUFU.EX2 R140, R32 ;  /* 0x00000020008c7308 */ /* 0x0002e40000000800 */
[----:B------:R-:W-:Y:S03]  /*13240*/  FFMA.FTZ R24, R52, c[0x0][0x2d0], -R110 ;  /* 0x0000b40034187a23 */ /* 0x000fe6000001086e */
[----:B------:R-:W-:Y:S01]  /*13250*/  F2FP.PACK_AB R20, R126, R127 ;  /* 0x0000007f7e14723e */ /* 0x000fe200000000ff */
[--C-:B-----5:R-:W-:Y:S04]  /*13260*/  FFMA.FTZ R36, R54, c[0x0][0x2d0], -R108.reuse ;  /* 0x0000b40036247a23 */ /* 0x120fe8000001086c */
[----:B------:R5:W5:Y:S01]  /*13270*/  MUFU.EX2 R139, R24 ;  /* 0x00000018008b7308 */ /* 0x000b620000000800 */
[----:B------:R-:W-:Y:S02]  /*13280*/  F2FP.PACK_AB R21, R124, R125 ;  /* 0x0000007d7c15723e */ /* 0x000fe400000000ff */
[----:B----4-:R-:W-:Y:S07]  /*13290*/  F2FP.PACK_AB R22, R142, R143 ;  /* 0x0000008f8e16723e */ /* 0x010fee00000000ff */
[----:B------:R4:W-:Y:S01]  /*132a0*/  MUFU.EX2 R137, R36 ;  /* 0x0000002400897308 */ /* 0x0009e20000000800 */
[----:B-1----:R-:W1:Y:S01]  /*132b0*/  LDSM.16.MT88.4 R32, [R203+0x2800] ;  /* 0x00280000cb20783b */ /* 0x002e620000004200 */
[----:B---3--:R-:W-:Y:S07]  /*132c0*/  F2FP.PACK_AB R23, R140, R141 ;  /* 0x0000008d8c17723e */ /* 0x008fee00000000ff */
[C---:B--2---:R-:W-:Y:S01]  /*132d0*/  HMMA.16816.F32 R4, R20.reuse, R28, R4 ;  /* 0x0000001c1404723c */ /* 0x044fe20000001804 */
[----:B-----5:R-:W2:Y:S06]  /*132e0*/  LDSM.16.MT88.4 R24, [R205+0x2800] ;  /* 0x00280000cd18783b */ /* 0x020eac0000004200 */
[----:B------:R-:W-:Y:S01]  /*132f0*/  FFMA.FTZ R28, R55, c[0x0][0x2d0], -R108 ;  /* 0x0000b400371c7a23 */ /* 0x000fe2000001086c */
[C---:B------:R-:W-:Y:S01]  /*13300*/  HMMA.16816.F32 R8, R20.reuse, R30, R8 ;  /* 0x0000001e1408723c */ /* 0x040fe20000001808 */
[----:B------:R3:W-:Y:S01]  /*13310*/  MUFU.EX2 R55, R44 ;  /* 0x0000002c00377308 */ /* 0x0007e20000000800 */
[----:B----4-:R-:W4:Y:S09]  /*13320*/  LDSM.16.MT88.4 R36, [R204+0x2800] ;  /* 0x00280000cc24783b */ /* 0x010f320000004200 */
[----:B------:R5:W2:Y:S01]  /*13330*/  MUFU.EX2 R136, R28 ;  /* 0x0000001c00887308 */ /* 0x000aa20000000800 */
[C---:B-1----:R-:W-:Y:S01]  /*13340*/  HMMA.16816.F32 R60, R20.reuse, R32, R60 ;  /* 0x00000020143c723c */ /* 0x042fe2000000183c */
[----:B---3--:R-:W-:Y:S06]  /*13350*/  LDSM.16.MT88.4 R44, [R205+0x6000] ;  /* 0x00600000cd2c783b */ /* 0x008fec0000004200 */
[----:B------:R-:W-:Y:S01]  /*13360*/  FFMA.FTZ R32, R57, c[0x0][0x2d0], -R110 ;  /* 0x0000b40039207a23 */ /* 0x000fe2000001086e */
[C---:B------:R-:W-:Y:S01]  /*13370*/  HMMA.16816.F32 R64, R20.reuse, R34, R64 ;  /* 0x000000221440723c */ /* 0x040fe20000001840 */
[----:B-----5:R-:W1:Y:S02]  /*13380*/  LDSM.16.MT88.4 R28, [R202+0x6000] ;  /* 0x00600000ca1c783b */ /* 0x020e640000004200 */
[----:B------:R3:W5:Y:S01]  /*13390*/  MUFU.EX2 R54, R32 ;  /* 0x0000002000367308 */ /* 0x0007620000000800 */
[----:B------:R-:W-:Y:S04]  /*133a0*/  MOV R110, R3 ;  /* 0x00000003006e7202 */ /* 0x000fe80000000f00 */
[C---:B--2---:R-:W-:Y:S08]  /*133b0*/  HMMA.16816.F32 R68, R20.reuse, R24, R68 ;  /* 0x000000181444723c */ /* 0x044ff00000001844 */
[C---:B------:R-:W-:Y:S01]  /*133c0*/  HMMA.16816.F32 R72, R20.reuse, R26, R72 ;  /* 0x0000001a1448723c */ /* 0x040fe20000001848 */
[----:B------:R-:W-:Y:S07]  /*133d0*/  LDSM.16.MT88.4 R24, [R205+0x3000] ;  /* 0x00300000cd18783b */ /* 0x000fee0000004200 */
[C---:B----4-:R-:W-:Y:S04]  /*133e0*/  HMMA.16816.F32 R76, R20.reuse, R36, R76 ;  /* 0x00000024144c723c */ /* 0x050fe8000000184c */
[--C-:B---3--:R-:W-:Y:S02]  /*133f0*/  FFMA.FTZ R32, R58, c[0x0][0x2d0], -R108.reuse ;  /* 0x0000b4003a207a23 */ /* 0x108fe4000001086c */
[----:B------:R-:W-:Y:S02]  /*13400*/  FFMA.FTZ R108, R59, c[0x0][0x2d0], -R108 ;  /* 0x0000b4003b6c7a23 */ /* 0x000fe4000001086c */
[C---:B------:R-:W-:Y:S01]  /*13410*/  HMMA.16816.F32 R80, R20.reuse, R38, R80 ;  /* 0x000000261450723c */ /* 0x040fe20000001850 */
[----:B------:R2:W-:Y:S07]  /*13420*/  MUFU.EX2 R53, R32 ;  /* 0x0000002000357308 */ /* 0x0005ee0000000800 */
[C---:B-1----:R-:W-:Y:S03]  /*13430*/  HMMA.16816.F32 R84, R20.reuse, R28, R84 ;  /* 0x0000001c1454723c */ /* 0x042fe60000001854 */
[----:B------:R-:W1:Y:S05]  /*13440*/  MUFU.EX2 R52, R108 ;  /* 0x0000006c00347308 */ /* 0x000e6a0000000800 */
[C---:B------:R-:W-:Y:S01]  /*13450*/  HMMA.16816.F32 R88, R20.reuse, R30, R88 ;  /* 0x0000001e1458723c */ /* 0x040fe20000001858 */
[----:B------:R-:W-:Y:S07]  /*13460*/  LDSM.16.MT88.4 R28, [R204+0x3000] ;  /* 0x00300000cc1c783b */ /* 0x000fee0000004200 */
[C---:B------:R-:W-:Y:S01]  /*13470*/  HMMA.16816.F32 R12, R20.reuse, R40, R12 ;  /* 0x00000028140c723c */ /* 0x040fe2000000180c */
[----:B--2---:R-:W2:Y:S07]  /*13480*/  LDSM.16.MT88.4 R32, [R203+0x3000] ;  /* 0x00300000cb20783b */ /* 0x004eae0000004200 */
[C---:B------:R-:W-:Y:S08]  /*13490*/  HMMA.16816.F32 R92, R20.reuse, R42, R92 ;  /* 0x0000002a145c723c */ /* 0x040ff0000000185c */
[C---:B------:R-:W-:Y:S08]  /*134a0*/  HMMA.16816.F32 R96, R20.reuse, R44, R96 ;  /* 0x0000002c1460723c */ /* 0x040ff00000001860 */
[C---:B------:R-:W-:Y:S08]  /*134b0*/  HMMA.16816.F32 R100, R20.reuse, R46, R100 ;  /* 0x0000002e1464723c */ /* 0x040ff00000001864 */
[C---:B------:R-:W-:Y:S08]  /*134c0*/  HMMA.16816.F32 R16, R20.reuse, R48, R16 ;  /* 0x000000301410723c */ /* 0x040ff00000001810 */
[----:B------:R-:W-:Y:S07]  /*134d0*/  HMMA.16816.F32 R104, R20, R50, R104 ;  /* 0x000000321468723c */ /* 0x000fee0000001868 */
[----:B------:R-:W-:Y:S02]  /*134e0*/  F2FP.PACK_AB R20, R138, R139 ;  /* 0x0000008b8a14723e */ /* 0x000fe400000000ff */
[----:B------:R-:W-:Y:S03]  /*134f0*/  F2FP.PACK_AB R21, R136, R137 ;  /* 0x000000898815723e */ /* 0x000fe600000000ff */
[----:B-----5:R-:W-:Y:S02]  /*13500*/  F2FP.PACK_AB R22, R54, R55 ;  /* 0x000000373616723e */ /* 0x020fe400000000ff */
[----:B-1----:R-:W-:Y:S07]  /*13510*/  F2FP.PACK_AB R23, R52, R53 ;  /* 0x000000353417723e */ /* 0x002fee00000000ff */
[C---:B------:R-:W-:Y:S01]  /*13520*/  HMMA.16816.F32 R112, R20.reuse, R116, R4 ;  /* 0x000000741470723c */ /* 0x040fe20000001804 */
[----:B------:R-:W1:Y:S07]  /*13530*/  LDSM.16.MT88.4 R4, [R202+0x6800] ;  /* 0x00680000ca04783b */ /* 0x000e6e0000004200 */
[C---:B------:R-:W-:Y:S01]  /*13540*/  HMMA.16816.F32 R116, R20.reuse, R118, R8 ;  /* 0x000000761474723c */ /* 0x040fe20000001808 */
[----:B------:R-:W3:Y:S07]  /*13550*/  LDSM.16.MT88.4 R8, [R203+0x6800] ;  /* 0x00680000cb08783b */ /* 0x000eee0000004200 */
[C---:B--2---:R-:W-:Y:S08]  /*13560*/  HMMA.16816.F32 R60, R20.reuse, R32, R60 ;  /* 0x00000020143c723c */ /* 0x044ff0000000183c */
[C---:B------:R-:W-:Y:S08]  /*13570*/  HMMA.16816.F32 R64, R20.reuse, R34, R64 ;  /* 0x000000221440723c */ /* 0x040ff00000001840 */
[C---:B------:R-:W-:Y:S08]  /*13580*/  HMMA.16816.F32 R68, R20.reuse, R24, R68 ;  /* 0x000000181444723c */ /* 0x040ff00000001844 */
[C---:B------:R-:W-:Y:S01]  /*13590*/  HMMA.16816.F32 R72, R20.reuse, R26, R72 ;  /* 0x0000001a1448723c */ /* 0x040fe20000001848 */
[----:B------:R-:W2:Y:S07]  /*135a0*/  LDSM.16.MT88.4 R24, [R205+0x6800] ;  /* 0x00680000cd18783b */ /* 0x000eae0000004200 */
[C---:B------:R-:W-:Y:S08]  /*135b0*/  HMMA.16816.F32 R76, R20.reuse, R28, R76 ;  /* 0x0000001c144c723c */ /* 0x040ff0000000184c */
[C---:B------:R-:W-:Y:S08]  /*135c0*/  HMMA.16816.F32 R80, R20.reuse, R30, R80 ;  /* 0x0000001e1450723c */ /* 0x040ff00000001850 */
[C---:B-1----:R-:W-:Y:S08]  /*135d0*/  HMMA.16816.F32 R84, R20.reuse, R4, R84 ;  /* 0x000000041454723c */ /* 0x042ff00000001854 */
[C---:B------:R-:W-:Y:S01]  /*135e0*/  HMMA.16816.F32 R88, R20.reuse, R6, R88 ;  /* 0x000000061458723c */ /* 0x040fe20000001858 */
[----:B------:R-:W1:Y:S07]  /*135f0*/  LDSM.16.MT88.4 R4, [R204+0x6800] ;  /* 0x00680000cc04783b */ /* 0x000e6e0000004200 */
[C---:B---3--:R-:W-:Y:S08]  /*13600*/  HMMA.16816.F32 R120, R20.reuse, R8, R12 ;  /* 0x000000081478723c */ /* 0x048ff0000000180c */
[C---:B------:R-:W-:Y:S08]  /*13610*/  HMMA.16816.F32 R92, R20.reuse, R10, R92 ;  /* 0x0000000a145c723c */ /* 0x040ff0000000185c */
[C---:B--2---:R-:W-:Y:S08]  /*13620*/  HMMA.16816.F32 R96, R20.reuse, R24, R96 ;  /* 0x000000181460723c */ /* 0x044ff00000001860 */
        /* <DEDUP_REMOVED lines=14> */
.L_x_1669:
        /* <DEDUP_REMOVED lines=8> */
.L_x_1736:
        /* <DEDUP_REMOVED lines=85> */
.L_x_1638:
[----:B------:R-:W1:Y:S01]  /*13ce0*/  S2R R11, SR_TID.X ;  /* 0x00000000000b7919 */ /* 0x000e620000002100 */
[----:B------:R-:W-:Y:S01]  /*13cf0*/  BSSY B0, `(.L_x_1674) ;  /* 0x0000010000007945 */ /* 0x000fe20003800000 */
[----:B-1----:R-:W-:-:S13]  /*13d00*/  LOP3.LUT P0, RZ, R11, 0xff, RZ, 0xc0, !PT ;  /* 0x000000ff0bff7812 */ /* 0x002fda000780c0ff */
[----:B------:R-:W-:Y:S05]  /*13d10*/  @P0 BRA `(.L_x_1675) ;  /* 0x000000d000000947 */ /* 0x000fea0003800000 */
[----:B------:R-:W1:Y:S01]  /*13d20*/  S2R R4, SR_LANEID ;  /* 0x0000000000047919 */ /* 0x000e620000000000 */
[----:B------:R-:W-:Y:S01]  /*13d30*/  VOTEU.ANY UR4, UPT, PT ;  /* 0x0000000000047886 */ /* 0x000fe200038e0100 */
[----:B------:R-:W-:Y:S01]  /*13d40*/  IMAD.MOV.U32 R5, RZ, RZ, c[0x0][0x564] ;  /* 0x00015900ff057624 */ /* 0x000fe200078e00ff */
[----:B------:R-:W1:Y:S08]  /*13d50*/  FLO.U32 R3, UR4 ;  /* 0x0000000400037d00 */ /* 0x000e7000080e0000 */
[----:B------:R-:W2:Y:S01]  /*13d60*/  POPC R2, UR4 ;  /* 0x0000000400027d09 */ /* 0x000ea20008000000 */
[----:B-1----:R-:W-:Y:S01]  /*13d70*/  ISETP.EQ.U32.AND P0, PT, R3, R4, PT ;  /* 0x000000040300720c */ /* 0x002fe20003f02070 */
[----:B------:R-:W-:-:S12]  /*13d80*/  IMAD.MOV.U32 R4, RZ, RZ, c[0x0][0x560] ;  /* 0x00015800ff047624 */ /* 0x000fd800078e00ff */
[----:B--2---:R1:W2:Y:S04]  /*13d90*/  @P0 ATOMG.E.ADD.STRONG.GPU PT, R2, [R4.64], R2 ;  /* 0x00000002040209a8 */ /* 0x0042a800081ee1ca */
[----:B-1----:R-:W1:Y:S04]  /*13da0*/  S2R R4, SR_LTMASK ;  /* 0x0000000000047919 */ /* 0x002e680000003900 */
[----:B--2---:R1:W2:Y:S02]  /*13db0*/  SHFL.IDX PT, R3, R2, R3, 0x1f ;  /* 0x00001f0302037589 */ /* 0x0042a400000e0000 */
[----:B-1----:R-:W-:-:S06]  /*13dc0*/  LOP3.LUT R2, R4, UR4, RZ, 0xc0, !PT ;  /* 0x0000000404027c12 */ /* 0x002fcc000f8ec0ff */
[----:B------:R-:W2:Y:S02]  /*13dd0*/  POPC R2, R2 ;  /* 0x0000000200027309 */ /* 0x000ea40000000000 */
[----:B--2---:R-:W-:-:S06]  /*13de0*/  IADD3 R240, R3, c[0x0][0xc], R2 ;  /* 0x0000030003f07a10 */ /* 0x004fcc0007ffe002 */
.L_x_1675:
[----:B------:R-:W-:Y:S05]  /*13df0*/  BSYNC B0 ;  /* 0x0000000000007941 */ /* 0x000fea0003800000 */
.L_x_1674:
[----:B------:R-:W-:Y:S01]  /*13e00*/  PRMT R0, R0, 0x9910, RZ ;  /* 0x0000991000007816 */ /* 0x000fe200000000ff */
[----:B------:R-:W-:Y:S01]  /*13e10*/  IMAD.SHL.U32 R28, R232, 0x8, RZ ;  /* 0x00000008e81c7824 */ /* 0x000fe200078e00ff */
[----:B------:R-:W-:Y:S01]  /*13e20*/  BSSY B1, `(.L_x_1676) ;  /* 0x00002ac000017945 */ /* 0x000fe20003800000 */
[----:B------:R-:W-:Y:S01]  /*13e30*/  IMAD.MOV.U32 R95, RZ, RZ, R240 ;  /* 0x000000ffff5f7224 */ /* 0x000fe200078e00f0 */
[----:B------:R-:W-:Y:S02]  /*13e40*/  ISETP.NE.AND P0, PT, R0, RZ, PT ;  /* 0x000000ff0000720c */ /* 0x000fe40003f05270 */
[----:B------:R-:W-:Y:S02]  /*13e50*/  SHF.R.S32.HI R30, RZ, 0x1f, R209 ;  /* 0x0000001fff1e7819 */ /* 0x000fe400000114d1 */
[----:B------:R-:W-:-:S02]  /*13e60*/  SHF.R.S32.HI R9, RZ, 0x1f, R233 ;  /* 0x0000001fff097819 */ /* 0x000fc400000114e9 */
[----:B------:R-:W-:-:S07]  /*13e70*/  SHF.R.S32.HI R29, RZ, 0x1f, R28 ;  /* 0x0000001fff1d7819 */ /* 0x000fce000001141c */
        /* <DEDUP_REMOVED lines=113> */
.L_x_1678:
[----:B-1----:R-:W2:Y:S01]  /*14590*/  LDL R24, [R1+0x4] ;  /* 0x0000040001187983 */ /* 0x002ea20000100800 */
[----:B------:R-:W-:Y:S01]  /*145a0*/  ISETP.GT.AND P2, PT, R2, 0x1, PT ;  /* 0x000000010200780c */ /* 0x000fe20003f44270 */
[----:B------:R-:W-:Y:S01]  /*145b0*/  IMAD.MOV.U32 R2, RZ, RZ, 0x368 ;  /* 0x00000368ff027424 */ /* 0x000fe200078e00ff */
[----:B------:R-:W-:-:S02]  /*145c0*/  SHF.R.S32.HI R0, RZ, 0x1f, R7 ;  /* 0x0000001fff007819 */ /* 0x000fc40000011407 */
[----:B------:R-:W-:Y:S02]  /*145d0*/  LOP3.LUT R3, R7, 0xffffffe0, RZ, 0xc0, !PT ;  /* 0xffffffe007037812 */ /* 0x000fe400078ec0ff */
[----:B------:R-:W-:Y:S02]  /*145e0*/  SEL R2, R2, 0x328, P2 ;  /* 0x0000032802027807 */ /* 0x000fe40001000000 */
[----:B------:R-:W-:Y:S01]  /*145f0*/  LEA.HI R0, R0, R10, RZ, 0x3 ;  /* 0x0000000a00007211 */ /* 0x000fe200078f18ff */
[----:B------:R-:W-:Y:S01]  /*14600*/  IMAD.IADD R16, R11, 0x1, -R3 ;  /* 0x000000010b107824 */ /* 0x000fe200078e0a03 */
[----:B------:R1:W3:Y:S01]  /*14610*/  LDC.64 R4, c[0x0][R2+0x170] ;  /* 0x00005c0002047b82 */ /* 0x0002e20000000a00 */
[----:B------:R-:W-:Y:S02]  /*14620*/  ISETP.NE.U32.AND P0, PT, RZ, c[0x0][0x500], PT ;  /* 0x00014000ff007a0c */ /* 0x000fe40003f05070 */
[----:B------:R-:W-:Y:S02]  /*14630*/  LOP3.LUT R0, R0, 0xffffff8, RZ, 0xc0, !PT ;  /* 0x0ffffff800007812 */ /* 0x000fe400078ec0ff */
[----:B------:R-:W-:-:S02]  /*14640*/  SHF.R.S32.HI R7, RZ, 0x1f, R16 ;  /* 0x0000001fff077819 */ /* 0x000fc40000011410 */
[----:B------:R-:W-:Y:S01]  /*14650*/  ISETP.NE.AND.EX P0, PT, RZ, c[0x0][0x504], PT, P0 ;  /* 0x00014100ff007a0c */ /* 0x000fe20003f05300 */
[----:B------:R1:W4:Y:S01]  /*14660*/  LDC.64 R12, c[0x0][R2+0x168] ;  /* 0x00005a00020c7b82 */ /* 0x0003220000000a00 */
[----:B------:R-:W-:Y:S01]  /*14670*/  IMAD.IADD R3, R10, 0x1, -R0 ;  /* 0x000000010a037824 */ /* 0x000fe200078e0a00 */
[----:B------:R-:W-:Y:S02]  /*14680*/  LEA.HI R0, R6, R6, RZ, 0x1 ;  /* 0x0000000606007211 */ /* 0x000fe400078f08ff */
[----:B------:R-:W-:Y:S01]  /*14690*/  LEA.HI R22, R7, R16, RZ, 0x2 ;  /* 0x0000001007167211 */ /* 0x000fe200078f10ff */
[----:B------:R-:W-:Y:S01]  /*146a0*/  IMAD.MOV.U32 R7, RZ, RZ, c[0x0][0x4e8] ;  /* 0x00013a00ff077624 */ /* 0x000fe200078e00ff */
[----:B------:R-:W-:Y:S02]  /*146b0*/  LOP3.LUT R0, R0, 0x1ffffffe, RZ, 0xc0, !PT ;  /* 0x1ffffffe00007812 */ /* 0x000fe400078ec0ff */
[----:B------:R1:W2:Y:S02]  /*146c0*/  LDC.64 R20, c[0x0][R2+0x178] ;  /* 0x00005e0002147b82 */ /* 0x0002a40000000a00 */
[----:B------:R-:W-:Y:S01]  /*146d0*/  ISETP.NE.AND P3, PT, R7, 0x1, PT ;  /* 0x000000010700780c */ /* 0x000fe20003f65270 */
[----:B------:R-:W-:Y:S01]  /*146e0*/  IMAD.IADD R0, R6, 0x1, -R0 ;  /* 0x0000000106007824 */ /* 0x000fe200078e0a00 */
[----:B------:R-:W-:-:S04]  /*146f0*/  SEL R7, R233, RZ, !P0 ;  /* 0x000000ffe9077207 */ /* 0x000fc80004000000 */
[----:B------:R1:W2:Y:S02]  /*14700*/  LDC.64 R18, c[0x0][R2+0x160] ;  /* 0x0000580002127b82 */ /* 0x0002a40000000a00 */
[----:B-1----:R-:W-:-:S05]  /*14710*/  SHF.R.S32.HI R2, RZ, 0x2, R22 ;  /* 0x00000002ff027819 */ /* 0x002fca0000011416 */
[----:B------:R-:W-:Y:S01]  /*14720*/  IMAD R15, R3, 0x10, R2 ;  /* 0x00000010030f7824 */ /* 0x000fe200078e0202 */
[----:B------:R-:W-:Y:S01]  /*14730*/  SEL R3, R9, RZ, !P0 ;  /* 0x000000ff09037207 */ /* 0x000fe20004000000 */
[----:B---3--:R-:W-:Y:S02]  /*14740*/  IMAD R2, R5, R7, RZ ;  /* 0x0000000705027224 */ /* 0x008fe400078e02ff */
[----:B------:R-:W-:Y:S02]  /*14750*/  IMAD R0, R0, 0x8, R15 ;  /* 0x0000000800007824 */ /* 0x000fe400078e020f */
[C---:B------:R-:W-:Y:S02]  /*14760*/  IMAD R9, R4.reuse, R3, R2 ;  /* 0x0000000304097224 */ /* 0x040fe400078e0202 */
[----:B------:R-:W-:Y:S02]  /*14770*/  IMAD R10, R241, 0x80, R0 ;  /* 0x00000080f10a7824 */ /* 0x000fe400078e0200 */
[----:B------:R-:W-:-:S04]  /*14780*/  IMAD.WIDE.U32 R2, R4, R7, RZ ;  /* 0x0000000704027225 */ /* 0x000fc800078e00ff */
[----:B------:R-:W-:-:S04]  /*14790*/  @P3 IMAD.HI.U32 R6, R10, c[0x0][0x4ec], RZ ;  /* 0x00013b000a063a27 */ /* 0x000fc800078e00ff */
[----:B----4-:R-:W-:-:S04]  /*147a0*/  IMAD.WIDE.U32 R4, R12, R235, RZ ;  /* 0x000000eb0c047225 */ /* 0x010fc800078e00ff */
[----:B------:R-:W-:Y:S01]  /*147b0*/  IMAD R11, R13, R235, RZ ;  /* 0x000000eb0d0b7224 */ /* 0x000fe200078e02ff */
[----:B-----5:R-:W-:Y:S01]  /*147c0*/  IADD3 R13, P1, P0, R2, R4, R8 ;  /* 0x00000004020d7210 */ /* 0x020fe2000783e008 */
[----:B------:R-:W-:Y:S01]  /*147d0*/  IMAD.MOV.U32 R0, RZ, RZ, R10 ;  /* 0x000000ffff007224 */ /* 0x000fe200078e000a */
[----:B------:R-:W-:Y:S01]  /*147e0*/  @P3 SHF.R.U32.HI R0, RZ, c[0x0][0x4f0], R6 ;  /* 0x00013c00ff003a19 */ /* 0x000fe20000011606 */
[----:B------:R-:W-:Y:S01]  /*147f0*/  IMAD.IADD R12, R3, 0x1, R9 ;  /* 0x00000001030c7824 */ /* 0x000fe200078e0209 */
[----:B------:R-:W-:Y:S01]  /*14800*/  SHF.R.S32.HI R9, RZ, 0x1f, R8 ;  /* 0x0000001fff097819 */ /* 0x000fe20000011408 */
[----:B------:R-:W-:Y:S02]  /*14810*/  IMAD.IADD R4, R5, 0x1, R11 ;  /* 0x0000000105047824 */ /* 0x000fe400078e020b */
[----:B------:R-:W-:Y:S01]  /*14820*/  IMAD R11, R14, c[0x0][0x4e8], RZ ;  /* 0x00013a000e0b7a24 */ /* 0x000fe200078e02ff */
[----:B--2---:R-:W-:-:S05]  /*14830*/  SEL R6, R24, RZ, P2 ;  /* 0x000000ff18067207 */ /* 0x004fca0001000000 */
        /* <DEDUP_REMOVED lines=18> */
[----:B------:R-:W-:-:S03]  /*14960*/  SEL R5, R5, c[0x0][0x454], P2 ;  /* 0x0001150005057a07 */ /* 0x000fc60001000000 */
[----:B------:R-:W-:Y:S01]  /*14970*/  SHFL.IDX PT, R4, R0, RZ, 0x1c1f ;  /* 0x001c1fff00047589 */ /* 0x000fe200000e0000 */
[----:B------:R-:W-:Y:S02]  /*14980*/  LEA.HI.X R3, R2, R5, R3, 0x2, P0 ;  /* 0x0000000502037211 */ /* 0x000fe400000f1403 */
[----:B------:R-:W-:Y:S01]  /*14990*/  LOP3.LUT P0, RZ, R16, 0x3, RZ, 0xc0, !PT ;  /* 0x0000000310ff7812 */ /* 0x000fe2000780c0ff */
[----:B------:R1:W-:Y:S04]  /*149a0*/  SHFL.IDX PT, R2, R0, 0x1, 0x1c1f ;  /* 0x003c1f0000027f89 */ /* 0x0003e800000e0000 */
[----:B------:R-:W2:Y:S04]  /*149b0*/  SHFL.IDX PT, R5, R3, RZ, 0x1c1f ;  /* 0x001c1fff03057589 */ /* 0x000ea800000e0000 */
[----:B------:R-:W3:Y:S01]  /*149c0*/  SHFL.IDX PT, R3, R3, 0x1, 0x1c1f ;  /* 0x003c1f0003037f89 */ /* 0x000ee200000e0000 */
[----:B-1----:R-:W-:-:S05]  /*149d0*/  IMAD R0, R241, 0x80, R15 ;  /* 0x00000080f1007824 */ /* 0x002fca00078e020f */
        /* <DEDUP_REMOVED lines=50> */
.L_x_1737:
[----:B------:R-:W-:Y:S05]  /*14d00*/  BRA.DIV ~URZ, `(.L_x_1681) ;  /* 0x00002ce27f007947 */ /* 0x000fea000b800000 */
[----:B------:R4:W2:Y:S02]  /*14d10*/  SHFL.IDX PT, R0, R10, RZ, 0x181f ;  /* 0x00181fff0a007589 */ /* 0x0008a400000e0000 */
.L_x_1738:
        /* <DEDUP_REMOVED lines=11> */
.L_x_1683:
[----:B------:R-:W-:Y:S05]  /*14dd0*/  BSYNC B0 ;  /* 0x0000000000007941 */ /* 0x000fea0003800000 */
.L_x_1682:
[----:B------:R-:W-:Y:S05]  /*14de0*/  BRA.DIV ~URZ, `(.L_x_1684) ;  /* 0x00002c627f007947 */ /* 0x000fea000b800000 */
[----:B---3--:R3:W4:Y:S04]  /*14df0*/  SHFL.IDX PT, R8, R7, 0x1, 0x181f ;  /* 0x00381f0007087f89 */ /* 0x00872800000e0000 */
[----:B--2---:R3:W2:Y:S02]  /*14e00*/  SHFL.IDX PT, R0, R10, 0x1, 0x181f ;  /* 0x00381f000a007f89 */ /* 0x0046a400000e0000 */
.L_x_1739:
        /* <DEDUP_REMOVED lines=12> */
.L_x_1686:
[----:B------:R-:W-:Y:S05]  /*14ed0*/  BSYNC B0 ;  /* 0x0000000000007941 */ /* 0x000fea0003800000 */
.L_x_1685:
[----:B------:R-:W-:Y:S05]  /*14ee0*/  BRA.DIV ~URZ, `(.L_x_1687) ;  /* 0x00002c227f007947 */ /* 0x000fea000b800000 */
[----:B----4-:R4:W3:Y:S02]  /*14ef0*/  SHFL.IDX PT, R8, R7, 0x2, 0x181f ;  /* 0x00581f0007087f89 */ /* 0x0108e400000e0000 */
.L_x_1740:
[----:B------:R-:W-:Y:S05]  /*14f00*/  BRA.DIV ~URZ, `(.L_x_1688) ;  /* 0x00002c727f007947 */ /* 0x000fea000b800000 */
[----:B--2---:R2:W4:Y:S02]  /*14f10*/  SHFL.IDX PT, R0, R10, 0x2, 0x181f ;  /* 0x00581f000a007f89 */ /* 0x00452400000e0000 */
.L_x_1741:
        /* <DEDUP_REMOVED lines=12> */
.L_x_1690:
[----:B------:R-:W-:Y:S05]  /*14fe0*/  BSYNC B0 ;  /* 0x0000000000007941 */ /* 0x000fea0003800000 */
.L_x_1689:
[----:B------:R-:W-:Y:S05]  /*14ff0*/  BRA.DIV ~URZ, `(.L_x_1691) ;  /* 0x00002be27f007947 */ /* 0x000fea000b800000 */
[----:B---34-:R-:W3:Y:S04]  /*15000*/  SHFL.IDX PT, R7, R7, 0x3, 0x181f ;  /* 0x00781f0007077f89 */ /* 0x018ee800000e0000 */
[----:B------:R4:W2:Y:S02]  /*15010*/  SHFL.IDX PT, R0, R10, 0x3, 0x181f ;  /* 0x00781f000a007f89 */ /* 0x0008a400000e0000 */
.L_x_1742:
        /* <DEDUP_REMOVED lines=13> */
.L_x_1679:
[----:B------:R-:W2:Y:S01]  /*150f0*/  LDL.LU R6, [R1+0x4] ;  /* 0x0000040001067983 */ /* 0x000ea20000300800 */
[----:B------:R-:W-:Y:S02]  /*15100*/  IMAD R0, R9, c[0x0][0x408], RZ ;  /* 0x0001020009007a24 */ /* 0x000fe400078e02ff */
[----:B-1----:R-:W-:-:S04]  /*15110*/  IMAD.WIDE.U32 R2, R8, c[0x0][0x408], RZ ;  /* 0x0001020008027a25 */ /* 0x002fc800078e00ff */
        /* <DEDUP_REMOVED lines=30> */
.L_x_1743:
[----:B------:R-:W-:Y:S05]  /*15300*/  BRA.DIV ~URZ, `(.L_x_1694) ;  /* 0x00002a027f007947 */ /* 0x000fea000b800000 */
[----:B------:R3:W4:Y:S02]  /*15310*/  SHFL.IDX PT, R0, R28, RZ, 0x1c1f ;  /* 0x001c1fff1c007589 */ /* 0x00072400000e0000 */
.L_x_1744:
        /* <DEDUP_REMOVED lines=100> */
.L_x_1696:
[----:B------:R-:W-:Y:S05]  /*15960*/  BSYNC B0 ;  /* 0x0000000000007941 */ /* 0x000fea0003800000 */
.L_x_1695:
[----:B------:R-:W-:Y:S05]  /*15970*/  BRA.DIV ~URZ, `(.L_x_1697) ;  /* 0x000023f27f007947 */ /* 0x000fea000b800000 */
[----:B--2---:R2:W1:Y:S04]  /*15980*/  SHFL.IDX PT, R5, R14, 0x1, 0x1c1f ;  /* 0x003c1f000e057f89 */ /* 0x00446800000e0000 */
[----:B----4-:R2:W4:Y:S02]  /*15990*/  SHFL.IDX PT, R0, R28, 0x1, 0x1c1f ;  /* 0x003c1f001c007f89 */ /* 0x01052400000e0000 */
.L_x_1745:
        /* <DEDUP_REMOVED lines=11> */
[----:B------:R-:W-:Y:S02]  /*15a50*/  @!P0 LEA R2, P3, R13, R0, 0x2 ;  /* 0x000000000d028211 */ /* 0x000fe400078610ff */
        /* <DEDUP_REMOVED lines=58> */
.L_x_1677:
        /* <DEDUP_REMOVED lines=8> */
[----:B------:R-:W-:-:S08]  /*15e80*/  IMAD.WIDE R4, R233, R4, c[0x0][0x500] ;  /* 0x00014000e9047625 */ /* 0x000fd000078e0204 */
        /* <DEDUP_REMOVED lines=11> */
.L_x_1698:
        /* <DEDUP_REMOVED lines=13> */
[----:B------:R-:W-:Y:S02]  /*16010*/  ISETP.GT.AND P2, PT, R18, 0x1, PT ;  /* 0x000000011200780c */ /* 0x000fe40003f44270 */
[----:B------:R-:W-:Y:S02]  /*16020*/  MOV R6, R14 ;  /* 0x0000000e00067202 */ /* 0x000fe40000000f00 */
[----:B------:R-:W-:-:S04]  /*16030*/  SEL R0, R0, 0x328, P2 ;  /* 0x0000032800007807 */ /* 0x000fc80001000000 */
[----:B------:R1:W3:Y:S08]  /*16040*/  LDC.64 R8, c[0x0][R0+0x170] ;  /* 0x00005c0000087b82 */ /* 0x0002f00000000a00 */
[----:B------:R1:W4:Y:S08]  /*16050*/  LDC.64 R4, c[0x0][R0+0x168] ;  /* 0x00005a0000047b82 */ /* 0x0003300000000a00 */
[----:B------:R1:W5:Y:S08]  /*16060*/  LDC.64 R10, c[0x0][R0+0x178] ;  /* 0x00005e00000a7b82 */ /* 0x0003700000000a00 */
[----:B------:R1:W2:Y:S02]  /*16070*/  LDC.64 R12, c[0x0][R0+0x160] ;  /* 0x00005800000c7b82 */ /* 0x0002a40000000a00 */
[----:B-1----:R-:W-:-:S02]  /*16080*/  IMAD.MOV.U32 R0, RZ, RZ, c[0x0][0x4e8] ;  /* 0x00013a00ff007624 */ /* 0x002fc400078e00ff */
[----:B---3--:R-:W-:-:S03]  /*16090*/  IMAD.WIDE.U32 R2, R8, R15, RZ ;  /* 0x0000000f08027225 */ /* 0x008fc600078e00ff */
[----:B------:R-:W-:Y:S01]  /*160a0*/  ISETP.NE.AND P0, PT, R0, 0x1, PT ;  /* 0x000000010000780c */ /* 0x000fe20003f05270 */
[----:B------:R-:W-:Y:S02]  /*160b0*/  IMAD R0, R9, R15, RZ ;  /* 0x0000000f09007224 */ /* 0x000fe400078e02ff */
[-C--:B----4-:R-:W-:Y:S02]  /*160c0*/  IMAD R9, R5, R235.reuse, RZ ;  /* 0x000000eb05097224 */ /* 0x090fe400078e02ff */
[----:B------:R-:W-:-:S04]  /*160d0*/  IMAD.WIDE.U32 R4, R4, R235, RZ ;  /* 0x000000eb04047225 */ /* 0x000fc800078e00ff */
[----:B------:R-:W-:Y:S02]  /*160e0*/  IMAD R8, R8, R20, R0 ;  /* 0x0000001408087224 */ /* 0x000fe400078e0200 */
[----:B------:R-:W-:Y:S02]  /*160f0*/  IMAD.IADD R9, R5, 0x1, R9 ;  /* 0x0000000105097824 */ /* 0x000fe400078e0209 */
[----:B------:R-:W-:Y:S01]  /*16100*/  @P0 IMAD.HI.U32 R16, R14, c[0x0][0x4ec], RZ ;  /* 0x00013b000e100a27 */ /* 0x000fe200078e00ff */
[----:B------:R-:W-:-:S04]  /*16110*/  IADD3 R5, R3, R8, RZ ;  /* 0x0000000803057210 */ /* 0x000fc80007ffe0ff */
[----:B------:R-:W-:Y:S02]  /*16120*/  @P0 SHF.R.U32.HI R6, RZ, c[0x0][0x4f0], R16 ;  /* 0x00013c00ff060a19 */ /* 0x000fe40000011610 */
[----:B------:R-:W-:-:S03]  /*16130*/  IADD3 R16, P1, P0, R2, R4, R7 ;  /* 0x0000000402107210 */ /* 0x000fc6000783e007 */
[----:B------:R-:W-:Y:S01]  /*16140*/  IMAD.MOV R4, RZ, RZ, -R6 ;  /* 0x000000ffff047224 */ /* 0x000fe200078e0a06 */
[----:B------:R-:W-:Y:S02]  /*16150*/  IADD3.X R9, R5, R9, R17, P1, P0 ;  /* 0x0000000905097210 */ /* 0x000fe40000fe0411 */
[----:B--2---:R-:W-:-:S05]  /*16160*/  SEL R0, R21, RZ, P2 ;  /* 0x000000ff15007207 */ /* 0x004fca0001000000 */
[----:B-----5:R-:W-:-:S04]  /*16170*/  IMAD.WIDE.U32 R2, R10, R0, RZ ;  /* 0x000000000a027225 */ /* 0x020fc800078e00ff */
[----:B------:R-:W-:Y:S01]  /*16180*/  IMAD R8, R11, R0, RZ ;  /* 0x000000000b087224 */ /* 0x000fe200078e02ff */
[----:B------:R-:W-:Y:S01]  /*16190*/  IADD3 R2, P1, P0, R6, R16, R2 ;  /* 0x0000001006027210 */ /* 0x000fe2000783e002 */
[----:B------:R-:W-:Y:S01]  /*161a0*/  IMAD R0, R4, c[0x0][0x4e8], R14 ;  /* 0x00013a0004007a24 */ /* 0x000fe200078e020e */
[----:B------:R-:W-:Y:S02]  /*161b0*/  SHF.R.S32.HI R6, RZ, 0x1f, R6 ;  /* 0x0000001fff067819 */ /* 0x000fe40000011406 */
[----:B------:R-:W-:Y:S01]  /*161c0*/  IADD3 R3, R3, R8, RZ ;  /* 0x0000000803037210 */ /* 0x000fe20007ffe0ff */
[-C--:B------:R-:W-:Y:S01]  /*161d0*/  IMAD R4, R13, R0.reuse, RZ ;  /* 0x000000000d047224 */ /* 0x080fe200078e02ff */
[----:B------:R-:W-:Y:S01]  /*161e0*/  SHF.R.S32.HI R5, RZ, 0x1f, R0 ;  /* 0x0000001fff057819 */ /* 0x000fe20000011400 */
[----:B------:R-:W-:Y:S01]  /*161f0*/  IMAD.MOV.U32 R8, RZ, RZ, c[0x0][0x4a8] ;  /* 0x00012a00ff087624 */ /* 0x000fe200078e00ff */
[----:B------:R-:W-:Y:S02]  /*16200*/  IADD3.X R3, R6, R9, R3, P1, P0 ;  /* 0x0000000906037210 */ /* 0x000fe40000fe0403 */
        /* <DEDUP_REMOVED lines=10> */
.L_x_1700:
[----:B------:R-:W-:Y:S05]  /*162b0*/  BSYNC B0 ;  /* 0x0000000000007941 */ /* 0x000fea0003800000 */
.L_x_1699:
[----:B------:R-:W-:-:S13]  /*162c0*/  ISETP.GT.AND P0, PT, R18, 0x1, PT ;  /* 0x000000011200780c */ /* 0x000fda0003f04270 */
[----:B------:R-:W-:Y:S05]  /*162d0*/  @P0 BRA `(.L_x_1692) ;  /* 0x0000060000000947 */ /* 0x000fea0003800000 */
[----:B------:R-:W-:Y:S01]  /*162e0*/  MOV R2, c[0x0][0x4e8] ;  /* 0x00013a0000027a02 */ /* 0x000fe20000000f00 */
[----:B-1----:R-:W-:Y:S01]  /*162f0*/  IMAD R0, R17, c[0x0][0x3a0], RZ ;  /* 0x0000e80011007a24 */ /* 0x002fe200078e02ff */
[-C--:B------:R-:W-:Y:S01]  /*16300*/  LEA R4, R232, R213.reuse, 0x5 ;  /* 0x000000d5e8047211 */ /* 0x080fe200078e28ff */
[----:B------:R-:W-:Y:S01]  /*16310*/  IMAD R5, R20, c[0x0][0x3f0], RZ ;  /* 0x0000fc0014057a24 */ /* 0x000fe200078e02ff */
[----:B------:R-:W-:Y:S01]  /*16320*/  ISETP.NE.AND P0, PT, R2, 0x1, PT ;  /* 0x000000010200780c */ /* 0x000fe20003f05270 */
[----:B------:R-:W-:Y:S01]  /*16330*/  IMAD.WIDE.U32 R2, R7, c[0x0][0x3a0], RZ ;  /* 0x0000e80007027a25 */ /* 0x000fe200078e00ff */
[C---:B------:R-:W-:Y:S02]  /*16340*/  LEA R4, R241.reuse, R4, 0x7 ;  /* 0x00000004f1047211 */ /* 0x040fe400078e38ff */
[----:B------:R-:W-:Y:S01]  /*16350*/  LEA R8, R241, R213, 0x7 ;  /* 0x000000d5f1087211 */ /* 0x000fe200078e38ff */
[----:B------:R-:W-:Y:S02]  /*16360*/  IMAD R0, R7, c[0x0][0x3a4], R0 ;  /* 0x0000e90007007a24 */ /* 0x000fe400078e0200 */
[----:B------:R-:W-:-:S03]  /*16370*/  IMAD R7, R15, c[0x0][0x3f4], R5 ;  /* 0x0000fd000f077a24 */ /* 0x000fc600078e0205 */
[----:B------:R-:W-:Y:S02]  /*16380*/  IADD3 R3, R3, R0, RZ ;  /* 0x0000000003037210 */ /* 0x000fe40007ffe0ff */
[----:B------:R-:W-:Y:S01]  /*16390*/  MOV R0, R4 ;  /* 0x0000000400007202 */ /* 0x000fe20000000f00 */
        /* <DEDUP_REMOVED lines=22> */
.L_x_1746:
[----:B------:R-:W-:Y:S05]  /*16500*/  BRA.DIV ~URZ, `(.L_x_1702) ;  /* 0x000019927f007947 */ /* 0x000fea000b800000 */
[----:B------:R3:W4:Y:S02]  /*16510*/  SHFL.IDX PT, R0, R10, RZ, 0x181f ;  /* 0x00181fff0a007589 */ /* 0x00072400000e0000 */
.L_x_1747:
        /* <DEDUP_REMOVED lines=12> */
.L_x_1704:
[----:B------:R-:W-:Y:S05]  /*165e0*/  BSYNC B0 ;  /* 0x0000000000007941 */ /* 0x000fea0003800000 */
.L_x_1703:
[----:B------:R-:W-:Y:S05]  /*165f0*/  BRA.DIV ~URZ, `(.L_x_1705) ;  /* 0x000019027f007947 */ /* 0x000fea000b800000 */
[----:B--2---:R2:W1:Y:S04]  /*16600*/  SHFL.IDX PT, R11, R6, 0x1, 0x181f ;  /* 0x00381f00060b7f89 */ /* 0x00446800000e0000 */
[----:B----4-:R2:W4:Y:S02]  /*16610*/  SHFL.IDX PT, R0, R10, 0x1, 0x181f ;  /* 0x00381f000a007f89 */ /* 0x01052400000e0000 */
.L_x_1748:
        /* <DEDUP_REMOVED lines=12> */
.L_x_1707:
[----:B------:R-:W-:Y:S05]  /*166e0*/  BSYNC B0 ;  /* 0x0000000000007941 */ /* 0x000fea0003800000 */
.L_x_1706:
[----:B------:R-:W-:Y:S05]  /*166f0*/  BRA.DIV ~URZ, `(.L_x_1708) ;  /* 0x000018c27f007947 */ /* 0x000fea000b800000 */
[----:B-1----:R1:W2:Y:S02]  /*16700*/  SHFL.IDX PT, R11, R6, 0x2, 0x181f ;  /* 0x00581f00060b7f89 */ /* 0x0022a400000e0000 */
.L_x_1749:
[----:B------:R-:W-:Y:S05]  /*16710*/  BRA.DIV ~URZ, `(.L_x_1709) ;  /* 0x000019127f007947 */ /* 0x000fea000b800000 */
[----:B----4-:R4:W1:Y:S02]  /*16720*/  SHFL.IDX PT, R0, R10, 0x2, 0x181f ;  /* 0x00581f000a007f89 */ /* 0x01086400000e0000 */
.L_x_1750:
        /* <DEDUP_REMOVED lines=12> */
.L_x_1711:
[----:B------:R-:W-:Y:S05]  /*167f0*/  BSYNC B0 ;  /* 0x0000000000007941 */ /* 0x000fea0003800000 */
.L_x_1710:
[----:B------:R-:W-:Y:S05]  /*16800*/  BRA.DIV ~URZ, `(.L_x_1712) ;  /* 0x000018827f007947 */ /* 0x000fea000b800000 */
[----:B-12---:R-:W1:Y:S04]  /*16810*/  SHFL.IDX PT, R6, R6, 0x3, 0x181f ;  /* 0x00781f0006067f89 */ /* 0x006e6800000e0000 */
[----:B------:R2:W3:Y:S02]  /*16820*/  SHFL.IDX PT, R0, R10, 0x3, 0x181f ;  /* 0x00781f000a007f89 */ /* 0x0004e400000e0000 */
.L_x_1751:
        /* <DEDUP_REMOVED lines=11> */
.L_x_1692:
[----:B------:R-:W-:Y:S05]  /*168e0*/  BSYNC B1 ;  /* 0x0000000000017941 */ /* 0x000fea0003800000 */
.L_x_1676:
        /* <DEDUP_REMOVED lines=13> */
.L_x_1752:
[----:B------:R-:W-:Y:S05]  /*169c0*/  BRA.DIV ~URZ, `(.L_x_1715) ;  /* 0x000017f27f007947 */ /* 0x000fea000b800000 */
[----:B------:R4:W2:Y:S02]  /*169d0*/  SHFL.IDX PT, R8, R95, 0x1, 0x1f ;  /* 0x00201f005f087f89 */ /* 0x0008a400000e0000 */
.L_x_1753:
        /* <DEDUP_REMOVED lines=18> */
.L_x_1754:
        /* <DEDUP_REMOVED lines=16> */
.L_x_1755:
[----:B----4-:R-:W-:Y:S01]  /*16c00*/  IMAD R0, R0, c[0x0][0x538], RZ ;  /* 0x00014e0000007a24 */ /* 0x010fe200078e02ff */
[----:B------:R-:W-:Y:S04]  /*16c10*/  BSSY B1, `(.L_x_1718) ;  /* 0x000007c000017945 */ /* 0x000fe80003800000 */
[----:B--2---:R-:W-:-:S04]  /*16c20*/  IADD3 R8, R0, R8, RZ ;  /* 0x0000000800087210 */ /* 0x004fc80007ffe0ff */
[----:B---3--:R-:W-:-:S13]  /*16c30*/  ISETP.GT.AND P0, PT, R8, R10, PT ;  /* 0x0000000a0800720c */ /* 0x008fda0003f04270 */
[----:B------:R-:W-:Y:S05]  /*16c40*/  @P0 BRA `(.L_x_1719) ;  /* 0x0000024000000947 */ /* 0x000fea0003800000 */
.L_x_1723:
        /* <DEDUP_REMOVED lines=16> */
.L_x_1756:
        /* <DEDUP_REMOVED lines=16> */
.L_x_1757:
[----:B--2---:R-:W-:-:S05]  /*16e50*/  IMAD R0, R0, c[0x0][0x538], RZ ;  /* 0x00014e0000007a24 */ /* 0x004fca00078e02ff */
[----:B------:R-:W-:-:S04]  /*16e60*/  IADD3 R8, R0, R8, RZ ;  /* 0x0000000800087210 */ /* 0x000fc80007ffe0ff */
[----:B------:R-:W-:-:S13]  /*16e70*/  ISETP.GT.AND P0, PT, R8, R10, PT ;  /* 0x0000000a0800720c */ /* 0x000fda0003f04270 */
[----:B-1----:R-:W-:Y:S05]  /*16e80*/  @!P0 BRA `(.L_x_1723) ;  /* 0xfffffdc000008947 */ /* 0x002fea000383ffff */
.L_x_1719:
[----:B------:R-:W-:-:S05]  /*16e90*/  IADD3 R11, -R0, R8, RZ ;  /* 0x00000008000b7210 */ /* 0x000fca0007ffe1ff */
[----:B------:R-:W-:-:S05]  /*16ea0*/  IMAD R0, R4, c[0x0][0x538], R11 ;  /* 0x00014e0004007a24 */ /* 0x000fca00078e020b */
[----:B------:R-:W-:Y:S01]  /*16eb0*/  ISETP.GT.AND P0, PT, R0, R10, PT ;  /* 0x0000000a0000720c */ /* 0x000fe20003f04270 */
[----:B------:R-:W-:-:S12]  /*16ec0*/  BRA.DIV ~URZ, `(.L_x_1724) ;  /* 0x000017327f007947 */ /* 0x000fd8000b800000 */
[----:B------:R-:W-:-:S04]  /*16ed0*/  VOTE.ANY R5, PT, !P0 ;  /* 0x0000000000057806 */ /* 0x000fc800040e0100 */
.L_x_1758:
[----:B------:R2:W3:Y:S01]  /*16ee0*/  POPC R12, R5 ;  /* 0x00000005000c7309 */ /* 0x0004e20000000000 */
[----:B------:R-:W-:Y:S05]  /*16ef0*/  BRA.DIV ~URZ, `(.L_x_1725) ;  /* 0x000017527f007947 */ /* 0x000fea000b800000 */
[----:B---3--:R3:W4:Y:S04]  /*16f00*/  SHFL.IDX PT, R8, R6, R12, 0x1f ;  /* 0x00001f0c06087589 */ /* 0x00872800000e0000 */
[----:B------:R3:W1:Y:S02]  /*16f10*/  SHFL.IDX PT, R7, R7, R12, 0x1f ;  /* 0x00001f0c07077589 */ /* 0x00066400000e0000 */
.L_x_1759:
[----:B------:R-:W-:Y:S01]  /*16f20*/  ISETP.NE.AND P0, PT, R5, RZ, PT ;  /* 0x000000ff0500720c */ /* 0x000fe20003f05270 */
[----:B------:R-:W-:-:S12]  /*16f30*/  BSSY B0, `(.L_x_1726) ;  /* 0x0000005000007945 */ /* 0x000fd80003800000 */
[----:B------:R-:W-:Y:S05]  /*16f40*/  @!P0 BRA `(.L_x_1727) ;  /* 0x0000003000008947 */ /* 0x000fea0003800000 */
[----:B------:R-:W-:Y:S01]  /*16f50*/  IADD3 R3, R12, -0x1, RZ ;  /* 0xffffffff0c037810 */ /* 0x000fe20007ffe0ff */
[----:B------:R-:W-:Y:S05]  /*16f60*/  BRA.DIV ~URZ, `(.L_x_1728) ;  /* 0x000017b27f007947 */ /* 0x000fea000b800000 */
[----:B------:R2:W3:Y:S02]  /*16f70*/  SHFL.IDX PT, R13, R4, R3, 0x1f ;  /* 0x00001f03040d7589 */ /* 0x0004e400000e0000 */
.L_x_1727:
[----:B------:R-:W-:Y:S05]  /*16f80*/  BSYNC B0 ;  /* 0x0000000000007941 */ /* 0x000fea0003800000 */
.L_x_1726:
        /* <DEDUP_REMOVED lines=64> */
.L_x_1720:
[----:B------:R-:W-:Y:S01]  /*17390*/  IMAD.MOV.U32 R240, RZ, RZ, R10 ;  /* 0x000000fffff07224 */ /* 0x000fe200078e000a */
[----:B------:R-:W-:Y:S01]  /*173a0*/  MOV R242, RZ ;  /* 0x000000ff00f27202 */ /* 0x000fe20000000f00 */
[----:B------:R-:W-:Y:S01]  /*173b0*/  IMAD.MOV.U32 R241, RZ, RZ, RZ ;  /* 0x000000fffff17224 */ /* 0x000fe200078e00ff */
[----:B------:R-:W-:Y:S02]  /*173c0*/  MOV R243, c[0x0][0x53c] ;  /* 0x00014f0000f37a02 */ /* 0x000fe40000000f00 */
.L_x_1729:
[----:B------:R-:W-:Y:S05]  /*173d0*/  BSYNC B1 ;  /* 0x0000000000017941 */ /* 0x000fea0003800000 */
.L_x_1718:
[----:B------:R-:W-:Y:S01]  /*173e0*/  WARPSYNC 0xffffffff ;  /* 0xffffffff00007948 */ /* 0x000fe20003800000 */
[----:B------:R-:W-:Y:S01]  /*173f0*/  BAR.SYNC.DEFER_BLOCKING 0x4, 0x100 ;  /* 0x0104000000007b1d */ /* 0x000fe20000010000 */
[----:B------:R-:W-:-:S13]  /*17400*/  ISETP.NE.AND P0, PT, R14, RZ, PT ;  /* 0x000000ff0e00720c */ /* 0x000fda0003f05270 */
[----:B------:R2:W-:Y:S04]  /*17410*/  @!P0 STS.128 [0xf100], R240 ;  /* 0x00f100f0ff008388 */ /* 0x0005e80000000c00 */
[----:B------:R-:W-:Y:S06]  /*17420*/  BAR.ARV 0x5, 0x100 ;  /* 0x0144000000007b1d */ /* 0x000fec0000002000 */
.L_x_1713:
[----:B-1----:R-:W-:-:S13]  /*17430*/  ISETP.GE.AND P0, PT, R243, c[0x0][0x53c], PT ;  /* 0x00014f00f3007a0c */ /* 0x002fda0003f06270 */
[----:B--2---:R-:W-:Y:S01]  /*17440*/  @P0 CALL.REL.NOINC `(.L_x_1730) ;  /* 0x0000001000000944 */ /* 0x004fe20003c00000 */
[----:B------:R-:W-:Y:S05]  /*17450*/  BRA `(.L_x_1731) ;  /* 0xfffe9d4000007947 */ /* 0x000fea000383ffff */
.L_x_1730:
[----:B------:R-:W-:Y:S05]  /*17460*/  EXIT ;  /* 0x000000000000794d */ /* 0x000fea0003800000 */
.L_x_1572:
[----:B------:R-:W-:Y:S01]  /*17470*/  IMAD.MOV.U32 R0, RZ, RZ, R5 ;  /* 0x000000ffff007224 */ /* 0x000fe200078e0005 */
[----:B------:R-:W-:Y:S02]  /*17480*/  MOV R2, 0x1 ;  /* 0x0000000100027802 */ /* 0x000fe40000000f00 */
[----:B------:R-:W-:Y:S02]  /*17490*/  MOV R3, 0x174b0 ;  /* 0x000174b000037802 */ /* 0x000fe40000000f00 */
[----:B--2---:R-:W-:Y:S05]  /*174a0*/  CALL.REL.NOINC `($__internal_36_$__cuda_sm70_shflsync_up_p) ;  /* 0x0000136000007944 */ /* 0x004fea0003c00000 */
[----:B------:R-:W-:Y:S01]  /*174b0*/  MOV R0, R4 ;  /* 0x0000000400007202 */ /* 0x000fe20000000f00 */
[----:B------:R-:W-:Y:S05]  /*174c0*/  BRA `(.L_x_1732) ;  /* 0xfffe8f9000007947 */ /* 0x000fea000383ffff */
.L_x_1573:
[----:B------:R-:W-:Y:S01]  /*174d0*/  IMAD.MOV.U32 R0, RZ, RZ, R5 ;  /* 0x000000ffff007224 */ /* 0x000fe200078e0005 */
[----:B------:R-:W-:Y:S02]  /*174e0*/  MOV R2, 0x2 ;  /* 0x0000000200027802 */ /* 0x000fe40000000f00 */
[----:B------:R-:W-:Y:S02]  /*174f0*/  MOV R3, 0x17510 ;  /* 0x0001751000037802 */ /* 0x000fe40000000f00 */
[----:B--2---:R-:W-:Y:S05]  /*17500*/  CALL.REL.NOINC `($__internal_36_$__cuda_sm70_shflsync_up_p) ;  /* 0x0000130000007944 */ /* 0x004fea0003c00000 */
[----:B------:R-:W-:Y:S01]  /*17510*/  SEL R0, R4, RZ, P4 ;  /* 0x000000ff04007207 */ /* 0x000fe20002000000 */
[----:B------:R-:W-:Y:S01]  /*17520*/  IMAD.MOV.U32 R2, RZ, RZ, 0x4 ;  /* 0x00000004ff027424 */ /* 0x000fe200078e00ff */
[----:B------:R-:W-:-:S03]  /*17530*/  MOV R3, 0x17560 ;  /* 0x0001756000037802 */ /* 0x000fc60000000f00 */
[----:B------:R-:W-:Y:S02]  /*17540*/  IMAD.IADD R0, R5, 0x1, R0 ;  /* 0x0000000105007824 */ /* 0x000fe400078e0200 */
[----:B------:R-:W-:Y:S05]  /*17550*/  CALL.REL.NOINC `($__internal_36_$__cuda_sm70_shflsync_up_p) ;  /* 0x000012b000007944 */ /* 0x000fea0003c00000 */
        /* <DEDUP_REMOVED lines=13> */
[----:B------:R-:W-:Y:S01]  /*17630*/  IMAD.IADD R4, R0, 0x1, R4 ;  /* 0x0000000100047824 */ /* 0x000fe200078e0204 */
[----:B------:R-:W-:-:S03]  /*17640*/  MOV R0, 0x1f ;  /* 0x0000001f00007802 */ /* 0x000fc60000000f00 */
[----:B------:R-:W-:Y:S02]  /*17650*/  IMAD.MOV.U32 R9, RZ, RZ, R4 ;  /* 0x000000ffff097224 */ /* 0x000fe400078e0004 */
[----:B------:R-:W-:Y:S05]  /*17660*/  CALL.REL.NOINC `($__internal_35_$__cuda_sm70_shflsync_idx_p) ;  /* 0x0000115000007944 */ /* 0x000fea0003c00000 */
[----:B------:R-:W-:Y:S05]  /*17670*/  BRA `(.L_x_1733) ;  /* 0xfffe8ee000007947 */ /* 0x000fea000383ffff */
.L_x_1575:
[----:B------:R-:W-:Y:S02]  /*17680*/  SEL R0, RZ, 0x1, P0 ;  /* 0x00000001ff007807 */ /* 0x000fe40000000000 */
[----:B------:R-:W-:Y:S02]  /*17690*/  MOV R2, 0x176b0 ;  /* 0x000176b000027802 */ /* 0x000fe40000000f00 */
[----:B--2---:R-:W-:Y:S05]  /*176a0*/  CALL.REL.NOINC `($__internal_37_$__cuda_sm70_votesync_ballot) ;  /* 0x000011d000007944 */ /* 0x004fea0003c00000 */
[----:B------:R-:W-:Y:S01]  /*176b0*/  MOV R5, R0 ;  /* 0x0000000000057202 */ /* 0x000fe20000000f00 */
[----:B------:R-:W-:Y:S05]  /*176c0*/  BRA `(.L_x_1734) ;  /* 0xfffe8f2000007947 */ /* 0x000fea000383ffff */
.L_x_1576:
[----:B------:R-:W-:Y:S01]  /*176d0*/  IMAD.MOV.U32 R9, RZ, RZ, R8 ;  /* 0x000000ffff097224 */ /* 0x000fe200078e0008 */
[----:B---3--:R-:W-:Y:S01]  /*176e0*/  MOV R3, R14 ;  /* 0x0000000e00037202 */ /* 0x008fe20000000f00 */
[----:B------:R-:W-:Y:S01]  /*176f0*/  IMAD.MOV.U32 R0, RZ, RZ, 0x1f ;  /* 0x0000001fff007424 */ /* 0x000fe200078e00ff */
[----:B------:R-:W-:Y:S02]  /*17700*/  MOV R2, 0x17720 ;  /* 0x0001772000027802 */ /* 0x000fe40000000f00 */
[----:B-12---:R-:W-:Y:S05]  /*17710*/  CALL.REL.NOINC `($__internal_35_$__cuda_sm70_shflsync_idx_p) ;  /* 0x000010a000007944 */ /* 0x006fea0003c00000 */
[----:B------:R-:W-:Y:S01]  /*17720*/  IMAD.MOV.U32 R12, RZ, RZ, R0 ;  /* 0x000000ffff0c7224 */ /* 0x000fe200078e0000 */
[----:B------:R-:W-:Y:S01]  /*17730*/  MOV R9, R7 ;  /* 0x0000000700097202 */ /* 0x000fe20000000f00 */
[----:B------:R-:W-:Y:S01]  /*17740*/  IMAD.MOV.U32 R6, RZ, RZ, RZ ;  /* 0x000000ffff067224 */ /* 0x000fe200078e00ff */
[----:B------:R-:W-:Y:S01]  /*17750*/  MOV R3, R14 ;  /* 0x0000000e00037202 */ /* 0x000fe20000000f00 */
[----:B------:R-:W-:Y:S01]  /*17760*/  IMAD.MOV.U32 R0, RZ, RZ, 0x1f ;  /* 0x0000001fff007424 */ /* 0x000fe200078e00ff */
[----:B------:R-:W-:-:S02]  /*17770*/  MOV R2, 0x17790 ;  /* 0x0001779000027802 */ /* 0x000fc40000000f00 */
[----:B------:R-:W-:Y:S05]  /*17780*/  CALL.REL.NOINC `($__internal_35_$__cuda_sm70_shflsync_idx_p) ;  /* 0x0000103000007944 */ /* 0x000fea0003c00000 */
[----:B------:R-:W-:Y:S01]  /*17790*/  MOV R11, R0 ;  /* 0x00000000000b7202 */ /* 0x000fe20000000f00 */
[----:B------:R-:W-:Y:S05]  /*177a0*/  BRA `(.L_x_1735) ;  /* 0xfffe8e9000007947 */ /* 0x000fea000383ffff */
.L_x_1579:
[----:B------:R-:W-:Y:S01]  /*177b0*/  IMAD.MOV.U32 R9, RZ, RZ, R4 ;  /* 0x000000ffff097224 */ /* 0x000fe200078e0004 */
[----:B------:R-:W-:-:S02]  /*177c0*/  MOV R0, 0x1f ;  /* 0x0000001f00007802 */ /* 0x000fc40000000f00 */
[----:B------:R-:W-:Y:S02]  /*177d0*/  MOV R2, 0x177f0 ;  /* 0x000177f000027802 */ /* 0x000fe40000000f00 */
[----:B-1234-:R-:W-:Y:S05]  /*177e0*/  CALL.REL.NOINC `($__internal_35_$__cuda_sm70_shflsync_idx_p) ;  /* 0x00000fd000007944 */ /* 0x01efea0003c00000 */
[----:B------:R-:W-:Y:S01]  /*177f0*/  MOV R6, R0 ;  /* 0x0000000000067202 */ /* 0x000fe20000000f00 */
[----:B------:R-:W-:Y:S05]  /*17800*/  BRA `(.L_x_1578) ;  /* 0xfffe8e9000007947 */ /* 0x000fea000383ffff */
.L_x_1673:
[----:B------:R-:W-:Y:S01]  /*17810*/  IMAD.MOV.U32 R2, RZ, RZ, R228 ;  /* 0x000000ffff027224 */ /* 0x000fe200078e00e4 */
[----:B------:R-:W-:Y:S01]  /*17820*/  MOV R7, 0x1f ;  /* 0x0000001f00077802 */ /* 0x000fe20000000f00 */
[----:B------:R-:W-:Y:S01]  /*17830*/  IMAD.MOV.U32 R5, RZ, RZ, 0x2 ;  /* 0x00000002ff057424 */ /* 0x000fe200078e00ff */
[----:B------:R-:W-:Y:S02]  /*17840*/  MOV R6, 0xffffffff ;  /* 0xffffffff00067802 */ /* 0x000fe40000000f00 */
[----:B------:R-:W-:Y:S02]  /*17850*/  MOV R4, 0x17870 ;  /* 0x0001787000047802 */ /* 0x000fe40000000f00 */
[----:B------:R-:W-:Y:S05]  /*17860*/  CALL.REL.NOINC `($__internal_34_$__cuda_sm70_shflsync_bfly_p) ;  /* 0x00000f1000007944 */ /* 0x000fea0003c00000 */
[----:B------:R-:W-:Y:S01]  /*17870*/  FADD.FTZ R3, R228, R2 ;  /* 0x00000002e4037221 */ /* 0x000fe20000010000 */
[----:B------:R-:W-:Y:S02]  /*17880*/  MOV R5, 0x1 ;  /* 0x0000000100057802 */ /* 0x000fe40000000f00 */
[----:B------:R-:W-:Y:S02]  /*17890*/  MOV R4, 0x178c0 ;  /* 0x000178c000047802 */ /* 0x000fe40000000f00 */
[----:B------:R-:W-:-:S02]  /*178a0*/  MOV R2, R3 ;  /* 0x0000000300027202 */ /* 0x000fc40000000f00 */
[----:B------:R-:W-:Y:S05]  /*178b0*/  CALL.REL.NOINC `($__internal_34_$__cuda_sm70_shflsync_bfly_p) ;  /* 0x00000ec000007944 */ /* 0x000fea0003c00000 */
[----:B------:R-:W-:Y:S01]  /*178c0*/  FADD.FTZ R0, R3, R2 ;  /* 0x0000000203007221 */ /* 0x000fe20000010000 */
[----:B------:R-:W-:-:S02]  /*178d0*/  MOV R2, R229 ;  /* 0x000000e500027202 */ /* 0x000fc40000000f00 */
[----:B------:R-:W-:Y:S02]  /*178e0*/  MOV R5, 0x2 ;  /* 0x0000000200057802 */ /* 0x000fe40000000f00 */
[----:B------:R-:W-:Y:S02]  /*178f0*/  MOV R4, 0x17910 ;  /* 0x0001791000047802 */ /* 0x000fe40000000f00 */
[----:B------:R-:W-:Y:S05]  /*17900*/  CALL.REL.NOINC `($__internal_34_$__cuda_sm70_shflsync_bfly_p) ;  /* 0x00000e7000007944 */ /* 0x000fea0003c00000 */
[----:B------:R-:W-:Y:S01]  /*17910*/  FADD.FTZ R3, R229, R2 ;  /* 0x00000002e5037221 */ /* 0x000fe20000010000 */
[----:B------:R-:W-:Y:S02]  /*17920*/  MOV R5, 0x1 ;  /* 0x0000000100057802 */ /* 0x000fe40000000f00 */
[----:B------:R-:W-:Y:S02]  /*17930*/  MOV R4, 0x17960 ;  /* 0x0001796000047802 */ /* 0x000fe40000000f00 */
[----:B------:R-:W-:Y:S02]  /*17940*/  MOV R2, R3 ;  /* 0x0000000300027202 */ /* 0x000fe40000000f00 */
[----:B------:R-:W-:Y:S05]  /*17950*/  CALL.REL.NOINC `($__internal_34_$__cuda_sm70_shflsync_bfly_p) ;  /* 0x00000e2000007944 */ /* 0x000fea0003c00000 */
[----:B------:R-:W-:Y:S01]  /*17960*/  MOV R4, R2 ;  /* 0x0000000200047202 */ /* 0x000fe20000000f00 */
[----:B------:R-:W-:Y:S05]  /*17970*/  BRA `(.L_x_1736) ;  /* 0xffffbe1000007947 */ /* 0x000fea000383ffff */
.L_x_1680:
[----:B--234-:R-:W-:Y:S01]  /*17980*/  IMAD.MOV.U32 R9, RZ, RZ, R7 ;  /* 0x000000ffff097224 */ /* 0x01cfe200078e0007 */
[----:B------:R-:W-:Y:S01]  /*17990*/  MOV R3, RZ ;  /* 0x000000ff00037202 */ /* 0x000fe20000000f00 */
[----:B------:R-:W-:Y:S01]  /*179a0*/  IMAD.MOV.U32 R0, RZ, RZ, 0x181f ;  /* 0x0000181fff007424 */ /* 0x000fe200078e00ff */
[----:B------:R-:W-:-:S02]  /*179b0*/  MOV R2, 0x179d0 ;  /* 0x000179d000027802 */ /* 0x000fc40000000f00 */
[----:B-1----:R-:W-:Y:S05]  /*179c0*/  CALL.REL.NOINC `($__internal_35_$__cuda_sm70_shflsync_idx_p) ;  /* 0x00000df000007944 */ /* 0x002fea0003c00000 */
[----:B------:R-:W-:Y:S01]  /*179d0*/  MOV R8, R0 ;  /* 0x0000000000087202 */ /* 0x000fe20000000f00 */
[----:B------:R-:W-:Y:S05]  /*179e0*/  BRA `(.L_x_1737) ;  /* 0xffffd31000007947 */ /* 0x000fea000383ffff */
.L_x_1681:
[----:B------:R-:W-:Y:S01]  /*179f0*/  IMAD.MOV.U32 R9, RZ, RZ, R10 ;  /* 0x000000ffff097224 */ /* 0x000fe200078e000a */
[----:B------:R-:W-:Y:S01]  /*17a00*/  MOV R3, RZ ;  /* 0x000000ff00037202 */ /* 0x000fe20000000f00 */
[----:B------:R-:W-:Y:S01]  /*17a10*/  IMAD.MOV.U32 R0, RZ, RZ, 0x181f ;  /* 0x0000181fff007424 */ /* 0x000fe200078e00ff */
[----:B------:R-:W-:-:S02]  /*17a20*/  MOV R2, 0x17a40 ;  /* 0x00017a4000027802 */ /* 0x000fc40000000f00 */
[----:B-123--:R-:W-:Y:S05]  /*17a30*/  CALL.REL.NOINC `($__internal_35_$__cuda_sm70_shflsync_idx_p) ;  /* 0x00000d8000007944 */ /* 0x00efea0003c00000 */
[----:B------:R-:W-:Y:S05]  /*17a40*/  BRA `(.L_x_1738) ;  /* 0xffffd2d000007947 */ /* 0x000fea000383ffff */
.L_x_1684:
[----:B------:R-:W-:Y:S01]  /*17a50*/  IMAD.MOV.U32 R9, RZ, RZ, R7 ;  /* 0x000000ffff097224 */ /* 0x000fe200078e0007 */
[----:B--2---:R-:W-:Y:S01]  /*17a60*/  MOV R3, 0x1 ;  /* 0x0000000100037802 */ /* 0x004fe20000000f00 */
[----:B------:R-:W-:Y:S01]  /*17a70*/  IMAD.MOV.U32 R0, RZ, RZ, 0x181f ;  /* 0x0000181fff007424 */ /* 0x000fe200078e00ff */
[----:B------:R-:W-:-:S02]  /*17a80*/  MOV R2, 0x17aa0 ;  /* 0x00017aa000027802 */ /* 0x000fc40000000f00 */
[----:B-1-34-:R-:W-:Y:S05]  /*17a90*/  CALL.REL.NOINC `($__internal_35_$__cuda_sm70_shflsync_idx_p) ;  /* 0x00000d2000007944 */ /* 0x01afea0003c00000 */
[----:B------:R-:W-:Y:S01]  /*17aa0*/  IMAD.MOV.U32 R8, RZ, RZ, R0 ;  /* 0x000000ffff087224 */ /* 0x000fe200078e0000 */
[----:B------:R-:W-:Y:S01]  /*17ab0*/  MOV R3, 0x1 ;  /* 0x0000000100037802 */ /* 0x000fe20000000f00 */
[----:B------:R-:W-:Y:S01]  /*17ac0*/  IMAD.MOV.U32 R9, RZ, RZ, R10 ;  /* 0x000000ffff097224 */ /* 0x000fe200078e000a */
[----:B------:R-:W-:-:S02]  /*17ad0*/  MOV R0, 0x181f ;  /* 0x0000181f00007802 */ /* 0x000fc40000000f00 */
[----:B------:R-:W-:Y:S02]  /*17ae0*/  MOV R2, 0x17b00 ;  /* 0x00017b0000027802 */ /* 0x000fe40000000f00 */
[----:B------:R-:W-:Y:S05]  /*17af0*/  CALL.REL.NOINC `($__internal_35_$__cuda_sm70_shflsync_idx_p) ;  /* 0x00000cc000007944 */ /* 0x000fea0003c00000 */
[----:B------:R-:W-:Y:S05]  /*17b00*/  BRA `(.L_x_1739) ;  /* 0xffffd30000007947 */ /* 0x000fea000383ffff */
.L_x_1687:
[----:B------:R-:W-:Y:S01]  /*17b10*/  IMAD.MOV.U32 R9, RZ, RZ, R7 ;  /* 0x000000ffff097224 */ /* 0x000fe200078e0007 */
[----:B--2---:R-:W-:Y:S01]  /*17b20*/  MOV R3, 0x2 ;  /* 0x0000000200037802 */ /* 0x004fe20000000f00 */
[----:B------:R-:W-:Y:S01]  /*17b30*/  IMAD.MOV.U32 R0, RZ, RZ, 0x181f ;  /* 0x0000181fff007424 */ /* 0x000fe200078e00ff */
[----:B------:R-:W-:Y:S02]  /*17b40*/  MOV R2, 0x17b60 ;  /* 0x00017b6000027802 */ /* 0x000fe40000000f00 */
[----:B-1-34-:R-:W-:Y:S05]  /*17b50*/  CALL.REL.NOINC `($__internal_35_$__cuda_sm70_shflsync_idx_p) ;  /* 0x00000c6000007944 */ /* 0x01afea0003c00000 */
[----:B------:R-:W-:Y:S01]  /*17b60*/  MOV R8, R0 ;  /* 0x0000000000087202 */ /* 0x000fe20000000f00 */
[----:B------:R-:W-:Y:S05]  /*17b70*/  BRA `(.L_x_1740) ;  /* 0xffffd38000007947 */ /* 0x000fea000383ffff */
.L_x_1688:
[----:B------:R-:W-:Y:S01]  /*17b80*/  IMAD.MOV.U32 R9, RZ, RZ, R10 ;  /* 0x000000ffff097224 */ /* 0x000fe200078e000a */
[----:B--2---:R-:W-:Y:S01]  /*17b90*/  MOV R3, 0x2 ;  /* 0x0000000200037802 */ /* 0x004fe20000000f00 */
[----:B------:R-:W-:Y:S01]  /*17ba0*/  IMAD.MOV.U32 R0, RZ, RZ, 0x181f ;  /* 0x0000181fff007424 */ /* 0x000fe200078e00ff */
[----:B------:R-:W-:Y:S02]  /*17bb0*/  MOV R2, 0x17bd0 ;  /* 0x00017bd000027802 */ /* 0x000fe40000000f00 */
[----:B-1-34-:R-:W-:Y:S05]  /*17bc0*/  CALL.REL.NOINC `($__internal_35_$__cuda_sm70_shflsync_idx_p) ;  /* 0x00000bf000007944 */ /* 0x01afea0003c00000 */
[----:B------:R-:W-:Y:S05]  /*17bd0*/  BRA `(.L_x_1741) ;  /* 0xffffd34000007947 */ /* 0x000fea000383ffff */
.L_x_1691:
[----:B------:R-:W-:Y:S01]  /*17be0*/  IMAD.MOV.U32 R9, RZ, RZ, R7 ;  /* 0x000000ffff097224 */ /* 0x000fe200078e0007 */
[----:B---3--:R-:W-:Y:S01]  /*17bf0*/  MOV R3, 0x3 ;  /* 0x0000000300037802 */ /* 0x008fe20000000f00 */
[----:B----4-:R-:W-:Y:S01]  /*17c00*/  IMAD.MOV.U32 R0, RZ, RZ, 0x181f ;  /* 0x0000181fff007424 */ /* 0x010fe200078e00ff */
[----:B------:R-:W-:-:S02]  /*17c10*/  MOV R2, 0x17c30 ;  /* 0x00017c3000027802 */ /* 0x000fc40000000f00 */
[----:B-12---:R-:W-:Y:S05]  /*17c20*/  CALL.REL.NOINC `($__internal_35_$__cuda_sm70_shflsync_idx_p) ;  /* 0x00000b9000007944 */ /* 0x006fea0003c00000 */
[----:B------:R-:W-:Y:S01]  /*17c30*/  IMAD.MOV.U32 R7, RZ, RZ, R0 ;  /* 0x000000ffff077224 */ /* 0x000fe200078e0000 */
[----:B------:R-:W-:Y:S01]  /*17c40*/  MOV R3, 0x3 ;  /* 0x0000000300037802 */ /* 0x000fe20000000f00 */
[----:B------:R-:W-:Y:S01]  /*17c50*/  IMAD.MOV.U32 R9, RZ, RZ, R10 ;  /* 0x000000ffff097224 */ /* 0x000fe200078e000a */
[----:B------:R-:W-:-:S02]  /*17c60*/  MOV R0, 0x181f ;  /* 0x0000181f00007802 */ /* 0x000fc40000000f00 */
[----:B------:R-:W-:Y:S02]  /*17c70*/  MOV R2, 0x17c90 ;  /* 0x00017c9000027802 */ /* 0x000fe40000000f00 */
[----:B------:R-:W-:Y:S05]  /*17c80*/  CALL.REL.NOINC `($__internal_35_$__cuda_sm70_shflsync_idx_p) ;  /* 0x00000b3000007944 */ /* 0x000fea0003c00000 */
[----:B------:R-:W-:Y:S05]  /*17c90*/  BRA `(.L_x_1742) ;  /* 0xffffd38000007947 */ /* 0x000fea000383ffff */
.L_x_1693:
[----:B------:R-:W-:Y:S01]  /*17ca0*/  IMAD.MOV.U32 R9, RZ, RZ, R14 ;  /* 0x000000ffff097224 */ /* 0x000fe200078e000e */
[----:B------:R-:W-:Y:S01]  /*17cb0*/  MOV R3, RZ ;  /* 0x000000ff00037202 */ /* 0x000fe20000000f00 */
[----:B------:R-:W-:Y:S01]  /*17cc0*/  IMAD.MOV.U32 R0, RZ, RZ, 0x1c1f ;  /* 0x00001c1fff007424 */ /* 0x000fe200078e00ff */
[----:B------:R-:W-:Y:S02]  /*17cd0*/  MOV R2, 0x17cf0 ;  /* 0x00017cf000027802 */ /* 0x000fe40000000f00 */
[----:B------:R-:W-:Y:S05]  /*17ce0*/  CALL.REL.NOINC `($__internal_35_$__cuda_sm70_shflsync_idx_p) ;  /* 0x00000ad000007944 */ /* 0x000fea0003c00000 */
[----:B------:R-:W-:Y:S01]  /*17cf0*/  MOV R5, R0 ;  /* 0x0000000000057202 */ /* 0x000fe20000000f00 */
[----:B------:R-:W-:Y:S05]  /*17d00*/  BRA `(.L_x_1743) ;  /* 0xffffd5f000007947 */ /* 0x000fea000383ffff */
.L_x_1694:
[----:B------:R-:W-:Y:S01]  /*17d10*/  IMAD.MOV.U32 R9, RZ, RZ, R28 ;  /* 0x000000ffff097224 */ /* 0x000fe200078e001c */
[----:B------:R-:W-:Y:S01]  /*17d20*/  MOV R3, RZ ;  /* 0x000000ff00037202 */ /* 0x000fe20000000f00 */
[----:B------:R-:W-:Y:S01]  /*17d30*/  IMAD.MOV.U32 R0, RZ, RZ, 0x1c1f ;  /* 0x00001c1fff007424 */ /* 0x000fe200078e00ff */
[----:B------:R-:W-:Y:S02]  /*17d40*/  MOV R2, 0x17d60 ;  /* 0x00017d6000027802 */ /* 0x000fe40000000f00 */
[----:B-12---:R-:W-:Y:S05]  /*17d50*/  CALL.REL.NOINC `($__internal_35_$__cuda_sm70_shflsync_idx_p) ;  /* 0x00000a6000007944 */ /* 0x006fea0003c00000 */
[----:B------:R-:W-:Y:S05]  /*17d60*/  BRA `(.L_x_1744) ;  /* 0xffffd5b000007947 */ /* 0x000fea000383ffff */
.L_x_1697:
[----:B----4-:R-:W-:Y:S01]  /*17d70*/  IMAD.MOV.U32 R9, RZ, RZ, R14 ;  /* 0x000000ffff097224 */ /* 0x010fe200078e000e */
[----:B------:R-:W-:Y:S01]  /*17d80*/  MOV R3, 0x1 ;  /* 0x0000000100037802 */ /* 0x000fe20000000f00 */
[----:B------:R-:W-:Y:S01]  /*17d90*/  IMAD.MOV.U32 R0, RZ, RZ, 0x1c1f ;  /* 0x00001c1fff007424 */ /* 0x000fe200078e00ff */
[----:B------:R-:W-:-:S02]  /*17da0*/  MOV R2, 0x17dc0 ;  /* 0x00017dc000027802 */ /* 0x000fc40000000f00 */
[----:B-123--:R-:W-:Y:S05]  /*17db0*/  CALL.REL.NOINC `($__internal_35_$__cuda_sm70_shflsync_idx_p) ;  /* 0x00000a0000007944 */ /* 0x00efea0003c00000 */
[----:B------:R-:W-:Y:S01]  /*17dc0*/  IMAD.MOV.U32 R5, RZ, RZ, R0 ;  /* 0x000000ffff057224 */ /* 0x000fe200078e0000 */
[----:B------:R-:W-:Y:S01]  /*17dd0*/  MOV R3, 0x1 ;  /* 0x0000000100037802 */ /* 0x000fe20000000f00 */
[----:B------:R-:W-:Y:S01]  /*17de0*/  IMAD.MOV.U32 R9, RZ, RZ, R28 ;  /* 0x000000ffff097224 */ /* 0x000fe200078e001c */
[----:B------:R-:W-:-:S02]  /*17df0*/  MOV R0, 0x1c1f ;  /* 0x00001c1f00007802 */ /* 0x000fc40000000f00 */
[----:B------:R-:W-:Y:S02]  /*17e00*/  MOV R2, 0x17e20 ;  /* 0x00017e2000027802 */ /* 0x000fe40000000f00 */
[----:B------:R-:W-:Y:S05]  /*17e10*/  CALL.REL.NOINC `($__internal_35_$__cuda_sm70_shflsync_idx_p) ;  /* 0x000009a000007944 */ /* 0x000fea0003c00000 */
[----:B------:R-:W-:Y:S05]  /*17e20*/  BRA `(.L_x_1745) ;  /* 0xffffdb7000007947 */ /* 0x000fea000383ffff */
.L_x_1701:
[----:B------:R-:W-:Y:S01]  /*17e30*/  IMAD.MOV.U32 R9, RZ, RZ, R6 ;  /* 0x000000ffff097224 */ /* 0x000fe200078e0006 */
[----:B------:R-:W-:Y:S01]  /*17e40*/  MOV R3, RZ ;  /* 0x000000ff00037202 */ /* 0x000fe20000000f00 */
[----:B------:R-:W-:Y:S01]  /*17e50*/  IMAD.MOV.U32 R0, RZ, RZ, 0x181f ;  /* 0x0000181fff007424 */ /* 0x000fe200078e00ff */
[----:B------:R-:W-:Y:S02]  /*17e60*/  MOV R2, 0x17e80 ;  /* 0x00017e8000027802 */ /* 0x000fe40000000f00 */
[----:B------:R-:W-:Y:S05]  /*17e70*/  CALL.REL.NOINC `($__internal_35_$__cuda_sm70_shflsync_idx_p) ;  /* 0x0000094000007944 */ /* 0x000fea0003c00000 */
[----:B------:R-:W-:Y:S01]  /*17e80*/  MOV R11, R0 ;  /* 0x00000000000b7202 */ /* 0x000fe20000000f00 */
[----:B------:R-:W-:Y:S05]  /*17e90*/  BRA `(.L_x_1746) ;  /* 0xffffe66000007947 */ /* 0x000fea000383ffff */
.L_x_1702:
[----:B------:R-:W-:Y:S01]  /*17ea0*/  IMAD.MOV.U32 R9, RZ, RZ, R10 ;  /* 0x000000ffff097224 */ /* 0x000fe200078e000a */
[----:B------:R-:W-:Y:S01]  /*17eb0*/  MOV R3, RZ ;  /* 0x000000ff00037202 */ /* 0x000fe20000000f00 */
[----:B------:R-:W-:Y:S01]  /*17ec0*/  IMAD.MOV.U32 R0, RZ, RZ, 0x181f ;  /* 0x0000181fff007424 */ /* 0x000fe200078e00ff */
[----:B------:R-:W-:Y:S02]  /*17ed0*/  MOV R2, 0x17ef0 ;  /* 0x00017ef000027802 */ /* 0x000fe40000000f00 */
[----:B-12---:R-:W-:Y:S05]  /*17ee0*/  CALL.REL.NOINC `($__internal_35_$__cuda_sm70_shflsync_idx_p) ;  /* 0x000008d000007944 */ /* 0x006fea0003c00000 */
[----:B------:R-:W-:Y:S05]  /*17ef0*/  BRA `(.L_x_1747) ;  /* 0xffffe62000007947 */ /* 0x000fea000383ffff */
.L_x_1705:
[----:B------:R-:W-:Y:S01]  /*17f00*/  IMAD.MOV.U32 R9, RZ, RZ, R6 ;  /* 0x000000ffff097224 */ /* 0x000fe200078e0006 */
[----:B--2---:R-:W-:Y:S01]  /*17f10*/  MOV R3, 0x1 ;  /* 0x0000000100037802 */ /* 0x004fe20000000f00 */
[----:B----4-:R-:W-:Y:S01]  /*17f20*/  IMAD.MOV.U32 R0, RZ, RZ, 0x181f ;  /* 0x0000181fff007424 */ /* 0x010fe200078e00ff */
[----:B------:R-:W-:-:S02]  /*17f30*/  MOV R2, 0x17f50 ;  /* 0x00017f5000027802 */ /* 0x000fc40000000f00 */
[----:B-1-3--:R-:W-:Y:S05]  /*17f40*/  CALL.REL.NOINC `($__internal_35_$__cuda_sm70_shflsync_idx_p) ;  /* 0x0000087000007944 */ /* 0x00afea0003c00000 */
[----:B------:R-:W-:Y:S01]  /*17f50*/  IMAD.MOV.U32 R11, RZ, RZ, R0 ;  /* 0x000000ffff0b7224 */ /* 0x000fe200078e0000 */
[----:B------:R-:W-:Y:S01]  /*17f60*/  MOV R3, 0x1 ;  /* 0x0000000100037802 */ /* 0x000fe20000000f00 */
[----:B------:R-:W-:Y:S01]  /*17f70*/  IMAD.MOV.U32 R9, RZ, RZ, R10 ;  /* 0x000000ffff097224 */ /* 0x000fe200078e000a */
[----:B------:R-:W-:-:S02]  /*17f80*/  MOV R0, 0x181f ;  /* 0x0000181f00007802 */ /* 0x000fc40000000f00 */
[----:B------:R-:W-:Y:S02]  /*17f90*/  MOV R2, 0x17fb0 ;  /* 0x00017fb000027802 */ /* 0x000fe40000000f00 */
[----:B------:R-:W-:Y:S05]  /*17fa0*/  CALL.REL.NOINC `($__internal_35_$__cuda_sm70_shflsync_idx_p) ;  /* 0x0000081000007944 */ /* 0x000fea0003c00000 */
[----:B------:R-:W-:Y:S05]  /*17fb0*/  BRA `(.L_x_1748) ;  /* 0xffffe66000007947 */ /* 0x000fea000383ffff */
.L_x_1708:
[----:B------:R-:W-:Y:S01]  /*17fc0*/  IMAD.MOV.U32 R9, RZ, RZ, R6 ;  /* 0x000000ffff097224 */ /* 0x000fe200078e0006 */
[----:B-1----:R-:W-:Y:S01]  /*17fd0*/  MOV R3, 0x2 ;  /* 0x0000000200037802 */ /* 0x002fe20000000f00 */
[----:B----4-:R-:W-:Y:S01]  /*17fe0*/  IMAD.MOV.U32 R0, RZ, RZ, 0x181f ;  /* 0x0000181fff007424 */ /* 0x010fe200078e00ff */
[----:B------:R-:W-:Y:S02]  /*17ff0*/  MOV R2, 0x18010 ;  /* 0x0001801000027802 */ /* 0x000fe40000000f00 */
[----:B--23--:R-:W-:Y:S05]  /*18000*/  CALL.REL.NOINC `($__internal_35_$__cuda_sm70_shflsync_idx_p) ;  /* 0x000007b000007944 */ /* 0x00cfea0003c00000 */
[----:B------:R-:W-:Y:S01]  /*18010*/  MOV R11, R0 ;  /* 0x00000000000b7202 */ /* 0x000fe20000000f00 */
[----:B------:R-:W-:Y:S05]  /*18020*/  BRA `(.L_x_1749) ;  /* 0xffffe6e000007947 */ /* 0x000fea000383ffff */
.L_x_1709:
[----:B------:R-:W-:Y:S01]  /*18030*/  IMAD.MOV.U32 R9, RZ, RZ, R10 ;  /* 0x000000ffff097224 */ /* 0x000fe200078e000a */
[----:B------:R-:W-:Y:S01]  /*18040*/  MOV R3, 0x2 ;  /* 0x0000000200037802 */ /* 0x000fe20000000f00 */
[----:B----4-:R-:W-:Y:S01]  /*18050*/  IMAD.MOV.U32 R0, RZ, RZ, 0x181f ;  /* 0x0000181fff007424 */ /* 0x010fe200078e00ff */
[----:B------:R-:W-:Y:S02]  /*18060*/  MOV R2, 0x18080 ;  /* 0x0001808000027802 */ /* 0x000fe40000000f00 */
[----:B-123--:R-:W-:Y:S05]  /*18070*/  CALL.REL.NOINC `($__internal_35_$__cuda_sm70_shflsync_idx_p) ;  /* 0x0000074000007944 */ /* 0x00efea0003c00000 */
[----:B------:R-:W-:Y:S05]  /*18080*/  BRA `(.L_x_1750) ;  /* 0xffffe6a000007947 */ /* 0x000fea000383ffff */
.L_x_1712:
[----:B------:R-:W-:Y:S01]  /*18090*/  IMAD.MOV.U32 R9, RZ, RZ, R6 ;  /* 0x000000ffff097224 */ /* 0x000fe200078e0006 */
[----:B-1----:R-:W-:Y:S01]  /*180a0*/  MOV R3, 0x3 ;  /* 0x0000000300037802 */ /* 0x002fe20000000f00 */
[----:B------:R-:W-:Y:S01]  /*180b0*/  IMAD.MOV.U32 R0, RZ, RZ, 0x181f ;  /* 0x0000181fff007424 */ /* 0x000fe200078e00ff */
[----:B------:R-:W-:-:S02]  /*180c0*/  MOV R2, 0x180e0 ;  /* 0x000180e000027802 */ /* 0x000fc40000000f00 */
[----:B--234-:R-:W-:Y:S05]  /*180d0*/  CALL.REL.NOINC `($__internal_35_$__cuda_sm70_shflsync_idx_p) ;  /* 0x000006e000007944 */ /* 0x01cfea0003c00000 */
[----:B------:R-:W-:Y:S01]  /*180e0*/  IMAD.MOV.U32 R6, RZ, RZ, R0 ;  /* 0x000000ffff067224 */ /* 0x000fe200078e0000 */
[----:B------:R-:W-:Y:S01]  /*180f0*/  MOV R3, 0x3 ;  /* 0x0000000300037802 */ /* 0x000fe20000000f00 */
[----:B------:R-:W-:Y:S01]  /*18100*/  IMAD.MOV.U32 R9, RZ, RZ, R10 ;  /* 0x000000ffff097224 */ /* 0x000fe200078e000a */
[----:B------:R-:W-:-:S02]  /*18110*/  MOV R0, 0x181f ;  /* 0x0000181f00007802 */ /* 0x000fc40000000f00 */
[----:B------:R-:W-:Y:S02]  /*18120*/  MOV R2, 0x18140 ;  /* 0x0001814000027802 */ /* 0x000fe40000000f00 */
[----:B------:R-:W-:Y:S05]  /*18130*/  CALL.REL.NOINC `($__internal_35_$__cuda_sm70_shflsync_idx_p) ;  /* 0x0000068000007944 */ /* 0x000fea0003c00000 */
[----:B------:R-:W-:Y:S05]  /*18140*/  BRA `(.L_x_1751) ;  /* 0xffffe6e000007947 */ /* 0x000fea000383ffff */
.L_x_1714:
[----:B------:R-:W-:Y:S01]  /*18150*/  IMAD.MOV.U32 R9, RZ, RZ, R95 ;  /* 0x000000ffff097224 */ /* 0x000fe200078e005f */
[----:B------:R-:W-:Y:S01]  /*18160*/  MOV R3, RZ ;  /* 0x000000ff00037202 */ /* 0x000fe20000000f00 */
[----:B------:R-:W-:Y:S01]  /*18170*/  IMAD.MOV.U32 R0, RZ, RZ, 0x1f ;  /* 0x0000001fff007424 */ /* 0x000fe200078e00ff */
[----:B------:R-:W-:Y:S02]  /*18180*/  MOV R2, 0x181a0 ;  /* 0x000181a000027802 */ /* 0x000fe40000000f00 */
[----:B-1----:R-:W-:Y:S05]  /*18190*/  CALL.REL.NOINC `($__internal_35_$__cuda_sm70_shflsync_idx_p) ;  /* 0x0000062000007944 */ /* 0x002fea0003c00000 */
[----:B------:R-:W-:Y:S01]  /*181a0*/  MOV R10, R0 ;  /* 0x00000000000a7202 */ /* 0x000fe20000000f00 */
[----:B------:R-:W-:Y:S05]  /*181b0*/  BRA `(.L_x_1752) ;  /* 0xffffe80000007947 */ /* 0x000fea000383ffff */
.L_x_1715:
[----:B------:R-:W-:Y:S01]  /*181c0*/  IMAD.MOV.U32 R9, RZ, RZ, R95 ;  /* 0x000000ffff097224 */ /* 0x000fe200078e005f */
[----:B------:R-:W-:Y:S01]  /*181d0*/  MOV R3, 0x1 ;  /* 0x0000000100037802 */ /* 0x000fe20000000f00 */
[----:B------:R-:W-:Y:S01]  /*181e0*/  IMAD.MOV.U32 R0, RZ, RZ, 0x1f ;  /* 0x0000001fff007424 */ /* 0x000fe200078e00ff */
[----:B------:R-:W-:Y:S02]  /*181f0*/  MOV R2, 0x18210 ;  /* 0x0001821000027802 */ /* 0x000fe40000000f00 */
[----:B-123--:R-:W-:Y:S05]  /*18200*/  CALL.REL.NOINC `($__internal_35_$__cuda_sm70_shflsync_idx_p) ;  /* 0x000005b000007944 */ /* 0x00efea0003c00000 */
[----:B------:R-:W-:Y:S01]  /*18210*/  MOV R8, R0 ;  /* 0x0000000000087202 */ /* 0x000fe20000000f00 */
[----:B------:R-:W-:Y:S05]  /*18220*/  BRA `(.L_x_1753) ;  /* 0xffffe7b000007947 */ /* 0x000fea000383ffff */
.L_x_1716:
[----:B------:R-:W-:Y:S02]  /*18230*/  MOV R2, 0x1 ;  /* 0x0000000100027802 */ /* 0x000fe40000000f00 */
[----:B------:R-:W-:-:S02]  /*18240*/  MOV R3, 0x18260 ;  /* 0x0001826000037802 */ /* 0x000fc40000000f00 */
[----:B--234-:R-:W-:Y:S05]  /*18250*/  CALL.REL.NOINC `($__internal_36_$__cuda_sm70_shflsync_up_p) ;  /* 0x000005b000007944 */ /* 0x01cfea0003c00000 */
[----:B------:R-:W-:Y:S05]  /*18260*/  BRA `(.L_x_1754) ;  /* 0xffffe89000007947 */ /* 0x000fea000383ffff */
.L_x_1717:
[----:B------:R-:W-:Y:S02]  /*18270*/  MOV R2, 0x2 ;  /* 0x0000000200027802 */ /* 0x000fe40000000f00 */
[----:B------:R-:W-:-:S02]  /*18280*/  MOV R3, 0x182a0 ;  /* 0x000182a000037802 */ /* 0x000fc40000000f00 */
[----:B--23--:R-:W-:Y:S05]  /*18290*/  CALL.REL.NOINC `($__internal_36_$__cuda_sm70_shflsync_up_p) ;  /* 0x0000057000007944 */ /* 0x00cfea0003c00000 */
        /* <DEDUP_REMOVED lines=23> */
.L_x_1721:
[----:B------:R-:W-:Y:S02]  /*18410*/  MOV R2, 0x1 ;  /* 0x0000000100027802 */ /* 0x000fe40000000f00 */
[----:B------:R-:W-:Y:S02]  /*18420*/  MOV R3, 0x18440 ;  /* 0x0001844000037802 */ /* 0x000fe40000000f00 */
[----:B------:R-:W-:Y:S05]  /*18430*/  CALL.REL.NOINC `($__internal_36_$__cuda_sm70_shflsync_up_p) ;  /* 0x000003d000007944 */ /* 0x000fea0003c00000 */
[----:B------:R-:W-:Y:S01]  /*18440*/  MOV R2, R4 ;  /* 0x0000000400027202 */ /* 0x000fe20000000f00 */
[----:B------:R-:W-:Y:S05]  /*18450*/  BRA `(.L_x_1756) ;  /* 0xffffe8f000007947 */ /* 0x000fea000383ffff */
.L_x_1722:
[----:B------:R-:W-:Y:S02]  /*18460*/  MOV R2, 0x2 ;  /* 0x0000000200027802 */ /* 0x000fe40000000f00 */
[----:B------:R-:W-:Y:S02]  /*18470*/  MOV R3, 0x18490 ;  /* 0x0001849000037802 */ /* 0x000fe40000000f00 */
        /* <DEDUP_REMOVED lines=24> */
.L_x_1724:
[----:B------:R-:W-:Y:S02]  /*18600*/  SEL R0, RZ, 0x1, P0 ;  /* 0x00000001ff007807 */ /* 0x000fe40000000000 */
[----:B------:R-:W-:Y:S02]  /*18610*/  MOV R2, 0x18630 ;  /* 0x0001863000027802 */ /* 0x000fe40000000f00 */
[----:B-1----:R-:W-:Y:S05]  /*18620*/  CALL.REL.NOINC `($__internal_37_$__cuda_sm70_votesync_ballot) ;  /* 0x0000025000007944 */ /* 0x002fea0003c00000 */
[----:B------:R-:W-:Y:S01]  /*18630*/  MOV R5, R0 ;  /* 0x0000000000057202 */ /* 0x000fe20000000f00 */
[----:B------:R-:W-:Y:S05]  /*18640*/  BRA `(.L_x_1758) ;  /* 0xffffe89000007947 */ /* 0x000fea000383ffff */
.L_x_1725:
[----:B------:R-:W-:Y:S01]  /*18650*/  IMAD.MOV.U32 R9, RZ, RZ, R6 ;  /* 0x000000ffff097224 */ /* 0x000fe200078e0006 */
[----:B---3--:R-:W-:Y:S01]  /*18660*/  MOV R3, R12 ;  /* 0x0000000c00037202 */ /* 0x008fe20000000f00 */
[----:B------:R-:W-:Y:S01]  /*18670*/  IMAD.MOV.U32 R0, RZ, RZ, 0x1f ;  /* 0x0000001fff007424 */ /* 0x000fe200078e00ff */
[----:B------:R-:W-:Y:S02]  /*18680*/  MOV R2, 0x186a0 ;  /* 0x000186a000027802 */ /* 0x000fe40000000f00 */
[----:B-12---:R-:W-:Y:S05]  /*18690*/  CALL.REL.NOINC `($__internal_35_$__cuda_sm70_shflsync_idx_p) ;  /* 0x0000012000007944 */ /* 0x006fea0003c00000 */
[----:B------:R-:W-:Y:S01]  /*186a0*/  IMAD.MOV.U32 R8, RZ, RZ, R0 ;  /* 0x000000ffff087224 */ /* 0x000fe200078e0000 */
[----:B------:R-:W-:Y:S01]  /*186b0*/  MOV R3, R12 ;  /* 0x0000000c00037202 */ /* 0x000fe20000000f00 */
[----:B------:R-:W-:Y:S01]  /*186c0*/  IMAD.MOV.U32 R9, RZ, RZ, R7 ;  /* 0x000000ffff097224 */ /* 0x000fe200078e0007 */
[----:B------:R-:W-:Y:S02]  /*186d0*/  MOV R0, 0x1f ;  /* 0x0000001f00007802 */ /* 0x000fe40000000f00 */
[----:B------:R-:W-:-:S02]  /*186e0*/  MOV R2, 0x18700 ;  /* 0x0001870000027802 */ /* 0x000fc40000000f00 */
[----:B------:R-:W-:Y:S05]  /*186f0*/  CALL.REL.NOINC `($__internal_35_$__cuda_sm70_shflsync_idx_p) ;  /* 0x000000c000007944 */ /* 0x000fea0003c00000 */
[----:B------:R-:W-:Y:S01]  /*18700*/  MOV R7, R0 ;  /* 0x0000000000077202 */ /* 0x000fe20000000f00 */
[----:B------:R-:W-:Y:S05]  /*18710*/  BRA `(.L_x_1759) ;  /* 0xffffe80000007947 */ /* 0x000fea000383ffff */
.L_x_1728:
[----:B------:R-:W-:Y:S01]  /*18720*/  IMAD.MOV.U32 R9, RZ, RZ, R4 ;  /* 0x000000ffff097224 */ /* 0x000fe200078e0004 */
[----:B------:R-:W-:-:S02]  /*18730*/  MOV R0, 0x1f ;  /* 0x0000001f00007802 */ /* 0x000fc40000000f00 */
[----:B------:R-:W-:Y:S02]  /*18740*/  MOV R2, 0x18760 ;  /* 0x0001876000027802 */ /* 0x000fe40000000f00 */
[----:B-1234-:R-:W-:Y:S05]  /*18750*/  CALL.REL.NOINC `($__internal_35_$__cuda_sm70_shflsync_idx_p) ;  /* 0x0000006000007944 */ /* 0x01efea0003c00000 */
[----:B------:R-:W-:Y:S01]  /*18760*/  MOV R13, R0 ;  /* 0x00000000000d7202 */ /* 0x000fe20000000f00 */
[----:B------:R-:W-:Y:S05]  /*18770*/  BRA `(.L_x_1727) ;  /* 0xffffe80000007947 */ /* 0x000fea000383ffff */
        .weak           $__internal_34_$__cuda_sm70_shflsync_bfly_p
        .type           $__internal_34_$__cuda_sm70_shflsync_bfly_p,@function
        .size           $__internal_34_$__cuda_sm70_shflsync_bfly_p,($__internal_35_$__cuda_sm70_shflsync_idx_p - $__internal_34_$__cuda_sm70_shflsync_bfly_p)
$__internal_34_$__cuda_sm70_shflsync_bfly_p:
[----:B------:R-:W-:Y:S04]  /*18780*/  WARPSYNC R6 ;  /* 0x0000000600007348 */ /* 0x000fe80003800000 */
[----:B------:R1:W2:Y:S02]  /*18790*/  SHFL.BFLY PT, R2, R2, R5, R7 ;  /* 0x0c00000502027389 */ /* 0x0002a400000e0007 */
[----:B-1----:R-:W-:-:S04]  /*187a0*/  MOV R5, 0x0 ;  /* 0x0000000000057802 */ /* 0x002fc80000000f00 */
[----:B--2---:R-:W-:Y:S05]  /*187b0*/  RET.REL.NODEC R4 `(_ZN7cutlass13device_kernelIN5flash19enable_sm80_to_sm89INS1_16FlashAttnFwdSm80INS1_25CollectiveMainloopFwdSm80ILi8ELi1ELb1EN4cute5tupleIJNS5_1CILi128EEENS7_ILi112EEES8_EEELi128ENS_6half_tEfNS_4arch4Sm80ELb0ELb0ELb0ELb1ELb0ELb1ELb1ELb1EEENS1_21CollectiveEpilogueFwdINS6_IJS8_S8_S9_EEENS6_IJNS7_ILi1EEESH_SH_EEESB_SD_Li256ELb1ELb1ELb1ELb0EEENS1_36VarlenDynamicPersistentTileSchedulerILi128ELi112ELi256ELi256ELb1ELb1ELb0ELb0ELb1ELb1EEEEEEEEEvNT_6ParamsE) ;  /* 0xfffe784004007950 */ /* 0x004fea0003c3ffff */
        .weak           $__internal_35_$__cuda_sm70_shflsync_idx_p
        .type           $__internal_35_$__cuda_sm70_shflsync_idx_p,@function
        .size           $__internal_35_$__cuda_sm70_shflsync_idx_p,($__internal_36_$__cuda_sm70_shflsync_up_p - $__internal_35_$__cuda_sm70_shflsync_idx_p)
$__internal_35_$__cuda_sm70_shflsync_idx_p:
[----:B------:R-:W-:-:S04]  /*187c0*/  MOV R98, 0xffffffff ;  /* 0xffffffff00627802 */ /* 0x000fc80000000f00 */
[----:B------:R-:W-:Y:S04]  /*187d0*/  WARPSYNC R98 ;  /* 0x0000006200007348 */ /* 0x000fe80003800000 */
[----:B------:R1:W2:Y:S02]  /*187e0*/  SHFL.IDX PT, R0, R9, R3, R0 ;  /* 0x0000000309007389 */ /* 0x0002a400000e0000 */
[----:B-1----:R-:W-:-:S04]  /*187f0*/  MOV R3, 0x0 ;  /* 0x0000000000037802 */ /* 0x002fc80000000f00 */
[----:B--2---:R-:W-:Y:S05]  /*18800*/  RET.REL.NODEC R2 `(_ZN7cutlass13device_kernelIN5flash19enable_sm80_to_sm89INS1_16FlashAttnFwdSm80INS1_25CollectiveMainloopFwdSm80ILi8ELi1ELb1EN4cute5tupleIJNS5_1CILi128EEENS7_ILi112EEES8_EEELi128ENS_6half_tEfNS_4arch4Sm80ELb0ELb0ELb0ELb1ELb0ELb1ELb1ELb1EEENS1_21CollectiveEpilogueFwdINS6_IJS8_S8_S9_EEENS6_IJNS7_ILi1EEESH_SH_EEESB_SD_Li256ELb1ELb1ELb1ELb0EEENS1_36VarlenDynamicPersistentTileSchedulerILi128ELi112ELi256ELi256ELb1ELb1ELb0ELb0ELb1ELb1EEEEEEEEEvNT_6ParamsE) ;  /* 0xfffe77f002007950 */ /* 0x004fea0003c3ffff */
        .weak           $__internal_36_$__cuda_sm70_shflsync_up_p
        .type           $__internal_36_$__cuda_sm70_shflsync_up_p,@function
        .size           $__internal_36_$__cuda_sm70_shflsync_up_p,($__internal_37_$__cuda_sm70_votesync_ballot - $__internal_36_$__cuda_sm70_shflsync_up_p)
$__internal_36_$__cuda_sm70_shflsync_up_p:
[----:B------:R-:W-:Y:S02]  /*18810*/  IMAD.MOV.U32 R4, RZ, RZ, RZ ;  /* 0x000000ffff047224 */ /* 0x000fe400078e00ff */
[----:B------:R-:W-:-:S04]  /*18820*/  IMAD.MOV.U32 R9, RZ, RZ, -0x1 ;  /* 0xffffffffff097424 */ /* 0x000fc800078e00ff */
[----:B------:R-:W-:Y:S04]  /*18830*/  WARPSYNC R9 ;  /* 0x0000000900007348 */ /* 0x000fe80003800000 */
[----:B------:R1:W2:Y:S02]  /*18840*/  SHFL.UP PT, R4, R0, R2, R4 ;  /* 0x0400000200047389 */ /* 0x0002a400000e0004 */
[----:B-1----:R-:W-:Y:S02]  /*18850*/  MOV R2, R3 ;  /* 0x0000000300027202 */ /* 0x002fe40000000f00 */
[----:B------:R-:W-:-:S04]  /*18860*/  MOV R3, 0x0 ;  /* 0x0000000000037802 */ /* 0x000fc80000000f00 */
[----:B--2---:R-:W-:Y:S05]  /*18870*/  RET.REL.NODEC R2 `(_ZN7cutlass13device_kernelIN5flash19enable_sm80_to_sm89INS1_16FlashAttnFwdSm80INS1_25CollectiveMainloopFwdSm80ILi8ELi1ELb1EN4cute5tupleIJNS5_1CILi128EEENS7_ILi112EEES8_EEELi128ENS_6half_tEfNS_4arch4Sm80ELb0ELb0ELb0ELb1ELb0ELb1ELb1ELb1EEENS1_21CollectiveEpilogueFwdINS6_IJS8_S8_S9_EEENS6_IJNS7_ILi1EEESH_SH_EEESB_SD_Li256ELb1ELb1ELb1ELb0EEENS1_36VarlenDynamicPersistentTileSchedulerILi128ELi112ELi256ELi256ELb1ELb1ELb0ELb0ELb1ELb1EEEEEEEEEvNT_6ParamsE) ;  /* 0xfffe778002007950 */ /* 0x004fea0003c3ffff */
        .weak           $__internal_37_$__cuda_sm70_votesync_ballot
        .type           $__internal_37_$__cuda_sm70_votesync_ballot,@function
        .size           $__internal_37_$__cuda_sm70_votesync_ballot,(.L_x_2723 - $__internal_37_$__cuda_sm70_votesync_ballot)
$__internal_37_$__cuda_sm70_votesync_ballot:
[----:B------:R-:W-:Y:S01]  /*18880*/  ISETP.NE.U32.AND P0, PT, R0, 0x1, PT ;  /* 0x000000010000780c */ /* 0x000fe20003f05070 */
[----:B------:R-:W-:-:S04]  /*18890*/  IMAD.MOV.U32 R3, RZ, RZ, -0x1 ;  /* 0xffffffffff037424 */ /* 0x000fc800078e00ff */
[----:B------:R-:W-:Y:S08]  /*188a0*/  WARPSYNC R3 ;  /* 0x0000000300007348 */ /* 0x000ff00003800000 */
[----:B------:R-:W-:-:S04]  /*188b0*/  VOTE.ANY R0, PT, !P0 ;  /* 0x0000000000007806 */ /* 0x000fc800040e0100 */
[----:B------:R-:W-:Y:S01]  /*188c0*/  LOP3.LUT R0, R0, R3, RZ, 0xc0, !PT ;  /* 0x0000000300007212 */ /* 0x000fe200078ec0ff */
[----:B------:R-:W-:-:S04]  /*188d0*/  IMAD.MOV.U32 R3, RZ, RZ, 0x0 ;  /* 0x00000000ff037424 */ /* 0x000fc800078e00ff */
[----:B------:R-:W-:Y:S05]  /*188e0*/  RET.REL.NODEC R2 `(_ZN7cutlass13device_kernelIN5flash19enable_sm80_to_sm89INS1_16FlashAttnFwdSm80INS1_25CollectiveMainloopFwdSm80ILi8ELi1ELb1EN4cute5tupleIJNS5_1CILi128EEENS7_ILi112EEES8_EEELi128ENS_6half_tEfNS_4arch4Sm80ELb0ELb0ELb0ELb1ELb0ELb1ELb1ELb1EEENS1_21CollectiveEpilogueFwdINS6_IJS8_S8_S9_EEENS6_IJNS7_ILi1EEESH_SH_EEESB_SD_Li256ELb1ELb1ELb1ELb0EEENS1_36VarlenDynamicPersistentTileSchedulerILi128ELi112ELi256ELi256ELb1ELb1ELb0ELb0ELb1ELb1EEEEEEEEEvNT_6ParamsE) ;  /* 0xfffe771002007950 */ /* 0x000fea0003c3ffff */
.L_x_1760:
        /* <DEDUP_REMOVED lines=9> */
.L_x_2723:


//--------------------- .text._ZN7cutlass13device_kernelIN5flash19enable_sm80_to_sm89INS1_16FlashAttnFwdSm80INS1_25CollectiveMainloopFwdSm80ILi4ELi1ELb0EN4cute5tupleIJNS5_1CILi128EEENS7_ILi48EEES8_EEELi128ENS_6half_tEfNS_4arch4Sm80ELb0ELb1ELb0ELb0ELb0ELb0ELb1ELb1EEENS1_21CollectiveEpilogueFwdINS6_IJS8_S8_S9_EEENS6_IJNS7_ILi1EEESH_SH_EEESB_SD_Li128ELb0ELb1ELb1ELb0EEENS1_19SingleTileSchedulerILb0ELb1ELb1ELi128EEEEEEEEEvNT_6ParamsE --------------------------
	.section	.text._ZN7cutlass13device_kernelIN5flash19enable_sm80_to_sm89INS1_16FlashAttnFwdSm80INS1_25CollectiveMainloopFwdSm80ILi4ELi1ELb0EN4cute5tupleIJNS5_1CILi128EEENS7_ILi48EEES8_EEELi128ENS_6half_tEfNS_4arch4Sm80ELb0ELb1ELb0ELb0ELb0ELb0ELb1ELb1EEENS1_21CollectiveEpilogueFwdINS6_IJS8_S8_S9_EEENS6_IJNS7_ILi1EEESH_SH_EEESB_SD_Li128ELb0ELb1ELb1ELb0EEENS1_19SingleTileSchedulerILb0ELb1ELb1ELi128EEEEEEEEEvNT_6ParamsE,"ax",@progbits
	.sectioninfo	@"SHI_REGISTERS=255"
	.align	128
.text._ZN7cutlass13device_kernelIN5flash19enable_sm80_to_sm89INS1_16FlashAttnFwdSm80INS1_25CollectiveMainloopFwdSm80ILi4ELi1ELb0EN4cute5tupleIJNS5_1CILi128EEENS7_ILi48EEES8_EEELi128ENS_6half_tEfNS_4arch4Sm80ELb0ELb1ELb0ELb0ELb0ELb0ELb1ELb1EEENS1_21CollectiveEpilogueFwdINS6_IJS8_S8_S9_EEENS6_IJNS7_ILi1EEESH_SH_EEESB_SD_Li128ELb0ELb1ELb1ELb0EEENS1_19SingleTileSchedulerILb0ELb1ELb1ELi128EEEEEEEEEvNT_6ParamsE:
        .type           _ZN7cutlass13device_kernelIN5flash19enable_sm80_to_sm89INS1_16FlashAttnFwdSm80INS1_25CollectiveMainloopFwdSm80ILi4ELi1ELb0EN4cute5tupleIJNS5_1CILi128EEENS7_ILi48EEES8_EEELi128ENS_6half_tEfNS_4arch4Sm80ELb0ELb1ELb0ELb0ELb0ELb0ELb1ELb1EEENS1_21CollectiveEpilogueFwdINS6_IJS8_S8_S9_EEENS6_IJNS7_ILi1EEESH_SH_EEESB_SD_Li128ELb0ELb1ELb1ELb0EEENS1_19SingleTileSchedulerILb0ELb1ELb1ELi128EEEEEEEEEvNT_6ParamsE,@function
        .size           _ZN7cutlass13device_kernelIN5flash19enable_sm80_to_sm89INS1_16FlashAttnFwdSm80INS1_25CollectiveMainloopFwdSm80ILi4ELi1ELb0EN4cute5tupleIJNS5_1CILi128EEENS7_ILi48EEES8_EEELi128ENS_6half_tEfNS_4arch4Sm80ELb0ELb1ELb0ELb0ELb0ELb0ELb1ELb1EEENS1_21CollectiveEpilogueFwdINS6_IJS8_S8_S9_EEENS6_IJNS7_ILi1EEESH_SH_EEESB_SD_Li128ELb0ELb1ELb1ELb0EEENS1_19SingleTileSchedulerILb0ELb1ELb1ELi128EEEEEEEEEvNT_6ParamsE,(.L_x_2728 - _ZN7cutlass13device_kernelIN5flash19enable_sm80_to_sm89INS1_16FlashAttnFwdSm80INS1_25CollectiveMainloopFwdSm80ILi4ELi1ELb0EN4cute5tupleIJNS5_1CILi128EEENS7_ILi48EEES8_EEELi128ENS_6half_tEfNS_4arch4Sm80ELb0ELb1ELb0ELb0ELb0ELb0ELb1ELb1EEENS1_21CollectiveEpilogueFwdINS6_IJS8_S8_S9_EEENS6_IJNS7_ILi1EEESH_SH_EEESB_SD_Li128ELb0ELb1ELb1ELb0EEENS1_19SingleTileSchedulerILb0ELb1ELb1ELi128EEEEEEEEEvNT_6ParamsE)
        .other          _ZN7cutlass13device_kernelIN5flash19enable_sm80_to_sm89INS1_16FlashAttnFwdSm80INS1_25CollectiveMainloopFwdSm80ILi4ELi1ELb0EN4cute5tupleIJNS5_1CILi128EEENS7_ILi48EEES8_EEELi128ENS_6half_tEfNS_4arch4Sm80ELb0ELb1ELb0ELb0ELb0ELb0ELb1ELb1EEENS1_21CollectiveEpilogueFwdINS6_IJS8_S8_S9_EEENS6_IJNS7_ILi1EEESH_SH_EEESB_SD_Li128ELb0ELb1ELb1ELb0EEENS1_19SingleTileSchedulerILb0ELb1ELb1ELi128EEEEEEEEEvNT_6ParamsE,@"STO_CUDA_ENTRY STV_DEFAULT"
_ZN7cutlass13device_kernelIN5flash19enable_sm80_to_sm89INS1_16FlashAttnFwdSm80INS1_25CollectiveMainloopFwdSm80ILi4ELi1ELb0EN4cute5tupleIJNS5_1CILi128EEENS7_ILi48EEES8_EEELi128ENS_6half_tEfNS_4arch4Sm80ELb0ELb1ELb0ELb0ELb0ELb0ELb1ELb1EEENS1_21CollectiveEpilogueFwdINS6_IJS8_S8_S9_EEENS6_IJNS7_ILi1EEESH_SH_EEESB_SD_Li128ELb0ELb1ELb1ELb0EEENS1_19SingleTileSchedulerILb0ELb1ELb1ELi128EEEEEEEEEvNT_6ParamsE:
        /* <DEDUP_REMOVED lines=18> */
.L_x_1761:
[----:B---3--:R-:W-:Y:S02]  /*0120*/  ULDC.64 UR4, c[0x0][0x550] ;  /* 0x0001540000047ab9 */ /* 0x008fe40000000a00 */
[----:B------:R-:W-:Y:S02]  /*0130*/  UISETP.NE.AND UP0, UPT, UR4, 0x1, UPT ;  /* 0x000000010400788c */ /* 0x000fe4000bf05270 */
[----:B------:R-:W-:-:S02]  /*0140*/  UIMAD.WIDE.U32 UR8, UR6, UR5, URZ ;  /* 0x00000005060872a5 */ /* 0x000fc4000f8e003f */
[----:B------:R-:W-:Y:S02]  /*0150*/  ULDC UR4, c[0x0][0x558] ;  /* 0x0001560000047ab9 */ /* 0x000fe40000000800 */
[----:B------:R-:W-:-:S05]  /*0160*/  UMOV UR10, UR6 ;  /* 0x00000006000a7c82 */ /* 0x000fca0008000000 */
[----:B------:R-:W-:-:S03]  /*0170*/  @UP0 USHF.R.U32.HI UR10, URZ, UR4, UR9 ;  /* 0x000000043f0a0299 */ /* 0x000fc60008011609 */
.L_x_1762:
        /* <DEDUP_REMOVED lines=35> */
.L_x_1764:
[----:B------:R-:W-:Y:S02]  /*03b0*/  ULDC UR4, c[0x0][0x32c] ;  /* 0x0000cb0000047ab9 */ /* 0x000fe40000000800 */
[----:B------:R-:W-:-:S03]  /*03c0*/  UISETP.NE.AND UP0, UPT, UR9, UR4, UPT ;  /* 0x000000040900728c */ /* 0x000fc6000bf05270 */
[----:B------:R-:W-:Y:S02]  /*03d0*/  ULDC.64 UR4, c[0x0][0x330] ;  /* 0x0000cc0000047ab9 */ /* 0x000fe40000000a00 */
[----:B------:R-:W-:-:S06]  /*03e0*/  UIMAD.WIDE.U32 UR12, UR7, UR4, URZ ;  /* 0x00000004070c72a5 */ /* 0x000fcc000f8e003f */
[----:B------:R-:W-:Y:S02]  /*03f0*/  @UP0 USHF.R.U32.HI UR7, URZ, UR5, UR13 ;  /* 0x000000053f070299 */ /* 0x000fe4000801160d */
.L_x_1765:
[----:B------:R-:W-:Y:S02]  /*0400*/  ULDC UR4, c[0x0][0x32c] ;  /* 0x0000cb0000047ab9 */ /* 0x000fe40000000800 */
[----:B------:R-:W-:-:S04]  /*0410*/  UIMAD UR4, UR7, UR4, UR4 ;  /* 0x00000004070472a4 */ /* 0x000fc8000f8e0204 */
[----:B------:R-:W-:-:S04]  /*0420*/  UISETP.LT.AND UP0, UPT, UR6, UR4, UPT ;  /* 0x000000040600728c */ /* 0x000fc8000bf01270 */
[----:B------:R-:W-:Y:S02]  /*0430*/  USEL UR6, UR6, UR4, UP0 ;  /* 0x0000000406067287 */ /* 0x000fe40008000000 */
.L_x_1763:
        /* <DEDUP_REMOVED lines=36> */
.L_x_1767:
[----:B------:R-:W-:-:S04]  /*0680*/  MOV R2, c[0x0][0x32c] ;  /* 0x0000cb0000027a02 */ /* 0x000fc80000000f00 */
[----:B------:R-:W-:-:S13]  /*0690*/  ISETP.NE.AND P0, PT, R2, 0x1, PT ;  /* 0x000000010200780c */ /* 0x000fda0003f05270 */
[----:B------:R-:W-:-:S05]  /*06a0*/  @P0 IMAD.HI.U32 R2, R0, c[0x0][0x330], RZ ;  /* 0x0000cc0000020a27 */ /* 0x000fca00078e00ff */
[----:B------:R-:W-:-:S05]  /*06b0*/  @P0 SHF.R.U32.HI R0, RZ, c[0x0][0x334], R2 ;  /* 0x0000cd00ff000a19 */ /* 0x000fca0000011602 */
.L_x_1768:
[----:B------:R-:W-:-:S05]  /*06c0*/  IMAD R0, R0, c[0x0][0x32c], RZ ;  /* 0x0000cb0000007a24 */ /* 0x000fca00078e02ff */
[----:B------:R-:W-:-:S05]  /*06d0*/  IMNMX R3, R3, R0, !PT ;  /* 0x0000000003037217 */ /* 0x000fca0007800200 */
.L_x_1766:
        /* <DEDUP_REMOVED lines=42> */
.L_x_1769:
        /* <DEDUP_REMOVED lines=204> */
.L_x_1772:
[----:B---34-:R-:W-:Y:S05]  /*1640*/  BSYNC B0 ;  /* 0x0000000000007941 */ /* 0x018fea0003800000 */
.L_x_1771:
        /* <DEDUP_REMOVED lines=16> */
.L_x_1774:
[----:B------:R-:W-:Y:S05]  /*1750*/  BSYNC B0 ;  /* 0x0000000000007941 */ /* 0x000fea0003800000 */
.L_x_1773:
        /* <DEDUP_REMOVED lines=16> */
.L_x_1776:
[----:B------:R-:W-:Y:S05]  /*1860*/  BSYNC B0 ;  /* 0x0000000000007941 */ /* 0x000fea0003800000 */
.L_x_1775:
        /* <DEDUP_REMOVED lines=16> */
.L_x_1778:
[----:B------:R-:W-:Y:S05]  /*1970*/  BSYNC B0 ;  /* 0x0000000000007941 */ /* 0x000fea0003800000 */
.L_x_1777:
        /* <DEDUP_REMOVED lines=16> */
.L_x_1780:
[----:B------:R-:W-:Y:S05]  /*1a80*/  BSYNC B0 ;  /* 0x0000000000007941 */ /* 0x000fea0003800000 */
.L_x_1779:
        /* <DEDUP_REMOVED lines=16> */
.L_x_1782:
[----:B------:R-:W-:Y:S05]  /*1b90*/  BSYNC B0 ;  /* 0x0000000000007941 */ /* 0x000fea0003800000 */
.L_x_1781:
        /* <DEDUP_REMOVED lines=16> */
.L_x_1784:
[----:B------:R-:W-:Y:S05]  /*1ca0*/  BSYNC B0 ;  /* 0x0000000000007941 */ /* 0x000fea0003800000 */
.L_x_1783:
        /* <DEDUP_REMOVED lines=165> */
[----:B------:R-:W-:Y:S02]  /*2700*/  IMAD.IADD R229, R0, 0x1, R235 ;  /* 0x0000000100e57824 */ /* 0x000fe400078e02eb */
        /* <DEDUP_REMOVED lines=37> */
[C---:B------:R-:W-:Y:S08]  /*2960*/  HMMA.16816.F32 R60, R12.reuse, R28, R60 ;  /* 0x0000001c0c3c723c */ /* 0x040ff0000000183c */
[C---:B------:R-:W-:Y:S01]  /*2970*/  HMMA.16816.F32 R108, R12.reuse, R30, R44 ;  /* 0x0000001e0c6c723c */ /* 0x040fe2000000182c */
[----:B------:R-:W2:Y:S07]  /*2980*/  LDSM.16.M88.4 R28, [R224+0x5100] ;  /* 0x00510000e01c783b */ /* 0x000eae0000000200 */
[----:B------:R-:W-:Y:S01]  /*2990*/  HMMA.16816.F32 R56, R12, R38, R52 ;  /* 0x000000260c38723c */ /* 0x000fe20000001834 */
[----:B------:R-:W3:Y:S04]  /*29a0*/  LDSM.16.M88.4 R12, [R224+0x5900] ;  /* 0x00590000e00c783b */ /* 0x000ee80000000200 */
[----:B------:R-:W-:Y:S03]  /*29b0*/  LDSM.16.M88.4 R52, [R235+0x1800] ;  /* 0x00180000eb34783b */ /* 0x000fe60000000200 */
[C---:B----4-:R-:W-:Y:S08]  /*29c0*/  HMMA.16816.F32 R44, R4.reuse, R40, R88 ;  /* 0x00000028042c723c */ /* 0x050ff00000001858 */
[C---:B------:R-:W-:Y:S08]  /*29d0*/  HMMA.16816.F32 R36, R4.reuse, R42, R84 ;  /* 0x0000002a0424723c */ /* 0x040ff00000001854 */
[C---:B------:R-:W-:Y:S08]  /*29e0*/  HMMA.16816.F32 R72, R4.reuse, R64, R96 ;  /* 0x000000400448723c */ /* 0x040ff00000001860 */
[----:B------:R-:W-:Y:S08]  /*29f0*/  HMMA.16816.F32 R104, R4, R68, R104 ;  /* 0x000000440468723c */ /* 0x000ff00000001868 */
[----:B------:R-:W-:Y:S01]  /*2a00*/  HMMA.16816.F32 R96, R20, R40, R8 ;  /* 0x000000281460723c */ /* 0x000fe20000001808 */
[----:B------:R-:W4:Y:S07]  /*2a10*/  LDSM.16.M88.4 R8, [R231+0xa100] ;  /* 0x00a10000e708783b */ /* 0x000f2e0000000200 */
        /* <DEDUP_REMOVED lines=14> */
[C---:B---3--:R-:W-:Y:S08]  /*2b00*/  HMMA.16816.F32 R36, R16.reuse, R12, R104 ;  /* 0x0000000c1024723c */ /* 0x048ff00000001868 */
[C---:B------:R-:W-:Y:S08]  /*2b10*/  HMMA.16816.F32 R40, R16.reuse, R30, R76 ;  /* 0x0000001e1028723c */ /* 0x040ff0000000184c */
[----:B------:R-:W-:Y:S01]  /*2b20*/  HMMA.16816.F32 R68, R16, R14, R100 ;  /* 0x0000000e1044723c */ /* 0x000fe20000001864 */
[----:B------:R-:W-:Y:S07]  /*2b30*/  LDSM.16.M88.4 R16, [R232+0xc100] ;  /* 0x00c10000e810783b */ /* 0x000fee0000000200 */
[C---:B----4-:R-:W-:Y:S08]  /*2b40*/  HMMA.16816.F32 R76, R8.reuse, R32, R96 ;  /* 0x00000020084c723c */ /* 0x050ff00000001860 */
[C---:B------:R-:W-:Y:S08]  /*2b50*/  HMMA.16816.F32 R72, R8.reuse, R34, R88 ;  /* 0x000000220848723c */ /* 0x040ff00000001858 */
        /* <DEDUP_REMOVED lines=13> */
[C---:B------:R-:W-:Y:S08]  /*2c30*/  HMMA.16816.F32 R80, R4.reuse, R54, R56 ;  /* 0x000000360450723c */ /* 0x040ff00000001838 */
[----:B------:R-:W-:Y:S01]  /*2c40*/  HMMA.16816.F32 R56, R4, R62, R68 ;  /* 0x0000003e0438723c */ /* 0x000fe20000001844 */
[----:B------:R-:W-:Y:S07]  /*2c50*/  LDSM.16.M88.4 R4, [R236+0xc100] ;  /* 0x00c10000ec04783b */ /* 0x000fee0000000200 */
[C---:B------:R-:W-:Y:S08]  /*2c60*/  HMMA.16816.F32 R100, R20.reuse, R52, R76 ;  /* 0x000000341464723c */ /* 0x040ff0000000184c */
[C---:B------:R-:W-:Y:S08]  /*2c70*/  HMMA.16816.F32 R96, R20.reuse, R54, R72 ;  /* 0x000000361460723c */ /* 0x040ff00000001848 */
[C---:B------:R-:W-:Y:S08]  /*2c80*/  HMMA.16816.F32 R92, R20.reuse, R48, R64 ;  /* 0x00000030145c723c */ /* 0x040ff00000001840 */
[C---:B------:R-:W-:Y:S01]  /*2c90*/  HMMA.16816.F32 R88, R20.reuse, R50, R32 ;  /* 0x000000321458723c */ /* 0x040fe20000001820 */
[----:B------:R-:W-:Y:S07]  /*2ca0*/  LDSM.16.M88.4 R32, [R229+0x1800] ;  /* 0x00180000e520783b */ /* 0x000fee0000000200 */
[C---:B------:R-:W-:Y:S01]  /*2cb0*/  HMMA.16816.F32 R64, R20.reuse, R60, R28 ;  /* 0x0000003c1440723c */ /* 0x040fe2000000181c */
[----:B------:R-:W-:Y:S07]  /*2cc0*/  LDSM.16.M88.4 R28, [R229+0x2000] ;  /* 0x00200000e51c783b */ /* 0x000fee0000000200 */
[----:B------:R-:W-:Y:S01]  /*2cd0*/  HMMA.16816.F32 R60, R20, R62, R84 ;  /* 0x0000003e143c723c */ /* 0x000fe20000001854 */
[----:B------:R-:W4:Y:S01]  /*2ce0*/  LDSM.16.M88.4 R20, [R229+0x2800] ;  /* 0x00280000e514783b */ /* 0x000f220000000200 */
[----:B------:R-:W-:-:S06]  /*2cf0*/  DEPBAR.LE SB0, 0x0 ;  /* 0x000080000000791a */ /* 0x000fcc0000000000 */
[C---:B-1----:R-:W-:Y:S08]  /*2d00*/  HMMA.16816.F32 R84, R16.reuse, R44, R116 ;  /* 0x0000002c1054723c */ /* 0x042ff00000001874 */
[C---:B------:R-:W-:Y:S08]  /*2d10*/  HMMA.16816.F32 R80, R16.reuse, R46, R80 ;  /* 0x0000002e1050723c */ /* 0x040ff00000001850 */
[----:B--2---:R-:W-:Y:S08]  /*2d20*/  HMMA.16816.F32 R56, R16, R38, R56 ;  /* 0x000000261038723c */ /* 0x004ff00000001838 */
[C---:B------:R-:W-:Y:S08]  /*2d30*/  HMMA.16816.F32 R52, R12.reuse, R44, R100 ;  /* 0x0000002c0c34723c */ /* 0x040ff00000001864 */
[----:B------:R-:W-:Y:S08]  /*2d40*/  HMMA.16816.F32 R48, R12, R46, R96 ;  /* 0x0000002e0c30723c */ /* 0x000ff00000001860 */
[C---:B---3--:R-:W-:Y:S08]  /*2d50*/  HMMA.16816.F32 R76, R16.reuse, R40, R112 ;  /* 0x00000028104c723c */ /* 0x048ff00000001870 */
[C---:B------:R-:W-:Y:S08]  /*2d60*/  HMMA.16816.F32 R72, R16.reuse, R42, R108 ;  /* 0x0000002a1048723c */ /* 0x040ff0000000186c */
[----:B------:R-:W-:Y:S08]  /*2d70*/  HMMA.16816.F32 R68, R16, R36, R104 ;  /* 0x000000241044723c */ /* 0x000ff00000001868 */
[C---:B------:R-:W-:Y:S08]  /*2d80*/  HMMA.16816.F32 R44, R12.reuse, R40, R92 ;  /* 0x000000280c2c723c */ /* 0x040ff0000000185c */
[C---:B------:R-:W-:Y:S08]  /*2d90*/  HMMA.16816.F32 R40, R12.reuse, R42, R88 ;  /* 0x0000002a0c28723c */ /* 0x040ff00000001858 */
[C---:B------:R-:W-:Y:S08]  /*2da0*/  HMMA.16816.F32 R16, R12.reuse, R36, R64 ;  /* 0x000000240c10723c */ /* 0x040ff00000001840 */
[----:B------:R-:W-:Y:S08]  /*2db0*/  HMMA.16816.F32 R12, R12, R38, R60 ;  /* 0x000000260c0c723c */ /* 0x000ff0000000183c */
[----:B----4-:R-:W-:Y:S08]  /*2dc0*/  HMMA.16816.F32 R160, R4, R22, R56 ;  /* 0x0000001604a0723c */ /* 0x010ff00000001838 */
[C---:B------:R-:W-:Y:S08]  /*2dd0*/  HMMA.16816.F32 R56, R8.reuse, R32, R52 ;  /* 0x000000200838723c */ /* 0x040ff00000001834 */
[----:B------:R-:W-:Y:S08]  /*2de0*/  HMMA.16816.F32 R36, R8, R28, R44 ;  /* 0x0000001c0824723c */ /* 0x000ff0000000182c */
[C---:B------:R-:W-:Y:S08]  /*2df0*/  HMMA.16816.F32 R84, R4.reuse, R32, R84 ;  /* 0x000000200454723c */ /* 0x040ff00000001854 */
[-C--:B------:R-:W-:Y:S08]  /*2e00*/  HMMA.16816.F32 R80, R4, R34.reuse, R80 ;  /* 0x000000220450723c */ /* 0x080ff00000001850 */
[C---:B------:R-:W-:Y:S08]  /*2e10*/  HMMA.16816.F32 R52, R8.reuse, R34, R48 ;  /* 0x000000220834723c */ /* 0x040ff00000001830 */
[----:B------:R-:W-:Y:S08]  /*2e20*/  HMMA.16816.F32 R44, R8, R30, R40 ;  /* 0x0000001e082c723c */ /* 0x000ff00000001828 */
[C---:B------:R-:W-:Y:S08]  /*2e30*/  HMMA.16816.F32 R76, R4.reuse, R28, R76 ;  /* 0x0000001c044c723c */ /* 0x040ff0000000184c */
[C---:B------:R-:W-:Y:S08]  /*2e40*/  HMMA.16816.F32 R72, R4.reuse, R30, R72 ;  /* 0x0000001e0448723c */ /* 0x040ff00000001848 */
[-C--:B------:R-:W-:Y:S08]  /*2e50*/  HMMA.16816.F32 R64, R4, R20.reuse, R68 ;  /* 0x000000140440723c */ /* 0x080ff00000001844 */
        /* <DEDUP_REMOVED lines=30> */
.L_x_1785:
[----:B------:R-:W-:Y:S01]  /*3040*/  LOP3.LUT R0, R124, 0xffffffe0, RZ, 0xc0, !PT ;  /* 0xffffffe07c007812 */ /* 0x000fe200078ec0ff */
[----:B------:R-:W-:Y:S01]  /*3050*/  ULDC UR6, c[0x0][0x324] ;  /* 0x0000c90000067ab9 */ /* 0x000fe20000000800 */
[----:B-1----:R-:W-:Y:S01]  /*3060*/  LEA.HI R5, R126, R164, RZ, 0x2 ;  /* 0x000000a47e057211 */ /* 0x002fe200078f10ff */
[----:B------:R-:W-:Y:S01]  /*3070*/  ULOP3.LUT UR6, URZ, UR6, URZ, 0x33, !UPT ;  /* 0x000000063f067292 */ /* 0x000fe2000f8e333f */
[----:B------:R-:W-:Y:S01]  /*3080*/  SHF.R.S32.HI R4, RZ, 0x1f, R123 ;  /* 0x0000001fff047819 */ /* 0x000fe2000001147b */
[----:B------:R-:W-:Y:S01]  /*3090*/  IMAD.IADD R0, R164, 0x1, -R0 ;  /* 0x00000001a4007824 */ /* 0x000fe200078e0a00 */
[----:B------:R-:W-:Y:S01]  /*30a0*/  LOP3.LUT R5, R5, 0xfffffffc, RZ, 0xc0, !PT ;  /* 0xfffffffc05057812 */ /* 0x000fe200078ec0ff */
[----:B------:R-:W0:Y:S01]  /*30b0*/  LDGDEPBAR ;  /* 0x00000000000079af */ /* 0x000e220000000000 */
[----:B------:R-:W-:-:S02]  /*30c0*/  LEA.HI R4, R4, R123, RZ, 0x2 ;  /* 0x0000007b04047211 */ /* 0x000fc400078f10ff */
[----:B------:R-:W-:Y:S01]  /*30d0*/  SHF.R.S32.HI R7, RZ, 0x1f, R0 ;  /* 0x0000001fff077819 */ /* 0x000fe20000011400 */
[----:B------:R-:W-:Y:S01]  /*30e0*/  IMAD.IADD R5, R164, 0x1, -R5 ;  /* 0x00000001a4057824 */ /* 0x000fe200078e0a05 */
[----:B------:R-:W-:Y:S02]  /*30f0*/  LOP3.LUT R6, R4, 0xffffffc, RZ, 0xc0, !PT ;  /* 0x0ffffffc04067812 */ /* 0x000fe400078ec0ff */
[----:B------:R-:W-:Y:S02]  /*3100*/  LEA.HI R7, R7, R0, RZ, 0x2 ;  /* 0x0000000007077211 */ /* 0x000fe400078f10ff */
[----:B------:R-:W-:Y:S01]  /*3110*/  LEA.HI R4, R5, R5, RZ, 0x1 ;  /* 0x0000000505047211 */ /* 0x000fe200078f08ff */
[----:B------:R-:W-:Y:S01]  /*3120*/  IMAD.IADD R8, R123, 0x1, -R6 ;  /* 0x000000017b087824 */ /* 0x000fe200078e0a06 */
[----:B------:R-:W-:Y:S02]  /*3130*/  LEA.HI.SX32 R6, R7, UR17, 0x1e ;  /* 0x0000001107067c11 */ /* 0x000fe4000f8ff2ff */
[----:B------:R-:W-:Y:S01]  /*3140*/  PLOP3.LUT P1, PT, PT, PT, UP3, 0x80, 0x0 ;  /* 0x000000000000781c */ /* 0x000fe20003f2f038 */
[C---:B------:R-:W-:Y:S01]  /*3150*/  IMAD.SHL.U32 R9, R4.reuse, 0x20, RZ ;  /* 0x0000002004097824 */ /* 0x040fe200078e00ff */
[----:B------:R-:W-:Y:S01]  /*3160*/  LOP3.LUT R4, R4, 0x1ffffffe, RZ, 0xc0, !PT ;  /* 0x1ffffffe04047812 */ /* 0x000fe200078ec0ff */
[----:B------:R-:W-:Y:S01]  /*3170*/  IMAD R8, R8, 0x10, R6 ;  /* 0x0000001008087824 */ /* 0x000fe200078e0206 */
[----:B------:R-:W-:-:S02]  /*3180*/  PLOP3.LUT P0, PT, PT, PT, UP3, 0x80, 0x0 ;  /* 0x000000000000781c */ /* 0x000fc40003f0f038 */
[----:B------:R-:W-:Y:S01]  /*3190*/  LOP3.LUT R6, R9, 0xffffffc0, RZ, 0xc0, !PT ;  /* 0xffffffc009067812 */ /* 0x000fe200078ec0ff */
[----:B------:R-:W-:-:S04]  /*31a0*/  IMAD.IADD R5, R5, 0x1, -R4 ;  /* 0x0000000105057824 */ /* 0x000fc800078e0a04 */
[----:B------:R-:W-:-:S04]  /*31b0*/  IMAD.IADD R4, R6, 0x1, R8 ;  /* 0x0000000106047824 */ /* 0x000fc800078e0208 */
[----:B------:R-:W-:-:S04]  /*31c0*/  IMAD R10, R5, 0x8, R4 ;  /* 0x00000008050a7824 */ /* 0x000fc800078e0204 */
[----:B------:R-:W-:Y:S01]  /*31d0*/  @P1 IMAD.HI.U32 R4, R10, c[0x0][0x2c8], RZ ;  /* 0x0000b2000a041a27 */ /* 0x000fe200078e00ff */
[----:B------:R1:W-:Y:S03]  /*31e0*/  STL [R1+0x28], R10 ;  /* 0x0000280a01007387 */ /* 0x0003e60000100800 */
[----:B------:R-:W-:Y:S01]  /*31f0*/  IMAD.MOV.U32 R9, RZ, RZ, R10 ;  /* 0x000000ffff097224 */ /* 0x000fe200078e000a */
[----:B------:R-:W-:Y:S02]  /*3200*/  @P0 SHF.R.U32.HI R9, RZ, c[0x0][0x2cc], R4 ;  /* 0x0000b300ff090a19 */ /* 0x000fe40000011604 */
[----:B------:R-:W-:Y:S02]  /*3210*/  LOP3.LUT R4, R7, 0x7ffffffc, RZ, 0xc0, !PT ;  /* 0x7ffffffc07047812 */ /* 0x000fe400078ec0ff */
[----:B------:R-:W-:Y:S01]  /*3220*/  PLOP3.LUT P0, PT, PT, PT, UP2, 0x40, 0x0 ;  /* 0x000000000000781c */ /* 0x000fe20003f0e828 */
[----:B------:R-:W2:Y:S02]  /*3230*/  SHFL.IDX PT, R6, R9, RZ, 0x1c1f ;  /* 0x001c1fff09067589 */ /* 0x000ea400000e0000 */
[----:B------:R-:W-:Y:S01]  /*3240*/  IMAD.IADD R4, R0, 0x1, -R4 ;  /* 0x0000000100047824 */ /* 0x000fe200078e0a04 */
[----:B------:R-:W-:-:S03]  /*3250*/  IADD3.X R0, R24, c[0x0][0x1d0], RZ, PT, !PT ;  /* 0x0000740018007a10 */ /* 0x000fc60003ffe4ff */
[----:B------:R-:W-:-:S04]  /*3260*/  IMAD.SHL.U32 R8, R4, 0x2, RZ ;  /* 0x0000000204087824 */ /* 0x000fc800078e00ff */
[--C-:B------:R-:W-:Y:S01]  /*3270*/  IMAD.IADD R13, R24, 0x1, -R8.reuse ;  /* 0x00000001180d7824 */ /* 0x100fe200078e0a08 */
[----:B------:R3:W-:Y:S01]  /*3280*/  STL [R1+0x8], R8 ;  /* 0x0000080801007387 */ /* 0x0007e20000100800 */
[----:B------:R-:W-:Y:S02]  /*3290*/  IADD3 R0, R0, -c[0x0][0x168], -R8 ;  /* 0x80005a0000007a10 */ /* 0x000fe40007ffe808 */
[----:B------:R-:W-:Y:S02]  /*32a0*/  IADD3 R11, -R8, c[0x0][0x1d0], R24 ;  /* 0x00007400080b7a10 */ /* 0x000fe40007ffe118 */
[C---:B-1----:R-:W-:Y:S02]  /*32b0*/  IADD3 R10, R0.reuse, c[0x0][0x328], RZ ;  /* 0x0000ca00000a7a10 */ /* 0x042fe40007ffe0ff */
[----:B------:R-:W-:Y:S01]  /*32c0*/  IADD3 R12, R0, UR6, RZ ;  /* 0x00000006000c7c10 */ /* 0x000fe2000fffe0ff */
[----:B------:R-:W-:Y:S02]  /*32d0*/  IMAD.IADD R0, R121, 0x1, R120 ;  /* 0x0000000179007824 */ /* 0x000fe400078e0278 */
[----:B--2---:R-:W-:-:S02]  /*32e0*/  IMAD.IADD R5, R10, 0x1, R6 ;  /* 0x000000010a057824 */ /* 0x004fc400078e0206 */
        /* <DEDUP_REMOVED lines=15> */
.L_x_1788:
[----:B------:R-:W-:-:S04]  /*33e0*/  MOV R7, c[0x0][0x32c] ;  /* 0x0000cb0000077a02 */ /* 0x000fc80000000f00 */
[----:B------:R-:W-:-:S13]  /*33f0*/  ISETP.NE.AND P0, PT, R7, 0x1, PT ;  /* 0x000000010700780c */ /* 0x000fda0003f05270 */
[----:B------:R-:W-:-:S05]  /*3400*/  @P0 IMAD.HI.U32 R7, R6, c[0x0][0x330], RZ ;  /* 0x0000cc0006070a27 */ /* 0x000fca00078e00ff */
[----:B------:R-:W-:Y:S02]  /*3410*/  @P0 SHF.R.U32.HI R6, RZ, c[0x0][0x334], R7 ;  /* 0x0000cd00ff060a19 */ /* 0x000fe40000011607 */
.L_x_1789:
[----:B------:R-:W-:Y:S05]  /*3420*/  BSYNC B0 ;  /* 0x0000000000007941 */ /* 0x000fea0003800000 */
.L_x_1787:
[----:B------:R-:W-:-:S05]  /*3430*/  IMAD R6, R6, c[0x0][0x32c], R13 ;  /* 0x0000cb0006067a24 */ /* 0x000fca00078e020d */
[----:B------:R-:W-:Y:S02]  /*3440*/  IADD3 R7, R6, c[0x0][0x32c], RZ ;  /* 0x0000cb0006077a10 */ /* 0x000fe40007ffe0ff */
[----:B------:R-:W-:Y:S02]  /*3450*/  IMNMX R4, R4, R6, !PT ;  /* 0x0000000604047217 */ /* 0x000fe40007800200 */
[----:B------:R-:W-:Y:S02]  /*3460*/  IMNMX R5, R5, R7, PT ;  /* 0x0000000705057217 */ /* 0x000fe40003800200 */
.L_x_1786:
[----:B---3--:R-:W1:Y:S01]  /*3470*/  SHFL.IDX PT, R8, R9, 0x1, 0x1c1f ;  /* 0x003c1f0009087f89 */ /* 0x008e6200000e0000 */
        /* <DEDUP_REMOVED lines=17> */
.L_x_1792:
[----:B------:R-:W-:-:S04]  /*3590*/  MOV R14, c[0x0][0x32c] ;  /* 0x0000cb00000e7a02 */ /* 0x000fc80000000f00 */
[----:B------:R-:W-:-:S13]  /*35a0*/  ISETP.NE.AND P0, PT, R14, 0x1, PT ;  /* 0x000000010e00780c */ /* 0x000fda0003f05270 */
[----:B------:R-:W-:-:S05]  /*35b0*/  @P0 IMAD.HI.U32 R14, R8, c[0x0][0x330], RZ ;  /* 0x0000cc00080e0a27 */ /* 0x000fca00078e00ff */
[----:B------:R-:W-:Y:S02]  /*35c0*/  @P0 SHF.R.U32.HI R8, RZ, c[0x0][0x334], R14 ;  /* 0x0000cd00ff080a19 */ /* 0x000fe4000001160e */
.L_x_1793:
[----:B------:R-:W-:Y:S05]  /*35d0*/  BSYNC B0 ;  /* 0x0000000000007941 */ /* 0x000fea0003800000 */
.L_x_1791:
[----:B------:R-:W-:-:S05]  /*35e0*/  IMAD R8, R8, c[0x0][0x32c], R13 ;  /* 0x0000cb0008087a24 */ /* 0x000fca00078e020d */
[----:B------:R-:W-:Y:S02]  /*35f0*/  IADD3 R14, R8, c[0x0][0x32c], RZ ;  /* 0x0000cb00080e7a10 */ /* 0x000fe40007ffe0ff */
[----:B------:R-:W-:Y:S02]  /*3600*/  IMNMX R6, R6, R8, !PT ;  /* 0x0000000806067217 */ /* 0x000fe40007800200 */
[----:B------:R-:W-:Y:S02]  /*3610*/  IMNMX R7, R7, R14, PT ;  /* 0x0000000e07077217 */ /* 0x000fe40003800200 */
.L_x_1790:
[C---:B------:R-:W-:Y:S01]  /*3620*/  ISETP.GE.AND P0, PT, R24.reuse, 0x2, PT ;  /* 0x000000021800780c */ /* 0x040fe20003f06270 */
        /* <DEDUP_REMOVED lines=54> */
[----:B-1----:R-:W-:-:S03]  /*3990*/  IMAD.IADD R4, R12, 0x1, R8 ;  /* 0x000000010c047824 */ /* 0x002fc600078e0208 */
[----:B------:R-:W-:Y:S01]  /*39a0*/  ISETP.LT.OR P0, PT, R5, 0x2a, P0 ;  /* 0x0000002a0500780c */ /* 0x000fe20000701670 */
[----:B------:R-:W-:-:S03]  /*39b0*/  IMAD.IADD R5, R10, 0x1, R8 ;  /* 0x000000010a057824 */ /* 0x000fc600078e0208 */
[----:B------:R-:W-:Y:S02]  /*39c0*/  FSEL R158, R33, -INF , !P0 ;  /* 0xff800000219e7808 */ /* 0x000fe40004000000 */
[----:B------:R-:W-:Y:S02]  /*39d0*/  PLOP3.LUT P0, PT, PT, PT, UP2, 0x40, 0x0 ;  /* 0x000000000000781c */ /* 0x000fe40003f0e828 */
[----:B------:R-:W-:-:S11]  /*39e0*/  IMNMX R5, R5, R11, PT ;  /* 0x0000000b05057217 */ /* 0x000fd60003800200 */
        /* <DEDUP_REMOVED lines=13> */
.L_x_1796:
[----:B------:R-:W-:-:S04]  /*3ac0*/  MOV R19, c[0x0][0x32c] ;  /* 0x0000cb0000137a02 */ /* 0x000fc80000000f00 */
[----:B------:R-:W-:-:S13]  /*3ad0*/  ISETP.NE.AND P0, PT, R19, 0x1, PT ;  /* 0x000000011300780c */ /* 0x000fda0003f05270 */
[----:B------:R-:W-:-:S05]  /*3ae0*/  @P0 IMAD.HI.U32 R19, R8, c[0x0][0x330], RZ ;  /* 0x0000cc0008130a27 */ /* 0x000fca00078e00ff */
[----:B------:R-:W-:Y:S02]  /*3af0*/  @P0 SHF.R.U32.HI R8, RZ, c[0x0][0x334], R19 ;  /* 0x0000cd00ff080a19 */ /* 0x000fe40000011613 */
.L_x_1797:
[----:B------:R-:W-:Y:S05]  /*3b00*/  BSYNC B0 ;  /* 0x0000000000007941 */ /* 0x000fea0003800000 */
.L_x_1795:
[----:B------:R-:W-:-:S05]  /*3b10*/  IMAD R8, R8, c[0x0][0x32c], R13 ;  /* 0x0000cb0008087a24 */ /* 0x000fca00078e020d */
[----:B------:R-:W-:Y:S02]  /*3b20*/  IADD3 R19, R8, c[0x0][0x32c], RZ ;  /* 0x0000cb0008137a10 */ /* 0x000fe40007ffe0ff */
[----:B------:R-:W-:Y:S02]  /*3b30*/  IMNMX R4, R4, R8, !PT ;  /* 0x0000000804047217 */ /* 0x000fe40007800200 */
[----:B------:R-:W-:Y:S02]  /*3b40*/  IMNMX R5, R5, R19, PT ;  /* 0x0000001305057217 */ /* 0x000fe40003800200 */
.L_x_1794:
[----:B------:R-:W-:Y:S02]  /*3b50*/  ISETP.NE.AND P0, PT, R17, RZ, PT ;  /* 0x000000ff1100720c */ /* 0x000fe40003f05270 */
[----:B------:R-:W-:Y:S02]  /*3b60*/  P2R R19, PR, RZ, 0x10 ;  /* 0x00000010ff137803 */ /* 0x000fe40000000000 */
[----:B------:R-:W-:Y:S02]  /*3b70*/  ISETP.GT.AND P0, PT, R6, 0x8, !P0 ;  /* 0x000000080600780c */ /* 0x000fe40004704270 */
[----:B------:R-:W-:-:S02]  /*3b80*/  ISETP.NE.AND P4, PT, R21, RZ, PT ;  /* 0x000000ff1500720c */ /* 0x000fc40003f85270 */
[----:B------:R-:W-:Y:S02]  /*3b90*/  ISETP.LT.OR P0, PT, R7, 0x9, P0 ;  /* 0x000000090700780c */ /* 0x000fe40000701670 */
[----:B------:R-:W-:Y:S02]  /*3ba0*/  P2R R8, PR, RZ, 0x8 ;  /* 0x00000008ff087803 */ /* 0x000fe40000000000 */
[----:B------:R-:W-:Y:S02]  /*3bb0*/  FSEL R27, R54, -INF , !P0 ;  /* 0xff800000361b7808 */ /* 0x000fe40004000000 */
[----:B------:R-:W-:Y:S02]  /*3bc0*/  ISETP.NE.AND P0, PT, R16, RZ, PT ;  /* 0x000000ff1000720c */ /* 0x000fe40003f05270 */
[----:B------:R-:W-:Y:S02]  /*3bd0*/  ISETP.NE.AND P3, PT, R29, RZ, PT ;  /* 0x000000ff1d00720c */ /* 0x000fe40003f65270 */
[----:B------:R-:W-:-:S02]  /*3be0*/  ISETP.GT.AND P0, PT, R6, 0x9, !P0 ;  /* 0x000000090600780c */ /* 0x000fc40004704270 */
[----:B------:R-:W-:Y:S02]  /*3bf0*/  P2R R20, PR, RZ, 0x10 ;  /* 0x00000010ff147803 */ /* 0x000fe40000000000 */
        /* <DEDUP_REMOVED lines=24> */
[----:B------:R-:W-:-:S04]  /*3d80*/  ISETP.GT.AND P0, PT, R6, 0x1, !P0 ;  /* 0x000000010600780c */ /* 0x000fc80004704270 */
[----:B------:R-:W-:-:S04]  /*3d90*/  ISETP.LT.OR P0, PT, R7, 0x2, P0 ;  /* 0x000000020700780c */ /* 0x000fc80000701670 */
[----:B------:R-:W-:Y:S02]  /*3da0*/  FSEL R24, R59, -INF , !P0 ;  /* 0xff8000003b187808 */ /* 0x000fe40004000000 */
[----:B------:R-:W-:-:S04]  /*3db0*/  ISETP.GT.AND P0, PT, R6, RZ, !P4 ;  /* 0x000000ff0600720c */ /* 0x000fc80006704270 */
        /* <DEDUP_REMOVED lines=8> */
[----:B------:R-:W-:Y:S02]  /*3e40*/  ISETP.GT.AND P0, PT, R4, RZ, !P4 ;  /* 0x000000ff0400720c */ /* 0x000fe40006704270 */
[----:B------:R-:W-:Y:S02]  /*3e50*/  ISETP.NE.AND P4, PT, R20, RZ, PT ;  /* 0x000000ff1400720c */ /* 0x000fe40003f85270 */
        /* <DEDUP_REMOVED lines=40> */
[----:B------:R-:W1:Y:S02]  /*40e0*/  SHFL.IDX PT, R4, R9, 0x3, 0x1c1f ;  /* 0x007c1f0009047f89 */ /* 0x000e6400000e0000 */
[----:B------:R-:W-:-:S04]  /*40f0*/  ISETP.LT.OR P0, PT, R5, 0x2a, P0 ;  /* 0x0000002a0500780c */ /* 0x000fc80000701670 */
        /* <DEDUP_REMOVED lines=18> */
.L_x_1800:
[----:B------:R-:W-:-:S04]  /*4220*/  MOV R5, c[0x0][0x32c] ;  /* 0x0000cb0000057a02 */ /* 0x000fc80000000f00 */
[----:B------:R-:W-:-:S13]  /*4230*/  ISETP.NE.AND P0, PT, R5, 0x1, PT ;  /* 0x000000010500780c */ /* 0x000fda0003f05270 */
[----:B------:R-:W-:-:S05]  /*4240*/  @P0 IMAD.HI.U32 R5, R4, c[0x0][0x330], RZ ;  /* 0x0000cc0004050a27 */ /* 0x000fca00078e00ff */
[----:B------:R-:W-:Y:S02]  /*4250*/  @P0 SHF.R.U32.HI R4, RZ, c[0x0][0x334], R5 ;  /* 0x0000cd00ff040a19 */ /* 0x000fe40000011605 */
.L_x_1801:
[----:B------:R-:W-:Y:S05]  /*4260*/  BSYNC B0 ;  /* 0x0000000000007941 */ /* 0x000fea0003800000 */
.L_x_1799:
[----:B------:R-:W-:-:S05]  /*4270*/  IMAD R4, R4, c[0x0][0x32c], R13 ;  /* 0x0000cb0004047a24 */ /* 0x000fca00078e020d */
[----:B------:R-:W-:Y:S02]  /*4280*/  IADD3 R5, R4, c[0x0][0x32c], RZ ;  /* 0x0000cb0004057a10 */ /* 0x000fe40007ffe0ff */
[----:B------:R-:W-:Y:S02]  /*4290*/  IMNMX R8, R8, R4, !PT ;  /* 0x0000000408087217 */ /* 0x000fe40007800200 */
[----:B------:R-:W-:Y:S02]  /*42a0*/  IMNMX R9, R9, R5, PT ;  /* 0x0000000509097217 */ /* 0x000fe40003800200 */
.L_x_1798:
        /* <DEDUP_REMOVED lines=8> */
[----:B------:R-:W-:Y:S01]  /*4330*/  FMNMX.FTZ R169, R31, R169, !PT ;  /* 0x000000a91fa97209 */ /* 0x000fe20007810000 */
[----:B------:R-:W-:Y:S01]  /*4340*/  IMAD R227, R2, 0x2, R226 ;  /* 0x0000000202e37824 */ /* 0x000fe200078e02e2 */
[----:B------:R-:W-:Y:S01]  /*4350*/  ISETP.NE.AND P0, PT, R17, RZ, PT ;  /* 0x000000ff1100720c */ /* 0x000fe20003f05270 */
[----:B------:R-:W-:Y:S01]  /*4360*/  LDSM.16.MT88.4 R44, [R225+0x100] ;  /* 0x00010000e12c783b */ /* 0x000fe20000004200 */
[----:B------:R-:W-:Y:S01]  /*4370*/  FMNMX.FTZ R169, R36, R169, !PT ;  /* 0x000000a924a97209 */ /* 0x000fe20007810000 */
[----:B------:R-:W-:Y:S01]  /*4380*/  ULDC.64 UR4, c[0x0][0x2c8] ;  /* 0x0000b20000047ab9 */ /* 0x000fe20000000a00 */
[----:B------:R-:W-:Y:S01]  /*4390*/  FMNMX.FTZ R168, R28, R168, !PT ;  /* 0x000000a81ca87209 */ /* 0x000fe20007810000 */
[----:B------:R-:W-:Y:S01]  /*43a0*/  LDSM.16.MT88.4 R60, [R227+0x100] ;  /* 0x00010000e33c783b */ /* 0x000fe20000004200 */
[----:B------:R-:W-:-:S02]  /*43b0*/  FMNMX.FTZ R169, R37, R169, !PT ;  /* 0x000000a925a97209 */ /* 0x000fc40007810000 */
[----:B------:R-:W-:Y:S01]  /*43c0*/  ISETP.GT.AND P0, PT, R8, 0x8, !P0 ;  /* 0x000000080800780c */ /* 0x000fe20004704270 */
[----:B------:R-:W-:Y:S01]  /*43d0*/  STL [R1+0x60], R232 ;  /* 0x000060e801007387 */ /* 0x000fe20000100800 */
[----:B------:R-:W-:Y:S02]  /*43e0*/  FMNMX.FTZ R169, R48, R169, !PT ;  /* 0x000000a930a97209 */ /* 0x000fe40007810000 */
[----:B------:R-:W-:Y:S01]  /*43f0*/  FMNMX.FTZ R168, R38, R168, !PT ;  /* 0x000000a826a87209 */ /* 0x000fe20007810000 */
[----:B------:R-:W-:Y:S01]  /*4400*/  STL [R1+0x5c], R231 ;  /* 0x00005ce701007387 */ /* 0x000fe20000100800 */
[----:B------:R-:W-:Y:S02]  /*4410*/  FMNMX.FTZ R169, R50, R169, !PT ;  /* 0x000000a932a97209 */ /* 0x000fe40007810000 */
[----:B------:R-:W-:Y:S01]  /*4420*/  ISETP.LT.OR P0, PT, R9, 0x9, P0 ;  /* 0x000000090900780c */ /* 0x000fe20000701670 */
[----:B------:R-:W-:Y:S01]  /*4430*/  STL [R1+0x58], R230 ;  /* 0x000058e601007387 */ /* 0x000fe20000100800 */
[----:B------:R-:W-:-:S02]  /*4440*/  FMNMX.FTZ R169, R171, R169, !PT ;  /* 0x000000a9aba97209 */ /* 0x000fc40007810000 */
[----:B------:R-:W-:Y:S01]  /*4450*/  FMNMX.FTZ R168, R39, R168, !PT ;  /* 0x000000a827a87209 */ /* 0x000fe20007810000 */
[----:B------:R-:W-:Y:S01]  /*4460*/  STL [R1+0x54], R229 ;  /* 0x000054e501007387 */ /* 0x000fe20000100800 */
[----:B------:R-:W-:Y:S02]  /*4470*/  FMNMX.FTZ R169, R170, R169, !PT ;  /* 0x000000a9aaa97209 */ /* 0x000fe40007810000 */
[----:B------:R-:W-:Y:S01]  /*4480*/  FSEL R104, R82, -INF , !P0 ;  /* 0xff80000052687808 */ /* 0x000fe20004000000 */
[----:B------:R-:W-:Y:S01]  /*4490*/  STL [R1+0x50], R224 ;  /* 0x000050e001007387 */ /* 0x000fe20000100800 */
[----:B------:R-:W-:Y:S02]  /*44a0*/  FMNMX.FTZ R169, R166, R169, !PT ;  /* 0x000000a9a6a97209 */ /* 0x000fe40007810000 */
[----:B------:R-:W-:Y:S01]  /*44b0*/  FMNMX.FTZ R168, R49, R168, !PT ;  /* 0x000000a831a87209 */ /* 0x000fe20007810000 */
[----:B------:R-:W-:Y:S01]  /*44c0*/  LDSM.16.MT88.4 R32, [R226+0x100] ;  /* 0x00010000e220783b */ /* 0x000fe20000004200 */
[----:B------:R-:W-:-:S02]  /*44d0*/  FMNMX.FTZ R169, R158, R169, !PT ;  /* 0x000000a99ea97209 */ /* 0x000fc40007810000 */
[----:B------:R-:W-:Y:S01]  /*44e0*/  ISETP.NE.AND P0, PT, R16, RZ, PT ;  /* 0x000000ff1000720c */ /* 0x000fe20003f05270 */
[----:B------:R-:W-:Y:S01]  /*44f0*/  LDSM.16.MT88.4 R120, [R227+0x1900] ;  /* 0x00190000e378783b */ /* 0x000fe20000004200 */
[----:B------:R-:W-:Y:S02]  /*4500*/  FMNMX.FTZ R168, R51, R168, !PT ;  /* 0x000000a833a87209 */ /* 0x000fe40007810000 */
[----:B------:R-:W-:Y:S01]  /*4510*/  ISETP.GT.AND P0, PT, R8, 0x9, !P0 ;  /* 0x000000090800780c */ /* 0x000fe20004704270 */
[----:B------:R-:W1:Y:S01]  /*4520*/  SHFL.BFLY PT, R4, R169, 0x2, 0x1f ;  /* 0x0c401f00a9047f89 */ /* 0x000e6200000e0000 */
[----:B------:R-:W-:Y:S02]  /*4530*/  FMNMX.FTZ R168, R156, R168, !PT ;  /* 0x000000a89ca87209 */ /* 0x000fe40007810000 */
[----:B------:R-:W-:Y:S01]  /*4540*/  ISETP.LT.OR P0, PT, R9, 0xa, P0 ;  /* 0x0000000a0900780c */ /* 0x000fe20000701670 */
[----:B------:R-:W-:Y:S01]  /*4550*/  LDSM.16.MT88.4 R52, [R227+0x900] ;  /* 0x00090000e334783b */ /* 0x000fe20000004200 */
[----:B------:R-:W-:-:S02]  /*4560*/  FMNMX.FTZ R168, R157, R168, !PT ;  /* 0x000000a89da87209 */ /* 0x000fc40007810000 */
[----:B------:R-:W-:Y:S02]  /*4570*/  FSEL R71, R83, -INF , !P0 ;  /* 0xff80000053477808 */ /* 0x000fe40004000000 */
[----:B------:R-:W-:Y:S01]  /*4580*/  ISETP.NE.AND P0, PT, R15, RZ, PT ;  /* 0x000000ff0f00720c */ /* 0x000fe20003f05270 */
[----:B------:R-:W-:Y:S01]  /*4590*/  LDSM.16.MT88.4 R80, [R225+0x900] ;  /* 0x00090000e150783b */ /* 0x000fe20000004200 */
[----:B------:R-:W-:Y:S02]  /*45a0*/  FMNMX.FTZ R168, R165, R168, !PT ;  /* 0x000000a8a5a87209 */ /* 0x000fe40007810000 */
[----:B------:R-:W-:Y:S02]  /*45b0*/  ISETP.GT.AND P0, PT, R8, 0x10, !P0 ;  /* 0x000000100800780c */ /* 0x000fe40004704270 */
[----:B------:R-:W-:Y:S02]  /*45c0*/  FMNMX.FTZ R168, R159, R168, !PT ;  /* 0x000000a89fa87209 */ /* 0x000fe40007810000 */
[----:B------:R-:W-:-:S02]  /*45d0*/  ISETP.LT.OR P0, PT, R9, 0x11, P0 ;  /* 0x000000110900780c */ /* 0x000fc40000701670 */
[----:B------:R-:W-:Y:S02]  /*45e0*/  LEA R228, R2, R225, 0x1 ;  /* 0x000000e102e47211 */ /* 0x000fe400078e08ff */
[----:B------:R-:W-:Y:S02]  /*45f0*/  FSEL R117, R78, -INF , !P0 ;  /* 0xff8000004e757808 */ /* 0x000fe40004000000 */
[----:B------:R-:W-:Y:S01]  /*4600*/  ISETP.NE.AND P0, PT, R14, RZ, PT ;  /* 0x000000ff0e00720c */ /* 0x000fe20003f05270 */
[----:B------:R-:W-:Y:S01]  /*4610*/  LDSM.16.MT88.4 R40, [R228+0x100] ;  /* 0x00010000e428783b */ /* 0x000fe20000004200 */
[----:B-1----:R-:W-:Y:S02]  /*4620*/  FMNMX.FTZ R169, R169, R4, !PT ;  /* 0x00000004a9a97209 */ /* 0x002fe40007810000 */
[C---:B------:R-:W-:Y:S01]  /*4630*/  ISETP.GT.AND P0, PT, R8.reuse, 0x11, !P0 ;  /* 0x000000110800780c */ /* 0x040fe20004704270 */
[----:B------:R-:W-:Y:S01]  /*4640*/  LDSM.16.MT88.4 R100, [R228+0x1900] ;  /* 0x00190000e464783b */ /* 0x000fe20000004200 */
[----:B------:R-:W-:-:S02]  /*4650*/  ISETP.GT.AND P6, PT, R8, 0x20, !P6 ;  /* 0x000000200800780c */ /* 0x000fc400077c4270 */
[----:B------:R-:W-:Y:S01]  /*4660*/  ISETP.LT.OR P0, PT, R9, 0x12, P0 ;  /* 0x000000120900780c */ /* 0x000fe20000701670 */
[----:B------:R-:W1:Y:S01]  /*4670*/  SHFL.BFLY PT, R4, R169, 0x1, 0x1f ;  /* 0x0c201f00a9047f89 */ /* 0x000e6200000e0000 */
[----:B------:R-:W-:Y:S02]  /*4680*/  ISETP.GT.AND P5, PT, R8, 0x21, !P5 ;  /* 0x000000210800780c */ /* 0x000fe40006fa4270 */
[----:B------:R-:W-:Y:S01]  /*4690*/  FSEL R119, R79, -INF , !P0 ;  /* 0xff8000004f777808 */ /* 0x000fe20004000000 */
[----:B------:R-:W-:Y:S01]  /*46a0*/  LDSM.16.MT88.4 R56, [R228+0x900] ;  /* 0x00090000e438783b */ /* 0x000fe20000004200 */
[----:B------:R-:W-:Y:S02]  /*46b0*/  ISETP.NE.AND P0, PT, R18, RZ, PT ;  /* 0x000000ff1200720c */ /* 0x000fe40003f05270 */
[C---:B------:R-:W-:Y:S02]  /*46c0*/  ISETP.GT.AND P2, PT, R8.reuse, 0x28, !P2 ;  /* 0x000000280800780c */ /* 0x040fe40005744270 */
[----:B------:R-:W-:-:S02]  /*46d0*/  ISETP.GT.AND P0, PT, R8, 0x1, !P0 ;  /* 0x000000010800780c */ /* 0x000fc40004704270 */
[----:B------:R-:W-:Y:S02]  /*46e0*/  ISETP.GT.AND P1, PT, R8, 0x29, !P1 ;  /* 0x000000290800780c */ /* 0x000fe40004f24270 */
[C---:B------:R-:W-:Y:S02]  /*46f0*/  ISETP.LT.OR P0, PT, R9.reuse, 0x2, P0 ;  /* 0x000000020900780c */ /* 0x040fe40000701670 */
[----:B------:R-:W-:Y:S02]  /*4700*/  ISETP.LT.OR P6, PT, R9, 0x21, P6 ;  /* 0x000000210900780c */ /* 0x000fe400037c1670 */
[----:B------:R-:W-:Y:S02]  /*4710*/  FSEL R70, R87, -INF , !P0 ;  /* 0xff80000057467808 */ /* 0x000fe40004000000 */
[----:B------:R-:W-:Y:S02]  /*4720*/  ISETP.NE.AND P0, PT, R22, RZ, PT ;  /* 0x000000ff1600720c */ /* 0x000fe40003f05270 */
[----:B------:R-:W-:-:S02]  /*4730*/  ISETP.LT.OR P5, PT, R9, 0x22, P5 ;  /* 0x000000220900780c */ /* 0x000fc40002fa1670 */
[----:B------:R-:W-:Y:S02]  /*4740*/  ISETP.GT.AND P0, PT, R8, RZ, !P0 ;  /* 0x000000ff0800720c */ /* 0x000fe40004704270 */
[----:B-1----:R-:W-:Y:S02]  /*4750*/  FMNMX.FTZ R169, R169, R4, !PT ;  /* 0x00000004a9a97209 */ /* 0x002fe40007810000 */
[----:B------:R-:W1:Y:S01]  /*4760*/  SHFL.BFLY PT, R4, R168, 0x2, 0x1f ;  /* 0x0c401f00a8047f89 */ /* 0x000e6200000e0000 */
[----:B------:R-:W-:Y:S02]  /*4770*/  ISETP.LT.OR P0, PT, R9, 0x1, P0 ;  /* 0x000000010900780c */ /* 0x000fe40000701670 */
[----:B------:R-:W-:Y:S01]  /*4780*/  FMUL.FTZ R13, R169, c[0x0][0x2d0] ;  /* 0x0000b400a90d7a20 */ /* 0x000fe20000410000 */
[----:B------:R-:W-:Y:S02]  /*4790*/  FSEL R160, R66, -INF , !P6 ;  /* 0xff80000042a07808 */ /* 0x000fe40007000000 */
[----:B------:R-:W-:-:S02]  /*47a0*/  FSEL R69, R86, -INF , !P0 ;  /* 0xff80000056457808 */ /* 0x000fc40004000000 */
[----:B------:R-:W-:Y:S01]  /*47b0*/  ISETP.NE.AND P0, PT, R21, RZ, PT ;  /* 0x000000ff1500720c */ /* 0x000fe20003f05270 */
[----:B------:R-:W-:Y:S01]  /*47c0*/  LDSM.16.MT88.4 R84, [R226+0x1900] ;  /* 0x00190000e254783b */ /* 0x000fe20000004200 */
[----:B------:R-:W-:Y:S02]  /*47d0*/  FMNMX.FTZ R3, R69, R70, !PT ;  /* 0x0000004645037209 */ /* 0x000fe40007810000 */
[----:B------:R-:W-:Y:S02]  /*47e0*/  ISETP.GT.AND P0, PT, R8, 0x18, !P0 ;  /* 0x000000180800780c */ /* 0x000fe40004704270 */
[C---:B------:R-:W-:Y:S02]  /*47f0*/  ISETP.LT.OR P2, PT, R9.reuse, 0x29, P2 ;  /* 0x000000290900780c */ /* 0x040fe40001741670 */
[----:B------:R-:W-:Y:S02]  /*4800*/  ISETP.LT.OR P0, PT, R9, 0x19, P0 ;  /* 0x000000190900780c */ /* 0x000fe40000701670 */
[----:B------:R-:W-:-:S02]  /*4810*/  FSEL R161, R67, -INF , !P5 ;  /* 0xff80000043a17808 */ /* 0x000fc40006800000 */
[----:B------:R-:W-:Y:S01]  /*4820*/  FSEL R137, R74, -INF , !P0 ;  /* 0xff8000004a897808 */ /* 0x000fe20004000000 */
[----:B------:R-:W-:Y:S01]  /*4830*/  LDSM.16.MT88.4 R64, [R226+0x900] ;  /* 0x00090000e240783b */ /* 0x000fe20000004200 */
[----:B------:R-:W-:Y:S02]  /*4840*/  FSETP.NEU.FTZ.AND P0, PT, R169, -INF , PT ;  /* 0xff800000a900780b */ /* 0x000fe40003f1d000 */
[----:B-1----:R-:W-:Y:S02]  /*4850*/  FMNMX.FTZ R168, R168, R4, !PT ;  /* 0x00000004a8a87209 */ /* 0x002fe40007810000 */
[----:B------:R-:W-:Y:S02]  /*4860*/  FSEL R13, R13, RZ, P0 ;  /* 0x000000ff0d0d7208 */ /* 0x000fe40000000000 */
[----:B------:R-:W-:Y:S01]  /*4870*/  ISETP.LT.OR P1, PT, R9, 0x2a, P1 ;  /* 0x0000002a0900780c */ /* 0x000fe20000f21670 */
[----:B------:R-:W1:Y:S01]  /*4880*/  SHFL.BFLY PT, R4, R168, 0x1, 0x1f ;  /* 0x0c201f00a8047f89 */ /* 0x000e6200000e0000 */
[----:B------:R-:W-:Y:S01]  /*4890*/  FSEL R162, R162, -INF , !P2 ;  /* 0xff800000a2a27808 */ /* 0x000fe20005000000 */
[----:B------:R-:W-:Y:S01]  /*48a0*/  FFMA.FTZ R2, R36, c[0x0][0x2d0], -R13 ;  /* 0x0000b40024027a23 */ /* 0x000fe2000001080d */
[----:B------:R-:W-:-:S03]  /*48b0*/  FSEL R163, R163, -INF , !P1 ;  /* 0xff800000a3a37808 */ /* 0x000fc60004800000 */
[----:B------:R2:W-:Y:S02]  /*48c0*/  MUFU.EX2 R195, R2 ;  /* 0x0000000200c37308 */ /* 0x0005e40000000800 */
[--C-:B--2---:R-:W-:Y:S01]  /*48d0*/  FFMA.FTZ R2, R37, c[0x0][0x2d0], -R13.reuse ;  /* 0x0000b40025027a23 */ /* 0x104fe2000001080d */
[----:B-1----:R-:W-:Y:S01]  /*48e0*/  FMNMX.FTZ R168, R168, R4, !PT ;  /* 0x00000004a8a87209 */ /* 0x002fe20007810000 */
[----:B------:R-:W-:-:S04]  /*48f0*/  FFMA.FTZ R4, R25, c[0x0][0x2d0], -R13 ;  /* 0x0000b40019047a23 */ /* 0x000fc8000001080d */
[----:B------:R1:W-:Y:S01]  /*4900*/  MUFU.EX2 R186, R2 ;  /* 0x0000000200ba7308 */ /* 0x0003e20000000800 */
[C---:B------:R-:W-:Y:S01]  /*4910*/  FSETP.NEU.FTZ.AND P0, PT, R168.reuse, -INF , PT ;  /* 0xff800000a800780b */ /* 0x040fe20003f1d000 */
[----:B------:R-:W-:-:S05]  /*4920*/  FMUL.FTZ R12, R168, c[0x0][0x2d0] ;  /* 0x0000b400a80c7a20 */ /* 0x000fca0000410000 */
[----:B------:R-:W-:Y:S01]  /*4930*/  FSEL R12, R12, RZ, P0 ;  /* 0x000000ff0c0c7208 */ /* 0x000fe20000000000 */
[----:B------:R2:W-:Y:S01]  /*4940*/  MUFU.EX2 R183, R4 ;  /* 0x0000000400b77308 */ /* 0x0005e20000000800 */
[----:B------:R-:W-:-:S03]  /*4950*/  ISETP.NE.AND P0, PT, R29, RZ, PT ;  /* 0x000000ff1d00720c */ /* 0x000fc60003f05270 */
[--C-:B------:R-:W-:Y:S01]  /*4960*/  FFMA.FTZ R0, R24, c[0x0][0x2d0], -R12.reuse ;  /* 0x0000b40018007a23 */ /* 0x100fe2000001080c */
[----:B------:R-:W-:Y:S02]  /*4970*/  ISETP.GT.AND P0, PT, R8, 0x19, !P0 ;  /* 0x000000190800780c */ /* 0x000fe40004704270 */
[----:B-1----:R-:W-:Y:S01]  /*4980*/  FMNMX.FTZ R2, R104, R3, !PT ;  /* 0x0000000368027209 */ /* 0x002fe20007810000 */
[----:B------:R1:W-:Y:S01]  /*4990*/  MUFU.EX2 R233, R0 ;  /* 0x0000000000e97308 */ /* 0x0003e20000000800 */
[--C-:B------:R-:W-:Y:S01]  /*49a0*/  FFMA.FTZ R3, R48, c[0x0][0x2d0], -R13.reuse ;  /* 0x0000b40030037a23 */ /* 0x100fe2000001080d */
[----:B------:R-:W-:Y:S02]  /*49b0*/  ISETP.LT.OR P0, PT, R9, 0x1a, P0 ;  /* 0x0000001a0900780c */ /* 0x000fe40000701670 */
[----:B------:R-:W-:Y:S02]  /*49c0*/  FMNMX.FTZ R2, R71, R2, !PT ;  /* 0x0000000247027209 */ /* 0x000fe40007810000 */
[----:B------:R-:W-:Y:S01]  /*49d0*/  FSEL R68, R75, -INF , !P0 ;  /* 0xff8000004b447808 */ /* 0x000fe20004000000 */
[----:B--2---:R-:W-:Y:S01]  /*49e0*/  FFMA.FTZ R4, R26, c[0x0][0x2d0], -R13 ;  /* 0x0000b4001a047a23 */ /* 0x004fe2000001080d */
[----:B------:R2:W-:Y:S01]  /*49f0*/  MUFU.EX2 R193, R3 ;  /* 0x0000000300c17308 */ /* 0x0005e20000000800 */
[----:B-1----:R-:W-:-:S07]  /*4a00*/  FFMA.FTZ R0, R27, c[0x0][0x2d0], -R12 ;  /* 0x0000b4001b007a23 */ /* 0x002fce000001080c */
[----:B------:R1:W-:Y:S01]  /*4a10*/  MUFU.EX2 R234, R4 ;  /* 0x0000000400ea7308 */ /* 0x0003e20000000800 */
[----:B------:R-:W-:Y:S07]  /*4a20*/  LDSM.16.MT88.4 R24, [R228+0x2100] ;  /* 0x00210000e418783b */ /* 0x000fee0000004200 */
[----:B------:R3:W-:Y:S01]  /*4a30*/  MUFU.EX2 R252, R0 ;  /* 0x0000000000fc7308 */ /* 0x0007e20000000800 */
[----:B--2---:R-:W-:Y:S01]  /*4a40*/  FMNMX.FTZ R3, R117, R2, !PT ;  /* 0x0000000275037209 */ /* 0x004fe20007810000 */
[----:B------:R-:W-:-:S02]  /*4a50*/  FFMA.FTZ R2, R50, c[0x0][0x2d0], -R13 ;  /* 0x0000b40032027a23 */ /* 0x000fc4000001080d */
[----:B-1----:R-:W-:-:S04]  /*4a60*/  FFMA.FTZ R4, R30, c[0x0][0x2d0], -R13 ;  /* 0x0000b4001e047a23 */ /* 0x002fc8000001080d */
[----:B------:R1:W2:Y:S01]  /*4a70*/  MUFU.EX2 R185, R2 ;  /* 0x0000000200b97308 */ /* 0x0002a20000000800 */
[----:B---3--:R-:W-:-:S07]  /*4a80*/  FFMA.FTZ R0, R28, c[0x0][0x2d0], -R12 ;  /* 0x0000b4001c007a23 */ /* 0x008fce000001080c */
[----:B------:R3:W-:Y:S08]  /*4a90*/  MUFU.EX2 R192, R4 ;  /* 0x0000000400c07308 */ /* 0x0007f00000000800 */
[----:B------:R4:W4:Y:S01]  /*4aa0*/  MUFU.EX2 R164, R0 ;  /* 0x0000000000a47308 */ /* 0x0009220000000800 */
[----:B-1----:R-:W-:Y:S01]  /*4ab0*/  FMNMX.FTZ R2, R119, R3, !PT ;  /* 0x0000000377027209 */ /* 0x002fe20007810000 */
[----:B------:R-:W-:Y:S01]  /*4ac0*/  FFMA.FTZ R3, R38, c[0x0][0x2d0], -R12 ;  /* 0x0000b40026037a23 */ /* 0x000fe2000001080c */
[----:B--2---:R-:W-:-:S02]  /*4ad0*/  F2FP.PACK_AB R10, R185, R193 ;  /* 0x000000c1b90a723e */ /* 0x004fc400000000ff */
[----:B------:R-:W-:Y:S01]  /*4ae0*/  FMNMX.FTZ R2, R137, R2, !PT ;  /* 0x0000000289027209 */ /* 0x000fe20007810000 */
[----:B---3--:R-:W-:Y:S02]  /*4af0*/  FFMA.FTZ R4, R31, c[0x0][0x2d0], -R13 ;  /* 0x0000b4001f047a23 */ /* 0x008fe4000001080d */
[----:B------:R1:W-:Y:S01]  /*4b00*/  MUFU.EX2 R224, R3 ;  /* 0x0000000300e07308 */ /* 0x0003e20000000800 */
[----:B------:R-:W-:Y:S01]  /*4b10*/  LDSM.16.MT88.4 R28, [R225+0x1900] ;  /* 0x00190000e11c783b */ /* 0x000fe20000004200 */
[----:B----4-:R-:W-:-:S06]  /*4b20*/  FMNMX.FTZ R0, R105, R106, !PT ;  /* 0x0000006a69007209 */ /* 0x010fcc0007810000 */
[----:B------:R2:W3:Y:S01]  /*4b30*/  MUFU.EX2 R180, R4 ;  /* 0x0000000400b47308 */ /* 0x0004e20000000800 */
[----:B------:R-:W-:Y:S02]  /*4b40*/  F2FP.PACK_AB R7, R164, R252 ;  /* 0x000000fca407723e */ /* 0x000fe400000000ff */
[----:B------:R-:W-:-:S04]  /*4b50*/  FMNMX.FTZ R0, R107, R0, !PT ;  /* 0x000000006b007209 */ /* 0x000fc80007810000 */
[----:B------:R-:W-:Y:S02]  /*4b60*/  FMNMX.FTZ R0, R116, R0, !PT ;  /* 0x0000000074007209 */ /* 0x000fe40007810000 */
[----:B-1----:R-:W-:Y:S01]  /*4b70*/  FMNMX.FTZ R3, R68, R2, !PT ;  /* 0x0000000244037209 */ /* 0x002fe20007810000 */
[--C-:B------:R-:W-:Y:S01]  /*4b80*/  FFMA.FTZ R2, R39, c[0x0][0x2d0], -R12.reuse ;  /* 0x0000b40027027a23 */ /* 0x100fe2000001080c */
[----:B------:R-:W-:Y:S01]  /*4b90*/  FMNMX.FTZ R0, R118, R0, !PT ;  /* 0x0000000076007209 */ /* 0x000fe20007810000 */
[----:B------:R-:W-:Y:S01]  /*4ba0*/  LDSM.16.MT88.4 R36, [R226+0x2100] ;  /* 0x00210000e224783b */ /* 0x000fe20000004200 */
[----:B------:R-:W-:Y:S01]  /*4bb0*/  FMNMX.FTZ R3, R160, R3, !PT ;  /* 0x00000003a0037209 */ /* 0x000fe20007810000 */
[----:B------:R1:W4:Y:S01]  /*4bc0*/  MUFU.EX2 R251, R2 ;  /* 0x0000000200fb7308 */ /* 0x0003220000000800 */
[----:B------:R-:W-:Y:S01]  /*4bd0*/  FMNMX.FTZ R0, R136, R0, !PT ;  /* 0x0000000088007209 */ /* 0x000fe20007810000 */
[----:B--2---:R-:W-:Y:S01]  /*4be0*/  FFMA.FTZ R4, R23, c[0x0][0x2d0], -R12 ;  /* 0x0000b40017047a23 */ /* 0x004fe2000001080c */
[----:B------:R-:W-:-:S02]  /*4bf0*/  FMNMX.FTZ R3, R161, R3, !PT ;  /* 0x00000003a1037209 */ /* 0x000fc40007810000 */
[----:B------:R-:W-:Y:S02]  /*4c00*/  FMNMX.FTZ R0, R138, R0, !PT ;  /* 0x000000008a007209 */ /* 0x000fe40007810000 */
[----:B---3--:R-:W-:Y:S01]  /*4c10*/  F2FP.PACK_AB R6, R180, R192 ;  /* 0x000000c0b406723e */ /* 0x008fe200000000ff */
[----:B------:R2:W3:Y:S01]  /*4c20*/  MUFU.EX2 R182, R4 ;  /* 0x0000000400b67308 */ /* 0x0004e20000000800 */
[----:B------:R-:W-:Y:S02]  /*4c30*/  FMNMX.FTZ R0, R139, R0, !PT ;  /* 0x000000008b007209 */ /* 0x000fe40007810000 */
[----:B------:R-:W-:Y:S02]  /*4c40*/  FMNMX.FTZ R3, R162, R3, !PT ;  /* 0x00000003a2037209 */ /* 0x000fe40007810000 */
[----:B------:R-:W-:Y:S02]  /*4c50*/  FMNMX.FTZ R0, R172, R0, !PT ;  /* 0x00000000ac007209 */ /* 0x000fe40007810000 */
[----:B------:R-:W-:Y:S01]  /*4c60*/  FMNMX.FTZ R3, R163, R3, !PT ;  /* 0x00000003a3037209 */ /* 0x000fe20007810000 */
[----:B-1----:R-:W-:Y:S01]  /*4c70*/  FFMA.FTZ R2, R49, c[0x0][0x2d0], -R12 ;  /* 0x0000b40031027a23 */ /* 0x002fe2000001080c */
[----:B------:R-:W-:-:S02]  /*4c80*/  FMNMX.FTZ R0, R173, R0, !PT ;  /* 0x00000000ad007209 */ /* 0x000fc40007810000 */
[----:B----4-:R-:W-:Y:S01]  /*4c90*/  F2FP.PACK_AB R9, R251, R224 ;  /* 0x000000e0fb09723e */ /* 0x010fe200000000ff */
[----:B------:R1:W-:Y:S01]  /*4ca0*/  MUFU.EX2 R229, R2 ;  /* 0x0000000200e57308 */ /* 0x0003e20000000800 */
[----:B------:R-:W-:Y:S01]  /*4cb0*/  FMNMX.FTZ R0, R174, R0, !PT ;  /* 0x00000000ae007209 */ /* 0x000fe20007810000 */
[----:B------:R-:W4:Y:S01]  /*4cc0*/  SHFL.BFLY PT, R14, R3, 0x2, 0x1f ;  /* 0x0c401f00030e7f89 */ /* 0x000f2200000e0000 */
[----:B--2---:R-:W-:Y:S02]  /*4cd0*/  F2FP.PACK_AB R4, R234, R183 ;  /* 0x000000b7ea04723e */ /* 0x004fe400000000ff */
[----:B------:R-:W-:Y:S02]  /*4ce0*/  FMNMX.FTZ R0, R175, R0, !PT ;  /* 0x00000000af007209 */ /* 0x000fe40007810000 */
[----:B---3--:R-:W-:-:S03]  /*4cf0*/  F2FP.PACK_AB R5, R233, R182 ;  /* 0x000000b6e905723e */ /* 0x008fc600000000ff */
[----:B------:R-:W2:Y:S04]  /*4d00*/  SHFL.BFLY PT, R8, R0, 0x2, 0x1f ;  /* 0x0c401f0000087f89 */ /* 0x000ea800000e0000 */
[C---:B------:R-:W-:Y:S01]  /*4d10*/  HMMA.16816.F32 R20, R4.reuse, R44, RZ ;  /* 0x0000002c0414723c */ /* 0x040fe200000018ff */
[----:B-1----:R-:W-:Y:S02]  /*4d20*/  FFMA.FTZ R2, R51, c[0x0][0x2d0], -R12 ;  /* 0x0000b40033027a23 */ /* 0x002fe4000001080c */
[----:B------:R-:W-:Y:S02]  /*4d30*/  LDSM.16.MT88.4 R48, [R225+0x2100] ;  /* 0x00210000e130783b */ /* 0x000fe40000004200 */
[----:B------:R-:W1:Y:S03]  /*4d40*/  MUFU.EX2 R184, R2 ;  /* 0x0000000200b87308 */ /* 0x000e660000000800 */
[----:B------:R-:W-:Y:S01]  /*4d50*/  HMMA.16816.F32 R148, R4, R60, RZ ;  /* 0x0000003c0494723c */ /* 0x000fe200000018ff */
[----:B----4-:R-:W-:-:S07]  /*4d60*/  FMNMX.FTZ R3, R3, R14, !PT ;  /* 0x0000000e03037209 */ /* 0x010fce0007810000 */
[----:B------:R-:W-:Y:S01]  /*4d70*/  HMMA.16816.F32 R144, R4, R28, RZ ;  /* 0x0000001c0490723c */ /* 0x000fe200000018ff */
[----:B--2---:R-:W-:Y:S02]  /*4d80*/  FMNMX.FTZ R0, R0, R8, !PT ;  /* 0x0000000800007209 */ /* 0x004fe40007810000 */
[----:B------:R-:W-:-:S05]  /*4d90*/  F2FP.PACK_AB R8, R186, R195 ;  /* 0x000000c3ba08723e */ /* 0x000fca00000000ff */
[----:B------:R-:W-:Y:S01]  /*4da0*/  HMMA.16816.F32 R140, R4, R40, RZ ;  /* 0x00000028048c723c */ /* 0x000fe200000018ff */
[----:B------:R-:W2:Y:S01]  /*4db0*/  SHFL.BFLY PT, R15, R0, 0x1, 0x1f ;  /* 0x0c201f00000f7f89 */ /* 0x000ea200000e0000 */
[----:B-1----:R-:W-:-:S06]  /*4dc0*/  F2FP.PACK_AB R11, R184, R229 ;  /* 0x000000e5b80b723e */ /* 0x002fcc00000000ff */
[----:B------:R-:W-:Y:S08]  /*4dd0*/  HMMA.16816.F32 R128, R4, R32, RZ ;  /* 0x000000200480723c */ /* 0x000ff000000018ff */
[----:B------:R-:W-:Y:S01]  /*4de0*/  HMMA.16816.F32 R176, R8, R80, R20 ;  /* 0x0000005008b0723c */ /* 0x000fe20000001814 */
[----:B------:R-:W-:Y:S07]  /*4df0*/  LDSM.16.MT88.4 R20, [R227+0x2100] ;  /* 0x00210000e314783b */ /* 0x000fee0000004200 */
[----:B------:R-:W-:Y:S01]  /*4e00*/  HMMA.16816.F32 R152, R4, R84, RZ ;  /* 0x000000540498723c */ /* 0x000fe200000018ff */
[----:B--2---:R-:W-:-:S04]  /*4e10*/  FMNMX.FTZ R167, R0, R15, !PT ;  /* 0x0000000f00a77209 */ /* 0x004fc80007810000 */
[C---:B------:R-:W-:Y:S01]  /*4e20*/  FSETP.NEU.FTZ.AND P0, PT, R167.reuse, -INF , PT ;  /* 0xff800000a700780b */ /* 0x040fe20003f1d000 */
[----:B------:R-:W-:Y:S02]  /*4e30*/  FMUL.FTZ R0, R167, c[0x0][0x2d0] ;  /* 0x0000b400a7007a20 */ /* 0x000fe40000410000 */
[----:B------:R-:W-:Y:S03]  /*4e40*/  HMMA.16816.F32 R132, R4, R100, RZ ;  /* 0x000000640484723c */ /* 0x000fe600000018ff */
[----:B------:R-:W-:-:S05]  /*4e50*/  FSEL R0, R0, RZ, P0 ;  /* 0x000000ff00007208 */ /* 0x000fca0000000000 */
[----:B------:R-:W-:Y:S01]  /*4e60*/  HMMA.16816.F32 R124, R4, R120, RZ ;  /* 0x00000078047c723c */ /* 0x000fe200000018ff */
[----:B------:R-:W-:-:S04]  /*4e70*/  FFMA.FTZ R2, R105, c[0x0][0x2d0], -R0 ;  /* 0x0000b40069027a23 */ /* 0x000fc80000010800 */
        /* <DEDUP_REMOVED lines=8> */
[----:B-1----:R-:W-:-:S07]  /*4f00*/  FFMA.FTZ R2, R107, c[0x0][0x2d0], -R0 ;  /* 0x0000b4006b027a23 */ /* 0x002fce0000010800 */
[C---:B------:R-:W-:Y:S08]  /*4f10*/  HMMA.16816.F32 R76, R4.reuse, R86, RZ ;  /* 0x00000056044c723c */ /* 0x040ff000000018ff */
[C---:B------:R-:W-:Y:S08]  /*4f20*/  HMMA.16816.F32 R72, R4.reuse, R102, RZ ;  /* 0x000000660448723c */ /* 0x040ff000000018ff */
[----:B------:R-:W-:Y:S01]  /*4f30*/  HMMA.16816.F32 R16, R4, R122, RZ ;  /* 0x0000007a0410723c */ /* 0x000fe200000018ff */
[----:B------:R-:W1:Y:S01]  /*4f40*/  SHFL.BFLY PT, R4, R3, 0x1, 0x1f ;  /* 0x0c201f0003047f89 */ /* 0x000e6200000e0000 */
[----:B------:R-:W2:Y:S06]  /*4f50*/  MUFU.EX2 R5, R2 ;  /* 0x0000000200057308 */ /* 0x000eac0000000800 */
[C---:B------:R-:W-:Y:S08]  /*4f60*/  HMMA.16816.F32 R148, R8.reuse, R52, R148 ;  /* 0x000000340894723c */ /* 0x040ff00000001894 */
[C---:B------:R-:W-:Y:S08]  /*4f70*/  HMMA.16816.F32 R144, R8.reuse, R48, R144 ;  /* 0x000000300890723c */ /* 0x040ff00000001890 */
[----:B------:R-:W-:Y:S01]  /*4f80*/  HMMA.16816.F32 R196, R8, R56, R140 ;  /* 0x0000003808c4723c */ /* 0x000fe2000000188c */
[----:B-1----:R-:W-:Y:S01]  /*4f90*/  FMNMX.FTZ R3, R3, R4, !PT ;  /* 0x0000000403037209 */ /* 0x002fe20007810000 */
[----:B------:R-:W-:-:S02]  /*4fa0*/  FFMA.FTZ R4, R116, c[0x0][0x2d0], -R0 ;  /* 0x0000b40074047a23 */ /* 0x000fc40000010800 */
[----:B--2---:R-:W-:Y:S01]  /*4fb0*/  IMAD.MOV.U32 R116, RZ, RZ, R5 ;  /* 0x000000ffff747224 */ /* 0x004fe200078e0005 */
[C---:B------:R-:W-:Y:S01]  /*4fc0*/  FSETP.NEU.FTZ.AND P0, PT, R3.reuse, -INF , PT ;  /* 0xff8000000300780b */ /* 0x040fe20003f1d000 */
[----:B------:R-:W-:Y:S01]  /*4fd0*/  FMUL.FTZ R2, R3, c[0x0][0x2d0] ;  /* 0x0000b40003027a20 */ /* 0x000fe20000410000 */
[----:B------:R-:W1:Y:S01]  /*4fe0*/  MUFU.EX2 R181, R4 ;  /* 0x0000000400b57308 */ /* 0x000e620000000800 */
[----:B------:R-:W-:Y:S01]  /*4ff0*/  HMMA.16816.F32 R188, R8, R64, R128 ;  /* 0x0000004008bc723c */ /* 0x000fe20000001880 */
[----:B------:R-:W-:Y:S01]  /*5000*/  MOV R141, R149 ;  /* 0x00000095008d7202 */ /* 0x000fe20000000f00 */
[----:B------:R-:W-:Y:S01]  /*5010*/  IMAD.MOV.U32 R140, RZ, RZ, R150 ;  /* 0x000000ffff8c7224 */ /* 0x000fe200078e0096 */
[----:B------:R-:W-:-:S04]  /*5020*/  FSEL R2, R2, RZ, P0 ;  /* 0x000000ff02027208 */ /* 0x000fc80000000000 */
[----:B------:R-:W-:Y:S01]  /*5030*/  MOV R130, R148 ;  /* 0x0000009400827202 */ /* 0x000fe20000000f00 */
[----:B------:R-:W-:Y:S01]  /*5040*/  IMAD.MOV.U32 R150, RZ, RZ, R145 ;  /* 0x000000ffff967224 */ /* 0x000fe200078e0091 */
[----:B------:R-:W-:Y:S01]  /*5050*/  MOV R148, R147 ;  /* 0x0000009300947202 */ /* 0x000fe20000000f00 */
[----:B------:R-:W-:Y:S01]  /*5060*/  IMAD.MOV.U32 R149, RZ, RZ, R146 ;  /* 0x000000ffff957224 */ /* 0x000fe200078e0092 */
[C---:B------:R-:W-:Y:S01]  /*5070*/  HMMA.16816.F32 R244, R8.reuse, R36, R152 ;  /* 0x0000002408f4723c */ /* 0x040fe20000001898 */
[----:B------:R-:W-:Y:S02]  /*5080*/  IMAD.MOV.U32 R143, RZ, RZ, R144 ;  /* 0x000000ffff8f7224 */ /* 0x000fe400078e0090 */
[----:B------:R-:W-:Y:S01]  /*5090*/  IMAD.MOV.U32 R131, RZ, RZ, R151 ;  /* 0x000000ffff837224 */ /* 0x000fe200078e0097 */
[----:B-1----:R-:W-:Y:S01]  /*50a0*/  F2FP.PACK_AB R6, R181, R116 ;  /* 0x00000074b506723e */ /* 0x002fe200000000ff */
[----:B------:R-:W-:Y:S01]  /*50b0*/  IMAD.MOV.U32 R129, RZ, RZ, R196 ;  /* 0x000000ffff817224 */ /* 0x000fe200078e00c4 */
[----:B------:R-:W-:Y:S01]  /*50c0*/  MOV R128, R197 ;  /* 0x000000c500807202 */ /* 0x000fe20000000f00 */
[----:B------:R-:W-:Y:S01]  /*50d0*/  IMAD.MOV.U32 R15, RZ, RZ, R198 ;  /* 0x000000ffff0f7224 */ /* 0x000fe200078e00c6 */
[----:B------:R-:W-:Y:S01]  /*50e0*/  HMMA.16816.F32 R144, R8, R20, R124 ;  /* 0x000000140890723c */ /* 0x000fe2000000187c */
[----:B------:R-:W-:-:S02]  /*50f0*/  IMAD.MOV.U32 R14, RZ, RZ, R199 ;  /* 0x000000ffff0e7224 */ /* 0x000fc400078e00c7 */
[----:B------:R-:W-:-:S04]  /*5100*/  FFMA.FTZ R4, R69, c[0x0][0x2d0], -R2 ;  /* 0x0000b40045047a23 */ /* 0x000fc80000010802 */
[----:B------:R1:W-:Y:S01]  /*5110*/  MUFU.EX2 R248, R4 ;  /* 0x0000000400f87308 */ /* 0x0003e20000000800 */
[C---:B------:R-:W-:Y:S07]  /*5120*/  HMMA.16816.F32 R212, R8.reuse, R24, R132 ;  /* 0x0000001808d4723c */ /* 0x040fee0000001884 */
[----:B------:R-:W-:Y:S01]  /*5130*/  MOV R135, R180 ;  /* 0x000000b400877202 */ /* 0x000fe20000000f00 */
[----:B------:R-:W-:Y:S01]  /*5140*/  HMMA.16816.F32 R220, R8, R82, R112 ;  /* 0x0000005208dc723c */ /* 0x000fe20000001870 */
[----:B------:R-:W-:-:S02]  /*5150*/  IMAD.MOV.U32 R134, RZ, RZ, R164 ;  /* 0x000000ffff867224 */ /* 0x000fc400078e00a4 */
[----:B-1----:R-:W-:-:S05]  /*5160*/  FFMA.FTZ R4, R70, c[0x0][0x2d0], -R2 ;  /* 0x0000b40046047a23 */ /* 0x002fca0000010802 */
[C---:B------:R-:W-:Y:S01]  /*5170*/  HMMA.16816.F32 R216, R8.reuse, R66, R108 ;  /* 0x0000004208d8723c */ /* 0x040fe2000000186c */
[----:B------:R1:W2:Y:S07]  /*5180*/  MUFU.EX2 R180, R4 ;  /* 0x0000000400b47308 */ /* 0x0002ae0000000800 */
[C---:B------:R-:W-:Y:S08]  /*5190*/  HMMA.16816.F32 R208, R8.reuse, R58, R96 ;  /* 0x0000003a08d0723c */ /* 0x040ff00000001860 */
[----:B------:R-:W-:Y:S01]  /*51a0*/  HMMA.16816.F32 R204, R8, R54, R92 ;  /* 0x0000003608cc723c */ /* 0x000fe2000000185c */
[----:B-1----:R-:W-:Y:S01]  /*51b0*/  FFMA.FTZ R4, R104, c[0x0][0x2d0], -R2 ;  /* 0x0000b40068047a23 */ /* 0x002fe20000010802 */
[----:B--2---:R-:W-:-:S03]  /*51c0*/  F2FP.PACK_AB R5, R180, R248 ;  /* 0x000000f8b405723e */ /* 0x004fc600000000ff */
[----:B------:R1:W-:Y:S03]  /*51d0*/  MUFU.EX2 R142, R4 ;  /* 0x00000004008e7308 */ /* 0x0003e60000000800 */
[C---:B------:R-:W-:Y:S08]  /*51e0*/  HMMA.16816.F32 R200, R8.reuse, R50, R88 ;  /* 0x0000003208c8723c */ /* 0x040ff00000001858 */
[----:B------:R-:W-:Y:S01]  /*51f0*/  HMMA.16816.F32 R196, R8, R38, R76 ;  /* 0x0000002608c4723c */ /* 0x000fe2000000184c */
[----:B-1----:R-:W-:-:S07]  /*5200*/  FFMA.FTZ R4, R71, c[0x0][0x2d0], -R2 ;  /* 0x0000b40047047a23 */ /* 0x002fce0000010802 */
[C---:B------:R-:W-:Y:S01]  /*5210*/  HMMA.16816.F32 R152, R8.reuse, R26, R72 ;  /* 0x0000001a0898723c */ /* 0x040fe20000001848 */
[----:B------:R1:W2:Y:S07]  /*5220*/  MUFU.EX2 R250, R4 ;  /* 0x0000000400fa7308 */ /* 0x0002ae0000000800 */
[----:B------:R-:W-:Y:S07]  /*5230*/  HMMA.16816.F32 R124, R8, R22, R16 ;  /* 0x00000016087c723c */ /* 0x000fee0000001810 */
[----:B------:R-:W-:-:S02]  /*5240*/  FFMA.FTZ R8, R118, c[0x0][0x2d0], -R0 ;  /* 0x0000b40076087a23 */ /* 0x000fc40000010800 */
[----:B------:R-:W-:Y:S02]  /*5250*/  IMAD.MOV.U32 R118, RZ, RZ, R134 ;  /* 0x000000ffff767224 */ /* 0x000fe400078e0086 */
[----:B------:R3:W4:Y:S01]  /*5260*/  MUFU.EX2 R132, R8 ;  /* 0x0000000800847308 */ /* 0x0007220000000800 */
[----:B-1----:R-:W-:Y:S02]  /*5270*/  F2FP.PACK_AB R4, R232, R231 ;  /* 0x000000e7e804723e */ /* 0x002fe400000000ff */
[----:B--2---:R-:W-:-:S07]  /*5280*/  F2FP.PACK_AB R7, R250, R142 ;  /* 0x0000008efa07723e */ /* 0x004fce00000000ff */
[----:B------:R-:W-:Y:S01]  /*5290*/  HMMA.16816.F32 R88, R4, R32, RZ ;  /* 0x000000200458723c */ /* 0x000fe200000018ff */
[----:B---3--:R-:W-:Y:S01]  /*52a0*/  FFMA.FTZ R8, R136, c[0x0][0x2d0], -R0 ;  /* 0x0000b40088087a23 */ /* 0x008fe20000010800 */
[----:B------:R-:W-:-:S06]  /*52b0*/  MOV R136, R135 ;  /* 0x0000008700887202 */ /* 0x000fcc0000000f00 */
[C---:B------:R-:W-:Y:S01]  /*52c0*/  HMMA.16816.F32 R104, R4.reuse, R34, RZ ;  /* 0x000000220468723c */ /* 0x040fe200000018ff */
[----:B------:R1:W-:Y:S07]  /*52d0*/  MUFU.EX2 R194, R8 ;  /* 0x0000000800c27308 */ /* 0x0003ee0000000800 */
[C---:B------:R-:W-:Y:S08]  /*52e0*/  HMMA.16816.F32 R32, R4.reuse, R28, RZ ;  /* 0x0000001c0420723c */ /* 0x040ff000000018ff */
[----:B------:R-:W-:Y:S01]  /*52f0*/  HMMA.16816.F32 R76, R4, R30, RZ ;  /* 0x0000001e044c723c */ /* 0x000fe200000018ff */
[----:B-1----:R-:W-:-:S02]  /*5300*/  FFMA.FTZ R8, R138, c[0x0][0x2d0], -R0 ;  /* 0x0000b4008a087a23 */ /* 0x002fc40000010800 */
[----:B------:R-:W-:Y:S02]  /*5310*/  IMAD.MOV.U32 R138, RZ, RZ, R116 ;  /* 0x000000ffff8a7224 */ /* 0x000fe400078e0074 */
[----:B------:R1:W-:Y:S01]  /*5320*/  MUFU.EX2 R230, R8 ;  /* 0x0000000800e67308 */ /* 0x0003e20000000800 */
[----:B------:R-:W-:Y:S02]  /*5330*/  IMAD.MOV.U32 R116, RZ, RZ, R192 ;  /* 0x000000ffff747224 */ /* 0x000fe400078e00c0 */
[C---:B------:R-:W-:Y:S07]  /*5340*/  HMMA.16816.F32 R28, R4.reuse, R84, RZ ;  /* 0x00000054041c723c */ /* 0x040fee00000018ff */
[----:B------:R-:W-:Y:S01]  /*5350*/  MOV R84, R182 ;  /* 0x000000b600547202 */ /* 0x000fe20000000f00 */
[----:B------:R-:W-:Y:S01]  /*5360*/  HMMA.16816.F32 R108, R4, R44, RZ ;  /* 0x0000002c046c723c */ /* 0x000fe200000018ff */
[----:B-1----:R-:W-:-:S07]  /*5370*/  FFMA.FTZ R8, R139, c[0x0][0x2d0], -R0 ;  /* 0x0000b4008b087a23 */ /* 0x002fce0000010800 */
[C---:B------:R-:W-:Y:S01]  /*5380*/  HMMA.16816.F32 R112, R4.reuse, R46, RZ ;  /* 0x0000002e0470723c */ /* 0x040fe200000018ff */
[----:B------:R-:W-:Y:S01]  /*5390*/  IMAD.MOV.U32 R139, RZ, RZ, R252 ;  /* 0x000000ffff8b7224 */ /* 0x000fe200078e00fc */
[----:B------:R1:W-:Y:S06]  /*53a0*/  MUFU.EX2 R151, R8 ;  /* 0x0000000800977308 */ /* 0x0003ec0000000800 */
[C---:B------:R-:W-:Y:S08]  /*53b0*/  HMMA.16816.F32 R44, R4.reuse, R60, RZ ;  /* 0x0000003c042c723c */ /* 0x040ff000000018ff */
[----:B------:R-:W-:Y:S01]  /*53c0*/  HMMA.16816.F32 R92, R4, R62, RZ ;  /* 0x0000003e045c723c */ /* 0x000fe200000018ff */
[----:B-1----:R-:W-:Y:S01]  /*53d0*/  FFMA.FTZ R8, R117, c[0x0][0x2d0], -R2 ;  /* 0x0000b40075087a23 */ /* 0x002fe20000010802 */
[----:B------:R-:W-:-:S03]  /*53e0*/  MOV R117, R251 ;  /* 0x000000fb00757202 */ /* 0x000fc60000000f00 */
[----:B------:R1:W2:Y:S03]  /*53f0*/  MUFU.EX2 R133, R8 ;  /* 0x0000000800857308 */ /* 0x0002a60000000800 */
[C---:B------:R-:W-:Y:S07]  /*5400*/  HMMA.16816.F32 R60, R4.reuse, R102, RZ ;  /* 0x00000066043c723c */ /* 0x040fee00000018ff */
[----:B----4-:R-:W-:Y:S01]  /*5410*/  IMAD.MOV.U32 R103, RZ, RZ, R132 ;  /* 0x000000ffff677224 */ /* 0x010fe200078e0084 */
[----:B------:R-:W-:Y:S01]  /*5420*/  HMMA.16816.F32 R72, R4, R40, RZ ;  /* 0x000000280448723c */ /* 0x000fe200000018ff */
[----:B-1----:R-:W-:Y:S01]  /*5430*/  FFMA.FTZ R8, R119, c[0x0][0x2d0], -R2 ;  /* 0x0000b40077087a23 */ /* 0x002fe20000010802 */
[----:B--2---:R-:W-:-:S06]  /*5440*/  MOV R102, R133 ;  /* 0x0000008500667202 */ /* 0x004fcc0000000f00 */
[C---:B------:R-:W-:Y:S01]  /*5450*/  HMMA.16816.F32 R96, R4.reuse, R42, RZ ;  /* 0x0000002a0460723c */ /* 0x040fe200000018ff */
[----:B------:R-:W-:Y:S01]  /*5460*/  IMAD.MOV.U32 R119, RZ, RZ, R250 ;  /* 0x000000ffff777224 */ /* 0x000fe200078e00fa */
[----:B------:R1:W-:Y:S06]  /*5470*/  MUFU.EX2 R187, R8 ;  /* 0x0000000800bb7308 */ /* 0x0003ec0000000800 */
[C---:B------:R-:W-:Y:S07]  /*5480*/  HMMA.16816.F32 R16, R4.reuse, R100, RZ ;  /* 0x000000640410723c */ /* 0x040fee00000018ff */
[----:B------:R-:W-:Y:S01]  /*5490*/  IMAD.MOV.U32 R101, RZ, RZ, R142 ;  /* 0x000000ffff657224 */ /* 0x000fe200078e008e */
[----:B------:R-:W-:Y:S01]  /*54a0*/  HMMA.16816.F32 R40, R4, R122, RZ ;  /* 0x0000007a0428723c */ /* 0x000fe200000018ff */
[----:B------:R-:W-:Y:S01]  /*54b0*/  MOV R100, R186 ;  /* 0x000000ba00647202 */ /* 0x000fe20000000f00 */
[----:B-1----:R-:W-:-:S02]  /*54c0*/  FFMA.FTZ R8, R137, c[0x0][0x2d0], -R2 ;  /* 0x0000b40089087a23 */ /* 0x002fc40000010802 */
[----:B------:R-:W-:Y:S02]  /*54d0*/  IMAD.MOV.U32 R137, RZ, RZ, R183 ;  /* 0x000000ffff897224 */ /* 0x000fe400078e00b7 */
[----:B------:R1:W2:Y:S02]  /*54e0*/  MUFU.EX2 R164, R8 ;  /* 0x0000000800a47308 */ /* 0x0002a40000000800 */
[----:B-1----:R-:W-:Y:S02]  /*54f0*/  FFMA.FTZ R8, R68, c[0x0][0x2d0], -R2 ;  /* 0x0000b40044087a23 */ /* 0x002fe40000010802 */
[----:B--2---:R-:W-:Y:S01]  /*5500*/  IMAD.MOV.U32 R85, RZ, RZ, R164 ;  /* 0x000000ffff557224 */ /* 0x004fe200078e00a4 */
[----:B------:R-:W-:Y:S03]  /*5510*/  HMMA.16816.F32 R68, R4, R86, RZ ;  /* 0x000000560444723c */ /* 0x000fe600000018ff */
[----:B------:R1:W2:Y:S04]  /*5520*/  MUFU.EX2 R164, R8 ;  /* 0x0000000800a47308 */ /* 0x0002a80000000800 */
[----:B------:R-:W-:-:S02]  /*5530*/  IMAD.MOV.U32 R87, RZ, RZ, R181 ;  /* 0x000000ffff577224 */ /* 0x000fc400078e00b5 */
[----:B------:R-:W-:Y:S01]  /*5540*/  IMAD.MOV.U32 R86, RZ, RZ, R180 ;  /* 0x000000ffff567224 */ /* 0x000fe200078e00b4 */
[----:B-1----:R-:W-:Y:S07]  /*5550*/  HMMA.16816.F32 R8, R4, R120, RZ ;  /* 0x000000780408723c */ /* 0x002fee00000018ff */
[----:B------:R-:W-:Y:S02]  /*5560*/  F2FP.PACK_AB R4, R194, R103 ;  /* 0x00000067c204723e */ /* 0x000fe400000000ff */
[----:B------:R-:W-:-:S02]  /*5570*/  F2FP.PACK_AB R6, R151, R230 ;  /* 0x000000e69706723e */ /* 0x000fc400000000ff */
[----:B------:R-:W-:Y:S02]  /*5580*/  F2FP.PACK_AB R5, R187, R102 ;  /* 0x00000066bb05723e */ /* 0x000fe400000000ff */
[----:B--2---:R-:W-:-:S07]  /*5590*/  F2FP.PACK_AB R7, R164, R85 ;  /* 0x00000055a407723e */ /* 0x004fce00000000ff */
[C---:B------:R-:W-:Y:S01]  /*55a0*/  HMMA.16816.F32 R180, R4.reuse, R80, R108 ;  /* 0x0000005004b4723c */ /* 0x040fe2000000186c */
[----:B------:R-:W-:Y:S06]  /*55b0*/  LDSM.16.MT88.4 R108, [R228+0x2900] ;  /* 0x00290000e46c783b */ /* 0x000fec0000004200 */
[----:B------:R-:W-:Y:S01]  /*55c0*/  IMAD.MOV.U32 R80, RZ, RZ, R195 ;  /* 0x000000ffff507224 */ /* 0x000fe200078e00c3 */
[----:B------:R-:W-:Y:S01]  /*55d0*/  HMMA.16816.F32 R88, R4, R64, R88 ;  /* 0x000000400458723c */ /* 0x000fe20000001858 */
[----:B------:R-:W-:-:S06]  /*55e0*/  MOV R81, R248 ;  /* 0x000000f800517202 */ /* 0x000fcc0000000f00 */
[----:B------:R-:W-:Y:S01]  /*55f0*/  IMAD.MOV.U32 R65, RZ, RZ, R194 ;  /* 0x000000ffff417224 */ /* 0x000fe200078e00c2 */
[----:B------:R-:W-:Y:S01]  /*5600*/  MOV R64, R193 ;  /* 0x000000c100407202 */ /* 0x000fe20000000f00 */
[C---:B------:R-:W-:Y:S08]  /*5610*/  HMMA.16816.F32 R120, R4.reuse, R24, R16 ;  /* 0x000000180478723c */ /* 0x040ff00000001810 */
[C---:B------:R-:W-:Y:S07]  /*5620*/  HMMA.16816.F32 R192, R4.reuse, R20, R8 ;  /* 0x0000001404c0723c */ /* 0x040fee0000001808 */
[----:B------:R-:W-:Y:S01]  /*5630*/  FFMA.FTZ R8, R171, c[0x0][0x2d0], -R13 ;  /* 0x0000b400ab087a23 */ /* 0x000fe2000001080d */
[C---:B------:R-:W-:Y:S01]  /*5640*/  HMMA.16816.F32 R16, R4.reuse, R82, R112 ;  /* 0x000000520410723c */ /* 0x040fe20000001870 */
[----:B------:R-:W-:Y:S01]  /*5650*/  MOV R21, R185 ;  /* 0x000000b900157202 */ /* 0x000fe20000000f00 */
[----:B------:R-:W-:Y:S01]  /*5660*/  IMAD.MOV.U32 R20, RZ, RZ, R184 ;  /* 0x000000ffff147224 */ /* 0x000fe200078e00b8 */
[----:B------:R1:W-:Y:S04]  /*5670*/  MUFU.EX2 R248, R8 ;  /* 0x0000000800f87308 */ /* 0x0003e80000000800 */
[----:B------:R-:W-:Y:S01]  /*5680*/  MOV R114, R151 ;  /* 0x0000009700727202 */ /* 0x000fe20000000f00 */
[----:B------:R-:W-:Y:S01]  /*5690*/  IMAD.MOV.U32 R83, RZ, RZ, R150 ;  /* 0x000000ffff537224 */ /* 0x000fe200078e0096 */
[----:B------:R-:W-:Y:S01]  /*56a0*/  HMMA.16816.F32 R104, R4, R66, R104 ;  /* 0x000000420468723c */ /* 0x000fe20000001868 */
[----:B------:R-:W-:Y:S01]  /*56b0*/  IMAD.MOV.U32 R150, RZ, RZ, R15 ;  /* 0x000000ffff967224 */ /* 0x000fe200078e000f */
[----:B------:R-:W-:Y:S01]  /*56c0*/  MOV R113, R148 ;  /* 0x0000009400717202 */ /* 0x000fe20000000f00 */
[----:B------:R-:W-:-:S02]  /*56d0*/  IMAD.MOV.U32 R151, RZ, RZ, R14 ;  /* 0x000000ffff977224 */ /* 0x000fc400078e000e */
[----:B------:R-:W-:Y:S01]  /*56e0*/  IMAD.MOV.U32 R112, RZ, RZ, R149 ;  /* 0x000000ffff707224 */ /* 0x000fe200078e0095 */
[----:B------:R-:W-:Y:S01]  /*56f0*/  MOV R149, R128 ;  /* 0x0000008000957202 */ /* 0x000fe20000000f00 */
[----:B------:R-:W-:Y:S01]  /*5700*/  IMAD.MOV.U32 R82, RZ, RZ, R143 ;  /* 0x000000ffff527224 */ /* 0x000fe200078e008f */
[----:B------:R-:W-:Y:S01]  /*5710*/  MOV R67, R131 ;  /* 0x0000008300437202 */ /* 0x000fe20000000f00 */
[----:B------:R-:W-:Y:S01]  /*5720*/  IMAD.MOV.U32 R66, RZ, RZ, R140 ;  /* 0x000000ffff427224 */ /* 0x000fe200078e008c */
[C---:B------:R-:W-:Y:S01]  /*5730*/  HMMA.16816.F32 R72, R4.reuse, R56, R72 ;  /* 0x000000380448723c */ /* 0x040fe20000001848 */
[----:B-1----:R-:W-:Y:S02]  /*5740*/  FFMA.FTZ R8, R170, c[0x0][0x2d0], -R13 ;  /* 0x0000b400aa087a23 */ /* 0x002fe4000001080d */
[----:B------:R-:W-:Y:S02]  /*5750*/  IMAD.MOV.U32 R115, RZ, RZ, R187 ;  /* 0x000000ffff737224 */ /* 0x000fe400078e00bb */
[----:B------:R1:W2:Y:S01]  /*5760*/  MUFU.EX2 R251, R8 ;  /* 0x0000000800fb7308 */ /* 0x0002a20000000800 */
[----:B------:R-:W-:Y:S01]  /*5770*/  IMAD.MOV.U32 R148, RZ, RZ, R129 ;  /* 0x000000ffff947224 */ /* 0x000fe200078e0081 */
[----:B------:R-:W-:Y:S01]  /*5780*/  LDSM.16.MT88.4 R184, [R225+0x1100] ;  /* 0x00110000e1b8783b */ /* 0x000fe20000004200 */
[C---:B------:R-:W-:Y:S08]  /*5790*/  HMMA.16816.F32 R32, R4.reuse, R48, R32 ;  /* 0x000000300420723c */ /* 0x040ff00000001820 */
[----:B------:R-:W-:Y:S01]  /*57a0*/  HMMA.16816.F32 R28, R4, R36, R28 ;  /* 0x00000024041c723c */ /* 0x000fe2000000181c */
[----:B-1----:R-:W-:Y:S01]  /*57b0*/  FFMA.FTZ R8, R166, c[0x0][0x2d0], -R13 ;  /* 0x0000b400a6087a23 */ /* 0x002fe2000001080d */
[----:B--2---:R-:W-:-:S06]  /*57c0*/  F2FP.PACK_AB R128, R251, R248 ;  /* 0x000000f8fb80723e */ /* 0x004fcc00000000ff */
[C---:B------:R-:W-:Y:S01]  /*57d0*/  HMMA.16816.F32 R56, R4.reuse, R58, R96 ;  /* 0x0000003a0438723c */ /* 0x040fe20000001860 */
[----:B------:R1:W-:Y:S06]  /*57e0*/  MUFU.EX2 R252, R8 ;  /* 0x0000000800fc7308 */ /* 0x0003ec0000000800 */
        /* <DEDUP_REMOVED lines=9> */
[----:B-1----:R-:W-:Y:S01]  /*5880*/  FFMA.FTZ R8, R158, c[0x0][0x2d0], -R13 ;  /* 0x0000b4009e087a23 */ /* 0x002fe2000001080d */
[----:B------:R-:W1:Y:S01]  /*5890*/  LDSM.16.MT88.4 R140, [R226+0x1100] ;  /* 0x00110000e28c783b */ /* 0x000e620000004200 */
[----:B------:R-:W-:Y:S02]  /*58a0*/  IMAD.MOV.U32 R52, RZ, RZ, R130 ;  /* 0x000000ffff347224 */ /* 0x000fe400078e0082 */
[----:B------:R2:W3:Y:S01]  /*58b0*/  MUFU.EX2 R250, R8 ;  /* 0x0000000800fa7308 */ /* 0x0004e20000000800 */
[----:B------:R-:W-:Y:S01]  /*58c0*/  IMAD.MOV.U32 R80, RZ, RZ, R84 ;  /* 0x000000ffff507224 */ /* 0x000fe200078e0054 */
[----:B------:R-:W-:Y:S01]  /*58d0*/  LDSM.16.MT88.4 R76, [R225+0x2900] ;  /* 0x00290000e14c783b */ /* 0x000fe20000004200 */
[----:B------:R-:W-:Y:S01]  /*58e0*/  HMMA.16816.F32 R36, R4, R38, R68 ;  /* 0x000000260424723c */ /* 0x000fe20000001844 */
[----:B------:R-:W-:Y:S01]  /*58f0*/  IMAD.MOV.U32 R81, RZ, RZ, R85 ;  /* 0x000000ffff517224 */ /* 0x000fe200078e0055 */
[----:B------:R-:W-:Y:S01]  /*5900*/  MOV R85, R139 ;  /* 0x0000008b00557202 */ /* 0x000fe20000000f00 */
[----:B------:R-:W-:-:S05]  /*5910*/  IMAD.MOV.U32 R84, RZ, RZ, R117 ;  /* 0x000000ffff547224 */ /* 0x000fca00078e0075 */
[----:B------:R-:W-:Y:S01]  /*5920*/  HMMA.16816.F32 R24, R4, R26, R60 ;  /* 0x0000001a0418723c */ /* 0x000fe2000000183c */
[----:B--2---:R-:W-:-:S07]  /*5930*/  FFMA.FTZ R8, R156, c[0x0][0x2d0], -R12 ;  /* 0x0000b4009c087a23 */ /* 0x004fce000001080c */
[----:B------:R-:W-:Y:S01]  /*5940*/  HMMA.16816.F32 R40, R4, R22, R40 ;  /* 0x000000160428723c */ /* 0x000fe20000001828 */
[----:B------:R2:W-:Y:S01]  /*5950*/  MUFU.EX2 R171, R8 ;  /* 0x0000000800ab7308 */ /* 0x0005e20000000800 */
[----:B------:R-:W-:Y:S01]  /*5960*/  MOV R69, R99 ;  /* 0x0000006300457202 */ /* 0x000fe20000000f00 */
[----:B------:R-:W-:Y:S01]  /*5970*/  LDSM.16.MT88.4 R60, [R227+0x1100] ;  /* 0x00110000e33c783b */ /* 0x000fe20000004200 */
[----:B---3--:R-:W-:Y:S01]  /*5980*/  F2FP.PACK_AB R130, R250, R252 ;  /* 0x000000fcfa82723e */ /* 0x008fe200000000ff */
[----:B------:R-:W-:Y:S01]  /*5990*/  IMAD.MOV.U32 R68, RZ, RZ, R98 ;  /* 0x000000ffff447224 */ /* 0x000fe200078e0062 */
[----:B------:R-:W-:Y:S01]  /*59a0*/  MOV R96, R100 ;  /* 0x0000006400607202 */ /* 0x000fe20000000f00 */
[----:B------:R-:W-:Y:S01]  /*59b0*/  IMAD.MOV.U32 R139, RZ, RZ, R233 ;  /* 0x000000ffff8b7224 */ /* 0x000fe200078e00e9 */
[----:B------:R-:W-:Y:S01]  /*59c0*/  MOV R117, R118 ;  /* 0x0000007600757202 */ /* 0x000fe20000000f00 */
[----:B--2---:R-:W-:-:S04]  /*59d0*/  FFMA.FTZ R8, R157, c[0x0][0x2d0], -R12 ;  /* 0x0000b4009d087a23 */ /* 0x004fc8000001080c */
[----:B------:R2:W3:Y:S02]  /*59e0*/  MUFU.EX2 R166, R8 ;  /* 0x0000000800a67308 */ /* 0x0004e40000000800 */
[----:B--2---:R-:W-:Y:S01]  /*59f0*/  FFMA.FTZ R8, R165, c[0x0][0x2d0], -R12 ;  /* 0x0000b400a5087a23 */ /* 0x004fe2000001080c */
[----:B------:R-:W-:Y:S02]  /*5a00*/  MOV R99, R82 ;  /* 0x0000005200637202 */ /* 0x000fe40000000f00 */
[----:B---3--:R-:W-:-:S03]  /*5a10*/  F2FP.PACK_AB R129, R166, R171 ;  /* 0x000000aba681723e */ /* 0x008fc600000000ff */
[----:B------:R2:W-:Y:S02]  /*5a20*/  MUFU.EX2 R170, R8 ;  /* 0x0000000800aa7308 */ /* 0x0005e40000000800 */
[----:B--2---:R-:W-:Y:S02]  /*5a30*/  FFMA.FTZ R8, R159, c[0x0][0x2d0], -R12 ;  /* 0x0000b4009f087a23 */ /* 0x004fe4000001080c */
[----:B------:R-:W-:Y:S01]  /*5a40*/  HMMA.16816.F32 R12, R4, R54, R92 ;  /* 0x00000036040c723c */ /* 0x000fe2000000185c */
[----:B------:R-:W-:Y:S03]  /*5a50*/  LDSM.16.MT88.4 R92, [R226+0x2900] ;  /* 0x00290000e25c783b */ /* 0x000fe60000004200 */
[----:B------:R2:W3:Y:S01]  /*5a60*/  MUFU.EX2 R165, R8 ;  /* 0x0000000800a57308 */ /* 0x0004e20000000800 */
[----:B------:R-:W-:Y:S01]  /*5a70*/  MOV R82, R230 ;  /* 0x000000e600527202 */ /* 0x000fe20000000f00 */
[----:B------:R-:W4:Y:S01]  /*5a80*/  LDSM.16.MT88.4 R156, [R228+0x1100] ;  /* 0x00110000e49c783b */ /* 0x000f220000004200 */
[----:B------:R-:W-:Y:S01]  /*5a90*/  IMAD.MOV.U32 R54, RZ, RZ, R66 ;  /* 0x000000ffff367224 */ /* 0x000fe200078e0042 */
[----:B------:R-:W-:Y:S01]  /*5aa0*/  MOV R55, R67 ;  /* 0x0000004300377202 */ /* 0x000fe20000000f00 */
[----:B------:R-:W-:Y:S01]  /*5ab0*/  FFMA.FTZ R4, R172, c[0x0][0x2d0], -R0 ;  /* 0x0000b400ac047a23 */ /* 0x000fe20000010800 */
[----:B------:R-:W-:Y:S01]  /*5ac0*/  MOV R66, R112 ;  /* 0x0000007000427202 */ /* 0x000fe20000000f00 */
[----:B------:R-:W-:-:S02]  /*5ad0*/  IMAD.MOV.U32 R67, RZ, RZ, R113 ;  /* 0x000000ffff437224 */ /* 0x000fc400078e0071 */
[----:B------:R1:W-:Y:S01]  /*5ae0*/  MUFU.EX2 R23, R4 ;  /* 0x0000000400177308 */ /* 0x0003e20000000800 */
[----:B------:R-:W-:Y:S02]  /*5af0*/  IMAD.MOV.U32 R112, RZ, RZ, R64 ;  /* 0x000000ffff707224 */ /* 0x000fe400078e0040 */
[----:B------:R-:W-:Y:S01]  /*5b00*/  IMAD.MOV.U32 R70, RZ, RZ, R66 ;  /* 0x000000ffff467224 */ /* 0x000fe200078e0042 */
[----:B--2---:R-:W2:Y:S01]  /*5b10*/  LDSM.16.MT88.4 R8, [R227+0x2900] ;  /* 0x00290000e308783b */ /* 0x004ea20000004200 */
[----:B------:R-:W-:Y:S01]  /*5b20*/  IMAD.MOV.U32 R71, RZ, RZ, R67 ;  /* 0x000000ffff477224 */ /* 0x000fe200078e0043 */
[----:B---3--:R-:W-:Y:S01]  /*5b30*/  F2FP.PACK_AB R131, R165, R170 ;  /* 0x000000aaa583723e */ /* 0x008fe200000000ff */
[----:B------:R-:W-:Y:S02]  /*5b40*/  IMAD.MOV.U32 R66, RZ, RZ, R20 ;  /* 0x000000ffff427224 */ /* 0x000fe400078e0014 */
[----:B------:R-:W-:Y:S02]  /*5b50*/  IMAD.MOV.U32 R67, RZ, RZ, R21 ;  /* 0x000000ffff437224 */ /* 0x000fe400078e0015 */
[----:B------:R-:W-:-:S02]  /*5b60*/  IMAD.MOV.U32 R20, RZ, RZ, R102 ;  /* 0x000000ffff147224 */ /* 0x000fc400078e0066 */
[----:B------:R-:W-:Y:S01]  /*5b70*/  IMAD.MOV.U32 R21, RZ, RZ, R229 ;  /* 0x000000ffff157224 */ /* 0x000fe200078e00e5 */
[----:B------:R-:W-:Y:S01]  /*5b80*/  MOV R98, R82 ;  /* 0x0000005200627202 */ /* 0x000fe20000000f00 */
[----:B-1----:R-:W-:Y:S01]  /*5b90*/  FFMA.FTZ R4, R173, c[0x0][0x2d0], -R0 ;  /* 0x0000b400ad047a23 */ /* 0x002fe20000010800 */
[C---:B------:R-:W-:Y:S01]  /*5ba0*/  HMMA.16816.F32 R132, R128.reuse, R140, R188 ;  /* 0x0000008c8084723c */ /* 0x040fe200000018bc */
[----:B------:R-:W-:Y:S01]  /*5bb0*/  IMAD.MOV.U32 R113, RZ, RZ, R65 ;  /* 0x000000ffff717224 */ /* 0x000fe200078e0041 */
[----:B------:R-:W-:Y:S01]  /*5bc0*/  MOV R65, R87 ;  /* 0x0000005700417202 */ /* 0x000fe20000000f00 */
[----:B------:R-:W-:Y:S01]  /*5bd0*/  IMAD.MOV.U32 R64, RZ, RZ, R86 ;  /* 0x000000ffff407224 */ /* 0x000fe200078e0056 */
[----:B------:R1:W3:Y:S01]  /*5be0*/  MUFU.EX2 R22, R4 ;  /* 0x0000000400167308 */ /* 0x0002e20000000800 */
[----:B------:R-:W-:Y:S01]  /*5bf0*/  IMAD.MOV.U32 R173, RZ, RZ, R99 ;  /* 0x000000ffffad7224 */ /* 0x000fe200078e0063 */
[----:B------:R-:W-:Y:S01]  /*5c00*/  MOV R86, R137 ;  /* 0x0000008900567202 */ /* 0x000fe20000000f00 */
[----:B------:R-:W-:Y:S01]  /*5c10*/  IMAD.MOV.U32 R87, RZ, RZ, R119 ;  /* 0x000000ffff577224 */ /* 0x000fe200078e0077 */
[C---:B------:R-:W-:Y:S01]  /*5c20*/  HMMA.16816.F32 R176, R128.reuse, R184, R176 ;  /* 0x000000b880b0723c */ /* 0x040fe200000018b0 */
[----:B------:R-:W-:Y:S01]  /*5c30*/  IMAD.MOV.U32 R99, RZ, RZ, R20 ;  /* 0x000000ffff637224 */ /* 0x000fe200078e0014 */
[----:B------:R-:W-:Y:S01]  /*5c40*/  MOV R20, R21 ;  /* 0x0000001500147202 */ /* 0x000fe20000000f00 */
[----:B------:R-:W-:Y:S01]  /*5c50*/  IMAD.MOV.U32 R97, RZ, RZ, R67 ;  /* 0x000000ffff617224 */ /* 0x000fe200078e0043 */
[----:B------:R-:W-:Y:S01]  /*5c60*/  MOV R82, R114 ;  /* 0x0000007200527202 */ /* 0x000fe20000000f00 */
[----:B------:R-:W-:Y:S01]  /*5c70*/  IMAD.MOV.U32 R67, RZ, RZ, R113 ;  /* 0x000000ffff437224 */ /* 0x000fe200078e0071 */
[----:B------:R-:W-:Y:S01]  /*5c80*/  MOV R114, R80 ;  /* 0x0000005000727202 */ /* 0x000fe20000000f00 */
[----:B------:R-:W-:Y:S01]  /*5c90*/  IMAD.MOV.U32 R113, RZ, RZ, R65 ;  /* 0x000000ffff717224 */ /* 0x000fe200078e0041 */
[----:B----4-:R-:W-:Y:S01]  /*5ca0*/  HMMA.16816.F32 R148, R128, R156, R148 ;  /* 0x0000009c8094723c */ /* 0x010fe20000001894 */
[--C-:B-1----:R-:W-:Y:S01]  /*5cb0*/  FFMA.FTZ R4, R174, c[0x0][0x2d0], -R0.reuse ;  /* 0x0000b400ae047a23 */ /* 0x102fe20000010800 */
[----:B------:R-:W-:Y:S01]  /*5cc0*/  MOV R174, R66 ;  /* 0x0000004200ae7202 */ /* 0x000fe20000000f00 */
[----:B------:R-:W-:Y:S01]  /*5cd0*/  FFMA.FTZ R0, R175, c[0x0][0x2d0], -R0 ;  /* 0x0000b400af007a23 */ /* 0x000fe20000010800 */
        /* <DEDUP_REMOVED lines=9> */
[----:B------:R-:W-:Y:S01]  /*5d70*/  HMMA.16816.F32 R84, R128, R92, R244 ;  /* 0x0000005c8054723c */ /* 0x000fe200000018f4 */
[----:B------:R-:W-:Y:S01]  /*5d80*/  MOV R102, R224 ;  /* 0x000000e000667202 */ /* 0x000fe20000000f00 */
[----:B------:R-:W-:Y:S02]  /*5d90*/  IMAD.MOV.U32 R137, RZ, RZ, R138 ;  /* 0x000000ffff897224 */ /* 0x000fe400078e008a */
[----:B------:R-:W-:-:S03]  /*5da0*/  IMAD.MOV.U32 R119, RZ, RZ, R136 ;  /* 0x000000ffff777224 */ /* 0x000fc600078e0088 */
[----:B------:R-:W-:Y:S02]  /*5db0*/  IMAD.MOV.U32 R244, RZ, RZ, R20 ;  /* 0x000000fffff47224 */ /* 0x000fe400078e0014 */
[----:B------:R1:W-:Y:S01]  /*5dc0*/  MUFU.EX2 R20, R0 ;  /* 0x0000000000147308 */ /* 0x0003e20000000800 */
[----:B------:R-:W-:-:S07]  /*5dd0*/  MOV R247, R97 ;  /* 0x0000006100f77202 */ /* 0x000fce0000000f00 */
[----:B------:R-:W4:Y:S01]  /*5de0*/  MUFU.EX2 R21, R4 ;  /* 0x0000000400157308 */ /* 0x000f220000000800 */
[----:B------:R-:W-:Y:S01]  /*5df0*/  IMAD.MOV.U32 R246, RZ, RZ, R98 ;  /* 0x000000fffff67224 */ /* 0x000fe200078e0062 */
[----:B------:R-:W-:Y:S01]  /*5e00*/  MOV R245, R99 ;  /* 0x0000006300f57202 */ /* 0x000fe20000000f00 */
[----:B------:R-:W-:Y:S01]  /*5e10*/  IMAD.MOV.U32 R118, RZ, RZ, R231 ;  /* 0x000000ffff767224 */ /* 0x000fe200078e00e7 */
[----:B------:R-:W-:Y:S01]  /*5e20*/  MOV R138, R232 ;  /* 0x000000e8008a7202 */ /* 0x000fe20000000f00 */
[----:B------:R-:W-:Y:S01]  /*5e30*/  HMMA.16816.F32 R188, R128, R186, R220 ;  /* 0x000000ba80bc723c */ /* 0x000fe200000018dc */
[----:B------:R-:W-:Y:S02]  /*5e40*/  IMAD.MOV.U32 R136, RZ, RZ, R234 ;  /* 0x000000ffff887224 */ /* 0x000fe400078e00ea */
[----:B-1----:R-:W-:Y:S01]  /*5e50*/  FFMA.FTZ R0, R160, c[0x0][0x2d0], -R2 ;  /* 0x0000b400a0007a23 */ /* 0x002fe20000010802 */
[----:B------:R-:W-:Y:S01]  /*5e60*/  MOV R99, R102 ;  /* 0x0000006600637202 */ /* 0x000fe20000000f00 */
[----:B------:R-:W-:Y:S01]  /*5e70*/  IMAD.MOV.U32 R98, RZ, RZ, R103 ;  /* 0x000000ffff627224 */ /* 0x000fe200078e0067 */
[----:B------:R1:W5:Y:S01]  /*5e80*/  LDL.LU R234, [R1+0x68] ;  /* 0x0000680001ea7983 */ /* 0x0003620000300800 */
[----:B------:R2:W-:Y:S01]  /*5e90*/  MUFU.EX2 R5, R0 ;  /* 0x0000000000057308 */ /* 0x0005e20000000800 */
[----:B------:R-:W-:-:S02]  /*5ea0*/  IMAD.MOV.U32 R97, RZ, RZ, R101 ;  /* 0x000000ffff617224 */ /* 0x000fc400078e0065 */
[C---:B------:R-:W-:Y:S01]  /*5eb0*/  HMMA.16816.F32 R100, R128.reuse, R108, R212 ;  /* 0x0000006c8064723c */ /* 0x040fe200000018d4 */
[----:B------:R-:W-:Y:S01]  /*5ec0*/  IMAD.MOV.U32 R223, RZ, RZ, R96 ;  /* 0x000000ffffdf7224 */ /* 0x000fe200078e0060 */
[----:B------:R-:W-:Y:S01]  /*5ed0*/  MOV R220, R99 ;  /* 0x0000006300dc7202 */ /* 0x000fe20000000f00 */
[----:B------:R-:W-:Y:S01]  /*5ee0*/  IMAD.MOV.U32 R221, RZ, RZ, R98 ;  /* 0x000000ffffdd7224 */ /* 0x000fe200078e0062 */
[----:B------:R1:W5:Y:S01]  /*5ef0*/  LDL.LU R233, [R1+0x64] ;  /* 0x0000640001e97983 */ /* 0x0003620000300800 */
[--C-:B--2---:R-:W-:Y:S02]  /*5f00*/  FFMA.FTZ R0, R161, c[0x0][0x2d0], -R2.reuse ;  /* 0x0000b400a1007a23 */ /* 0x104fe40000010802 */
[----:B------:R-:W-:Y:S01]  /*5f10*/  MOV R215, R66 ;  /* 0x0000004200d77202 */ /* 0x000fe20000000f00 */
        /* <DEDUP_REMOVED lines=10> */
[----:B------:R-:W-:Y:S01]  /*5fc0*/  HMMA.16816.F32 R52, R128, R60, R52 ;  /* 0x0000003c8034723c */ /* 0x000fe20000001834 */
[----:B------:R1:W5:Y:S01]  /*5fd0*/  LDL.LU R232, [R1+0x60] ;  /* 0x0000600001e87983 */ /* 0x0003620000300800 */
[--C-:B--2---:R-:W-:Y:S01]  /*5fe0*/  FFMA.FTZ R0, R162, c[0x0][0x2d0], -R2.reuse ;  /* 0x0000b400a2007a23 */ /* 0x104fe20000010802 */
[----:B------:R-:W-:Y:S01]  /*5ff0*/  MOV R114, R64 ;  /* 0x0000004000727202 */ /* 0x000fe20000000f00 */
[----:B------:R-:W-:-:S02]  /*6000*/  FFMA.FTZ R2, R163, c[0x0][0x2d0], -R2 ;  /* 0x0000b400a3027a23 */ /* 0x000fc40000010802 */
[----:B------:R-:W-:Y:S02]  /*6010*/  IMAD.MOV.U32 R113, RZ, RZ, R115 ;  /* 0x000000ffff717224 */ /* 0x000fe400078e0073 */
[----:B------:R-:W-:Y:S01]  /*6020*/  IMAD.MOV.U32 R65, RZ, RZ, R119 ;  /* 0x000000ffff417224 */ /* 0x000fe200078e0077 */
[----:B------:R-:W-:Y:S01]  /*6030*/  MUFU.EX2 R0, R0 ;  /* 0x0000000000007308 */ /* 0x000fe20000000800 */
[----:B------:R-:W-:Y:S01]  /*6040*/  IMAD.MOV.U32 R115, RZ, RZ, R81 ;  /* 0x000000ffff737224 */ /* 0x000fe200078e0051 */
[----:B------:R-:W-:Y:S02]  /*6050*/  MOV R64, R137 ;  /* 0x0000008900407202 */ /* 0x000fe40000000f00 */
[----:B------:R-:W-:Y:S01]  /*6060*/  MOV R80, R117 ;  /* 0x0000007500507202 */ /* 0x000fe20000000f00 */
[----:B------:R-:W-:Y:S01]  /*6070*/  IMAD.MOV.U32 R7, RZ, RZ, R112 ;  /* 0x000000ffff077224 */ /* 0x000fe200078e0070 */
[C---:B------:R-:W-:Y:S01]  /*6080*/  HMMA.16816.F32 R68, R128.reuse, R76, R68 ;  /* 0x0000004c8044723c */ /* 0x040fe20000001844 */
[----:B------:R2:W5:Y:S01]  /*6090*/  LDL.LU R231, [R1+0x5c] ;  /* 0x00005c0001e77983 */ /* 0x0005620000300800 */
[----:B------:R-:W1:Y:S01]  /*60a0*/  MUFU.EX2 R2, R2 ;  /* 0x0000000200027308 */ /* 0x000e620000000800 */
[----:B------:R-:W-:Y:S01]  /*60b0*/  IMAD.MOV.U32 R81, RZ, RZ, R139 ;  /* 0x000000ffff517224 */ /* 0x000fe200078e008b */
[----:B------:R-:W-:Y:S01]  /*60c0*/  MOV R137, R138 ;  /* 0x0000008a00897202 */ /* 0x000fe20000000f00 */
[----:B------:R-:W-:Y:S01]  /*60d0*/  IMAD.MOV.U32 R139, RZ, RZ, R118 ;  /* 0x000000ffff8b7224 */ /* 0x000fe200078e0076 */
[----:B------:R-:W-:Y:S01]  /*60e0*/  MOV R138, R116 ;  /* 0x00000074008a7202 */ /* 0x000fe20000000f00 */
[----:B------:R-:W-:Y:S01]  /*60f0*/  IMAD.MOV.U32 R6, RZ, RZ, R114 ;  /* 0x000000ffff067224 */ /* 0x000fe200078e0072 */
[C---:B------:R-:W-:Y:S01]  /*6100*/  HMMA.16816.F32 R116, R128.reuse, R8, R144 ;  /* 0x000000088074723c */ /* 0x040fe20000001890 */
[----:B------:R-:W-:Y:S01]  /*6110*/  MOV R172, R113 ;  /* 0x0000007100ac7202 */ /* 0x000fe20000000f00 */
[----:B------:R2:W5:Y:S04]  /*6120*/  LDL.LU R230, [R1+0x58] ;  /* 0x0000580001e67983 */ /* 0x0005680000300800 */
[----:B------:R2:W5:Y:S02]  /*6130*/  LDL.LU R229, [R1+0x54] ;  /* 0x0000540001e57983 */ /* 0x0005640000300800 */
[----:B------:R-:W-:Y:S02]  /*6140*/  HMMA.16816.F32 R144, R128, R142, R216 ;  /* 0x0000008e8090723c */ /* 0x000fe400000018d8 */
[----:B------:R2:W5:Y:S01]  /*6150*/  LDL.LU R224, [R1+0x50] ;  /* 0x0000500001e07983 */ /* 0x0005620000300800 */
[----:B------:R-:W-:Y:S01]  /*6160*/  UIMAD.WIDE.U32 UR18, UR17, UR4, URZ ;  /* 0x00000004111272a5 */ /* 0x000fe2000f8e003f */
[----:B------:R-:W-:-:S02]  /*6170*/  PLOP3.LUT P0, PT, PT, PT, UP2, 0x40, 0x0 ;  /* 0x000000000000781c */ /* 0x000fc40003f0e828 */
[----:B------:R-:W-:Y:S01]  /*6180*/  IADD3 R242, R242, -0x2, RZ ;  /* 0xfffffffef2f27810 */ /* 0x000fe20007ffe0ff */
[----:B------:R-:W-:Y:S01]  /*6190*/  IMAD.MOV.U32 R219, RZ, RZ, R66 ;  /* 0x000000ffffdb7224 */ /* 0x000fe200078e0042 */
[C---:B------:R-:W-:Y:S01]  /*61a0*/  HMMA.16816.F32 R160, R128.reuse, R158, R208 ;  /* 0x0000009e80a0723c */ /* 0x040fe200000018d0 */
[----:B------:R-:W-:Y:S01]  /*61b0*/  MOV R218, R67 ;  /* 0x0000004300da7202 */ /* 0x000fe20000000f00 */
[----:B------:R-:W-:Y:S01]  /*61c0*/  IMAD.MOV.U32 R217, RZ, RZ, R82 ;  /* 0x000000ffffd97224 */ /* 0x000fe200078e0052 */
[----:B------:R-:W-:Y:S01]  /*61d0*/  MOV R216, R83 ;  /* 0x0000005300d87202 */ /* 0x000fe20000000f00 */
[----:B------:R-:W-:Y:S02]  /*61e0*/  @UP3 UMOV UR7, UR19 ;  /* 0x0000001300073c82 */ /* 0x000fe40008000000 */
[----:B------:R-:W-:Y:S01]  /*61f0*/  @UP3 USHF.R.U32.HI UR17, URZ, UR5, UR7 ;  /* 0x000000053f113299 */ /* 0x000fe20008011607 */
[----:B------:R-:W-:Y:S01]  /*6200*/  IMAD.MOV.U32 R209, RZ, RZ, R64 ;  /* 0x000000ffffd17224 */ /* 0x000fe200078e0040 */
[----:B------:R-:W-:Y:S01]  /*6210*/  MOV R210, R65 ;  /* 0x0000004100d27202 */ /* 0x000fe20000000f00 */
[----:B------:R-:W-:Y:S01]  /*6220*/  IMAD.MOV.U32 R211, RZ, RZ, R80 ;  /* 0x000000ffffd37224 */ /* 0x000fe200078e0050 */
[----:B------:R-:W-:Y:S01]  /*6230*/  HMMA.16816.F32 R64, R128, R62, R204 ;  /* 0x0000003e8040723c */ /* 0x000fe200000018cc */
[----:B------:R-:W-:Y:S01]  /*6240*/  MOV R208, R115 ;  /* 0x0000007300d07202 */ /* 0x000fe20000000f00 */
[----:B------:R-:W-:-:S03]  /*6250*/  UIADD3 UR4, UR16, UR17, URZ ;  /* 0x0000001110047290 */ /* 0x000fc6000fffe03f */
[----:B------:R-:W-:Y:S02]  /*6260*/  ULDC UR16, c[0x0][0x328] ;  /* 0x0000ca0000107ab9 */ /* 0x000fe40000000800 */
[----:B------:R-:W-:Y:S01]  /*6270*/  MOV R204, R81 ;  /* 0x0000005100cc7202 */ /* 0x000fe20000000f00 */
[C---:B------:R-:W-:Y:S01]  /*6280*/  HMMA.16816.F32 R96, R128.reuse, R94, R196 ;  /* 0x0000005e8060723c */ /* 0x040fe200000018c4 */
[----:B------:R-:W-:Y:S01]  /*6290*/  MOV R206, R139 ;  /* 0x0000008b00ce7202 */ /* 0x000fe20000000f00 */
[----:B------:R-:W-:Y:S01]  /*62a0*/  IMAD.MOV.U32 R205, RZ, RZ, R137 ;  /* 0x000000ffffcd7224 */ /* 0x000fe200078e0089 */
[----:B------:R-:W-:Y:S01]  /*62b0*/  UIADD3 UR16, UR4, UR16, URZ ;  /* 0x0000001004107290 */ /* 0x000fe2000fffe03f */
[----:B------:R-:W-:Y:S02]  /*62c0*/  IMAD.MOV.U32 R207, RZ, RZ, R138 ;  /* 0x000000ffffcf7224 */ /* 0x000fe400078e008a */
[----:B------:R-:W-:Y:S02]  /*62d0*/  FADD.FTZ R7, R7, R204 ;  /* 0x000000cc07077221 */ /* 0x000fe40000010000 */
[----:B------:R-:W-:Y:S02]  /*62e0*/  HMMA.16816.F32 R80, R128, R78, R200 ;  /* 0x0000004e8050723c */ /* 0x000fe400000018c8 */
[----:B------:R-:W-:-:S04]  /*62f0*/  FADD.FTZ R7, R208, R7 ;  /* 0x00000007d0077221 */ /* 0x000fc80000010000 */
[----:B------:R-:W-:Y:S01]  /*6300*/  FADD.FTZ R7, R211, R7 ;  /* 0x00000007d3077221 */ /* 0x000fe20000010000 */
[----:B------:R-:W-:Y:S01]  /*6310*/  MOV R203, R136 ;  /* 0x0000008800cb7202 */ /* 0x000fe20000000f00 */
[C---:B------:R-:W-:Y:S02]  /*6320*/  HMMA.16816.F32 R112, R128.reuse, R110, R152 ;  /* 0x0000006e8070723c */ /* 0x040fe40000001898 */
[----:B------:R-:W-:Y:S02]  /*6330*/  FADD.FTZ R7, R220, R7 ;  /* 0x00000007dc077221 */ /* 0x000fe40000010000 */
[----:B------:R-:W-:Y:S02]  /*6340*/  FADD.FTZ R6, R6, R203 ;  /* 0x000000cb06067221 */ /* 0x000fe40000010000 */
[----:B------:R-:W-:Y:S02]  /*6350*/  FADD.FTZ R7, R212, R7 ;  /* 0x00000007d4077221 */ /* 0x000fe40000010000 */
[----:B------:R-:W-:Y:S01]  /*6360*/  HMMA.16816.F32 R128, R128, R10, R124 ;  /* 0x0000000a8080723c */ /* 0x000fe2000000187c */
[----:B------:R-:W-:-:S04]  /*6370*/  FADD.FTZ R6, R207, R6 ;  /* 0x00000006cf067221 */ /* 0x000fc80000010000 */
[----:B------:R-:W-:Y:S02]  /*6380*/  FADD.FTZ R6, R210, R6 ;  /* 0x00000006d2067221 */ /* 0x000fe40000010000 */
[----:B---3--:R-:W-:Y:S02]  /*6390*/  F2FP.PACK_AB R124, R22, R23 ;  /* 0x00000017167c723e */ /* 0x008fe400000000ff */
[----:B----4-:R-:W-:Y:S01]  /*63a0*/  F2FP.PACK_AB R126, R20, R21 ;  /* 0x00000015147e723e */ /* 0x010fe200000000ff */
[----:B------:R-:W-:Y:S01]  /*63b0*/  FADD.FTZ R6, R219, R6 ;  /* 0x00000006db067221 */ /* 0x000fe20000010000 */
[----:B-1----:R-:W-:Y:S02]  /*63c0*/  F2FP.PACK_AB R125, R4, R5 ;  /* 0x00000005047d723e */ /* 0x002fe400000000ff */
[----:B------:R-:W-:-:S07]  /*63d0*/  F2FP.PACK_AB R127, R2, R0 ;  /* 0x00000000027f723e */ /* 0x000fce00000000ff */
[C---:B------:R-:W-:Y:S08]  /*63e0*/  HMMA.16816.F32 R152, R124.reuse, R156, R72 ;  /* 0x0000009c7c98723c */ /* 0x040ff00000001848 */
[C---:B------:R-:W-:Y:S08]  /*63f0*/  HMMA.16816.F32 R156, R124.reuse, R158, R56 ;  /* 0x0000009e7c9c723c */ /* 0x040ff00000001838 */
        /* <DEDUP_REMOVED lines=65> */
.L_x_1803:
[----:B------:R-:W-:Y:S02]  /*6810*/  UISETP.NE.AND UP0, UPT, UR7, 0x1, UPT ;  /* 0x000000010700788c */ /* 0x000fe4000bf05270 */
[----:B------:R-:W-:Y:S02]  /*6820*/  ULDC.64 UR4, c[0x0][0x330] ;  /* 0x0000cc0000047ab9 */ /* 0x000fe40000000a00 */
[----:B------:R-:W-:-:S07]  /*6830*/  UIMAD.WIDE.U32 UR18, UR17, UR4, URZ ;  /* 0x00000004111272a5 */ /* 0x000fce000f8e003f */
[----:B------:R-:W-:Y:S02]  /*6840*/  @UP0 USHF.R.U32.HI UR17, URZ, UR5, UR19 ;  /* 0x000000053f110299 */ /* 0x000fe40008011613 */
.L_x_1804:
[----:B------:R-:W-:Y:S02]  /*6850*/  ULDC UR4, c[0x0][0x32c] ;  /* 0x0000cb0000047ab9 */ /* 0x000fe40000000800 */
[----:B------:R-:W-:-:S04]  /*6860*/  UIMAD UR4, UR17, UR7, UR4 ;  /* 0x00000007110472a4 */ /* 0x000fc8000f8e0204 */
[----:B------:R-:W-:-:S04]  /*6870*/  UISETP.LT.AND UP0, UPT, UR16, UR4, UPT ;  /* 0x000000041000728c */ /* 0x000fc8000bf01270 */
[----:B------:R-:W-:-:S03]  /*6880*/  USEL UR16, UR16, UR4, UP0 ;  /* 0x0000000410107287 */ /* 0x000fc60008000000 */
.L_x_1802:
[----:B------:R-:W1:Y:S01]  /*6890*/  R2UR UR4, R249 ;  /* 0x00000000f90473c2 */ /* 0x000e6200000e0000 */
[----:B------:R-:W-:-:S07]  /*68a0*/  UIMAD.WIDE UR16, UR16, 0x2aaaaaab, URZ ;  /* 0x2aaaaaab101078a5 */ /* 0x000fce000f8e023f */
[----:B------:R-:W-:Y:S02]  /*68b0*/  UMOV UR7, UR17 ;  /* 0x0000001100077c82 */ /* 0x000fe40008000000 */
[----:B------:R-:W-:-:S04]  /*68c0*/  USHF.R.U32.HI UR5, URZ, 0x1f, UR7 ;  /* 0x0000001f3f057899 */ /* 0x000fc80008011607 */
[----:B------:R-:W-:-:S04]  /*68d0*/  ULEA.HI.SX32 UR5, UR7, UR5, 0x1d ;  /* 0x0000000507057291 */ /* 0x000fc8000f8fea3f */
[----:B-1----:R-:W-:-:S04]  /*68e0*/  UISETP.LT.AND UP0, UPT, UR4, UR5, UPT ;  /* 0x000000050400728c */ /* 0x002fc8000bf01270 */
[----:B------:R-:W-:-:S06]  /*68f0*/  USEL UR4, UR4, UR5, !UP0 ;  /* 0x0000000504047287 */ /* 0x000fcc000c000000 */
[----:B------:R-:W-:-:S13]  /*6900*/  ISETP.GE.AND P0, PT, R242, UR4, PT ;  /* 0x00000004f2007c0c */ /* 0x000fda000bf06270 */
[----:B------:R-:W-:Y:S05]  /*6910*/  @!P0 BRA `(.L_x_1805) ;  /* 0x000045b000008947 */ /* 0x000fea0003800000 */
[----:B--2---:R-:W2:Y:S01]  /*6920*/  LDL R0, [R1+0x28] ;  /* 0x0000280001007983 */ /* 0x004ea20000100800 */
        /* <DEDUP_REMOVED lines=9> */
.L_x_1822:
[----:B------:R-:W2:Y:S01]  /*69c0*/  LDL.64 R42, [R1+0x38] ;  /* 0x00003800012a7983 */ /* 0x000ea20000100a00 */
[----:B------:R-:W-:Y:S04]  /*69d0*/  DEPBAR.LE SB0, 0x0 ;  /* 0x000080000000791a */ /* 0x000fe80000000000 */
[----:B-1----:R-:W2:Y:S05]  /*69e0*/  LDL.64 R2, [R1+0x48] ;  /* 0x0000480001027983 */ /* 0x002eaa0000100a00 */
[----:B------:R-:W-:Y:S01]  /*69f0*/  BAR.SYNC.DEFER_BLOCKING 0x0 ;  /* 0x0000000000007b1d */ /* 0x000fe20000010000 */
[----:B------:R-:W-:Y:S11]  /*6a00*/  ISETP.GT.AND P6, PT, R249, R242, PT ;  /* 0x000000f2f900720c */ /* 0x000ff60003fc4270 */
[----:B------:R-:W-:Y:S02]  /*6a10*/  @!UPT UIADD3 URZ, URZ, URZ, URZ ;  /* 0x0000003f3f3ff290 */ /* 0x000fe4000fffe03f */
[----:B-1----:R-:W-:Y:S01]  /*6a20*/  @!P6 SHF.R.S32.HI R0, RZ, 0x1f, R242 ;  /* 0x0000001fff00e819 */ /* 0x002fe200000114f2 */
[----:B------:R-:W-:Y:S04]  /*6a30*/  @!P6 IMAD.WIDE.U32 R40, R242, c[0x0][0x208], RZ ;  /* 0x00008200f228ea25 */ /* 0x000fe800078e00ff */
[----:B------:R-:W-:Y:S04]  /*6a40*/  @!P6 IMAD R0, R0, c[0x0][0x208], RZ ;  /* 0x000082000000ea24 */ /* 0x000fe800078e02ff */
[----:B------:R-:W-:Y:S01]  /*6a50*/  @!P6 IMAD R0, R242, c[0x0][0x20c], R0 ;  /* 0x00008300f200ea24 */ /* 0x000fe200078e0200 */
[----:B-----5:R-:W-:Y:S03]  /*6a60*/  LDSM.16.M88.4 R48, [R231+0x6100] ;  /* 0x00610000e730783b */ /* 0x020fe60000000200 */
[----:B------:R-:W-:Y:S02]  /*6a70*/  @!P6 IMAD.IADD R0, R41, 0x1, R0 ;  /* 0x000000012900e824 */ /* 0x000fe400078e0200 */
[----:B------:R-:W1:Y:S02]  /*6a80*/  LDSM.16.M88.4 R16, [R224+0x3100] ;  /* 0x00310000e010783b */ /* 0x000e640000000200 */
[----:B------:R-:W-:Y:S03]  /*6a90*/  @!P6 IMAD R165, R0, 0x30, RZ ;  /* 0x0000003000a5e824 */ /* 0x000fe600078e02ff */
[----:B------:R-:W3:Y:S05]  /*6aa0*/  LDSM.16.M88.4 R44, [R231+0x8100] ;  /* 0x00810000e72c783b */ /* 0x000eea0000000200 */
[----:B------:R-:W4:Y:S05]  /*6ab0*/  LDSM.16.M88.4 R32, [R224+0x3900] ;  /* 0x00390000e020783b */ /* 0x000f2a0000000200 */
[----:B------:R-:W2:Y:S05]  /*6ac0*/  LDL.64 R222, [R1+0x30] ;  /* 0x0000300001de7983 */ /* 0x000eaa0000100a00 */
[----:B------:R-:W4:Y:S05]  /*6ad0*/  LDSM.16.M88.4 R172, [R224+0x4100] ;  /* 0x00410000e0ac783b */ /* 0x000f2a0000000200 */
[----:B------:R-:W2:Y:S05]  /*6ae0*/  LDL.64 R220, [R1+0x40] ;  /* 0x0000400001dc7983 */ /* 0x000eaa0000100a00 */
[----:B------:R-:W-:Y:S05]  /*6af0*/  LDSM.16.M88.4 R192, [R233+0x6100] ;  /* 0x00610000e9c0783b */ /* 0x000fea0000000200 */
[----:B------:R-:W2:Y:S01]  /*6b00*/  LDL R167, [R1+0x2c] ;  /* 0x00002c0001a77983 */ /* 0x000ea20000100800 */
[-C--:B-1----:R-:W-:Y:S04]  /*6b10*/  HMMA.16816.F32 R4, R48, R16.reuse, RZ ;  /* 0x000000103004723c */ /* 0x082fe800000018ff */
[----:B------:R-:W1:Y:S05]  /*6b20*/  LDSM.16.M88.4 R196, [R235] ;  /* 0x00000000ebc4783b */ /* 0x000e6a0000000200 */
[----:B------:R-:W1:Y:S01]  /*6b30*/  LDSM.16.M88.4 R200, [R233+0x8100] ;  /* 0x00810000e9c8783b */ /* 0x000e620000000200 */
[C---:B---3--:R-:W-:Y:S04]  /*6b40*/  HMMA.16816.F32 R8, R44.reuse, R16, RZ ;  /* 0x000000102c08723c */ /* 0x048fe800000018ff */
[----:B------:R-:W3:Y:S04]  /*6b50*/  LDSM.16.M88.4 R204, [R241] ;  /* 0x00000000f1cc783b */ /* 0x000ee80000000200 */
[-C--:B------:R-:W-:Y:S08]  /*6b60*/  HMMA.16816.F32 R12, R44, R18.reuse, RZ ;  /* 0x000000122c0c723c */ /* 0x080ff000000018ff */
[C---:B------:R-:W-:Y:S08]  /*6b70*/  HMMA.16816.F32 R16, R48.reuse, R18, RZ ;  /* 0x000000123010723c */ /* 0x040ff000000018ff */
[-C--:B----4-:R-:W-:Y:S08]  /*6b80*/  HMMA.16816.F32 R20, R48, R32.reuse, RZ ;  /* 0x000000203014723c */ /* 0x090ff000000018ff */
[C---:B------:R-:W-:Y:S08]  /*6b90*/  HMMA.16816.F32 R24, R44.reuse, R32, RZ ;  /* 0x000000202c18723c */ /* 0x040ff000000018ff */
[-C--:B------:R-:W-:Y:S08]  /*6ba0*/  HMMA.16816.F32 R28, R44, R34.reuse, RZ ;  /* 0x000000222c1c723c */ /* 0x080ff000000018ff */
[C---:B------:R-:W-:Y:S08]  /*6bb0*/  HMMA.16816.F32 R32, R48.reuse, R34, RZ ;  /* 0x000000223020723c */ /* 0x040ff000000018ff */
[-C--:B------:R-:W-:Y:S01]  /*6bc0*/  HMMA.16816.F32 R36, R48, R172.reuse, RZ ;  /* 0x000000ac3024723c */ /* 0x080fe200000018ff */
[----:B--2---:R-:W-:Y:S04]  /*6bd0*/  @!P6 IMAD.MOV.U32 R3, RZ, RZ, R43 ;  /* 0x000000ffff03e224 */ /* 0x004fe800078e002b */
[----:B------:R-:W-:Y:S03]  /*6be0*/  @!P6 IMAD.WIDE.U32 R2, R40, 0x30, R2 ;  /* 0x000000302802e825 */ /* 0x000fe600078e0002 */
[C---:B------:R-:W-:Y:S04]  /*6bf0*/  HMMA.16816.F32 R40, R44.reuse, R172, RZ ;  /* 0x000000ac2c28723c */ /* 0x040fe800000018ff */
[----:B------:R-:W-:Y:S02]  /*6c00*/  @!P6 IMAD.SHL.U32 R0, R2, 0x2, RZ ;  /* 0x000000020200e824 */ /* 0x000fe400078e00ff */
[----:B------:R-:W-:Y:S03]  /*6c10*/  @!P6 IMAD.IADD R3, R3, 0x1, R165 ;  /* 0x000000010303e824 */ /* 0x000fe600078e02a5 */
[----:B------:R-:W-:Y:S01]  /*6c20*/  @!P6 IADD3 R168, P0, R0, c[0x0][0x1f8], RZ ;  /* 0x00007e0000a8ea10 */ /* 0x000fe20007f1e0ff */
[-C--:B------:R-:W-:Y:S02]  /*6c30*/  HMMA.16816.F32 R44, R44, R174.reuse, RZ ;  /* 0x000000ae2c2c723c */ /* 0x080fe400000018ff */
[----:B------:R-:W-:Y:S02]  /*6c40*/  @!P6 SHF.L.U64.HI R3, R2, 0x1, R3 ;  /* 0x000000010203e819 */ /* 0x000fe40000010203 */
[----:B------:R-:W-:Y:S02]  /*6c50*/  @!P6 IADD3 R2, P1, R168, UR9, RZ ;  /* 0x00000009a802ec10 */ /* 0x000fe4000ff3e0ff */
[----:B------:R-:W-:Y:S02]  /*6c60*/  @!P6 IADD3.X R169, R3, c[0x0][0x1fc], RZ, P0, !PT ;  /* 0x00007f0003a9ea10 */ /* 0x000fe400007fe4ff */
[----:B------:R-:W-:Y:S01]  /*6c70*/  HMMA.16816.F32 R48, R48, R174, RZ ;  /* 0x000000ae3030723c */ /* 0x000fe200000018ff */
[----:B------:R-:W2:Y:S03]  /*6c80*/  LDSM.16.M88.4 R172, [R240] ;  /* 0x00000000f0ac783b */ /* 0x000ea60000000200 */
[----:B------:R-:W-:Y:S02]  /*6c90*/  @!P6 IADD3 R0, P5, R0, 0x80, RZ ;  /* 0x000000800000e810 */ /* 0x000fe40007fbe0ff */
[----:B------:R-:W-:Y:S01]  /*6ca0*/  @!PT LDS RZ, [RZ] ;  /* 0x00000000fffff984 */ /* 0x000fe20000000800 */
[----:B------:R-:W-:Y:S01]  /*6cb0*/  @!PT LDS RZ, [RZ] ;  /* 0x00000000fffff984 */ /* 0x000fe20000000800 */
[----:B------:R-:W-:Y:S01]  /*6cc0*/  @!PT LDS RZ, [RZ] ;  /* 0x00000000fffff984 */ /* 0x000fe20000000800 */
[----:B------:R4:W-:Y:S01]  /*6cd0*/  @!P6 LDGSTS.E.BYPASS.LTC128B.128 [R243+0x100], [R168.64], !P4 ;  /* 0x00100000a8f3efae */ /* 0x0009e2000e101d4e */
[----:B------:R-:W-:Y:S01]  /*6ce0*/  @!P6 IADD3 R208, P0, R2, UR9, RZ ;  /* 0x0000000902d0ec10 */ /* 0x000fe2000ff1e0ff */
[-C--:B-1----:R-:W-:Y:S05]  /*6cf0*/  HMMA.16816.F32 R4, R192, R196.reuse, R4 ;  /* 0x000000c4c004723c */ /* 0x082fea0000001804 */
[----:B------:R-:W-:Y:S03]  /*6d00*/  @!P6 IADD3 R210, P2, R0, c[0x0][0x1f8], RZ ;  /* 0x00007e0000d2ea10 */ /* 0x000fe60007f5e0ff */
[C---:B------:R-:W-:Y:S04]  /*6d10*/  HMMA.16816.F32 R8, R200.reuse, R196, R8 ;  /* 0x000000c4c808723c */ /* 0x040fe80000001808 */
[----:B------:R-:W-:Y:S02]  /*6d20*/  @!P6 IADD3.X R211, RZ, c[0x0][0x1fc], R3, P2, P5 ;  /* 0x00007f00ffd3ea10 */ /* 0x000fe400017ea403 */
[----:B------:R-:W-:Y:S02]  /*6d30*/  @!P6 IADD3.X R3, R169, UR11, RZ, P1, !PT ;  /* 0x0000000ba903ec10 */ /* 0x000fe40008ffe4ff */
[-C--:B------:R-:W-:Y:S01]  /*6d40*/  HMMA.16816.F32 R12, R200, R198.reuse, R12 ;  /* 0x000000c6c80c723c */ /* 0x080fe2000000180c */
[----:B------:R1:W-:Y:S03]  /*6d50*/  @!P6 LDGSTS.E.BYPASS.LTC128B.128 [R243+0x1900], [R210.64], !P3 ;  /* 0x01900000d2f3efae */ /* 0x0003e6000d901d4e */
[----:B------:R-:W-:Y:S02]  /*6d60*/  @!P6 IADD3.X R209, R3, UR11, RZ, P0, !PT ;  /* 0x0000000b03d1ec10 */ /* 0x000fe400087fe4ff */
[----:B------:R1:W-:Y:S01]  /*6d70*/  @!P6 LDGSTS.E.BYPASS.LTC128B.128 [R243+0x900], [R2.64], !P4 ;  /* 0x0090000002f3efae */ /* 0x0003e2000e101d4e */
[----:B------:R-:W-:Y:S01]  /*6d80*/  PLOP3.LUT P0, PT, PT, PT, UP3, 0x80, 0x0 ;  /* 0x000000000000781c */ /* 0x000fe20003f0f038 */
[C---:B------:R-:W-:Y:S03]  /*6d90*/  HMMA.16816.F32 R16, R192.reuse, R198, R16 ;  /* 0x000000c6c010723c */ /* 0x040fe60000001810 */
[----:B------:R1:W-:Y:S01]  /*6da0*/  @!P6 LDGSTS.E.BYPASS.LTC128B.128 [R243+0x2100], [R2.64+0x80], !P3 ;  /* 0x0210008002f3efae */ /* 0x0003e2000d901d4e */
[----:B------:R-:W-:Y:S04]  /*6db0*/  IMAD.MOV.U32 R221, RZ, RZ, c[0x0][0x1e4] ;  /* 0x00007900ffdd7624 */ /* 0x000fe800078e00ff */
[-C--:B---3--:R-:W-:Y:S01]  /*6dc0*/  HMMA.16816.F32 R20, R192, R204.reuse, R20 ;  /* 0x000000ccc014723c */ /* 0x088fe20000001814 */
[----:B------:R3:W-:Y:S05]  /*6dd0*/  @!P6 LDGSTS.E.BYPASS.LTC128B.128 [R243+0x1100], [R208.64], !P4 ;  /* 0x01100000d0f3efae */ /* 0x0007ea000e101d4e */
[----:B------:R3:W-:Y:S01]  /*6de0*/  @!P6 LDGSTS.E.BYPASS.LTC128B.128 [R243+0x2900], [R208.64+0x80], !P3 ;  /* 0x02900080d0f3efae */ /* 0x0007e2000d901d4e */
[C---:B------:R-:W-:Y:S01]  /*6df0*/  ISETP.GT.AND P6, PT, R242.reuse, R249, PT ;  /* 0x000000f9f200720c */ /* 0x040fe20003fc4270 */
[C---:B------:R-:W-:Y:S03]  /*6e00*/  HMMA.16816.F32 R24, R200.reuse, R204, R24 ;  /* 0x000000ccc818723c */ /* 0x040fe60000001818 */
[----:B------:R-:W-:Y:S05]  /*6e10*/  LDSM.16.M88.4 R212, [R230+0x3100] ;  /* 0x00310000e6d4783b */ /* 0x000fea0000000200 */
[-C--:B------:R-:W-:Y:S01]  /*6e20*/  HMMA.16816.F32 R28, R200, R206.reuse, R28 ;  /* 0x000000cec81c723c */ /* 0x080fe2000000181c */
[----:B------:R-:W0:Y:S03]  /*6e30*/  LDGDEPBAR ;  /* 0x00000000000079af */ /* 0x000e260000000000 */
[----:B------:R-:W-:Y:S02]  /*6e40*/  @P6 IADD3 R0, R242, -0x1, RZ ;  /* 0xfffffffff2006810 */ /* 0x000fe40007ffe0ff */
[----:B------:R-:W-:Y:S01]  /*6e50*/  LDSM.16.M88.4 R216, [R232+0x8100] ;  /* 0x00810000e8d8783b */ /* 0x000fe20000000200 */
[----:B-1----:R-:W-:Y:S01]  /*6e60*/  @P6 IMAD.MOV.U32 R3, RZ, RZ, R223 ;  /* 0x000000ffff036224 */ /* 0x002fe200078e00df */
[C---:B------:R-:W-:Y:S03]  /*6e70*/  HMMA.16816.F32 R32, R192.reuse, R206, R32 ;  /* 0x000000cec020723c */ /* 0x040fe60000001820 */
[----:B------:R-:W-:Y:S01]  /*6e80*/  LDSM.16.M88.4 R196, [R230+0x3900] ;  /* 0x00390000e6c4783b */ /* 0x000fe20000000200 */
[----:B----4-:R-:W-:Y:S01]  /*6e90*/  @P6 IMAD.WIDE.U32 R168, R0, c[0x0][0x1e0], RZ ;  /* 0x0000780000a86a25 */ /* 0x010fe200078e00ff */
[----:B------:R-:W-:Y:S03]  /*6ea0*/  @P6 SHF.R.S32.HI R2, RZ, 0x1f, R0 ;  /* 0x0000001fff026819 */ /* 0x000fe60000011400 */
[-C--:B--2---:R-:W-:Y:S01]  /*6eb0*/  HMMA.16816.F32 R36, R192, R172.reuse, R36 ;  /* 0x000000acc024723c */ /* 0x084fe20000001824 */
[----:B---3--:R-:W1:Y:S03]  /*6ec0*/  LDSM.16.M88.4 R208, [R232+0x6100] ;  /* 0x00610000e8d0783b */ /* 0x008e660000000200 */
[----:B------:R-:W-:Y:S02]  /*6ed0*/  @P6 IMAD R2, R2, c[0x0][0x1e0], RZ ;  /* 0x0000780002026a24 */ /* 0x000fe400078e02ff */
[----:B------:R-:W2:Y:S02]  /*6ee0*/  LDSM.16.M88.4 R204, [R230+0x4100] ;  /* 0x00410000e6cc783b */ /* 0x000ea40000000200 */
[C---:B------:R-:W-:Y:S04]  /*6ef0*/  HMMA.16816.F32 R40, R200.reuse, R172, R40 ;  /* 0x000000acc828723c */ /* 0x040fe80000001828 */
[----:B------:R-:W-:Y:S04]  /*6f00*/  @P6 IMAD R2, R0, c[0x0][0x1e4], R2 ;  /* 0x0000790000026a24 */ /* 0x000fe800078e0202 */
[-C--:B------:R-:W-:Y:S01]  /*6f10*/  HMMA.16816.F32 R44, R200, R174.reuse, R44 ;  /* 0x000000aec82c723c */ /* 0x080fe2000000182c */
[----:B------:R-:W-:Y:S03]  /*6f20*/  LDSM.16.M88.4 R200, [R234+0x8100] ;  /* 0x00810000eac8783b */ /* 0x000fe60000000200 */
[----:B------:R-:W-:Y:S02]  /*6f30*/  @P6 IMAD.IADD R0, R169, 0x1, R2 ;  /* 0x00000001a9006824 */ /* 0x000fe400078e0202 */
[----:B------:R-:W-:Y:S02]  /*6f40*/  @P6 IMAD.MOV.U32 R2, RZ, RZ, R220 ;  /* 0x000000ffff026224 */ /* 0x000fe400078e00dc */
[----:B------:R-:W-:Y:S01]  /*6f50*/  HMMA.16816.F32 R48, R192, R174, R48 ;  /* 0x000000aec030723c */ /* 0x000fe20000001830 */
[----:B------:R-:W-:Y:S03]  /*6f60*/  LDSM.16.M88.4 R172, [R234+0x6100] ;  /* 0x00610000eaac783b */ /* 0x000fe60000000200 */
[----:B------:R-:W-:Y:S02]  /*6f70*/  @P6 IMAD.WIDE.U32 R2, R168, 0x30, R2 ;  /* 0x00000030a8026825 */ /* 0x000fe400078e0002 */
[----:B------:R-:W3:Y:S02]  /*6f80*/  LDSM.16.M88.4 R192, [R229] ;  /* 0x00000000e5c0783b */ /* 0x000ee40000000200 */
[----:B------:R-:W-:Y:S04]  /*6f90*/  @P6 IMAD.SHL.U32 R168, R2, 0x2, RZ ;  /* 0x0000000202a86824 */ /* 0x000fe800078e00ff */
[----:B------:R-:W-:Y:S02]  /*6fa0*/  IMAD.MOV.U32 R220, RZ, RZ, c[0x0][0x1e0] ;  /* 0x00007800ffdc7624 */ /* 0x000fe400078e00ff */
[----:B------:R-:W-:Y:S02]  /*6fb0*/  @P6 IMAD R0, R0, 0x30, RZ ;  /* 0x0000003000006824 */ /* 0x000fe400078e02ff */
[----:B------:R-:W-:Y:S01]  /*6fc0*/  @P6 IMAD.SHL.U32 R165, R220, 0x20, RZ ;  /* 0x00000020dca56824 */ /* 0x000fe200078e00ff */
[-C--:B-1----:R-:W-:Y:S05]  /*6fd0*/  HMMA.16816.F32 R4, R208, R212.reuse, R4 ;  /* 0x000000d4d004723c */ /* 0x082fea0000001804 */
[----:B------:R-:W-:Y:S03]  /*6fe0*/  @P6 IMAD.IADD R0, R3, 0x1, R0 ;  /* 0x0000000103006824 */ /* 0x000fe600078e0200 */
[C---:B------:R-:W-:Y:S04]  /*6ff0*/  HMMA.16816.F32 R8, R216.reuse, R212, R8 ;  /* 0x000000d4d808723c */ /* 0x040fe80000001808 */
[----:B------:R-:W-:Y:S02]  /*7000*/  @P6 SHF.L.U64.HI R3, R2, 0x1, R0 ;  /* 0x0000000102036819 */ /* 0x000fe40000010200 */
[----:B------:R-:W-:Y:S02]  /*7010*/  @P6 SHF.L.U64.HI R0, R220, 0x5, R221 ;  /* 0x00000005dc006819 */ /* 0x000fe400000102dd */
[-C--:B------:R-:W-:Y:S08]  /*7020*/  HMMA.16816.F32 R12, R216, R214.reuse, R12 ;  /* 0x000000d6d80c723c */ /* 0x080ff0000000180c */
[C---:B------:R-:W-:Y:S01]  /*7030*/  HMMA.16816.F32 R16, R208.reuse, R214, R16 ;  /* 0x000000d6d010723c */ /* 0x040fe20000001810 */
[----:B------:R-:W-:Y:S07]  /*7040*/  LDSM.16.M88.4 R212, [R229+0x1000] ;  /* 0x00100000e5d4783b */ /* 0x000fee0000000200 */
[-C--:B------:R-:W-:Y:S08]  /*7050*/  HMMA.16816.F32 R20, R208, R196.reuse, R20 ;  /* 0x000000c4d014723c */ /* 0x080ff00000001814 */
[C---:B------:R-:W-:Y:S08]  /*7060*/  HMMA.16816.F32 R24, R216.reuse, R196, R24 ;  /* 0x000000c4d818723c */ /* 0x040ff00000001818 */
[-C--:B------:R-:W-:Y:S08]  /*7070*/  HMMA.16816.F32 R28, R216, R198.reuse, R28 ;  /* 0x000000c6d81c723c */ /* 0x080ff0000000181c */
[C---:B------:R-:W-:Y:S01]  /*7080*/  HMMA.16816.F32 R32, R208.reuse, R198, R32 ;  /* 0x000000c6d020723c */ /* 0x040fe20000001820 */
[----:B------:R-:W1:Y:S07]  /*7090*/  LDSM.16.M88.4 R196, [R229+0x800] ;  /* 0x00080000e5c4783b */ /* 0x000e6e0000000200 */
[-C--:B--2---:R-:W-:Y:S08]  /*70a0*/  HMMA.16816.F32 R36, R208, R204.reuse, R36 ;  /* 0x000000ccd024723c */ /* 0x084ff00000001824 */
[C---:B------:R-:W-:Y:S08]  /*70b0*/  HMMA.16816.F32 R40, R216.reuse, R204, R40 ;  /* 0x000000ccd828723c */ /* 0x040ff00000001828 */
[-C--:B------:R-:W-:Y:S01]  /*70c0*/  HMMA.16816.F32 R44, R216, R206.reuse, R44 ;  /* 0x000000ced82c723c */ /* 0x080fe2000000182c */
[----:B------:R-:W-:Y:S07]  /*70d0*/  LDSM.16.M88.4 R216, [R231+0xc100] ;  /* 0x00c10000e7d8783b */ /* 0x000fee0000000200 */
[----:B------:R-:W-:Y:S01]  /*70e0*/  HMMA.16816.F32 R48, R208, R206, R48 ;  /* 0x000000ced030723c */ /* 0x000fe20000001830 */
[----:B------:R-:W-:Y:S05]  /*70f0*/  LDSM.16.M88.4 R204, [R231+0xa100] ;  /* 0x00a10000e7cc783b */ /* 0x000fea0000000200 */
[----:B------:R-:W2:Y:S02]  /*7100*/  LDSM.16.M88.4 R208, [R224+0x4900] ;  /* 0x00490000e0d0783b */ /* 0x000ea40000000200 */
[-C--:B---3--:R-:W-:Y:S08]  /*7110*/  HMMA.16816.F32 R4, R172, R192.reuse, R4 ;  /* 0x000000c0ac04723c */ /* 0x088ff00000001804 */
[C---:B------:R-:W-:Y:S08]  /*7120*/  HMMA.16816.F32 R8, R200.reuse, R192, R8 ;  /* 0x000000c0c808723c */ /* 0x040ff00000001808 */
        /* <DEDUP_REMOVED lines=13> */
[----:B------:R-:W1:Y:S05]  /*7200*/  LDSM.16.M88.4 R172, [R224+0x5900] ;  /* 0x00590000e0ac783b */ /* 0x000e6a0000000200 */
[----:B------:R-:W4:Y:S02]  /*7210*/  LDSM.16.M88.4 R212, [R233+0xc100] ;  /* 0x00c10000e9d4783b */ /* 0x000f240000000200 */
[-C--:B--2---:R-:W-:Y:S08]  /*7220*/  HMMA.16816.F32 R4, R204, R208.reuse, R4 ;  /* 0x000000d0cc04723c */ /* 0x084ff00000001804 */
[C---:B------:R-:W-:Y:S08]  /*7230*/  HMMA.16816.F32 R8, R216.reuse, R208, R8 ;  /* 0x000000d0d808723c */ /* 0x040ff00000001808 */
[-C--:B------:R-:W-:Y:S08]  /*7240*/  HMMA.16816.F32 R12, R216, R210.reuse, R12 ;  /* 0x000000d2d80c723c */ /* 0x080ff0000000180c */
[C---:B------:R-:W-:Y:S01]  /*7250*/  HMMA.16816.F32 R16, R204.reuse, R210, R16 ;  /* 0x000000d2cc10723c */ /* 0x040fe20000001810 */
[----:B------:R-:W2:Y:S07]  /*7260*/  LDSM.16.M88.4 R208, [R238] ;  /* 0x00000000eed0783b */ /* 0x000eae0000000200 */
[-C--:B---3--:R-:W-:Y:S08]  /*7270*/  HMMA.16816.F32 R20, R204, R192.reuse, R20 ;  /* 0x000000c0cc14723c */ /* 0x088ff00000001814 */
[C---:B------:R-:W-:Y:S08]  /*7280*/  HMMA.16816.F32 R24, R216.reuse, R192, R24 ;  /* 0x000000c0d818723c */ /* 0x040ff00000001818 */
[-C--:B------:R-:W-:Y:S08]  /*7290*/  HMMA.16816.F32 R28, R216, R194.reuse, R28 ;  /* 0x000000c2d81c723c */ /* 0x080ff0000000181c */
[C---:B------:R-:W-:Y:S01]  /*72a0*/  HMMA.16816.F32 R32, R204.reuse, R194, R32 ;  /* 0x000000c2cc20723c */ /* 0x040fe20000001820 */
[----:B------:R-:W3:Y:S07]  /*72b0*/  LDSM.16.M88.4 R192, [R237] ;  /* 0x00000000edc0783b */ /* 0x000eee0000000200 */
[-C--:B-1----:R-:W-:Y:S08]  /*72c0*/  HMMA.16816.F32 R36, R204, R172.reuse, R36 ;  /* 0x000000accc24723c */ /* 0x082ff00000001824 */
[C---:B------:R-:W-:Y:S08]  /*72d0*/  HMMA.16816.F32 R40, R216.reuse, R172, R40 ;  /* 0x000000acd828723c */ /* 0x040ff00000001828 */
[-C--:B------:R-:W-:Y:S01]  /*72e0*/  HMMA.16816.F32 R44, R216, R174.reuse, R44 ;  /* 0x000000aed82c723c */ /* 0x080fe2000000182c */
[----:B------:R-:W-:Y:S07]  /*72f0*/  LDSM.16.M88.4 R216, [R236+0xc100] ;  /* 0x00c10000ecd8783b */ /* 0x000fee0000000200 */
[----:B------:R-:W-:Y:S01]  /*7300*/  HMMA.16816.F32 R48, R204, R174, R48 ;  /* 0x000000aecc30723c */ /* 0x000fe20000001830 */
[----:B------:R-:W-:Y:S05]  /*7310*/  LDSM.16.M88.4 R172, [R232+0xa100] ;  /* 0x00a10000e8ac783b */ /* 0x000fea0000000200 */
[----:B------:R-:W-:Y:S02]  /*7320*/  LDSM.16.M88.4 R204, [R232+0xc100] ;  /* 0x00c10000e8cc783b */ /* 0x000fe40000000200 */
[-C--:B------:R-:W-:Y:S08]  /*7330*/  HMMA.16816.F32 R4, R196, R200.reuse, R4 ;  /* 0x000000c8c404723c */ /* 0x080ff00000001804 */
[C---:B----4-:R-:W-:Y:S08]  /*7340*/  HMMA.16816.F32 R8, R212.reuse, R200, R8 ;  /* 0x000000c8d408723c */ /* 0x050ff00000001808 */
[-C--:B------:R-:W-:Y:S08]  /*7350*/  HMMA.16816.F32 R12, R212, R202.reuse, R12 ;  /* 0x000000cad40c723c */ /* 0x080ff0000000180c */
[C---:B------:R-:W-:Y:S01]  /*7360*/  HMMA.16816.F32 R16, R196.reuse, R202, R16 ;  /* 0x000000cac410723c */ /* 0x040fe20000001810 */
[----:B------:R-:W1:Y:S07]  /*7370*/  LDSM.16.M88.4 R200, [R230+0x4900] ;  /* 0x00490000e6c8783b */ /* 0x000e6e0000000200 */
[-C--:B--2---:R-:W-:Y:S08]  /*7380*/  HMMA.16816.F32 R20, R196, R208.reuse, R20 ;  /* 0x000000d0c414723c */ /* 0x084ff00000001814 */
[C---:B------:R-:W-:Y:S08]  /*7390*/  HMMA.16816.F32 R24, R212.reuse, R208, R24 ;  /* 0x000000d0d418723c */ /* 0x040ff00000001818 */
[-C--:B------:R-:W-:Y:S08]  /*73a0*/  HMMA.16816.F32 R28, R212, R210.reuse, R28 ;  /* 0x000000d2d41c723c */ /* 0x080ff0000000181c */
[C---:B------:R-:W-:Y:S01]  /*73b0*/  HMMA.16816.F32 R32, R196.reuse, R210, R32 ;  /* 0x000000d2c420723c */ /* 0x040fe20000001820 */
[----:B------:R-:W2:Y:S07]  /*73c0*/  LDSM.16.M88.4 R208, [R230+0x5100] ;  /* 0x00510000e6d0783b */ /* 0x000eae0000000200 */
[-C--:B---3--:R-:W-:Y:S08]  /*73d0*/  HMMA.16816.F32 R36, R196, R192.reuse, R36 ;  /* 0x000000c0c424723c */ /* 0x088ff00000001824 */
[C---:B------:R-:W-:Y:S08]  /*73e0*/  HMMA.16816.F32 R40, R212.reuse, R192, R40 ;  /* 0x000000c0d428723c */ /* 0x040ff00000001828 */
[-C--:B------:R-:W-:Y:S01]  /*73f0*/  HMMA.16816.F32 R44, R212, R194.reuse, R44 ;  /* 0x000000c2d42c723c */ /* 0x080fe2000000182c */
[----:B------:R-:W3:Y:S07]  /*7400*/  LDSM.16.M88.4 R212, [R230+0x5900] ;  /* 0x00590000e6d4783b */ /* 0x000eee0000000200 */
[----:B------:R-:W-:Y:S01]  /*7410*/  HMMA.16816.F32 R48, R196, R194, R48 ;  /* 0x000000c2c430723c */ /* 0x000fe20000001830 */
[----:B------:R-:W-:Y:S05]  /*7420*/  LDSM.16.M88.4 R192, [R234+0xa100] ;  /* 0x00a10000eac0783b */ /* 0x000fea0000000200 */
[----:B------:R-:W4:Y:S02]  /*7430*/  LDSM.16.M88.4 R196, [R229+0x1800] ;  /* 0x00180000e5c4783b */ /* 0x000f240000000200 */
[-C--:B-1----:R-:W-:Y:S08]  /*7440*/  HMMA.16816.F32 R4, R172, R200.reuse, R4 ;  /* 0x000000c8ac04723c */ /* 0x082ff00000001804 */
        /* <DEDUP_REMOVED lines=8> */
[----:B------:R-:W2:Y:S07]  /*74d0*/  LDL R210, [R1+0x8] ;  /* 0x0000080001d27983 */ /* 0x000eae0000100800 */
[-C--:B---3--:R-:W-:Y:S08]  /*74e0*/  HMMA.16816.F32 R36, R172, R212.reuse, R36 ;  /* 0x000000d4ac24723c */ /* 0x088ff00000001824 */
[C---:B------:R-:W-:Y:S08]  /*74f0*/  HMMA.16816.F32 R40, R204.reuse, R212, R40 ;  /* 0x000000d4cc28723c */ /* 0x040ff00000001828 */
[-C--:B------:R-:W-:Y:S08]  /*7500*/  HMMA.16816.F32 R44, R204, R214.reuse, R44 ;  /* 0x000000d6cc2c723c */ /* 0x080ff0000000182c */
[----:B------:R-:W-:Y:S01]  /*7510*/  HMMA.16816.F32 R48, R172, R214, R48 ;  /* 0x000000d6ac30723c */ /* 0x000fe20000001830 */
[----:B------:R-:W3:Y:S01]  /*7520*/  LDSM.16.M88.4 R172, [R229+0x2800] ;  /* 0x00280000e5ac783b */ /* 0x000ee20000000200 */
[----:B------:R-:W-:Y:S04]  /*7530*/  DEPBAR.LE SB0, 0x0 ;  /* 0x000080000000791a */ /* 0x000fe80000000000 */
[----:B------:R-:W-:Y:S02]  /*7540*/  BAR.SYNC.DEFER_BLOCKING 0x0 ;  /* 0x0000000000007b1d */ /* 0x000fe40000010000 */
[-C--:B----4-:R-:W-:Y:S08]  /*7550*/  HMMA.16816.F32 R4, R192, R196.reuse, R4 ;  /* 0x000000c4c004723c */ /* 0x090ff00000001804 */
[C---:B------:R-:W-:Y:S07]  /*7560*/  HMMA.16816.F32 R8, R216.reuse, R196, R8 ;  /* 0x000000c4d808723c */ /* 0x040fee0000001808 */
[C---:B------:R-:W-:Y:S01]  /*7570*/  @P6 IADD3 R196, P5, R168.reuse, 0x80, RZ ;  /* 0x00000080a8c46810 */ /* 0x040fe20007fbe0ff */
[-C--:B------:R-:W-:Y:S04]  /*7580*/  HMMA.16816.F32 R12, R216, R198.reuse, R12 ;  /* 0x000000c6d80c723c */ /* 0x080fe8000000180c */
[----:B------:R-:W-:Y:S02]  /*7590*/  @P6 IADD3 R168, P1, R168, c[0x0][0x1c8], RZ ;  /* 0x00007200a8a86a10 */ /* 0x000fe40007f3e0ff */
[----:B------:R-:W-:Y:S02]  /*75a0*/  @P6 IADD3 R196, P2, R196, c[0x0][0x1c8], RZ ;  /* 0x00007200c4c46a10 */ /* 0x000fe40007f5e0ff */
[C---:B------:R-:W-:Y:S04]  /*75b0*/  HMMA.16816.F32 R16, R192.reuse, R198, R16 ;  /* 0x000000c6c010723c */ /* 0x040fe80000001810 */
[----:B------:R-:W-:Y:S02]  /*75c0*/  @P6 IADD3.X R169, R3, c[0x0][0x1cc], RZ, P1, !PT ;  /* 0x0000730003a96a10 */ /* 0x000fe40000ffe4ff */
[-C--:B------:R-:W-:Y:S02]  /*75d0*/  @P6 IADD3 R2, P1, R168, R165.reuse, RZ ;  /* 0x000000a5a8026210 */ /* 0x080fe40007f3e0ff */
[-C--:B-1----:R-:W-:Y:S04]  /*75e0*/  HMMA.16816.F32 R20, R192, R200.reuse, R20 ;  /* 0x000000c8c014723c */ /* 0x082fe80000001814 */
[----:B------:R-:W-:Y:S01]  /*75f0*/  @P6 IADD3.X R197, RZ, c[0x0][0x1cc], R3, P2, P5 ;  /* 0x00007300ffc56a10 */ /* 0x000fe200017ea403 */
[--C-:B------:R-:W-:Y:S03]  /*7600*/  @P6 IMAD.X R3, R169, 0x1, R0.reuse, P1 ;  /* 0x00000001a9036824 */ /* 0x100fe600008e0600 */
[C---:B------:R-:W-:Y:S08]  /*7610*/  HMMA.16816.F32 R24, R216.reuse, R200, R24 ;  /* 0x000000c8d818723c */ /* 0x040ff00000001818 */
[-C--:B------:R-:W-:Y:S01]  /*7620*/  HMMA.16816.F32 R28, R216, R202.reuse, R28 ;  /* 0x000000cad81c723c */ /* 0x080fe2000000181c */
[----:B------:R-:W-:Y:S01]  /*7630*/  @!PT LDS RZ, [RZ] ;  /* 0x00000000fffff984 */ /* 0x000fe20000000800 */
[----:B------:R-:W-:Y:S01]  /*7640*/  @!PT LDS RZ, [RZ] ;  /* 0x00000000fffff984 */ /* 0x000fe20000000800 */
[----:B------:R-:W-:Y:S01]  /*7650*/  @!PT LDS RZ, [RZ] ;  /* 0x00000000fffff984 */ /* 0x000fe20000000800 */
[----:B------:R1:W-:Y:S05]  /*7660*/  @P6 LDGSTS.E.BYPASS.LTC128B.128 [R243+0x3100], [R168.64], !P4 ;  /* 0x03100000a8f36fae */ /* 0x0003ea000e101d4e */
[----:B------:R4:W-:Y:S02]  /*7670*/  @P6 LDGSTS.E.BYPASS.LTC128B.128 [R243+0x4900], [R196.64], !P3 ;  /* 0x04900000c4f36fae */ /* 0x0009e4000d901d4e */
[C---:B------:R-:W-:Y:S03]  /*7680*/  HMMA.16816.F32 R32, R192.reuse, R202, R32 ;  /* 0x000000cac020723c */ /* 0x040fe60000001820 */
[----:B------:R1:W-:Y:S05]  /*7690*/  @P6 LDGSTS.E.BYPASS.LTC128B.128 [R243+0x3900], [R2.64], !P4 ;  /* 0x0390000002f36fae */ /* 0x0003ea000e101d4e */
[-C--:B---3--:R-:W-:Y:S01]  /*76a0*/  HMMA.16816.F32 R36, R192, R172.reuse, R36 ;  /* 0x000000acc024723c */ /* 0x088fe20000001824 */
[----:B------:R3:W-:Y:S07]  /*76b0*/  @P6 LDGSTS.E.BYPASS.LTC128B.128 [R243+0x5100], [R2.64+0x80], !P3 ;  /* 0x0510008002f36fae */ /* 0x0007ee000d901d4e */
[C---:B------:R-:W-:Y:S01]  /*76c0*/  HMMA.16816.F32 R40, R216.reuse, R172, R40 ;  /* 0x000000acd828723c */ /* 0x040fe20000001828 */
[----:B------:R4:W2:Y:S07]  /*76d0*/  LDL R173, [R1+0x28] ;  /* 0x0000280001ad7983 */ /* 0x0008ae0000100800 */
[-C--:B------:R-:W-:Y:S08]  /*76e0*/  HMMA.16816.F32 R44, R216, R174.reuse, R44 ;  /* 0x000000aed82c723c */ /* 0x080ff0000000182c */
[----:B------:R-:W-:Y:S04]  /*76f0*/  HMMA.16816.F32 R48, R192, R174, R48 ;  /* 0x000000aec030723c */ /* 0x000fe80000001830 */
[----:B--2---:R-:W-:Y:S01]  /*7700*/  @P0 IMAD.MOV.U32 R173, RZ, RZ, R167 ;  /* 0x000000ffffad0224 */ /* 0x004fe200078e00a7 */
[----:B-1----:R-:W-:Y:S04]  /*7710*/  @P6 IADD3 R168, P0, R2, R165, RZ ;  /* 0x000000a502a86210 */ /* 0x002fe80007f1e0ff */
[----:B------:R-:W1:Y:S03]  /*7720*/  SHFL.IDX PT, R165, R173, RZ, 0x1c1f ;  /* 0x001c1fffada57589 */ /* 0x000e6600000e0000 */
[----:B------:R-:W-:Y:S01]  /*7730*/  @P6 IMAD.X R169, R3, 0x1, R0, P0 ;  /* 0x0000000103a96824 */ /* 0x000fe200000e0600 */
[----:B------:R-:W-:Y:S01]  /*7740*/  PLOP3.LUT P0, PT, PT, PT, UP2, 0x40, 0x0 ;  /* 0x000000000000781c */ /* 0x000fe20003f0e828 */
[----:B---3--:R-:W-:Y:S03]  /*7750*/  IMAD R3, R242, -0x30, RZ ;  /* 0xffffffd0f2037824 */ /* 0x008fe600078e02ff */
[----:B------:R2:W-:Y:S02]  /*7760*/  @P6 LDGSTS.E.BYPASS.LTC128B.128 [R243+0x4100], [R168.64], !P4 ;  /* 0x04100000a8f36fae */ /* 0x0005e4000e101d4e */
[----:B------:R-:W-:Y:S03]  /*7770*/  IADD3 R175, -R210, 0x1, R3 ;  /* 0x00000001d2af7810 */ /* 0x000fe60007ffe103 */
[----:B------:R2:W-:Y:S01]  /*7780*/  @P6 LDGSTS.E.BYPASS.LTC128B.128 [R243+0x5900], [R168.64+0x80], !P3 ;  /* 0x05900080a8f36fae */ /* 0x0005e2000d901d4e */
[----:B------:R-:W-:Y:S04]  /*7790*/  IADD3 R175, R175, c[0x0][0x1d0], RZ ;  /* 0x00007400afaf7a10 */ /* 0x000fe80007ffe0ff */
[----:B------:R-:W-:Y:S01]  /*77a0*/  IADD3 R175, R175, -c[0x0][0x168], RZ ;  /* 0x80005a00afaf7a10 */ /* 0x000fe20007ffe0ff */
[----:B------:R-:W0:Y:S03]  /*77b0*/  LDGDEPBAR ;  /* 0x00000000000079af */ /* 0x000e260000000000 */
[C---:B------:R-:W-:Y:S02]  /*77c0*/  IADD3 R174, R175.reuse, c[0x0][0x328], RZ ;  /* 0x0000ca00afae7a10 */ /* 0x040fe40007ffe0ff */
[----:B------:R-:W-:Y:S05]  /*77d0*/  IADD3 R175, R175, UR6, RZ ;  /* 0x00000006afaf7c10 */ /* 0x000fea000fffe0ff */
[----:B-1----:R-:W-:Y:S02]  /*77e0*/  IMAD.IADD R0, R165, 0x1, R175 ;  /* 0x00000001a5007824 */ /* 0x002fe400078e02af */
[----:B--2---:R-:W-:Y:S01]  /*77f0*/  IMAD.IADD R169, R174, 0x1, R165 ;  /* 0x00000001aea97824 */ /* 0x004fe200078e02a5 */
[----:B------:R-:W-:-:S05]  /*7800*/  @P0 BRA `(.L_x_1806) ;  /* 0x0000019000000947 */ /* 0x000fca0003800000 */
[----:B----4-:R-:W-:Y:S01]  /*7810*/  IADD3 R2, R165, c[0x0][0x1d0], RZ ;  /* 0x00007400a5027a10 */ /* 0x010fe20007ffe0ff */
        /* <DEDUP_REMOVED lines=13> */
.L_x_1808:
[----:B------:R-:W-:Y:S04]  /*78f0*/  MOV R165, c[0x0][0x32c] ;  /* 0x0000cb0000a57a02 */ /* 0x000fe80000000f00 */
[----:B------:R-:W-:Y:S11]  /*7900*/  ISETP.NE.AND P0, PT, R165, 0x1, PT ;  /* 0x00000001a500780c */ /* 0x000ff60003f05270 */
[----:B------:R-:W-:Y:S02]  /*7910*/  @!UPT UIADD3 URZ, URZ, URZ, URZ ;  /* 0x0000003f3f3ff290 */ /* 0x000fe4000fffe03f */
[----:B------:R-:W-:Y:S05]  /*7920*/  @P0 IMAD.HI.U32 R165, R2, c[0x0][0x330], RZ ;  /* 0x0000cc0002a50a27 */ /* 0x000fea00078e00ff */
[----:B------:R-:W-:Y:S02]  /*7930*/  @P0 SHF.R.U32.HI R2, RZ, c[0x0][0x334], R165 ;  /* 0x0000cd00ff020a19 */ /* 0x000fe400000116a5 */
.L_x_1809:
[----:B------:R-:W-:Y:S05]  /*7940*/  BSYNC B0 ;  /* 0x0000000000007941 */ /* 0x000fea0003800000 */
.L_x_1807:
[----:B------:R-:W-:Y:S04]  /*7950*/  IMAD.IADD R165, R3, 0x1, -R210 ;  /* 0x0000000103a57824 */ /* 0x000fe800078e0ad2 */
[----:B------:R-:W-:Y:S05]  /*7960*/  IMAD R2, R2, c[0x0][0x32c], R165 ;  /* 0x0000cb0002027a24 */ /* 0x000fea00078e02a5 */
[----:B------:R-:W-:Y:S02]  /*7970*/  IADD3 R165, R2, c[0x0][0x32c], RZ ;  /* 0x0000cb0002a57a10 */ /* 0x000fe40007ffe0ff */
[----:B------:R-:W-:Y:S02]  /*7980*/  IMNMX R0, R0, R2, !PT ;  /* 0x0000000200007217 */ /* 0x000fe40007800200 */
[----:B------:R-:W-:Y:S02]  /*7990*/  IMNMX R169, R169, R165, PT ;  /* 0x000000a5a9a97217 */ /* 0x000fe40003800200 */
.L_x_1806:
[----:B----4-:R-:W-:Y:S01]  /*79a0*/  PLOP3.LUT P0, PT, PT, PT, UP2, 0x40, 0x0 ;  /* 0x000000000000781c */ /* 0x010fe20003f0e828 */
[----:B------:R-:W1:Y:S02]  /*79b0*/  SHFL.IDX PT, R165, R173, 0x1, 0x1c1f ;  /* 0x003c1f00ada57f89 */ /* 0x000e6400000e0000 */
[----:B-1----:R-:W-:Y:S01]  /*79c0*/  IADD3 R2, R175, R165, RZ ;  /* 0x000000a5af027210 */ /* 0x002fe20007ffe0ff */
[----:B------:R-:W-:Y:S09]  /*79d0*/  IMAD.IADD R168, R174, 0x1, R165 ;  /* 0x00000001aea87824 */ /* 0x000ff200078e02a5 */
        /* <DEDUP_REMOVED lines=15> */
.L_x_1812:
[----:B------:R-:W-:Y:S04]  /*7ad0*/  MOV R167, c[0x0][0x32c] ;  /* 0x0000cb0000a77a02 */ /* 0x000fe80000000f00 */
[----:B------:R-:W-:Y:S11]  /*7ae0*/  ISETP.NE.AND P0, PT, R167, 0x1, PT ;  /* 0x00000001a700780c */ /* 0x000ff60003f05270 */
[----:B------:R-:W-:Y:S02]  /*7af0*/  @!UPT UIADD3 URZ, URZ, URZ, URZ ;  /* 0x0000003f3f3ff290 */ /* 0x000fe4000fffe03f */
[----:B------:R-:W-:Y:S05]  /*7b00*/  @P0 IMAD.HI.U32 R167, R165, c[0x0][0x330], RZ ;  /* 0x0000cc00a5a70a27 */ /* 0x000fea00078e00ff */
[----:B------:R-:W-:Y:S02]  /*7b10*/  @P0 SHF.R.U32.HI R165, RZ, c[0x0][0x334], R167 ;  /* 0x0000cd00ffa50a19 */ /* 0x000fe400000116a7 */
.L_x_1813:
[----:B------:R-:W-:Y:S05]  /*7b20*/  BSYNC B0 ;  /* 0x0000000000007941 */ /* 0x000fea0003800000 */
.L_x_1811:
[----:B------:R-:W-:Y:S04]  /*7b30*/  IMAD.IADD R167, R3, 0x1, -R210 ;  /* 0x0000000103a77824 */ /* 0x000fe800078e0ad2 */
[----:B------:R-:W-:Y:S05]  /*7b40*/  IMAD R165, R165, c[0x0][0x32c], R167 ;  /* 0x0000cb00a5a57a24 */ /* 0x000fea00078e02a7 */
[----:B------:R-:W-:Y:S02]  /*7b50*/  IADD3 R167, R165, c[0x0][0x32c], RZ ;  /* 0x0000cb00a5a77a10 */ /* 0x000fe40007ffe0ff */
[----:B------:R-:W-:Y:S02]  /*7b60*/  IMNMX R2, R2, R165, !PT ;  /* 0x000000a502027217 */ /* 0x000fe40007800200 */
[----:B------:R-:W-:Y:S02]  /*7b70*/  IMNMX R168, R168, R167, PT ;  /* 0x000000a7a8a87217 */ /* 0x000fe40003800200 */
.L_x_1810:
[----:B------:R-:W-:Y:S01]  /*7b80*/  PLOP3.LUT P0, PT, PT, PT, UP2, 0x40, 0x0 ;  /* 0x000000000000781c */ /* 0x000fe20003f0e828 */
        /* <DEDUP_REMOVED lines=18> */
.L_x_1816:
[----:B------:R-:W-:Y:S04]  /*7cb0*/  MOV R192, c[0x0][0x32c] ;  /* 0x0000cb0000c07a02 */ /* 0x000fe80000000f00 */
[----:B------:R-:W-:Y:S11]  /*7cc0*/  ISETP.NE.AND P0, PT, R192, 0x1, PT ;  /* 0x00000001c000780c */ /* 0x000ff60003f05270 */
[----:B------:R-:W-:Y:S02]  /*7cd0*/  @!UPT UIADD3 URZ, URZ, URZ, URZ ;  /* 0x0000003f3f3ff290 */ /* 0x000fe4000fffe03f */
[----:B------:R-:W-:Y:S05]  /*7ce0*/  @P0 IMAD.HI.U32 R192, R172, c[0x0][0x330], RZ ;  /* 0x0000cc00acc00a27 */ /* 0x000fea00078e00ff */
[----:B------:R-:W-:Y:S02]  /*7cf0*/  @P0 SHF.R.U32.HI R172, RZ, c[0x0][0x334], R192 ;  /* 0x0000cd00ffac0a19 */ /* 0x000fe400000116c0 */
.L_x_1817:
[----:B------:R-:W-:Y:S05]  /*7d00*/  BSYNC B0 ;  /* 0x0000000000007941 */ /* 0x000fea0003800000 */
.L_x_1815:
[----:B------:R-:W-:Y:S04]  /*7d10*/  IMAD.IADD R192, R3, 0x1, -R210 ;  /* 0x0000000103c07824 */ /* 0x000fe800078e0ad2 */
[----:B------:R-:W-:Y:S05]  /*7d20*/  IMAD R172, R172, c[0x0][0x32c], R192 ;  /* 0x0000cb00acac7a24 */ /* 0x000fea00078e02c0 */
[----:B------:R-:W-:Y:S02]  /*7d30*/  IADD3 R192, R172, c[0x0][0x32c], RZ ;  /* 0x0000cb00acc07a10 */ /* 0x000fe40007ffe0ff */
[----:B------:R-:W-:Y:S02]  /*7d40*/  IMNMX R165, R165, R172, !PT ;  /* 0x000000aca5a57217 */ /* 0x000fe40007800200 */
[----:B------:R-:W-:Y:S02]  /*7d50*/  IMNMX R167, R167, R192, PT ;  /* 0x000000c0a7a77217 */ /* 0x000fe40003800200 */
.L_x_1814:
[C---:B------:R-:W-:Y:S02]  /*7d60*/  ISETP.GE.AND P1, PT, R3.reuse, 0x9, PT ;  /* 0x000000090300780c */ /* 0x040fe40003f26270 */
[----:B------:R-:W-:Y:S02]  /*7d70*/  ISETP.GE.AND P5, PT, R3, 0xa, PT ;  /* 0x0000000a0300780c */ /* 0x000fe40003fa6270 */
[----:B------:R-:W-:Y:S02]  /*7d80*/  ISETP.GT.AND P0, PT, R0, 0x8, !P1 ;  /* 0x000000080000780c */ /* 0x000fe40004f04270 */
[----:B------:R-:W-:Y:S02]  /*7d90*/  P2R R193, PR, RZ, 0x2 ;  /* 0x00000002ffc17803 */ /* 0x000fe40000000000 */
[----:B------:R-:W-:Y:S02]  /*7da0*/  ISETP.LT.OR P0, PT, R169, 0x9, P0 ;  /* 0x00000009a900780c */ /* 0x000fe40000701670 */
[----:B------:R-:W-:Y:S02]  /*7db0*/  ISETP.GT.AND P1, PT, R2, 0x8, !P1 ;  /* 0x000000080200780c */ /* 0x000fe40004f24270 */
[----:B------:R-:W-:Y:S02]  /*7dc0*/  P2R R199, PR, RZ, 0x10 ;  /* 0x00000010ffc77803 */ /* 0x000fe40000000000 */
[----:B------:R-:W-:Y:S02]  /*7dd0*/  FSEL R194, R16, -INF , !P0 ;  /* 0xff80000010c27808 */ /* 0x000fe40004000000 */
[----:B------:R-:W-:Y:S02]  /*7de0*/  ISETP.GT.AND P0, PT, R2, 0x9, !P5 ;  /* 0x000000090200780c */ /* 0x000fe40006f04270 */
[C---:B------:R-:W-:Y:S02]  /*7df0*/  ISETP.LT.OR P1, PT, R168.reuse, 0x9, P1 ;  /* 0x00000009a800780c */ /* 0x040fe40000f21670 */
[----:B------:R-:W-:Y:S02]  /*7e00*/  ISETP.GE.AND P4, PT, R3, 0x11, PT ;  /* 0x000000110300780c */ /* 0x000fe40003f86270 */
[----:B------:R-:W-:Y:S02]  /*7e10*/  ISETP.LT.OR P0, PT, R168, 0xa, P0 ;  /* 0x0000000aa800780c */ /* 0x000fe40000701670 */
[----:B------:R-:W-:Y:S02]  /*7e20*/  FSEL R196, R18, -INF , !P1 ;  /* 0xff80000012c47808 */ /* 0x000fe40004800000 */
[----:B------:R-:W-:Y:S02]  /*7e30*/  ISETP.GT.AND P1, PT, R0, 0x10, !P4 ;  /* 0x000000100000780c */ /* 0x000fe40006724270 */
[----:B------:R-:W-:Y:S02]  /*7e40*/  P2R R198, PR, RZ, 0x8 ;  /* 0x00000008ffc67803 */ /* 0x000fe40000000000 */
[----:B------:R-:W-:Y:S02]  /*7e50*/  FSEL R197, R19, -INF , !P0 ;  /* 0xff80000013c57808 */ /* 0x000fe40004000000 */
[----:B------:R-:W-:Y:S02]  /*7e60*/  ISETP.LT.OR P0, PT, R169, 0x11, P1 ;  /* 0x00000011a900780c */ /* 0x000fe40000f01670 */
[C---:B------:R-:W-:Y:S02]  /*7e70*/  ISETP.GE.AND P3, PT, R3.reuse, 0x12, PT ;  /* 0x000000120300780c */ /* 0x040fe40003f66270 */
        /* <DEDUP_REMOVED lines=8> */
[----:B------:R-:W-:Y:S02]  /*7f00*/  ISETP.LT.OR P0, PT, R168, 0x11, P0 ;  /* 0x00000011a800780c */ /* 0x000fe40000701670 */
[----:B------:R-:W-:Y:S02]  /*7f10*/  ISETP.GT.AND P2, PT, R0, 0x9, !P5 ;  /* 0x000000090000780c */ /* 0x000fe40006f44270 */
[----:B------:R-:W-:Y:S02]  /*7f20*/  FSEL R202, R22, -INF , !P0 ;  /* 0xff80000016ca7808 */ /* 0x000fe40004000000 */
[----:B------:R-:W-:Y:S02]  /*7f30*/  ISETP.GT.AND P0, PT, R2, 0x11, !P3 ;  /* 0x000000110200780c */ /* 0x000fe40005f04270 */
[----:B------:R-:W-:Y:S02]  /*7f40*/  ISETP.LT.OR P2, PT, R169, 0xa, P2 ;  /* 0x0000000aa900780c */ /* 0x000fe40001741670 */
[----:B------:R-:W-:Y:S02]  /*7f50*/  ISETP.LT.OR P0, PT, R168, 0x12, P0 ;  /* 0x00000012a800780c */ /* 0x000fe40000701670 */
[----:B------:R-:W-:Y:S02]  /*7f60*/  FSEL R195, R17, -INF , !P2 ;  /* 0xff80000011c37808 */ /* 0x000fe40005000000 */
        /* <DEDUP_REMOVED lines=14> */
[----:B------:R-:W-:Y:S02]  /*8050*/  P2R R23, PR, RZ, 0x10 ;  /* 0x00000010ff177803 */ /* 0x000fe40000000000 */
        /* <DEDUP_REMOVED lines=14> */
[----:B------:R-:W-:Y:S02]  /*8140*/  P2R R22, PR, RZ, 0x8 ;  /* 0x00000008ff167803 */ /* 0x000fe40000000000 */
[----:B------:R-:W-:Y:S02]  /*8150*/  FSEL R218, R37, -INF , !P0 ;  /* 0xff80000025da7808 */ /* 0x000fe40004000000 */
[----:B------:R-:W-:Y:S04]  /*8160*/  ISETP.GT.AND P0, PT, R2, 0x20, !P1 ;  /* 0x000000200200780c */ /* 0x000fe80004f04270 */
[----:B------:R-:W-:Y:S04]  /*8170*/  ISETP.LT.OR P0, PT, R168, 0x21, P0 ;  /* 0x00000021a800780c */ /* 0x000fe80000701670 */
[----:B------:R-:W-:Y:S02]  /*8180*/  FSEL R219, R38, -INF , !P0 ;  /* 0xff80000026db7808 */ /* 0x000fe40004000000 */
[----:B------:R-:W-:Y:S04]  /*8190*/  ISETP.GT.AND P0, PT, R2, 0x21, !P6 ;  /* 0x000000210200780c */ /* 0x000fe80007704270 */
[----:B------:R-:W-:Y:S04]  /*81a0*/  ISETP.LT.OR P0, PT, R168, 0x22, P0 ;  /* 0x00000022a800780c */ /* 0x000fe80000701670 */
[----:B------:R-:W-:Y:S02]  /*81b0*/  FSEL R220, R39, -INF , !P0 ;  /* 0xff80000027dc7808 */ /* 0x000fe40004000000 */
[----:B------:R-:W-:Y:S04]  /*81c0*/  ISETP.GT.AND P0, PT, R0, RZ, !P3 ;  /* 0x000000ff0000720c */ /* 0x000fe80005f04270 */
[C---:B------:R-:W-:Y:S04]  /*81d0*/  ISETP.LT.OR P0, PT, R169.reuse, 0x1, P0 ;  /* 0x00000001a900780c */ /* 0x040fe80000701670 */
[----:B------:R-:W-:Y:S02]  /*81e0*/  FSEL R16, R4, -INF , !P0 ;  /* 0xff80000004107808 */ /* 0x000fe40004000000 */
[----:B------:R-:W-:Y:S01]  /*81f0*/  ISETP.GT.AND P0, PT, R0, 0x1, !P4 ;  /* 0x000000010000780c */ /* 0x000fe20006704270 */
[----:B------:R-:W1:Y:S03]  /*8200*/  SHFL.IDX PT, R4, R173, 0x3, 0x1c1f ;  /* 0x007c1f00ad047f89 */ /* 0x000e6600000e0000 */
[----:B------:R-:W-:Y:S04]  /*8210*/  ISETP.LT.OR P0, PT, R169, 0x2, P0 ;  /* 0x00000002a900780c */ /* 0x000fe80000701670 */
[----:B------:R-:W-:Y:S02]  /*8220*/  FSEL R5, R5, -INF , !P0 ;  /* 0xff80000005057808 */ /* 0x000fe40004000000 */
[----:B------:R-:W-:Y:S04]  /*8230*/  ISETP.GT.AND P0, PT, R2, 0x1, !P4 ;  /* 0x000000010200780c */ /* 0x000fe80006704270 */
[----:B------:R-:W-:Y:S04]  /*8240*/  ISETP.LT.OR P0, PT, R168, 0x2, P0 ;  /* 0x00000002a800780c */ /* 0x000fe80000701670 */
[----:B------:R-:W-:Y:S02]  /*8250*/  FSEL R19, R7, -INF , !P0 ;  /* 0xff80000007137808 */ /* 0x000fe40004000000 */
[----:B------:R-:W-:Y:S04]  /*8260*/  ISETP.GT.AND P0, PT, R2, RZ, !P3 ;  /* 0x000000ff0200720c */ /* 0x000fe80005f04270 */
        /* <DEDUP_REMOVED lines=8> */
[----:B------:R-:W-:Y:S04]  /*82f0*/  ISETP.LT.OR P2, PT, R169, 0x2a, P2 ;  /* 0x0000002aa900780c */ /* 0x000fe80001741670 */
[----:B------:R-:W-:Y:S02]  /*8300*/  FSEL R222, R49, -INF , !P2 ;  /* 0xff80000031de7808 */ /* 0x000fe40005000000 */
[----:B------:R-:W-:Y:S04]  /*8310*/  ISETP.GT.AND P2, PT, R2, 0x28, !P5 ;  /* 0x000000280200780c */ /* 0x000fe80006f44270 */
[----:B------:R-:W-:Y:S04]  /*8320*/  ISETP.LT.OR P2, PT, R168, 0x29, P2 ;  /* 0x00000029a800780c */ /* 0x000fe80001741670 */
[----:B------:R-:W-:Y:S02]  /*8330*/  FSEL R223, R50, -INF , !P2 ;  /* 0xff80000032df7808 */ /* 0x000fe40005000000 */
[----:B------:R-:W-:Y:S01]  /*8340*/  ISETP.GT.AND P2, PT, R2, 0x29, !P0 ;  /* 0x000000290200780c */ /* 0x000fe20004744270 */
[----:B------:R-:W-:Y:S03]  /*8350*/  IMAD.IADD R2, R174, 0x1, R4 ;  /* 0x00000001ae027824 */ /* 0x000fe600078e0204 */
[----:B------:R-:W-:Y:S04]  /*8360*/  ISETP.LT.OR P2, PT, R168, 0x2a, P2 ;  /* 0x0000002aa800780c */ /* 0x000fe80001741670 */
[----:B------:R-:W-:Y:S02]  /*8370*/  FSEL R246, R51, -INF , !P2 ;  /* 0xff80000033f67808 */ /* 0x000fe40005000000 */
[----:B------:R-:W-:Y:S02]  /*8380*/  ISETP.GT.AND P2, PT, R165, 0x1, !P4 ;  /* 0x00000001a500780c */ /* 0x000fe40006744270 */
[----:B------:R-:W-:Y:S02]  /*8390*/  ISETP.NE.AND P4, PT, R20, RZ, PT ;  /* 0x000000ff1400720c */ /* 0x000fe40003f85270 */
        /* <DEDUP_REMOVED lines=22> */
[----:B------:R-:W-:Y:S02]  /*8500*/  ISETP.GT.AND P2, PT, R165, 0x19, !P4 ;  /* 0x00000019a500780c */ /* 0x000fe40006744270 */
[----:B------:R-:W-:Y:S02]  /*8510*/  ISETP.NE.AND P4, PT, R199, RZ, PT ;  /* 0x000000ffc700720c */ /* 0x000fe40003f85270 */
        /* <DEDUP_REMOVED lines=11> */
[----:B------:R-:W-:Y:S02]  /*85d0*/  ISETP.GT.AND P2, PT, R165, RZ, !P3 ;  /* 0x000000ffa500720c */ /* 0x000fe40005f44270 */
[----:B------:R-:W-:Y:S02]  /*85e0*/  ISETP.NE.AND P3, PT, R198, RZ, PT ;  /* 0x000000ffc600720c */ /* 0x000fe40003f65270 */
        /* <DEDUP_REMOVED lines=22> */
.L_x_1820:
[----:B------:R-:W-:Y:S04]  /*8750*/  MOV R7, c[0x0][0x32c] ;  /* 0x0000cb0000077a02 */ /* 0x000fe80000000f00 */
[----:B------:R-:W-:Y:S11]  /*8760*/  ISETP.NE.AND P2, PT, R7, 0x1, PT ;  /* 0x000000010700780c */ /* 0x000ff60003f45270 */
[----:B------:R-:W-:Y:S02]  /*8770*/  @!UPT UIADD3 URZ, URZ, URZ, URZ ;  /* 0x0000003f3f3ff290 */ /* 0x000fe4000fffe03f */
[----:B------:R-:W-:Y:S05]  /*8780*/  @P2 IMAD.HI.U32 R7, R4, c[0x0][0x330], RZ ;  /* 0x0000cc0004072a27 */ /* 0x000fea00078e00ff */
[----:B------:R-:W-:Y:S02]  /*8790*/  @P2 SHF.R.U32.HI R4, RZ, c[0x0][0x334], R7 ;  /* 0x0000cd00ff042a19 */ /* 0x000fe40000011607 */
.L_x_1821:
[----:B------:R-:W-:Y:S05]  /*87a0*/  BSYNC B0 ;  /* 0x0000000000007941 */ /* 0x000fea0003800000 */
.L_x_1819:
[----:B------:R-:W-:Y:S04]  /*87b0*/  IMAD.IADD R3, R3, 0x1, -R210 ;  /* 0x0000000103037824 */ /* 0x000fe800078e0ad2 */
[----:B------:R-:W-:Y:S05]  /*87c0*/  IMAD R4, R4, c[0x0][0x32c], R3 ;  /* 0x0000cb0004047a24 */ /* 0x000fea00078e0203 */
[----:B------:R-:W-:Y:S02]  /*87d0*/  IADD3 R3, R4, c[0x0][0x32c], RZ ;  /* 0x0000cb0004037a10 */ /* 0x000fe40007ffe0ff */
[----:B------:R-:W-:Y:S02]  /*87e0*/  IMNMX R0, R0, R4, !PT ;  /* 0x0000000400007217 */ /* 0x000fe40007800200 */
[----:B------:R-:W-:Y:S02]  /*87f0*/  IMNMX R2, R2, R3, PT ;  /* 0x0000000302027217 */ /* 0x000fe40003800200 */
.L_x_1818:
[----:B------:R-:W-:Y:S01]  /*8800*/  FMNMX.FTZ R169, R16, R164, !PT ;  /* 0x000000a410a97209 */ /* 0x000fe20007810000 */
[----:B------:R-:W-:Y:S01]  /*8810*/  LDSM.16.MT88.4 R36, [R226+0x100] ;  /* 0x00010000e224783b */ /* 0x000fe20000004200 */
[----:B------:R-:W-:Y:S02]  /*8820*/  ISETP.NE.AND P2, PT, R22, RZ, PT ;  /* 0x000000ff1600720c */ /* 0x000fe40003f45270 */
[----:B------:R-:W-:Y:S02]  /*8830*/  FMNMX.FTZ R169, R5, R169, !PT ;  /* 0x000000a905a97209 */ /* 0x000fe40007810000 */
[----:B------:R-:W-:Y:S02]  /*8840*/  ISETP.GT.AND P2, PT, R0, RZ, !P2 ;  /* 0x000000ff0000720c */ /* 0x000fe40005744270 */
[----:B------:R-:W-:Y:S02]  /*8850*/  FMNMX.FTZ R169, R194, R169, !PT ;  /* 0x000000a9c2a97209 */ /* 0x000fe40007810000 */
[----:B------:R-:W-:Y:S02]  /*8860*/  ISETP.LT.OR P2, PT, R2, 0x1, P2 ;  /* 0x000000010200780c */ /* 0x000fe40001741670 */
[----:B------:R-:W-:Y:S02]  /*8870*/  FMNMX.FTZ R169, R195, R169, !PT ;  /* 0x000000a9c3a97209 */ /* 0x000fe40007810000 */
[----:B------:R-:W-:Y:S02]  /*8880*/  FSEL R10, R10, -INF , !P2 ;  /* 0xff8000000a0a7808 */ /* 0x000fe40005000000 */
[----:B------:R-:W-:Y:S02]  /*8890*/  FMNMX.FTZ R169, R200, R169, !PT ;  /* 0x000000a9c8a97209 */ /* 0x000fe40007810000 */
[----:B------:R-:W-:Y:S02]  /*88a0*/  ISETP.NE.AND P2, PT, R21, RZ, PT ;  /* 0x000000ff1500720c */ /* 0x000fe40003f45270 */
[----:B------:R-:W-:Y:S02]  /*88b0*/  FMNMX.FTZ R169, R201, R169, !PT ;  /* 0x000000a9c9a97209 */ /* 0x000fe40007810000 */
[----:B------:R-:W-:Y:S02]  /*88c0*/  ISETP.GT.AND P2, PT, R0, 0x1, !P2 ;  /* 0x000000010000780c */ /* 0x000fe40005744270 */
        /* <DEDUP_REMOVED lines=12> */
[----:B------:R-:W-:Y:S01]  /*8990*/  ISETP.NE.AND P2, PT, R192, RZ, PT ;  /* 0x000000ffc000720c */ /* 0x000fe20003f45270 */
[----:B------:R-:W1:Y:S01]  /*89a0*/  SHFL.BFLY PT, R7, R169, 0x2, 0x1f ;  /* 0x0c401f00a9077f89 */ /* 0x000e6200000e0000 */
        /* <DEDUP_REMOVED lines=14> */
[----:B-1----:R-:W-:Y:S02]  /*8a90*/  FMNMX.FTZ R169, R169, R7, !PT ;  /* 0x00000007a9a97209 */ /* 0x002fe40007810000 */
[----:B------:R-:W-:Y:S02]  /*8aa0*/  ISETP.GT.AND P2, PT, R0, 0x11, !P2 ;  /* 0x000000110000780c */ /* 0x000fe40005744270 */
[----:B------:R-:W-:Y:S01]  /*8ab0*/  FMNMX.FTZ R3, R208, R3, !PT ;  /* 0x00000003d0037209 */ /* 0x000fe20007810000 */
[----:B------:R-:W1:Y:S01]  /*8ac0*/  SHFL.BFLY PT, R7, R169, 0x1, 0x1f ;  /* 0x0c201f00a9077f89 */ /* 0x000e6200000e0000 */
        /* <DEDUP_REMOVED lines=14> */
[----:B------:R-:W-:Y:S02]  /*8bb0*/  ISETP.LT.OR P2, PT, R2, 0x1a, P2 ;  /* 0x0000001a0200780c */ /* 0x000fe40001741670 */
[----:B------:R-:W-:Y:S01]  /*8bc0*/  FMNMX.FTZ R3, R246, R3, !PT ;  /* 0x00000003f6037209 */ /* 0x000fe20007810000 */
[----:B------:R-:W-:Y:S01]  /*8bd0*/  FMUL.FTZ R173, R169, c[0x0][0x2d0] ;  /* 0x0000b400a9ad7a20 */ /* 0x000fe20000410000 */
[----:B------:R-:W-:Y:S02]  /*8be0*/  FSEL R198, R31, -INF , !P2 ;  /* 0xff8000001fc67808 */ /* 0x000fe40005000000 */
[----:B------:R-:W-:Y:S01]  /*8bf0*/  FSETP.NEU.FTZ.AND P2, PT, R169, -INF , PT ;  /* 0xff800000a900780b */ /* 0x000fe20003f5d000 */
[----:B------:R-:W1:Y:S01]  /*8c00*/  SHFL.BFLY PT, R168, R3, 0x2, 0x1f ;  /* 0x0c401f0003a87f89 */ /* 0x000e6200000e0000 */
[----:B------:R-:W-:Y:S02]  /*8c10*/  FMNMX.FTZ R4, R20, R4, !PT ;  /* 0x0000000414047209 */ /* 0x000fe40007810000 */
[----:B------:R-:W-:Y:S02]  /*8c20*/  FSEL R173, R173, RZ, P2 ;  /* 0x000000ffadad7208 */ /* 0x000fe40001000000 */
[----:B------:R-:W-:Y:S02]  /*8c30*/  FMNMX.FTZ R4, R12, R4, !PT ;  /* 0x000000040c047209 */ /* 0x000fe40007810000 */
[----:B------:R-:W-:Y:S01]  /*8c40*/  ISETP.GT.AND P1, PT, R0, 0x20, !P1 ;  /* 0x000000200000780c */ /* 0x000fe20004f24270 */
[--C-:B------:R-:W-:Y:S01]  /*8c50*/  FFMA.FTZ R5, R5, c[0x0][0x2d0], -R173.reuse ;  /* 0x0000b40005057a23 */ /* 0x100fe200000108ad */
[----:B------:R-:W-:Y:S01]  /*8c60*/  FMNMX.FTZ R4, R13, R4, !PT ;  /* 0x000000040d047209 */ /* 0x000fe20007810000 */
[--C-:B------:R-:W-:Y:S01]  /*8c70*/  FFMA.FTZ R16, R16, c[0x0][0x2d0], -R173.reuse ;  /* 0x0000b40010107a23 */ /* 0x100fe200000108ad */
[----:B------:R-:W-:Y:S01]  /*8c80*/  ISETP.LT.OR P1, PT, R2, 0x21, P1 ;  /* 0x000000210200780c */ /* 0x000fe20000f21670 */
[----:B------:R2:W-:Y:S01]  /*8c90*/  MUFU.EX2 R24, R5 ;  /* 0x0000000500187308 */ /* 0x0005e20000000800 */
[----:B------:R-:W-:Y:S02]  /*8ca0*/  FMNMX.FTZ R4, R206, R4, !PT ;  /* 0x00000004ce047209 */ /* 0x000fe40007810000 */
[----:B------:R-:W-:Y:S02]  /*8cb0*/  FSEL R216, R42, -INF , !P1 ;  /* 0xff8000002ad87808 */ /* 0x000fe40004800000 */
[----:B------:R-:W-:Y:S02]  /*8cc0*/  FMNMX.FTZ R4, R207, R4, !PT ;  /* 0x00000004cf047209 */ /* 0x000fe40007810000 */
[C---:B------:R-:W-:Y:S02]  /*8cd0*/  ISETP.GT.AND P6, PT, R0.reuse, 0x21, !P6 ;  /* 0x000000210000780c */ /* 0x040fe400077c4270 */
[----:B------:R-:W-:Y:S01]  /*8ce0*/  FMNMX.FTZ R4, R211, R4, !PT ;  /* 0x00000004d3047209 */ /* 0x000fe20007810000 */
[----:B------:R-:W3:Y:S01]  /*8cf0*/  MUFU.EX2 R45, R16 ;  /* 0x00000010002d7308 */ /* 0x000ee20000000800 */
[----:B------:R-:W-:Y:S02]  /*8d00*/  ISETP.GT.AND P5, PT, R0, 0x28, !P5 ;  /* 0x000000280000780c */ /* 0x000fe40006fa4270 */
        /* <DEDUP_REMOVED lines=8> */
[----:B--2---:R-:W-:Y:S01]  /*8d90*/  FMNMX.FTZ R5, R14, R4, !PT ;  /* 0x000000040e057209 */ /* 0x004fe20007810000 */
[--C-:B------:R-:W-:Y:S01]  /*8da0*/  FFMA.FTZ R4, R194, c[0x0][0x2d0], -R173.reuse ;  /* 0x0000b400c2047a23 */ /* 0x100fe200000108ad */
[----:B------:R-:W-:Y:S02]  /*8db0*/  FMNMX.FTZ R3, R248, R3, !PT ;  /* 0x00000003f8037209 */ /* 0x000fe40007810000 */
[----:B------:R-:W-:Y:S01]  /*8dc0*/  FMNMX.FTZ R5, R15, R5, !PT ;  /* 0x000000050f057209 */ /* 0x000fe20007810000 */
[----:B------:R2:W-:Y:S01]  /*8dd0*/  MUFU.EX2 R25, R4 ;  /* 0x0000000400197308 */ /* 0x0005e20000000800 */
[----:B------:R-:W-:Y:S01]  /*8de0*/  ISETP.GT.AND P0, PT, R0, 0x29, !P0 ;  /* 0x000000290000780c */ /* 0x000fe20004704270 */
[----:B------:R-:W4:Y:S01]  /*8df0*/  SHFL.BFLY PT, R9, R3, 0x2, 0x1f ;  /* 0x0c401f0003097f89 */ /* 0x000f2200000e0000 */
[C---:B------:R-:W-:Y:S02]  /*8e00*/  ISETP.LT.OR P6, PT, R2.reuse, 0x22, P6 ;  /* 0x000000220200780c */ /* 0x040fe400037c1670 */
[----:B------:R-:W-:Y:S02]  /*8e10*/  ISETP.LT.OR P5, PT, R2, 0x29, P5 ;  /* 0x000000290200780c */ /* 0x000fe40002fa1670 */
[----:B------:R-:W-:Y:S02]  /*8e20*/  FSEL R214, R43, -INF , !P6 ;  /* 0xff8000002bd67808 */ /* 0x000fe40007000000 */
[----:B------:R-:W-:Y:S02]  /*8e30*/  FSEL R215, R46, -INF , !P5 ;  /* 0xff8000002ed77808 */ /* 0x000fe40006800000 */
[----:B------:R-:W-:Y:S02]  /*8e40*/  ISETP.LT.OR P0, PT, R2, 0x2a, P0 ;  /* 0x0000002a0200780c */ /* 0x000fe40000701670 */
[----:B-1----:R-:W-:Y:S02]  /*8e50*/  FMNMX.FTZ R168, R168, R7, !PT ;  /* 0x00000007a8a87209 */ /* 0x002fe40007810000 */
[----:B------:R-:W-:Y:S02]  /*8e60*/  FSEL R172, R47, -INF , !P0 ;  /* 0xff8000002fac7808 */ /* 0x000fe40004000000 */
[C---:B------:R-:W-:Y:S01]  /*8e70*/  FSETP.NEU.FTZ.AND P1, PT, R168.reuse, -INF , PT ;  /* 0xff800000a800780b */ /* 0x040fe20003f3d000 */
[----:B------:R-:W-:Y:S01]  /*8e80*/  FMUL.FTZ R174, R168, c[0x0][0x2d0] ;  /* 0x0000b400a8ae7a20 */ /* 0x000fe20000410000 */
[----:B---3--:R-:W-:Y:S04]  /*8e90*/  F2FP.PACK_AB R192, R24, R45 ;  /* 0x0000002d18c0723e */ /* 0x008fe800000000ff */
[----:B------:R-:W-:Y:S02]  /*8ea0*/  FSEL R174, R174, RZ, P1 ;  /* 0x000000ffaeae7208 */ /* 0x000fe40000800000 */
[----:B--2---:R-:W-:Y:S01]  /*8eb0*/  FMNMX.FTZ R4, R199, R5, !PT ;  /* 0x00000005c7047209 */ /* 0x004fe20007810000 */
[----:B------:R-:W-:Y:S01]  /*8ec0*/  FFMA.FTZ R5, R195, c[0x0][0x2d0], -R173 ;  /* 0x0000b400c3057a23 */ /* 0x000fe200000108ad */
[----:B----4-:R-:W-:Y:S01]  /*8ed0*/  FMNMX.FTZ R3, R3, R9, !PT ;  /* 0x0000000903037209 */ /* 0x010fe20007810000 */
[--C-:B------:R-:W-:Y:S01]  /*8ee0*/  FFMA.FTZ R0, R19, c[0x0][0x2d0], -R174.reuse ;  /* 0x0000b40013007a23 */ /* 0x100fe200000108ae */
[----:B------:R-:W-:Y:S01]  /*8ef0*/  FMNMX.FTZ R4, R210, R4, !PT ;  /* 0x00000004d2047209 */ /* 0x000fe20007810000 */
[----:B------:R1:W2:Y:S02]  /*8f00*/  MUFU.EX2 R33, R5 ;  /* 0x0000000500217308 */ /* 0x0002a40000000800 */
[----:B------:R-:W3:Y:S08]  /*8f10*/  SHFL.BFLY PT, R167, R3, 0x1, 0x1f ;  /* 0x0c201f0003a77f89 */ /* 0x000ef000000e0000 */
[----:B------:R-:W4:Y:S01]  /*8f20*/  MUFU.EX2 R28, R0 ;  /* 0x00000000001c7308 */ /* 0x000f220000000800 */
[----:B-1----:R-:W-:Y:S01]  /*8f30*/  FMNMX.FTZ R5, R213, R4, !PT ;  /* 0x00000004d5057209 */ /* 0x002fe20007810000 */
[--C-:B------:R-:W-:Y:S01]  /*8f40*/  FFMA.FTZ R4, R6, c[0x0][0x2d0], -R174.reuse ;  /* 0x0000b40006047a23 */ /* 0x100fe200000108ae */
[----:B---3--:R-:W-:Y:S01]  /*8f50*/  FMNMX.FTZ R167, R3, R167, !PT ;  /* 0x000000a703a77209 */ /* 0x008fe20007810000 */
[--C-:B------:R-:W-:Y:S01]  /*8f60*/  FFMA.FTZ R3, R197, c[0x0][0x2d0], -R174.reuse ;  /* 0x0000b400c5037a23 */ /* 0x100fe200000108ae */
[----:B------:R-:W-:Y:S05]  /*8f70*/  FMNMX.FTZ R5, R198, R5, !PT ;  /* 0x00000005c6057209 */ /* 0x000fea0007810000 */
[----:B------:R1:W3:Y:S01]  /*8f80*/  MUFU.EX2 R44, R4 ;  /* 0x00000004002c7308 */ /* 0x0002e20000000800 */
[C---:B------:R-:W-:Y:S01]  /*8f90*/  FSETP.NEU.FTZ.AND P0, PT, R167.reuse, -INF , PT ;  /* 0xff800000a700780b */ /* 0x040fe20003f1d000 */
[----:B------:R-:W-:Y:S01]  /*8fa0*/  FMUL.FTZ R175, R167, c[0x0][0x2d0] ;  /* 0x0000b400a7af7a20 */ /* 0x000fe20000410000 */
[----:B--2---:R-:W-:Y:S02]  /*8fb0*/  F2FP.PACK_AB R194, R33, R25 ;  /* 0x0000001921c2723e */ /* 0x004fe400000000ff */
[----:B----4-:R-:W-:Y:S02]  /*8fc0*/  MOV R197, R28 ;  /* 0x0000001c00c57202 */ /* 0x010fe40000000f00 */
[----:B------:R-:W-:Y:S05]  /*8fd0*/  FSEL R175, R175, RZ, P0 ;  /* 0x000000ffafaf7208 */ /* 0x000fea0000000000 */
[--C-:B------:R-:W-:Y:S04]  /*8fe0*/  FFMA.FTZ R8, R8, c[0x0][0x2d0], -R175.reuse ;  /* 0x0000b40008087a23 */ /* 0x100fe800000108af */
[----:B------:R-:W-:Y:S01]  /*8ff0*/  MUFU.EX2 R42, R8 ;  /* 0x00000008002a7308 */ /* 0x000fe20000000800 */
[----:B-1----:R-:W-:Y:S09]  /*9000*/  FMNMX.FTZ R4, R216, R5, !PT ;  /* 0x00000005d8047209 */ /* 0x002ff20007810000 */
[----:B------:R1:W-:Y:S01]  /*9010*/  MUFU.EX2 R5, R3 ;  /* 0x0000000300057308 */ /* 0x0003e20000000800 */
[----:B---3--:R-:W-:Y:S02]  /*9020*/  F2FP.PACK_AB R193, R197, R44 ;  /* 0x0000002cc5c1723e */ /* 0x008fe400000000ff */
[----:B------:R-:W-:Y:S01]  /*9030*/  FMNMX.FTZ R2, R214, R4, !PT ;  /* 0x00000004d6027209 */ /* 0x000fe20007810000 */
[--C-:B------:R-:W-:Y:S03]  /*9040*/  FFMA.FTZ R4, R12, c[0x0][0x2d0], -R175.reuse ;  /* 0x0000b4000c047a23 */ /* 0x100fe600000108af */
[----:B------:R-:W-:Y:S01]  /*9050*/  FMNMX.FTZ R0, R215, R2, !PT ;  /* 0x00000002d7007209 */ /* 0x000fe20007810000 */
[----:B------:R-:W-:Y:S02]  /*9060*/  FFMA.FTZ R2, R196, c[0x0][0x2d0], -R174 ;  /* 0x0000b400c4027a23 */ /* 0x000fe400000108ae */
[----:B------:R-:W-:Y:S01]  /*9070*/  MUFU.EX2 R6, R4 ;  /* 0x0000000400067308 */ /* 0x000fe20000000800 */
[----:B------:R-:W-:Y:S09]  /*9080*/  FMNMX.FTZ R0, R172, R0, !PT ;  /* 0x00000000ac007209 */ /* 0x000ff20007810000 */
[----:B------:R2:W-:Y:S01]  /*9090*/  MUFU.EX2 R196, R2 ;  /* 0x0000000200c47308 */ /* 0x0005e20000000800 */
[--C-:B-1----:R-:W-:Y:S02]  /*90a0*/  FFMA.FTZ R3, R20, c[0x0][0x2d0], -R175.reuse ;  /* 0x0000b40014037a23 */ /* 0x102fe400000108af */
[----:B------:R-:W-:Y:S07]  /*90b0*/  LDSM.16.MT88.4 R20, [R225+0x100] ;  /* 0x00010000e114783b */ /* 0x000fee0000004200 */
[----:B------:R1:W-:Y:S01]  /*90c0*/  MUFU.EX2 R34, R3 ;  /* 0x0000000300227308 */ /* 0x0003e20000000800 */
[----:B--2---:R-:W1:Y:S02]  /*90d0*/  SHFL.BFLY PT, R2, R0, 0x2, 0x1f ;  /* 0x0c401f0000027f89 */ /* 0x004e6400000e0000 */
[----:B-1----:R-:W-:Y:S01]  /*90e0*/  FMNMX.FTZ R3, R0, R2, !PT ;  /* 0x0000000200037209 */ /* 0x002fe20007810000 */
[----:B------:R-:W-:Y:S01]  /*90f0*/  FFMA.FTZ R2, R13, c[0x0][0x2d0], -R175 ;  /* 0x0000b4000d027a23 */ /* 0x000fe200000108af */
[----:B------:R-:W-:Y:S05]  /*9100*/  FSEL R0, R169, RZ, P2 ;  /* 0x000000ffa9007208 */ /* 0x000fea0001000000 */
[----:B------:R1:W-:Y:S01]  /*9110*/  MUFU.EX2 R40, R2 ;  /* 0x0000000200287308 */ /* 0x0003e20000000800 */
[----:B------:R-:W2:Y:S01]  /*9120*/  SHFL.BFLY PT, R4, R3, 0x1, 0x1f ;  /* 0x0c201f0003047f89 */ /* 0x000ea200000e0000 */
[----:B------:R-:W-:Y:S04]  /*9130*/  FADD.FTZ R0, -R0, R164 ;  /* 0x000000a400007221 */ /* 0x000fe80000010100 */
[----:B------:R-:W-:Y:S04]  /*9140*/  FMUL.FTZ R0, R0, c[0x0][0x2d0] ;  /* 0x0000b40000007a20 */ /* 0x000fe80000410000 */
[----:B------:R3:W4:Y:S01]  /*9150*/  MUFU.EX2 R165, R0 ;  /* 0x0000000000a57308 */ /* 0x0007220000000800 */
[----:B-1----:R-:W-:Y:S02]  /*9160*/  FSEL R2, R168, RZ, P1 ;  /* 0x000000ffa8027208 */ /* 0x002fe40000800000 */
[----:B--2---:R-:W-:Y:S03]  /*9170*/  FMNMX.FTZ R3, R3, R4, !PT ;  /* 0x0000000403037209 */ /* 0x004fe60007810000 */
[----:B------:R-:W-:Y:S02]  /*9180*/  FADD.FTZ R2, -R2, R166 ;  /* 0x000000a602027221 */ /* 0x000fe40000010100 */
[----:B------:R-:W-:Y:S02]  /*9190*/  FMUL.FTZ R166, R3, c[0x0][0x2d0] ;  /* 0x0000b40003a67a20 */ /* 0x000fe40000410000 */
[----:B------:R-:W-:Y:S01]  /*91a0*/  FMUL.FTZ R2, R2, c[0x0][0x2d0] ;  /* 0x0000b40002027a20 */ /* 0x000fe20000410000 */
[----:B---3--:R-:W-:Y:S01]  /*91b0*/  FSEL R0, R167, RZ, P0 ;  /* 0x000000ffa7007208 */ /* 0x008fe20000000000 */
[----:B----4-:R-:W-:Y:S01]  /*91c0*/  FMUL.FTZ R16, R165, R188 ;  /* 0x000000bca5107220 */ /* 0x010fe20000410000 */
[----:B------:R-:W-:Y:S01]  /*91d0*/  FSETP.NEU.FTZ.AND P0, PT, R3, -INF , PT ;  /* 0xff8000000300780b */ /* 0x000fe20003f1d000 */
[----:B------:R-:W1:Y:S01]  /*91e0*/  MUFU.EX2 R164, R2 ;  /* 0x0000000200a47308 */ /* 0x000e620000000800 */
[C---:B------:R-:W-:Y:S01]  /*91f0*/  FMUL.FTZ R17, R165.reuse, R189 ;  /* 0x000000bda5117220 */ /* 0x040fe20000410000 */
[----:B------:R-:W-:Y:S01]  /*9200*/  MOV R189, R40 ;  /* 0x0000002800bd7202 */ /* 0x000fe20000000f00 */
[----:B------:R-:W-:Y:S01]  /*9210*/  FADD.FTZ R0, -R0, R170 ;  /* 0x000000aa00007221 */ /* 0x000fe20000010100 */
[----:B------:R-:W-:Y:S01]  /*9220*/  FSEL R166, R166, RZ, P0 ;  /* 0x000000ffa6a67208 */ /* 0x000fe20000000000 */
[C---:B------:R-:W-:Y:S01]  /*9230*/  FMUL.FTZ R32, R165.reuse, R144 ;  /* 0x00000090a5207220 */ /* 0x040fe20000410000 */
[----:B------:R-:W-:Y:S01]  /*9240*/  MOV R170, R6 ;  /* 0x0000000600aa7202 */ /* 0x000fe20000000f00 */
[----:B------:R-:W-:Y:S01]  /*9250*/  FMUL.FTZ R0, R0, c[0x0][0x2d0] ;  /* 0x0000b40000007a20 */ /* 0x000fe20000410000 */
[----:B------:R-:W-:Y:S01]  /*9260*/  MOV R144, R33 ;  /* 0x0000002100907202 */ /* 0x000fe20000000f00 */
[--C-:B------:R-:W-:Y:S02]  /*9270*/  FFMA.FTZ R4, R14, c[0x0][0x2d0], -R166.reuse ;  /* 0x0000b4000e047a23 */ /* 0x100fe400000108a6 */
[----:B------:R2:W3:Y:S01]  /*9280*/  MUFU.EX2 R2, R0 ;  /* 0x0000000000027308 */ /* 0x0004e20000000800 */
[C---:B------:R-:W-:Y:S01]  /*9290*/  FMUL.FTZ R33, R165.reuse, R145 ;  /* 0x00000091a5217220 */ /* 0x040fe20000410000 */
[----:B------:R-:W-:Y:S01]  /*92a0*/  MOV R145, R45 ;  /* 0x0000002d00917202 */ /* 0x000fe20000000f00 */
[C---:B------:R-:W-:Y:S02]  /*92b0*/  FMUL.FTZ R48, R165.reuse, R160 ;  /* 0x000000a0a5307220 */ /* 0x040fe40000410000 */
[C---:B------:R-:W-:Y:S02]  /*92c0*/  FMUL.FTZ R49, R165.reuse, R161 ;  /* 0x000000a1a5317220 */ /* 0x040fe40000410000 */
[C---:B------:R-:W-:Y:S02]  /*92d0*/  FMUL.FTZ R52, R165.reuse, R52 ;  /* 0x00000034a5347220 */ /* 0x040fe40000410000 */
[C---:B------:R-:W-:Y:S01]  /*92e0*/  FMUL.FTZ R53, R165.reuse, R53 ;  /* 0x00000035a5357220 */ /* 0x040fe20000410000 */
[----:B------:R4:W-:Y:S01]  /*92f0*/  MUFU.EX2 R12, R4 ;  /* 0x00000004000c7308 */ /* 0x0009e20000000800 */
[----:B------:R-:W-:Y:S02]  /*9300*/  FMUL.FTZ R64, R165, R64 ;  /* 0x00000040a5407220 */ /* 0x000fe40000410000 */
[----:B-1----:R-:W-:Y:S01]  /*9310*/  FMUL.FTZ R6, R164, R178 ;  /* 0x000000b2a4067220 */ /* 0x002fe20000410000 */
[----:B------:R-:W-:Y:S01]  /*9320*/  F2FP.PACK_AB R178, R40, R170 ;  /* 0x000000aa28b2723e */ /* 0x000fe200000000ff */
[C---:B------:R-:W-:Y:S02]  /*9330*/  FMUL.FTZ R7, R164.reuse, R179 ;  /* 0x000000b3a4077220 */ /* 0x040fe40000410000 */
[C---:B------:R-:W-:Y:S02]  /*9340*/  FMUL.FTZ R18, R164.reuse, R190 ;  /* 0x000000bea4127220 */ /* 0x040fe40000410000 */
[C---:B------:R-:W-:Y:S02]  /*9350*/  FMUL.FTZ R19, R164.reuse, R191 ;  /* 0x000000bfa4137220 */ /* 0x040fe40000410000 */
[C---:B------:R-:W-:Y:S02]  /*9360*/  FMUL.FTZ R50, R164.reuse, R162 ;  /* 0x000000a2a4327220 */ /* 0x040fe40000410000 */
[----:B------:R-:W-:Y:S02]  /*9370*/  FMUL.FTZ R51, R164, R163 ;  /* 0x000000a3a4337220 */ /* 0x000fe40000410000 */
[--C-:B--2---:R-:W-:Y:S02]  /*9380*/  FFMA.FTZ R0, R10, c[0x0][0x2d0], -R166.reuse ;  /* 0x0000b4000a007a23 */ /* 0x104fe400000108a6 */
[C---:B---3--:R-:W-:Y:S02]  /*9390*/  FMUL.FTZ R8, R2.reuse, R180 ;  /* 0x000000b402087220 */ /* 0x048fe40000410000 */
[----:B------:R-:W1:Y:S01]  /*93a0*/  MUFU.EX2 R9, R0 ;  /* 0x0000000000097308 */ /* 0x000e620000000800 */
[C---:B------:R-:W-:Y:S01]  /*93b0*/  FMUL.FTZ R13, R2.reuse, R185 ;  /* 0x000000b9020d7220 */ /* 0x040fe20000410000 */
[----:B------:R-:W-:Y:S01]  /*93c0*/  MOV R185, R34 ;  /* 0x0000002200b97202 */ /* 0x000fe20000000f00 */
[C---:B------:R-:W-:Y:S02]  /*93d0*/  FMUL.FTZ R29, R2.reuse, R141 ;  /* 0x0000008d021d7220 */ /* 0x040fe40000410000 */
[--C-:B----4-:R-:W-:Y:S02]  /*93e0*/  FFMA.FTZ R4, R15, c[0x0][0x2d0], -R166.reuse ;  /* 0x0000b4000f047a23 */ /* 0x110fe400000108a6 */
[C---:B------:R-:W-:Y:S02]  /*93f0*/  FMUL.FTZ R28, R2.reuse, R140 ;  /* 0x0000008c021c7220 */ /* 0x040fe40000410000 */
[C---:B------:R-:W-:Y:S01]  /*9400*/  FMUL.FTZ R40, R2.reuse, R152 ;  /* 0x0000009802287220 */ /* 0x040fe20000410000 */
[----:B------:R2:W3:Y:S01]  /*9410*/  MUFU.EX2 R41, R4 ;  /* 0x0000000400297308 */ /* 0x0004e20000000800 */
[----:B------:R-:W-:Y:S01]  /*9420*/  FMUL.FTZ R45, R2, R157 ;  /* 0x0000009d022d7220 */ /* 0x000fe20000410000 */
[----:B------:R-:W-:Y:S01]  /*9430*/  MOV R157, R144 ;  /* 0x00000090009d7202 */ /* 0x000fe20000000f00 */
[C---:B------:R-:W-:Y:S02]  /*9440*/  FMUL.FTZ R54, R164.reuse, R54 ;  /* 0x00000036a4367220 */ /* 0x040fe40000410000 */
[----:B------:R-:W-:Y:S02]  /*9450*/  FMUL.FTZ R55, R164, R55 ;  /* 0x00000037a4377220 */ /* 0x000fe40000410000 */
[C---:B------:R-:W-:Y:S02]  /*9460*/  FMUL.FTZ R56, R2.reuse, R56 ;  /* 0x0000003802387220 */ /* 0x040fe40000410000 */
[C---:B------:R-:W-:Y:S02]  /*9470*/  FMUL.FTZ R57, R2.reuse, R57 ;  /* 0x0000003902397220 */ /* 0x040fe40000410000 */
[C---:B------:R-:W-:Y:S02]  /*9480*/  FMUL.FTZ R60, R2.reuse, R60 ;  /* 0x0000003c023c7220 */ /* 0x040fe40000410000 */
[C---:B------:R-:W-:Y:S01]  /*9490*/  FMUL.FTZ R61, R2.reuse, R61 ;  /* 0x0000003d023d7220 */ /* 0x040fe20000410000 */
[----:B-1----:R-:W-:Y:S01]  /*94a0*/  MOV R180, R9 ;  /* 0x0000000900b47202 */ /* 0x002fe20000000f00 */
[----:B------:R-:W-:Y:S02]  /*94b0*/  FFMA.FTZ R0, R11, c[0x0][0x2d0], -R166 ;  /* 0x0000b4000b007a23 */ /* 0x000fe400000108a6 */
[C---:B------:R-:W-:Y:S01]  /*94c0*/  FMUL.FTZ R9, R2.reuse, R181 ;  /* 0x000000b502097220 */ /* 0x040fe20000410000 */
[----:B------:R-:W-:Y:S01]  /*94d0*/  MOV R181, R25 ;  /* 0x0000001900b57202 */ /* 0x000fe20000000f00 */
[----:B------:R1:W4:Y:S01]  /*94e0*/  MUFU.EX2 R35, R0 ;  /* 0x0000000000237308 */ /* 0x0003220000000800 */
[----:B------:R-:W-:Y:S02]  /*94f0*/  FMUL.FTZ R25, R2, R137 ;  /* 0x0000008902197220 */ /* 0x000fe40000410000 */
[C---:B------:R-:W-:Y:S02]  /*9500*/  FMUL.FTZ R65, R165.reuse, R65 ;  /* 0x00000041a5417220 */ /* 0x040fe40000410000 */
[----:B--2---:R-:W-:Y:S01]  /*9510*/  FMUL.FTZ R4, R165, R176 ;  /* 0x000000b0a5047220 */ /* 0x004fe20000410000 */
[----:B------:R-:W-:Y:S01]  /*9520*/  F2FP.PACK_AB R176, R34, R42 ;  /* 0x0000002a22b0723e */ /* 0x000fe200000000ff */
[C---:B------:R-:W-:Y:S01]  /*9530*/  FMUL.FTZ R34, R164.reuse, R146 ;  /* 0x00000092a4227220 */ /* 0x040fe20000410000 */
[----:B---3--:R-:W-:Y:S01]  /*9540*/  F2FP.PACK_AB R179, R41, R12 ;  /* 0x0000000c29b3723e */ /* 0x008fe200000000ff */
[----:B------:R-:W-:Y:S01]  /*9550*/  FMUL.FTZ R66, R164, R66 ;  /* 0x00000042a4427220 */ /* 0x000fe20000410000 */
[----:B------:R-:W-:Y:S01]  /*9560*/  MOV R146, R41 ;  /* 0x0000002900927202 */ /* 0x000fe20000000f00 */
[----:B------:R-:W-:Y:S02]  /*9570*/  FMUL.FTZ R41, R2, R153 ;  /* 0x0000009902297220 */ /* 0x000fe40000410000 */
[C---:B------:R-:W-:Y:S01]  /*9580*/  FMUL.FTZ R67, R164.reuse, R67 ;  /* 0x00000043a4437220 */ /* 0x040fe20000410000 */
[----:B------:R-:W-:Y:S01]  /*9590*/  MOV R161, R146 ;  /* 0x0000009200a17202 */ /* 0x000fe20000000f00 */
[C---:B------:R-:W-:Y:S02]  /*95a0*/  FMUL.FTZ R68, R165.reuse, R68 ;  /* 0x00000044a5447220 */ /* 0x040fe40000410000 */
[----:B------:R-:W-:Y:S02]  /*95b0*/  FMUL.FTZ R69, R165, R69 ;  /* 0x00000045a5457220 */ /* 0x000fe40000410000 */
[C---:B------:R-:W-:Y:S02]  /*95c0*/  FMUL.FTZ R70, R164.reuse, R70 ;  /* 0x00000046a4467220 */ /* 0x040fe40000410000 */
[----:B------:R-:W-:Y:S02]  /*95d0*/  FMUL.FTZ R71, R164, R71 ;  /* 0x00000047a4477220 */ /* 0x000fe40000410000 */
[C---:B------:R-:W-:Y:S01]  /*95e0*/  FMUL.FTZ R72, R2.reuse, R72 ;  /* 0x0000004802487220 */ /* 0x040fe20000410000 */
[----:B-1----:R-:W-:Y:S01]  /*95f0*/  FSEL R0, R3, RZ, P0 ;  /* 0x000000ff03007208 */ /* 0x002fe20000000000 */
[----:B------:R-:W-:Y:S01]  /*9600*/  FMUL.FTZ R73, R2, R73 ;  /* 0x0000004902497220 */ /* 0x000fe20000410000 */
[----:B----4-:R-:W-:Y:S01]  /*9610*/  MOV R188, R35 ;  /* 0x0000002300bc7202 */ /* 0x010fe20000000f00 */
[----:B------:R-:W-:Y:S01]  /*9620*/  FFMA.FTZ R140, R201, c[0x0][0x2d0], -R173 ;  /* 0x0000b400c98c7a23 */ /* 0x000fe200000108ad */
[----:B------:R-:W-:Y:S01]  /*9630*/  ISETP.GT.AND P0, PT, R242, UR4, PT ;  /* 0x00000004f2007c0c */ /* 0x000fe2000bf04270 */
[----:B------:R-:W-:Y:S01]  /*9640*/  FADD.FTZ R0, -R0, R171 ;  /* 0x000000ab00007221 */ /* 0x000fe20000010100 */
[----:B------:R-:W-:Y:S01]  /*9650*/  MOV R171, R5 ;  /* 0x0000000500ab7202 */ /* 0x000fe20000000f00 */
[----:B------:R-:W-:Y:S01]  /*9660*/  FMUL.FTZ R5, R165, R177 ;  /* 0x000000b1a5057220 */ /* 0x000fe20000410000 */
[----:B------:R-:W-:Y:S01]  /*9670*/  F2FP.PACK_AB R177, R35, R180 ;  /* 0x000000b423b1723e */ /* 0x000fe200000000ff */
[----:B------:R-:W-:Y:S01]  /*9680*/  FMUL.FTZ R0, R0, c[0x0][0x2d0] ;  /* 0x0000b40000007a20 */ /* 0x000fe20000410000 */
[----:B------:R-:W-:Y:S01]  /*9690*/  F2FP.PACK_AB R195, R171, R196 ;  /* 0x000000c4abc3723e */ /* 0x000fe200000000ff */
[----:B------:R1:W-:Y:S01]  /*96a0*/  MUFU.EX2 R160, R140 ;  /* 0x0000008c00a07308 */ /* 0x0003e20000000800 */
[----:B------:R-:W-:Y:S01]  /*96b0*/  FMUL.FTZ R35, R164, R147 ;  /* 0x00000093a4237220 */ /* 0x000fe20000410000 */
[----:B------:R-:W-:Y:S01]  /*96c0*/  IADD3 R242, R242, -0x1, RZ ;  /* 0xfffffffff2f27810 */ /* 0x000fe20007ffe0ff */
[C---:B------:R-:W-:Y:S02]  /*96d0*/  FMUL.FTZ R76, R2.reuse, R76 ;  /* 0x0000004c024c7220 */ /* 0x040fe40000410000 */
[----:B------:R-:W-:Y:S01]  /*96e0*/  FMUL.FTZ R77, R2, R77 ;  /* 0x0000004d024d7220 */ /* 0x000fe20000410000 */
[-C--:B------:R-:W-:Y:S04]  /*96f0*/  HMMA.16816.F32 R4, R192, R20.reuse, R4 ;  /* 0x00000014c004723c */ /* 0x080fe80000001804 */
[----:B------:R-:W2:Y:S01]  /*9700*/  MUFU.EX2 R0, R0 ;  /* 0x0000000000007308 */ /* 0x000ea20000000800 */
[C---:B------:R-:W-:Y:S02]  /*9710*/  FMUL.FTZ R80, R165.reuse, R80 ;  /* 0x00000050a5507220 */ /* 0x040fe40000410000 */
[C---:B------:R-:W-:Y:S02]  /*9720*/  FMUL.FTZ R81, R165.reuse, R81 ;  /* 0x00000051a5517220 */ /* 0x040fe40000410000 */
[C---:B------:R-:W-:Y:S03]  /*9730*/  FMUL.FTZ R82, R164.reuse, R82 ;  /* 0x00000052a4527220 */ /* 0x040fe60000410000 */
[----:B------:R-:W-:Y:S02]  /*9740*/  FMUL.FTZ R83, R164, R83 ;  /* 0x00000053a4537220 */ /* 0x000fe40000410000 */
[C---:B------:R-:W-:Y:S02]  /*9750*/  FMUL.FTZ R84, R165.reuse, R84 ;  /* 0x00000054a5547220 */ /* 0x040fe40000410000 */
[C---:B------:R-:W-:Y:S02]  /*9760*/  FMUL.FTZ R85, R165.reuse, R85 ;  /* 0x00000055a5557220 */ /* 0x040fe40000410000 */
[--C-:B-1----:R-:W-:Y:S02]  /*9770*/  FFMA.FTZ R140, R202, c[0x0][0x2d0], -R174.reuse ;  /* 0x0000b400ca8c7a23 */ /* 0x102fe400000108ae */
[C---:B------:R-:W-:Y:S02]  /*9780*/  FMUL.FTZ R86, R164.reuse, R86 ;  /* 0x00000056a4567220 */ /* 0x040fe40000410000 */
[----:B------:R-:W-:Y:S01]  /*9790*/  FMUL.FTZ R87, R164, R87 ;  /* 0x00000057a4577220 */ /* 0x000fe20000410000 */
[----:B------:R1:W-:Y:S01]  /*97a0*/  MUFU.EX2 R191, R140 ;  /* 0x0000008c00bf7308 */ /* 0x0003e20000000800 */
[C---:B------:R-:W-:Y:S02]  /*97b0*/  FMUL.FTZ R88, R2.reuse, R88 ;  /* 0x0000005802587220 */ /* 0x040fe40000410000 */
[----:B------:R-:W-:Y:S02]  /*97c0*/  FMUL.FTZ R89, R2, R89 ;  /* 0x0000005902597220 */ /* 0x000fe40000410000 */
[C---:B--2---:R-:W-:Y:S01]  /*97d0*/  FMUL.FTZ R10, R0.reuse, R182 ;  /* 0x000000b6000a7220 */ /* 0x044fe20000410000 */
[----:B------:R-:W-:Y:S01]  /*97e0*/  MOV R182, R24 ;  /* 0x0000001800b67202 */ /* 0x000fe20000000f00 */
[----:B------:R-:W-:Y:S01]  /*97f0*/  FMUL.FTZ R11, R0, R183 ;  /* 0x000000b7000b7220 */ /* 0x000fe20000410000 */
[----:B------:R-:W-:Y:S01]  /*9800*/  MOV R183, R12 ;  /* 0x0000000c00b77202 */ /* 0x000fe20000000f00 */
[----:B------:R-:W-:Y:S02]  /*9810*/  FMUL.FTZ R24, R2, R136 ;  /* 0x0000008802187220 */ /* 0x000fe40000410000 */
[C---:B------:R-:W-:Y:S02]  /*9820*/  FMUL.FTZ R26, R0.reuse, R138 ;  /* 0x0000008a001a7220 */ /* 0x040fe40000410000 */
[----:B------:R-:W-:Y:S01]  /*9830*/  FMUL.FTZ R27, R0, R139 ;  /* 0x0000008b001b7220 */ /* 0x000fe20000410000 */
[C---:B------:R-:W-:Y:S01]  /*9840*/  HMMA.16816.F32 R8, R176.reuse, R20, R8 ;  /* 0x00000014b008723c */ /* 0x040fe20000001808 */
[----:B------:R-:W-:Y:S03]  /*9850*/  LDSM.16.MT88.4 R136, [R227+0x100] ;  /* 0x00010000e388783b */ /* 0x000fe60000004200 */
[----:B------:R-:W-:Y:S02]  /*9860*/  FMUL.FTZ R12, R2, R184 ;  /* 0x000000b8020c7220 */ /* 0x000fe40000410000 */
[C---:B------:R-:W-:Y:S01]  /*9870*/  FMUL.FTZ R14, R0.reuse, R186 ;  /* 0x000000ba000e7220 */ /* 0x040fe20000410000 */
[----:B------:R-:W-:Y:S01]  /*9880*/  MOV R186, R44 ;  /* 0x0000002c00ba7202 */ /* 0x000fe20000000f00 */
[C---:B------:R-:W-:Y:S01]  /*9890*/  FMUL.FTZ R15, R0.reuse, R187 ;  /* 0x000000bb000f7220 */ /* 0x040fe20000410000 */
[----:B------:R-:W-:Y:S03]  /*98a0*/  MOV R187, R42 ;  /* 0x0000002a00bb7202 */ /* 0x000fe60000000f00 */
[C---:B------:R-:W-:Y:S02]  /*98b0*/  FMUL.FTZ R20, R165.reuse, R132 ;  /* 0x00000084a5147220 */ /* 0x040fe40000410000 */
[C---:B------:R-:W-:Y:S01]  /*98c0*/  FMUL.FTZ R21, R165.reuse, R133 ;  /* 0x00000085a5157220 */ /* 0x040fe20000410000 */
[-C--:B------:R-:W-:Y:S03]  /*98d0*/  HMMA.16816.F32 R12, R176, R22.reuse, R12 ;  /* 0x00000016b00c723c */ /* 0x080fe6000000180c */
[C---:B------:R-:W-:Y:S02]  /*98e0*/  FMUL.FTZ R30, R0.reuse, R142 ;  /* 0x0000008e001e7220 */ /* 0x040fe40000410000 */
[C---:B------:R-:W-:Y:S02]  /*98f0*/  FMUL.FTZ R31, R0.reuse, R143 ;  /* 0x0000008f001f7220 */ /* 0x040fe40000410000 */
[C---:B------:R-:W-:Y:S01]  /*9900*/  FMUL.FTZ R42, R0.reuse, R154 ;  /* 0x0000009a002a7220 */ /* 0x040fe20000410000 */
[C---:B------:R-:W-:Y:S04]  /*9910*/  HMMA.16816.F32 R16, R192.reuse, R22, R16 ;  /* 0x00000016c010723c */ /* 0x040fe80000001810 */
[----:B------:R-:W-:Y:S02]  /*9920*/  FMUL.FTZ R43, R0, R155 ;  /* 0x0000009b002b7220 */ /* 0x000fe40000410000 */
[----:B------:R-:W-:Y:S01]  /*9930*/  FMUL.FTZ R44, R2, R156 ;  /* 0x0000009c022c7220 */ /* 0x000fe20000410000 */
[----:B------:R-:W-:Y:S01]  /*9940*/  MOV R156, R145 ;  /* 0x00000091009c7202 */ /* 0x000fe20000000f00 */
[C---:B------:R-:W-:Y:S01]  /*9950*/  FMUL.FTZ R22, R164.reuse, R134 ;  /* 0x00000086a4167220 */ /* 0x040fe20000410000 */
[----:B------:R-:W-:Y:S03]  /*9960*/  LDSM.16.MT88.4 R152, [R227+0x900] ;  /* 0x00090000e398783b */ /* 0x000fe60000004200 */
[----:B------:R-:W-:Y:S02]  /*9970*/  FMUL.FTZ R23, R164, R135 ;  /* 0x00000087a4177220 */ /* 0x000fe40000410000 */
[C---:B------:R-:W-:Y:S01]  /*9980*/  FMUL.FTZ R46, R0.reuse, R158 ;  /* 0x0000009e002e7220 */ /* 0x040fe20000410000 */
[----:B------:R-:W-:Y:S01]  /*9990*/  MOV R158, R183 ;  /* 0x000000b7009e7202 */ /* 0x000fe20000000f00 */
[C---:B------:R-:W-:Y:S01]  /*99a0*/  FMUL.FTZ R47, R0.reuse, R159 ;  /* 0x0000009f002f7220 */ /* 0x040fe20000410000 */
[----:B------:R-:W2:Y:S01]  /*99b0*/  LDSM.16.MT88.4 R132, [R228+0x100] ;  /* 0x00010000e484783b */ /* 0x000ea20000004200 */
[C---:B------:R-:W-:Y:S01]  /*99c0*/  FMUL.FTZ R58, R0.reuse, R58 ;  /* 0x0000003a003a7220 */ /* 0x040fe20000410000 */
[-C--:B------:R-:W-:Y:S03]  /*99d0*/  HMMA.16816.F32 R20, R192, R36.reuse, R20 ;  /* 0x00000024c014723c */ /* 0x080fe60000001814 */
[C---:B------:R-:W-:Y:S01]  /*99e0*/  FMUL.FTZ R59, R0.reuse, R59 ;  /* 0x0000003b003b7220 */ /* 0x040fe20000410000 */
[----:B------:R-:W-:Y:S01]  /*99f0*/  MOV R183, R197 ;  /* 0x000000c500b77202 */ /* 0x000fe20000000f00 */
[C---:B------:R-:W-:Y:S02]  /*9a00*/  FMUL.FTZ R62, R0.reuse, R62 ;  /* 0x0000003e003e7220 */ /* 0x040fe40000410000 */
[C---:B------:R-:W-:Y:S01]  /*9a10*/  FMUL.FTZ R63, R0.reuse, R63 ;  /* 0x0000003f003f7220 */ /* 0x040fe20000410000 */
[C---:B------:R-:W-:Y:S04]  /*9a20*/  HMMA.16816.F32 R24, R176.reuse, R36, R24 ;  /* 0x00000024b018723c */ /* 0x040fe80000001818 */
[C---:B------:R-:W-:Y:S02]  /*9a30*/  FMUL.FTZ R74, R0.reuse, R74 ;  /* 0x0000004a004a7220 */ /* 0x040fe40000410000 */
[C---:B------:R-:W-:Y:S02]  /*9a40*/  FMUL.FTZ R75, R0.reuse, R75 ;  /* 0x0000004b004b7220 */ /* 0x040fe40000410000 */
[-C--:B------:R-:W-:Y:S04]  /*9a50*/  HMMA.16816.F32 R28, R176, R38.reuse, R28 ;  /* 0x00000026b01c723c */ /* 0x080fe8000000181c */
[C---:B------:R-:W-:Y:S02]  /*9a60*/  FMUL.FTZ R36, R165.reuse, R148 ;  /* 0x00000094a5247220 */ /* 0x040fe40000410000 */
[C---:B------:R-:W-:Y:S02]  /*9a70*/  FMUL.FTZ R37, R165.reuse, R149 ;  /* 0x00000095a5257220 */ /* 0x040fe40000410000 */
[C---:B------:R-:W-:Y:S04]  /*9a80*/  HMMA.16816.F32 R32, R192.reuse, R38, R32 ;  /* 0x00000026c020723c */ /* 0x040fe80000001820 */
[C---:B------:R-:W-:Y:S02]  /*9a90*/  FMUL.FTZ R78, R0.reuse, R78 ;  /* 0x0000004e004e7220 */ /* 0x040fe40000410000 */
[----:B------:R-:W-:Y:S02]  /*9aa0*/  FMUL.FTZ R79, R0, R79 ;  /* 0x0000004f004f7220 */ /* 0x000fe40000410000 */
[C---:B------:R-:W-:Y:S04]  /*9ab0*/  FMUL.FTZ R38, R164.reuse, R150 ;  /* 0x00000096a4267220 */ /* 0x040fe80000410000 */
[----:B------:R-:W-:Y:S02]  /*9ac0*/  FMUL.FTZ R39, R164, R151 ;  /* 0x00000097a4277220 */ /* 0x000fe40000410000 */
[----:B------:R-:W-:Y:S01]  /*9ad0*/  LDSM.16.MT88.4 R148, [R228+0x900] ;  /* 0x00090000e494783b */ /* 0x000fe20000004200 */
[C---:B------:R-:W-:Y:S02]  /*9ae0*/  FMUL.FTZ R90, R0.reuse, R90 ;  /* 0x0000005a005a7220 */ /* 0x040fe40000410000 */
[----:B------:R-:W-:Y:S02]  /*9af0*/  FMUL.FTZ R91, R0, R91 ;  /* 0x0000005b005b7220 */ /* 0x000fe40000410000 */
[-C--:B--2---:R-:W-:Y:S03]  /*9b00*/  HMMA.16816.F32 R36, R192, R132.reuse, R36 ;  /* 0x00000084c024723c */ /* 0x084fe60000001824 */
[C---:B------:R-:W-:Y:S02]  /*9b10*/  FMUL.FTZ R92, R2.reuse, R92 ;  /* 0x0000005c025c7220 */ /* 0x040fe40000410000 */
[----:B------:R-:W-:Y:S02]  /*9b20*/  FMUL.FTZ R93, R2, R93 ;  /* 0x0000005d025d7220 */ /* 0x000fe40000410000 */
[C---:B------:R-:W-:Y:S01]  /*9b30*/  FMUL.FTZ R94, R0.reuse, R94 ;  /* 0x0000005e005e7220 */ /* 0x040fe20000410000 */
[C---:B------:R-:W-:Y:S04]  /*9b40*/  HMMA.16816.F32 R40, R176.reuse, R132, R40 ;  /* 0x00000084b028723c */ /* 0x040fe80000001828 */
[----:B------:R-:W-:Y:S02]  /*9b50*/  FMUL.FTZ R95, R0, R95 ;  /* 0x0000005f005f7220 */ /* 0x000fe40000410000 */
[C---:B------:R-:W-:Y:S02]  /*9b60*/  FMUL.FTZ R96, R165.reuse, R96 ;  /* 0x00000060a5607220 */ /* 0x040fe40000410000 */
[-C--:B------:R-:W-:Y:S04]  /*9b70*/  HMMA.16816.F32 R44, R176, R134.reuse, R44 ;  /* 0x00000086b02c723c */ /* 0x080fe8000000182c */
[----:B------:R-:W-:Y:S02]  /*9b80*/  FMUL.FTZ R97, R165, R97 ;  /* 0x00000061a5617220 */ /* 0x000fe40000410000 */
[C---:B------:R-:W-:Y:S02]  /*9b90*/  FMUL.FTZ R98, R164.reuse, R98 ;  /* 0x00000062a4627220 */ /* 0x040fe40000410000 */
[C---:B------:R-:W-:Y:S01]  /*9ba0*/  HMMA.16816.F32 R48, R192.reuse, R134, R48 ;  /* 0x00000086c030723c */ /* 0x040fe20000001830 */
[----:B------:R-:W2:Y:S03]  /*9bb0*/  LDSM.16.MT88.4 R132, [R225+0x1900] ;  /* 0x00190000e184783b */ /* 0x000ea60000004200 */
[C---:B------:R-:W-:Y:S02]  /*9bc0*/  FMUL.FTZ R99, R164.reuse, R99 ;  /* 0x00000063a4637220 */ /* 0x040fe40000410000 */
[--C-:B-1----:R-:W-:Y:S02]  /*9bd0*/  FFMA.FTZ R140, R205, c[0x0][0x2d0], -R173.reuse ;  /* 0x0000b400cd8c7a23 */ /* 0x102fe400000108ad */
[-C--:B------:R-:W-:Y:S02]  /*9be0*/  HMMA.16816.F32 R52, R192, R136.reuse, R52 ;  /* 0x00000088c034723c */ /* 0x080fe40000001834 */
[----:B------:R1:W-:Y:S02]  /*9bf0*/  MUFU.EX2 R184, R140 ;  /* 0x0000008c00b87308 */ /* 0x0003e40000000800 */
[C---:B------:R-:W-:Y:S02]  /*9c00*/  FMUL.FTZ R100, R165.reuse, R100 ;  /* 0x00000064a5647220 */ /* 0x040fe40000410000 */
[----:B------:R-:W-:Y:S02]  /*9c10*/  FMUL.FTZ R101, R165, R101 ;  /* 0x00000065a5657220 */ /* 0x000fe40000410000 */
[C---:B------:R-:W-:Y:S04]  /*9c20*/  HMMA.16816.F32 R56, R176.reuse, R136, R56 ;  /* 0x00000088b038723c */ /* 0x040fe80000001838 */
[C---:B------:R-:W-:Y:S02]  /*9c30*/  FMUL.FTZ R102, R164.reuse, R102 ;  /* 0x00000066a4667220 */ /* 0x040fe40000410000 */
[----:B------:R-:W-:Y:S02]  /*9c40*/  FMUL.FTZ R103, R164, R103 ;  /* 0x00000067a4677220 */ /* 0x000fe40000410000 */
[-C--:B------:R-:W-:Y:S04]  /*9c50*/  HMMA.16816.F32 R60, R176, R138.reuse, R60 ;  /* 0x0000008ab03c723c */ /* 0x080fe8000000183c */
[----:B------:R-:W-:Y:S02]  /*9c60*/  FFMA.FTZ R136, R200, c[0x0][0x2d0], -R173 ;  /* 0x0000b400c8887a23 */ /* 0x000fe400000108ad */
[C---:B------:R-:W-:Y:S02]  /*9c70*/  FMUL.FTZ R104, R2.reuse, R104 ;  /* 0x0000006802687220 */ /* 0x040fe40000410000 */
[C---:B------:R-:W-:Y:S01]  /*9c80*/  HMMA.16816.F32 R64, R192.reuse, R138, R64 ;  /* 0x0000008ac040723c */ /* 0x040fe20000001840 */
[----:B------:R3:W-:Y:S03]  /*9c90*/  MUFU.EX2 R190, R136 ;  /* 0x0000008800be7308 */ /* 0x0007e60000000800 */
[----:B------:R-:W-:Y:S02]  /*9ca0*/  FMUL.FTZ R105, R2, R105 ;  /* 0x0000006902697220 */ /* 0x000fe40000410000 */
[C---:B------:R-:W-:Y:S02]  /*9cb0*/  FMUL.FTZ R106, R0.reuse, R106 ;  /* 0x0000006a006a7220 */ /* 0x040fe40000410000 */
[----:B------:R-:W-:Y:S01]  /*9cc0*/  FMUL.FTZ R107, R0, R107 ;  /* 0x0000006b006b7220 */ /* 0x000fe20000410000 */
[-C--:B--2---:R-:W-:Y:S03]  /*9cd0*/  HMMA.16816.F32 R68, R192, R132.reuse, R68 ;  /* 0x00000084c044723c */ /* 0x084fe60000001844 */
[--C-:B-1----:R-:W-:Y:S02]  /*9ce0*/  FFMA.FTZ R140, R208, c[0x0][0x2d0], -R174.reuse ;  /* 0x0000b400d08c7a23 */ /* 0x102fe400000108ae */
[C---:B------:R-:W-:Y:S02]  /*9cf0*/  FMUL.FTZ R108, R2.reuse, R108 ;  /* 0x0000006c026c7220 */ /* 0x040fe40000410000 */
[----:B------:R1:W-:Y:S01]  /*9d00*/  MUFU.EX2 R200, R140 ;  /* 0x0000008c00c87308 */ /* 0x0003e20000000800 */
[C---:B------:R-:W-:Y:S04]  /*9d10*/  HMMA.16816.F32 R72, R176.reuse, R132, R72 ;  /* 0x00000084b048723c */ /* 0x040fe80000001848 */
[----:B------:R-:W-:Y:S02]  /*9d20*/  FMUL.FTZ R109, R2, R109 ;  /* 0x0000006d026d7220 */ /* 0x000fe40000410000 */
[C---:B------:R-:W-:Y:S02]  /*9d30*/  FMUL.FTZ R110, R0.reuse, R110 ;  /* 0x0000006e006e7220 */ /* 0x040fe40000410000 */
[-C--:B------:R-:W-:Y:S01]  /*9d40*/  HMMA.16816.F32 R76, R176, R134.reuse, R76 ;  /* 0x00000086b04c723c */ /* 0x080fe2000000184c */
[----:B---3--:R-:W2:Y:S03]  /*9d50*/  LDSM.16.MT88.4 R136, [R226+0x1900] ;  /* 0x00190000e288783b */ /* 0x008ea60000004200 */
[--C-:B------:R-:W-:Y:S02]  /*9d60*/  FFMA.FTZ R132, R203, c[0x0][0x2d0], -R174.reuse ;  /* 0x0000b400cb847a23 */ /* 0x100fe400000108ae */
[----:B------:R-:W-:Y:S02]  /*9d70*/  FMUL.FTZ R111, R0, R111 ;  /* 0x0000006f006f7220 */ /* 0x000fe40000410000 */
[C---:B------:R-:W-:Y:S01]  /*9d80*/  HMMA.16816.F32 R80, R192.reuse, R134, R80 ;  /* 0x00000086c050723c */ /* 0x040fe20000001850 */
[----:B------:R3:W4:Y:S03]  /*9d90*/  MUFU.EX2 R162, R132 ;  /* 0x0000008400a27308 */ /* 0x0007260000000800 */
[C---:B------:R-:W-:Y:S02]  /*9da0*/  FMUL.FTZ R112, R165.reuse, R112 ;  /* 0x00000070a5707220 */ /* 0x040fe40000410000 */
[----:B------:R-:W-:Y:S02]  /*9db0*/  FMUL.FTZ R113, R165, R113 ;  /* 0x00000071a5717220 */ /* 0x000fe40000410000 */
[----:B-1----:R-:W-:Y:S04]  /*9dc0*/  FFMA.FTZ R140, R207, c[0x0][0x2d0], -R175 ;  /* 0x0000b400cf8c7a23 */ /* 0x002fe800000108af */
[----:B------:R1:W-:Y:S01]  /*9dd0*/  MUFU.EX2 R252, R140 ;  /* 0x0000008c00fc7308 */ /* 0x0003e20000000800 */
[C---:B------:R-:W-:Y:S02]  /*9de0*/  FMUL.FTZ R114, R164.reuse, R114 ;  /* 0x00000072a4727220 */ /* 0x040fe40000410000 */
[----:B------:R-:W-:Y:S02]  /*9df0*/  FMUL.FTZ R115, R164, R115 ;  /* 0x00000073a4737220 */ /* 0x000fe40000410000 */
[C---:B------:R-:W-:Y:S02]  /*9e00*/  FMUL.FTZ R120, R2.reuse, R120 ;  /* 0x0000007802787220 */ /* 0x040fe40000410000 */
[----:B------:R-:W-:Y:S02]  /*9e10*/  FMUL.FTZ R121, R2, R121 ;  /* 0x0000007902797220 */ /* 0x000fe40000410000 */
[C---:B------:R-:W-:Y:S02]  /*9e20*/  FMUL.FTZ R122, R0.reuse, R122 ;  /* 0x0000007a007a7220 */ /* 0x040fe40000410000 */
[----:B------:R-:W-:Y:S02]  /*9e30*/  FMUL.FTZ R123, R0, R123 ;  /* 0x0000007b007b7220 */ /* 0x000fe40000410000 */
[----:B---3--:R-:W-:Y:S02]  /*9e40*/  FFMA.FTZ R132, R204, c[0x0][0x2d0], -R173 ;  /* 0x0000b400cc847a23 */ /* 0x008fe400000108ad */
[C---:B------:R-:W-:Y:S02]  /*9e50*/  FMUL.FTZ R124, R2.reuse, R124 ;  /* 0x0000007c027c7220 */ /* 0x040fe40000410000 */
[----:B------:R3:W5:Y:S01]  /*9e60*/  MUFU.EX2 R163, R132 ;  /* 0x0000008400a37308 */ /* 0x0007620000000800 */
[----:B------:R-:W-:Y:S02]  /*9e70*/  FMUL.FTZ R125, R2, R125 ;  /* 0x0000007d027d7220 */ /* 0x000fe40000410000 */
[C---:B------:R-:W-:Y:S01]  /*9e80*/  FMUL.FTZ R126, R0.reuse, R126 ;  /* 0x0000007e007e7220 */ /* 0x040fe20000410000 */
[-C--:B--2---:R-:W-:Y:S03]  /*9e90*/  HMMA.16816.F32 R84, R192, R136.reuse, R84 ;  /* 0x00000088c054723c */ /* 0x084fe60000001854 */
[--C-:B-1----:R-:W-:Y:S02]  /*9ea0*/  FFMA.FTZ R140, R211, c[0x0][0x2d0], -R175.reuse ;  /* 0x0000b400d38c7a23 */ /* 0x102fe400000108af */
[----:B------:R-:W-:Y:S02]  /*9eb0*/  FMUL.FTZ R127, R0, R127 ;  /* 0x0000007f007f7220 */ /* 0x000fe40000410000 */
[----:B------:R1:W-:Y:S01]  /*9ec0*/  MUFU.EX2 R251, R140 ;  /* 0x0000008c00fb7308 */ /* 0x0003e20000000800 */
[C---:B------:R-:W-:Y:S04]  /*9ed0*/  HMMA.16816.F32 R88, R176.reuse, R136, R88 ;  /* 0x00000088b058723c */ /* 0x040fe80000001858 */
[C---:B------:R-:W-:Y:S02]  /*9ee0*/  FMUL.FTZ R128, R165.reuse, R128 ;  /* 0x00000080a5807220 */ /* 0x040fe40000410000 */
[----:B------:R-:W-:Y:S02]  /*9ef0*/  FMUL.FTZ R129, R165, R129 ;  /* 0x00000081a5817220 */ /* 0x000fe40000410000 */
[-C--:B------:R-:W-:Y:S01]  /*9f00*/  HMMA.16816.F32 R92, R176, R138.reuse, R92 ;  /* 0x0000008ab05c723c */ /* 0x080fe2000000185c */
[----:B---3--:R-:W2:Y:S03]  /*9f10*/  LDSM.16.MT88.4 R132, [R228+0x1900] ;  /* 0x00190000e484783b */ /* 0x008ea60000004200 */
[----:B------:R-:W-:Y:S02]  /*9f20*/  FFMA.FTZ R136, R209, c[0x0][0x2d0], -R174 ;  /* 0x0000b400d1887a23 */ /* 0x000fe400000108ae */
[C---:B------:R-:W-:Y:S02]  /*9f30*/  FMUL.FTZ R130, R164.reuse, R130 ;  /* 0x00000082a4827220 */ /* 0x040fe40000410000 */
[C---:B------:R-:W-:Y:S01]  /*9f40*/  HMMA.16816.F32 R96, R192.reuse, R138, R96 ;  /* 0x0000008ac060723c */ /* 0x040fe20000001860 */
[----:B------:R3:W-:Y:S03]  /*9f50*/  MUFU.EX2 R147, R136 ;  /* 0x0000008800937308 */ /* 0x0007e60000000800 */
[C---:B------:R-:W-:Y:S02]  /*9f60*/  FMUL.FTZ R131, R164.reuse, R131 ;  /* 0x00000083a4837220 */ /* 0x040fe40000410000 */
[C---:B------:R-:W-:Y:S01]  /*9f70*/  FMUL.FTZ R116, R165.reuse, R116 ;  /* 0x00000074a5747220 */ /* 0x040fe20000410000 */
[----:B-1----:R-:W-:Y:S01]  /*9f80*/  LDSM.16.MT88.4 R140, [R225+0x900] ;  /* 0x00090000e18c783b */ /* 0x002fe20000004200 */
[----:B------:R-:W-:Y:S04]  /*9f90*/  FMUL.FTZ R117, R165, R117 ;  /* 0x00000075a5757220 */ /* 0x000fe80000410000 */
[C---:B------:R-:W-:Y:S02]  /*9fa0*/  FMUL.FTZ R118, R164.reuse, R118 ;  /* 0x00000076a4767220 */ /* 0x040fe40000410000 */
[----:B------:R-:W-:Y:S02]  /*9fb0*/  FMUL.FTZ R119, R164, R119 ;  /* 0x00000077a4777220 */ /* 0x000fe40000410000 */
[--C-:B---3--:R-:W-:Y:S04]  /*9fc0*/  FFMA.FTZ R136, R206, c[0x0][0x2d0], -R175.reuse ;  /* 0x0000b400ce887a23 */ /* 0x108fe800000108af */
[----:B------:R1:W3:Y:S01]  /*9fd0*/  MUFU.EX2 R159, R136 ;  /* 0x00000088009f7308 */ /* 0x0002e20000000800 */
[-C--:B--2---:R-:W-:Y:S08]  /*9fe0*/  HMMA.16816.F32 R100, R192, R132.reuse, R100 ;  /* 0x00000084c064723c */ /* 0x084ff00000001864 */
[C---:B------:R-:W-:Y:S07]  /*9ff0*/  HMMA.16816.F32 R104, R176.reuse, R132, R104 ;  /* 0x00000084b068723c */ /* 0x040fee0000001868 */
[----:B------:R-:W-:Y:S01]  /*a000*/  FFMA.FTZ R132, R212, c[0x0][0x2d0], -R175 ;  /* 0x0000b400d4847a23 */ /* 0x000fe200000108af */
[-C--:B------:R-:W-:Y:S01]  /*a010*/  HMMA.16816.F32 R108, R176, R134.reuse, R108 ;  /* 0x00000086b06c723c */ /* 0x080fe2000000186c */
[----:B-1----:R-:W1:Y:S02]  /*a020*/  LDSM.16.MT88.4 R136, [R227+0x1900] ;  /* 0x00190000e388783b */ /* 0x002e640000004200 */
[----:B------:R2:W1:Y:S01]  /*a030*/  MUFU.EX2 R250, R132 ;  /* 0x0000008400fa7308 */ /* 0x0004620000000800 */
[----:B----4-:R-:W-:Y:S04]  /*a040*/  F2FP.PACK_AB R133, R162, R191 ;  /* 0x000000bfa285723e */ /* 0x010fe800000000ff */
[C---:B------:R-:W-:Y:S07]  /*a050*/  HMMA.16816.F32 R112, R192.reuse, R134, R112 ;  /* 0x00000086c070723c */ /* 0x040fee0000001870 */
[----:B-----5:R-:W-:Y:S01]  /*a060*/  F2FP.PACK_AB R134, R184, R163 ;  /* 0x000000a3b886723e */ /* 0x020fe200000000ff */
[--C-:B--2---:R-:W-:Y:S04]  /*a070*/  FFMA.FTZ R132, R199, c[0x0][0x2d0], -R166.reuse ;  /* 0x0000b400c7847a23 */ /* 0x104fe800000108a6 */
[----:B------:R2:W-:Y:S01]  /*a080*/  MUFU.EX2 R212, R132 ;  /* 0x0000008400d47308 */ /* 0x0005e20000000800 */
[-C--:B-1----:R-:W-:Y:S08]  /*a090*/  HMMA.16816.F32 R116, R192, R136.reuse, R116 ;  /* 0x00000088c074723c */ /* 0x082ff00000001874 */
[C---:B------:R-:W-:Y:S04]  /*a0a0*/  HMMA.16816.F32 R120, R176.reuse, R136, R120 ;  /* 0x00000088b078723c */ /* 0x040fe80000001878 */
[--C-:B--2---:R-:W-:Y:S03]  /*a0b0*/  FFMA.FTZ R132, R210, c[0x0][0x2d0], -R166.reuse ;  /* 0x0000b400d2847a23 */ /* 0x104fe600000108a6 */
[----:B---3--:R-:W-:Y:S01]  /*a0c0*/  F2FP.PACK_AB R136, R252, R159 ;  /* 0x0000009ffc88723e */ /* 0x008fe200000000ff */
[-C--:B------:R-:W-:Y:S01]  /*a0d0*/  HMMA.16816.F32 R124, R176, R138.reuse, R124 ;  /* 0x0000008ab07c723c */ /* 0x080fe2000000187c */
[----:B------:R1:W2:Y:S07]  /*a0e0*/  MUFU.EX2 R211, R132 ;  /* 0x0000008400d37308 */ /* 0x0002ae0000000800 */
[----:B------:R-:W-:Y:S07]  /*a0f0*/  HMMA.16816.F32 R128, R192, R138, R128 ;  /* 0x0000008ac080723c */ /* 0x000fee0000001880 */
[----:B------:R-:W-:Y:S01]  /*a100*/  F2FP.PACK_AB R138, R250, R251 ;  /* 0x000000fbfa8a723e */ /* 0x000fe200000000ff */
[--C-:B-1----:R-:W-:Y:S01]  /*a110*/  FFMA.FTZ R132, R213, c[0x0][0x2d0], -R166.reuse ;  /* 0x0000b400d5847a23 */ /* 0x102fe200000108a6 */
[----:B------:R-:W-:Y:S02]  /*a120*/  MOV R213, R147 ;  /* 0x0000009300d57202 */ /* 0x000fe40000000f00 */
[----:B------:R-:W1:Y:S01]  /*a130*/  LDSM.16.MT88.4 R144, [R226+0x900] ;  /* 0x00090000e290783b */ /* 0x000e620000004200 */
[----:B------:R3:W-:Y:S01]  /*a140*/  MUFU.EX2 R210, R132 ;  /* 0x0000008400d27308 */ /* 0x0007e20000000800 */
[----:B------:R-:W-:Y:S02]  /*a150*/  F2FP.PACK_AB R135, R213, R200 ;  /* 0x000000c8d587723e */ /* 0x000fe400000000ff */
[----:B--2---:R-:W-:Y:S01]  /*a160*/  F2FP.PACK_AB R137, R211, R212 ;  /* 0x000000d4d389723e */ /* 0x004fe200000000ff */
[----:B---3--:R-:W-:Y:S06]  /*a170*/  FFMA.FTZ R132, R198, c[0x0][0x2d0], -R166 ;  /* 0x0000b400c6847a23 */ /* 0x008fec00000108a6 */
[----:B------:R2:W3:Y:S02]  /*a180*/  MUFU.EX2 R197, R132 ;  /* 0x0000008400c57308 */ /* 0x0004e40000000800 */
[----:B--2---:R-:W-:Y:S02]  /*a190*/  F2FP.PACK_AB R132, R160, R190 ;  /* 0x000000bea084723e */ /* 0x004fe400000000ff */
[----:B---3--:R-:W-:Y:S05]  /*a1a0*/  F2FP.PACK_AB R139, R197, R210 ;  /* 0x000000d2c58b723e */ /* 0x008fea00000000ff */
[-C--:B------:R-:W-:Y:S08]  /*a1b0*/  HMMA.16816.F32 R4, R132, R140.reuse, R4 ;  /* 0x0000008c8404723c */ /* 0x080ff00000001804 */
[C---:B------:R-:W-:Y:S08]  /*a1c0*/  HMMA.16816.F32 R8, R136.reuse, R140, R8 ;  /* 0x0000008c8808723c */ /* 0x040ff00000001808 */
[-C--:B------:R-:W-:Y:S08]  /*a1d0*/  HMMA.16816.F32 R12, R136, R142.reuse, R12 ;  /* 0x0000008e880c723c */ /* 0x080ff0000000180c */
[C---:B------:R-:W-:Y:S01]  /*a1e0*/  HMMA.16816.F32 R16, R132.reuse, R142, R16 ;  /* 0x0000008e8410723c */ /* 0x040fe20000001810 */
[----:B------:R-:W2:Y:S07]  /*a1f0*/  LDSM.16.MT88.4 R140, [R225+0x2100] ;  /* 0x00210000e18c783b */ /* 0x000eae0000004200 */
[-C--:B-1----:R-:W-:Y:S08]  /*a200*/  HMMA.16816.F32 R20, R132, R144.reuse, R20 ;  /* 0x000000908414723c */ /* 0x082ff00000001814 */
[C---:B------:R-:W-:Y:S07]  /*a210*/  HMMA.16816.F32 R24, R136.reuse, R144, R24 ;  /* 0x000000908818723c */ /* 0x040fee0000001818 */
[--C-:B------:R-:W-:Y:S01]  /*a220*/  FFMA.FTZ R144, R217, c[0x0][0x2d0], -R173.reuse ;  /* 0x0000b400d9907a23 */ /* 0x100fe200000108ad */
[-C--:B------:R-:W-:Y:S03]  /*a230*/  HMMA.16816.F32 R28, R136, R146.reuse, R28 ;  /* 0x00000092881c723c */ /* 0x080fe6000000181c */
[----:B------:R1:W-:Y:S01]  /*a240*/  MUFU.EX2 R208, R144 ;  /* 0x0000009000d07308 */ /* 0x0003e20000000800 */
[----:B------:R-:W-:Y:S04]  /*a250*/  MOV R217, R184 ;  /* 0x000000b800d97202 */ /* 0x000fe80000000f00 */
[C---:B------:R-:W-:Y:S08]  /*a260*/  HMMA.16816.F32 R32, R132.reuse, R146, R32 ;  /* 0x000000928420723c */ /* 0x040ff00000001820 */
[-C--:B------:R-:W-:Y:S08]  /*a270*/  HMMA.16816.F32 R36, R132, R148.reuse, R36 ;  /* 0x000000948424723c */ /* 0x080ff00000001824 */
[C---:B------:R-:W-:Y:S04]  /*a280*/  HMMA.16816.F32 R40, R136.reuse, R148, R40 ;  /* 0x000000948828723c */ /* 0x040fe80000001828 */
[--C-:B-1----:R-:W-:Y:S01]  /*a290*/  FFMA.FTZ R144, R218, c[0x0][0x2d0], -R173.reuse ;  /* 0x0000b400da907a23 */ /* 0x102fe200000108ad */
[----:B------:R-:W-:Y:S02]  /*a2a0*/  MOV R218, R200 ;  /* 0x000000c800da7202 */ /* 0x000fe40000000f00 */
[--C-:B------:R-:W-:Y:S01]  /*a2b0*/  FFMA.FTZ R148, R220, c[0x0][0x2d0], -R174.reuse ;  /* 0x0000b400dc947a23 */ /* 0x100fe200000108ae */
[-C--:B------:R-:W-:Y:S01]  /*a2c0*/  HMMA.16816.F32 R44, R136, R150.reuse, R44 ;  /* 0x00000096882c723c */ /* 0x080fe2000000182c */
[----:B------:R1:W-:Y:S03]  /*a2d0*/  MUFU.EX2 R209, R144 ;  /* 0x0000009000d17308 */ /* 0x0003e60000000800 */
[----:B------:R-:W-:Y:S04]  /*a2e0*/  MOV R220, R162 ;  /* 0x000000a200dc7202 */ /* 0x000fe80000000f00 */
[C---:B------:R-:W-:Y:S03]  /*a2f0*/  HMMA.16816.F32 R48, R132.reuse, R150, R48 ;  /* 0x000000968430723c */ /* 0x040fe60000001830 */
[----:B------:R3:W-:Y:S05]  /*a300*/  MUFU.EX2 R206, R148 ;  /* 0x0000009400ce7308 */ /* 0x0007ea0000000800 */
[-C--:B------:R-:W-:Y:S08]  /*a310*/  HMMA.16816.F32 R52, R132, R152.reuse, R52 ;  /* 0x000000988434723c */ /* 0x080ff00000001834 */
[C---:B------:R-:W-:Y:S04]  /*a320*/  HMMA.16816.F32 R56, R136.reuse, R152, R56 ;  /* 0x000000988838723c */ /* 0x040fe80000001838 */
[--C-:B-1----:R-:W-:Y:S01]  /*a330*/  FFMA.FTZ R144, R219, c[0x0][0x2d0], -R174.reuse ;  /* 0x0000b400db907a23 */ /* 0x102fe200000108ae */
[----:B------:R-:W-:Y:S02]  /*a340*/  MOV R219, R163 ;  /* 0x000000a300db7202 */ /* 0x000fe40000000f00 */
[----:B------:R-:W-:Y:S01]  /*a350*/  MOV R153, R183 ;  /* 0x000000b700997202 */ /* 0x000fe20000000f00 */
[-C--:B------:R-:W-:Y:S01]  /*a360*/  HMMA.16816.F32 R60, R136, R154.reuse, R60 ;  /* 0x0000009a883c723c */ /* 0x080fe2000000183c */
[----:B------:R1:W4:Y:S03]  /*a370*/  MUFU.EX2 R207, R144 ;  /* 0x0000009000cf7308 */ /* 0x0003260000000800 */
[--C-:B---3--:R-:W-:Y:S01]  /*a380*/  FFMA.FTZ R148, R221, c[0x0][0x2d0], -R173.reuse ;  /* 0x0000b400dd947a23 */ /* 0x108fe200000108ad */
[----:B------:R-:W-:Y:S01]  /*a390*/  MOV R221, R161 ;  /* 0x000000a100dd7202 */ /* 0x000fe20000000f00 */
[----:B------:R-:W-:Y:S01]  /*a3a0*/  FFMA.FTZ R173, R222, c[0x0][0x2d0], -R173 ;  /* 0x0000b400dead7a23 */ /* 0x000fe200000108ad */
[----:B------:R-:W-:Y:S01]  /*a3b0*/  MOV R222, R160 ;  /* 0x000000a000de7202 */ /* 0x000fe20000000f00 */
[C---:B------:R-:W-:Y:S01]  /*a3c0*/  HMMA.16816.F32 R64, R132.reuse, R154, R64 ;  /* 0x0000009a8440723c */ /* 0x040fe20000001840 */
[----:B------:R-:W-:Y:S02]  /*a3d0*/  LDSM.16.MT88.4 R160, [R228+0x1100] ;  /* 0x00110000e4a0783b */ /* 0x000fe40000004200 */
[----:B------:R3:W-:Y:S01]  /*a3e0*/  MUFU.EX2 R205, R148 ;  /* 0x0000009400cd7308 */ /* 0x0007e20000000800 */
[----:B------:R-:W-:Y:S03]  /*a3f0*/  MOV R152, R182 ;  /* 0x000000b600987202 */ /* 0x000fe60000000f00 */
[----:B------:R-:W-:Y:S01]  /*a400*/  MOV R155, R181 ;  /* 0x000000b5009b7202 */ /* 0x000fe20000000f00 */
[-C--:B--2---:R-:W-:Y:S04]  /*a410*/  HMMA.16816.F32 R68, R132, R140.reuse, R68 ;  /* 0x0000008c8444723c */ /* 0x084fe80000001844 */
[----:B------:R-:W-:Y:S01]  /*a420*/  MOV R154, R196 ;  /* 0x000000c4009a7202 */ /* 0x000fe20000000f00 */
[----:B------:R4:W2:Y:S03]  /*a430*/  MUFU.EX2 R204, R173 ;  /* 0x000000ad00cc7308 */ /* 0x0008a60000000800 */
[C---:B------:R-:W-:Y:S01]  /*a440*/  HMMA.16816.F32 R72, R136.reuse, R140, R72 ;  /* 0x0000008c8848723c */ /* 0x040fe20000001848 */
[----:B-1----:R-:W1:Y:S06]  /*a450*/  LDSM.16.MT88.4 R144, [R226+0x2100] ;  /* 0x00210000e290783b */ /* 0x002e6c0000004200 */
[--C-:B------:R-:W-:Y:S01]  /*a460*/  FFMA.FTZ R140, R223, c[0x0][0x2d0], -R174.reuse ;  /* 0x0000b400df8c7a23 */ /* 0x100fe200000108ae */
[-C--:B------:R-:W-:Y:S03]  /*a470*/  HMMA.16816.F32 R76, R136, R142.reuse, R76 ;  /* 0x0000008e884c723c */ /* 0x080fe6000000184c */
[----:B------:R5:W-:Y:S01]  /*a480*/  MUFU.EX2 R203, R140 ;  /* 0x0000008c00cb7308 */ /* 0x000be20000000800 */
[----:B---3--:R-:W3:Y:S01]  /*a490*/  LDSM.16.MT88.4 R148, [R228+0x2100] ;  /* 0x00210000e494783b */ /* 0x008ee20000004200 */
[----:B------:R-:W-:Y:S01]  /*a4a0*/  FFMA.FTZ R174, R246, c[0x0][0x2d0], -R174 ;  /* 0x0000b400f6ae7a23 */ /* 0x000fe200000108ae */
[----:B------:R-:W-:Y:S02]  /*a4b0*/  MOV R223, R159 ;  /* 0x0000009f00df7202 */ /* 0x000fe40000000f00 */
[C---:B------:R-:W-:Y:S04]  /*a4c0*/  HMMA.16816.F32 R80, R132.reuse, R142, R80 ;  /* 0x0000008e8450723c */ /* 0x040fe80000001850 */
[----:B------:R-:W-:Y:S01]  /*a4d0*/  MOV R159, R185 ;  /* 0x000000b9009f7202 */ /* 0x000fe20000000f00 */
[----:B------:R2:W-:Y:S01]  /*a4e0*/  MUFU.EX2 R202, R174 ;  /* 0x000000ae00ca7308 */ /* 0x0005e20000000800 */
[----:B----4-:R-:W-:Y:S02]  /*a4f0*/  F2FP.PACK_AB R173, R206, R207 ;  /* 0x000000cfcead723e */ /* 0x010fe400000000ff */
[----:B------:R-:W-:Y:S04]  /*a500*/  MOV R246, R158 ;  /* 0x0000009e00f67202 */ /* 0x000fe80000000f00 */
[----:B------:R-:W-:Y:S01]  /*a510*/  MOV R158, R186 ;  /* 0x000000ba009e7202 */ /* 0x000fe20000000f00 */
[--C-:B-----5:R-:W-:Y:S01]  /*a520*/  FFMA.FTZ R140, R244, c[0x0][0x2d0], -R175.reuse ;  /* 0x0000b400f48c7a23 */ /* 0x120fe200000108af */
[----:B------:R-:W-:Y:S03]  /*a530*/  MOV R244, R191 ;  /* 0x000000bf00f47202 */ /* 0x000fe60000000f00 */
[----:B------:R4:W-:Y:S01]  /*a540*/  MUFU.EX2 R201, R140 ;  /* 0x0000008c00c97308 */ /* 0x0009e20000000800 */
[-C--:B-1----:R-:W-:Y:S03]  /*a550*/  HMMA.16816.F32 R84, R132, R144.reuse, R84 ;  /* 0x000000908454723c */ /* 0x082fe60000001854 */
[----:B--2---:R-:W-:Y:S05]  /*a560*/  F2FP.PACK_AB R174, R204, R205 ;  /* 0x000000cdccae723e */ /* 0x004fea00000000ff */
[C---:B------:R-:W-:Y:S07]  /*a570*/  HMMA.16816.F32 R88, R136.reuse, R144, R88 ;  /* 0x000000908858723c */ /* 0x040fee0000001858 */
[--C-:B------:R-:W-:Y:S01]  /*a580*/  FFMA.FTZ R144, R216, c[0x0][0x2d0], -R166.reuse ;  /* 0x0000b400d8907a23 */ /* 0x100fe200000108a6 */
[-C--:B------:R-:W-:Y:S04]  /*a590*/  HMMA.16816.F32 R92, R136, R146.reuse, R92 ;  /* 0x00000092885c723c */ /* 0x080fe8000000185c */
[----:B------:R-:W-:Y:S01]  /*a5a0*/  MOV R216, R171 ;  /* 0x000000ab00d87202 */ /* 0x000fe20000000f00 */
[--C-:B----4-:R-:W-:Y:S01]  /*a5b0*/  FFMA.FTZ R140, R245, c[0x0][0x2d0], -R175.reuse ;  /* 0x0000b400f58c7a23 */ /* 0x110fe200000108af */
[----:B------:R1:W-:Y:S02]  /*a5c0*/  MUFU.EX2 R171, R144 ;  /* 0x0000009000ab7308 */ /* 0x0003e40000000800 */
[C---:B------:R-:W-:Y:S04]  /*a5d0*/  HMMA.16816.F32 R96, R132.reuse, R146, R96 ;  /* 0x000000928460723c */ /* 0x040fe80000001860 */
[----:B------:R-:W-:Y:S04]  /*a5e0*/  MOV R245, R190 ;  /* 0x000000be00f57202 */ /* 0x000fe80000000f00 */
[-C--:B---3--:R-:W-:Y:S01]  /*a5f0*/  HMMA.16816.F32 R100, R132, R148.reuse, R100 ;  /* 0x000000948464723c */ /* 0x088fe20000001864 */
[----:B------:R2:W3:Y:S07]  /*a600*/  MUFU.EX2 R200, R140 ;  /* 0x0000008c00c87308 */ /* 0x0004ee0000000800 */
[C---:B------:R-:W-:Y:S04]  /*a610*/  HMMA.16816.F32 R104, R136.reuse, R148, R104 ;  /* 0x000000948868723c */ /* 0x040fe80000001868 */
[--C-:B-1----:R-:W-:Y:S04]  /*a620*/  FFMA.FTZ R144, R214, c[0x0][0x2d0], -R166.reuse ;  /* 0x0000b400d6907a23 */ /* 0x102fe800000108a6 */
[-C--:B------:R-:W-:Y:S01]  /*a630*/  HMMA.16816.F32 R108, R136, R150.reuse, R108 ;  /* 0x00000096886c723c */ /* 0x080fe2000000186c */
[----:B------:R1:W4:Y:S03]  /*a640*/  MUFU.EX2 R196, R144 ;  /* 0x0000009000c47308 */ /* 0x0003260000000800 */
[----:B------:R-:W-:Y:S02]  /*a650*/  MOV R149, R170 ;  /* 0x000000aa00957202 */ /* 0x000fe40000000f00 */
[----:B------:R-:W-:Y:S02]  /*a660*/  MOV R148, R180 ;  /* 0x000000b400947202 */ /* 0x000fe40000000f00 */
[C---:B------:R-:W-:Y:S04]  /*a670*/  HMMA.16816.F32 R112, R132.reuse, R150, R112 ;  /* 0x000000968470723c */ /* 0x040fe80000001870 */
[--C-:B--2---:R-:W-:Y:S01]  /*a680*/  FFMA.FTZ R140, R247, c[0x0][0x2d0], -R175.reuse ;  /* 0x0000b400f78c7a23 */ /* 0x104fe200000108af */
[----:B------:R-:W-:Y:S01]  /*a690*/  MOV R247, R189 ;  /* 0x000000bd00f77202 */ /* 0x000fe20000000f00 */
[----:B------:R-:W-:Y:S01]  /*a6a0*/  FFMA.FTZ R175, R248, c[0x0][0x2d0], -R175 ;  /* 0x0000b400f8af7a23 */ /* 0x000fe200000108af */
[----:B------:R-:W-:Y:S01]  /*a6b0*/  MOV R248, R188 ;  /* 0x000000bc00f87202 */ /* 0x000fe20000000f00 */
[----:B------:R2:W-:Y:S01]  /*a6c0*/  MUFU.EX2 R199, R140 ;  /* 0x0000008c00c77308 */ /* 0x0005e20000000800 */
[----:B------:R-:W-:Y:S03]  /*a6d0*/  LDSM.16.MT88.4 R188, [R225+0x1100] ;  /* 0x00110000e1bc783b */ /* 0x000fe60000004200 */
[----:B---3--:R-:W-:Y:S02]  /*a6e0*/  F2FP.PACK_AB R192, R200, R201 ;  /* 0x000000c9c8c0723e */ /* 0x008fe400000000ff */
[----:B------:R-:W-:Y:S02]  /*a6f0*/  MOV R214, R157 ;  /* 0x0000009d00d67202 */ /* 0x000fe40000000f00 */
[----:B------:R-:W-:Y:S02]  /*a700*/  MOV R157, R187 ;  /* 0x000000bb009d7202 */ /* 0x000fe40000000f00 */
[----:B------:R3:W5:Y:S01]  /*a710*/  MUFU.EX2 R198, R175 ;  /* 0x000000af00c67308 */ /* 0x0007620000000800 */
[--C-:B-1----:R-:W-:Y:S01]  /*a720*/  FFMA.FTZ R144, R215, c[0x0][0x2d0], -R166.reuse ;  /* 0x0000b400d7907a23 */ /* 0x102fe200000108a6 */
[----:B----4-:R-:W-:Y:S01]  /*a730*/  F2FP.PACK_AB R193, R196, R171 ;  /* 0x000000abc4c1723e */ /* 0x010fe200000000ff */
[----:B------:R-:W-:Y:S01]  /*a740*/  FFMA.FTZ R166, R172, c[0x0][0x2d0], -R166 ;  /* 0x0000b400aca67a23 */ /* 0x000fe200000108a6 */
[----:B------:R-:W-:Y:S01]  /*a750*/  F2FP.PACK_AB R172, R209, R208 ;  /* 0x000000d0d1ac723e */ /* 0x000fe200000000ff */
[----:B------:R-:W4:Y:S05]  /*a760*/  LDL.LU R215, [R1+0x24] ;  /* 0x0000240001d77983 */ /* 0x000f2a0000300800 */
[----:B------:R1:W-:Y:S01]  /*a770*/  MUFU.EX2 R170, R144 ;  /* 0x0000009000aa7308 */ /* 0x0003e20000000800 */
[----:B--2---:R-:W2:Y:S09]  /*a780*/  LDSM.16.MT88.4 R140, [R227+0x2100] ;  /* 0x00210000e38c783b */ /* 0x004eb20000004200 */
[----:B------:R-:W1:Y:S01]  /*a790*/  MUFU.EX2 R166, R166 ;  /* 0x000000a600a67308 */ /* 0x000e620000000800 */
[----:B---3--:R-:W-:Y:S02]  /*a7a0*/  F2FP.PACK_AB R175, R202, R203 ;  /* 0x000000cbcaaf723e */ /* 0x008fe400000000ff */
[----:B-----5:R-:W-:Y:S01]  /*a7b0*/  F2FP.PACK_AB R194, R198, R199 ;  /* 0x000000c7c6c2723e */ /* 0x020fe200000000ff */
[----:B-1----:R-:W1:Y:S01]  /*a7c0*/  LDSM.16.MT88.4 R144, [R226+0x1100] ;  /* 0x00110000e290783b */ /* 0x002e620000004200 */
[----:B------:R-:W-:Y:S01]  /*a7d0*/  F2FP.PACK_AB R195, R166, R170 ;  /* 0x000000aaa6c3723e */ /* 0x000fe200000000ff */
[-C--:B--2---:R-:W-:Y:S08]  /*a7e0*/  HMMA.16816.F32 R116, R132, R140.reuse, R116 ;  /* 0x0000008c8474723c */ /* 0x084ff00000001874 */
[C---:B------:R-:W-:Y:S08]  /*a7f0*/  HMMA.16816.F32 R120, R136.reuse, R140, R120 ;  /* 0x0000008c8878723c */ /* 0x040ff00000001878 */
[-C--:B------:R-:W-:Y:S08]  /*a800*/  HMMA.16816.F32 R124, R136, R142.reuse, R124 ;  /* 0x0000008e887c723c */ /* 0x080ff0000000187c */
[----:B------:R-:W-:Y:S08]  /*a810*/  HMMA.16816.F32 R128, R132, R142, R128 ;  /* 0x0000008e8480723c */ /* 0x000ff00000001880 */
[-C--:B------:R-:W-:Y:S01]  /*a820*/  HMMA.16816.F32 R176, R172, R188.reuse, R4 ;  /* 0x000000bcacb0723c */ /* 0x080fe20000001804 */
[----:B------:R-:W2:Y:S07]  /*a830*/  LDSM.16.MT88.4 R4, [R227+0x1100] ;  /* 0x00110000e304783b */ /* 0x000eae0000004200 */
[C---:B------:R-:W-:Y:S01]  /*a840*/  HMMA.16816.F32 R180, R192.reuse, R188, R8 ;  /* 0x000000bcc0b4723c */ /* 0x040fe20000001808 */
[----:B------:R-:W3:Y:S07]  /*a850*/  LDSM.16.MT88.4 R8, [R225+0x2900] ;  /* 0x00290000e108783b */ /* 0x000eee0000004200 */
[-C--:B------:R-:W-:Y:S01]  /*a860*/  HMMA.16816.F32 R184, R192, R190.reuse, R12 ;  /* 0x000000bec0b8723c */ /* 0x080fe2000000180c */
[----:B------:R-:W5:Y:S07]  /*a870*/  LDSM.16.MT88.4 R12, [R226+0x2900] ;  /* 0x00290000e20c783b */ /* 0x000f6e0000004200 */
[C---:B------:R-:W-:Y:S01]  /*a880*/  HMMA.16816.F32 R188, R172.reuse, R190, R16 ;  /* 0x000000beacbc723c */ /* 0x040fe20000001810 */
[----:B------:R-:W2:Y:S07]  /*a890*/  LDSM.16.MT88.4 R16, [R228+0x2900] ;  /* 0x00290000e410783b */ /* 0x000eae0000004200 */
[-C--:B-1----:R-:W-:Y:S07]  /*a8a0*/  HMMA.16816.F32 R132, R172, R144.reuse, R20 ;  /* 0x00000090ac84723c */ /* 0x082fee0000001814 */
[----:B------:R-:W-:Y:S01]  /*a8b0*/  MOV R23, R148 ;  /* 0x0000009400177202 */ /* 0x000fe20000000f00 */
[C---:B------:R-:W-:Y:S01]  /*a8c0*/  HMMA.16816.F32 R136, R192.reuse, R144, R24 ;  /* 0x00000090c088723c */ /* 0x040fe20000001818 */
[----:B------:R-:W4:Y:S03]  /*a8d0*/  LDL.LU R24, [R1+0x20] ;  /* 0x0000200001187983 */ /* 0x000f260000300800 */
[----:B------:R-:W-:Y:S02]  /*a8e0*/  MOV R22, R149 ;  /* 0x0000009500167202 */ /* 0x000fe40000000f00 */
[----:B------:R-:W-:Y:S02]  /*a8f0*/  MOV R21, R154 ;  /* 0x0000009a00157202 */ /* 0x000fe40000000f00 */
[-C--:B------:R-:W-:Y:S01]  /*a900*/  HMMA.16816.F32 R140, R192, R146.reuse, R28 ;  /* 0x00000092c08c723c */ /* 0x080fe2000000181c */
[----:B------:R-:W4:Y:S03]  /*a910*/  LDL.LU R29, [R1+0x18] ;  /* 0x00001800011d7983 */ /* 0x000f260000300800 */
[----:B------:R-:W-:Y:S01]  /*a920*/  MOV R20, R155 ;  /* 0x0000009b00147202 */ /* 0x000fe20000000f00 */
[----:B------:R-:W4:Y:S01]  /*a930*/  LDL.LU R28, [R1+0x1c] ;  /* 0x00001c00011c7983 */ /* 0x000f220000300800 */
        /* <DEDUP_REMOVED lines=8> */
[----:B------:R-:W-:Y:S04]  /*a9c0*/  MOV R35, R156 ;  /* 0x0000009c00237202 */ /* 0x000fe80000000f00 */
[-C--:B------:R-:W-:Y:S08]  /*a9d0*/  HMMA.16816.F32 R156, R192, R162.reuse, R44 ;  /* 0x000000a2c09c723c */ /* 0x080ff0000000182c */
[C---:B------:R-:W-:Y:S08]  /*a9e0*/  HMMA.16816.F32 R160, R172.reuse, R162, R48 ;  /* 0x000000a2aca0723c */ /* 0x040ff00000001830 */
[-C--:B--2---:R-:W-:Y:S08]  /*a9f0*/  HMMA.16816.F32 R52, R172, R4.reuse, R52 ;  /* 0x00000004ac34723c */ /* 0x084ff00000001834 */
[C---:B------:R-:W-:Y:S08]  /*aa00*/  HMMA.16816.F32 R56, R192.reuse, R4, R56 ;  /* 0x00000004c038723c */ /* 0x040ff00000001838 */
[-C--:B------:R-:W-:Y:S08]  /*aa10*/  HMMA.16816.F32 R60, R192, R6.reuse, R60 ;  /* 0x00000006c03c723c */ /* 0x080ff0000000183c */
[C---:B------:R-:W-:Y:S01]  /*aa20*/  HMMA.16816.F32 R64, R172.reuse, R6, R64 ;  /* 0x00000006ac40723c */ /* 0x040fe20000001840 */
[----:B------:R-:W1:Y:S07]  /*aa30*/  LDSM.16.MT88.4 R4, [R227+0x2900] ;  /* 0x00290000e304783b */ /* 0x000e6e0000004200 */
[-C--:B---3--:R-:W-:Y:S08]  /*aa40*/  HMMA.16816.F32 R68, R172, R8.reuse, R68 ;  /* 0x00000008ac44723c */ /* 0x088ff00000001844 */
        /* <DEDUP_REMOVED lines=15> */
[----:B----4-:R-:W-:Y:S04]  /*ab40*/  FFMA.FTZ R8, R2, R24, R31 ;  /* 0x0000001802087223 */ /* 0x010fe8000001001f */
        /* <DEDUP_REMOVED lines=56> */
.L_x_1805:
[----:B------:R-:W3:Y:S01]  /*aed0*/  S2UR UR7, SR_CTAID.X ;  /* 0x00000000000779c3 */ /* 0x000ee20000002500 */
[----:B------:R-:W-:Y:S01]  /*aee0*/  ULDC.64 UR4, c[0x0][0x2c8] ;  /* 0x0000b20000047ab9 */ /* 0x000fe20000000a00 */
[----:B------:R-:W-:Y:S01]  /*aef0*/  PLOP3.LUT P0, PT, PT, PT, UP2, 0x40, 0x0 ;  /* 0x000000000000781c */ /* 0x000fe20003f0e828 */
[----:B---3--:R-:W-:-:S04]  /*af00*/  ULEA UR7, UR7, 0x7f, 0x7 ;  /* 0x0000007f07077891 */ /* 0x008fc8000f8e383f */
        /* <DEDUP_REMOVED lines=10> */
[----:B--2---:R-:W-:-:S04]  /*afb0*/  MOV R0, UR5 ;  /* 0x0000000500007c02 */ /* 0x004fc80008000f00 */
        /* <DEDUP_REMOVED lines=9> */
.L_x_1824:
[----:B------:R-:W-:-:S04]  /*b050*/  MOV R4, c[0x0][0x32c] ;  /* 0x0000cb0000047a02 */ /* 0x000fc80000000f00 */
[----:B------:R-:W-:-:S13]  /*b060*/  ISETP.NE.AND P0, PT, R4, 0x1, PT ;  /* 0x000000010400780c */ /* 0x000fda0003f05270 */
[----:B------:R-:W-:-:S05]  /*b070*/  @P0 IMAD.HI.U32 R4, R0, c[0x0][0x330], RZ ;  /* 0x0000cc0000040a27 */ /* 0x000fca00078e00ff */
[----:B------:R-:W-:-:S05]  /*b080*/  @P0 SHF.R.U32.HI R0, RZ, c[0x0][0x334], R4 ;  /* 0x0000cd00ff000a19 */ /* 0x000fca0000011604 */
.L_x_1825:
[----:B------:R-:W-:-:S05]  /*b090*/  IMAD R0, R0, c[0x0][0x32c], RZ ;  /* 0x0000cb0000007a24 */ /* 0x000fca00078e02ff */
[----:B------:R-:W-:-:S04]  /*b0a0*/  IMNMX R2, R2, R0, !PT ;  /* 0x0000000002027217 */ /* 0x000fc80007800200 */
.L_x_1823:
[----:B------:R-:W-:-:S05]  /*b0b0*/  IADD3 R2, R2, 0x2f, RZ ;  /* 0x0000002f02027810 */ /* 0x000fca0007ffe0ff */
[----:B------:R-:W-:-:S05]  /*b0c0*/  IMAD.HI R2, R2, 0x2aaaaaab, RZ ;  /* 0x2aaaaaab02027827 */ /* 0x000fca00078e02ff */
[----:B------:R-:W-:-:S04]  /*b0d0*/  SHF.R.U32.HI R251, RZ, 0x1f, R2 ;  /* 0x0000001ffffb7819 */ /* 0x000fc80000011602 */
[----:B------:R-:W-:-:S04]  /*b0e0*/  LEA.HI.SX32 R251, R2, R251, 0x1d ;  /* 0x000000fb02fb7211 */ /* 0x000fc800078feaff */
[----:B------:R-:W-:-:S04]  /*b0f0*/  IMNMX R251, R249, R251, !PT ;  /* 0x000000fbf9fb7217 */ /* 0x000fc80007800200 */
[----:B------:R-:W-:-:S13]  /*b100*/  ISETP.GE.AND P0, PT, R242, R251, PT ;  /* 0x000000fbf200720c */ /* 0x000fda0003f06270 */
[----:B------:R-:W-:Y:S05]  /*b110*/  @!P0 BRA `(.L_x_1826) ;  /* 0x00002d5000008947 */ /* 0x000fea0003800000 */
[----:B------:R-:W-:Y:S01]  /*b120*/  IMAD.MOV.U32 R2, RZ, RZ, R168 ;  /* 0x000000ffff027224 */ /* 0x000fe200078e00a8 */
[----:B------:R-:W-:Y:S01]  /*b130*/  MOV R170, R3 ;  /* 0x0000000300aa7202 */ /* 0x000fe20000000f00 */
[----:B--2---:R-:W-:Y:S01]  /*b140*/  IMAD.MOV.U32 R0, RZ, RZ, R169 ;  /* 0x000000ffff007224 */ /* 0x004fe200078e00a9 */
[----:B------:R-:W-:Y:S01]  /*b150*/  MOV R220, R242 ;  /* 0x000000f200dc7202 */ /* 0x000fe20000000f00 */
[----:B------:R-:W-:Y:S01]  /*b160*/  IMAD.MOV.U32 R164, RZ, RZ, R167 ;  /* 0x000000ffffa47224 */ /* 0x000fe200078e00a7 */
[----:B------:R-:W-:Y:S02]  /*b170*/  MOV R252, c[0x0][0x1e0] ;  /* 0x0000780000fc7a02 */ /* 0x000fe40000000f00 */
.L_x_1827:
[----:B------:R-:W2:Y:S01]  /*b180*/  LDL.64 R166, [R1+0x38] ;  /* 0x0000380001a67983 */ /* 0x000ea20000100a00 */
[----:B------:R-:W-:Y:S05]  /*b190*/  DEPBAR.LE SB0, 0x0 ;  /* 0x000080000000791a */ /* 0x000fea0000000000 */
[----:B------:R-:W-:Y:S01]  /*b1a0*/  BAR.SYNC.DEFER_BLOCKING 0x0 ;  /* 0x0000000000007b1d */ /* 0x000fe20000010000 */
[----:B------:R-:W-:Y:S02]  /*b1b0*/  ISETP.GT.AND P6, PT, R249, R220, PT ;  /* 0x000000dcf900720c */ /* 0x000fe40003fc4270 */
[C---:B------:R-:W-:Y:S11]  /*b1c0*/  IADD3 R242, R220.reuse, -0x1, RZ ;  /* 0xffffffffdcf27810 */ /* 0x040ff60007ffe0ff */
[----:B------:R-:W-:Y:S01]  /*b1d0*/  @!P6 SHF.R.S32.HI R3, RZ, 0x1f, R220 ;  /* 0x0000001fff03e819 */ /* 0x000fe200000114dc */
[C---:B------:R-:W-:Y:S04]  /*b1e0*/  @!P6 IMAD.WIDE.U32 R40, R220.reuse, c[0x0][0x208], RZ ;  /* 0x00008200dc28ea25 */ /* 0x040fe800078e00ff */
[----:B------:R-:W-:Y:S04]  /*b1f0*/  @!P6 IMAD R3, R3, c[0x0][0x208], RZ ;  /* 0x000082000303ea24 */ /* 0x000fe800078e02ff */
[----:B------:R-:W-:Y:S01]  /*b200*/  @!P6 IMAD R3, R220, c[0x0][0x20c], R3 ;  /* 0x00008300dc03ea24 */ /* 0x000fe200078e0203 */
[----:B------:R-:W2:Y:S04]  /*b210*/  LDL.64 R42, [R1+0x48] ;  /* 0x00004800012a7983 */ /* 0x000ea80000100a00 */
[----:B------:R-:W-:Y:S02]  /*b220*/  @!P6 IADD3 R3, R41, R3, RZ ;  /* 0x000000032903e210 */ /* 0x000fe40007ffe0ff */
[----:B-----5:R-:W-:Y:S03]  /*b230*/  LDSM.16.M88.4 R48, [R231+0x6100] ;  /* 0x00610000e730783b */ /* 0x020fe60000000200 */
[----:B------:R-:W-:Y:S05]  /*b240*/  @!P6 IMAD R165, R3, 0x30, RZ ;  /* 0x0000003003a5e824 */ /* 0x000fea00078e02ff */
[----:B------:R-:W1:Y:S08]  /*b250*/  LDSM.16.M88.4 R16, [R224+0x3100] ;  /* 0x00310000e010783b */ /* 0x000e700000000200 */
[----:B------:R-:W3:Y:S08]  /*b260*/  LDSM.16.M88.4 R44, [R231+0x8100] ;  /* 0x00810000e72c783b */ /* 0x000ef00000000200 */
[----:B------:R-:W4:Y:S08]  /*b270*/  LDSM.16.M88.4 R32, [R224+0x3900] ;  /* 0x00390000e020783b */ /* 0x000f300000000200 */
[----:B------:R-:W4:Y:S08]  /*b280*/  LDSM.16.M88.4 R172, [R224+0x4100] ;  /* 0x00410000e0ac783b */ /* 0x000f300000000200 */
[----:B------:R-:W-:Y:S01]  /*b290*/  LDSM.16.M88.4 R192, [R233+0x6100] ;  /* 0x00610000e9c0783b */ /* 0x000fe20000000200 */
[-C--:B-1----:R-:W-:Y:S07]  /*b2a0*/  HMMA.16816.F32 R4, R48, R16.reuse, RZ ;  /* 0x000000103004723c */ /* 0x082fee00000018ff */
[----:B------:R-:W1:Y:S01]  /*b2b0*/  LDSM.16.M88.4 R196, [R235] ;  /* 0x00000000ebc4783b */ /* 0x000e620000000200 */
[C---:B---3--:R-:W-:Y:S07]  /*b2c0*/  HMMA.16816.F32 R8, R44.reuse, R16, RZ ;  /* 0x000000102c08723c */ /* 0x048fee00000018ff */
[----:B------:R-:W3:Y:S01]  /*b2d0*/  LDSM.16.M88.4 R200, [R233+0x8100] ;  /* 0x00810000e9c8783b */ /* 0x000ee20000000200 */
[-C--:B------:R-:W-:Y:S07]  /*b2e0*/  HMMA.16816.F32 R12, R44, R18.reuse, RZ ;  /* 0x000000122c0c723c */ /* 0x080fee00000018ff */
[----:B------:R-:W1:Y:S01]  /*b2f0*/  LDSM.16.M88.4 R204, [R241] ;  /* 0x00000000f1cc783b */ /* 0x000e620000000200 */
[C---:B------:R-:W-:Y:S07]  /*b300*/  HMMA.16816.F32 R16, R48.reuse, R18, RZ ;  /* 0x000000123010723c */ /* 0x040fee00000018ff */
[----:B------:R-:W1:Y:S01]  /*b310*/  LDSM.16.M88.4 R208, [R240] ;  /* 0x00000000f0d0783b */ /* 0x000e620000000200 */
[-C--:B----4-:R-:W-:Y:S08]  /*b320*/  HMMA.16816.F32 R20, R48, R32.reuse, RZ ;  /* 0x000000203014723c */ /* 0x090ff000000018ff */
[C---:B------:R-:W-:Y:S08]  /*b330*/  HMMA.16816.F32 R24, R44.reuse, R32, RZ ;  /* 0x000000202c18723c */ /* 0x040ff000000018ff */
[-C--:B------:R-:W-:Y:S08]  /*b340*/  HMMA.16816.F32 R28, R44, R34.reuse, RZ ;  /* 0x000000222c1c723c */ /* 0x080ff000000018ff */
[C---:B------:R-:W-:Y:S08]  /*b350*/  HMMA.16816.F32 R32, R48.reuse, R34, RZ ;  /* 0x000000223020723c */ /* 0x040ff000000018ff */
[-C--:B------:R-:W-:Y:S01]  /*b360*/  HMMA.16816.F32 R36, R48, R172.reuse, RZ ;  /* 0x000000ac3024723c */ /* 0x080fe200000018ff */
[----:B--2---:R-:W-:Y:S05]  /*b370*/  @!P6 MOV R166, R42 ;  /* 0x0000002a00a6e202 */ /* 0x004fea0000000f00 */
[----:B------:R-:W-:Y:S02]  /*b380*/  @!P6 IMAD.WIDE.U32 R166, R40, 0x30, R166 ;  /* 0x0000003028a6e825 */ /* 0x000fe400078e00a6 */
[C---:B------:R-:W-:Y:S04]  /*b390*/  HMMA.16816.F32 R40, R44.reuse, R172, RZ ;  /* 0x000000ac2c28723c */ /* 0x040fe800000018ff */
[C---:B------:R-:W-:Y:S02]  /*b3a0*/  @!P6 SHF.L.U32 R3, R166.reuse, 0x1, RZ ;  /* 0x00000001a603e819 */ /* 0x040fe400000006ff */
[----:B------:R-:W-:Y:S02]  /*b3b0*/  @!P6 IADD3 R165, R167, R165, RZ ;  /* 0x000000a5a7a5e210 */ /* 0x000fe40007ffe0ff */
[C---:B------:R-:W-:Y:S01]  /*b3c0*/  @!P6 IADD3 R168, P0, R3.reuse, c[0x0][0x1f8], RZ ;  /* 0x00007e0003a8ea10 */ /* 0x040fe20007f1e0ff */
[-C--:B------:R-:W-:Y:S03]  /*b3d0*/  HMMA.16816.F32 R44, R44, R174.reuse, RZ ;  /* 0x000000ae2c2c723c */ /* 0x080fe600000018ff */
[----:B------:R-:W-:Y:S02]  /*b3e0*/  @!P6 SHF.L.U64.HI R167, R166, 0x1, R165 ;  /* 0x00000001a6a7e819 */ /* 0x000fe400000102a5 */
[----:B------:R-:W-:Y:S02]  /*b3f0*/  @!P6 IADD3 R3, P5, R3, 0x80, RZ ;  /* 0x000000800303e810 */ /* 0x000fe40007fbe0ff */
[----:B------:R-:W-:Y:S01]  /*b400*/  @!P6 IADD3.X R169, R167, c[0x0][0x1fc], RZ, P0, !PT ;  /* 0x00007f00a7a9ea10 */ /* 0x000fe200007fe4ff */
[----:B------:R-:W-:Y:S04]  /*b410*/  HMMA.16816.F32 R48, R48, R174, RZ ;  /* 0x000000ae3030723c */ /* 0x000fe800000018ff */
[----:B------:R-:W-:Y:S01]  /*b420*/  @!PT LDS RZ, [RZ] ;  /* 0x00000000fffff984 */ /* 0x000fe20000000800 */
[----:B------:R-:W-:Y:S01]  /*b430*/  @!PT LDS RZ, [RZ] ;  /* 0x00000000fffff984 */ /* 0x000fe20000000800 */
[----:B------:R-:W-:Y:S01]  /*b440*/  @!PT LDS RZ, [RZ] ;  /* 0x00000000fffff984 */ /* 0x000fe20000000800 */
[----:B------:R2:W-:Y:S01]  /*b450*/  @!P6 LDGSTS.E.BYPASS.LTC128B.128 [R243+0x100], [R168.64], !P4 ;  /* 0x00100000a8f3efae */ /* 0x0005e2000e101d4e */
[----:B------:R-:W-:Y:S02]  /*b460*/  @!P6 IADD3 R212, P2, R3, c[0x0][0x1f8], RZ ;  /* 0x00007e0003d4ea10 */ /* 0x000fe40007f5e0ff */
[----:B------:R-:W-:Y:S01]  /*b470*/  @!P6 IADD3 R166, P1, R168, UR9, RZ ;  /* 0x00000009a8a6ec10 */ /* 0x000fe2000ff3e0ff */
[-C--:B-1----:R-:W-:Y:S05]  /*b480*/  HMMA.16816.F32 R4, R192, R196.reuse, R4 ;  /* 0x000000c4c004723c */ /* 0x082fea0000001804 */
[----:B------:R-:W-:Y:S02]  /*b490*/  @!P6 IADD3.X R213, RZ, c[0x0][0x1fc], R167, P2, P5 ;  /* 0x00007f00ffd5ea10 */ /* 0x000fe400017ea4a7 */
[----:B------:R-:W-:Y:S01]  /*b4a0*/  @!P6 IADD3.X R167, R169, UR11, RZ, P1, !PT ;  /* 0x0000000ba9a7ec10 */ /* 0x000fe20008ffe4ff */
[C---:B---3--:R-:W-:Y:S02]  /*b4b0*/  HMMA.16816.F32 R8, R200.reuse, R196, R8 ;  /* 0x000000c4c808723c */ /* 0x048fe40000001808 */
[----:B------:R1:W-:Y:S02]  /*b4c0*/  @!P6 LDGSTS.E.BYPASS.LTC128B.128 [R243+0x1900], [R212.64], !P3 ;  /* 0x01900000d4f3efae */ /* 0x0003e4000d901d4e */
[----:B------:R-:W-:Y:S02]  /*b4d0*/  @!P6 IADD3 R172, P0, R166, UR9, RZ ;  /* 0x00000009a6acec10 */ /* 0x000fe4000ff1e0ff */
[----:B------:R-:W-:Y:S02]  /*b4e0*/  ISETP.GT.AND P5, PT, R220, R249, PT ;  /* 0x000000f9dc00720c */ /* 0x000fe40003fa4270 */
[-C--:B------:R-:W-:Y:S02]  /*b4f0*/  HMMA.16816.F32 R12, R200, R198.reuse, R12 ;  /* 0x000000c6c80c723c */ /* 0x080fe4000000180c */
[----:B------:R4:W-:Y:S02]  /*b500*/  @!P6 LDGSTS.E.BYPASS.LTC128B.128 [R243+0x900], [R166.64], !P4 ;  /* 0x00900000a6f3efae */ /* 0x0009e4000e101d4e */
[----:B------:R-:W-:Y:S04]  /*b510*/  @!P6 IADD3.X R173, R167, UR11, RZ, P0, !PT ;  /* 0x0000000ba7adec10 */ /* 0x000fe800087fe4ff */
[C---:B------:R-:W-:Y:S02]  /*b520*/  HMMA.16816.F32 R16, R192.reuse, R198, R16 ;  /* 0x000000c6c010723c */ /* 0x040fe40000001810 */
[----:B------:R4:W-:Y:S06]  /*b530*/  @!P6 LDGSTS.E.BYPASS.LTC128B.128 [R243+0x2100], [R166.64+0x80], !P3 ;  /* 0x02100080a6f3efae */ /* 0x0009ec000d901d4e */
[-C--:B------:R-:W-:Y:S02]  /*b540*/  HMMA.16816.F32 R20, R192, R204.reuse, R20 ;  /* 0x000000ccc014723c */ /* 0x080fe40000001814 */
[----:B------:R4:W-:Y:S06]  /*b550*/  @!P6 LDGSTS.E.BYPASS.LTC128B.128 [R243+0x1100], [R172.64], !P4 ;  /* 0x01100000acf3efae */ /* 0x0009ec000e101d4e */
[C---:B------:R-:W-:Y:S02]  /*b560*/  HMMA.16816.F32 R24, R200.reuse, R204, R24 ;  /* 0x000000ccc818723c */ /* 0x040fe40000001818 */
[----:B------:R4:W-:Y:S06]  /*b570*/  @!P6 LDGSTS.E.BYPASS.LTC128B.128 [R243+0x2900], [R172.64+0x80], !P3 ;  /* 0x02900080acf3efae */ /* 0x0009ec000d901d4e */
[-C--:B------:R-:W-:Y:S02]  /*b580*/  HMMA.16816.F32 R28, R200, R206.reuse, R28 ;  /* 0x000000cec81c723c */ /* 0x080fe4000000181c */
[----:B-1----:R-:W-:Y:S06]  /*b590*/  LDSM.16.M88.4 R212, [R230+0x3100] ;  /* 0x00310000e6d4783b */ /* 0x002fec0000000200 */
[C---:B------:R-:W-:Y:S02]  /*b5a0*/  HMMA.16816.F32 R32, R192.reuse, R206, R32 ;  /* 0x000000cec020723c */ /* 0x040fe40000001820 */
[----:B------:R-:W0:Y:S06]  /*b5b0*/  LDGDEPBAR ;  /* 0x00000000000079af */ /* 0x000e2c0000000000 */
[-C--:B------:R-:W-:Y:S02]  /*b5c0*/  HMMA.16816.F32 R36, R192, R208.reuse, R36 ;  /* 0x000000d0c024723c */ /* 0x080fe40000001824 */
[----:B------:R-:W-:Y:S06]  /*b5d0*/  LDSM.16.M88.4 R216, [R232+0x8100] ;  /* 0x00810000e8d8783b */ /* 0x000fec0000000200 */
[C---:B------:R-:W-:Y:S02]  /*b5e0*/  HMMA.16816.F32 R40, R200.reuse, R208, R40 ;  /* 0x000000d0c828723c */ /* 0x040fe40000001828 */
[----:B----4-:R-:W1:Y:S06]  /*b5f0*/  LDSM.16.M88.4 R172, [R232+0x6100] ;  /* 0x00610000e8ac783b */ /* 0x010e6c0000000200 */
[-C--:B------:R-:W-:Y:S02]  /*b600*/  HMMA.16816.F32 R44, R200, R210.reuse, R44 ;  /* 0x000000d2c82c723c */ /* 0x080fe4000000182c */
[----:B------:R-:W4:Y:S06]  /*b610*/  LDSM.16.M88.4 R196, [R230+0x3900] ;  /* 0x00390000e6c4783b */ /* 0x000f2c0000000200 */
[----:B------:R-:W-:Y:S02]  /*b620*/  HMMA.16816.F32 R48, R192, R210, R48 ;  /* 0x000000d2c030723c */ /* 0x000fe40000001830 */
[----:B------:R-:W2:Y:S08]  /*b630*/  LDSM.16.M88.4 R200, [R230+0x4100] ;  /* 0x00410000e6c8783b */ /* 0x000eb00000000200 */
[----:B------:R-:W-:Y:S08]  /*b640*/  LDSM.16.M88.4 R192, [R234+0x6100] ;  /* 0x00610000eac0783b */ /* 0x000ff00000000200 */
[----:B------:R-:W2:Y:S01]  /*b650*/  LDSM.16.M88.4 R204, [R229] ;  /* 0x00000000e5cc783b */ /* 0x000ea20000000200 */
[-C--:B-1----:R-:W-:Y:S07]  /*b660*/  HMMA.16816.F32 R4, R172, R212.reuse, R4 ;  /* 0x000000d4ac04723c */ /* 0x082fee0000001804 */
[----:B------:R-:W1:Y:S01]  /*b670*/  LDSM.16.M88.4 R208, [R234+0x8100] ;  /* 0x00810000ead0783b */ /* 0x000e620000000200 */
[C---:B------:R-:W-:Y:S08]  /*b680*/  HMMA.16816.F32 R8, R216.reuse, R212, R8 ;  /* 0x000000d4d808723c */ /* 0x040ff00000001808 */
        /* <DEDUP_REMOVED lines=13> */
[----:B------:R-:W2:Y:S07]  /*b760*/  LDSM.16.M88.4 R172, [R229+0x1000] ;  /* 0x00100000e5ac783b */ /* 0x000eae0000000200 */
[-C--:B------:R-:W-:Y:S01]  /*b770*/  HMMA.16816.F32 R4, R192, R204.reuse, R4 ;  /* 0x000000ccc004723c */ /* 0x080fe20000001804 */
[----:B------:R-:W4:Y:S07]  /*b780*/  LDSM.16.M88.4 R200, [R224+0x4900] ;  /* 0x00490000e0c8783b */ /* 0x000f2e0000000200 */
        /* <DEDUP_REMOVED lines=14> */
[----:B------:R-:W-:Y:S07]  /*b870*/  LDSM.16.M88.4 R172, [R233+0xa100] ;  /* 0x00a10000e9ac783b */ /* 0x000fee0000000200 */
[-C--:B----4-:R-:W-:Y:S01]  /*b880*/  HMMA.16816.F32 R4, R196, R200.reuse, R4 ;  /* 0x000000c8c404723c */ /* 0x090fe20000001804 */
[----:B------:R-:W2:Y:S07]  /*b890*/  LDSM.16.M88.4 R192, [R239] ;  /* 0x00000000efc0783b */ /* 0x000eae0000000200 */
[C---:B------:R-:W-:Y:S08]  /*b8a0*/  HMMA.16816.F32 R8, R216.reuse, R200, R8 ;  /* 0x000000c8d808723c */ /* 0x040ff00000001808 */
[-C--:B------:R-:W-:Y:S08]  /*b8b0*/  HMMA.16816.F32 R12, R216, R202.reuse, R12 ;  /* 0x000000cad80c723c */ /* 0x080ff0000000180c */
[C---:B------:R-:W-:Y:S01]  /*b8c0*/  HMMA.16816.F32 R16, R196.reuse, R202, R16 ;  /* 0x000000cac410723c */ /* 0x040fe20000001810 */
[----:B------:R-:W4:Y:S07]  /*b8d0*/  LDSM.16.M88.4 R200, [R238] ;  /* 0x00000000eec8783b */ /* 0x000f2e0000000200 */
        /* <DEDUP_REMOVED lines=8> */
[----:B------:R-:W-:Y:S07]  /*b960*/  LDSM.16.M88.4 R216, [R232+0xc100] ;  /* 0x00c10000e8d8783b */ /* 0x000fee0000000200 */
[----:B------:R-:W-:Y:S01]  /*b970*/  HMMA.16816.F32 R48, R196, R214, R48 ;  /* 0x000000d6c430723c */ /* 0x000fe20000001830 */
[----:B------:R-:W-:Y:S07]  /*b980*/  LDSM.16.M88.4 R196, [R232+0xa100] ;  /* 0x00a10000e8c4783b */ /* 0x000fee0000000200 */
[-C--:B--2---:R-:W-:Y:S01]  /*b990*/  HMMA.16816.F32 R4, R172, R192.reuse, R4 ;  /* 0x000000c0ac04723c */ /* 0x084fe20000001804 */
[----:B------:R-:W2:Y:S07]  /*b9a0*/  LDSM.16.M88.4 R212, [R230+0x4900] ;  /* 0x00490000e6d4783b */ /* 0x000eae0000000200 */
[C---:B------:R-:W-:Y:S08]  /*b9b0*/  HMMA.16816.F32 R8, R208.reuse, R192, R8 ;  /* 0x000000c0d008723c */ /* 0x040ff00000001808 */
[-C--:B------:R-:W-:Y:S08]  /*b9c0*/  HMMA.16816.F32 R12, R208, R194.reuse, R12 ;  /* 0x000000c2d00c723c */ /* 0x080ff0000000180c */
[C---:B------:R-:W-:Y:S01]  /*b9d0*/  HMMA.16816.F32 R16, R172.reuse, R194, R16 ;  /* 0x000000c2ac10723c */ /* 0x040fe20000001810 */
[----:B------:R-:W2:Y:S07]  /*b9e0*/  LDSM.16.M88.4 R192, [R230+0x5100] ;  /* 0x00510000e6c0783b */ /* 0x000eae0000000200 */
[-C--:B----4-:R-:W-:Y:S08]  /*b9f0*/  HMMA.16816.F32 R20, R172, R200.reuse, R20 ;  /* 0x000000c8ac14723c */ /* 0x090ff00000001814 */
[C---:B------:R-:W-:Y:S08]  /*ba00*/  HMMA.16816.F32 R24, R208.reuse, R200, R24 ;  /* 0x000000c8d018723c */ /* 0x040ff00000001818 */
[-C--:B------:R-:W-:Y:S08]  /*ba10*/  HMMA.16816.F32 R28, R208, R202.reuse, R28 ;  /* 0x000000cad01c723c */ /* 0x080ff0000000181c */
[C---:B------:R-:W-:Y:S01]  /*ba20*/  HMMA.16816.F32 R32, R172.reuse, R202, R32 ;  /* 0x000000caac20723c */ /* 0x040fe20000001820 */
[----:B------:R-:W-:Y:S07]  /*ba30*/  LDSM.16.M88.4 R200, [R234+0xa100] ;  /* 0x00a10000eac8783b */ /* 0x000fee0000000200 */
[-C--:B-1----:R-:W-:Y:S08]  /*ba40*/  HMMA.16816.F32 R36, R172, R204.reuse, R36 ;  /* 0x000000ccac24723c */ /* 0x082ff00000001824 */
[C---:B------:R-:W-:Y:S08]  /*ba50*/  HMMA.16816.F32 R40, R208.reuse, R204, R40 ;  /* 0x000000ccd028723c */ /* 0x040ff00000001828 */
[-C--:B------:R-:W-:Y:S01]  /*ba60*/  HMMA.16816.F32 R44, R208, R206.reuse, R44 ;  /* 0x000000ced02c723c */ /* 0x080fe2000000182c */
[----:B------:R-:W-:Y:S07]  /*ba70*/  LDSM.16.M88.4 R208, [R236+0xc100] ;  /* 0x00c10000ecd0783b */ /* 0x000fee0000000200 */
[----:B------:R-:W-:Y:S01]  /*ba80*/  HMMA.16816.F32 R48, R172, R206, R48 ;  /* 0x000000ceac30723c */ /* 0x000fe20000001830 */
[----:B------:R-:W1:Y:S07]  /*ba90*/  LDSM.16.M88.4 R172, [R230+0x5900] ;  /* 0x00590000e6ac783b */ /* 0x000e6e0000000200 */
[-C--:B--2---:R-:W-:Y:S01]  /*baa0*/  HMMA.16816.F32 R4, R196, R212.reuse, R4 ;  /* 0x000000d4c404723c */ /* 0x084fe20000001804 */
[----:B------:R-:W2:Y:S07]  /*bab0*/  LDSM.16.M88.4 R204, [R229+0x1800] ;  /* 0x00180000e5cc783b */ /* 0x000eae0000000200 */
[C---:B------:R-:W-:Y:S08]  /*bac0*/  HMMA.16816.F32 R8, R216.reuse, R212, R8 ;  /* 0x000000d4d808723c */ /* 0x040ff00000001808 */
[-C--:B------:R-:W-:Y:S08]  /*bad0*/  HMMA.16816.F32 R12, R216, R214.reuse, R12 ;  /* 0x000000d6d80c723c */ /* 0x080ff0000000180c */
[C---:B------:R-:W-:Y:S01]  /*bae0*/  HMMA.16816.F32 R16, R196.reuse, R214, R16 ;  /* 0x000000d6c410723c */ /* 0x040fe20000001810 */
[----:B------:R-:W4:Y:S07]  /*baf0*/  LDSM.16.M88.4 R212, [R229+0x2000] ;  /* 0x00200000e5d4783b */ /* 0x000f2e0000000200 */
[-C--:B------:R-:W-:Y:S08]  /*bb00*/  HMMA.16816.F32 R20, R196, R192.reuse, R20 ;  /* 0x000000c0c414723c */ /* 0x080ff00000001814 */
[C---:B------:R-:W-:Y:S08]  /*bb10*/  HMMA.16816.F32 R24, R216.reuse, R192, R24 ;  /* 0x000000c0d818723c */ /* 0x040ff00000001818 */
[-C--:B------:R-:W-:Y:S08]  /*bb20*/  HMMA.16816.F32 R28, R216, R194.reuse, R28 ;  /* 0x000000c2d81c723c */ /* 0x080ff0000000181c */
[C---:B------:R-:W-:Y:S01]  /*bb30*/  HMMA.16816.F32 R32, R196.reuse, R194, R32 ;  /* 0x000000c2c420723c */ /* 0x040fe20000001820 */
[----:B------:R-:W4:Y:S01]  /*bb40*/  LDSM.16.M88.4 R192, [R229+0x2800] ;  /* 0x00280000e5c0783b */ /* 0x000f220000000200 */
[----:B------:R-:W-:Y:S06]  /*bb50*/  DEPBAR.LE SB0, 0x0 ;  /* 0x000080000000791a */ /* 0x000fec0000000000 */
[-C--:B-1----:R-:W-:Y:S01]  /*bb60*/  HMMA.16816.F32 R36, R196, R172.reuse, R36 ;  /* 0x000000acc424723c */ /* 0x082fe20000001824 */
[----:B------:R-:W-:Y:S07]  /*bb70*/  BAR.SYNC.DEFER_BLOCKING 0x0 ;  /* 0x0000000000007b1d */ /* 0x000fee0000010000 */
[C---:B------:R-:W-:Y:S07]  /*bb80*/  HMMA.16816.F32 R40, R216.reuse, R172, R40 ;  /* 0x000000acd828723c */ /* 0x040fee0000001828 */
[----:B------:R-:W-:Y:S01]  /*bb90*/  MOV R173, c[0x0][0x1e4] ;  /* 0x0000790000ad7a02 */ /* 0x000fe20000000f00 */
[-C--:B------:R-:W-:Y:S08]  /*bba0*/  HMMA.16816.F32 R44, R216, R174.reuse, R44 ;  /* 0x000000aed82c723c */ /* 0x080ff0000000182c */
[----:B------:R-:W-:Y:S01]  /*bbb0*/  HMMA.16816.F32 R48, R196, R174, R48 ;  /* 0x000000aec430723c */ /* 0x000fe20000001830 */
[----:B------:R-:W3:Y:S06]  /*bbc0*/  LDL.64 R216, [R1+0x30] ;  /* 0x0000300001d87983 */ /* 0x000eec0000100a00 */
[----:B------:R-:W3:Y:S01]  /*bbd0*/  LDL.64 R218, [R1+0x40] ;  /* 0x0000400001da7983 */ /* 0x000ee20000100a00 */
[-C--:B--2---:R-:W-:Y:S08]  /*bbe0*/  HMMA.16816.F32 R4, R200, R204.reuse, R4 ;  /* 0x000000ccc804723c */ /* 0x084ff00000001804 */
[C---:B------:R-:W-:Y:S08]  /*bbf0*/  HMMA.16816.F32 R8, R208.reuse, R204, R8 ;  /* 0x000000ccd008723c */ /* 0x040ff00000001808 */
[-C--:B------:R-:W-:Y:S08]  /*bc00*/  HMMA.16816.F32 R12, R208, R206.reuse, R12 ;  /* 0x000000ced00c723c */ /* 0x080ff0000000180c */
[C---:B------:R-:W-:Y:S04]  /*bc10*/  HMMA.16816.F32 R16, R200.reuse, R206, R16 ;  /* 0x000000cec810723c */ /* 0x040fe80000001810 */
[----:B------:R-:W-:Y:S02]  /*bc20*/  FMNMX.FTZ R165, R6, R2, !PT ;  /* 0x0000000206a57209 */ /* 0x000fe40007810000 */
[----:B------:R-:W-:Y:S02]  /*bc30*/  FMNMX.FTZ R3, R4, R0, !PT ;  /* 0x0000000004037209 */ /* 0x000fe40007810000 */
[-C--:B----4-:R-:W-:Y:S04]  /*bc40*/  HMMA.16816.F32 R20, R200, R212.reuse, R20 ;  /* 0x000000d4c814723c */ /* 0x090fe80000001814 */
        /* <DEDUP_REMOVED lines=39> */
[----:B------:R-:W-:Y:S03]  /*bec0*/  FMNMX.FTZ R165, R41, R165, !PT ;  /* 0x000000a529a57209 */ /* 0x000fe60007810000 */
[----:B------:R-:W2:Y:S01]  /*bed0*/  SHFL.BFLY PT, R167, R3, 0x2, 0x1f ;  /* 0x0c401f0003a77f89 */ /* 0x000ea200000e0000 */
[----:B------:R-:W-:Y:S04]  /*bee0*/  FMNMX.FTZ R165, R44, R165, !PT ;  /* 0x000000a52ca57209 */ /* 0x000fe80007810000 */
[----:B------:R-:W-:Y:S05]  /*bef0*/  FMNMX.FTZ R165, R45, R165, !PT ;  /* 0x000000a52da57209 */ /* 0x000fea0007810000 */
[----:B------:R-:W4:Y:S01]  /*bf00*/  SHFL.BFLY PT, R168, R165, 0x2, 0x1f ;  /* 0x0c401f00a5a87f89 */ /* 0x000f2200000e0000 */
[----:B-1----:R-:W-:Y:S02]  /*bf10*/  FMNMX.FTZ R169, R169, R166, !PT ;  /* 0x000000a6a9a97209 */ /* 0x002fe40007810000 */
[----:B------:R-:W-:Y:S05]  /*bf20*/  FMNMX.FTZ R166, R10, R170, !PT ;  /* 0x000000aa0aa67209 */ /* 0x000fea0007810000 */
[----:B------:R-:W1:Y:S01]  /*bf30*/  SHFL.BFLY PT, R171, R169, 0x1, 0x1f ;  /* 0x0c201f00a9ab7f89 */ /* 0x000e6200000e0000 */
[----:B------:R-:W-:Y:S02]  /*bf40*/  FMNMX.FTZ R166, R11, R166, !PT ;  /* 0x000000a60ba67209 */ /* 0x000fe40007810000 */
[----:B--2---:R-:W-:Y:S02]  /*bf50*/  FMNMX.FTZ R3, R3, R167, !PT ;  /* 0x000000a703037209 */ /* 0x004fe40007810000 */
[----:B------:R-:W-:Y:S03]  /*bf60*/  FMNMX.FTZ R166, R14, R166, !PT ;  /* 0x000000a60ea67209 */ /* 0x000fe60007810000 */
[----:B------:R-:W2:Y:S01]  /*bf70*/  SHFL.BFLY PT, R167, R3, 0x1, 0x1f ;  /* 0x0c201f0003a77f89 */ /* 0x000ea200000e0000 */
[----:B------:R-:W-:Y:S02]  /*bf80*/  FMNMX.FTZ R166, R15, R166, !PT ;  /* 0x000000a60fa67209 */ /* 0x000fe40007810000 */
[----:B----4-:R-:W-:Y:S02]  /*bf90*/  FMNMX.FTZ R165, R165, R168, !PT ;  /* 0x000000a8a5a57209 */ /* 0x010fe40007810000 */
[----:B------:R-:W-:Y:S03]  /*bfa0*/  FMNMX.FTZ R166, R26, R166, !PT ;  /* 0x000000a61aa67209 */ /* 0x000fe60007810000 */
[----:B------:R-:W4:Y:S01]  /*bfb0*/  SHFL.BFLY PT, R172, R165, 0x1, 0x1f ;  /* 0x0c201f00a5ac7f89 */ /* 0x000f2200000e0000 */
[----:B------:R-:W-:Y:S02]  /*bfc0*/  FMNMX.FTZ R166, R27, R166, !PT ;  /* 0x000000a61ba67209 */ /* 0x000fe40007810000 */
[----:B-1----:R-:W-:Y:S02]  /*bfd0*/  FMNMX.FTZ R169, R169, R171, !PT ;  /* 0x000000aba9a97209 */ /* 0x002fe40007810000 */
[----:B------:R-:W-:Y:S03]  /*bfe0*/  FMNMX.FTZ R166, R30, R166, !PT ;  /* 0x000000a61ea67209 */ /* 0x000fe60007810000 */
[----:B------:R-:W-:Y:S01]  /*bff0*/  FADD.FTZ R0, -R169, R0 ;  /* 0x00000000a9007221 */ /* 0x000fe20000010100 */
[----:B------:R-:W-:Y:S01]  /*c000*/  FMNMX.FTZ R166, R31, R166, !PT ;  /* 0x000000a61fa67209 */ /* 0x000fe20007810000 */
[----:B------:R-:W-:Y:S02]  /*c010*/  FMUL.FTZ R204, R169, c[0x0][0x2d0] ;  /* 0x0000b400a9cc7a20 */ /* 0x000fe40000410000 */
[----:B------:R-:W-:Y:S01]  /*c020*/  FMUL.FTZ R0, R0, c[0x0][0x2d0] ;  /* 0x0000b40000007a20 */ /* 0x000fe20000410000 */
[----:B--2---:R-:W-:Y:S01]  /*c030*/  FMNMX.FTZ R168, R3, R167, !PT ;  /* 0x000000a703a87209 */ /* 0x004fe20007810000 */
[--C-:B------:R-:W-:Y:S01]  /*c040*/  FFMA.FTZ R4, R4, c[0x0][0x2d0], -R204.reuse ;  /* 0x0000b40004047a23 */ /* 0x100fe200000108cc */
[----:B------:R-:W-:Y:S01]  /*c050*/  FMNMX.FTZ R3, R42, R166, !PT ;  /* 0x000000a62a037209 */ /* 0x000fe20007810000 */
[----:B------:R-:W-:Y:S01]  /*c060*/  FFMA.FTZ R5, R5, c[0x0][0x2d0], -R204 ;  /* 0x0000b40005057a23 */ /* 0x000fe200000108cc */
[----:B------:R1:W2:Y:S01]  /*c070*/  MUFU.EX2 R166, R0 ;  /* 0x0000000000a67308 */ /* 0x0002a20000000800 */
[C---:B------:R-:W-:Y:S02]  /*c080*/  FADD.FTZ R2, -R168.reuse, R2 ;  /* 0x00000002a8027221 */ /* 0x040fe40000010100 */
[----:B------:R-:W-:Y:S02]  /*c090*/  FMUL.FTZ R205, R168, c[0x0][0x2d0] ;  /* 0x0000b400a8cd7a20 */ /* 0x000fe40000410000 */
[----:B------:R-:W-:Y:S01]  /*c0a0*/  FMUL.FTZ R2, R2, c[0x0][0x2d0] ;  /* 0x0000b40002027a20 */ /* 0x000fe20000410000 */
[----:B----4-:R-:W-:Y:S01]  /*c0b0*/  FMNMX.FTZ R167, R165, R172, !PT ;  /* 0x000000aca5a77209 */ /* 0x010fe20007810000 */
[--C-:B------:R-:W-:Y:S02]  /*c0c0*/  FFMA.FTZ R6, R6, c[0x0][0x2d0], -R205.reuse ;  /* 0x0000b40006067a23 */ /* 0x100fe400000108cd */
[--C-:B------:R-:W-:Y:S01]  /*c0d0*/  FFMA.FTZ R7, R7, c[0x0][0x2d0], -R205.reuse ;  /* 0x0000b40007077a23 */ /* 0x100fe200000108cd */
[----:B------:R4:W4:Y:S01]  /*c0e0*/  MUFU.EX2 R165, R2 ;  /* 0x0000000200a57308 */ /* 0x0009220000000800 */
[----:B------:R-:W-:Y:S02]  /*c0f0*/  FMUL.FTZ R206, R167, c[0x0][0x2d0] ;  /* 0x0000b400a7ce7a20 */ /* 0x000fe40000410000 */
[----:B------:R-:W-:Y:S02]  /*c100*/  FFMA.FTZ R16, R16, c[0x0][0x2d0], -R204 ;  /* 0x0000b40010107a23 */ /* 0x000fe400000108cc */
[--C-:B------:R-:W-:Y:S02]  /*c110*/  FFMA.FTZ R8, R8, c[0x0][0x2d0], -R206.reuse ;  /* 0x0000b40008087a23 */ /* 0x100fe400000108ce */
[----:B------:R-:W-:Y:S02]  /*c120*/  FFMA.FTZ R9, R9, c[0x0][0x2d0], -R206 ;  /* 0x0000b40009097a23 */ /* 0x000fe400000108ce */
[----:B------:R-:W-:Y:S01]  /*c130*/  FFMA.FTZ R17, R17, c[0x0][0x2d0], -R204 ;  /* 0x0000b40011117a23 */ /* 0x000fe200000108cc */
[----:B------:R4:W-:Y:S01]  /*c140*/  MUFU.EX2 R222, R4 ;  /* 0x0000000400de7308 */ /* 0x0009e20000000800 */
[--C-:B------:R-:W-:Y:S02]  /*c150*/  FFMA.FTZ R18, R18, c[0x0][0x2d0], -R205.reuse ;  /* 0x0000b40012127a23 */ /* 0x100fe400000108cd */
[----:B------:R-:W-:Y:S01]  /*c160*/  FFMA.FTZ R19, R19, c[0x0][0x2d0], -R205 ;  /* 0x0000b40013137a23 */ /* 0x000fe200000108cd */
[----:B-1----:R-:W-:Y:S01]  /*c170*/  FMNMX.FTZ R0, R43, R3, !PT ;  /* 0x000000032b007209 */ /* 0x002fe20007810000 */
[--C-:B------:R-:W-:Y:S02]  /*c180*/  FFMA.FTZ R12, R12, c[0x0][0x2d0], -R206.reuse ;  /* 0x0000b4000c0c7a23 */ /* 0x100fe400000108ce */
[----:B------:R-:W-:Y:S01]  /*c190*/  FFMA.FTZ R13, R13, c[0x0][0x2d0], -R206 ;  /* 0x0000b4000d0d7a23 */ /* 0x000fe200000108ce */
[----:B------:R-:W-:Y:S01]  /*c1a0*/  FMNMX.FTZ R0, R46, R0, !PT ;  /* 0x000000002e007209 */ /* 0x000fe20007810000 */
[C---:B--2---:R-:W-:Y:S01]  /*c1b0*/  FMUL.FTZ R132, R166.reuse, R132 ;  /* 0x00000084a6847220 */ /* 0x044fe20000410000 */
[----:B------:R-:W-:Y:S01]  /*c1c0*/  MUFU.EX2 R223, R6 ;  /* 0x0000000600df7308 */ /* 0x000fe20000000800 */
[C---:B------:R-:W-:Y:S01]  /*c1d0*/  FMUL.FTZ R133, R166.reuse, R133 ;  /* 0x00000085a6857220 */ /* 0x040fe20000410000 */
[----:B------:R-:W-:Y:S01]  /*c1e0*/  FMNMX.FTZ R0, R47, R0, !PT ;  /* 0x000000002f007209 */ /* 0x000fe20007810000 */
[----:B------:R-:W-:Y:S02]  /*c1f0*/  FMUL.FTZ R144, R166, R144 ;  /* 0x00000090a6907220 */ /* 0x000fe40000410000 */
[----:B----4-:R-:W-:Y:S02]  /*c200*/  FADD.FTZ R2, -R167, R164 ;  /* 0x000000a4a7027221 */ /* 0x010fe40000010100 */
[----:B------:R-:W1:Y:S01]  /*c210*/  SHFL.BFLY PT, R3, R0, 0x2, 0x1f ;  /* 0x0c401f0000037f89 */ /* 0x000e6200000e0000 */
[C---:B------:R-:W-:Y:S02]  /*c220*/  FMUL.FTZ R134, R165.reuse, R134 ;  /* 0x00000086a5867220 */ /* 0x040fe40000410000 */
[----:B------:R-:W-:Y:S01]  /*c230*/  FMUL.FTZ R2, R2, c[0x0][0x2d0] ;  /* 0x0000b40002027a20 */ /* 0x000fe20000410000 */
[----:B------:R2:W-:Y:S01]  /*c240*/  MUFU.EX2 R244, R7 ;  /* 0x0000000700f47308 */ /* 0x0005e20000000800 */
[C---:B------:R-:W-:Y:S01]  /*c250*/  FMUL.FTZ R135, R165.reuse, R135 ;  /* 0x00000087a5877220 */ /* 0x040fe20000410000 */
[----:B------:R-:W-:Y:S01]  /*c260*/  @P5 SHF.R.S32.HI R4, RZ, 0x1f, R242 ;  /* 0x0000001fff045819 */ /* 0x000fe200000114f2 */
[C---:B------:R-:W-:Y:S02]  /*c270*/  FMUL.FTZ R145, R166.reuse, R145 ;  /* 0x00000091a6917220 */ /* 0x040fe40000410000 */
[C---:B------:R-:W-:Y:S02]  /*c280*/  FMUL.FTZ R146, R165.reuse, R146 ;  /* 0x00000092a5927220 */ /* 0x040fe40000410000 */
[C---:B------:R-:W-:Y:S03]  /*c290*/  FMUL.FTZ R147, R165.reuse, R147 ;  /* 0x00000093a5937220 */ /* 0x040fe60000410000 */
[----:B------:R4:W4:Y:S01]  /*c2a0*/  MUFU.EX2 R164, R2 ;  /* 0x0000000200a47308 */ /* 0x0009220000000800 */
[C---:B------:R-:W-:Y:S02]  /*c2b0*/  FMUL.FTZ R148, R166.reuse, R148 ;  /* 0x00000094a6947220 */ /* 0x040fe40000410000 */
[C---:B------:R-:W-:Y:S02]  /*c2c0*/  FMUL.FTZ R149, R166.reuse, R149 ;  /* 0x00000095a6957220 */ /* 0x040fe40000410000 */
[C---:B------:R-:W-:Y:S02]  /*c2d0*/  FMUL.FTZ R150, R165.reuse, R150 ;  /* 0x00000096a5967220 */ /* 0x040fe40000410000 */
[C---:B------:R-:W-:Y:S02]  /*c2e0*/  FMUL.FTZ R151, R165.reuse, R151 ;  /* 0x00000097a5977220 */ /* 0x040fe40000410000 */
[----:B------:R-:W-:Y:S01]  /*c2f0*/  FMUL.FTZ R160, R166, R160 ;  /* 0x000000a0a6a07220 */ /* 0x000fe20000410000 */
[----:B-1----:R-:W-:Y:S01]  /*c300*/  FMNMX.FTZ R0, R0, R3, !PT ;  /* 0x0000000300007209 */ /* 0x002fe20007810000 */
[----:B------:R-:W1:Y:S01]  /*c310*/  MUFU.EX2 R247, R5 ;  /* 0x0000000500f77308 */ /* 0x000e620000000800 */
[----:B------:R-:W-:Y:S02]  /*c320*/  FMUL.FTZ R161, R166, R161 ;  /* 0x000000a1a6a17220 */ /* 0x000fe40000410000 */
[----:B--2---:R-:W-:Y:S04]  /*c330*/  @P5 IMAD.WIDE.U32 R6, R242, c[0x0][0x1e0], RZ ;  /* 0x00007800f2065a25 */ /* 0x004fe800078e00ff */
[C---:B------:R-:W-:Y:S02]  /*c340*/  FMUL.FTZ R162, R165.reuse, R162 ;  /* 0x000000a2a5a27220 */ /* 0x040fe40000410000 */
[----:B------:R-:W-:Y:S01]  /*c350*/  FMUL.FTZ R163, R165, R163 ;  /* 0x000000a3a5a37220 */ /* 0x000fe20000410000 */
[----:B------:R-:W-:Y:S01]  /*c360*/  MUFU.EX2 R221, R8 ;  /* 0x0000000800dd7308 */ /* 0x000fe20000000800 */
[----:B------:R-:W-:Y:S01]  /*c370*/  FMUL.FTZ R52, R166, R52 ;  /* 0x00000034a6347220 */ /* 0x000fe20000410000 */
[----:B----4-:R-:W2:Y:S01]  /*c380*/  SHFL.BFLY PT, R2, R0, 0x1, 0x1f ;  /* 0x0c201f0000027f89 */ /* 0x010ea200000e0000 */
[C---:B------:R-:W-:Y:S02]  /*c390*/  FMUL.FTZ R136, R164.reuse, R136 ;  /* 0x00000088a4887220 */ /* 0x040fe40000410000 */
[C---:B------:R-:W-:Y:S02]  /*c3a0*/  FMUL.FTZ R137, R164.reuse, R137 ;  /* 0x00000089a4897220 */ /* 0x040fe40000410000 */
[C---:B------:R-:W-:Y:S03]  /*c3b0*/  FMUL.FTZ R140, R164.reuse, R140 ;  /* 0x0000008ca48c7220 */ /* 0x040fe60000410000 */
[----:B------:R4:W-:Y:S01]  /*c3c0*/  MUFU.EX2 R250, R16 ;  /* 0x0000001000fa7308 */ /* 0x0009e20000000800 */
[C---:B------:R-:W-:Y:S02]  /*c3d0*/  FMUL.FTZ R141, R164.reuse, R141 ;  /* 0x0000008da48d7220 */ /* 0x040fe40000410000 */
[C---:B------:R-:W-:Y:S01]  /*c3e0*/  FMUL.FTZ R152, R164.reuse, R152 ;  /* 0x00000098a4987220 */ /* 0x040fe20000410000 */
[----:B-1----:R-:W-:Y:S01]  /*c3f0*/  F2FP.PACK_AB R172, R247, R222 ;  /* 0x000000def7ac723e */ /* 0x002fe200000000ff */
[C---:B------:R-:W-:Y:S02]  /*c400*/  FMUL.FTZ R153, R164.reuse, R153 ;  /* 0x00000099a4997220 */ /* 0x040fe40000410000 */
[C---:B------:R-:W-:Y:S02]  /*c410*/  FMUL.FTZ R156, R164.reuse, R156 ;  /* 0x0000009ca49c7220 */ /* 0x040fe40000410000 */
[----:B------:R-:W-:Y:S01]  /*c420*/  FMUL.FTZ R157, R164, R157 ;  /* 0x0000009da49d7220 */ /* 0x000fe20000410000 */
[----:B------:R-:W1:Y:S01]  /*c430*/  MUFU.EX2 R248, R17 ;  /* 0x0000001100f87308 */ /* 0x000e620000000800 */
[----:B------:R-:W-:Y:S02]  /*c440*/  FMUL.FTZ R53, R166, R53 ;  /* 0x00000035a6357220 */ /* 0x000fe40000410000 */
[C---:B------:R-:W-:Y:S02]  /*c450*/  FMUL.FTZ R54, R165.reuse, R54 ;  /* 0x00000036a5367220 */ /* 0x040fe40000410000 */
[----:B------:R-:W-:Y:S01]  /*c460*/  FMUL.FTZ R55, R165, R55 ;  /* 0x00000037a5377220 */ /* 0x000fe20000410000 */
[----:B--2---:R-:W-:Y:S01]  /*c470*/  FMNMX.FTZ R3, R0, R2, !PT ;  /* 0x0000000200037209 */ /* 0x004fe20007810000 */
[----:B------:R-:W-:Y:S03]  /*c480*/  @P5 IMAD R2, R4, c[0x0][0x1e0], RZ ;  /* 0x0000780004025a24 */ /* 0x000fe600078e02ff */
[----:B------:R2:W-:Y:S01]  /*c490*/  MUFU.EX2 R246, R18 ;  /* 0x0000001200f67308 */ /* 0x0005e20000000800 */
[----:B------:R-:W-:Y:S02]  /*c4a0*/  FMUL.FTZ R56, R164, R56 ;  /* 0x00000038a4387220 */ /* 0x000fe40000410000 */
[----:B------:R-:W-:Y:S01]  /*c4b0*/  @P5 IMAD R2, R242, c[0x0][0x1e4], R2 ;  /* 0x00007900f2025a24 */ /* 0x000fe200078e0202 */
[----:B---3--:R-:W-:Y:S01]  /*c4c0*/  @P5 MOV R5, R217 ;  /* 0x000000d900055202 */ /* 0x008fe20000000f00 */
[----:B------:R-:W-:Y:S01]  /*c4d0*/  FADD.FTZ R0, -R3, R170 ;  /* 0x000000aa03007221 */ /* 0x000fe20000010100 */
[----:B----4-:R-:W-:Y:S01]  /*c4e0*/  @P5 SHF.L.U64.HI R16, R252, 0x5, R173 ;  /* 0x00000005fc105819 */ /* 0x010fe200000102ad */
[----:B------:R-:W-:Y:S01]  /*c4f0*/  FMUL.FTZ R57, R164, R57 ;  /* 0x00000039a4397220 */ /* 0x000fe20000410000 */
[----:B------:R-:W-:Y:S01]  /*c500*/  @P5 IADD3 R2, R7, R2, RZ ;  /* 0x0000000207025210 */ /* 0x000fe20007ffe0ff */
[----:B------:R-:W-:Y:S01]  /*c510*/  FMUL.FTZ R0, R0, c[0x0][0x2d0] ;  /* 0x0000b40000007a20 */ /* 0x000fe20000410000 */
[----:B------:R-:W-:Y:S01]  /*c520*/  @P5 MOV R4, R218 ;  /* 0x000000da00045202 */ /* 0x000fe20000000f00 */
[----:B------:R3:W-:Y:S01]  /*c530*/  MUFU.EX2 R219, R9 ;  /* 0x0000000900db7308 */ /* 0x0007e20000000800 */
[----:B------:R-:W-:Y:S01]  /*c540*/  F2FP.PACK_AB R173, R244, R223 ;  /* 0x000000dff4ad723e */ /* 0x000fe200000000ff */
[----:B------:R-:W-:Y:S01]  /*c550*/  @P5 IMAD R2, R2, 0x30, RZ ;  /* 0x0000003002025824 */ /* 0x000fe200078e02ff */
[----:B-1----:R-:W-:Y:S01]  /*c560*/  F2FP.PACK_AB R174, R248, R250 ;  /* 0x000000faf8ae723e */ /* 0x002fe200000000ff */
[----:B------:R-:W-:Y:S04]  /*c570*/  @P5 IMAD.WIDE.U32 R4, R6, 0x30, R4 ;  /* 0x0000003006045825 */ /* 0x000fe800078e0004 */
[----:B------:R-:W-:Y:S01]  /*c580*/  FMUL.FTZ R17, R166, R189 ;  /* 0x000000bda6117220 */ /* 0x000fe20000410000 */
[----:B------:R-:W-:Y:S01]  /*c590*/  @P5 SHF.L.U32 R6, R4, 0x1, RZ ;  /* 0x0000000104065819 */ /* 0x000fe200000006ff */
[----:B------:R-:W1:Y:S01]  /*c5a0*/  MUFU.EX2 R245, R19 ;  /* 0x0000001300f57308 */ /* 0x000e620000000800 */
[----:B------:R-:W-:Y:S01]  /*c5b0*/  @P5 IADD3 R2, R5, R2, RZ ;  /* 0x0000000205025210 */ /* 0x000fe20007ffe0ff */
[--C-:B------:R-:W-:Y:S01]  /*c5c0*/  FFMA.FTZ R20, R20, c[0x0][0x2d0], -R204.reuse ;  /* 0x0000b40014147a23 */ /* 0x100fe200000108cc */
[C---:B------:R-:W-:Y:S01]  /*c5d0*/  @P5 IADD3 R8, P2, R6.reuse, 0x80, RZ ;  /* 0x0000008006085810 */ /* 0x040fe20007f5e0ff */
[----:B--2---:R-:W-:Y:S01]  /*c5e0*/  FMUL.FTZ R18, R165, R190 ;  /* 0x000000bea5127220 */ /* 0x004fe20000410000 */
[----:B------:R-:W-:Y:S01]  /*c5f0*/  @P5 IADD3 R6, P0, R6, c[0x0][0x1c8], RZ ;  /* 0x0000720006065a10 */ /* 0x000fe20007f1e0ff */
[----:B------:R-:W-:Y:S01]  /*c600*/  FFMA.FTZ R21, R21, c[0x0][0x2d0], -R204 ;  /* 0x0000b40015157a23 */ /* 0x000fe200000108cc */
[----:B------:R-:W-:Y:S01]  /*c610*/  @P5 SHF.L.U64.HI R5, R4, 0x1, R2 ;  /* 0x0000000104055819 */ /* 0x000fe20000010202 */
[--C-:B------:R-:W-:Y:S01]  /*c620*/  FFMA.FTZ R22, R22, c[0x0][0x2d0], -R205.reuse ;  /* 0x0000b40016167a23 */ /* 0x100fe200000108cd */
[----:B------:R-:W-:Y:S01]  /*c630*/  @P5 IADD3 R8, P1, R8, c[0x0][0x1c8], RZ ;  /* 0x0000720008085a10 */ /* 0x000fe20007f3e0ff */
[----:B------:R-:W2:Y:S01]  /*c640*/  MUFU.EX2 R0, R0 ;  /* 0x0000000000007308 */ /* 0x000ea20000000800 */
[----:B------:R-:W-:Y:S01]  /*c650*/  @P5 IADD3.X R7, R5, c[0x0][0x1cc], RZ, P0, !PT ;  /* 0x0000730005075a10 */ /* 0x000fe200007fe4ff */
[----:B------:R-:W-:Y:S01]  /*c660*/  FFMA.FTZ R33, R33, c[0x0][0x2d0], -R204 ;  /* 0x0000b40021217a23 */ /* 0x000fe200000108cc */
[----:B------:R-:W-:Y:S01]  /*c670*/  @P5 SHF.L.U32 R2, R252, 0x5, RZ ;  /* 0x00000005fc025819 */ /* 0x000fe200000006ff */
[----:B------:R-:W-:Y:S01]  /*c680*/  FFMA.FTZ R34, R34, c[0x0][0x2d0], -R205 ;  /* 0x0000b40022227a23 */ /* 0x000fe200000108cd */
[----:B---3--:R-:W-:Y:S01]  /*c690*/  @P5 IADD3.X R9, RZ, c[0x0][0x1cc], R5, P1, P2 ;  /* 0x00007300ff095a10 */ /* 0x008fe20000fe4405 */
[----:B------:R3:W-:Y:S01]  /*c6a0*/  @P5 LDGSTS.E.BYPASS.LTC128B.128 [R243+0x3100], [R6.64], !P4 ;  /* 0x0310000006f35fae */ /* 0x0007e2000e101d4e */
[----:B------:R-:W-:Y:S01]  /*c6b0*/  @P5 IADD3 R4, P0, R6, R2, RZ ;  /* 0x0000000206045210 */ /* 0x000fe20007f1e0ff */
[--C-:B------:R-:W-:Y:S02]  /*c6c0*/  FFMA.FTZ R35, R35, c[0x0][0x2d0], -R205.reuse ;  /* 0x0000b40023237a23 */ /* 0x100fe400000108cd */
[----:B------:R4:W-:Y:S01]  /*c6d0*/  MUFU.EX2 R218, R12 ;  /* 0x0000000c00da7308 */ /* 0x0009e20000000800 */
[----:B------:R-:W-:Y:S01]  /*c6e0*/  @P5 IADD3.X R5, R7, R16, RZ, P0, !PT ;  /* 0x0000001007055210 */ /* 0x000fe200007fe4ff */
[--C-:B------:R-:W-:Y:S01]  /*c6f0*/  FFMA.FTZ R24, R24, c[0x0][0x2d0], -R206.reuse ;  /* 0x0000b40018187a23 */ /* 0x100fe200000108ce */
[----:B------:R-:W-:Y:S01]  /*c700*/  ISETP.GT.AND P0, PT, R220, R251, PT ;  /* 0x000000fbdc00720c */ /* 0x000fe20003f04270 */
[----:B------:R4:W-:Y:S01]  /*c710*/  @P5 LDGSTS.E.BYPASS.LTC128B.128 [R243+0x4900], [R8.64], !P3 ;  /* 0x0490000008f35fae */ /* 0x0009e2000d901d4e */
[----:B-1----:R-:W-:Y:S01]  /*c720*/  F2FP.PACK_AB R175, R245, R246 ;  /* 0x000000f6f5af723e */ /* 0x002fe200000000ff */
[----:B------:R-:W-:Y:S01]  /*c730*/  FMUL.FTZ R19, R165, R191 ;  /* 0x000000bfa5137220 */ /* 0x000fe20000410000 */
[----:B------:R-:W-:Y:S01]  /*c740*/  MOV R220, R242 ;  /* 0x000000f200dc7202 */ /* 0x000fe20000000f00 */
[----:B------:R-:W-:Y:S02]  /*c750*/  FFMA.FTZ R25, R25, c[0x0][0x2d0], -R206 ;  /* 0x0000b40019197a23 */ /* 0x000fe400000108ce */
[----:B------:R1:W1:Y:S01]  /*c760*/  MUFU.EX2 R217, R13 ;  /* 0x0000000d00d97308 */ /* 0x0002620000000800 */
[--C-:B------:R-:W-:Y:S01]  /*c770*/  FFMA.FTZ R36, R36, c[0x0][0x2d0], -R204.reuse ;  /* 0x0000b40024247a23 */ /* 0x100fe200000108cc */
[----:B------:R1:W-:Y:S01]  /*c780*/  @P5 LDGSTS.E.BYPASS.LTC128B.128 [R243+0x3900], [R4.64], !P4 ;  /* 0x0390000004f35fae */ /* 0x0003e2000e101d4e */
[----:B------:R-:W-:Y:S02]  /*c790*/  FFMA.FTZ R37, R37, c[0x0][0x2d0], -R204 ;  /* 0x0000b40025257a23 */ /* 0x000fe400000108cc */
[C---:B--2---:R-:W-:Y:S02]  /*c7a0*/  FMUL.FTZ R138, R0.reuse, R138 ;  /* 0x0000008a008a7220 */ /* 0x044fe40000410000 */
[C---:B------:R-:W-:Y:S02]  /*c7b0*/  FMUL.FTZ R139, R0.reuse, R139 ;  /* 0x0000008b008b7220 */ /* 0x040fe40000410000 */
[C---:B------:R-:W-:Y:S01]  /*c7c0*/  FMUL.FTZ R142, R0.reuse, R142 ;  /* 0x0000008e008e7220 */ /* 0x040fe20000410000 */
[----:B------:R2:W-:Y:S01]  /*c7d0*/  @P5 LDGSTS.E.BYPASS.LTC128B.128 [R243+0x5100], [R4.64+0x80], !P3 ;  /* 0x0510008004f35fae */ /* 0x0005e2000d901d4e */
[----:B------:R-:W-:Y:S01]  /*c7e0*/  FMUL.FTZ R143, R0, R143 ;  /* 0x0000008f008f7220 */ /* 0x000fe20000410000 */
[----:B------:R-:W-:Y:S01]  /*c7f0*/  MUFU.EX2 R216, R20 ;  /* 0x0000001400d87308 */ /* 0x000fe20000000800 */
[----:B---3--:R-:W-:Y:S01]  /*c800*/  @P5 IADD3 R6, P1, R4, R2, RZ ;  /* 0x0000000204065210 */ /* 0x008fe20007f3e0ff */
[----:B------:R-:W-:Y:S02]  /*c810*/  FMUL.FTZ R2, R3, c[0x0][0x2d0] ;  /* 0x0000b40003027a20 */ /* 0x000fe40000410000 */
[----:B----4-:R-:W-:Y:S01]  /*c820*/  FMUL.FTZ R12, R164, R184 ;  /* 0x000000b8a40c7220 */ /* 0x010fe20000410000 */
[----:B------:R-:W-:Y:S01]  /*c830*/  @P5 IADD3.X R7, R5, R16, RZ, P1, !PT ;  /* 0x0000001005075210 */ /* 0x000fe20000ffe4ff */
[--C-:B------:R-:W-:Y:S02]  /*c840*/  FFMA.FTZ R10, R10, c[0x0][0x2d0], -R2.reuse ;  /* 0x0000b4000a0a7a23 */ /* 0x100fe40000010802 */
[--C-:B------:R-:W-:Y:S02]  /*c850*/  FFMA.FTZ R11, R11, c[0x0][0x2d0], -R2.reuse ;  /* 0x0000b4000b0b7a23 */ /* 0x100fe40000010802 */
[----:B------:R3:W-:Y:S01]  /*c860*/  @P5 LDGSTS.E.BYPASS.LTC128B.128 [R243+0x4100], [R6.64], !P4 ;  /* 0x0410000006f35fae */ /* 0x0007e2000e101d4e */
[--C-:B------:R-:W-:Y:S01]  /*c870*/  FFMA.FTZ R14, R14, c[0x0][0x2d0], -R2.reuse ;  /* 0x0000b4000e0e7a23 */ /* 0x100fe20000010802 */
[----:B------:R4:W-:Y:S01]  /*c880*/  MUFU.EX2 R201, R10 ;  /* 0x0000000a00c97308 */ /* 0x0009e20000000800 */
[--C-:B------:R-:W-:Y:S02]  /*c890*/  FFMA.FTZ R15, R15, c[0x0][0x2d0], -R2.reuse ;  /* 0x0000b4000f0f7a23 */ /* 0x100fe40000010802 */
[C---:B------:R-:W-:Y:S02]  /*c8a0*/  FMUL.FTZ R8, R164.reuse, R180 ;  /* 0x000000b4a4087220 */ /* 0x040fe40000410000 */
[C---:B------:R-:W-:Y:S01]  /*c8b0*/  FMUL.FTZ R9, R164.reuse, R181 ;  /* 0x000000b5a4097220 */ /* 0x040fe20000410000 */
[----:B------:R3:W-:Y:S01]  /*c8c0*/  @P5 LDGSTS.E.BYPASS.LTC128B.128 [R243+0x5900], [R6.64+0x80], !P3 ;  /* 0x0590008006f35fae */ /* 0x0007e2000d901d4e */
[----:B-1----:R-:W-:Y:S02]  /*c8d0*/  FMUL.FTZ R13, R164, R185 ;  /* 0x000000b9a40d7220 */ /* 0x002fe40000410000 */
[----:B------:R-:W-:Y:S01]  /*c8e0*/  FMUL.FTZ R16, R166, R188 ;  /* 0x000000bca6107220 */ /* 0x000fe20000410000 */
[----:B------:R-:W1:Y:S01]  /*c8f0*/  MUFU.EX2 R200, R11 ;  /* 0x0000000b00c87308 */ /* 0x000e620000000800 */
[----:B------:R-:W-:Y:S02]  /*c900*/  FMUL.FTZ R154, R0, R154 ;  /* 0x0000009a009a7220 */ /* 0x000fe40000410000 */
[C---:B--2---:R-:W-:Y:S01]  /*c910*/  FMUL.FTZ R4, R166.reuse, R176 ;  /* 0x000000b0a6047220 */ /* 0x044fe20000410000 */
[----:B------:R-:W2:Y:S01]  /*c920*/  LDSM.16.MT88.4 R192, [R225+0x100] ;  /* 0x00010000e1c0783b */ /* 0x000ea20000004200 */
[----:B------:R-:W-:Y:S01]  /*c930*/  FMUL.FTZ R5, R166, R177 ;  /* 0x000000b1a6057220 */ /* 0x000fe20000410000 */
[----:B------:R-:W-:Y:S01]  /*c940*/  F2FP.PACK_AB R176, R219, R221 ;  /* 0x000000dddbb0723e */ /* 0x000fe200000000ff */
[C---:B------:R-:W-:Y:S02]  /*c950*/  FMUL.FTZ R155, R0.reuse, R155 ;  /* 0x0000009b009b7220 */ /* 0x040fe40000410000 */
[C---:B------:R-:W-:Y:S01]  /*c960*/  FMUL.FTZ R158, R0.reuse, R158 ;  /* 0x0000009e009e7220 */ /* 0x040fe20000410000 */
[----:B------:R1:W-:Y:S01]  /*c970*/  MUFU.EX2 R202, R14 ;  /* 0x0000000e00ca7308 */ /* 0x0003e20000000800 */
[C---:B------:R-:W-:Y:S01]  /*c980*/  FMUL.FTZ R159, R0.reuse, R159 ;  /* 0x0000009f009f7220 */ /* 0x040fe20000410000 */
[----:B------:R-:W2:Y:S01]  /*c990*/  LDSM.16.MT88.4 R196, [R226+0x100] ;  /* 0x00010000e2c4783b */ /* 0x000ea20000004200 */
[C---:B------:R-:W-:Y:S02]  /*c9a0*/  FMUL.FTZ R58, R0.reuse, R58 ;  /* 0x0000003a003a7220 */ /* 0x040fe40000410000 */
[C---:B----4-:R-:W-:Y:S02]  /*c9b0*/  FMUL.FTZ R10, R0.reuse, R182 ;  /* 0x000000b6000a7220 */ /* 0x050fe40000410000 */
[----:B------:R-:W-:Y:S02]  /*c9c0*/  FMUL.FTZ R59, R0, R59 ;  /* 0x0000003b003b7220 */ /* 0x000fe40000410000 */
[--C-:B------:R-:W-:Y:S01]  /*c9d0*/  FFMA.FTZ R26, R26, c[0x0][0x2d0], -R2.reuse ;  /* 0x0000b4001a1a7a23 */ /* 0x100fe20000010802 */
[----:B------:R-:W4:Y:S01]  /*c9e0*/  MUFU.EX2 R203, R15 ;  /* 0x0000000f00cb7308 */ /* 0x000f220000000800 */
[----:B------:R-:W-:Y:S01]  /*c9f0*/  LDSM.16.MT88.4 R188, [R225+0x1100] ;  /* 0x00110000e1bc783b */ /* 0x000fe20000004200 */
[----:B------:R-:W-:Y:S02]  /*ca00*/  FFMA.FTZ R27, R27, c[0x0][0x2d0], -R2 ;  /* 0x0000b4001b1b7a23 */ /* 0x000fe40000010802 */
[----:B---3--:R-:W-:Y:S01]  /*ca10*/  FMUL.FTZ R6, R165, R178 ;  /* 0x000000b2a5067220 */ /* 0x008fe20000410000 */
[----:B------:R-:W-:Y:S01]  /*ca20*/  F2FP.PACK_AB R178, R217, R218 ;  /* 0x000000dad9b2723e */ /* 0x000fe200000000ff */
[----:B------:R-:W-:Y:S01]  /*ca30*/  FMUL.FTZ R7, R165, R179 ;  /* 0x000000b3a5077220 */ /* 0x000fe20000410000 */
[----:B-1----:R-:W-:Y:S01]  /*ca40*/  F2FP.PACK_AB R177, R200, R201 ;  /* 0x000000c9c8b1723e */ /* 0x002fe200000000ff */
[----:B------:R-:W-:Y:S01]  /*ca50*/  FMUL.FTZ R11, R0, R183 ;  /* 0x000000b7000b7220 */ /* 0x000fe20000410000 */
[----:B------:R-:W0:Y:S01]  /*ca60*/  LDGDEPBAR ;  /* 0x00000000000079af */ /* 0x000e220000000000 */
[----:B------:R-:W1:Y:S01]  /*ca70*/  MUFU.EX2 R215, R21 ;  /* 0x0000001500d77308 */ /* 0x000e620000000800 */
[--C-:B------:R-:W-:Y:S02]  /*ca80*/  FFMA.FTZ R38, R38, c[0x0][0x2d0], -R205.reuse ;  /* 0x0000b40026267a23 */ /* 0x100fe400000108cd */
[--C-:B------:R-:W-:Y:S02]  /*ca90*/  FFMA.FTZ R39, R39, c[0x0][0x2d0], -R205.reuse ;  /* 0x0000b40027277a23 */ /* 0x100fe400000108cd */
[----:B------:R-:W-:Y:S02]  /*caa0*/  FMUL.FTZ R14, R0, R186 ;  /* 0x000000ba000e7220 */ /* 0x000fe40000410000 */
[----:B------:R-:W3:Y:S01]  /*cab0*/  LDSM.16.MT88.4 R180, [R228+0x100] ;  /* 0x00010000e4b4783b */ /* 0x000ee20000004200 */
[C---:B------:R-:W-:Y:S02]  /*cac0*/  FMUL.FTZ R60, R164.reuse, R60 ;  /* 0x0000003ca43c7220 */ /* 0x040fe40000410000 */
[----:B------:R-:W-:Y:S01]  /*cad0*/  MUFU.EX2 R212, R22 ;  /* 0x0000001600d47308 */ /* 0x000fe20000000800 */
[----:B------:R-:W-:Y:S02]  /*cae0*/  FMUL.FTZ R61, R164, R61 ;  /* 0x0000003da43d7220 */ /* 0x000fe40000410000 */
[C---:B------:R-:W-:Y:S01]  /*caf0*/  FMUL.FTZ R62, R0.reuse, R62 ;  /* 0x0000003e003e7220 */ /* 0x040fe20000410000 */
[-C--:B--2---:R-:W-:Y:S05]  /*cb00*/  HMMA.16816.F32 R4, R172, R192.reuse, R4 ;  /* 0x000000c0ac04723c */ /* 0x084fea0000001804 */
[----:B----4-:R-:W-:Y:S01]  /*cb10*/  F2FP.PACK_AB R179, R203, R202 ;  /* 0x000000cacbb3723e */ /* 0x010fe200000000ff */
[C---:B------:R-:W-:Y:S01]  /*cb20*/  FMUL.FTZ R15, R0.reuse, R187 ;  /* 0x000000bb000f7220 */ /* 0x040fe20000410000 */
[----:B------:R-:W-:Y:S01]  /*cb30*/  MUFU.EX2 R213, R33 ;  /* 0x0000002100d57308 */ /* 0x000fe20000000800 */
[----:B------:R-:W2:Y:S01]  /*cb40*/  LDSM.16.MT88.4 R184, [R227+0x100] ;  /* 0x00010000e3b8783b */ /* 0x000ea20000004200 */
[----:B------:R-:W-:Y:S03]  /*cb50*/  FMUL.FTZ R63, R0, R63 ;  /* 0x0000003f003f7220 */ /* 0x000fe60000410000 */
[C---:B------:R-:W-:Y:S04]  /*cb60*/  HMMA.16816.F32 R8, R176.reuse, R192, R8 ;  /* 0x000000c0b008723c */ /* 0x040fe80000001808 */
[C---:B------:R-:W-:Y:S01]  /*cb70*/  FMUL.FTZ R64, R166.reuse, R64 ;  /* 0x00000040a6407220 */ /* 0x040fe20000410000 */
[----:B------:R-:W-:Y:S01]  /*cb80*/  MUFU.EX2 R210, R34 ;  /* 0x0000002200d27308 */ /* 0x000fe20000000800 */
[C---:B------:R-:W-:Y:S02]  /*cb90*/  FMUL.FTZ R65, R166.reuse, R65 ;  /* 0x00000041a6417220 */ /* 0x040fe40000410000 */
[-C--:B------:R-:W-:Y:S04]  /*cba0*/  HMMA.16816.F32 R12, R176, R194.reuse, R12 ;  /* 0x000000c2b00c723c */ /* 0x080fe8000000180c */
[C---:B------:R-:W-:Y:S02]  /*cbb0*/  FMUL.FTZ R66, R165.reuse, R66 ;  /* 0x00000042a5427220 */ /* 0x040fe40000410000 */
[C---:B------:R-:W-:Y:S01]  /*cbc0*/  FMUL.FTZ R67, R165.reuse, R67 ;  /* 0x00000043a5437220 */ /* 0x040fe20000410000 */
[----:B------:R-:W-:Y:S01]  /*cbd0*/  MUFU.EX2 R209, R35 ;  /* 0x0000002300d17308 */ /* 0x000fe20000000800 */
[C---:B------:R-:W-:Y:S04]  /*cbe0*/  HMMA.16816.F32 R16, R172.reuse, R194, R16 ;  /* 0x000000c2ac10723c */ /* 0x040fe80000001810 */
[C---:B------:R-:W-:Y:S02]  /*cbf0*/  FMUL.FTZ R68, R166.reuse, R68 ;  /* 0x00000044a6447220 */ /* 0x040fe40000410000 */
[----:B------:R-:W-:Y:S02]  /*cc00*/  FMUL.FTZ R69, R166, R69 ;  /* 0x00000045a6457220 */ /* 0x000fe40000410000 */
[-C--:B------:R-:W-:Y:S01]  /*cc10*/  HMMA.16816.F32 R132, R172, R196.reuse, R132 ;  /* 0x000000c4ac84723c */ /* 0x080fe20000001884 */
[----:B------:R-:W-:Y:S03]  /*cc20*/  MUFU.EX2 R208, R24 ;  /* 0x0000001800d07308 */ /* 0x000fe60000000800 */
[C---:B------:R-:W-:Y:S02]  /*cc30*/  FMUL.FTZ R70, R165.reuse, R70 ;  /* 0x00000046a5467220 */ /* 0x040fe40000410000 */
[C---:B------:R-:W-:Y:S02]  /*cc40*/  FMUL.FTZ R71, R165.reuse, R71 ;  /* 0x00000047a5477220 */ /* 0x040fe40000410000 */
[C---:B------:R-:W-:Y:S03]  /*cc50*/  HMMA.16816.F32 R136, R176.reuse, R196, R136 ;  /* 0x000000c4b088723c */ /* 0x040fe60000001888 */
[----:B------:R-:W-:Y:S01]  /*cc60*/  MUFU.EX2 R207, R25 ;  /* 0x0000001900cf7308 */ /* 0x000fe20000000800 */
[----:B------:R-:W-:Y:S02]  /*cc70*/  FFMA.FTZ R32, R32, c[0x0][0x2d0], -R204 ;  /* 0x0000b40020207a23 */ /* 0x000fe400000108cc */
[C---:B------:R-:W-:Y:S02]  /*cc80*/  FMUL.FTZ R72, R164.reuse, R72 ;  /* 0x00000048a4487220 */ /* 0x040fe40000410000 */
[-C--:B------:R-:W-:Y:S04]  /*cc90*/  HMMA.16816.F32 R140, R176, R198.reuse, R140 ;  /* 0x000000c6b08c723c */ /* 0x080fe8000000188c */
[----:B------:R-:W-:Y:S01]  /*cca0*/  FMUL.FTZ R73, R164, R73 ;  /* 0x00000049a4497220 */ /* 0x000fe20000410000 */
[----:B------:R-:W-:Y:S01]  /*ccb0*/  MUFU.EX2 R193, R26 ;  /* 0x0000001a00c17308 */ /* 0x000fe20000000800 */
[C---:B------:R-:W-:Y:S02]  /*ccc0*/  FMUL.FTZ R74, R0.reuse, R74 ;  /* 0x0000004a004a7220 */ /* 0x040fe40000410000 */
[C---:B------:R-:W-:Y:S04]  /*ccd0*/  HMMA.16816.F32 R144, R172.reuse, R198, R144 ;  /* 0x000000c6ac90723c */ /* 0x040fe80000001890 */
[----:B------:R-:W-:Y:S02]  /*cce0*/  FMUL.FTZ R75, R0, R75 ;  /* 0x0000004b004b7220 */ /* 0x000fe40000410000 */
[C---:B------:R-:W-:Y:S01]  /*ccf0*/  FMUL.FTZ R76, R164.reuse, R76 ;  /* 0x0000004ca44c7220 */ /* 0x040fe20000410000 */
[----:B------:R4:W-:Y:S01]  /*cd00*/  MUFU.EX2 R192, R27 ;  /* 0x0000001b00c07308 */ /* 0x0009e20000000800 */
[-C--:B---3--:R-:W-:Y:S04]  /*cd10*/  HMMA.16816.F32 R148, R172, R180.reuse, R148 ;  /* 0x000000b4ac94723c */ /* 0x088fe80000001894 */
[----:B------:R-:W-:Y:S02]  /*cd20*/  FMUL.FTZ R77, R164, R77 ;  /* 0x0000004da44d7220 */ /* 0x000fe40000410000 */
[C---:B------:R-:W-:Y:S02]  /*cd30*/  FMUL.FTZ R78, R0.reuse, R78 ;  /* 0x0000004e004e7220 */ /* 0x040fe40000410000 */
[C---:B------:R-:W-:Y:S01]  /*cd40*/  HMMA.16816.F32 R152, R176.reuse, R180, R152 ;  /* 0x000000b4b098723c */ /* 0x040fe20000001898 */
[----:B------:R-:W-:Y:S03]  /*cd50*/  MUFU.EX2 R197, R36 ;  /* 0x0000002400c57308 */ /* 0x000fe60000000800 */
[----:B------:R-:W-:Y:S02]  /*cd60*/  FMUL.FTZ R79, R0, R79 ;  /* 0x0000004f004f7220 */ /* 0x000fe40000410000 */
[C---:B------:R-:W-:Y:S02]  /*cd70*/  FMUL.FTZ R80, R166.reuse, R80 ;  /* 0x00000050a6507220 */ /* 0x040fe40000410000 */
[-C--:B------:R-:W-:Y:S03]  /*cd80*/  HMMA.16816.F32 R156, R176, R182.reuse, R156 ;  /* 0x000000b6b09c723c */ /* 0x080fe6000000189c */
[----:B------:R-:W-:Y:S01]  /*cd90*/  MUFU.EX2 R196, R37 ;  /* 0x0000002500c47308 */ /* 0x000fe20000000800 */
[C---:B------:R-:W-:Y:S02]  /*cda0*/  FMUL.FTZ R81, R166.reuse, R81 ;  /* 0x00000051a6517220 */ /* 0x040fe40000410000 */
[C---:B------:R-:W-:Y:S01]  /*cdb0*/  FMUL.FTZ R82, R165.reuse, R82 ;  /* 0x00000052a5527220 */ /* 0x040fe20000410000 */
[----:B----4-:R-:W-:Y:S01]  /*cdc0*/  LDSM.16.MT88.4 R24, [R225+0x900] ;  /* 0x00090000e118783b */ /* 0x010fe20000004200 */
[C---:B------:R-:W-:Y:S04]  /*cdd0*/  HMMA.16816.F32 R160, R172.reuse, R182, R160 ;  /* 0x000000b6aca0723c */ /* 0x040fe800000018a0 */
[C---:B------:R-:W-:Y:S01]  /*cde0*/  FMUL.FTZ R83, R165.reuse, R83 ;  /* 0x00000053a5537220 */ /* 0x040fe20000410000 */
[----:B------:R3:W-:Y:S01]  /*cdf0*/  MUFU.EX2 R214, R32 ;  /* 0x0000002000d67308 */ /* 0x0007e20000000800 */
[C---:B------:R-:W-:Y:S01]  /*ce00*/  FMUL.FTZ R84, R166.reuse, R84 ;  /* 0x00000054a6547220 */ /* 0x040fe20000410000 */
[----:B------:R-:W4:Y:S01]  /*ce10*/  LDSM.16.MT88.4 R180, [R225+0x1900] ;  /* 0x00190000e1b4783b */ /* 0x000f220000004200 */
[-C--:B--2---:R-:W-:Y:S04]  /*ce20*/  HMMA.16816.F32 R52, R172, R184.reuse, R52 ;  /* 0x000000b8ac34723c */ /* 0x084fe80000001834 */
[----:B------:R-:W-:Y:S02]  /*ce30*/  FMUL.FTZ R85, R166, R85 ;  /* 0x00000055a6557220 */ /* 0x000fe40000410000 */
[C---:B------:R-:W-:Y:S02]  /*ce40*/  FMUL.FTZ R86, R165.reuse, R86 ;  /* 0x00000056a5567220 */ /* 0x040fe40000410000 */
[C---:B------:R-:W-:Y:S04]  /*ce50*/  HMMA.16816.F32 R56, R176.reuse, R184, R56 ;  /* 0x000000b8b038723c */ /* 0x040fe80000001838 */
[----:B------:R-:W-:Y:S02]  /*ce60*/  FMUL.FTZ R87, R165, R87 ;  /* 0x00000057a5577220 */ /* 0x000fe40000410000 */
[C---:B------:R-:W-:Y:S02]  /*ce70*/  FMUL.FTZ R88, R164.reuse, R88 ;  /* 0x00000058a4587220 */ /* 0x040fe40000410000 */
[-C--:B------:R-:W-:Y:S04]  /*ce80*/  HMMA.16816.F32 R60, R176, R186.reuse, R60 ;  /* 0x000000bab03c723c */ /* 0x080fe8000000183c */
[----:B------:R-:W-:Y:S02]  /*ce90*/  FMUL.FTZ R89, R164, R89 ;  /* 0x00000059a4597220 */ /* 0x000fe40000410000 */
[--C-:B---3--:R-:W-:Y:S02]  /*cea0*/  FFMA.FTZ R32, R23, c[0x0][0x2d0], -R205.reuse ;  /* 0x0000b40017207a23 */ /* 0x108fe400000108cd */
[C---:B------:R-:W-:Y:S01]  /*ceb0*/  HMMA.16816.F32 R64, R172.reuse, R186, R64 ;  /* 0x000000baac40723c */ /* 0x040fe20000001840 */
[----:B------:R-:W2:Y:S01]  /*cec0*/  LDSM.16.MT88.4 R184, [R226+0x1900] ;  /* 0x00190000e2b8783b */ /* 0x000ea20000004200 */
[----:B------:R3:W1:Y:S02]  /*ced0*/  MUFU.EX2 R211, R32 ;  /* 0x0000002000d37308 */ /* 0x0006640000000800 */
[C---:B------:R-:W-:Y:S02]  /*cee0*/  FMUL.FTZ R90, R0.reuse, R90 ;  /* 0x0000005a005a7220 */ /* 0x040fe40000410000 */
[----:B------:R-:W-:Y:S02]  /*cef0*/  FMUL.FTZ R91, R0, R91 ;  /* 0x0000005b005b7220 */ /* 0x000fe40000410000 */
[C---:B------:R-:W-:Y:S01]  /*cf00*/  FMUL.FTZ R92, R164.reuse, R92 ;  /* 0x0000005ca45c7220 */ /* 0x040fe20000410000 */
[----:B------:R-:W1:Y:S03]  /*cf10*/  LDSM.16.MT88.4 R20, [R228+0x1900] ;  /* 0x00190000e414783b */ /* 0x000e660000004200 */
[----:B------:R-:W-:Y:S02]  /*cf20*/  FMUL.FTZ R93, R164, R93 ;  /* 0x0000005da45d7220 */ /* 0x000fe40000410000 */
[C---:B------:R-:W-:Y:S01]  /*cf30*/  FMUL.FTZ R94, R0.reuse, R94 ;  /* 0x0000005e005e7220 */ /* 0x040fe20000410000 */
[-C--:B----4-:R-:W-:Y:S03]  /*cf40*/  HMMA.16816.F32 R68, R172, R180.reuse, R68 ;  /* 0x000000b4ac44723c */ /* 0x090fe60000001844 */
[----:B------:R-:W-:Y:S02]  /*cf50*/  FMUL.FTZ R95, R0, R95 ;  /* 0x0000005f005f7220 */ /* 0x000fe40000410000 */
[C---:B------:R-:W-:Y:S02]  /*cf60*/  FMUL.FTZ R96, R166.reuse, R96 ;  /* 0x00000060a6607220 */ /* 0x040fe40000410000 */
[C---:B------:R-:W-:Y:S01]  /*cf70*/  FMUL.FTZ R97, R166.reuse, R97 ;  /* 0x00000061a6617220 */ /* 0x040fe20000410000 */
[C---:B------:R-:W-:Y:S01]  /*cf80*/  HMMA.16816.F32 R72, R176.reuse, R180, R72 ;  /* 0x000000b4b048723c */ /* 0x040fe20000001848 */
[----:B---3--:R-:W3:Y:S03]  /*cf90*/  LDSM.16.MT88.4 R32, [R227+0x1900] ;  /* 0x00190000e320783b */ /* 0x008ee60000004200 */
[C---:B------:R-:W-:Y:S02]  /*cfa0*/  FMUL.FTZ R98, R165.reuse, R98 ;  /* 0x00000062a5627220 */ /* 0x040fe40000410000 */
[C---:B------:R-:W-:Y:S02]  /*cfb0*/  FMUL.FTZ R99, R165.reuse, R99 ;  /* 0x00000063a5637220 */ /* 0x040fe40000410000 */
[-C--:B------:R-:W-:Y:S04]  /*cfc0*/  HMMA.16816.F32 R76, R176, R182.reuse, R76 ;  /* 0x000000b6b04c723c */ /* 0x080fe8000000184c */
[C---:B------:R-:W-:Y:S02]  /*cfd0*/  FMUL.FTZ R100, R166.reuse, R100 ;  /* 0x00000064a6647220 */ /* 0x040fe40000410000 */
[----:B------:R-:W-:Y:S02]  /*cfe0*/  FMUL.FTZ R101, R166, R101 ;  /* 0x00000065a6657220 */ /* 0x000fe40000410000 */
[C---:B------:R-:W-:Y:S01]  /*cff0*/  HMMA.16816.F32 R80, R172.reuse, R182, R80 ;  /* 0x000000b6ac50723c */ /* 0x040fe20000001850 */
[----:B------:R-:W2:Y:S03]  /*d000*/  LDSM.16.MT88.4 R180, [R226+0x900] ;  /* 0x00090000e2b4783b */ /* 0x000ea60000004200 */
[C---:B------:R-:W-:Y:S02]  /*d010*/  FMUL.FTZ R102, R165.reuse, R102 ;  /* 0x00000066a5667220 */ /* 0x040fe40000410000 */
[C---:B------:R-:W-:Y:S02]  /*d020*/  FMUL.FTZ R103, R165.reuse, R103 ;  /* 0x00000067a5677220 */ /* 0x040fe40000410000 */
[-C--:B--2---:R-:W-:Y:S04]  /*d030*/  HMMA.16816.F32 R84, R172, R184.reuse, R84 ;  /* 0x000000b8ac54723c */ /* 0x084fe80000001854 */
        /* <DEDUP_REMOVED lines=10> */
[C---:B------:R-:W-:Y:S02]  /*d0e0*/  FMUL.FTZ R110, R0.reuse, R110 ;  /* 0x0000006e006e7220 */ /* 0x040fe40000410000 */
[----:B------:R-:W-:Y:S02]  /*d0f0*/  FMUL.FTZ R111, R0, R111 ;  /* 0x0000006f006f7220 */ /* 0x000fe40000410000 */
[-C--:B-1----:R-:W-:Y:S04]  /*d100*/  HMMA.16816.F32 R100, R172, R20.reuse, R100 ;  /* 0x00000014ac64723c */ /* 0x082fe80000001864 */
[C---:B------:R-:W-:Y:S02]  /*d110*/  FMUL.FTZ R112, R166.reuse, R112 ;  /* 0x00000070a6707220 */ /* 0x040fe40000410000 */
[C---:B------:R-:W-:Y:S02]  /*d120*/  FMUL.FTZ R113, R166.reuse, R113 ;  /* 0x00000071a6717220 */ /* 0x040fe40000410000 */
[C---:B------:R-:W-:Y:S04]  /*d130*/  HMMA.16816.F32 R104, R176.reuse, R20, R104 ;  /* 0x00000014b068723c */ /* 0x040fe80000001868 */
[C---:B------:R-:W-:Y:S02]  /*d140*/  FMUL.FTZ R114, R165.reuse, R114 ;  /* 0x00000072a5727220 */ /* 0x040fe40000410000 */
[----:B------:R-:W-:Y:S01]  /*d150*/  FMUL.FTZ R115, R165, R115 ;  /* 0x00000073a5737220 */ /* 0x000fe20000410000 */
[----:B------:R-:W-:Y:S01]  /*d160*/  F2FP.PACK_AB R20, R215, R216 ;  /* 0x000000d8d714723e */ /* 0x000fe200000000ff */
[-C--:B------:R-:W-:Y:S04]  /*d170*/  HMMA.16816.F32 R108, R176, R22.reuse, R108 ;  /* 0x00000016b06c723c */ /* 0x080fe8000000186c */
[C---:B------:R-:W-:Y:S01]  /*d180*/  FMUL.FTZ R116, R166.reuse, R116 ;  /* 0x00000074a6747220 */ /* 0x040fe20000410000 */
[----:B------:R-:W-:Y:S01]  /*d190*/  F2FP.PACK_AB R21, R211, R212 ;  /* 0x000000d4d315723e */ /* 0x000fe200000000ff */
[----:B------:R-:W-:Y:S02]  /*d1a0*/  FMUL.FTZ R117, R166, R117 ;  /* 0x00000075a6757220 */ /* 0x000fe40000410000 */
[C---:B------:R-:W-:Y:S04]  /*d1b0*/  HMMA.16816.F32 R112, R172.reuse, R22, R112 ;  /* 0x00000016ac70723c */ /* 0x040fe80000001870 */
[C---:B------:R-:W-:Y:S02]  /*d1c0*/  FMUL.FTZ R118, R165.reuse, R118 ;  /* 0x00000076a5767220 */ /* 0x040fe40000410000 */
[----:B------:R-:W-:Y:S01]  /*d1d0*/  FMUL.FTZ R119, R165, R119 ;  /* 0x00000077a5777220 */ /* 0x000fe20000410000 */
[----:B------:R-:W-:Y:S01]  /*d1e0*/  F2FP.PACK_AB R22, R213, R214 ;  /* 0x000000d6d516723e */ /* 0x000fe200000000ff */
[C---:B------:R-:W-:Y:S01]  /*d1f0*/  FMUL.FTZ R120, R164.reuse, R120 ;  /* 0x00000078a4787220 */ /* 0x040fe20000410000 */
[----:B------:R-:W-:Y:S03]  /*d200*/  F2FP.PACK_AB R23, R209, R210 ;  /* 0x000000d2d117723e */ /* 0x000fe600000000ff */
[----:B------:R-:W-:Y:S01]  /*d210*/  FMUL.FTZ R121, R164, R121 ;  /* 0x00000079a4797220 */ /* 0x000fe20000410000 */
[-C--:B---3--:R-:W-:Y:S03]  /*d220*/  HMMA.16816.F32 R116, R172, R32.reuse, R116 ;  /* 0x00000020ac74723c */ /* 0x088fe60000001874 */
[C---:B------:R-:W-:Y:S02]  /*d230*/  FMUL.FTZ R122, R0.reuse, R122 ;  /* 0x0000007a007a7220 */ /* 0x040fe40000410000 */
[----:B------:R-:W-:Y:S02]  /*d240*/  FMUL.FTZ R123, R0, R123 ;  /* 0x0000007b007b7220 */ /* 0x000fe40000410000 */
[--C-:B------:R-:W-:Y:S02]  /*d250*/  FFMA.FTZ R28, R28, c[0x0][0x2d0], -R206.reuse ;  /* 0x0000b4001c1c7a23 */ /* 0x100fe400000108ce */
[----:B------:R-:W-:Y:S02]  /*d260*/  FFMA.FTZ R29, R29, c[0x0][0x2d0], -R206 ;  /* 0x0000b4001d1d7a23 */ /* 0x000fe400000108ce */
[----:B------:R1:W-:Y:S01]  /*d270*/  MUFU.EX2 R199, R28 ;  /* 0x0000001c00c77308 */ /* 0x0003e20000000800 */
[C---:B------:R-:W-:Y:S04]  /*d280*/  HMMA.16816.F32 R120, R176.reuse, R32, R120 ;  /* 0x00000020b078723c */ /* 0x040fe80000001878 */
[--C-:B------:R-:W-:Y:S02]  /*d290*/  FFMA.FTZ R30, R30, c[0x0][0x2d0], -R2.reuse ;  /* 0x0000b4001e1e7a23 */ /* 0x100fe40000010802 */
[--C-:B------:R-:W-:Y:S02]  /*d2a0*/  FFMA.FTZ R31, R31, c[0x0][0x2d0], -R2.reuse ;  /* 0x0000b4001f1f7a23 */ /* 0x100fe40000010802 */
[C---:B------:R-:W-:Y:S01]  /*d2b0*/  FMUL.FTZ R124, R164.reuse, R124 ;  /* 0x0000007ca47c7220 */ /* 0x040fe20000410000 */
[----:B------:R3:W2:Y:S03]  /*d2c0*/  MUFU.EX2 R198, R29 ;  /* 0x0000001d00c67308 */ /* 0x0006a60000000800 */
[----:B------:R-:W-:Y:S02]  /*d2d0*/  FMUL.FTZ R125, R164, R125 ;  /* 0x0000007da47d7220 */ /* 0x000fe40000410000 */
[C---:B------:R-:W-:Y:S02]  /*d2e0*/  FMUL.FTZ R126, R0.reuse, R126 ;  /* 0x0000007e007e7220 */ /* 0x040fe40000410000 */
[----:B------:R-:W-:Y:S02]  /*d2f0*/  FMUL.FTZ R127, R0, R127 ;  /* 0x0000007f007f7220 */ /* 0x000fe40000410000 */
[C---:B------:R-:W-:Y:S01]  /*d300*/  FMUL.FTZ R128, R166.reuse, R128 ;  /* 0x00000080a6807220 */ /* 0x040fe20000410000 */
[----:B------:R2:W-:Y:S01]  /*d310*/  MUFU.EX2 R170, R30 ;  /* 0x0000001e00aa7308 */ /* 0x0005e20000000800 */
[----:B------:R-:W-:Y:S02]  /*d320*/  FMUL.FTZ R129, R166, R129 ;  /* 0x00000081a6817220 */ /* 0x000fe40000410000 */
[C---:B------:R-:W-:Y:S01]  /*d330*/  FMUL.FTZ R130, R165.reuse, R130 ;  /* 0x00000082a5827220 */ /* 0x040fe20000410000 */
[-C--:B------:R-:W-:Y:S01]  /*d340*/  HMMA.16816.F32 R124, R176, R34.reuse, R124 ;  /* 0x00000022b07c723c */ /* 0x080fe2000000187c */
[----:B------:R-:W3:Y:S02]  /*d350*/  LDL.LU R179, [R1+0x18] ;  /* 0x0000180001b37983 */ /* 0x000ee40000300800 */
[----:B------:R-:W-:Y:S01]  /*d360*/  FMUL.FTZ R131, R165, R131 ;  /* 0x00000083a5837220 */ /* 0x000fe20000410000 */
[----:B-1----:R-:W-:Y:S01]  /*d370*/  F2FP.PACK_AB R28, R207, R208 ;  /* 0x000000d0cf1c723e */ /* 0x002fe200000000ff */
[--C-:B------:R-:W-:Y:S01]  /*d380*/  FFMA.FTZ R42, R42, c[0x0][0x2d0], -R2.reuse ;  /* 0x0000b4002a2a7a23 */ /* 0x100fe20000010802 */
[----:B------:R-:W1:Y:S01]  /*d390*/  MUFU.EX2 R171, R31 ;  /* 0x0000001f00ab7308 */ /* 0x000e620000000800 */
[--C-:B------:R-:W-:Y:S02]  /*d3a0*/  FFMA.FTZ R43, R43, c[0x0][0x2d0], -R2.reuse ;  /* 0x0000b4002b2b7a23 */ /* 0x100fe40000010802 */
[--C-:B------:R-:W-:Y:S01]  /*d3b0*/  FFMA.FTZ R46, R46, c[0x0][0x2d0], -R2.reuse ;  /* 0x0000b4002e2e7a23 */ /* 0x100fe20000010802 */
[----:B------:R-:W-:Y:S01]  /*d3c0*/  HMMA.16816.F32 R128, R172, R34, R128 ;  /* 0x00000022ac80723c */ /* 0x000fe20000001880 */
[----:B------:R-:W1:Y:S03]  /*d3d0*/  LDSM.16.MT88.4 R32, [R227+0x900] ;  /* 0x00090000e320783b */ /* 0x000e660000004200 */
[----:B---3--:R-:W-:Y:S01]  /*d3e0*/  F2FP.PACK_AB R29, R192, R193 ;  /* 0x000000c1c01d723e */ /* 0x008fe200000000ff */
[----:B------:R-:W-:Y:S01]  /*d3f0*/  FFMA.FTZ R2, R47, c[0x0][0x2d0], -R2 ;  /* 0x0000b4002f027a23 */ /* 0x000fe20000010802 */
[----:B------:R-:W-:Y:S01]  /*d400*/  MUFU.EX2 R42, R42 ;  /* 0x0000002a002a7308 */ /* 0x000fe20000000800 */
[--C-:B------:R-:W-:Y:S01]  /*d410*/  FFMA.FTZ R48, R48, c[0x0][0x2d0], -R204.reuse ;  /* 0x0000b40030307a23 */ /* 0x100fe200000108cc */
[-C--:B------:R-:W-:Y:S01]  /*d420*/  HMMA.16816.F32 R4, R20, R24.reuse, R4 ;  /* 0x000000181404723c */ /* 0x080fe20000001804 */
[----:B------:R-:W-:Y:S04]  /*d430*/  LDSM.16.MT88.4 R172, [R226+0x2100] ;  /* 0x00210000e2ac783b */ /* 0x000fe80000004200 */
[----:B--2---:R-:W-:Y:S01]  /*d440*/  F2FP.PACK_AB R30, R198, R199 ;  /* 0x000000c7c61e723e */ /* 0x004fe200000000ff */
[----:B------:R-:W-:Y:S02]  /*d450*/  FFMA.FTZ R49, R49, c[0x0][0x2d0], -R204 ;  /* 0x0000b40031317a23 */ /* 0x000fe400000108cc */
[----:B------:R-:W-:Y:S01]  /*d460*/  MUFU.EX2 R195, R48 ;  /* 0x0000003000c37308 */ /* 0x000fe20000000800 */
[--C-:B------:R-:W-:Y:S03]  /*d470*/  FFMA.FTZ R51, R51, c[0x0][0x2d0], -R205.reuse ;  /* 0x0000b40033337a23 */ /* 0x100fe600000108cd */
[----:B-1----:R-:W-:Y:S01]  /*d480*/  F2FP.PACK_AB R31, R171, R170 ;  /* 0x000000aaab1f723e */ /* 0x002fe200000000ff */
[--C-:B------:R-:W-:Y:S02]  /*d490*/  FFMA.FTZ R45, R45, c[0x0][0x2d0], -R206.reuse ;  /* 0x0000b4002d2d7a23 */ /* 0x100fe400000108ce */
[----:B------:R-:W-:Y:S02]  /*d4a0*/  FFMA.FTZ R50, R50, c[0x0][0x2d0], -R205 ;  /* 0x0000b40032327a23 */ /* 0x000fe400000108cd */
[--C-:B------:R-:W-:Y:S01]  /*d4b0*/  FFMA.FTZ R40, R40, c[0x0][0x2d0], -R206.reuse ;  /* 0x0000b40028287a23 */ /* 0x100fe200000108ce */
[----:B------:R-:W-:Y:S01]  /*d4c0*/  MUFU.EX2 R48, R39 ;  /* 0x0000002700307308 */ /* 0x000fe20000000800 */
[C---:B------:R-:W-:Y:S04]  /*d4d0*/  HMMA.16816.F32 R8, R28.reuse, R24, R8 ;  /* 0x000000181c08723c */ /* 0x040fe80000001808 */
[--C-:B------:R-:W-:Y:S02]  /*d4e0*/  FFMA.FTZ R41, R41, c[0x0][0x2d0], -R206.reuse ;  /* 0x0000b40029297a23 */ /* 0x100fe400000108ce */
[----:B------:R-:W-:Y:S02]  /*d4f0*/  FFMA.FTZ R44, R44, c[0x0][0x2d0], -R206 ;  /* 0x0000b4002c2c7a23 */ /* 0x000fe400000108ce */
[-C--:B------:R-:W-:Y:S01]  /*d500*/  HMMA.16816.F32 R12, R28, R26.reuse, R12 ;  /* 0x0000001a1c0c723c */ /* 0x080fe2000000180c */
[----:B------:R-:W-:Y:S07]  /*d510*/  MUFU.EX2 R194, R49 ;  /* 0x0000003100c27308 */ /* 0x000fee0000000800 */
[C---:B------:R-:W-:Y:S01]  /*d520*/  HMMA.16816.F32 R16, R20.reuse, R26, R16 ;  /* 0x0000001a1410723c */ /* 0x040fe20000001810 */
[----:B------:R-:W1:Y:S02]  /*d530*/  LDSM.16.MT88.4 R24, [R225+0x2100] ;  /* 0x00210000e118783b */ /* 0x000e640000004200 */
[----:B------:R2:W-:Y:S05]  /*d540*/  MUFU.EX2 R49, R38 ;  /* 0x0000002600317308 */ /* 0x0005ea0000000800 */
[-C--:B------:R-:W-:Y:S05]  /*d550*/  HMMA.16816.F32 R132, R20, R180.reuse, R132 ;  /* 0x000000b41484723c */ /* 0x080fea0000001884 */
[----:B------:R-:W-:Y:S03]  /*d560*/  MUFU.EX2 R51, R51 ;  /* 0x0000003300337308 */ /* 0x000fe60000000800 */
[C---:B------:R-:W-:Y:S07]  /*d570*/  HMMA.16816.F32 R136, R28.reuse, R180, R136 ;  /* 0x000000b41c88723c */ /* 0x040fee0000001888 */
[----:B------:R-:W-:Y:S01]  /*d580*/  MUFU.EX2 R45, R45 ;  /* 0x0000002d002d7308 */ /* 0x000fe20000000800 */
[-C--:B------:R-:W-:Y:S01]  /*d590*/  HMMA.16816.F32 R140, R28, R182.reuse, R140 ;  /* 0x000000b61c8c723c */ /* 0x080fe2000000188c */
[----:B--2---:R-:W-:Y:S07]  /*d5a0*/  LDSM.16.MT88.4 R36, [R226+0x1100] ;  /* 0x00110000e224783b */ /* 0x004fee0000004200 */
[C---:B------:R-:W-:Y:S01]  /*d5b0*/  HMMA.16816.F32 R144, R20.reuse, R182, R144 ;  /* 0x000000b61490723c */ /* 0x040fe20000001890 */
[----:B------:R-:W-:Y:S07]  /*d5c0*/  MUFU.EX2 R50, R50 ;  /* 0x0000003200327308 */ /* 0x000fee0000000800 */
[-C--:B------:R-:W-:Y:S03]  /*d5d0*/  HMMA.16816.F32 R148, R20, R184.reuse, R148 ;  /* 0x000000b81494723c */ /* 0x080fe60000001894 */
[----:B------:R-:W-:Y:S05]  /*d5e0*/  MUFU.EX2 R40, R40 ;  /* 0x0000002800287308 */ /* 0x000fea0000000800 */
[C---:B------:R-:W-:Y:S05]  /*d5f0*/  HMMA.16816.F32 R152, R28.reuse, R184, R152 ;  /* 0x000000b81c98723c */ /* 0x040fea0000001898 */
[----:B------:R-:W2:Y:S03]  /*d600*/  MUFU.EX2 R41, R41 ;  /* 0x0000002900297308 */ /* 0x000ea60000000800 */
[-C--:B------:R-:W-:Y:S07]  /*d610*/  HMMA.16816.F32 R156, R28, R186.reuse, R156 ;  /* 0x000000ba1c9c723c */ /* 0x080fee000000189c */
[----:B------:R-:W-:Y:S01]  /*d620*/  MUFU.EX2 R44, R44 ;  /* 0x0000002c002c7308 */ /* 0x000fe20000000800 */
[C---:B------:R-:W-:Y:S08]  /*d630*/  HMMA.16816.F32 R160, R20.reuse, R186, R160 ;  /* 0x000000ba14a0723c */ /* 0x040ff000000018a0 */
[-C--:B------:R-:W-:Y:S01]  /*d640*/  HMMA.16816.F32 R52, R20, R32.reuse, R52 ;  /* 0x000000201434723c */ /* 0x080fe20000001834 */
[----:B------:R-:W3:Y:S07]  /*d650*/  MUFU.EX2 R43, R43 ;  /* 0x0000002b002b7308 */ /* 0x000eee0000000800 */
[C---:B------:R-:W-:Y:S03]  /*d660*/  HMMA.16816.F32 R56, R28.reuse, R32, R56 ;  /* 0x000000201c38723c */ /* 0x040fe60000001838 */
[----:B------:R-:W-:Y:S05]  /*d670*/  MUFU.EX2 R46, R46 ;  /* 0x0000002e002e7308 */ /* 0x000fea0000000800 */
[-C--:B------:R-:W-:Y:S08]  /*d680*/  HMMA.16816.F32 R60, R28, R34.reuse, R60 ;  /* 0x000000221c3c723c */ /* 0x080ff0000000183c */
[C---:B------:R-:W-:Y:S01]  /*d690*/  HMMA.16816.F32 R64, R20.reuse, R34, R64 ;  /* 0x000000221440723c */ /* 0x040fe20000001840 */
[----:B------:R-:W2:Y:S07]  /*d6a0*/  LDSM.16.MT88.4 R32, [R228+0x2100] ;  /* 0x00210000e420783b */ /* 0x000eae0000004200 */
        /* <DEDUP_REMOVED lines=8> */
[C---:B------:R-:W-:Y:S08]  /*d730*/  HMMA.16816.F32 R96, R20.reuse, R174, R96 ;  /* 0x000000ae1460723c */ /* 0x040ff00000001860 */
[-C--:B--2---:R-:W-:Y:S08]  /*d740*/  HMMA.16816.F32 R100, R20, R32.reuse, R100 ;  /* 0x000000201464723c */ /* 0x084ff00000001864 */
[C---:B------:R-:W-:Y:S01]  /*d750*/  HMMA.16816.F32 R104, R28.reuse, R32, R104 ;  /* 0x000000201c68723c */ /* 0x040fe20000001868 */
[----:B------:R2:W2:Y:S07]  /*d760*/  MUFU.EX2 R32, R2 ;  /* 0x0000000200207308 */ /* 0x0004ae0000000800 */
[-C--:B------:R-:W-:Y:S08]  /*d770*/  HMMA.16816.F32 R108, R28, R34.reuse, R108 ;  /* 0x000000221c6c723c */ /* 0x080ff0000000186c */
[C---:B------:R-:W-:Y:S01]  /*d780*/  HMMA.16816.F32 R112, R20.reuse, R34, R112 ;  /* 0x000000221470723c */ /* 0x040fe20000001870 */
[----:B------:R-:W4:Y:S04]  /*d790*/  LDL.LU R34, [R1+0x1c] ;  /* 0x00001c0001227983 */ /* 0x000f280000300800 */
[----:B------:R-:W4:Y:S03]  /*d7a0*/  LDL.LU R33, [R1+0x20] ;  /* 0x0000200001217983 */ /* 0x000f260000300800 */
[-C--:B-1----:R-:W-:Y:S01]  /*d7b0*/  HMMA.16816.F32 R116, R20, R24.reuse, R116 ;  /* 0x000000181474723c */ /* 0x082fe20000001874 */
[----:B--2---:R-:W2:Y:S07]  /*d7c0*/  LDL.LU R2, [R1+0x24] ;  /* 0x0000240001027983 */ /* 0x004eae0000300800 */
[C---:B------:R-:W-:Y:S07]  /*d7d0*/  HMMA.16816.F32 R120, R28.reuse, R24, R120 ;  /* 0x000000181c78723c */ /* 0x040fee0000001878 */
[----:B------:R-:W-:Y:S01]  /*d7e0*/  F2FP.PACK_AB R24, R41, R40 ;  /* 0x000000282918723e */ /* 0x000fe200000000ff */
[-C--:B------:R-:W-:Y:S01]  /*d7f0*/  HMMA.16816.F32 R124, R28, R26.reuse, R124 ;  /* 0x0000001a1c7c723c */ /* 0x080fe2000000187c */
[----:B------:R-:W1:Y:S03]  /*d800*/  LDSM.16.MT88.4 R28, [R228+0x1100] ;  /* 0x00110000e41c783b */ /* 0x000e660000004200 */
[----:B---3--:R-:W-:Y:S04]  /*d810*/  F2FP.PACK_AB R25, R43, R42 ;  /* 0x0000002a2b19723e */ /* 0x008fe800000000ff */
[----:B------:R-:W-:Y:S07]  /*d820*/  HMMA.16816.F32 R128, R20, R26, R128 ;  /* 0x0000001a1480723c */ /* 0x000fee0000001880 */
[----:B------:R-:W-:Y:S02]  /*d830*/  F2FP.PACK_AB R20, R196, R197 ;  /* 0x000000c5c414723e */ /* 0x000fe400000000ff */
[----:B------:R-:W-:Y:S03]  /*d840*/  F2FP.PACK_AB R22, R194, R195 ;  /* 0x000000c3c216723e */ /* 0x000fe600000000ff */
[----:B------:R-:W-:Y:S02]  /*d850*/  F2FP.PACK_AB R21, R48, R49 ;  /* 0x000000313015723e */ /* 0x000fe400000000ff */
[----:B------:R-:W-:Y:S02]  /*d860*/  F2FP.PACK_AB R23, R51, R50 ;  /* 0x000000323317723e */ /* 0x000fe400000000ff */
[----:B------:R-:W-:Y:S02]  /*d870*/  F2FP.PACK_AB R26, R45, R44 ;  /* 0x0000002c2d1a723e */ /* 0x000fe400000000ff */
[----:B------:R-:W-:Y:S01]  /*d880*/  F2FP.PACK_AB R27, R32, R46 ;  /* 0x0000002e201b723e */ /* 0x000fe200000000ff */
[----:B------:R-:W-:Y:S02]  /*d890*/  FFMA.FTZ R166, R166, R179, R222 ;  /* 0x000000b3a6a67223 */ /* 0x000fe400000100de */
[-C--:B------:R-:W-:Y:S01]  /*d8a0*/  HMMA.16816.F32 R176, R20, R188.reuse, R4 ;  /* 0x000000bc14b0723c */ /* 0x080fe20000001804 */
[----:B------:R-:W3:Y:S07]  /*d8b0*/  LDSM.16.MT88.4 R4, [R227+0x1100] ;  /* 0x00110000e304783b */ /* 0x000eee0000004200 */
[C---:B------:R-:W-:Y:S01]  /*d8c0*/  HMMA.16816.F32 R180, R24.reuse, R188, R8 ;  /* 0x000000bc18b4723c */ /* 0x040fe20000001808 */
[----:B------:R-:W1:Y:S07]  /*d8d0*/  LDSM.16.MT88.4 R8, [R225+0x2900] ;  /* 0x00290000e108783b */ /* 0x000e6e0000004200 */
[-C--:B------:R-:W-:Y:S01]  /*d8e0*/  HMMA.16816.F32 R184, R24, R190.reuse, R12 ;  /* 0x000000be18b8723c */ /* 0x080fe2000000180c */
[----:B------:R-:W1:Y:S07]  /*d8f0*/  LDSM.16.MT88.4 R12, [R226+0x2900] ;  /* 0x00290000e20c783b */ /* 0x000e6e0000004200 */
[C---:B------:R-:W-:Y:S01]  /*d900*/  HMMA.16816.F32 R188, R20.reuse, R190, R16 ;  /* 0x000000be14bc723c */ /* 0x040fe20000001810 */
[----:B------:R-:W3:Y:S07]  /*d910*/  LDSM.16.MT88.4 R16, [R228+0x2900] ;  /* 0x00290000e410783b */ /* 0x000eee0000004200 */
[-C--:B------:R-:W-:Y:S08]  /*d920*/  HMMA.16816.F32 R132, R20, R36.reuse, R132 ;  /* 0x000000241484723c */ /* 0x080ff00000001884 */
[C---:B------:R-:W-:Y:S08]  /*d930*/  HMMA.16816.F32 R136, R24.reuse, R36, R136 ;  /* 0x000000241888723c */ /* 0x040ff00000001888 */
[-C--:B------:R-:W-:Y:S08]  /*d940*/  HMMA.16816.F32 R140, R24, R38.reuse, R140 ;  /* 0x00000026188c723c */ /* 0x080ff0000000188c */
[C---:B------:R-:W-:Y:S08]  /*d950*/  HMMA.16816.F32 R144, R20.reuse, R38, R144 ;  /* 0x000000261490723c */ /* 0x040ff00000001890 */
[-C--:B-1----:R-:W-:Y:S08]  /*d960*/  HMMA.16816.F32 R148, R20, R28.reuse, R148 ;  /* 0x0000001c1494723c */ /* 0x082ff00000001894 */
[C---:B------:R-:W-:Y:S08]  /*d970*/  HMMA.16816.F32 R152, R24.reuse, R28, R152 ;  /* 0x0000001c1898723c */ /* 0x040ff00000001898 */
[-C--:B------:R-:W-:Y:S08]  /*d980*/  HMMA.16816.F32 R156, R24, R30.reuse, R156 ;  /* 0x0000001e189c723c */ /* 0x080ff0000000189c */
[C---:B------:R-:W-:Y:S01]  /*d990*/  HMMA.16816.F32 R160, R20.reuse, R30, R160 ;  /* 0x0000001e14a0723c */ /* 0x040fe200000018a0 */
[----:B------:R-:W1:Y:S07]  /*d9a0*/  LDSM.16.MT88.4 R28, [R227+0x2900] ;  /* 0x00290000e31c783b */ /* 0x000e6e0000004200 */
[-C--:B---3--:R-:W-:Y:S08]  /*d9b0*/  HMMA.16816.F32 R52, R20, R4.reuse, R52 ;  /* 0x000000041434723c */ /* 0x088ff00000001834 */
[C---:B------:R-:W-:Y:S07]  /*d9c0*/  HMMA.16816.F32 R56, R24.reuse, R4, R56 ;  /* 0x000000041838723c */ /* 0x040fee0000001838 */
[----:B------:R-:W-:Y:S01]  /*d9d0*/  FADD.FTZ R5, R247, R166 ;  /* 0x000000a6f7057221 */ /* 0x000fe20000010000 */
        /* <DEDUP_REMOVED lines=17> */
[-C--:B------:R-:W-:Y:S04]  /*daf0*/  HMMA.16816.F32 R124, R24, R30.reuse, R124 ;  /* 0x0000001e187c723c */ /* 0x080fe8000000187c */
[----:B----4-:R-:W-:Y:S02]  /*db00*/  FFMA.FTZ R165, R165, R34, R223 ;  /* 0x00000022a5a57223 */ /* 0x010fe400000100df */
[----:B------:R-:W-:Y:S02]  /*db10*/  FFMA.FTZ R164, R164, R33, R221 ;  /* 0x00000021a4a47223 */ /* 0x000fe400000100dd */
[----:B------:R-:W-:Y:S04]  /*db20*/  HMMA.16816.F32 R128, R20, R30, R128 ;  /* 0x0000001e1480723c */ /* 0x000fe80000001880 */
[----:B--2---:R-:W-:Y:S02]  /*db30*/  FFMA.FTZ R0, R0, R2, R201 ;  /* 0x0000000200007223 */ /* 0x004fe400000100c9 */
[----:B------:R-:W-:Y:S02]  /*db40*/  FADD.FTZ R8, R244, R165 ;  /* 0x000000a5f4087221 */ /* 0x000fe40000010000 */
[----:B------:R-:W-:Y:S01]  /*db50*/  FADD.FTZ R4, R219, R164 ;  /* 0x000000a4db047221 */ /* 0x000fe20000010000 */
[----:B------:R-:W-:Y:S03]  /*db60*/  MOV R164, R167 ;  /* 0x000000a700a47202 */ /* 0x000fe60000000f00 */
        /* <DEDUP_REMOVED lines=38> */
[----:B------:R-:W-:Y:S02]  /*ddd0*/  FADD.FTZ R0, R46, R4 ;  /* 0x000000042e007221 */ /* 0x000fe40000010000 */
[----:B------:R-:W-:Y:S02]  /*dde0*/  FADD.FTZ R4, R51, R5 ;  /* 0x0000000533047221 */ /* 0x000fe40000010000 */
[----:B------:R-:W-:Y:S02]  /*ddf0*/  FADD.FTZ R2, R45, R2 ;  /* 0x000000022d027221 */ /* 0x000fe40000010000 */
[----:B------:R-:W-:Y:S01]  /*de00*/  FADD.FTZ R0, R32, R0 ;  /* 0x0000000020007221 */ /* 0x000fe20000010000 */
[----:B------:R-:W-:Y:S04]  /*de10*/  STL [R1+0x1c], R4 ;  /* 0x00001c0401007387 */ /* 0x000fe80000100800 */
[----:B------:R1:W-:Y:S04]  /*de20*/  STL [R1+0x20], R2 ;  /* 0x0000200201007387 */ /* 0x0003e80000100800 */
[----:B------:R2:W-:Y:S01]  /*de30*/  STL [R1+0x24], R0 ;  /* 0x0000240001007387 */ /* 0x0005e20000100800 */
[----:B-1----:R-:W-:Y:S02]  /*de40*/  MOV R2, R168 ;  /* 0x000000a800027202 */ /* 0x002fe40000000f00 */
[----:B--2---:R-:W-:Y:S01]  /*de50*/  MOV R0, R169 ;  /* 0x000000a900007202 */ /* 0x004fe20000000f00 */
[----:B------:R-:W-:-:S05]  /*de60*/  @P0 BRA `(.L_x_1827) ;  /* 0xffffd31000000947 */ /* 0x000fca000383ffff */
.L_x_1826:
[----:B------:R-:W-:-:S13]  /*de70*/  ISETP.GE.AND P0, PT, R242, R249, PT ;  /* 0x000000f9f200720c */ /* 0x000fda0003f06270 */
[----:B------:R-:W-:Y:S05]  /*de80*/  @!P0 BRA `(.L_x_1828) ;  /* 0x0000440000008947 */ /* 0x000fea0003800000 */
[----:B--2---:R-:W2:Y:S04]  /*de90*/  LDL.64 R4, [R1+0x48] ;  /* 0x0000480001047983 */ /* 0x004ea80000100a00 */
        /* <DEDUP_REMOVED lines=21> */
[----:B------:R1:W-:Y:S04]  /*dff0*/  STL.64 [R1], R8 ;  /* 0x0000000801007387 */ /* 0x0003e80000100a00 */
[----:B------:R1:W-:Y:S02]  /*e000*/  STL.64 [R1+0x10], R2 ;  /* 0x0000100201007387 */ /* 0x0003e40000100a00 */
.L_x_1845:
[----:B--2---:R-:W2:Y:S01]  /*e010*/  LDL.64 R204, [R1+0x10] ;  /* 0x0000100001cc7983 */ /* 0x004ea20000100a00 */
[----:B------:R-:W-:Y:S04]  /*e020*/  DEPBAR.LE SB0, 0x0 ;  /* 0x000080000000791a */ /* 0x000fe80000000000 */
[----:B------:R-:W3:Y:S05]  /*e030*/  LDL.64 R168, [R1] ;  /* 0x0000000001a87983 */ /* 0x000eea0000100a00 */
[----:B------:R-:W-:Y:S01]  /*e040*/  BAR.SYNC.DEFER_BLOCKING 0x0 ;  /* 0x0000000000007b1d */ /* 0x000fe20000010000 */
[C---:B------:R-:W-:Y:S01]  /*e050*/  ISETP.GT.AND P6, PT, R242.reuse, R249, PT ;  /* 0x000000f9f200720c */ /* 0x040fe20003fc4270 */
[----:B------:R-:W-:Y:S01]  /*e060*/  IMAD R0, R242, UR5, RZ ;  /* 0x00000005f2007c24 */ /* 0x000fe2000f8e02ff */
[----:B-1----:R-:W-:Y:S05]  /*e070*/  SHF.R.S32.HI R2, RZ, 0x1f, R242 ;  /* 0x0000001fff027819 */ /* 0x002fea00000114f2 */
[----:B------:R-:W-:Y:S01]  /*e080*/  IMAD R0, R2, UR18, R0 ;  /* 0x0000001202007c24 */ /* 0x000fe2000f8e0200 */
[----:B-----5:R-:W-:Y:S05]  /*e090*/  LDSM.16.M88.4 R48, [R231+0x6100] ;  /* 0x00610000e730783b */ /* 0x020fea0000000200 */
[----:B------:R-:W1:Y:S05]  /*e0a0*/  LDSM.16.M88.4 R16, [R224+0x3100] ;  /* 0x00310000e010783b */ /* 0x000e6a0000000200 */
[----:B------:R-:W4:Y:S05]  /*e0b0*/  LDSM.16.M88.4 R44, [R231+0x8100] ;  /* 0x00810000e72c783b */ /* 0x000f2a0000000200 */
[----:B------:R-:W4:Y:S05]  /*e0c0*/  LDSM.16.M88.4 R32, [R224+0x3900] ;  /* 0x00390000e020783b */ /* 0x000f2a0000000200 */
[----:B------:R-:W3:Y:S05]  /*e0d0*/  LDL.64 R246, [R1+0x30] ;  /* 0x0000300001f67983 */ /* 0x000eea0000100a00 */
[----:B------:R-:W4:Y:S05]  /*e0e0*/  LDSM.16.M88.4 R172, [R224+0x4100] ;  /* 0x00410000e0ac783b */ /* 0x000f2a0000000200 */
[----:B------:R-:W3:Y:S05]  /*e0f0*/  LDL.64 R244, [R1+0x40] ;  /* 0x0000400001f47983 */ /* 0x000eea0000100a00 */
[----:B------:R-:W-:Y:S05]  /*e100*/  LDSM.16.M88.4 R192, [R233+0x6100] ;  /* 0x00610000e9c0783b */ /* 0x000fea0000000200 */
[----:B------:R-:W3:Y:S01]  /*e110*/  LDL R171, [R1+0x28] ;  /* 0x0000280001ab7983 */ /* 0x000ee20000100800 */
[-C--:B-1----:R-:W-:Y:S04]  /*e120*/  HMMA.16816.F32 R4, R48, R16.reuse, RZ ;  /* 0x000000103004723c */ /* 0x082fe800000018ff */
[----:B------:R-:W1:Y:S05]  /*e130*/  LDSM.16.M88.4 R196, [R235] ;  /* 0x00000000ebc4783b */ /* 0x000e6a0000000200 */
[----:B------:R-:W1:Y:S01]  /*e140*/  LDSM.16.M88.4 R200, [R233+0x8100] ;  /* 0x00810000e9c8783b */ /* 0x000e620000000200 */
[C---:B----4-:R-:W-:Y:S08]  /*e150*/  HMMA.16816.F32 R8, R44.reuse, R16, RZ ;  /* 0x000000102c08723c */ /* 0x050ff000000018ff */
        /* <DEDUP_REMOVED lines=10> */
[----:B------:R-:W4:Y:S07]  /*e200*/  LDSM.16.M88.4 R172, [R241] ;  /* 0x00000000f1ac783b */ /* 0x000f2e0000000200 */
[-C--:B-1----:R-:W-:Y:S08]  /*e210*/  HMMA.16816.F32 R4, R192, R196.reuse, R4 ;  /* 0x000000c4c004723c */ /* 0x082ff00000001804 */
[C---:B------:R-:W-:Y:S08]  /*e220*/  HMMA.16816.F32 R8, R200.reuse, R196, R8 ;  /* 0x000000c4c808723c */ /* 0x040ff00000001808 */
[-C--:B------:R-:W-:Y:S08]  /*e230*/  HMMA.16816.F32 R12, R200, R198.reuse, R12 ;  /* 0x000000c6c80c723c */ /* 0x080ff0000000180c */
[C---:B------:R-:W-:Y:S08]  /*e240*/  HMMA.16816.F32 R16, R192.reuse, R198, R16 ;  /* 0x000000c6c010723c */ /* 0x040ff00000001810 */
[-C--:B----4-:R-:W-:Y:S08]  /*e250*/  HMMA.16816.F32 R20, R192, R172.reuse, R20 ;  /* 0x000000acc014723c */ /* 0x090ff00000001814 */
[C---:B------:R-:W-:Y:S08]  /*e260*/  HMMA.16816.F32 R24, R200.reuse, R172, R24 ;  /* 0x000000acc818723c */ /* 0x040ff00000001818 */
[-C--:B------:R-:W-:Y:S08]  /*e270*/  HMMA.16816.F32 R28, R200, R174.reuse, R28 ;  /* 0x000000aec81c723c */ /* 0x080ff0000000181c */
[C---:B------:R-:W-:Y:S04]  /*e280*/  HMMA.16816.F32 R32, R192.reuse, R174, R32 ;  /* 0x000000aec020723c */ /* 0x040fe80000001820 */
[C---:B--2---:R-:W-:Y:S04]  /*e290*/  IMAD.WIDE.U32 R204, R242.reuse, UR18, R204 ;  /* 0x00000012f2cc7c25 */ /* 0x044fe8000f8e00cc */
[----:B------:R-:W-:Y:S04]  /*e2a0*/  IMAD.IADD R167, R205, 0x1, R0 ;  /* 0x00000001cda77824 */ /* 0x000fe800078e0200 */
[----:B---3--:R-:W-:Y:S01]  /*e2b0*/  IMAD.WIDE.U32 R2, R242, UR18, R168 ;  /* 0x00000012f2027c25 */ /* 0x008fe2000f8e00a8 */
[----:B------:R-:W-:Y:S03]  /*e2c0*/  LEA R168, P1, R204, c[0x0][0x1f8], 0x1 ;  /* 0x00007e00cca87a11 */ /* 0x000fe600078208ff */
[----:B------:R-:W-:Y:S01]  /*e2d0*/  IMAD.IADD R0, R0, 0x1, R3 ;  /* 0x0000000100007824 */ /* 0x000fe200078e0203 */
[----:B------:R-:W-:Y:S02]  /*e2e0*/  LEA.HI.X R169, R204, c[0x0][0x1fc], R167, 0x1, P1 ;  /* 0x00007f00cca97a11 */ /* 0x000fe400008f0ca7 */
[----:B------:R-:W1:Y:S01]  /*e2f0*/  LDSM.16.M88.4 R204, [R240] ;  /* 0x00000000f0cc783b */ /* 0x000e620000000200 */
[C---:B------:R-:W-:Y:S04]  /*e300*/  LEA R208, P0, R2.reuse, c[0x0][0x1f8], 0x1 ;  /* 0x00007e0002d07a11 */ /* 0x040fe800078008ff */
[----:B------:R-:W-:Y:S01]  /*e310*/  @!PT LDS RZ, [RZ] ;  /* 0x00000000fffff984 */ /* 0x000fe20000000800 */
[----:B------:R-:W-:Y:S01]  /*e320*/  @!PT LDS RZ, [RZ] ;  /* 0x00000000fffff984 */ /* 0x000fe20000000800 */
[----:B------:R-:W-:Y:S01]  /*e330*/  @!PT LDS RZ, [RZ] ;  /* 0x00000000fffff984 */ /* 0x000fe20000000800 */
[----:B------:R2:W-:Y:S01]  /*e340*/  LDGSTS.E.BYPASS.LTC128B.128 [R243+0x100], [R168.64], !P4 ;  /* 0x00100000a8f37fae */ /* 0x0005e2000e101d4e */
[----:B------:R-:W-:Y:S02]  /*e350*/  LEA.HI.X R209, R2, c[0x0][0x1fc], R0, 0x1, P0 ;  /* 0x00007f0002d17a11 */ /* 0x000fe400000f0c00 */
[----:B------:R-:W-:Y:S02]  /*e360*/  IADD3 R2, P0, R168, UR9, RZ ;  /* 0x00000009a8027c10 */ /* 0x000fe4000ff1e0ff */
[----:B------:R-:W3:Y:S01]  /*e370*/  LDL R167, [R1+0x8] ;  /* 0x0000080001a77983 */ /* 0x000ee20000100800 */
[----:B------:R-:W-:Y:S02]  /*e380*/  @P6 IADD3 R0, R242, -0x1, RZ ;  /* 0xfffffffff2006810 */ /* 0x000fe40007ffe0ff */
[----:B------:R-:W-:Y:S02]  /*e390*/  IADD3.X R3, R169, UR11, RZ, P0, !PT ;  /* 0x0000000ba9037c10 */ /* 0x000fe400087fe4ff */
[----:B------:R4:W-:Y:S01]  /*e3a0*/  LDGSTS.E.BYPASS.LTC128B.128 [R243+0x1900], [R208.64], !P3 ;  /* 0x01900000d0f37fae */ /* 0x0009e2000d901d4e */
[C---:B------:R-:W-:Y:S04]  /*e3b0*/  IADD3 R196, P1, R2.reuse, UR9, RZ ;  /* 0x0000000902c47c10 */ /* 0x040fe8000ff3e0ff */
[----:B------:R4:W-:Y:S01]  /*e3c0*/  LDGSTS.E.BYPASS.LTC128B.128 [R243+0x900], [R2.64], !P4 ;  /* 0x0090000002f37fae */ /* 0x0009e2000e101d4e */
[C---:B------:R-:W-:Y:S02]  /*e3d0*/  IADD3.X R197, R3.reuse, UR11, RZ, P1, !PT ;  /* 0x0000000b03c57c10 */ /* 0x040fe40008ffe4ff */
[----:B------:R-:W-:Y:S02]  /*e3e0*/  PLOP3.LUT P1, PT, PT, PT, UP3, 0x80, 0x0 ;  /* 0x000000000000781c */ /* 0x000fe40003f2f038 */
[----:B------:R4:W-:Y:S05]  /*e3f0*/  LDGSTS.E.BYPASS.LTC128B.128 [R243+0x2100], [R2.64+0x80], !P3 ;  /* 0x0210008002f37fae */ /* 0x0009ea000d901d4e */
[----:B------:R4:W-:Y:S01]  /*e400*/  LDGSTS.E.BYPASS.LTC128B.128 [R243+0x1100], [R196.64], !P4 ;  /* 0x01100000c4f37fae */ /* 0x0009e2000e101d4e */
[----:B--2---:R-:W-:Y:S04]  /*e410*/  IADD3 R168, P0, R2, UR17, RZ ;  /* 0x0000001102a87c10 */ /* 0x004fe8000ff1e0ff */
[----:B------:R-:W-:Y:S02]  /*e420*/  IADD3.X R169, R3, UR4, RZ, P0, !PT ;  /* 0x0000000403a97c10 */ /* 0x000fe400087fe4ff */
[----:B------:R-:W-:Y:S01]  /*e430*/  PLOP3.LUT P0, PT, PT, PT, UP3, 0x80, 0x0 ;  /* 0x000000000000781c */ /* 0x000fe20003f0f038 */
[-C--:B-1----:R-:W-:Y:S02]  /*e440*/  HMMA.16816.F32 R36, R192, R204.reuse, R36 ;  /* 0x000000ccc024723c */ /* 0x082fe40000001824 */
[----:B------:R1:W-:Y:S05]  /*e450*/  LDGSTS.E.BYPASS.LTC128B.128 [R243+0x2900], [R168.64], !P3 ;  /* 0x02900000a8f37fae */ /* 0x0003ea000d901d4e */
[----:B----4-:R-:W-:Y:S01]  /*e460*/  LDSM.16.M88.4 R208, [R232+0x6100] ;  /* 0x00610000e8d0783b */ /* 0x010fe20000000200 */
[C---:B------:R-:W-:Y:S04]  /*e470*/  HMMA.16816.F32 R40, R200.reuse, R204, R40 ;  /* 0x000000ccc828723c */ /* 0x040fe80000001828 */
[----:B------:R-:W2:Y:S01]  /*e480*/  LDSM.16.M88.4 R212, [R230+0x3100] ;  /* 0x00310000e6d4783b */ /* 0x000ea20000000200 */
[----:B------:R-:W-:Y:S01]  /*e490*/  @P6 SHF.R.S32.HI R2, RZ, 0x1f, R0 ;  /* 0x0000001fff026819 */ /* 0x000fe20000011400 */
[----:B------:R-:W-:Y:S02]  /*e4a0*/  @P6 IMAD.MOV.U32 R3, RZ, RZ, R247 ;  /* 0x000000ffff036224 */ /* 0x000fe400078e00f7 */
[-C--:B------:R-:W-:Y:S01]  /*e4b0*/  HMMA.16816.F32 R44, R200, R206.reuse, R44 ;  /* 0x000000cec82c723c */ /* 0x080fe2000000182c */
[----:B------:R-:W4:Y:S03]  /*e4c0*/  LDSM.16.M88.4 R196, [R232+0x8100] ;  /* 0x00810000e8c4783b */ /* 0x000f260000000200 */
[----:B------:R-:W-:Y:S02]  /*e4d0*/  @P6 IMAD R2, R2, c[0x0][0x1e0], RZ ;  /* 0x0000780002026a24 */ /* 0x000fe400078e02ff */
[----:B------:R-:W0:Y:S02]  /*e4e0*/  LDGDEPBAR ;  /* 0x00000000000079af */ /* 0x000e240000000000 */
[----:B------:R-:W-:Y:S03]  /*e4f0*/  HMMA.16816.F32 R48, R192, R206, R48 ;  /* 0x000000cec030723c */ /* 0x000fe60000001830 */
[----:B------:R-:W4:Y:S01]  /*e500*/  LDSM.16.M88.4 R216, [R230+0x3900] ;  /* 0x00390000e6d8783b */ /* 0x000f220000000200 */
[C---:B-1----:R-:W-:Y:S04]  /*e510*/  @P6 IMAD.WIDE.U32 R168, R0.reuse, c[0x0][0x1e0], RZ ;  /* 0x0000780000a86a25 */ /* 0x042fe800078e00ff */
[----:B------:R-:W1:Y:S01]  /*e520*/  LDSM.16.M88.4 R172, [R230+0x4100] ;  /* 0x00410000e6ac783b */ /* 0x000e620000000200 */
[----:B------:R-:W-:Y:S04]  /*e530*/  @P6 IMAD R2, R0, c[0x0][0x1e4], R2 ;  /* 0x0000790000026a24 */ /* 0x000fe800078e0202 */
[----:B------:R-:W-:Y:S01]  /*e540*/  LDSM.16.M88.4 R192, [R234+0x6100] ;  /* 0x00610000eac0783b */ /* 0x000fe20000000200 */
[----:B------:R-:W-:Y:S02]  /*e550*/  @P6 IMAD.IADD R0, R169, 0x1, R2 ;  /* 0x00000001a9006824 */ /* 0x000fe400078e0202 */
[----:B------:R-:W-:Y:S02]  /*e560*/  @P6 IMAD.MOV.U32 R2, RZ, RZ, R244 ;  /* 0x000000ffff026224 */ /* 0x000fe400078e00f4 */
[----:B------:R-:W1:Y:S01]  /*e570*/  LDSM.16.M88.4 R200, [R229] ;  /* 0x00000000e5c8783b */ /* 0x000e620000000200 */
[----:B------:R-:W-:Y:S02]  /*e580*/  @P6 IMAD R0, R0, 0x30, RZ ;  /* 0x0000003000006824 */ /* 0x000fe400078e02ff */
[----:B------:R-:W-:Y:S02]  /*e590*/  @P6 IMAD.WIDE.U32 R2, R168, 0x30, R2 ;  /* 0x00000030a8026825 */ /* 0x000fe400078e0002 */
[----:B------:R-:W1:Y:S02]  /*e5a0*/  LDSM.16.M88.4 R204, [R234+0x8100] ;  /* 0x00810000eacc783b */ /* 0x000e640000000200 */
[C---:B------:R-:W-:Y:S01]  /*e5b0*/  @P6 IMAD.SHL.U32 R168, R2.reuse, 0x2, RZ ;  /* 0x0000000202a86824 */ /* 0x040fe200078e00ff */
[-C--:B--2---:R-:W-:Y:S02]  /*e5c0*/  HMMA.16816.F32 R4, R208, R212.reuse, R4 ;  /* 0x000000d4d004723c */ /* 0x084fe40000001804 */
[----:B------:R-:W2:Y:S03]  /*e5d0*/  LDSM.16.M88.4 R220, [R229+0x800] ;  /* 0x00080000e5dc783b */ /* 0x000ea60000000200 */
[----:B------:R-:W-:Y:S02]  /*e5e0*/  @P6 IMAD.IADD R3, R3, 0x1, R0 ;  /* 0x0000000103036824 */ /* 0x000fe400078e0200 */
[----:B------:R-:W-:Y:S01]  /*e5f0*/  @P1 IMAD.HI.U32 R0, R171, c[0x0][0x2c8], RZ ;  /* 0x0000b200ab001a27 */ /* 0x000fe200078e00ff */
[C---:B----4-:R-:W-:Y:S04]  /*e600*/  HMMA.16816.F32 R8, R196.reuse, R212, R8 ;  /* 0x000000d4c408723c */ /* 0x050fe80000001808 */
[----:B------:R-:W-:Y:S02]  /*e610*/  @P6 SHF.L.U64.HI R3, R2, 0x1, R3 ;  /* 0x0000000102036819 */ /* 0x000fe40000010203 */
[----:B------:R-:W-:Y:S02]  /*e620*/  @P0 SHF.R.U32.HI R171, RZ, c[0x0][0x2cc], R0 ;  /* 0x0000b300ffab0a19 */ /* 0x000fe40000011600 */
[-C--:B------:R-:W-:Y:S08]  /*e630*/  HMMA.16816.F32 R12, R196, R214.reuse, R12 ;  /* 0x000000d6c40c723c */ /* 0x080ff0000000180c */
[C---:B------:R-:W-:Y:S01]  /*e640*/  HMMA.16816.F32 R16, R208.reuse, R214, R16 ;  /* 0x000000d6d010723c */ /* 0x040fe20000001810 */
[----:B------:R-:W4:Y:S07]  /*e650*/  LDSM.16.M88.4 R212, [R229+0x1000] ;  /* 0x00100000e5d4783b */ /* 0x000f2e0000000200 */
[-C--:B------:R-:W-:Y:S08]  /*e660*/  HMMA.16816.F32 R20, R208, R216.reuse, R20 ;  /* 0x000000d8d014723c */ /* 0x080ff00000001814 */
        /* <DEDUP_REMOVED lines=9> */
[----:B------:R-:W1:Y:S05]  /*e700*/  LDSM.16.M88.4 R172, [R231+0xa100] ;  /* 0x00a10000e7ac783b */ /* 0x000e6a0000000200 */
[----:B------:R-:W1:Y:S02]  /*e710*/  LDSM.16.M88.4 R208, [R231+0xc100] ;  /* 0x00c10000e7d0783b */ /* 0x000e640000000200 */
[-C--:B------:R-:W-:Y:S08]  /*e720*/  HMMA.16816.F32 R4, R192, R200.reuse, R4 ;  /* 0x000000c8c004723c */ /* 0x080ff00000001804 */
        /* <DEDUP_REMOVED lines=8> */
[----:B------:R-:W-:Y:S07]  /*e7b0*/  LDSM.16.M88.4 R220, [R238] ;  /* 0x00000000eedc783b */ /* 0x000fee0000000200 */
[-C--:B----4-:R-:W-:Y:S08]  /*e7c0*/  HMMA.16816.F32 R36, R192, R212.reuse, R36 ;  /* 0x000000d4c024723c */ /* 0x090ff00000001824 */
[C---:B------:R-:W-:Y:S08]  /*e7d0*/  HMMA.16816.F32 R40, R204.reuse, R212, R40 ;  /* 0x000000d4cc28723c */ /* 0x040ff00000001828 */
[-C--:B------:R-:W-:Y:S01]  /*e7e0*/  HMMA.16816.F32 R44, R204, R214.reuse, R44 ;  /* 0x000000d6cc2c723c */ /* 0x080fe2000000182c */
[----:B------:R-:W2:Y:S07]  /*e7f0*/  LDSM.16.M88.4 R204, [R224+0x5900] ;  /* 0x00590000e0cc783b */ /* 0x000eae0000000200 */
[----:B------:R-:W-:Y:S01]  /*e800*/  HMMA.16816.F32 R48, R192, R214, R48 ;  /* 0x000000d6c030723c */ /* 0x000fe20000001830 */
[----:B------:R-:W-:Y:S05]  /*e810*/  LDSM.16.M88.4 R192, [R233+0xa100] ;  /* 0x00a10000e9c0783b */ /* 0x000fea0000000200 */
[----:B------:R-:W4:Y:S02]  /*e820*/  LDSM.16.M88.4 R212, [R239] ;  /* 0x00000000efd4783b */ /* 0x000f240000000200 */
        /* <DEDUP_REMOVED lines=15> */
[----:B------:R-:W2:Y:S05]  /*e920*/  LDSM.16.M88.4 R172, [R232+0xa100] ;  /* 0x00a10000e8ac783b */ /* 0x000eaa0000000200 */
[----:B------:R-:W1:Y:S02]  /*e930*/  LDSM.16.M88.4 R204, [R232+0xc100] ;  /* 0x00c10000e8cc783b */ /* 0x000e640000000200 */
[-C--:B----4-:R-:W-:Y:S08]  /*e940*/  HMMA.16816.F32 R4, R192, R212.reuse, R4 ;  /* 0x000000d4c004723c */ /* 0x090ff00000001804 */
[C---:B------:R-:W-:Y:S08]  /*e950*/  HMMA.16816.F32 R8, R216.reuse, R212, R8 ;  /* 0x000000d4d808723c */ /* 0x040ff00000001808 */
[-C--:B------:R-:W-:Y:S08]  /*e960*/  HMMA.16816.F32 R12, R216, R214.reuse, R12 ;  /* 0x000000d6d80c723c */ /* 0x080ff0000000180c */
[C---:B------:R-:W-:Y:S01]  /*e970*/  HMMA.16816.F32 R16, R192.reuse, R214, R16 ;  /* 0x000000d6c010723c */ /* 0x040fe20000001810 */
[----:B------:R-:W4:Y:S07]  /*e980*/  LDSM.16.M88.4 R212, [R230+0x5900] ;  /* 0x00590000e6d4783b */ /* 0x000f2e0000000200 */
[-C--:B------:R-:W-:Y:S08]  /*e990*/  HMMA.16816.F32 R20, R192, R220.reuse, R20 ;  /* 0x000000dcc014723c */ /* 0x080ff00000001814 */
[C---:B------:R-:W-:Y:S08]  /*e9a0*/  HMMA.16816.F32 R24, R216.reuse, R220, R24 ;  /* 0x000000dcd818723c */ /* 0x040ff00000001818 */
[-C--:B------:R-:W-:Y:S08]  /*e9b0*/  HMMA.16816.F32 R28, R216, R222.reuse, R28 ;  /* 0x000000ded81c723c */ /* 0x080ff0000000181c */
[C---:B------:R-:W-:Y:S08]  /*e9c0*/  HMMA.16816.F32 R32, R192.reuse, R222, R32 ;  /* 0x000000dec020723c */ /* 0x040ff00000001820 */
[-C--:B-1----:R-:W-:Y:S08]  /*e9d0*/  HMMA.16816.F32 R36, R192, R196.reuse, R36 ;  /* 0x000000c4c024723c */ /* 0x082ff00000001824 */
[C---:B------:R-:W-:Y:S08]  /*e9e0*/  HMMA.16816.F32 R40, R216.reuse, R196, R40 ;  /* 0x000000c4d828723c */ /* 0x040ff00000001828 */
[-C--:B------:R-:W-:Y:S01]  /*e9f0*/  HMMA.16816.F32 R44, R216, R198.reuse, R44 ;  /* 0x000000c6d82c723c */ /* 0x080fe2000000182c */
[----:B------:R-:W-:Y:S07]  /*ea00*/  LDSM.16.M88.4 R216, [R236+0xc100] ;  /* 0x00c10000ecd8783b */ /* 0x000fee0000000200 */
[----:B------:R-:W-:Y:S01]  /*ea10*/  HMMA.16816.F32 R48, R192, R198, R48 ;  /* 0x000000c6c030723c */ /* 0x000fe20000001830 */
[----:B------:R-:W-:Y:S05]  /*ea20*/  LDSM.16.M88.4 R192, [R234+0xa100] ;  /* 0x00a10000eac0783b */ /* 0x000fea0000000200 */
[----:B------:R-:W1:Y:S02]  /*ea30*/  LDSM.16.M88.4 R196, [R229+0x1800] ;  /* 0x00180000e5c4783b */ /* 0x000e640000000200 */
[-C--:B--2---:R-:W-:Y:S08]  /*ea40*/  HMMA.16816.F32 R4, R172, R200.reuse, R4 ;  /* 0x000000c8ac04723c */ /* 0x084ff00000001804 */
[C---:B------:R-:W-:Y:S08]  /*ea50*/  HMMA.16816.F32 R8, R204.reuse, R200, R8 ;  /* 0x000000c8cc08723c */ /* 0x040ff00000001808 */
[-C--:B------:R-:W-:Y:S08]  /*ea60*/  HMMA.16816.F32 R12, R204, R202.reuse, R12 ;  /* 0x000000cacc0c723c */ /* 0x080ff0000000180c */
[C---:B------:R-:W-:Y:S01]  /*ea70*/  HMMA.16816.F32 R16, R172.reuse, R202, R16 ;  /* 0x000000caac10723c */ /* 0x040fe20000001810 */
[----:B------:R-:W2:Y:S07]  /*ea80*/  LDSM.16.M88.4 R200, [R229+0x2000] ;  /* 0x00200000e5c8783b */ /* 0x000eae0000000200 */
[-C--:B------:R-:W-:Y:S08]  /*ea90*/  HMMA.16816.F32 R20, R172, R208.reuse, R20 ;  /* 0x000000d0ac14723c */ /* 0x080ff00000001814 */
[C---:B------:R-:W-:Y:S08]  /*eaa0*/  HMMA.16816.F32 R24, R204.reuse, R208, R24 ;  /* 0x000000d0cc18723c */ /* 0x040ff00000001818 */
[-C--:B------:R-:W-:Y:S08]  /*eab0*/  HMMA.16816.F32 R28, R204, R210.reuse, R28 ;  /* 0x000000d2cc1c723c */ /* 0x080ff0000000181c */
[C---:B------:R-:W-:Y:S08]  /*eac0*/  HMMA.16816.F32 R32, R172.reuse, R210, R32 ;  /* 0x000000d2ac20723c */ /* 0x040ff00000001820 */
[-C--:B----4-:R-:W-:Y:S08]  /*ead0*/  HMMA.16816.F32 R36, R172, R212.reuse, R36 ;  /* 0x000000d4ac24723c */ /* 0x090ff00000001824 */
[C---:B------:R-:W-:Y:S08]  /*eae0*/  HMMA.16816.F32 R40, R204.reuse, R212, R40 ;  /* 0x000000d4cc28723c */ /* 0x040ff00000001828 */
[-C--:B------:R-:W-:Y:S08]  /*eaf0*/  HMMA.16816.F32 R44, R204, R214.reuse, R44 ;  /* 0x000000d6cc2c723c */ /* 0x080ff0000000182c */
[----:B------:R-:W-:Y:S01]  /*eb00*/  HMMA.16816.F32 R48, R172, R214, R48 ;  /* 0x000000d6ac30723c */ /* 0x000fe20000001830 */
[----:B------:R-:W4:Y:S01]  /*eb10*/  LDSM.16.M88.4 R172, [R229+0x2800] ;  /* 0x00280000e5ac783b */ /* 0x000f220000000200 */
[----:B------:R-:W-:Y:S04]  /*eb20*/  DEPBAR.LE SB0, 0x0 ;  /* 0x000080000000791a */ /* 0x000fe80000000000 */
[----:B------:R-:W-:Y:S02]  /*eb30*/  BAR.SYNC.DEFER_BLOCKING 0x0 ;  /* 0x0000000000007b1d */ /* 0x000fe40000010000 */
[-C--:B-1----:R-:W-:Y:S08]  /*eb40*/  HMMA.16816.F32 R4, R192, R196.reuse, R4 ;  /* 0x000000c4c004723c */ /* 0x082ff00000001804 */
[C---:B------:R-:W-:Y:S07]  /*eb50*/  HMMA.16816.F32 R8, R216.reuse, R196, R8 ;  /* 0x000000c4d808723c */ /* 0x040fee0000001808 */
[C---:B------:R-:W-:Y:S01]  /*eb60*/  @P6 IADD3 R196, P2, R168.reuse, 0x80, RZ ;  /* 0x00000080a8c46810 */ /* 0x040fe20007f5e0ff */
[-C--:B------:R-:W-:Y:S04]  /*eb70*/  HMMA.16816.F32 R12, R216, R198.reuse, R12 ;  /* 0x000000c6d80c723c */ /* 0x080fe8000000180c */
[----:B------:R-:W-:Y:S02]  /*eb80*/  @P6 IADD3 R168, P5, R168, c[0x0][0x1c8], RZ ;  /* 0x00007200a8a86a10 */ /* 0x000fe40007fbe0ff */
[----:B------:R-:W-:Y:S02]  /*eb90*/  @P6 IADD3 R196, P1, R196, c[0x0][0x1c8], RZ ;  /* 0x00007200c4c46a10 */ /* 0x000fe40007f3e0ff */
[C---:B------:R-:W-:Y:S04]  /*eba0*/  HMMA.16816.F32 R16, R192.reuse, R198, R16 ;  /* 0x000000c6c010723c */ /* 0x040fe80000001810 */
[----:B------:R-:W-:Y:S02]  /*ebb0*/  @P6 IADD3.X R169, R3, c[0x0][0x1cc], RZ, P5, !PT ;  /* 0x0000730003a96a10 */ /* 0x000fe40002ffe4ff */
[----:B------:R-:W-:Y:S02]  /*ebc0*/  @P6 IADD3.X R197, RZ, c[0x0][0x1cc], R3, P1, P2 ;  /* 0x00007300ffc56a10 */ /* 0x000fe40000fe4403 */
[-C--:B--2---:R-:W-:Y:S01]  /*ebd0*/  HMMA.16816.F32 R20, R192, R200.reuse, R20 ;  /* 0x000000c8c014723c */ /* 0x084fe20000001814 */
[----:B------:R-:W-:Y:S01]  /*ebe0*/  @!PT LDS RZ, [RZ] ;  /* 0x00000000fffff984 */ /* 0x000fe20000000800 */
[----:B------:R-:W-:Y:S01]  /*ebf0*/  @!PT LDS RZ, [RZ] ;  /* 0x00000000fffff984 */ /* 0x000fe20000000800 */
[----:B------:R-:W-:Y:S01]  /*ec00*/  @!PT LDS RZ, [RZ] ;  /* 0x00000000fffff984 */ /* 0x000fe20000000800 */
[----:B------:R1:W-:Y:S03]  /*ec10*/  @P6 LDGSTS.E.BYPASS.LTC128B.128 [R243+0x3100], [R168.64], !P4 ;  /* 0x03100000a8f36fae */ /* 0x0003e6000e101d4e */
[----:B------:R-:W-:Y:S02]  /*ec20*/  @P6 IADD3 R2, P0, R168, UR16, RZ ;  /* 0x00000010a8026c10 */ /* 0x000fe4000ff1e0ff */
[----:B------:R2:W-:Y:S02]  /*ec30*/  @P6 LDGSTS.E.BYPASS.LTC128B.128 [R243+0x4900], [R196.64], !P3 ;  /* 0x04900000c4f36fae */ /* 0x0005e4000d901d4e */
[C---:B------:R-:W-:Y:S04]  /*ec40*/  HMMA.16816.F32 R24, R216.reuse, R200, R24 ;  /* 0x000000c8d818723c */ /* 0x040fe80000001818 */
[----:B------:R-:W-:Y:S04]  /*ec50*/  @P6 IADD3.X R3, R169, UR7, RZ, P0, !PT ;  /* 0x00000007a9036c10 */ /* 0x000fe800087fe4ff */
[-C--:B------:R-:W-:Y:S01]  /*ec60*/  HMMA.16816.F32 R28, R216, R202.reuse, R28 ;  /* 0x000000cad81c723c */ /* 0x080fe2000000181c */
[----:B------:R3:W-:Y:S05]  /*ec70*/  @P6 LDGSTS.E.BYPASS.LTC128B.128 [R243+0x3900], [R2.64], !P4 ;  /* 0x0390000002f36fae */ /* 0x0007ea000e101d4e */
[----:B------:R3:W-:Y:S02]  /*ec80*/  @P6 LDGSTS.E.BYPASS.LTC128B.128 [R243+0x5100], [R2.64+0x80], !P3 ;  /* 0x0510008002f36fae */ /* 0x0007e4000d901d4e */
[C---:B------:R-:W-:Y:S04]  /*ec90*/  HMMA.16816.F32 R32, R192.reuse, R202, R32 ;  /* 0x000000cac020723c */ /* 0x040fe80000001820 */
[----:B-1----:R-:W-:Y:S04]  /*eca0*/  IMAD R168, R242, -0x30, RZ ;  /* 0xffffffd0f2a87824 */ /* 0x002fe800078e02ff */
[-C--:B----4-:R-:W-:Y:S04]  /*ecb0*/  HMMA.16816.F32 R36, R192, R172.reuse, R36 ;  /* 0x000000acc024723c */ /* 0x090fe80000001824 */
[C---:B--2---:R-:W-:Y:S04]  /*ecc0*/  @P6 IADD3 R196, P1, R2.reuse, UR16, RZ ;  /* 0x0000001002c46c10 */ /* 0x044fe8000ff3e0ff */
[C---:B------:R-:W-:Y:S04]  /*ecd0*/  HMMA.16816.F32 R40, R216.reuse, R172, R40 ;  /* 0x000000acd828723c */ /* 0x040fe80000001828 */
[C---:B------:R-:W-:Y:S03]  /*ece0*/  @P6 IADD3.X R197, R3.reuse, UR7, RZ, P1, !PT ;  /* 0x0000000703c56c10 */ /* 0x040fe60008ffe4ff */
[----:B------:R-:W-:Y:S01]  /*ecf0*/  @P6 IADD3 R172, P0, R2, UR12, RZ ;  /* 0x0000000c02ac6c10 */ /* 0x000fe2000ff1e0ff */
[-C--:B------:R-:W-:Y:S01]  /*ed00*/  HMMA.16816.F32 R44, R216, R174.reuse, R44 ;  /* 0x000000aed82c723c */ /* 0x080fe2000000182c */
[----:B------:R1:W-:Y:S03]  /*ed10*/  @P6 LDGSTS.E.BYPASS.LTC128B.128 [R243+0x4100], [R196.64], !P4 ;  /* 0x04100000c4f36fae */ /* 0x0003e6000e101d4e */
[----:B------:R-:W-:Y:S02]  /*ed20*/  @P6 IADD3.X R173, R3, UR8, RZ, P0, !PT ;  /* 0x0000000803ad6c10 */ /* 0x000fe400087fe4ff */
[----:B---3--:R-:W2:Y:S01]  /*ed30*/  SHFL.IDX PT, R3, R171, RZ, 0x1c1f ;  /* 0x001c1fffab037589 */ /* 0x008ea200000e0000 */
[----:B------:R-:W-:Y:S01]  /*ed40*/  PLOP3.LUT P0, PT, PT, PT, UP2, 0x40, 0x0 ;  /* 0x000000000000781c */ /* 0x000fe20003f0e828 */
[----:B------:R-:W-:Y:S03]  /*ed50*/  HMMA.16816.F32 R48, R192, R174, R48 ;  /* 0x000000aec030723c */ /* 0x000fe60000001830 */
[----:B------:R3:W-:Y:S04]  /*ed60*/  @P6 LDGSTS.E.BYPASS.LTC128B.128 [R243+0x5900], [R172.64], !P3 ;  /* 0x05900000acf36fae */ /* 0x0007e8000d901d4e */
[----:B------:R-:W-:Y:S01]  /*ed70*/  IMAD.IADD R174, R168, 0x1, -R167 ;  /* 0x00000001a8ae7824 */ /* 0x000fe200078e0aa7 */
[----:B------:R-:W0:Y:S01]  /*ed80*/  LDGDEPBAR ;  /* 0x00000000000079af */ /* 0x000e220000000000 */
[----:B---3--:R-:W-:Y:S04]  /*ed90*/  IADD3 R173, -R167, 0x1, R168 ;  /* 0x00000001a7ad7810 */ /* 0x008fe80007ffe1a8 */
[----:B------:R-:W-:Y:S04]  /*eda0*/  IADD3 R173, R173, c[0x0][0x1d0], RZ ;  /* 0x00007400adad7a10 */ /* 0x000fe80007ffe0ff */
[----:B------:R-:W-:Y:S04]  /*edb0*/  IADD3 R173, R173, -c[0x0][0x168], RZ ;  /* 0x80005a00adad7a10 */ /* 0x000fe80007ffe0ff */
[C---:B------:R-:W-:Y:S02]  /*edc0*/  IADD3 R172, R173.reuse, c[0x0][0x328], RZ ;  /* 0x0000ca00adac7a10 */ /* 0x040fe40007ffe0ff */
[----:B------:R-:W-:Y:S03]  /*edd0*/  IADD3 R173, R173, UR6, RZ ;  /* 0x00000006adad7c10 */ /* 0x000fe6000fffe0ff */
[--C-:B--2---:R-:W-:Y:S02]  /*ede0*/  IMAD.IADD R2, R172, 0x1, R3.reuse ;  /* 0x00000001ac027824 */ /* 0x104fe400078e0203 */
        /* <DEDUP_REMOVED lines=16> */
.L_x_1831:
[----:B------:R-:W-:Y:S04]  /*eef0*/  MOV R167, c[0x0][0x32c] ;  /* 0x0000cb0000a77a02 */ /* 0x000fe80000000f00 */
[----:B------:R-:W-:Y:S11]  /*ef00*/  ISETP.NE.AND P0, PT, R167, 0x1, PT ;  /* 0x00000001a700780c */ /* 0x000ff60003f05270 */
[----:B------:R-:W-:Y:S02]  /*ef10*/  @!UPT UIADD3 URZ, URZ, URZ, URZ ;  /* 0x0000003f3f3ff290 */ /* 0x000fe4000fffe03f */
[----:B------:R-:W-:Y:S05]  /*ef20*/  @P0 IMAD.HI.U32 R167, R3, c[0x0][0x330], RZ ;  /* 0x0000cc0003a70a27 */ /* 0x000fea00078e00ff */
[----:B------:R-:W-:Y:S02]  /*ef30*/  @P0 SHF.R.U32.HI R3, RZ, c[0x0][0x334], R167 ;  /* 0x0000cd00ff030a19 */ /* 0x000fe400000116a7 */
.L_x_1832:
[----:B------:R-:W-:Y:S05]  /*ef40*/  BSYNC B0 ;  /* 0x0000000000007941 */ /* 0x000fea0003800000 */
.L_x_1830:
[----:B------:R-:W-:Y:S05]  /*ef50*/  IMAD R3, R3, c[0x0][0x32c], R174 ;  /* 0x0000cb0003037a24 */ /* 0x000fea00078e02ae */
[----:B------:R-:W-:Y:S02]  /*ef60*/  IADD3 R167, R3, c[0x0][0x32c], RZ ;  /* 0x0000cb0003a77a10 */ /* 0x000fe40007ffe0ff */
[----:B------:R-:W-:Y:S02]  /*ef70*/  IMNMX R0, R0, R3, !PT ;  /* 0x0000000300007217 */ /* 0x000fe40007800200 */
[----:B------:R-:W-:Y:S02]  /*ef80*/  IMNMX R2, R2, R167, PT ;  /* 0x000000a702027217 */ /* 0x000fe40003800200 */
.L_x_1829:
[----:B-1----:R-:W-:Y:S01]  /*ef90*/  PLOP3.LUT P0, PT, PT, PT, UP2, 0x40, 0x0 ;  /* 0x000000000000781c */ /* 0x002fe20003f0e828 */
        /* <DEDUP_REMOVED lines=18> */
.L_x_1835:
[----:B------:R-:W-:Y:S04]  /*f0c0*/  MOV R175, c[0x0][0x32c] ;  /* 0x0000cb0000af7a02 */ /* 0x000fe80000000f00 */
[----:B------:R-:W-:Y:S11]  /*f0d0*/  ISETP.NE.AND P0, PT, R175, 0x1, PT ;  /* 0x00000001af00780c */ /* 0x000ff60003f05270 */
[----:B------:R-:W-:Y:S02]  /*f0e0*/  @!UPT UIADD3 URZ, URZ, URZ, URZ ;  /* 0x0000003f3f3ff290 */ /* 0x000fe4000fffe03f */
[----:B------:R-:W-:Y:S05]  /*f0f0*/  @P0 IMAD.HI.U32 R175, R169, c[0x0][0x330], RZ ;  /* 0x0000cc00a9af0a27 */ /* 0x000fea00078e00ff */
[----:B------:R-:W-:Y:S02]  /*f100*/  @P0 SHF.R.U32.HI R169, RZ, c[0x0][0x334], R175 ;  /* 0x0000cd00ffa90a19 */ /* 0x000fe400000116af */
.L_x_1836:
[----:B------:R-:W-:Y:S05]  /*f110*/  BSYNC B0 ;  /* 0x0000000000007941 */ /* 0x000fea0003800000 */
.L_x_1834:
[----:B------:R-:W-:Y:S05]  /*f120*/  IMAD R169, R169, c[0x0][0x32c], R174 ;  /* 0x0000cb00a9a97a24 */ /* 0x000fea00078e02ae */
[----:B------:R-:W-:Y:S02]  /*f130*/  IADD3 R175, R169, c[0x0][0x32c], RZ ;  /* 0x0000cb00a9af7a10 */ /* 0x000fe40007ffe0ff */
[----:B------:R-:W-:Y:S02]  /*f140*/  IMNMX R3, R3, R169, !PT ;  /* 0x000000a903037217 */ /* 0x000fe40007800200 */
[----:B------:R-:W-:Y:S02]  /*f150*/  IMNMX R167, R167, R175, PT ;  /* 0x000000afa7a77217 */ /* 0x000fe40003800200 */
.L_x_1833:
[C---:B------:R-:W-:Y:S02]  /*f160*/  ISETP.GE.AND P0, PT, R168.reuse, 0x2, PT ;  /* 0x00000002a800780c */ /* 0x040fe40003f06270 */
[----:B------:R-:W-:Y:S02]  /*f170*/  ISETP.GE.AND P2, PT, R168, 0xa, PT ;  /* 0x0000000aa800780c */ /* 0x000fe40003f46270 */
[----:B------:R-:W-:Y:S02]  /*f180*/  P2R R192, PR, RZ, 0x1 ;  /* 0x00000001ffc07803 */ /* 0x000fe40000000000 */
[----:B------:R-:W-:Y:S02]  /*f190*/  ISETP.GT.AND P0, PT, R0, 0x1, !P0 ;  /* 0x000000010000780c */ /* 0x000fe40004704270 */
[----:B------:R-:W-:Y:S02]  /*f1a0*/  ISETP.GE.AND P1, PT, R168, 0x9, PT ;  /* 0x00000009a800780c */ /* 0x000fe40003f26270 */
[----:B------:R-:W-:Y:S02]  /*f1b0*/  ISETP.LT.OR P0, PT, R2, 0x2, P0 ;  /* 0x000000020200780c */ /* 0x000fe40000701670 */
[----:B------:R-:W-:Y:S02]  /*f1c0*/  P2R R175, PR, RZ, 0x2 ;  /* 0x00000002ffaf7803 */ /* 0x000fe40000000000 */
[----:B------:R-:W-:Y:S02]  /*f1d0*/  FSEL R193, R5, -INF , !P0 ;  /* 0xff80000005c17808 */ /* 0x000fe40004000000 */
[C---:B------:R-:W-:Y:S02]  /*f1e0*/  ISETP.GT.AND P0, PT, R0.reuse, 0x9, !P2 ;  /* 0x000000090000780c */ /* 0x040fe40005704270 */
[----:B------:R-:W-:Y:S02]  /*f1f0*/  ISETP.GT.AND P1, PT, R0, 0x8, !P1 ;  /* 0x000000080000780c */ /* 0x000fe40004f24270 */
[----:B------:R-:W-:Y:S02]  /*f200*/  P2R R169, PR, RZ, 0x4 ;  /* 0x00000004ffa97803 */ /* 0x000fe40000000000 */
[----:B------:R-:W-:Y:S02]  /*f210*/  ISETP.LT.OR P0, PT, R2, 0xa, P0 ;  /* 0x0000000a0200780c */ /* 0x000fe40000701670 */
        /* <DEDUP_REMOVED lines=35> */
[----:B------:R-:W-:Y:S04]  /*f450*/  ISETP.LT.OR P0, PT, R2, 0x29, P0 ;  /* 0x000000290200780c */ /* 0x000fe80000701670 */
[----:B------:R-:W-:Y:S02]  /*f460*/  FSEL R216, R48, -INF , !P0 ;  /* 0xff80000030d87808 */ /* 0x000fe40004000000 */
[----:B------:R-:W-:Y:S04]  /*f470*/  ISETP.GT.AND P0, PT, R0, RZ, !P2 ;  /* 0x000000ff0000720c */ /* 0x000fe80005704270 */
[----:B------:R-:W-:Y:S04]  /*f480*/  ISETP.LT.OR P0, PT, R2, 0x1, P0 ;  /* 0x000000010200780c */ /* 0x000fe80000701670 */
[----:B------:R-:W-:Y:S02]  /*f490*/  FSEL R32, R4, -INF , !P0 ;  /* 0xff80000004207808 */ /* 0x000fe40004000000 */
[----:B------:R-:W-:Y:S01]  /*f4a0*/  ISETP.GE.AND P0, PT, R168, 0x2a, PT ;  /* 0x0000002aa800780c */ /* 0x000fe20003f06270 */
[----:B------:R-:W1:Y:S03]  /*f4b0*/  SHFL.IDX PT, R4, R171, 0x2, 0x1c1f ;  /* 0x005c1f00ab047f89 */ /* 0x000e6600000e0000 */
        /* <DEDUP_REMOVED lines=21> */
.L_x_1839:
[----:B------:R-:W-:Y:S04]  /*f610*/  MOV R33, c[0x0][0x32c] ;  /* 0x0000cb0000217a02 */ /* 0x000fe80000000f00 */
[----:B------:R-:W-:Y:S11]  /*f620*/  ISETP.NE.AND P2, PT, R33, 0x1, PT ;  /* 0x000000012100780c */ /* 0x000ff60003f45270 */
[----:B------:R-:W-:Y:S02]  /*f630*/  @!UPT UIADD3 URZ, URZ, URZ, URZ ;  /* 0x0000003f3f3ff290 */ /* 0x000fe4000fffe03f */
[----:B------:R-:W-:Y:S05]  /*f640*/  @P2 IMAD.HI.U32 R33, R4, c[0x0][0x330], RZ ;  /* 0x0000cc0004212a27 */ /* 0x000fea00078e00ff */
[----:B------:R-:W-:Y:S02]  /*f650*/  @P2 SHF.R.U32.HI R4, RZ, c[0x0][0x334], R33 ;  /* 0x0000cd00ff042a19 */ /* 0x000fe40000011621 */
.L_x_1840:
[----:B------:R-:W-:Y:S05]  /*f660*/  BSYNC B0 ;  /* 0x0000000000007941 */ /* 0x000fea0003800000 */
.L_x_1838:
[----:B------:R-:W-:Y:S05]  /*f670*/  IMAD R4, R4, c[0x0][0x32c], R174 ;  /* 0x0000cb0004047a24 */ /* 0x000fea00078e02ae */
[----:B------:R-:W-:Y:S02]  /*f680*/  IADD3 R33, R4, c[0x0][0x32c], RZ ;  /* 0x0000cb0004217a10 */ /* 0x000fe40007ffe0ff */
[----:B------:R-:W-:Y:S02]  /*f690*/  IMNMX R0, R0, R4, !PT ;  /* 0x0000000400007217 */ /* 0x000fe40007800200 */
[----:B------:R-:W-:Y:S02]  /*f6a0*/  IMNMX R2, R2, R33, PT ;  /* 0x0000002102027217 */ /* 0x000fe40003800200 */
.L_x_1837:
[----:B------:R-:W-:Y:S02]  /*f6b0*/  ISETP.NE.AND P2, PT, R175, RZ, PT ;  /* 0x000000ffaf00720c */ /* 0x000fe40003f45270 */
[----:B------:R-:W-:Y:S02]  /*f6c0*/  P2R R48, PR, RZ, 0x10 ;  /* 0x00000010ff307803 */ /* 0x000fe40000000000 */
[----:B------:R-:W-:Y:S02]  /*f6d0*/  ISETP.GT.AND P2, PT, R3, 0x8, !P2 ;  /* 0x000000080300780c */ /* 0x000fe40005744270 */
[----:B------:R-:W-:Y:S02]  /*f6e0*/  ISETP.NE.AND P4, PT, R21, RZ, PT ;  /* 0x000000ff1500720c */ /* 0x000fe40003f85270 */
[----:B------:R-:W-:Y:S02]  /*f6f0*/  ISETP.LT.OR P2, PT, R167, 0x9, P2 ;  /* 0x00000009a700780c */ /* 0x000fe40001741670 */
[----:B------:R-:W-:Y:S02]  /*f700*/  P2R R37, PR, RZ, 0x8 ;  /* 0x00000008ff257803 */ /* 0x000fe40000000000 */
[----:B------:R-:W-:Y:S02]  /*f710*/  FSEL R33, R18, -INF , !P2 ;  /* 0xff80000012217808 */ /* 0x000fe40005000000 */
[----:B------:R-:W-:Y:S02]  /*f720*/  ISETP.NE.AND P2, PT, R169, RZ, PT ;  /* 0x000000ffa900720c */ /* 0x000fe40003f45270 */
[----:B------:R-:W-:Y:S02]  /*f730*/  ISETP.NE.AND P3, PT, R20, RZ, PT ;  /* 0x000000ff1400720c */ /* 0x000fe40003f65270 */
[----:B------:R-:W-:Y:S02]  /*f740*/  ISETP.GT.AND P2, PT, R3, 0x9, !P2 ;  /* 0x000000090300780c */ /* 0x000fe40005744270 */
[----:B------:R-:W-:Y:S02]  /*f750*/  P2R R4, PR, RZ, 0x10 ;  /* 0x00000010ff047803 */ /* 0x000fe40000000000 */
        /* <DEDUP_REMOVED lines=33> */
[----:B------:R-:W-:Y:S02]  /*f970*/  ISETP.GT.AND P2, PT, R3, 0x29, !P0 ;  /* 0x000000290300780c */ /* 0x000fe40004744270 */
[----:B------:R-:W1:Y:S02]  /*f980*/  SHFL.IDX PT, R3, R171, 0x3, 0x1c1f ;  /* 0x007c1f00ab037f89 */ /* 0x000e6400000e0000 */
[----:B------:R-:W-:Y:S04]  /*f990*/  ISETP.LT.OR P2, PT, R167, 0x2a, P2 ;  /* 0x0000002aa700780c */ /* 0x000fe80001741670 */
[----:B------:R-:W-:Y:S02]  /*f9a0*/  FSEL R214, R51, -INF , !P2 ;  /* 0xff80000033d67808 */ /* 0x000fe40005000000 */
[----:B------:R-:W-:Y:S02]  /*f9b0*/  ISETP.GT.AND P2, PT, R0, RZ, !P4 ;  /* 0x000000ff0000720c */ /* 0x000fe40006744270 */
        /* <DEDUP_REMOVED lines=62> */
.L_x_1843:
[----:B------:R-:W-:Y:S04]  /*fda0*/  MOV R4, c[0x0][0x32c] ;  /* 0x0000cb0000047a02 */ /* 0x000fe80000000f00 */
[----:B------:R-:W-:Y:S11]  /*fdb0*/  ISETP.NE.AND P2, PT, R4, 0x1, PT ;  /* 0x000000010400780c */ /* 0x000ff60003f45270 */
[----:B------:R-:W-:Y:S02]  /*fdc0*/  @!UPT UIADD3 URZ, URZ, URZ, URZ ;  /* 0x0000003f3f3ff290 */ /* 0x000fe4000fffe03f */
[----:B------:R-:W-:Y:S05]  /*fdd0*/  @P2 IMAD.HI.U32 R4, R3, c[0x0][0x330], RZ ;  /* 0x0000cc0003042a27 */ /* 0x000fea00078e00ff */
[----:B------:R-:W-:Y:S02]  /*fde0*/  @P2 SHF.R.U32.HI R3, RZ, c[0x0][0x334], R4 ;  /* 0x0000cd00ff032a19 */ /* 0x000fe40000011604 */
.L_x_1844:
[----:B------:R-:W-:Y:S05]  /*fdf0*/  BSYNC B0 ;  /* 0x0000000000007941 */ /* 0x000fea0003800000 */
.L_x_1842:
[----:B------:R-:W-:Y:S05]  /*fe00*/  IMAD R174, R3, c[0x0][0x32c], R174 ;  /* 0x0000cb0003ae7a24 */ /* 0x000fea00078e02ae */
[----:B------:R-:W-:Y:S02]  /*fe10*/  IADD3 R3, R174, c[0x0][0x32c], RZ ;  /* 0x0000cb00ae037a10 */ /* 0x000fe40007ffe0ff */
[----:B------:R-:W-:Y:S02]  /*fe20*/  IMNMX R0, R0, R174, !PT ;  /* 0x000000ae00007217 */ /* 0x000fe40007800200 */
[----:B------:R-:W-:Y:S02]  /*fe30*/  IMNMX R2, R2, R3, PT ;  /* 0x0000000302027217 */ /* 0x000fe40003800200 */
.L_x_1841:
[----:B------:R-:W-:Y:S02]  /*fe40*/  ISETP.NE.AND P2, PT, R17, RZ, PT ;  /* 0x000000ff1100720c */ /* 0x000fe40003f45270 */
        /* <DEDUP_REMOVED lines=42> */
[----:B------:R-:W-:Y:S02]  /*100f0*/  FMNMX.FTZ R3, R208, R3, !PT ;  /* 0x00000003d0037209 */ /* 0x000fe40007810000 */
[----:B------:R-:W-:Y:S02]  /*10100*/  FMNMX.FTZ R169, R215, R169, !PT ;  /* 0x000000a9d7a97209 */ /* 0x000fe40007810000 */
[----:B------:R-:W-:Y:S02]  /*10110*/  FSEL R44, R27, -INF , !P2 ;  /* 0xff8000001b2c7808 */ /* 0x000fe40005000000 */
[----:B------:R-:W-:Y:S01]  /*10120*/  FMNMX.FTZ R3, R211, R3, !PT ;  /* 0x00000003d3037209 */ /* 0x000fe20007810000 */
[----:B------:R-:W1:Y:S01]  /*10130*/  SHFL.BFLY PT, R5, R169, 0x2, 0x1f ;  /* 0x0c401f00a9057f89 */ /* 0x000e6200000e0000 */
[----:B------:R-:W-:Y:S02]  /*10140*/  ISETP.NE.AND P2, PT, R21, RZ, PT ;  /* 0x000000ff1500720c */ /* 0x000fe40003f45270 */
[----:B------:R-:W-:Y:S02]  /*10150*/  FMNMX.FTZ R4, R18, R166, !PT ;  /* 0x000000a612047209 */ /* 0x000fe40007810000 */
[----:B------:R-:W-:Y:S02]  /*10160*/  FMNMX.FTZ R3, R214, R3, !PT ;  /* 0x00000003d6037209 */ /* 0x000fe40007810000 */
[----:B------:R-:W-:Y:S02]  /*10170*/  ISETP.GT.AND P2, PT, R0, 0x18, !P2 ;  /* 0x000000180000780c */ /* 0x000fe40005744270 */
[----:B------:R-:W-:Y:S01]  /*10180*/  FMNMX.FTZ R4, R9, R4, !PT ;  /* 0x0000000409047209 */ /* 0x000fe20007810000 */
[----:B------:R-:W2:Y:S01]  /*10190*/  SHFL.BFLY PT, R168, R3, 0x2, 0x1f ;  /* 0x0c401f0003a87f89 */ /* 0x000ea200000e0000 */
        /* <DEDUP_REMOVED lines=11> */
[----:B------:R-:W-:Y:S02]  /*10250*/  ISETP.GT.AND P1, PT, R0, 0x20, !P1 ;  /* 0x000000200000780c */ /* 0x000fe40004f24270 */
[----:B-1----:R-:W-:Y:S02]  /*10260*/  FMNMX.FTZ R169, R169, R5, !PT ;  /* 0x00000005a9a97209 */ /* 0x002fe40007810000 */
[----:B------:R-:W-:Y:S02]  /*10270*/  FMNMX.FTZ R4, R206, R4, !PT ;  /* 0x00000004ce047209 */ /* 0x000fe40007810000 */
[----:B--2---:R-:W-:Y:S01]  /*10280*/  FMNMX.FTZ R168, R3, R168, !PT ;  /* 0x000000a803a87209 */ /* 0x004fe20007810000 */
[----:B------:R-:W1:Y:S01]  /*10290*/  SHFL.BFLY PT, R5, R169, 0x1, 0x1f ;  /* 0x0c201f00a9057f89 */ /* 0x000e6200000e0000 */
[----:B------:R-:W-:Y:S02]  /*102a0*/  FMNMX.FTZ R3, R212, R4, !PT ;  /* 0x00000004d4037209 */ /* 0x000fe40007810000 */
[----:B------:R-:W-:Y:S02]  /*102b0*/  ISETP.LT.OR P1, PT, R2, 0x21, P1 ;  /* 0x000000210200780c */ /* 0x000fe40000f21670 */
[----:B------:R-:W-:Y:S02]  /*102c0*/  FMNMX.FTZ R3, R213, R3, !PT ;  /* 0x00000003d5037209 */ /* 0x000fe40007810000 */
[----:B------:R-:W-:Y:S01]  /*102d0*/  FSEL R173, R42, -INF , !P1 ;  /* 0xff8000002aad7808 */ /* 0x000fe20004800000 */
[----:B------:R-:W2:Y:S01]  /*102e0*/  SHFL.BFLY PT, R7, R168, 0x1, 0x1f ;  /* 0x0c201f00a8077f89 */ /* 0x000ea200000e0000 */
[----:B------:R-:W-:Y:S02]  /*102f0*/  FMNMX.FTZ R3, R217, R3, !PT ;  /* 0x00000003d9037209 */ /* 0x000fe40007810000 */
[----:B------:R-:W-:Y:S02]  /*10300*/  ISETP.GT.AND P6, PT, R0, 0x21, !P6 ;  /* 0x000000210000780c */ /* 0x000fe400077c4270 */
[----:B------:R-:W-:Y:S02]  /*10310*/  FMNMX.FTZ R3, R218, R3, !PT ;  /* 0x00000003da037209 */ /* 0x000fe40007810000 */
[C---:B------:R-:W-:Y:S02]  /*10320*/  ISETP.GT.AND P5, PT, R0.reuse, 0x28, !P5 ;  /* 0x000000280000780c */ /* 0x040fe40006fa4270 */
[----:B------:R-:W-:Y:S01]  /*10330*/  ISETP.GT.AND P0, PT, R0, 0x29, !P0 ;  /* 0x000000290000780c */ /* 0x000fe20004704270 */
[----:B------:R-:W3:Y:S01]  /*10340*/  SHFL.BFLY PT, R8, R3, 0x2, 0x1f ;  /* 0x0c401f0003087f89 */ /* 0x000ee200000e0000 */
[C---:B------:R-:W-:Y:S02]  /*10350*/  ISETP.LT.OR P6, PT, R2.reuse, 0x22, P6 ;  /* 0x000000220200780c */ /* 0x040fe400037c1670 */
[C---:B------:R-:W-:Y:S02]  /*10360*/  ISETP.LT.OR P0, PT, R2.reuse, 0x2a, P0 ;  /* 0x0000002a0200780c */ /* 0x040fe40000701670 */
[----:B------:R-:W-:Y:S02]  /*10370*/  FSEL R172, R43, -INF , !P6 ;  /* 0xff8000002bac7808 */ /* 0x000fe40007000000 */
[----:B-1----:R-:W-:Y:S02]  /*10380*/  FMNMX.FTZ R169, R169, R5, !PT ;  /* 0x00000005a9a97209 */ /* 0x002fe40007810000 */
[----:B------:R-:W-:Y:S02]  /*10390*/  FSEL R22, R47, -INF , !P0 ;  /* 0xff8000002f167808 */ /* 0x000fe40004000000 */
[C---:B------:R-:W-:Y:S01]  /*103a0*/  FSETP.NEU.FTZ.AND P2, PT, R169.reuse, -INF , PT ;  /* 0xff800000a900780b */ /* 0x040fe20003f5d000 */
[----:B------:R-:W-:Y:S01]  /*103b0*/  FMUL.FTZ R23, R169, c[0x0][0x2d0] ;  /* 0x0000b400a9177a20 */ /* 0x000fe20000410000 */
[----:B------:R-:W-:Y:S02]  /*103c0*/  ISETP.LT.OR P5, PT, R2, 0x29, P5 ;  /* 0x000000290200780c */ /* 0x000fe40002fa1670 */
[----:B--2---:R-:W-:Y:S02]  /*103d0*/  FMNMX.FTZ R168, R168, R7, !PT ;  /* 0x00000007a8a87209 */ /* 0x004fe40007810000 */
[----:B------:R-:W-:Y:S02]  /*103e0*/  FSEL R23, R23, RZ, P2 ;  /* 0x000000ff17177208 */ /* 0x000fe40001000000 */
[C---:B------:R-:W-:Y:S01]  /*103f0*/  FSETP.NEU.FTZ.AND P1, PT, R168.reuse, -INF , PT ;  /* 0xff800000a800780b */ /* 0x040fe20003f3d000 */
[----:B------:R-:W-:Y:S01]  /*10400*/  FMUL.FTZ R48, R168, c[0x0][0x2d0] ;  /* 0x0000b400a8307a20 */ /* 0x000fe20000410000 */
[----:B------:R-:W-:Y:S01]  /*10410*/  FSEL R174, R46, -INF , !P5 ;  /* 0xff8000002eae7808 */ /* 0x000fe20006800000 */
[--C-:B------:R-:W-:Y:S02]  /*10420*/  FFMA.FTZ R4, R32, c[0x0][0x2d0], -R23.reuse ;  /* 0x0000b40020047a23 */ /* 0x100fe40000010817 */
[--C-:B------:R-:W-:Y:S01]  /*10430*/  FFMA.FTZ R5, R193, c[0x0][0x2d0], -R23.reuse ;  /* 0x0000b400c1057a23 */ /* 0x100fe20000010817 */
[----:B---3--:R-:W-:Y:S01]  /*10440*/  FMNMX.FTZ R3, R3, R8, !PT ;  /* 0x0000000803037209 */ /* 0x008fe20007810000 */
[----:B------:R1:W-:Y:S01]  /*10450*/  MUFU.EX2 R192, R4 ;  /* 0x0000000400c07308 */ /* 0x0003e20000000800 */
[----:B------:R-:W-:Y:S01]  /*10460*/  FSEL R48, R48, RZ, P1 ;  /* 0x000000ff30307208 */ /* 0x000fe20000800000 */
[--C-:B------:R-:W-:Y:S02]  /*10470*/  FFMA.FTZ R40, R198, c[0x0][0x2d0], -R23.reuse ;  /* 0x0000b400c6287a23 */ /* 0x100fe40000010817 */
[----:B------:R-:W2:Y:S02]  /*10480*/  SHFL.BFLY PT, R167, R3, 0x1, 0x1f ;  /* 0x0c201f0003a77f89 */ /* 0x000ea400000e0000 */
[--C-:B------:R-:W-:Y:S04]  /*10490*/  FFMA.FTZ R0, R19, c[0x0][0x2d0], -R48.reuse ;  /* 0x0000b40013007a23 */ /* 0x100fe80000010830 */
[----:B------:R3:W-:Y:S10]  /*104a0*/  MUFU.EX2 R25, R5 ;  /* 0x0000000500197308 */ /* 0x0007f40000000800 */
[----:B------:R-:W-:Y:S01]  /*104b0*/  MUFU.EX2 R175, R0 ;  /* 0x0000000000af7308 */ /* 0x000fe20000000800 */
[----:B-1----:R-:W-:Y:S04]  /*104c0*/  FMNMX.FTZ R4, R10, R170, !PT ;  /* 0x000000aa0a047209 */ /* 0x002fe80007810000 */
[----:B------:R-:W-:Y:S02]  /*104d0*/  FMNMX.FTZ R4, R11, R4, !PT ;  /* 0x000000040b047209 */ /* 0x000fe40007810000 */
[----:B--2---:R-:W-:Y:S01]  /*104e0*/  FMNMX.FTZ R167, R3, R167, !PT ;  /* 0x000000a703a77209 */ /* 0x004fe20007810000 */
[--C-:B------:R-:W-:Y:S02]  /*104f0*/  FFMA.FTZ R3, R36, c[0x0][0x2d0], -R48.reuse ;  /* 0x0000b40024037a23 */ /* 0x100fe40000010830 */
[----:B------:R1:W-:Y:S01]  /*10500*/  MUFU.EX2 R223, R40 ;  /* 0x0000002800df7308 */ /* 0x0003e20000000800 */
[----:B------:R-:W-:Y:S01]  /*10510*/  LDSM.16.MT88.4 R36, [R226+0x100] ;  /* 0x00010000e224783b */ /* 0x000fe20000004200 */
[----:B---3--:R-:W-:Y:S01]  /*10520*/  FMNMX.FTZ R5, R14, R4, !PT ;  /* 0x000000040e057209 */ /* 0x008fe20007810000 */
[--C-:B------:R-:W-:Y:S01]  /*10530*/  FFMA.FTZ R4, R194, c[0x0][0x2d0], -R23.reuse ;  /* 0x0000b400c2047a23 */ /* 0x100fe20000010817 */
[C---:B------:R-:W-:Y:S01]  /*10540*/  FSETP.NEU.FTZ.AND P0, PT, R167.reuse, -INF , PT ;  /* 0xff800000a700780b */ /* 0x040fe20003f1d000 */
[----:B------:R-:W-:Y:S01]  /*10550*/  FMUL.FTZ R49, R167, c[0x0][0x2d0] ;  /* 0x0000b400a7317a20 */ /* 0x000fe20000410000 */
[----:B------:R-:W-:Y:S04]  /*10560*/  FMNMX.FTZ R5, R15, R5, !PT ;  /* 0x000000050f057209 */ /* 0x000fe80007810000 */
[----:B------:R2:W-:Y:S01]  /*10570*/  MUFU.EX2 R24, R4 ;  /* 0x0000000400187308 */ /* 0x0005e20000000800 */
[----:B------:R-:W-:Y:S09]  /*10580*/  FSEL R49, R49, RZ, P0 ;  /* 0x000000ff31317208 */ /* 0x000ff20000000000 */
[----:B------:R3:W-:Y:S01]  /*10590*/  MUFU.EX2 R42, R3 ;  /* 0x00000003002a7308 */ /* 0x0007e20000000800 */
[--C-:B-1----:R-:W-:Y:S09]  /*105a0*/  FFMA.FTZ R40, R197, c[0x0][0x2d0], -R48.reuse ;  /* 0x0000b400c5287a23 */ /* 0x102ff20000010830 */
[----:B------:R1:W-:Y:S01]  /*105b0*/  MUFU.EX2 R222, R40 ;  /* 0x0000002800de7308 */ /* 0x0003e20000000800 */
[----:B--2---:R-:W-:Y:S01]  /*105c0*/  FMNMX.FTZ R4, R41, R5, !PT ;  /* 0x0000000529047209 */ /* 0x004fe20007810000 */
[----:B------:R-:W-:Y:S03]  /*105d0*/  FFMA.FTZ R5, R195, c[0x0][0x2d0], -R23 ;  /* 0x0000b400c3057a23 */ /* 0x000fe60000010817 */
[----:B------:R-:W-:Y:S05]  /*105e0*/  FMNMX.FTZ R4, R44, R4, !PT ;  /* 0x000000042c047209 */ /* 0x000fea0007810000 */
[----:B------:R2:W-:Y:S01]  /*105f0*/  MUFU.EX2 R194, R5 ;  /* 0x0000000500c27308 */ /* 0x0005e20000000800 */
[----:B---3--:R-:W-:Y:S09]  /*10600*/  FFMA.FTZ R3, R18, c[0x0][0x2d0], -R49 ;  /* 0x0000b40012037a23 */ /* 0x008ff20000010831 */
[----:B------:R3:W-:Y:S01]  /*10610*/  MUFU.EX2 R251, R3 ;  /* 0x0000000300fb7308 */ /* 0x0007e20000000800 */
[----:B-1----:R-:W-:Y:S09]  /*10620*/  FFMA.FTZ R40, R202, c[0x0][0x2d0], -R23 ;  /* 0x0000b400ca287a23 */ /* 0x002ff20000010817 */
[----:B------:R1:W-:Y:S01]  /*10630*/  MUFU.EX2 R219, R40 ;  /* 0x0000002800db7308 */ /* 0x0003e20000000800 */
[----:B--2---:R-:W-:Y:S01]  /*10640*/  FMNMX.FTZ R5, R171, R4, !PT ;  /* 0x00000004ab057209 */ /* 0x004fe20007810000 */
[--C-:B------:R-:W-:Y:S03]  /*10650*/  FFMA.FTZ R4, R6, c[0x0][0x2d0], -R48.reuse ;  /* 0x0000b40006047a23 */ /* 0x100fe60000010830 */
[----:B------:R-:W-:Y:S05]  /*10660*/  FMNMX.FTZ R5, R45, R5, !PT ;  /* 0x000000052d057209 */ /* 0x000fea0007810000 */
[----:B------:R2:W-:Y:S01]  /*10670*/  MUFU.EX2 R28, R4 ;  /* 0x00000004001c7308 */ /* 0x0005e20000000800 */
[--C-:B---3--:R-:W-:Y:S09]  /*10680*/  FFMA.FTZ R3, R9, c[0x0][0x2d0], -R49.reuse ;  /* 0x0000b40009037a23 */ /* 0x108ff20000010831 */
[----:B------:R-:W3:Y:S01]  /*10690*/  MUFU.EX2 R252, R3 ;  /* 0x0000000300fc7308 */ /* 0x000ee20000000800 */
[--C-:B-1----:R-:W-:Y:S09]  /*106a0*/  FFMA.FTZ R40, R201, c[0x0][0x2d0], -R48.reuse ;  /* 0x0000b400c9287a23 */ /* 0x102ff20000010830 */
[----:B------:R1:W-:Y:S01]  /*106b0*/  MUFU.EX2 R202, R40 ;  /* 0x0000002800ca7308 */ /* 0x0003e20000000800 */
[----:B--2---:R-:W-:Y:S04]  /*106c0*/  FMNMX.FTZ R4, R173, R5, !PT ;  /* 0x00000005ad047209 */ /* 0x004fe80007810000 */
[----:B------:R-:W-:Y:S01]  /*106d0*/  FMNMX.FTZ R2, R172, R4, !PT ;  /* 0x00000004ac027209 */ /* 0x000fe20007810000 */
[--C-:B------:R-:W-:Y:S03]  /*106e0*/  FFMA.FTZ R4, R12, c[0x0][0x2d0], -R49.reuse ;  /* 0x0000b4000c047a23 */ /* 0x100fe60000010831 */
[----:B------:R-:W-:Y:S01]  /*106f0*/  FMNMX.FTZ R0, R174, R2, !PT ;  /* 0x00000002ae007209 */ /* 0x000fe20007810000 */
[----:B------:R-:W-:Y:S01]  /*10700*/  FFMA.FTZ R2, R33, c[0x0][0x2d0], -R48 ;  /* 0x0000b40021027a23 */ /* 0x000fe20000010830 */
[----:B------:R-:W-:Y:S01]  /*10710*/  MUFU.EX2 R250, R4 ;  /* 0x0000000400fa7308 */ /* 0x000fe20000000800 */
[----:B---3--:R-:W-:Y:S02]  /*10720*/  F2FP.PACK_AB R32, R252, R251 ;  /* 0x000000fbfc20723e */ /* 0x008fe400000000ff */
[----:B------:R-:W-:Y:S07]  /*10730*/  FMNMX.FTZ R0, R22, R0, !PT ;  /* 0x0000000016007209 */ /* 0x000fee0007810000 */
[----:B------:R2:W3:Y:S01]  /*10740*/  MUFU.EX2 R193, R2 ;  /* 0x0000000200c17308 */ /* 0x0004e20000000800 */
[--C-:B-1----:R-:W-:Y:S01]  /*10750*/  FFMA.FTZ R40, R204, c[0x0][0x2d0], -R49.reuse ;  /* 0x0000b400cc287a23 */ /* 0x102fe20000010831 */
[----:B------:R-:W-:Y:S01]  /*10760*/  MOV R204, R42 ;  /* 0x0000002a00cc7202 */ /* 0x000fe20000000f00 */
[----:B--2---:R-:W1:Y:S01]  /*10770*/  SHFL.BFLY PT, R2, R0, 0x2, 0x1f ;  /* 0x0c401f0000027f89 */ /* 0x004e6200000e0000 */
[----:B---3--:R-:W-:Y:S02]  /*10780*/  F2FP.PACK_AB R27, R42, R193 ;  /* 0x000000c12a1b723e */ /* 0x008fe400000000ff */
[----:B-1----:R-:W-:Y:S01]  /*10790*/  FMNMX.FTZ R3, R0, R2, !PT ;  /* 0x0000000200037209 */ /* 0x002fe20007810000 */
[----:B------:R-:W-:Y:S01]  /*107a0*/  FFMA.FTZ R2, R13, c[0x0][0x2d0], -R49 ;  /* 0x0000b4000d027a23 */ /* 0x000fe20000010831 */
[----:B------:R-:W-:Y:S03]  /*107b0*/  FSEL R0, R169, RZ, P2 ;  /* 0x000000ffa9007208 */ /* 0x000fe60001000000 */
[----:B------:R1:W2:Y:S01]  /*107c0*/  MUFU.EX2 R195, R2 ;  /* 0x0000000200c37308 */ /* 0x0002a20000000800 */
[----:B------:R-:W3:Y:S01]  /*107d0*/  SHFL.BFLY PT, R4, R3, 0x1, 0x1f ;  /* 0x0c201f0003047f89 */ /* 0x000ee200000e0000 */
[----:B------:R-:W-:Y:S01]  /*107e0*/  FADD.FTZ R0, -R0, R164 ;  /* 0x000000a400007221 */ /* 0x000fe20000010100 */
[----:B------:R-:W-:Y:S03]  /*107f0*/  MOV R164, R28 ;  /* 0x0000001c00a47202 */ /* 0x000fe60000000f00 */
[----:B------:R-:W-:Y:S03]  /*10800*/  FMUL.FTZ R0, R0, c[0x0][0x2d0] ;  /* 0x0000b40000007a20 */ /* 0x000fe60000410000 */
[----:B------:R-:W4:Y:S01]  /*10810*/  LDSM.16.MT88.4 R28, [R225+0x100] ;  /* 0x00010000e11c783b */ /* 0x000f220000004200 */
[----:B------:R5:W5:Y:S01]  /*10820*/  MUFU.EX2 R21, R0 ;  /* 0x0000000000157308 */ /* 0x000b620000000800 */
[----:B-1----:R-:W-:Y:S02]  /*10830*/  FSEL R2, R168, RZ, P1 ;  /* 0x000000ffa8027208 */ /* 0x002fe40000800000 */
[----:B---3--:R-:W-:Y:S02]  /*10840*/  FMNMX.FTZ R3, R3, R4, !PT ;  /* 0x0000000403037209 */ /* 0x008fe40007810000 */
[----:B--2---:R-:W-:Y:S01]  /*10850*/  F2FP.PACK_AB R34, R195, R250 ;  /* 0x000000fac322723e */ /* 0x004fe200000000ff */
[----:B------:R-:W-:Y:S01]  /*10860*/  FADD.FTZ R2, -R2, R165 ;  /* 0x000000a502027221 */ /* 0x000fe20000010100 */
[----:B------:R-:W-:Y:S01]  /*10870*/  MOV R165, R25 ;  /* 0x0000001900a57202 */ /* 0x000fe20000000f00 */
[----:B------:R-:W-:Y:S01]  /*10880*/  FMUL.FTZ R50, R3, c[0x0][0x2d0] ;  /* 0x0000b40003327a20 */ /* 0x000fe20000410000 */
[----:B------:R-:W-:Y:S01]  /*10890*/  F2FP.PACK_AB R25, R175, R164 ;  /* 0x000000a4af19723e */ /* 0x000fe200000000ff */
[----:B------:R-:W-:Y:S01]  /*108a0*/  FMUL.FTZ R2, R2, c[0x0][0x2d0] ;  /* 0x0000b40002027a20 */ /* 0x000fe20000410000 */
[----:B-----5:R-:W-:Y:S01]  /*108b0*/  FSEL R0, R167, RZ, P0 ;  /* 0x000000ffa7007208 */ /* 0x020fe20000000000 */
[----:B------:R-:W-:Y:S01]  /*108c0*/  FMUL.FTZ R5, R21, R177 ;  /* 0x000000b115057220 */ /* 0x000fe20000410000 */
[----:B------:R-:W-:Y:S01]  /*108d0*/  FSETP.NEU.FTZ.AND P0, PT, R3, -INF , PT ;  /* 0xff8000000300780b */ /* 0x000fe20003f1d000 */
[----:B------:R-:W1:Y:S01]  /*108e0*/  MUFU.EX2 R20, R2 ;  /* 0x0000000200147308 */ /* 0x000e620000000800 */
[C---:B------:R-:W-:Y:S02]  /*108f0*/  FMUL.FTZ R16, R21.reuse, R188 ;  /* 0x000000bc15107220 */ /* 0x040fe40000410000 */
[----:B------:R-:W-:Y:S01]  /*10900*/  FADD.FTZ R0, -R0, R166 ;  /* 0x000000a600007221 */ /* 0x000fe20000010100 */
[----:B------:R-:W-:Y:S01]  /*10910*/  FSEL R50, R50, RZ, P0 ;  /* 0x000000ff32327208 */ /* 0x000fe20000000000 */
[----:B------:R-:W-:Y:S01]  /*10920*/  FMUL.FTZ R17, R21, R189 ;  /* 0x000000bd15117220 */ /* 0x000fe20000410000 */
[----:B------:R-:W-:Y:S01]  /*10930*/  MOV R166, R24 ;  /* 0x0000001800a67202 */ /* 0x000fe20000000f00 */
[----:B------:R-:W-:Y:S01]  /*10940*/  FMUL.FTZ R0, R0, c[0x0][0x2d0] ;  /* 0x0000b40000007a20 */ /* 0x000fe20000410000 */
[----:B------:R-:W-:Y:S01]  /*10950*/  F2FP.PACK_AB R24, R165, R192 ;  /* 0x000000c0a518723e */ /* 0x000fe200000000ff */
[--C-:B------:R-:W-:Y:S01]  /*10960*/  FFMA.FTZ R4, R14, c[0x0][0x2d0], -R50.reuse ;  /* 0x0000b4000e047a23 */ /* 0x100fe20000010832 */
[----:B------:R-:W-:Y:S01]  /*10970*/  F2FP.PACK_AB R26, R194, R166 ;  /* 0x000000a6c21a723e */ /* 0x000fe200000000ff */
[----:B------:R2:W3:Y:S01]  /*10980*/  MUFU.EX2 R2, R0 ;  /* 0x0000000000027308 */ /* 0x0004e20000000800 */
[C---:B------:R-:W-:Y:S02]  /*10990*/  FMUL.FTZ R132, R21.reuse, R132 ;  /* 0x0000008415847220 */ /* 0x040fe40000410000 */
[C---:B------:R-:W-:Y:S02]  /*109a0*/  FMUL.FTZ R133, R21.reuse, R133 ;  /* 0x0000008515857220 */ /* 0x040fe40000410000 */
[C---:B------:R-:W-:Y:S02]  /*109b0*/  FMUL.FTZ R144, R21.reuse, R144 ;  /* 0x0000009015907220 */ /* 0x040fe40000410000 */
[C---:B------:R-:W-:Y:S02]  /*109c0*/  FMUL.FTZ R145, R21.reuse, R145 ;  /* 0x0000009115917220 */ /* 0x040fe40000410000 */
[C---:B------:R-:W-:Y:S01]  /*109d0*/  FMUL.FTZ R148, R21.reuse, R148 ;  /* 0x0000009415947220 */ /* 0x040fe20000410000 */
[----:B------:R5:W-:Y:S01]  /*109e0*/  MUFU.EX2 R247, R4 ;  /* 0x0000000400f77308 */ /* 0x000be20000000800 */
[----:B------:R-:W-:Y:S02]  /*109f0*/  FMUL.FTZ R149, R21, R149 ;  /* 0x0000009515957220 */ /* 0x000fe40000410000 */
[C---:B-1----:R-:W-:Y:S02]  /*10a00*/  FMUL.FTZ R6, R20.reuse, R178 ;  /* 0x000000b214067220 */ /* 0x042fe40000410000 */
[C---:B------:R-:W-:Y:S02]  /*10a10*/  FMUL.FTZ R7, R20.reuse, R179 ;  /* 0x000000b314077220 */ /* 0x040fe40000410000 */
[C---:B------:R-:W-:Y:S02]  /*10a20*/  FMUL.FTZ R18, R20.reuse, R190 ;  /* 0x000000be14127220 */ /* 0x040fe40000410000 */
[C---:B------:R-:W-:Y:S02]  /*10a30*/  FMUL.FTZ R19, R20.reuse, R191 ;  /* 0x000000bf14137220 */ /* 0x040fe40000410000 */
[C---:B------:R-:W-:Y:S01]  /*10a40*/  FMUL.FTZ R134, R20.reuse, R134 ;  /* 0x0000008614867220 */ /* 0x040fe20000410000 */
[----:B------:R-:W-:Y:S01]  /*10a50*/  LDSM.16.MT88.4 R188, [R225+0x1100] ;  /* 0x00110000e1bc783b */ /* 0x000fe20000004200 */
[----:B------:R-:W-:Y:S02]  /*10a60*/  FMUL.FTZ R135, R20, R135 ;  /* 0x0000008714877220 */ /* 0x000fe40000410000 */
[--C-:B--2---:R-:W-:Y:S02]  /*10a70*/  FFMA.FTZ R0, R10, c[0x0][0x2d0], -R50.reuse ;  /* 0x0000b4000a007a23 */ /* 0x104fe40000010832 */
[C---:B---3--:R-:W-:Y:S02]  /*10a80*/  FMUL.FTZ R8, R2.reuse, R180 ;  /* 0x000000b402087220 */ /* 0x048fe40000410000 */
[----:B------:R1:W-:Y:S01]  /*10a90*/  MUFU.EX2 R245, R0 ;  /* 0x0000000000f57308 */ /* 0x0003e20000000800 */
[C---:B------:R-:W-:Y:S02]  /*10aa0*/  FMUL.FTZ R9, R2.reuse, R181 ;  /* 0x000000b502097220 */ /* 0x040fe40000410000 */
[C---:B------:R-:W-:Y:S02]  /*10ab0*/  FMUL.FTZ R12, R2.reuse, R184 ;  /* 0x000000b8020c7220 */ /* 0x040fe40000410000 */
[--C-:B-----5:R-:W-:Y:S02]  /*10ac0*/  FFMA.FTZ R4, R15, c[0x0][0x2d0], -R50.reuse ;  /* 0x0000b4000f047a23 */ /* 0x120fe40000010832 */
[C---:B------:R-:W-:Y:S02]  /*10ad0*/  FMUL.FTZ R13, R2.reuse, R185 ;  /* 0x000000b9020d7220 */ /* 0x040fe40000410000 */
[C---:B------:R-:W-:Y:S01]  /*10ae0*/  FMUL.FTZ R136, R2.reuse, R136 ;  /* 0x0000008802887220 */ /* 0x040fe20000410000 */
[----:B------:R2:W3:Y:S01]  /*10af0*/  MUFU.EX2 R248, R4 ;  /* 0x0000000400f87308 */ /* 0x0004e20000000800 */
[C---:B------:R-:W-:Y:S02]  /*10b00*/  FMUL.FTZ R137, R2.reuse, R137 ;  /* 0x0000008902897220 */ /* 0x040fe40000410000 */
[C---:B------:R-:W-:Y:S02]  /*10b10*/  FMUL.FTZ R140, R2.reuse, R140 ;  /* 0x0000008c028c7220 */ /* 0x040fe40000410000 */
[----:B------:R-:W-:Y:S02]  /*10b20*/  FMUL.FTZ R141, R2, R141 ;  /* 0x0000008d028d7220 */ /* 0x000fe40000410000 */
[C---:B------:R-:W-:Y:S02]  /*10b30*/  FMUL.FTZ R146, R20.reuse, R146 ;  /* 0x0000009214927220 */ /* 0x040fe40000410000 */
[C---:B------:R-:W-:Y:S02]  /*10b40*/  FMUL.FTZ R147, R20.reuse, R147 ;  /* 0x0000009314937220 */ /* 0x040fe40000410000 */
[C---:B------:R-:W-:Y:S02]  /*10b50*/  FMUL.FTZ R150, R20.reuse, R150 ;  /* 0x0000009614967220 */ /* 0x040fe40000410000 */
[----:B------:R-:W-:Y:S02]  /*10b60*/  FMUL.FTZ R151, R20, R151 ;  /* 0x0000009714977220 */ /* 0x000fe40000410000 */
[----:B-1----:R-:W-:Y:S02]  /*10b70*/  FFMA.FTZ R0, R11, c[0x0][0x2d0], -R50 ;  /* 0x0000b4000b007a23 */ /* 0x002fe40000010832 */
[C---:B------:R-:W-:Y:S02]  /*10b80*/  FMUL.FTZ R152, R2.reuse, R152 ;  /* 0x0000009802987220 */ /* 0x040fe40000410000 */
[----:B------:R1:W5:Y:S01]  /*10b90*/  MUFU.EX2 R246, R0 ;  /* 0x0000000000f67308 */ /* 0x0003620000000800 */
[C---:B------:R-:W-:Y:S02]  /*10ba0*/  FMUL.FTZ R153, R2.reuse, R153 ;  /* 0x0000009902997220 */ /* 0x040fe40000410000 */
[----:B------:R-:W-:Y:S02]  /*10bb0*/  FMUL.FTZ R156, R2, R156 ;  /* 0x0000009c029c7220 */ /* 0x000fe40000410000 */
[C---:B--2---:R-:W-:Y:S01]  /*10bc0*/  FMUL.FTZ R4, R21.reuse, R176 ;  /* 0x000000b015047220 */ /* 0x044fe20000410000 */
[----:B---3--:R-:W-:Y:S01]  /*10bd0*/  F2FP.PACK_AB R35, R248, R247 ;  /* 0x000000f7f823723e */ /* 0x008fe200000000ff */
[----:B------:R-:W-:Y:S01]  /*10be0*/  FMUL.FTZ R157, R2, R157 ;  /* 0x0000009d029d7220 */ /* 0x000fe20000410000 */
[----:B------:R-:W-:Y:S01]  /*10bf0*/  MOV R176, R192 ;  /* 0x000000c000b07202 */ /* 0x000fe20000000f00 */
[C---:B------:R-:W-:Y:S02]  /*10c00*/  FMUL.FTZ R160, R21.reuse, R160 ;  /* 0x000000a015a07220 */ /* 0x040fe40000410000 */
[C---:B------:R-:W-:Y:S01]  /*10c10*/  FMUL.FTZ R161, R21.reuse, R161 ;  /* 0x000000a115a17220 */ /* 0x040fe20000410000 */
[-C--:B----4-:R-:W-:Y:S05]  /*10c20*/  HMMA.16816.F32 R4, R24, R28.reuse, R4 ;  /* 0x0000001c1804723c */ /* 0x090fea0000001804 */
[C---:B------:R-:W-:Y:S02]  /*10c30*/  FMUL.FTZ R162, R20.reuse, R162 ;  /* 0x000000a214a27220 */ /* 0x040fe40000410000 */
[----:B------:R-:W-:Y:S02]  /*10c40*/  FMUL.FTZ R163, R20, R163 ;  /* 0x000000a314a37220 */ /* 0x000fe40000410000 */
[----:B------:R-:W-:Y:S03]  /*10c50*/  FMUL.FTZ R52, R21, R52 ;  /* 0x0000003415347220 */ /* 0x000fe60000410000 */
[----:B-1----:R-:W-:Y:S01]  /*10c60*/  FSEL R0, R3, RZ, P0 ;  /* 0x000000ff03007208 */ /* 0x002fe20000000000 */
[C---:B------:R-:W-:Y:S01]  /*10c70*/  FMUL.FTZ R53, R21.reuse, R53 ;  /* 0x0000003515357220 */ /* 0x040fe20000410000 */
[----:B-----5:R-:W-:Y:S01]  /*10c80*/  F2FP.PACK_AB R33, R246, R245 ;  /* 0x000000f5f621723e */ /* 0x020fe200000000ff */
[----:B------:R-:W-:Y:S01]  /*10c90*/  FMUL.FTZ R54, R20, R54 ;  /* 0x0000003614367220 */ /* 0x000fe20000410000 */
[----:B------:R-:W-:Y:S01]  /*10ca0*/  ISETP.GT.AND P0, PT, R242, R249, PT ;  /* 0x000000f9f200720c */ /* 0x000fe20003f04270 */
[----:B------:R-:W-:Y:S02]  /*10cb0*/  FADD.FTZ R0, -R0, R170 ;  /* 0x000000aa00007221 */ /* 0x000fe40000010100 */
[----:B------:R-:W-:Y:S02]  /*10cc0*/  FMUL.FTZ R55, R20, R55 ;  /* 0x0000003714377220 */ /* 0x000fe40000410000 */
[----:B------:R-:W-:Y:S02]  /*10cd0*/  FMUL.FTZ R0, R0, c[0x0][0x2d0] ;  /* 0x0000b40000007a20 */ /* 0x000fe40000410000 */
[C---:B------:R-:W-:Y:S02]  /*10ce0*/  FMUL.FTZ R56, R2.reuse, R56 ;  /* 0x0000003802387220 */ /* 0x040fe40000410000 */
[C---:B------:R-:W-:Y:S02]  /*10cf0*/  FMUL.FTZ R57, R2.reuse, R57 ;  /* 0x0000003902397220 */ /* 0x040fe40000410000 */
[----:B------:R-:W1:Y:S01]  /*10d00*/  MUFU.EX2 R0, R0 ;  /* 0x0000000000007308 */ /* 0x000e620000000800 */
[C---:B------:R-:W-:Y:S02]  /*10d10*/  FMUL.FTZ R60, R2.reuse, R60 ;  /* 0x0000003c023c7220 */ /* 0x040fe40000410000 */
[----:B------:R-:W-:Y:S02]  /*10d20*/  FMUL.FTZ R61, R2, R61 ;  /* 0x0000003d023d7220 */ /* 0x000fe40000410000 */
        /* <DEDUP_REMOVED lines=10> */
[C---:B-1----:R-:W-:Y:S02]  /*10dd0*/  FMUL.FTZ R10, R0.reuse, R182 ;  /* 0x000000b6000a7220 */ /* 0x042fe40000410000 */
[C---:B------:R-:W-:Y:S02]  /*10de0*/  FMUL.FTZ R11, R0.reuse, R183 ;  /* 0x000000b7000b7220 */ /* 0x040fe40000410000 */
[C---:B------:R-:W-:Y:S02]  /*10df0*/  FMUL.FTZ R14, R0.reuse, R186 ;  /* 0x000000ba000e7220 */ /* 0x040fe40000410000 */
        /* <DEDUP_REMOVED lines=8> */
[C---:B------:R-:W-:Y:S01]  /*10e80*/  HMMA.16816.F32 R16, R24.reuse, R30, R16 ;  /* 0x0000001e1810723c */ /* 0x040fe20000001810 */
[----:B------:R-:W1:Y:S03]  /*10e90*/  LDSM.16.MT88.4 R28, [R228+0x100] ;  /* 0x00010000e41c783b */ /* 0x000e660000004200 */
[C---:B------:R-:W-:Y:S02]  /*10ea0*/  FMUL.FTZ R155, R0.reuse, R155 ;  /* 0x0000009b009b7220 */ /* 0x040fe40000410000 */
[C---:B------:R-:W-:Y:S02]  /*10eb0*/  FMUL.FTZ R158, R0.reuse, R158 ;  /* 0x0000009e009e7220 */ /* 0x040fe40000410000 */
[-C--:B------:R-:W-:Y:S04]  /*10ec0*/  HMMA.16816.F32 R132, R24, R36.reuse, R132 ;  /* 0x000000241884723c */ /* 0x080fe80000001884 */
[C---:B------:R-:W-:Y:S02]  /*10ed0*/  FMUL.FTZ R159, R0.reuse, R159 ;  /* 0x0000009f009f7220 */ /* 0x040fe40000410000 */
[C---:B------:R-:W-:Y:S02]  /*10ee0*/  FMUL.FTZ R58, R0.reuse, R58 ;  /* 0x0000003a003a7220 */ /* 0x040fe40000410000 */
[C---:B------:R-:W-:Y:S04]  /*10ef0*/  HMMA.16816.F32 R136, R32.reuse, R36, R136 ;  /* 0x000000242088723c */ /* 0x040fe80000001888 */
[C---:B------:R-:W-:Y:S02]  /*10f00*/  FMUL.FTZ R59, R0.reuse, R59 ;  /* 0x0000003b003b7220 */ /* 0x040fe40000410000 */
[C---:B------:R-:W-:Y:S02]  /*10f10*/  FMUL.FTZ R62, R0.reuse, R62 ;  /* 0x0000003e003e7220 */ /* 0x040fe40000410000 */
[-C--:B------:R-:W-:Y:S04]  /*10f20*/  HMMA.16816.F32 R140, R32, R38.reuse, R140 ;  /* 0x00000026208c723c */ /* 0x080fe8000000188c */
[C---:B------:R-:W-:Y:S02]  /*10f30*/  FMUL.FTZ R63, R0.reuse, R63 ;  /* 0x0000003f003f7220 */ /* 0x040fe40000410000 */
[C---:B------:R-:W-:Y:S02]  /*10f40*/  FMUL.FTZ R74, R0.reuse, R74 ;  /* 0x0000004a004a7220 */ /* 0x040fe40000410000 */
[C---:B------:R-:W-:Y:S01]  /*10f50*/  HMMA.16816.F32 R144, R24.reuse, R38, R144 ;  /* 0x000000261890723c */ /* 0x040fe20000001890 */
[----:B------:R-:W2:Y:S03]  /*10f60*/  LDSM.16.MT88.4 R36, [R227+0x100] ;  /* 0x00010000e324783b */ /* 0x000ea60000004200 */
[----:B------:R-:W-:Y:S02]  /*10f70*/  FMUL.FTZ R75, R0, R75 ;  /* 0x0000004b004b7220 */ /* 0x000fe40000410000 */
[C---:B------:R-:W-:Y:S02]  /*10f80*/  FMUL.FTZ R76, R2.reuse, R76 ;  /* 0x0000004c024c7220 */ /* 0x040fe40000410000 */
[----:B------:R-:W-:Y:S01]  /*10f90*/  FMUL.FTZ R77, R2, R77 ;  /* 0x0000004d024d7220 */ /* 0x000fe20000410000 */
[-C--:B-1----:R-:W-:Y:S03]  /*10fa0*/  HMMA.16816.F32 R148, R24, R28.reuse, R148 ;  /* 0x0000001c1894723c */ /* 0x082fe60000001894 */
[C---:B------:R-:W-:Y:S02]  /*10fb0*/  FMUL.FTZ R78, R0.reuse, R78 ;  /* 0x0000004e004e7220 */ /* 0x040fe40000410000 */
[----:B------:R-:W-:Y:S02]  /*10fc0*/  FMUL.FTZ R79, R0, R79 ;  /* 0x0000004f004f7220 */ /* 0x000fe40000410000 */
        /* <DEDUP_REMOVED lines=11> */
[-C--:B--2---:R-:W-:Y:S04]  /*11080*/  HMMA.16816.F32 R52, R24, R36.reuse, R52 ;  /* 0x000000241834723c */ /* 0x084fe80000001834 */
[----:B------:R-:W-:Y:S02]  /*11090*/  FMUL.FTZ R87, R20, R87 ;  /* 0x0000005714577220 */ /* 0x000fe40000410000 */
[C---:B------:R-:W-:Y:S02]  /*110a0*/  FMUL.FTZ R88, R2.reuse, R88 ;  /* 0x0000005802587220 */ /* 0x040fe40000410000 */
[C---:B------:R-:W-:Y:S04]  /*110b0*/  HMMA.16816.F32 R56, R32.reuse, R36, R56 ;  /* 0x000000242038723c */ /* 0x040fe80000001838 */
[----:B------:R-:W-:Y:S02]  /*110c0*/  FMUL.FTZ R89, R2, R89 ;  /* 0x0000005902597220 */ /* 0x000fe40000410000 */
[----:B------:R-:W-:Y:S02]  /*110d0*/  FMUL.FTZ R90, R0, R90 ;  /* 0x0000005a005a7220 */ /* 0x000fe40000410000 */
[-C--:B------:R-:W-:Y:S04]  /*110e0*/  HMMA.16816.F32 R60, R32, R38.reuse, R60 ;  /* 0x00000026203c723c */ /* 0x080fe8000000183c */
[----:B------:R-:W-:Y:S02]  /*110f0*/  FFMA.FTZ R36, R196, c[0x0][0x2d0], -R23 ;  /* 0x0000b400c4247a23 */ /* 0x000fe40000010817 */
[----:B------:R-:W-:Y:S02]  /*11100*/  FMUL.FTZ R91, R0, R91 ;  /* 0x0000005b005b7220 */ /* 0x000fe40000410000 */
[C---:B------:R-:W-:Y:S01]  /*11110*/  HMMA.16816.F32 R64, R24.reuse, R38, R64 ;  /* 0x000000261840723c */ /* 0x040fe20000001840 */
[----:B------:R2:W-:Y:S03]  /*11120*/  MUFU.EX2 R244, R36 ;  /* 0x0000002400f47308 */ /* 0x0005e60000000800 */
[C---:B------:R-:W-:Y:S02]  /*11130*/  FMUL.FTZ R92, R2.reuse, R92 ;  /* 0x0000005c025c7220 */ /* 0x040fe40000410000 */
[----:B------:R-:W-:Y:S02]  /*11140*/  FMUL.FTZ R93, R2, R93 ;  /* 0x0000005d025d7220 */ /* 0x000fe40000410000 */
[C---:B------:R-:W-:Y:S01]  /*11150*/  FMUL.FTZ R94, R0.reuse, R94 ;  /* 0x0000005e005e7220 */ /* 0x040fe20000410000 */
[-C--:B-1----:R-:W-:Y:S03]  /*11160*/  HMMA.16816.F32 R68, R24, R28.reuse, R68 ;  /* 0x0000001c1844723c */ /* 0x082fe60000001844 */
[----:B------:R-:W-:Y:S02]  /*11170*/  FMUL.FTZ R95, R0, R95 ;  /* 0x0000005f005f7220 */ /* 0x000fe40000410000 */
[C---:B------:R-:W-:Y:S02]  /*11180*/  FMUL.FTZ R96, R21.reuse, R96 ;  /* 0x0000006015607220 */ /* 0x040fe40000410000 */
[----:B------:R-:W-:Y:S01]  /*11190*/  FMUL.FTZ R97, R21, R97 ;  /* 0x0000006115617220 */ /* 0x000fe20000410000 */
[C---:B------:R-:W-:Y:S04]  /*111a0*/  HMMA.16816.F32 R72, R32.reuse, R28, R72 ;  /* 0x0000001c2048723c */ /* 0x040fe80000001848 */
[C---:B------:R-:W-:Y:S02]  /*111b0*/  FMUL.FTZ R98, R20.reuse, R98 ;  /* 0x0000006214627220 */ /* 0x040fe40000410000 */
[C---:B------:R-:W-:Y:S02]  /*111c0*/  FMUL.FTZ R99, R20.reuse, R99 ;  /* 0x0000006314637220 */ /* 0x040fe40000410000 */
[-C--:B------:R-:W-:Y:S01]  /*111d0*/  HMMA.16816.F32 R76, R32, R30.reuse, R76 ;  /* 0x0000001e204c723c */ /* 0x080fe2000000184c */
[----:B--2---:R-:W1:Y:S03]  /*111e0*/  LDSM.16.MT88.4 R36, [R226+0x1900] ;  /* 0x00190000e224783b */ /* 0x004e660000004200 */
[--C-:B------:R-:W-:Y:S02]  /*111f0*/  FFMA.FTZ R28, R199, c[0x0][0x2d0], -R48.reuse ;  /* 0x0000b400c71c7a23 */ /* 0x100fe40000010830 */
[C---:B------:R-:W-:Y:S01]  /*11200*/  FMUL.FTZ R100, R21.reuse, R100 ;  /* 0x0000006415647220 */ /* 0x040fe20000410000 */
[----:B------:R2:W-:Y:S01]  /*11210*/  MUFU.EX2 R199, R40 ;  /* 0x0000002800c77308 */ /* 0x0005e20000000800 */
[C---:B------:R-:W-:Y:S04]  /*11220*/  HMMA.16816.F32 R80, R24.reuse, R30, R80 ;  /* 0x0000001e1850723c */ /* 0x040fe80000001850 */
[----:B------:R-:W-:Y:S02]  /*11230*/  FMUL.FTZ R101, R21, R101 ;  /* 0x0000006515657220 */ /* 0x000fe40000410000 */
[C---:B------:R-:W-:Y:S02]  /*11240*/  FMUL.FTZ R102, R20.reuse, R102 ;  /* 0x0000006614667220 */ /* 0x040fe40000410000 */
[----:B------:R-:W-:Y:S01]  /*11250*/  FMUL.FTZ R103, R20, R103 ;  /* 0x0000006714677220 */ /* 0x000fe20000410000 */
[----:B------:R3:W-:Y:S03]  /*11260*/  MUFU.EX2 R221, R28 ;  /* 0x0000001c00dd7308 */ /* 0x0007e60000000800 */
[C---:B------:R-:W-:Y:S02]  /*11270*/  FMUL.FTZ R104, R2.reuse, R104 ;  /* 0x0000006802687220 */ /* 0x040fe40000410000 */
[----:B------:R-:W-:Y:S02]  /*11280*/  FMUL.FTZ R105, R2, R105 ;  /* 0x0000006902697220 */ /* 0x000fe40000410000 */
[C---:B------:R-:W-:Y:S02]  /*11290*/  FMUL.FTZ R106, R0.reuse, R106 ;  /* 0x0000006a006a7220 */ /* 0x040fe40000410000 */
[----:B------:R-:W-:Y:S02]  /*112a0*/  FMUL.FTZ R107, R0, R107 ;  /* 0x0000006b006b7220 */ /* 0x000fe40000410000 */
[C---:B------:R-:W-:Y:S02]  /*112b0*/  FMUL.FTZ R108, R2.reuse, R108 ;  /* 0x0000006c026c7220 */ /* 0x040fe40000410000 */
[----:B------:R-:W-:Y:S02]  /*112c0*/  FMUL.FTZ R109, R2, R109 ;  /* 0x0000006d026d7220 */ /* 0x000fe40000410000 */
[----:B--2---:R-:W-:Y:S01]  /*112d0*/  FFMA.FTZ R40, R205, c[0x0][0x2d0], -R49 ;  /* 0x0000b400cd287a23 */ /* 0x004fe20000010831 */
[----:B------:R-:W-:Y:S01]  /*112e0*/  MOV R205, R194 ;  /* 0x000000c200cd7202 */ /* 0x000fe20000000f00 */
[C---:B------:R-:W-:Y:S02]  /*112f0*/  FMUL.FTZ R110, R0.reuse, R110 ;  /* 0x0000006e006e7220 */ /* 0x040fe40000410000 */
[----:B------:R-:W-:Y:S01]  /*11300*/  MUFU.EX2 R198, R40 ;  /* 0x0000002800c67308 */ /* 0x000fe20000000800 */
[----:B------:R-:W-:Y:S02]  /*11310*/  FMUL.FTZ R111, R0, R111 ;  /* 0x0000006f006f7220 */ /* 0x000fe40000410000 */
[C---:B------:R-:W-:Y:S01]  /*11320*/  FMUL.FTZ R112, R21.reuse, R112 ;  /* 0x0000007015707220 */ /* 0x040fe20000410000 */
[-C--:B-1----:R-:W-:Y:S03]  /*11330*/  HMMA.16816.F32 R84, R24, R36.reuse, R84 ;  /* 0x000000241854723c */ /* 0x082fe60000001854 */
[----:B---3--:R-:W-:Y:S02]  /*11340*/  FFMA.FTZ R28, R200, c[0x0][0x2d0], -R23 ;  /* 0x0000b400c81c7a23 */ /* 0x008fe40000010817 */
[----:B------:R-:W-:Y:S02]  /*11350*/  FMUL.FTZ R113, R21, R113 ;  /* 0x0000007115717220 */ /* 0x000fe40000410000 */
[----:B------:R1:W-:Y:S01]  /*11360*/  MUFU.EX2 R220, R28 ;  /* 0x0000001c00dc7308 */ /* 0x0003e20000000800 */
[C---:B------:R-:W-:Y:S04]  /*11370*/  HMMA.16816.F32 R88, R32.reuse, R36, R88 ;  /* 0x000000242058723c */ /* 0x040fe80000001858 */
[C---:B------:R-:W-:Y:S02]  /*11380*/  FMUL.FTZ R114, R20.reuse, R114 ;  /* 0x0000007214727220 */ /* 0x040fe40000410000 */
[C---:B------:R-:W-:Y:S02]  /*11390*/  FMUL.FTZ R115, R20.reuse, R115 ;  /* 0x0000007314737220 */ /* 0x040fe40000410000 */
[-C--:B------:R-:W-:Y:S04]  /*113a0*/  HMMA.16816.F32 R92, R32, R38.reuse, R92 ;  /* 0x00000026205c723c */ /* 0x080fe8000000185c */
[----:B------:R-:W-:Y:S01]  /*113b0*/  FFMA.FTZ R36, R203, c[0x0][0x2d0], -R48 ;  /* 0x0000b400cb247a23 */ /* 0x000fe20000010830 */
[----:B------:R-:W-:Y:S01]  /*113c0*/  MOV R203, R195 ;  /* 0x000000c300cb7202 */ /* 0x000fe20000000f00 */
[C---:B------:R-:W-:Y:S02]  /*113d0*/  FMUL.FTZ R116, R21.reuse, R116 ;  /* 0x0000007415747220 */ /* 0x040fe40000410000 */
[C---:B------:R-:W-:Y:S01]  /*113e0*/  HMMA.16816.F32 R96, R24.reuse, R38, R96 ;  /* 0x000000261860723c */ /* 0x040fe20000001860 */
[----:B------:R2:W-:Y:S03]  /*113f0*/  MUFU.EX2 R201, R36 ;  /* 0x0000002400c97308 */ /* 0x0005e60000000800 */
[----:B------:R-:W-:Y:S02]  /*11400*/  FMUL.FTZ R117, R21, R117 ;  /* 0x0000007515757220 */ /* 0x000fe40000410000 */
[C---:B------:R-:W-:Y:S01]  /*11410*/  FMUL.FTZ R118, R20.reuse, R118 ;  /* 0x0000007614767220 */ /* 0x040fe20000410000 */
[----:B-1----:R-:W1:Y:S01]  /*11420*/  LDSM.16.MT88.4 R28, [R228+0x1900] ;  /* 0x00190000e41c783b */ /* 0x002e620000004200 */
[----:B------:R-:W-:Y:S04]  /*11430*/  FMUL.FTZ R119, R20, R119 ;  /* 0x0000007714777220 */ /* 0x000fe80000410000 */
[C---:B------:R-:W-:Y:S02]  /*11440*/  FMUL.FTZ R120, R2.reuse, R120 ;  /* 0x0000007802787220 */ /* 0x040fe40000410000 */
[----:B------:R-:W-:Y:S02]  /*11450*/  FMUL.FTZ R121, R2, R121 ;  /* 0x0000007902797220 */ /* 0x000fe40000410000 */
[C---:B------:R-:W-:Y:S02]  /*11460*/  FMUL.FTZ R122, R0.reuse, R122 ;  /* 0x0000007a007a7220 */ /* 0x040fe40000410000 */
[----:B------:R-:W-:Y:S02]  /*11470*/  FMUL.FTZ R123, R0, R123 ;  /* 0x0000007b007b7220 */ /* 0x000fe40000410000 */
[C---:B------:R-:W-:Y:S02]  /*11480*/  FMUL.FTZ R124, R2.reuse, R124 ;  /* 0x0000007c027c7220 */ /* 0x040fe40000410000 */
[----:B------:R-:W-:Y:S02]  /*11490*/  FMUL.FTZ R125, R2, R125 ;  /* 0x0000007d027d7220 */ /* 0x000fe40000410000 */
[C---:B------:R-:W-:Y:S02]  /*114a0*/  FMUL.FTZ R126, R0.reuse, R126 ;  /* 0x0000007e007e7220 */ /* 0x040fe40000410000 */
[--C-:B--2---:R-:W-:Y:S02]  /*114b0*/  FFMA.FTZ R36, R51, c[0x0][0x2d0], -R49.reuse ;  /* 0x0000b40033247a23 */ /* 0x104fe40000010831 */
[----:B------:R-:W-:Y:S02]  /*114c0*/  FMUL.FTZ R127, R0, R127 ;  /* 0x0000007f007f7220 */ /* 0x000fe40000410000 */
[----:B------:R2:W3:Y:S01]  /*114d0*/  MUFU.EX2 R200, R36 ;  /* 0x0000002400c87308 */ /* 0x0004e20000000800 */
[C---:B------:R-:W-:Y:S02]  /*114e0*/  FMUL.FTZ R128, R21.reuse, R128 ;  /* 0x0000008015807220 */ /* 0x040fe40000410000 */
[----:B------:R-:W-:Y:S02]  /*114f0*/  FMUL.FTZ R129, R21, R129 ;  /* 0x0000008115817220 */ /* 0x000fe40000410000 */
[C---:B------:R-:W-:Y:S02]  /*11500*/  FMUL.FTZ R130, R20.reuse, R130 ;  /* 0x0000008214827220 */ /* 0x040fe40000410000 */
[----:B------:R-:W-:Y:S01]  /*11510*/  FMUL.FTZ R131, R20, R131 ;  /* 0x0000008314837220 */ /* 0x000fe20000410000 */
[-C--:B-1----:R-:W-:Y:S01]  /*11520*/  HMMA.16816.F32 R100, R24, R28.reuse, R100 ;  /* 0x0000001c1864723c */ /* 0x082fe20000001864 */
[----:B--2---:R-:W1:Y:S07]  /*11530*/  LDSM.16.MT88.4 R36, [R227+0x1900] ;  /* 0x00190000e324783b */ /* 0x004e6e0000004200 */
[C---:B------:R-:W-:Y:S07]  /*11540*/  HMMA.16816.F32 R104, R32.reuse, R28, R104 ;  /* 0x0000001c2068723c */ /* 0x040fee0000001868 */
[----:B------:R-:W-:Y:S01]  /*11550*/  FFMA.FTZ R28, R206, c[0x0][0x2d0], -R49 ;  /* 0x0000b400ce1c7a23 */ /* 0x000fe20000010831 */
[-C--:B------:R-:W-:Y:S01]  /*11560*/  HMMA.16816.F32 R108, R32, R30.reuse, R108 ;  /* 0x0000001e206c723c */ /* 0x080fe2000000186c */
[----:B------:R-:W2:Y:S02]  /*11570*/  LDL.LU R206, [R1+0x24] ;  /* 0x0000240001ce7983 */ /* 0x000ea40000300800 */
[----:B------:R4:W5:Y:S05]  /*11580*/  MUFU.EX2 R197, R28 ;  /* 0x0000001c00c57308 */ /* 0x00096a0000000800 */
[C---:B------:R-:W-:Y:S04]  /*11590*/  HMMA.16816.F32 R112, R24.reuse, R30, R112 ;  /* 0x0000001e1870723c */ /* 0x040fe80000001870 */
[--C-:B----4-:R-:W-:Y:S02]  /*115a0*/  FFMA.FTZ R28, R41, c[0x0][0x2d0], -R50.reuse ;  /* 0x0000b400291c7a23 */ /* 0x110fe40000010832 */
[----:B------:R-:W-:Y:S02]  /*115b0*/  LDSM.16.MT88.4 R40, [R226+0x900] ;  /* 0x00090000e228783b */ /* 0x000fe40000004200 */
[-C--:B-1----:R-:W-:Y:S01]  /*115c0*/  HMMA.16816.F32 R116, R24, R36.reuse, R116 ;  /* 0x000000241874723c */ /* 0x082fe20000001874 */
[----:B------:R1:W-:Y:S07]  /*115d0*/  MUFU.EX2 R196, R28 ;  /* 0x0000001c00c47308 */ /* 0x0003ee0000000800 */
[C---:B------:R-:W-:Y:S07]  /*115e0*/  HMMA.16816.F32 R120, R32.reuse, R36, R120 ;  /* 0x000000242078723c */ /* 0x040fee0000001878 */
[--C-:B------:R-:W-:Y:S01]  /*115f0*/  FFMA.FTZ R36, R45, c[0x0][0x2d0], -R50.reuse ;  /* 0x0000b4002d247a23 */ /* 0x100fe20000010832 */
[-C--:B------:R-:W-:Y:S03]  /*11600*/  HMMA.16816.F32 R124, R32, R38.reuse, R124 ;  /* 0x00000026207c723c */ /* 0x080fe6000000187c */
[----:B------:R4:W-:Y:S04]  /*11610*/  MUFU.EX2 R51, R36 ;  /* 0x0000002400337308 */ /* 0x0009e80000000800 */
[----:B---3--:R-:W-:Y:S01]  /*11620*/  F2FP.PACK_AB R32, R199, R200 ;  /* 0x000000c8c720723e */ /* 0x008fe200000000ff */
[----:B------:R-:W-:Y:S04]  /*11630*/  HMMA.16816.F32 R128, R24, R38, R128 ;  /* 0x000000261880723c */ /* 0x000fe80000001880 */
[--C-:B-1----:R-:W-:Y:S01]  /*11640*/  FFMA.FTZ R28, R44, c[0x0][0x2d0], -R50.reuse ;  /* 0x0000b4002c1c7a23 */ /* 0x102fe20000010832 */
[----:B-----5:R-:W-:Y:S01]  /*11650*/  F2FP.PACK_AB R34, R197, R198 ;  /* 0x000000c6c522723e */ /* 0x020fe200000000ff */
[----:B------:R-:W-:Y:S01]  /*11660*/  FFMA.FTZ R44, R171, c[0x0][0x2d0], -R50 ;  /* 0x0000b400ab2c7a23 */ /* 0x000fe20000010832 */
[----:B------:R-:W-:Y:S01]  /*11670*/  F2FP.PACK_AB R24, R223, R244 ;  /* 0x000000f4df18723e */ /* 0x000fe200000000ff */
[----:B------:R1:W3:Y:S01]  /*11680*/  MUFU.EX2 R195, R28 ;  /* 0x0000001c00c37308 */ /* 0x0002e20000000800 */
[----:B------:R-:W-:Y:S03]  /*11690*/  F2FP.PACK_AB R25, R221, R222 ;  /* 0x000000dedd19723e */ /* 0x000fe600000000ff */
[----:B------:R-:W-:Y:S02]  /*116a0*/  F2FP.PACK_AB R26, R219, R220 ;  /* 0x000000dcdb1a723e */ /* 0x000fe400000000ff */
[----:B------:R-:W-:Y:S04]  /*116b0*/  F2FP.PACK_AB R27, R201, R202 ;  /* 0x000000cac91b723e */ /* 0x000fe800000000ff */
[----:B------:R5:W5:Y:S01]  /*116c0*/  MUFU.EX2 R194, R44 ;  /* 0x0000002c00c27308 */ /* 0x000b620000000800 */
[--C-:B----4-:R-:W-:Y:S01]  /*116d0*/  FFMA.FTZ R36, R209, c[0x0][0x2d0], -R23.reuse ;  /* 0x0000b400d1247a23 */ /* 0x110fe20000010817 */
[----:B------:R-:W-:Y:S08]  /*116e0*/  MOV R209, R193 ;  /* 0x000000c100d17202 */ /* 0x000ff00000000f00 */
[----:B------:R4:W-:Y:S01]  /*116f0*/  MUFU.EX2 R193, R36 ;  /* 0x0000002400c17308 */ /* 0x0009e20000000800 */
[----:B-1----:R-:W1:Y:S01]  /*11700*/  LDSM.16.MT88.4 R28, [R225+0x900] ;  /* 0x00090000e11c783b */ /* 0x002e620000004200 */
[----:B---3--:R-:W-:Y:S07]  /*11710*/  F2FP.PACK_AB R33, R195, R196 ;  /* 0x000000c4c321723e */ /* 0x008fee00000000ff */
[----:B-----5:R-:W3:Y:S01]  /*11720*/  LDSM.16.MT88.4 R44, [R228+0x900] ;  /* 0x00090000e42c783b */ /* 0x020ee20000004200 */
[----:B------:R-:W-:Y:S01]  /*11730*/  F2FP.PACK_AB R35, R51, R194 ;  /* 0x000000c23323723e */ /* 0x000fe200000000ff */
[--C-:B----4-:R-:W-:Y:S01]  /*11740*/  FFMA.FTZ R36, R210, c[0x0][0x2d0], -R23.reuse ;  /* 0x0000b400d2247a23 */ /* 0x110fe20000010817 */
[----:B------:R-:W-:Y:S03]  /*11750*/  MOV R210, R166 ;  /* 0x000000a600d27202 */ /* 0x000fe60000000f00 */
[----:B------:R4:W-:Y:S01]  /*11760*/  MUFU.EX2 R192, R36 ;  /* 0x0000002400c07308 */ /* 0x0009e20000000800 */
[-C--:B-1----:R-:W-:Y:S08]  /*11770*/  HMMA.16816.F32 R4, R24, R28.reuse, R4 ;  /* 0x0000001c1804723c */ /* 0x082ff00000001804 */
[C---:B------:R-:W-:Y:S04]  /*11780*/  HMMA.16816.F32 R8, R32.reuse, R28, R8 ;  /* 0x0000001c2008723c */ /* 0x040fe80000001808 */
[--C-:B----4-:R-:W-:Y:S01]  /*11790*/  FFMA.FTZ R36, R207, c[0x0][0x2d0], -R48.reuse ;  /* 0x0000b400cf247a23 */ /* 0x110fe20000010830 */
[----:B------:R-:W-:Y:S03]  /*117a0*/  MOV R207, R175 ;  /* 0x000000af00cf7202 */ /* 0x000fe60000000f00 */
[-C--:B------:R-:W-:Y:S01]  /*117b0*/  HMMA.16816.F32 R12, R32, R30.reuse, R12 ;  /* 0x0000001e200c723c */ /* 0x080fe2000000180c */
[----:B------:R1:W-:Y:S07]  /*117c0*/  MUFU.EX2 R175, R36 ;  /* 0x0000002400af7308 */ /* 0x0003ee0000000800 */
[C---:B------:R-:W-:Y:S01]  /*117d0*/  HMMA.16816.F32 R16, R24.reuse, R30, R16 ;  /* 0x0000001e1810723c */ /* 0x040fe20000001810 */
[----:B------:R-:W4:Y:S07]  /*117e0*/  LDSM.16.MT88.4 R28, [R227+0x900] ;  /* 0x00090000e31c783b */ /* 0x000f2e0000004200 */
[-C--:B------:R-:W-:Y:S08]  /*117f0*/  HMMA.16816.F32 R132, R24, R40.reuse, R132 ;  /* 0x000000281884723c */ /* 0x080ff00000001884 */
[C---:B------:R-:W-:Y:S01]  /*11800*/  HMMA.16816.F32 R136, R32.reuse, R40, R136 ;  /* 0x000000282088723c */ /* 0x040fe20000001888 */
[----:B-1----:R-:W1:Y:S06]  /*11810*/  LDSM.16.MT88.4 R36, [R225+0x2100] ;  /* 0x00210000e124783b */ /* 0x002e6c0000004200 */
[--C-:B------:R-:W-:Y:S01]  /*11820*/  FFMA.FTZ R40, R208, c[0x0][0x2d0], -R48.reuse ;  /* 0x0000b400d0287a23 */ /* 0x100fe20000010830 */
[-C--:B------:R-:W-:Y:S03]  /*11830*/  HMMA.16816.F32 R140, R32, R42.reuse, R140 ;  /* 0x0000002a208c723c */ /* 0x080fe6000000188c */
[----:B------:R5:W-:Y:S01]  /*11840*/  MUFU.EX2 R170, R40 ;  /* 0x0000002800aa7308 */ /* 0x000be20000000800 */
[----:B------:R-:W-:Y:S04]  /*11850*/  MOV R208, R165 ;  /* 0x000000a500d07202 */ /* 0x000fe80000000f00 */
[C---:B------:R-:W-:Y:S08]  /*11860*/  HMMA.16816.F32 R144, R24.reuse, R42, R144 ;  /* 0x0000002a1890723c */ /* 0x040ff00000001890 */
[-C--:B---3--:R-:W-:Y:S08]  /*11870*/  HMMA.16816.F32 R148, R24, R44.reuse, R148 ;  /* 0x0000002c1894723c */ /* 0x088ff00000001894 */
[C---:B------:R-:W-:Y:S04]  /*11880*/  HMMA.16816.F32 R152, R32.reuse, R44, R152 ;  /* 0x0000002c2098723c */ /* 0x040fe80000001898 */
[--C-:B-----5:R-:W-:Y:S02]  /*11890*/  FFMA.FTZ R40, R216, c[0x0][0x2d0], -R23.reuse ;  /* 0x0000b400d8287a23 */ /* 0x120fe40000010817 */
[----:B------:R-:W-:Y:S01]  /*118a0*/  FFMA.FTZ R23, R215, c[0x0][0x2d0], -R23 ;  /* 0x0000b400d7177a23 */ /* 0x000fe20000010817 */
[----:B------:R-:W3:Y:S01]  /*118b0*/  LDL.LU R216, [R1+0x20] ;  /* 0x0000200001d87983 */ /* 0x000ee20000300800 */
[-C--:B------:R-:W-:Y:S01]  /*118c0*/  HMMA.16816.F32 R156, R32, R46.reuse, R156 ;  /* 0x0000002e209c723c */ /* 0x080fe2000000189c */
[----:B------:R5:W-:Y:S02]  /*118d0*/  MUFU.EX2 R171, R40 ;  /* 0x0000002800ab7308 */ /* 0x000be40000000800 */
[----:B------:R-:W2:Y:S05]  /*118e0*/  LDL.LU R215, [R1+0x1c] ;  /* 0x00001c0001d77983 */ /* 0x000eaa0000300800 */
[C---:B------:R-:W-:Y:S03]  /*118f0*/  HMMA.16816.F32 R160, R24.reuse, R46, R160 ;  /* 0x0000002e18a0723c */ /* 0x040fe600000018a0 */
[----:B------:R1:W-:Y:S05]  /*11900*/  MUFU.EX2 R166, R23 ;  /* 0x0000001700a67308 */ /* 0x0003ea0000000800 */
[-C--:B----4-:R-:W-:Y:S08]  /*11910*/  HMMA.16816.F32 R52, R24, R28.reuse, R52 ;  /* 0x0000001c1834723c */ /* 0x090ff00000001834 */
[C---:B------:R-:W-:Y:S01]  /*11920*/  HMMA.16816.F32 R56, R32.reuse, R28, R56 ;  /* 0x0000001c2038723c */ /* 0x040fe20000001838 */
[----:B-----5:R-:W4:Y:S07]  /*11930*/  LDSM.16.MT88.4 R40, [R226+0x2100] ;  /* 0x00210000e228783b */ /* 0x020f2e0000004200 */
[-C--:B------:R-:W-:Y:S04]  /*11940*/  HMMA.16816.F32 R60, R32, R30.reuse, R60 ;  /* 0x0000001e203c723c */ /* 0x080fe8000000183c */
[--C-:B-1----:R-:W-:Y:S01]  /*11950*/  FFMA.FTZ R23, R211, c[0x0][0x2d0], -R48.reuse ;  /* 0x0000b400d3177a23 */ /* 0x102fe20000010830 */
[----:B------:R-:W-:Y:S01]  /*11960*/  MOV R211, R164 ;  /* 0x000000a400d37202 */ /* 0x000fe20000000f00 */
[----:B------:R-:W-:Y:S02]  /*11970*/  FFMA.FTZ R48, R214, c[0x0][0x2d0], -R48 ;  /* 0x0000b400d6307a23 */ /* 0x000fe40000010830 */
[C---:B------:R-:W-:Y:S01]  /*11980*/  HMMA.16816.F32 R64, R24.reuse, R30, R64 ;  /* 0x0000001e1840723c */ /* 0x040fe20000001840 */
[----:B------:R1:W-:Y:S01]  /*11990*/  MUFU.EX2 R165, R23 ;  /* 0x0000001700a57308 */ /* 0x0003e20000000800 */
[----:B------:R-:W5:Y:S04]  /*119a0*/  LDL.LU R214, [R1+0x18] ;  /* 0x0000180001d67983 */ /* 0x000f680000300800 */
[----:B------:R-:W4:Y:S02]  /*119b0*/  LDSM.16.MT88.4 R28, [R228+0x2100] ;  /* 0x00210000e41c783b */ /* 0x000f240000004200 */
[-C--:B------:R-:W-:Y:S03]  /*119c0*/  HMMA.16816.F32 R68, R24, R36.reuse, R68 ;  /* 0x000000241844723c */ /* 0x080fe60000001844 */
[----:B------:R-:W-:Y:S05]  /*119d0*/  MUFU.EX2 R164, R48 ;  /* 0x0000003000a47308 */ /* 0x000fea0000000800 */
[C---:B------:R-:W-:Y:S08]  /*119e0*/  HMMA.16816.F32 R72, R32.reuse, R36, R72 ;  /* 0x000000242048723c */ /* 0x040ff00000001848 */
[-C--:B------:R-:W-:Y:S04]  /*119f0*/  HMMA.16816.F32 R76, R32, R38.reuse, R76 ;  /* 0x00000026204c723c */ /* 0x080fe8000000184c */
[--C-:B-1----:R-:W-:Y:S01]  /*11a00*/  FFMA.FTZ R23, R212, c[0x0][0x2d0], -R49.reuse ;  /* 0x0000b400d4177a23 */ /* 0x102fe20000010831 */
[----:B------:R-:W-:Y:S03]  /*11a10*/  MOV R212, R176 ;  /* 0x000000b000d47202 */ /* 0x000fe60000000f00 */
[C---:B------:R-:W-:Y:S01]  /*11a20*/  HMMA.16816.F32 R80, R24.reuse, R38, R80 ;  /* 0x000000261850723c */ /* 0x040fe20000001850 */
[----:B------:R1:W-:Y:S01]  /*11a30*/  MUFU.EX2 R48, R23 ;  /* 0x0000001700307308 */ /* 0x0003e20000000800 */
[----:B------:R-:W1:Y:S06]  /*11a40*/  LDSM.16.MT88.4 R36, [R227+0x2100] ;  /* 0x00210000e324783b */ /* 0x000e6c0000004200 */
[-C--:B----4-:R-:W-:Y:S08]  /*11a50*/  HMMA.16816.F32 R84, R24, R40.reuse, R84 ;  /* 0x000000281854723c */ /* 0x090ff00000001854 */
[C---:B------:R-:W-:Y:S08]  /*11a60*/  HMMA.16816.F32 R88, R32.reuse, R40, R88 ;  /* 0x000000282058723c */ /* 0x040ff00000001858 */
[-C--:B------:R-:W-:Y:S04]  /*11a70*/  HMMA.16816.F32 R92, R32, R42.reuse, R92 ;  /* 0x0000002a205c723c */ /* 0x080fe8000000185c */
[--C-:B-1----:R-:W-:Y:S04]  /*11a80*/  FFMA.FTZ R23, R213, c[0x0][0x2d0], -R49.reuse ;  /* 0x0000b400d5177a23 */ /* 0x102fe80000010831 */
[C---:B------:R-:W-:Y:S01]  /*11a90*/  HMMA.16816.F32 R96, R24.reuse, R42, R96 ;  /* 0x0000002a1860723c */ /* 0x040fe20000001860 */
[----:B------:R1:W4:Y:S01]  /*11aa0*/  MUFU.EX2 R46, R23 ;  /* 0x00000017002e7308 */ /* 0x0003220000000800 */
[----:B------:R-:W3:Y:S06]  /*11ab0*/  LDSM.16.MT88.4 R40, [R226+0x1100] ;  /* 0x00110000e228783b */ /* 0x000eec0000004200 */
[-C--:B------:R-:W-:Y:S08]  /*11ac0*/  HMMA.16816.F32 R100, R24, R28.reuse, R100 ;  /* 0x0000001c1864723c */ /* 0x080ff00000001864 */
[C---:B------:R-:W-:Y:S08]  /*11ad0*/  HMMA.16816.F32 R104, R32.reuse, R28, R104 ;  /* 0x0000001c2068723c */ /* 0x040ff00000001868 */
[-C--:B------:R-:W-:Y:S04]  /*11ae0*/  HMMA.16816.F32 R108, R32, R30.reuse, R108 ;  /* 0x0000001e206c723c */ /* 0x080fe8000000186c */
[--C-:B-1----:R-:W-:Y:S01]  /*11af0*/  FFMA.FTZ R23, R217, c[0x0][0x2d0], -R49.reuse ;  /* 0x0000b400d9177a23 */ /* 0x102fe20000010831 */
[----:B----4-:R-:W-:Y:S01]  /*11b00*/  F2FP.PACK_AB R28, R46, R48 ;  /* 0x000000302e1c723e */ /* 0x010fe200000000ff */
[----:B------:R-:W-:Y:S02]  /*11b10*/  FFMA.FTZ R49, R218, c[0x0][0x2d0], -R49 ;  /* 0x0000b400da317a23 */ /* 0x000fe40000010831 */
[C---:B------:R-:W-:Y:S01]  /*11b20*/  HMMA.16816.F32 R112, R24.reuse, R30, R112 ;  /* 0x0000001e1870723c */ /* 0x040fe20000001870 */
[----:B------:R1:W-:Y:S07]  /*11b30*/  MUFU.EX2 R47, R23 ;  /* 0x00000017002f7308 */ /* 0x0003ee0000000800 */
[-C--:B------:R-:W-:Y:S03]  /*11b40*/  HMMA.16816.F32 R116, R24, R36.reuse, R116 ;  /* 0x000000241874723c */ /* 0x080fe60000001874 */
[----:B------:R-:W4:Y:S05]  /*11b50*/  MUFU.EX2 R49, R49 ;  /* 0x0000003100317308 */ /* 0x000f2a0000000800 */
[C---:B------:R-:W-:Y:S08]  /*11b60*/  HMMA.16816.F32 R120, R32.reuse, R36, R120 ;  /* 0x000000242078723c */ /* 0x040ff00000001878 */
[-C--:B------:R-:W-:Y:S01]  /*11b70*/  HMMA.16816.F32 R124, R32, R38.reuse, R124 ;  /* 0x00000026207c723c */ /* 0x080fe2000000187c */
[----:B------:R-:W2:Y:S03]  /*11b80*/  LDSM.16.MT88.4 R32, [R228+0x1100] ;  /* 0x00110000e420783b */ /* 0x000ea60000004200 */
[--C-:B-1----:R-:W-:Y:S04]  /*11b90*/  FFMA.FTZ R23, R173, c[0x0][0x2d0], -R50.reuse ;  /* 0x0000b400ad177a23 */ /* 0x102fe80000010832 */
[----:B------:R-:W-:Y:S01]  /*11ba0*/  HMMA.16816.F32 R128, R24, R38, R128 ;  /* 0x000000261880723c */ /* 0x000fe20000001880 */
[----:B------:R1:W-:Y:S01]  /*11bb0*/  MUFU.EX2 R45, R23 ;  /* 0x00000017002d7308 */ /* 0x0003e20000000800 */
[----:B------:R-:W2:Y:S02]  /*11bc0*/  LDSM.16.MT88.4 R36, [R227+0x1100] ;  /* 0x00110000e324783b */ /* 0x000ea40000004200 */
[----:B----4-:R-:W-:Y:S03]  /*11bd0*/  F2FP.PACK_AB R30, R49, R47 ;  /* 0x0000002f311e723e */ /* 0x010fe600000000ff */
[----:B------:R-:W-:Y:S02]  /*11be0*/  F2FP.PACK_AB R24, R192, R193 ;  /* 0x000000c1c018723e */ /* 0x000fe400000000ff */
[----:B------:R-:W-:Y:S03]  /*11bf0*/  F2FP.PACK_AB R25, R170, R175 ;  /* 0x000000afaa19723e */ /* 0x000fe600000000ff */
[----:B------:R-:W-:Y:S02]  /*11c00*/  F2FP.PACK_AB R26, R166, R171 ;  /* 0x000000aba61a723e */ /* 0x000fe400000000ff */
[----:B------:R-:W-:Y:S07]  /*11c10*/  F2FP.PACK_AB R27, R164, R165 ;  /* 0x000000a5a41b723e */ /* 0x000fee00000000ff */
[-C--:B------:R-:W-:Y:S01]  /*11c20*/  HMMA.16816.F32 R176, R24, R188.reuse, R4 ;  /* 0x000000bc18b0723c */ /* 0x080fe20000001804 */
[----:B------:R-:W4:Y:S02]  /*11c30*/  LDSM.16.MT88.4 R4, [R225+0x2900] ;  /* 0x00290000e104783b */ /* 0x000f240000004200 */
[--C-:B-1----:R-:W-:Y:S04]  /*11c40*/  FFMA.FTZ R23, R172, c[0x0][0x2d0], -R50.reuse ;  /* 0x0000b400ac177a23 */ /* 0x102fe80000010832 */
[----:B------:R1:W1:Y:S02]  /*11c50*/  MUFU.EX2 R44, R23 ;  /* 0x00000017002c7308 */ /* 0x0002640000000800 */
[--C-:B-1----:R-:W-:Y:S03]  /*11c60*/  FFMA.FTZ R23, R174, c[0x0][0x2d0], -R50.reuse ;  /* 0x0000b400ae177a23 */ /* 0x102fe60000010832 */
[----:B------:R-:W-:Y:S01]  /*11c70*/  F2FP.PACK_AB R29, R44, R45 ;  /* 0x0000002d2c1d723e */ /* 0x000fe200000000ff */
[----:B------:R-:W-:Y:S04]  /*11c80*/  FFMA.FTZ R50, R22, c[0x0][0x2d0], -R50 ;  /* 0x0000b40016327a23 */ /* 0x000fe80000010832 */
[----:B------:R-:W-:Y:S10]  /*11c90*/  MUFU.EX2 R23, R23 ;  /* 0x0000001700177308 */ /* 0x000ff40000000800 */
[----:B------:R-:W1:Y:S02]  /*11ca0*/  MUFU.EX2 R50, R50 ;  /* 0x0000003200327308 */ /* 0x000e640000000800 */
[----:B-1----:R-:W-:Y:S07]  /*11cb0*/  F2FP.PACK_AB R31, R50, R23 ;  /* 0x00000017321f723e */ /* 0x002fee00000000ff */
[C---:B------:R-:W-:Y:S01]  /*11cc0*/  HMMA.16816.F32 R180, R28.reuse, R188, R8 ;  /* 0x000000bc1cb4723c */ /* 0x040fe20000001808 */
[----:B------:R-:W1:Y:S07]  /*11cd0*/  LDSM.16.MT88.4 R8, [R226+0x2900] ;  /* 0x00290000e208783b */ /* 0x000e6e0000004200 */
[-C--:B------:R-:W-:Y:S01]  /*11ce0*/  HMMA.16816.F32 R184, R28, R190.reuse, R12 ;  /* 0x000000be1cb8723c */ /* 0x080fe2000000180c */
[----:B------:R-:W1:Y:S07]  /*11cf0*/  LDSM.16.MT88.4 R12, [R228+0x2900] ;  /* 0x00290000e40c783b */ /* 0x000e6e0000004200 */
[C---:B------:R-:W-:Y:S01]  /*11d00*/  HMMA.16816.F32 R188, R24.reuse, R190, R16 ;  /* 0x000000be18bc723c */ /* 0x040fe20000001810 */
[----:B------:R-:W1:Y:S07]  /*11d10*/  LDSM.16.MT88.4 R16, [R227+0x2900] ;  /* 0x00290000e310783b */ /* 0x000e6e0000004200 */
[-C--:B---3--:R-:W-:Y:S08]  /*11d20*/  HMMA.16816.F32 R132, R24, R40.reuse, R132 ;  /* 0x000000281884723c */ /* 0x088ff00000001884 */
[C---:B------:R-:W-:Y:S04]  /*11d30*/  HMMA.16816.F32 R136, R28.reuse, R40, R136 ;  /* 0x000000281c88723c */ /* 0x040fe80000001888 */
[----:B--2---:R-:W-:Y:S04]  /*11d40*/  FFMA.FTZ R20, R20, R215, R211 ;  /* 0x000000d714147223 */ /* 0x004fe800000100d3 */
[-C--:B------:R-:W-:Y:S04]  /*11d50*/  HMMA.16816.F32 R140, R28, R42.reuse, R140 ;  /* 0x0000002a1c8c723c */ /* 0x080fe8000000188c */
[----:B------:R-:W-:Y:S04]  /*11d60*/  FADD.FTZ R20, R207, R20 ;  /* 0x00000014cf147221 */ /* 0x000fe80000010000 */
[C---:B------:R-:W-:Y:S04]  /*11d70*/  HMMA.16816.F32 R144, R24.reuse, R42, R144 ;  /* 0x0000002a1890723c */ /* 0x040fe80000001890 */
[----:B------:R-:W-:Y:S04]  /*11d80*/  FADD.FTZ R20, R209, R20 ;  /* 0x00000014d1147221 */ /* 0x000fe80000010000 */
[-C--:B------:R-:W-:Y:S08]  /*11d90*/  HMMA.16816.F32 R148, R24, R32.reuse, R148 ;  /* 0x000000201894723c */ /* 0x080ff00000001894 */
[C---:B------:R-:W-:Y:S08]  /*11da0*/  HMMA.16816.F32 R152, R28.reuse, R32, R152 ;  /* 0x000000201c98723c */ /* 0x040ff00000001898 */
[-C--:B------:R-:W-:Y:S04]  /*11db0*/  HMMA.16816.F32 R156, R28, R34.reuse, R156 ;  /* 0x000000221c9c723c */ /* 0x080fe8000000189c */
[----:B-----5:R-:W-:Y:S04]  /*11dc0*/  FFMA.FTZ R21, R21, R214, R212 ;  /* 0x000000d615157223 */ /* 0x020fe800000100d4 */
[C---:B------:R-:W-:Y:S08]  /*11dd0*/  HMMA.16816.F32 R160, R24.reuse, R34, R160 ;  /* 0x0000002218a0723c */ /* 0x040ff000000018a0 */
[-C--:B------:R-:W-:Y:S08]  /*11de0*/  HMMA.16816.F32 R52, R24, R36.reuse, R52 ;  /* 0x000000241834723c */ /* 0x080ff00000001834 */
[C---:B------:R-:W-:Y:S08]  /*11df0*/  HMMA.16816.F32 R56, R28.reuse, R36, R56 ;  /* 0x000000241c38723c */ /* 0x040ff00000001838 */
[-C--:B------:R-:W-:Y:S08]  /*11e00*/  HMMA.16816.F32 R60, R28, R38.reuse, R60 ;  /* 0x000000261c3c723c */ /* 0x080ff0000000183c */
[C---:B------:R-:W-:Y:S08]  /*11e10*/  HMMA.16816.F32 R64, R24.reuse, R38, R64 ;  /* 0x000000261840723c */ /* 0x040ff00000001840 */
[-C--:B----4-:R-:W-:Y:S08]  /*11e20*/  HMMA.16816.F32 R68, R24, R4.reuse, R68 ;  /* 0x000000041844723c */ /* 0x090ff00000001844 */
[C---:B------:R-:W-:Y:S07]  /*11e30*/  HMMA.16816.F32 R72, R28.reuse, R4, R72 ;  /* 0x000000041c48723c */ /* 0x040fee0000001848 */
[----:B------:R-:W-:Y:S01]  /*11e40*/  FFMA.FTZ R4, R2, R216, R251 ;  /* 0x000000d802047223 */ /* 0x000fe200000100fb */
[-C--:B------:R-:W-:Y:S04]  /*11e50*/  HMMA.16816.F32 R76, R28, R6.reuse, R76 ;  /* 0x000000061c4c723c */ /* 0x080fe8000000184c */
[----:B------:R-:W-:Y:S02]  /*11e60*/  FADD.FTZ R4, R252, R4 ;  /* 0x00000004fc047221 */ /* 0x000fe40000010000 */
[----:B------:R-:W-:Y:S02]  /*11e70*/  FADD.FTZ R2, R208, R21 ;  /* 0x00000015d0027221 */ /* 0x000fe40000010000 */
[C---:B------:R-:W-:Y:S04]  /*11e80*/  HMMA.16816.F32 R80, R24.reuse, R6, R80 ;  /* 0x000000061850723c */ /* 0x040fe80000001850 */
[----:B------:R-:W-:Y:S02]  /*11e90*/  FADD.FTZ R5, R250, R4 ;  /* 0x00000004fa057221 */ /* 0x000fe40000010000 */
[----:B------:R-:W-:Y:S02]  /*11ea0*/  FFMA.FTZ R4, R0, R206, R245 ;  /* 0x000000ce00047223 */ /* 0x000fe400000100f5 */
[-C--:B-1----:R-:W-:Y:S04]  /*11eb0*/  HMMA.16816.F32 R84, R24, R8.reuse, R84 ;  /* 0x000000081854723c */ /* 0x082fe80000001854 */
        /* <DEDUP_REMOVED lines=37> */
[----:B------:R-:W-:Y:S01]  /*12110*/  FADD.FTZ R6, R170, R2 ;  /* 0x00000002aa067221 */ /* 0x000fe20000010000 */
[----:B------:R-:W-:Y:S01]  /*12120*/  MOV R170, R3 ;  /* 0x0000000300aa7202 */ /* 0x000fe20000000f00 */
[----:B------:R-:W-:Y:S01]  /*12130*/  FADD.FTZ R2, R45, R4 ;  /* 0x000000042d027221 */ /* 0x000fe20000010000 */
[----:B------:R-:W-:Y:S04]  /*12140*/  HMMA.16816.F32 R128, R24, R18, R128 ;  /* 0x000000121880723c */ /* 0x000fe80000001880 */
[----:B------:R-:W-:Y:S02]  /*12150*/  FADD.FTZ R4, R46, R0 ;  /* 0x000000002e047221 */ /* 0x000fe40000010000 */
[----:B------:R-:W-:Y:S02]  /*12160*/  FADD.FTZ R0, R171, R5 ;  /* 0x00000005ab007221 */ /* 0x000fe40000010000 */
[----:B------:R-:W-:Y:S01]  /*12170*/  FADD.FTZ R5, R165, R6 ;  /* 0x00000006a5057221 */ /* 0x000fe20000010000 */
[----:B------:R-:W-:Y:S03]  /*12180*/  MOV R165, R168 ;  /* 0x000000a800a57202 */ /* 0x000fe60000000f00 */
[----:B------:R-:W-:Y:S01]  /*12190*/  FADD.FTZ R0, R166, R0 ;  /* 0x00000000a6007221 */ /* 0x000fe20000010000 */
[----:B------:R-:W-:Y:S01]  /*121a0*/  MOV R166, R167 ;  /* 0x000000a700a67202 */ /* 0x000fe20000000f00 */
[----:B------:R-:W-:Y:S01]  /*121b0*/  FADD.FTZ R5, R164, R5 ;  /* 0x00000005a4057221 */ /* 0x000fe20000010000 */
[----:B------:R-:W-:Y:S01]  /*121c0*/  MOV R164, R169 ;  /* 0x000000a900a47202 */ /* 0x000fe20000000f00 */
[----:B------:R-:W-:Y:S01]  /*121d0*/  FADD.FTZ R4, R47, R4 ;  /* 0x000000042f047221 */ /* 0x000fe20000010000 */
[----:B------:R1:W-:Y:S01]  /*121e0*/  STL [R1+0x18], R0 ;  /* 0x0000180001007387 */ /* 0x0003e20000100800 */
[----:B------:R-:W-:Y:S02]  /*121f0*/  FADD.FTZ R2, R44, R2 ;  /* 0x000000022c027221 */ /* 0x000fe40000010000 */
[----:B------:R-:W-:Y:S01]  /*12200*/  FADD.FTZ R4, R49, R4 ;  /* 0x0000000431047221 */ /* 0x000fe20000010000 */
[----:B------:R2:W-:Y:S01]  /*12210*/  STL [R1+0x1c], R5 ;  /* 0x00001c0501007387 */ /* 0x0005e20000100800 */
[----:B------:R-:W-:Y:S03]  /*12220*/  FADD.FTZ R2, R23, R2 ;  /* 0x0000000217027221 */ /* 0x000fe60000010000 */
[----:B------:R2:W-:Y:S01]  /*12230*/  STL [R1+0x20], R4 ;  /* 0x0000200401007387 */ /* 0x0005e20000100800 */
[----:B------:R-:W-:Y:S05]  /*12240*/  FADD.FTZ R2, R50, R2 ;  /* 0x0000000232027221 */ /* 0x000fea0000010000 */
[----:B------:R2:W-:Y:S01]  /*12250*/  STL [R1+0x24], R2 ;  /* 0x0000240201007387 */ /* 0x0005e20000100800 */
[----:B-1----:R-:W-:Y:S04]  /*12260*/  IADD3 R0, R242, -0x1, RZ ;  /* 0xfffffffff2007810 */ /* 0x002fe80007ffe0ff */
[----:B------:R-:W-:Y:S01]  /*12270*/  MOV R242, R0 ;  /* 0x0000000000f27202 */ /* 0x000fe20000000f00 */
[----:B------:R-:W-:-:S05]  /*12280*/  @P0 BRA `(.L_x_1845) ;  /* 0xffffbd8000000947 */ /* 0x000fca000383ffff */
.L_x_1828:
[----:B--2---:R-:W2:Y:S04]  /*12290*/  LDL.LU R0, [R1+0x18] ;  /* 0x0000180001007983 */ /* 0x004ea80000300800 */
        /* <DEDUP_REMOVED lines=184> */
.L_x_1770:
        /* <DEDUP_REMOVED lines=227> */
.L_x_1848:
[----:B-1----:R-:W-:Y:S05]  /*13c50*/  BSYNC B0 ;  /* 0x0000000000007941 */ /* 0x002fea0003800000 */
.L_x_1847:
        /* <DEDUP_REMOVED lines=97> */
.L_x_1850:
[----:B------:R-:W-:Y:S05]  /*14270*/  BSYNC B0 ;  /* 0x0000000000007941 */ /* 0x000fea0003800000 */
.L_x_1849:
        /* <DEDUP_REMOVED lines=97> */
.L_x_1852:
[----:B------:R-:W-:Y:S05]  /*14890*/  BSYNC B0 ;  /* 0x0000000000007941 */ /* 0x000fea0003800000 */
.L_x_1851:
        /* <DEDUP_REMOVED lines=98> */
.L_x_1846:
        /* <DEDUP_REMOVED lines=50> */
.L_x_1853:
        /* <DEDUP_REMOVED lines=10> */
.L_x_2728:


//--------------------- .text._ZN7cutlass13device_kernelIN5flash19enable_sm80_to_sm89INS1_16FlashAttnFwdSm80INS1_25CollectiveMainloopFwdSm80ILi8ELi1ELb1EN4cute5tupleIJNS5_1CILi128EEENS7_ILi96EEES8_EEELi128ENS_6half_tEfNS_4arch4Sm80ELb0ELb1ELb0ELb1ELb0ELb0ELb1ELb1EEENS1_21CollectiveEpilogueFwdINS6_IJS8_S8_S9_EEENS6_IJNS7_ILi1EEESH_SH_EEESB_SD_Li256ELb1ELb1ELb1ELb0EEENS1_36VarlenDynamicPersistentTileSchedulerILi128ELi96ELi256ELi256ELb1ELb1ELb0ELb1ELb0ELb1EEEEEEEEEvNT_6ParamsE --------------------------
	.section	.text._ZN7cutlass13device_kernelIN5flash19enable_sm80_to_sm89INS1_16FlashAttnFwdSm80INS1_25CollectiveMainloopFwdSm80ILi8ELi1ELb1EN4cute5tupleIJNS5_1CILi128EEENS7_ILi96EEES8_EEELi128ENS_6half_tEfNS_4arch4Sm80ELb0ELb1ELb0ELb1ELb0ELb0ELb1ELb1EEENS1_21CollectiveEpilogueFwdINS6_IJS8_S8_S9_EEENS6_IJNS7_ILi1EEESH_SH_EEESB_SD_Li256ELb1ELb1ELb1ELb0EEENS1_36VarlenDynamicPersistentTileSchedulerILi128ELi96ELi256ELi256ELb1ELb1ELb0ELb1ELb0ELb1EEEEEEEEEvNT_6ParamsE,"ax",@progbits
	.sectioninfo	@"SHI_REGISTERS=255"
	.align	128
.text._ZN7cutlass13device_kernelIN5flash19enable_sm80_to_sm89INS1_16FlashAttnFwdSm80INS1_25CollectiveMainloopFwdSm80ILi8ELi1ELb1EN4cute5tupleIJNS5_1CILi128EEENS7_ILi96EEES8_EEELi128ENS_6half_tEfNS_4arch4Sm80ELb0ELb1ELb0ELb1ELb0ELb0ELb1ELb1EEENS1_21CollectiveEpilogueFwdINS6_IJS8_S8_S9_EEENS6_IJNS7_ILi1EEESH_SH_EEESB_SD_Li256ELb1ELb1ELb1ELb0EEENS1_36VarlenDynamicPersistentTileSchedulerILi128ELi96ELi256ELi256ELb1ELb1ELb0ELb1ELb0ELb1EEEEEEEEEvNT_6ParamsE:
        .type           _ZN7cutlass13device_kernelIN5flash19enable_sm80_to_sm89INS1_16FlashAttnFwdSm80INS1_25CollectiveMainloopFwdSm80ILi8ELi1ELb1EN4cute5tupleIJNS5_1CILi128EEENS7_ILi96EEES8_EEELi128ENS_6half_tEfNS_4arch4Sm80ELb0ELb1ELb0ELb1ELb0ELb0ELb1ELb1EEENS1_21CollectiveEpilogueFwdINS6_IJS8_S8_S9_EEENS6_IJNS7_ILi1EEESH_SH_EEESB_SD_Li256ELb1ELb1ELb1ELb0EEENS1_36VarlenDynamicPersistentTileSchedulerILi128ELi96ELi256ELi256ELb1ELb1ELb0ELb1ELb0ELb1EEEEEEEEEvNT_6ParamsE,@function
        .size           _ZN7cutlass13device_kernelIN5flash19enable_sm80_to_sm89INS1_16FlashAttnFwdSm80INS1_25CollectiveMainloopFwdSm80ILi8ELi1ELb1EN4cute5tupleIJNS5_1CILi128EEENS7_ILi96EEES8_EEELi128ENS_6half_tEfNS_4arch4Sm80ELb0ELb1ELb0ELb1ELb0ELb0ELb1ELb1EEENS1_21CollectiveEpilogueFwdINS6_IJS8_S8_S9_EEENS6_IJNS7_ILi1EEESH_SH_EEESB_SD_Li256ELb1ELb1ELb1ELb0EEENS1_36VarlenDynamicPersistentTileSchedulerILi128ELi96ELi256ELi256ELb1ELb1ELb0ELb1ELb0ELb1EEEEEEEEEvNT_6ParamsE,(.L_x_2729 - _ZN7cutlass13device_kernelIN5flash19enable_sm80_to_sm89INS1_16FlashAttnFwdSm80INS1_25CollectiveMainloopFwdSm80ILi8ELi1ELb1EN4cute5tupleIJNS5_1CILi128EEENS7_ILi96EEES8_EEELi128ENS_6half_tEfNS_4arch4Sm80ELb0ELb1ELb0ELb1ELb0ELb0ELb1ELb1EEENS1_21CollectiveEpilogueFwdINS6_IJS8_S8_S9_EEENS6_IJNS7_ILi1EEESH_SH_EEESB_SD_Li256ELb1ELb1ELb1ELb0EEENS1_36VarlenDynamicPersistentTileSchedulerILi128ELi96ELi256ELi256ELb1ELb1ELb0ELb1ELb0ELb1EEEEEEEEEvNT_6ParamsE)
        .other          _ZN7cutlass13device_kernelIN5flash19enable_sm80_to_sm89INS1_16FlashAttnFwdSm80INS1_25CollectiveMainloopFwdSm80ILi8ELi1ELb1EN4cute5tupleIJNS5_1CILi128EEENS7_ILi96EEES8_EEELi128ENS_6half_tEfNS_4arch4Sm80ELb0ELb1ELb0ELb1ELb0ELb0ELb1ELb1EEENS1_21CollectiveEpilogueFwdINS6_IJS8_S8_S9_EEENS6_IJNS7_ILi1EEESH_SH_EEESB_SD_Li256ELb1ELb1ELb1ELb0EEENS1_36VarlenDynamicPersistentTileSchedulerILi128ELi96ELi256ELi256ELb1ELb1ELb0ELb1ELb0ELb1EEEEEEEEEvNT_6ParamsE,@"STO_CUDA_ENTRY STV_DEFAULT"
_ZN7cutlass13device_kernelIN5flash19enable_sm80_to_sm89INS1_16FlashAttnFwdSm80INS1_25CollectiveMainloopFwdSm80ILi8ELi1ELb1EN4cute5tupleIJNS5_1CILi128EEENS7_ILi96EEES8_EEELi128ENS_6half_tEfNS_4arch4Sm80ELb0ELb1ELb0ELb1ELb0ELb0ELb1ELb1EEENS1_21CollectiveEpilogueFwdINS6_IJS8_S8_S9_EEENS6_IJNS7_ILi1EEESH_SH_EEESB_SD_Li256ELb1ELb1ELb1ELb0EEENS1_36VarlenDynamicPersistentTileSchedulerILi128ELi96ELi256ELi256ELb1ELb1ELb0ELb1ELb0ELb1EEEEEEEEEvNT_6ParamsE:
        /* <DEDUP_REMOVED lines=55> */
.L_x_1859:
        /* <DEDUP_REMOVED lines=17> */
.L_x_1986:
        /* <DEDUP_REMOVED lines=16> */
.L_x_1987:
[----:B--2---:R-:W-:-:S05]  /*0580*/  IMAD R0, R0, c[0x0][0x538], RZ ;  /* 0x00014e0000007a24 */ /* 0x004fca00078e02ff */
[----:B------:R-:W-:-:S04]  /*0590*/  IADD3 R7, R0, R7, RZ ;  /* 0x0000000700077210 */ /* 0x000fc80007ffe0ff */
[----:B------:R-:W-:-:S13]  /*05a0*/  ISETP.GT.AND P0, PT, R7, UR4, PT ;  /* 0x0000000407007c0c */ /* 0x000fda000bf04270 */
[----:B-1----:R-:W-:Y:S05]  /*05b0*/  @!P0 BRA `(.L_x_1859) ;  /* 0xfffffdb000008947 */ /* 0x002fea000383ffff */
.L_x_1855:
[----:B------:R-:W-:-:S05]  /*05c0*/  IADD3 R11, -R0, R7, RZ ;  /* 0x00000007000b7210 */ /* 0x000fca0007ffe1ff */
[----:B------:R-:W-:-:S05]  /*05d0*/  IMAD R0, R4, c[0x0][0x538], R11 ;  /* 0x00014e0004007a24 */ /* 0x000fca00078e020b */
[----:B------:R-:W-:Y:S01]  /*05e0*/  ISETP.GT.AND P0, PT, R0, UR4, PT ;  /* 0x0000000400007c0c */ /* 0x000fe2000bf04270 */
[----:B------:R-:W-:-:S12]  /*05f0*/  BRA.DIV ~URZ, `(.L_x_1860) ;  /* 0x000153c27f007947 */ /* 0x000fd8000b800000 */
[----:B------:R-:W-:-:S04]  /*0600*/  VOTE.ANY R7, PT, !P0 ;  /* 0x0000000000077806 */ /* 0x000fc800040e0100 */
.L_x_1988:
[----:B------:R-:W1:Y:S02]  /*0610*/  POPC R0, R7 ;  /* 0x0000000700007309 */ /* 0x000e640000000000 */
[----:B-1----:R-:W-:-:S05]  /*0620*/  IADD3 R2, R0, R6, RZ ;  /* 0x0000000600027210 */ /* 0x002fca0007ffe0ff */
[----:B------:R1:W-:Y:S01]  /*0630*/  STL [R1+0x34], R2 ;  /* 0x0000340201007387 */ /* 0x0003e20000100800 */
[----:B------:R-:W-:Y:S05]  /*0640*/  BRA.DIV ~URZ, `(.L_x_1861) ;  /* 0x000153c27f007947 */ /* 0x000fea000b800000 */
[----:B------:R2:W3:Y:S01]  /*0650*/  SHFL.IDX PT, R12, R10, R0, 0x1f ;  /* 0x00001f000a0c7589 */ /* 0x0004e200000e0000 */
[----:B------:R-:W-:-:S03]  /*0660*/  MOV R6, RZ ;  /* 0x000000ff00067202 */ /* 0x000fc60000000f00 */
[----:B------:R2:W4:Y:S04]  /*0670*/  SHFL.IDX PT, R10, R8, R0, 0x1f ;  /* 0x00001f00080a7589 */ /* 0x00052800000e0000 */
.L_x_1989:
[----:B------:R-:W-:Y:S01]  /*0680*/  ISETP.NE.AND P0, PT, R7, RZ, PT ;  /* 0x000000ff0700720c */ /* 0x000fe20003f05270 */
[----:B------:R-:W-:-:S12]  /*0690*/  BSSY B0, `(.L_x_1862) ;  /* 0x0000005000007945 */ /* 0x000fd80003800000 */
[----:B------:R-:W-:Y:S05]  /*06a0*/  @!P0 BRA `(.L_x_1863) ;  /* 0x0000003000008947 */ /* 0x000fea0003800000 */
[----:B------:R-:W-:Y:S01]  /*06b0*/  IADD3 R5, R0, -0x1, RZ ;  /* 0xffffffff00057810 */ /* 0x000fe20007ffe0ff */
[----:B------:R-:W-:Y:S05]  /*06c0*/  BRA.DIV ~URZ, `(.L_x_1864) ;  /* 0x000154227f007947 */ /* 0x000fea000b800000 */
[----:B------:R1:W2:Y:S02]  /*06d0*/  SHFL.IDX PT, R6, R4, R5, 0x1f ;  /* 0x00001f0504067589 */ /* 0x0002a400000e0000 */
.L_x_1863:
[----:B------:R-:W-:Y:S05]  /*06e0*/  BSYNC B0 ;  /* 0x0000000000007941 */ /* 0x000fea0003800000 */
.L_x_1862:
        /* <DEDUP_REMOVED lines=69> */
.L_x_1866:
        /* <DEDUP_REMOVED lines=70> */
.L_x_1867:
[----:B------:R-:W-:Y:S05]  /*0fa0*/  BSYNC B0 ;  /* 0x0000000000007941 */ /* 0x000fea0003800000 */
.L_x_1865:
[----:B------:R-:W-:-:S04]  /*0fb0*/  LOP3.LUT R0, RZ, R0, RZ, 0x33, !PT ;  /* 0x00000000ff007212 */ /* 0x000fc800078e33ff */
[----:B------:R-:W-:-:S05]  /*0fc0*/  IADD3 R0, R0, R12, RZ ;  /* 0x0000000c00007210 */ /* 0x000fca0007ffe0ff */
[----:B------:R2:W-:Y:S01]  /*0fd0*/  STL [R1+0x2c], R0 ;  /* 0x00002c0001007387 */ /* 0x0005e20000100800 */
[----:B------:R-:W-:Y:S05]  /*0fe0*/  BRA `(.L_x_1868) ;  /* 0x0000006000007947 */ /* 0x000fea0003800000 */
.L_x_1856:
[----:B------:R-:W-:Y:S01]  /*0ff0*/  MOV R0, UR4 ;  /* 0x0000000400007c02 */ /* 0x000fe20008000f00 */
[----:B------:R-:W-:Y:S04]  /*1000*/  STL [R1+0x2c], RZ ;  /* 0x00002cff01007387 */ /* 0x000fe80000100800 */
[----:B------:R-:W-:Y:S04]  /*1010*/  STL [R1+0x30], RZ ;  /* 0x000030ff01007387 */ /* 0x000fe80000100800 */
[----:B------:R1:W-:Y:S02]  /*1020*/  STL [R1+0x28], R0 ;  /* 0x0000280001007387 */ /* 0x0003e40000100800 */
[----:B-1----:R-:W-:-:S05]  /*1030*/  MOV R0, c[0x0][0x53c] ;  /* 0x00014f0000007a02 */ /* 0x002fca0000000f00 */
[----:B------:R1:W-:Y:S02]  /*1040*/  STL [R1+0x34], R0 ;  /* 0x0000340001007387 */ /* 0x0003e40000100800 */
.L_x_1868:
        /* <DEDUP_REMOVED lines=8> */
.L_x_1854:
        /* <DEDUP_REMOVED lines=26> */
[----:B------:R-:W-:Y:S02]  /*1270*/  LOP3.LUT R3, R2, 0xfffffff8, RZ, 0xc0, !PT ;  /* 0xfffffff802037812 */ /* 0x000fe400078ec0ff */
[----:B------:R-:W-:Y:S02]  /*1280*/  LOP3.LUT R2, R4, 0x1c0, RZ, 0xc0, !PT ;  /* 0x000001c004027812 */ /* 0x000fe400078ec0ff */
[----:B------:R-:W-:Y:S01]  /*1290*/  LEA.HI R10, R5, R0, RZ, 0x3 ;  /* 0x00000000050a7211 */ /* 0x000fe200078f18ff */
[----:B------:R-:W-:Y:S01]  /*12a0*/  IMAD.IADD R6, R6, 0x1, -R3 ;  /* 0x0000000106067824 */ /* 0x000fe200078e0a03 */
[----:B------:R-:W-:Y:S02]  /*12b0*/  SHF.R.U32.HI R4, RZ, 0x3, R2 ;  /* 0x00000003ff047819 */ /* 0x000fe40000011602 */
[----:B------:R-:W-:Y:S02]  /*12c0*/  LOP3.LUT R3, R2, 0x38, R246, 0xf8, !PT ;  /* 0x0000003802037812 */ /* 0x000fe400078ef8f6 */
[----:B------:R-:W-:-:S02]  /*12d0*/  LOP3.LUT R2, R10, 0xfffffff8, RZ, 0xc0, !PT ;  /* 0xfffffff80a027812 */ /* 0x000fc400078ec0ff */
[----:B------:R-:W-:Y:S02]  /*12e0*/  LOP3.LUT R8, R3, R4, RZ, 0x3c, !PT ;  /* 0x0000000403087212 */ /* 0x000fe400078e3cff */
[----:B------:R-:W-:Y:S01]  /*12f0*/  SHF.R.S32.HI R3, RZ, 0x1f, R11 ;  /* 0x0000001fff037819 */ /* 0x000fe2000001140b */
[----:B------:R-:W-:Y:S01]  /*1300*/  IMAD.IADD R5, R0, 0x1, -R2 ;  /* 0x0000000100057824 */ /* 0x000fe200078e0a02 */
[----:B------:R-:W-:Y:S02]  /*1310*/  LOP3.LUT R2, R11, 0xffffffe0, RZ, 0xc0, !PT ;  /* 0xffffffe00b027812 */ /* 0x000fe400078ec0ff */
[----:B------:R-:W-:Y:S02]  /*1320*/  LOP3.LUT R0, R9, 0x1c0, RZ, 0xc0, !PT ;  /* 0x000001c009007812 */ /* 0x000fe400078ec0ff */
[----:B------:R-:W-:Y:S01]  /*1330*/  LEA.HI R9, R12, R19, RZ, 0x6 ;  /* 0x000000130c097211 */ /* 0x000fe200078f30ff */
[----:B------:R-:W-:Y:S01]  /*1340*/  IMAD.IADD R17, R19, 0x1, -R2 ;  /* 0x0000000113117824 */ /* 0x000fe200078e0a02 */
[----:B------:R-:W-:Y:S01]  /*1350*/  LOP3.LUT R4, R0, 0x8, R14, 0xf8, !PT ;  /* 0x0000000800047812 */ /* 0x000fe200078ef80e */
[----:B------:R-:W-:Y:S01]  /*1360*/  IMAD.MOV.U32 R14, RZ, RZ, 0x20 ;  /* 0x00000020ff0e7424 */ /* 0x000fe200078e00ff */
[----:B------:R-:W-:-:S02]  /*1370*/  SHF.R.U32.HI R2, RZ, 0x3, R0 ;  /* 0x00000003ff027819 */ /* 0x000fc40000011600 */
[----:B------:R-:W-:Y:S02]  /*1380*/  LEA.HI R0, R3, R208, RZ, 0x3 ;  /* 0x000000d003007211 */ /* 0x000fe400078f18ff */
[----:B------:R-:W-:Y:S02]  /*1390*/  SHF.R.S32.HI R3, RZ, 0x1f, R17 ;  /* 0x0000001fff037819 */ /* 0x000fe40000011411 */
[----:B------:R-:W-:Y:S01]  /*13a0*/  LOP3.LUT R12, R4, R2, RZ, 0x3c, !PT ;  /* 0x00000002040c7212 */ /* 0x000fe200078e3cff */
[----:B------:R-:W-:Y:S01]  /*13b0*/  IMAD.SHL.U32 R2, R9, 0x8, RZ ;  /* 0x0000000809027824 */ /* 0x000fe200078e00ff */
[----:B------:R-:W-:Y:S02]  /*13c0*/  LOP3.LUT R0, R0, 0xffffff8, RZ, 0xc0, !PT ;  /* 0x0ffffff800007812 */ /* 0x000fe400078ec0ff */
[----:B------:R-:W-:Y:S02]  /*13d0*/  LEA.HI R9, R3, R17, RZ, 0x2 ;  /* 0x0000001103097211 */ /* 0x000fe400078f10ff */
[----:B------:R-:W-:-:S02]  /*13e0*/  LOP3.LUT R3, R6, 0x1, RZ, 0xc0, !PT ;  /* 0x0000000106037812 */ /* 0x000fc400078ec0ff */
        /* <DEDUP_REMOVED lines=14> */
[----:B------:R-:W-:Y:S01]  /*14d0*/  STL [R1+0x60], R16 ;  /* 0x0000601001007387 */ /* 0x000fe20000100800 */
[----:B------:R-:W-:Y:S01]  /*14e0*/  SHF.R.U32.HI R2, RZ, 0x3, R0 ;  /* 0x00000003ff027819 */ /* 0x000fe20000011600 */
[----:B------:R-:W-:Y:S01]  /*14f0*/  IMAD.SHL.U32 R213, R213, 0x2, RZ ;  /* 0x00000002d5d57824 */ /* 0x000fe200078e00ff */
[----:B------:R-:W-:-:S02]  /*1500*/  LEA.HI R0, R3, R3, RZ, 0x1 ;  /* 0x0000000303007211 */ /* 0x000fc400078f08ff */
[----:B------:R-:W-:Y:S01]  /*1510*/  LOP3.LUT R8, R5, R2, RZ, 0x3c, !PT ;  /* 0x0000000205087212 */ /* 0x000fe200078e3cff */
[----:B------:R-:W-:Y:S01]  /*1520*/  IMAD.MOV.U32 R5, RZ, RZ, 0x10 ;  /* 0x00000010ff057424 */ /* 0x000fe200078e00ff */
[----:B------:R-:W-:Y:S02]  /*1530*/  LOP3.LUT R0, R0, 0x1ffffffe, RZ, 0xc0, !PT ;  /* 0x1ffffffe00007812 */ /* 0x000fe400078ec0ff */
[----:B------:R-:W-:Y:S01]  /*1540*/  LOP3.LUT R2, R4, 0x1c0, RZ, 0xc0, !PT ;  /* 0x000001c004027812 */ /* 0x000fe200078ec0ff */
[----:B------:R-:W-:Y:S01]  /*1550*/  IMAD R4, R208, 0x200, R3 ;  /* 0x00000200d0047824 */ /* 0x000fe200078e0203 */
[----:B------:R-:W-:Y:S01]  /*1560*/  SEL R5, R5, 0xfffffff0, !P4 ;  /* 0xfffffff005057807 */ /* 0x000fe20006000000 */
[----:B------:R-:W-:Y:S01]  /*1570*/  IMAD.IADD R11, R3, 0x1, -R0 ;  /* 0x00000001030b7824 */ /* 0x000fe200078e0a00 */
[----:B------:R-:W-:Y:S01]  /*1580*/  SEL R3, R14, 0xffffffe0, !P3 ;  /* 0xffffffe00e037807 */ /* 0x000fe20005800000 */
[----:B------:R-:W-:Y:S01]  /*1590*/  IMAD R0, R13, 0x200, R12 ;  /* 0x000002000d007824 */ /* 0x000fe200078e020c */
[----:B------:R-:W-:Y:S01]  /*15a0*/  R2P PR, R6, 0x6 ;  /* 0x0000000606007804 */ /* 0x000fe20000000000 */
[----:B------:R-:W-:Y:S01]  /*15b0*/  IMAD.SHL.U32 R6, R10, 0x40, RZ ;  /* 0x000000400a067824 */ /* 0x000fe200078e00ff */
[----:B------:R-:W-:Y:S01]  /*15c0*/  LEA.HI R2, R2, R2, RZ, 0x1d ;  /* 0x0000000202027211 */ /* 0x000fe200078fe8ff */
[----:B------:R-:W-:Y:S01]  /*15d0*/  IMAD.IADD R5, R5, 0x1, R3 ;  /* 0x0000000105057824 */ /* 0x000fe200078e0203 */
[----:B------:R-:W-:-:S02]  /*15e0*/  LOP3.LUT R3, R9, 0x7ffffffc, RZ, 0xc0, !PT ;  /* 0x7ffffffc09037812 */ /* 0x000fc400078ec0ff */
[----:B------:R-:W-:Y:S01]  /*15f0*/  LOP3.LUT P6, RZ, R7, 0x2, RZ, 0xc0, !PT ;  /* 0x0000000207ff7812 */ /* 0x000fe200078cc0ff */
[----:B------:R-:W-:Y:S01]  /*1600*/  IMAD.U32 R10, R4, 0x2, R2 ;  /* 0x00000002040a7824 */ /* 0x000fe200078e0002 */
[----:B------:R-:W-:Y:S01]  /*1610*/  LOP3.LUT R4, R8, 0x7ffffe00, R6, 0xf8, !PT ;  /* 0x7ffffe0008047812 */ /* 0x000fe200078ef806 */
[----:B------:R-:W-:Y:S01]  /*1620*/  IMAD.IADD R3, R17, 0x1, -R3 ;  /* 0x0000000111037824 */ /* 0x000fe200078e0a03 */
[----:B------:R-:W-:Y:S01]  /*1630*/  LEA R189, R0, 0x8100, 0x1 ;  /* 0x0000810000bd7811 */ /* 0x000fe200078e08ff */
[C---:B------:R-:W-:Y:S01]  /*1640*/  IMAD R6, R7.reuse, 0x20, R18 ;  /* 0x0000002007067824 */ /* 0x040fe200078e0212 */
        /* <DEDUP_REMOVED lines=53> */
.L_x_1985:
        /* <DEDUP_REMOVED lines=33> */
.L_x_1869:
[----:B------:R-:W-:-:S04]  /*1bb0*/  ISETP.NE.U32.AND P0, PT, RZ, c[0x0][0x368], PT ;  /* 0x0000da00ff007a0c */ /* 0x000fc80003f05070 */
[----:B------:R-:W-:-:S13]  /*1bc0*/  ISETP.NE.AND.EX P0, PT, RZ, c[0x0][0x36c], PT, P0 ;  /* 0x0000db00ff007a0c */ /* 0x000fda0003f05300 */
[----:B------:R-:W-:Y:S05]  /*1bd0*/  @!P0 BRA `(.L_x_1870) ;  /* 0x0000003000008947 */ /* 0x000fea0003800000 */
[----:B----4-:R-:W-:-:S05]  /*1be0*/  IMAD.WIDE R2, R15, R14, c[0x0][0x368] ;  /* 0x0000da000f027625 */ /* 0x010fca00078e020e */
[----:B-1----:R1:W5:Y:S01]  /*1bf0*/  LDG.E R0, [R2.64] ;  /* 0x0000000802007981 */ /* 0x002362000c1e1900 */
[----:B------:R-:W-:Y:S05]  /*1c00*/  BRA `(.L_x_1871) ;  /* 0x0000005000007947 */ /* 0x000fea0003800000 */
.L_x_1870:
[----:B-1--4-:R-:W-:Y:S01]  /*1c10*/  MOV R0, c[0x0][0x1d0] ;  /* 0x0000740000007a02 */ /* 0x012fe20000000f00 */
[----:B------:R-:W-:Y:S05]  /*1c20*/  @!P4 BRA `(.L_x_1871) ;  /* 0x000000300000c947 */ /* 0x000fea0003800000 */
[----:B------:R-:W2:Y:S04]  /*1c30*/  LDG.E R6, [R2.64] ;  /* 0x0000000802067981 */ /* 0x000ea8000c1e1900 */
[----:B------:R-:W2:Y:S02]  /*1c40*/  LDG.E R0, [R2.64+0x4] ;  /* 0x0000040802007981 */ /* 0x000ea4000c1e1900 */
[----:B--2---:R-:W-:Y:S02]  /*1c50*/  IADD3 R0, -R6, R0, RZ ;  /* 0x0000000006007210 */ /* 0x004fe40007ffe1ff */
.L_x_1871:
        /* <DEDUP_REMOVED lines=30> */
.L_x_1874:
[----:B------:R-:W-:-:S13]  /*1e40*/  ISETP.NE.AND P0, PT, R243, 0x1, PT ;  /* 0x00000001f300780c */ /* 0x000fda0003f05270 */
[----:B------:R-:W-:-:S05]  /*1e50*/  @P0 IMAD.HI.U32 R0, R2, c[0x0][0x330], RZ ;  /* 0x0000cc0002000a27 */ /* 0x000fca00078e00ff */
[----:B------:R-:W-:Y:S02]  /*1e60*/  @P0 SHF.R.U32.HI R2, RZ, c[0x0][0x334], R0 ;  /* 0x0000cd00ff020a19 */ /* 0x000fe40000011600 */
.L_x_1875:
[----:B------:R-:W-:Y:S05]  /*1e70*/  BSYNC B0 ;  /* 0x0000000000007941 */ /* 0x000fea0003800000 */
.L_x_1873:
[----:B------:R-:W-:-:S05]  /*1e80*/  IMAD R2, R2, R243, c[0x0][0x32c] ;  /* 0x0000cb0002027624 */ /* 0x000fca00078e02f3 */
[----:B------:R-:W-:-:S04]  /*1e90*/  IMNMX R3, R3, R2, PT ;  /* 0x0000000203037217 */ /* 0x000fc80003800200 */
.L_x_1872:
        /* <DEDUP_REMOVED lines=25> */
.L_x_1878:
[----:B------:R-:W-:-:S13]  /*2030*/  ISETP.NE.AND P0, PT, R243, 0x1, PT ;  /* 0x00000001f300780c */ /* 0x000fda0003f05270 */
[----:B------:R-:W-:-:S05]  /*2040*/  @P0 IMAD.HI.U32 R3, R0, c[0x0][0x330], RZ ;  /* 0x0000cc0000030a27 */ /* 0x000fca00078e00ff */
[----:B------:R-:W-:Y:S02]  /*2050*/  @P0 SHF.R.U32.HI R0, RZ, c[0x0][0x334], R3 ;  /* 0x0000cd00ff000a19 */ /* 0x000fe40000011603 */
.L_x_1879:
[----:B------:R-:W-:Y:S05]  /*2060*/  BSYNC B0 ;  /* 0x0000000000007941 */ /* 0x000fea0003800000 */
.L_x_1877:
[----:B------:R-:W-:-:S05]  /*2070*/  IMAD R0, R0, c[0x0][0x32c], RZ ;  /* 0x0000cb0000007a24 */ /* 0x000fca00078e02ff */
[----:B------:R-:W-:-:S05]  /*2080*/  IMNMX R2, R2, R0, !PT ;  /* 0x0000000002027217 */ /* 0x000fca0007800200 */
.L_x_1876:
        /* <DEDUP_REMOVED lines=47> */
.L_x_1881:
[----:B------:R-:W-:Y:S05]  /*2380*/  BSYNC B0 ;  /* 0x0000000000007941 */ /* 0x000fea0003800000 */
.L_x_1880:
        /* <DEDUP_REMOVED lines=40> */
[----:B------:R-:W-:-:S04]  /*2610*/  ISETP.NE.U32.AND P3, PT, RZ, c[0x0][0x340], PT ;  /* 0x0000d000ff007a0c */ /* 0x000fc80003f65070 */
[----:B------:R-:W-:Y:S02]  /*2620*/  ISETP.NE.AND.EX P3, PT, RZ, c[0x0][0x344], PT, P3 ;  /* 0x0000d100ff007a0c */ /* 0x000fe40003f65330 */
[----:B--23--:R-:W-:-:S04]  /*2630*/  SHF.R.S32.HI R16, RZ, 0x1f, R3 ;  /* 0x0000001fff107819 */ /* 0x00cfc80000011403 */
[----:B------:R-:W-:-:S07]  /*2640*/  LEA.HI R16, R16, R3, RZ, 0x3 ;  /* 0x0000000310107211 */ /* 0x000fce00078f18ff */
[----:B------:R-:W-:Y:S01]  /*2650*/  @P3 IMAD.WIDE R2, R15, R14, c[0x0][0x340] ;  /* 0x0000d0000f023625 */ /* 0x000fe200078e020e */
[----:B------:R-:W-:-:S04]  /*2660*/  SHF.R.S32.HI R16, RZ, 0x3, R16 ;  /* 0x00000003ff107819 */ /* 0x000fc80000011410 */
[----:B------:R2:W3:Y:S01]  /*2670*/  @P3 LDG.E R9, [R2.64] ;  /* 0x0000000802093981 */ /* 0x0004e2000c1e1900 */
[----:B------:R-:W-:Y:S01]  /*2680*/  SHF.R.S32.HI R247, RZ, 0x1f, R246 ;  /* 0x0000001ffff77819 */ /* 0x000fe200000114f6 */
[----:B------:R-:W-:Y:S01]  /*2690*/  WARPSYNC 0xffffffff ;  /* 0xffffffff00007948 */ /* 0x000fe20003800000 */
[----:B------:R-:W-:Y:S02]  /*26a0*/  IADD3 R0, P0, R16, R13, RZ ;  /* 0x0000000d10007210 */ /* 0x000fe40007f1e0ff */
[----:B------:R-:W-:Y:S02]  /*26b0*/  SHF.R.S32.HI R8, RZ, 0x1f, R15 ;  /* 0x0000001fff087819 */ /* 0x000fe4000001140f */
[----:B------:R-:W-:Y:S01]  /*26c0*/  SHF.R.S32.HI R10, RZ, 0x1f, R12 ;  /* 0x0000001fff0a7819 */ /* 0x000fe2000001140c */
[----:B------:R-:W-:Y:S01]  /*26d0*/  IMAD.WIDE.U32 R4, R0, c[0x0][0x208], R246 ;  /* 0x0000820000047a25 */ /* 0x000fe200078e00f6 */
[----:B------:R-:W-:Y:S02]  /*26e0*/  IADD3 R14, R246, 0x40, RZ ;  /* 0x00000040f60e7810 */ /* 0x000fe40007ffe0ff */
[----:B------:R-:W-:-:S02]  /*26f0*/  IADD3 R150, R212, -0x1, RZ ;  /* 0xffffffffd4967810 */ /* 0x000fc40007ffe0ff */
[----:B--2---:R-:W-:-:S04]  /*2700*/  SHF.R.S32.HI R2, RZ, 0x1f, R13 ;  /* 0x0000001fff027819 */ /* 0x004fc8000001140d */
[----:B------:R-:W-:-:S05]  /*2710*/  LEA.HI.X.SX32 R2, R16, R2, 0x1, P0 ;  /* 0x0000000210027211 */ /* 0x000fca00000f0eff */
[C---:B------:R-:W-:Y:S02]  /*2720*/  IMAD R6, R2.reuse, c[0x0][0x1e0], RZ ;  /* 0x0000780002067a24 */ /* 0x040fe400078e02ff */
[----:B------:R-:W-:Y:S02]  /*2730*/  IMAD R7, R2, c[0x0][0x208], RZ ;  /* 0x0000820002077a24 */ /* 0x000fe400078e02ff */
[----:B------:R-:W-:-:S04]  /*2740*/  IMAD.WIDE.U32 R2, R0, c[0x0][0x1e0], R246 ;  /* 0x0000780000027a25 */ /* 0x000fc800078e00f6 */
[C---:B------:R-:W-:Y:S02]  /*2750*/  IMAD R6, R0.reuse, c[0x0][0x1e4], R6 ;  /* 0x0000790000067a24 */ /* 0x040fe400078e0206 */
[----:B------:R-:W-:-:S03]  /*2760*/  IMAD R0, R0, c[0x0][0x20c], R7 ;  /* 0x0000830000007a24 */ /* 0x000fc600078e0207 */
[----:B------:R-:W-:Y:S01]  /*2770*/  IADD3 R7, R3, R6, RZ ;  /* 0x0000000603077210 */ /* 0x000fe20007ffe0ff */
[----:B------:R-:W-:Y:S01]  /*2780*/  IMAD.MOV.U32 R6, RZ, RZ, R2 ;  /* 0x000000ffff067224 */ /* 0x000fe200078e0002 */
[----:B------:R-:W-:-:S03]  /*2790*/  IADD3 R5, R5, R0, RZ ;  /* 0x0000000005057210 */ /* 0x000fc60007ffe0ff */
[----:B------:R-:W-:-:S04]  /*27a0*/  IMAD.WIDE.U32 R6, R17, c[0x0][0x1e8], R6 ;  /* 0x00007a0011067a25 */ /* 0x000fc800078e0006 */
[----:B------:R-:W-:-:S04]  /*27b0*/  IMAD.WIDE.U32 R4, R17, c[0x0][0x210], R4 ;  /* 0x0000840011047a25 */ /* 0x000fc800078e0004 */
[C---:B------:R-:W-:Y:S02]  /*27c0*/  IMAD R7, R17.reuse, c[0x0][0x1ec], R7 ;  /* 0x00007b0011077a24 */ /* 0x040fe400078e0207 */
[----:B------:R-:W-:Y:S01]  /*27d0*/  IMAD R5, R17, c[0x0][0x214], R5 ;  /* 0x0000850011057a24 */ /* 0x000fe200078e0205 */
[----:B---3--:R-:W-:Y:S02]  /*27e0*/  @P3 SHF.R.S32.HI R3, RZ, 0x1f, R9 ;  /* 0x0000001fff033819 */ /* 0x008fe40000011409 */
[----:B------:R-:W-:Y:S02]  /*27f0*/  @!P3 MOV R3, R8 ;  /* 0x000000080003b202 */ /* 0x000fe40000000f00 */
[----:B------:R-:W-:Y:S01]  /*2800*/  @P3 MOV R2, R9 ;  /* 0x0000000900023202 */ /* 0x000fe20000000f00 */
[----:B------:R-:W-:Y:S01]  /*2810*/  @!P3 IMAD.MOV.U32 R2, RZ, RZ, R15 ;  /* 0x000000ffff02b224 */ /* 0x000fe200078e000f */
[----:B------:R-:W-:Y:S01]  /*2820*/  SEL R0, R3, RZ, !P4 ;  /* 0x000000ff03007207 */ /* 0x000fe20006000000 */
[----:B------:R-:W-:Y:S01]  /*2830*/  IMAD R9, R10, c[0x0][0x178], RZ ;  /* 0x00005e000a097a24 */ /* 0x000fe200078e02ff */
[----:B------:R-:W-:-:S02]  /*2840*/  SEL R8, R8, RZ, !P5 ;  /* 0x000000ff08087207 */ /* 0x000fc40006800000 */
[----:B------:R-:W-:Y:S01]  /*2850*/  SEL R2, R2, RZ, !P4 ;  /* 0x000000ff02027207 */ /* 0x000fe20006000000 */
[C---:B------:R-:W-:Y:S02]  /*2860*/  IMAD R3, R0.reuse, c[0x0][0x1f0], RZ ;  /* 0x00007c0000037a24 */ /* 0x040fe400078e02ff */
        /* <DEDUP_REMOVED lines=9> */
[----:B------:R-:W-:-:S04]  /*2900*/  IMAD.WIDE.U32 R2, R12, c[0x0][0x178], RZ ;  /* 0x00005e000c027a25 */ /* 0x000fc800078e00ff */
[----:B------:R-:W-:Y:S02]  /*2910*/  IMAD.IADD R0, R3, 0x1, R0 ;  /* 0x0000000103007824 */ /* 0x000fe400078e0200 */
[----:B------:R-:W-:Y:S02]  /*2920*/  IMAD.IADD R228, R225, 0x1, R4 ;  /* 0x00000001e1e47824 */ /* 0x000fe400078e0204 */
[----:B------:R-:W2:Y:S01]  /*2930*/  LDL R11, [R1+0x58] ;  /* 0x00005800010b7983 */ /* 0x000ea20000100800 */
[----:B------:R-:W-:Y:S01]  /*2940*/  IMAD.MOV.U32 R3, RZ, RZ, R0 ;  /* 0x000000ffff037224 */ /* 0x000fe200078e0000 */
[----:B------:R-:W-:Y:S01]  /*2950*/  ISETP.GE.AND P6, PT, R246, c[0x0][0x198], PT ;  /* 0x00006600f6007a0c */ /* 0x000fe20003fc6270 */
[----:B------:R-:W-:Y:S01]  /*2960*/  IMAD R6, R8, c[0x0][0x1c0], RZ ;  /* 0x0000700008067a24 */ /* 0x000fe200078e02ff */
[----:B------:R-:W-:Y:S01]  /*2970*/  ISETP.GE.AND P3, PT, R14, c[0x0][0x198], PT ;  /* 0x000066000e007a0c */ /* 0x000fe20003f66270 */
[C---:B------:R-:W-:Y:S01]  /*2980*/  IMAD.WIDE.U32 R2, R17.reuse, c[0x0][0x1b8], R2 ;  /* 0x00006e0011027a25 */ /* 0x040fe200078e0002 */
[----:B------:R-:W-:Y:S01]  /*2990*/  ULDC.64 UR4, c[0x0][0x208] ;  /* 0x0000820000047ab9 */ /* 0x000fe20000000a00 */
[----:B------:R-:W-:Y:S01]  /*29a0*/  BSSY B0, `(.L_x_1883) ;  /* 0x000014e000007945 */ /* 0x000fe20003800000 */
[----:B------:R-:W-:Y:S01]  /*29b0*/  USHF.L.U32 UR7, UR4, 0x6, URZ ;  /* 0x0000000604077899 */ /* 0x000fe2000800063f */
[----:B------:R-:W-:Y:S01]  /*29c0*/  IMAD R3, R17, c[0x0][0x1bc], R3 ;  /* 0x00006f0011037a24 */ /* 0x000fe200078e0203 */
[----:B------:R-:W-:Y:S01]  /*29d0*/  UMOV UR6, 0x6 ;  /* 0x0000000600067882 */ /* 0x000fe20000000000 */
[C---:B------:R-:W-:Y:S01]  /*29e0*/  IMAD R8, R5.reuse, c[0x0][0x1c4], R6 ;  /* 0x0000710005087a24 */ /* 0x040fe200078e0206 */
[----:B------:R-:W-:Y:S01]  /*29f0*/  USHF.L.U64.HI UR5, UR4, UR6, UR5 ;  /* 0x0000000604057299 */ /* 0x000fe20008010205 */
[----:B------:R-:W-:-:S04]  /*2a00*/  IMAD.WIDE.U32 R2, R5, c[0x0][0x1c0], R2 ;  /* 0x0000700005027a25 */ /* 0x000fc800078e0002 */
[----:B------:R-:W-:Y:S02]  /*2a10*/  IMAD.IADD R3, R3, 0x1, R8 ;  /* 0x0000000103037824 */ /* 0x000fe400078e0208 */
[----:B------:R-:W-:Y:S02]  /*2a20*/  IMAD R13, R157, c[0x0][0x2c4], RZ ;  /* 0x0000b1009d0d7a24 */ /* 0x000fe400078e02ff */
[----:B------:R-:W-:Y:S02]  /*2a30*/  IMAD.MOV.U32 R148, RZ, RZ, R226 ;  /* 0x000000ffff947224 */ /* 0x000fe400078e00e2 */
[----:B------:R-:W-:Y:S01]  /*2a40*/  IMAD.MOV.U32 R149, RZ, RZ, R229 ;  /* 0x000000ffff957224 */ /* 0x000fe200078e00e5 */
[----:B------:R-:W-:Y:S01]  /*2a50*/  BAR.SYNC.DEFER_BLOCKING 0x0 ;  /* 0x0000000000007b1d */ /* 0x000fe20000010000 */
[----:B--2---:R-:W-:-:S04]  /*2a60*/  IMAD.IADD R4, R11, 0x1, R244 ;  /* 0x000000010b047824 */ /* 0x004fc800078e02f4 */
[----:B------:R-:W-:-:S04]  /*2a70*/  @P2 IMAD.HI.U32 R7, R4, c[0x0][0x2c8], RZ ;  /* 0x0000b20004072a27 */ /* 0x000fc800078e00ff */
[----:B------:R-:W-:Y:S01]  /*2a80*/  IMAD.MOV.U32 R0, RZ, RZ, R4 ;  /* 0x000000ffff007224 */ /* 0x000fe200078e0004 */
[----:B------:R-:W-:-:S04]  /*2a90*/  @P2 SHF.R.U32.HI R0, RZ, c[0x0][0x2cc], R7 ;  /* 0x0000b300ff002a19 */ /* 0x000fc80000011607 */
[--C-:B------:R-:W-:Y:S01]  /*2aa0*/  SHF.R.S32.HI R7, RZ, 0x1f, R0.reuse ;  /* 0x0000001fff077819 */ /* 0x100fe20000011400 */
[----:B------:R-:W-:Y:S02]  /*2ab0*/  IMAD.MOV R6, RZ, RZ, -R0 ;  /* 0x000000ffff067224 */ /* 0x000fe400078e0a00 */
[----:B------:R-:W-:-:S04]  /*2ac0*/  IMAD.WIDE.U32 R2, R0, c[0x0][0x1b0], R2 ;  /* 0x00006c0000027a25 */ /* 0x000fc800078e0002 */
[----:B------:R-:W-:Y:S02]  /*2ad0*/  IMAD R4, R6, c[0x0][0x2c4], R4 ;  /* 0x0000b10006047a24 */ /* 0x000fe400078e0204 */
[----:B------:R-:W-:-:S04]  /*2ae0*/  IMAD R5, R7, c[0x0][0x1b0], RZ ;  /* 0x00006c0007057a24 */ /* 0x000fc800078e02ff */
[----:B------:R-:W-:Y:S01]  /*2af0*/  IMAD R6, R0, c[0x0][0x1b4], R5 ;  /* 0x00006d0000067a24 */ /* 0x000fe200078e0205 */
[----:B------:R-:W-:-:S03]  /*2b00*/  SHF.R.S32.HI R5, RZ, 0x1f, R4 ;  /* 0x0000001fff057819 */ /* 0x000fc60000011404 */
[----:B------:R-:W-:Y:S02]  /*2b10*/  IMAD.IADD R3, R3, 0x1, R6 ;  /* 0x0000000103037824 */ /* 0x000fe400078e0206 */
[----:B------:R-:W-:-:S04]  /*2b20*/  IMAD R0, R5, c[0x0][0x1a8], RZ ;  /* 0x00006a0005007a24 */ /* 0x000fc800078e02ff */
[C---:B------:R-:W-:Y:S02]  /*2b30*/  IMAD R0, R4.reuse, c[0x0][0x1ac], R0 ;  /* 0x00006b0004007a24 */ /* 0x040fe400078e0200 */
[----:B------:R-:W-:-:S04]  /*2b40*/  IMAD.WIDE.U32 R4, R4, c[0x0][0x1a8], R2 ;  /* 0x00006a0004047a25 */ /* 0x000fc800078e0002 */
[----:B------:R-:W-:Y:S01]  /*2b50*/  IMAD.IADD R0, R5, 0x1, R0 ;  /* 0x0000000105007824 */ /* 0x000fe200078e0200 */
[----:B------:R-:W-:Y:S01]  /*2b60*/  LEA R2, P0, R4, c[0x0][0x160], 0x1 ;  /* 0x0000580004027a11 */ /* 0x000fe200078008ff */
[----:B------:R-:W-:-:S03]  /*2b70*/  IMAD.IADD R3, R16, 0x1, R244 ;  /* 0x0000000110037824 */ /* 0x000fc600078e02f4 */
[----:B------:R-:W-:Y:S01]  /*2b80*/  LEA.HI.X R0, R4, c[0x0][0x164], R0, 0x1, P0 ;  /* 0x0000590004007a11 */ /* 0x000fe200000f0c00 */
[----:B------:R-:W-:Y:S01]  /*2b90*/  SHFL.IDX PT, R8, R2, 0x1, 0x181f ;  /* 0x00381f0002087f89 */ /* 0x000fe200000e0000 */
[CC--:B------:R-:W-:Y:S02]  /*2ba0*/  ISETP.GE.AND P5, PT, R3.reuse, R13.reuse, PT ;  /* 0x0000000d0300720c */ /* 0x0c0fe40003fa6270 */
[----:B------:R-:W-:Y:S01]  /*2bb0*/  IADD3 R7, R3, 0x20, RZ ;  /* 0x0000002003077810 */ /* 0x000fe20007ffe0ff */
[----:B------:R-:W2:Y:S03]  /*2bc0*/  SHFL.IDX PT, R4, R2, RZ, 0x181f ;  /* 0x00181fff02047589 */ /* 0x000ea600000e0000 */
[----:B------:R-:W-:Y:S01]  /*2bd0*/  ISETP.GE.AND P0, PT, R7, R13, PT ;  /* 0x0000000d0700720c */ /* 0x000fe20003f06270 */
        /* <DEDUP_REMOVED lines=31> */
[----:B------:R-:W-:-:S03]  /*2dd0*/  IADD3 R9, R0, R158, -R16 ;  /* 0x0000009e00097210 */ /* 0x000fc60007ffe810 */
[----:B------:R2:W-:Y:S01]  /*2de0*/  @!P5 LDGSTS.E.BYPASS.LTC128B.128 [R213+0x6100], [R4.64], !P3 ;  /* 0x0610000004d5dfae */ /* 0x0005e2000d901d48 */
[----:B-----5:R-:W-:Y:S02]  /*2df0*/  IMAD.MOV.U32 R7, RZ, RZ, 0x20 ;  /* 0x00000020ff077424 */ /* 0x020fe400078e00ff */
[----:B-1----:R-:W-:Y:S01]  /*2e00*/  IMAD R3, R11, c[0x0][0x1e0], RZ ;  /* 0x000078000b037a24 */ /* 0x002fe200078e02ff */
[----:B------:R-:W-:-:S03]  /*2e10*/  @!P0 LEA R2, P4, R246, R10, 0x1 ;  /* 0x0000000af6028211 */ /* 0x000fc600078808ff */
[----:B------:R-:W-:Y:S01]  /*2e20*/  IMAD R6, R150, c[0x0][0x1e4], R3 ;  /* 0x0000790096067a24 */ /* 0x000fe200078e0203 */
[----:B---3--:R-:W-:Y:S02]  /*2e30*/  @!P0 LEA.HI.X R3, R246, R8, R247, 0x1, P4 ;  /* 0x00000008f6038211 */ /* 0x008fe400020f0cf7 */
[----:B------:R-:W-:Y:S01]  /*2e40*/  ISETP.GE.AND P4, PT, R9, 0x1, PT ;  /* 0x000000010900780c */ /* 0x000fe20003f86270 */
[----:B------:R-:W-:Y:S02]  /*2e50*/  IMAD.IADD R6, R13, 0x1, R6 ;  /* 0x000000010d067824 */ /* 0x000fe400078e0206 */
[----:B------:R1:W-:Y:S01]  /*2e60*/  @!P0 LDGSTS.E.BYPASS.LTC128B.128 [R213+0x3100], [R2.64], !P6 ;  /* 0x0310000002d58fae */ /* 0x0003e2000f101d48 */
[----:B------:R-:W-:Y:S01]  /*2e70*/  ISETP.GE.AND P6, PT, R9, 0x21, PT ;  /* 0x000000210900780c */ /* 0x000fe20003fc6270 */
[----:B------:R-:W-:Y:S01]  /*2e80*/  IMAD R6, R6, 0x60, RZ ;  /* 0x0000006006067824 */ /* 0x000fe200078e02ff */
[----:B--2---:R-:W-:Y:S01]  /*2e90*/  @!P0 LEA R4, P5, R14, R10, 0x1 ;  /* 0x0000000a0e048211 */ /* 0x004fe200078a08ff */
[----:B------:R-:W-:-:S03]  /*2ea0*/  IMAD.MOV.U32 R10, RZ, RZ, 0x40 ;  /* 0x00000040ff0a7424 */ /* 0x000fc600078e00ff */
        /* <DEDUP_REMOVED lines=27> */
[----:B------:R-:W-:-:S03]  /*3060*/  ISETP.LT.OR P4, PT, R9, 0x1, P3 ;  /* 0x000000010900780c */ /* 0x000fc60001f81670 */
[----:B------:R1:W-:Y:S01]  /*3070*/  @P6 LDGSTS.E.BYPASS.LTC128B.128 [R213+0xc100], [R6.64+0x80], !P3 ;  /* 0x0c10008006d56fae */ /* 0x0003e2000d901d48 */
[----:B------:R-:W-:-:S03]  /*3080*/  ISETP.GE.AND P6, PT, R246, c[0x0][0x1d4], PT ;  /* 0x00007500f6007a0c */ /* 0x000fc60003fc6270 */
[----:B------:R2:W-:Y:S04]  /*3090*/  @P5 LDGSTS.E.BYPASS.LTC128B.128 [R213+0xa100], [R2.64], !P0 ;  /* 0x0a10000002d55fae */ /* 0x0005e8000c101d48 */
[----:B------:R2:W-:Y:S01]  /*30a0*/  @P5 LDGSTS.E.BYPASS.LTC128B.128 [R213+0xd100], [R2.64+0x80], !P3 ;  /* 0x0d10008002d55fae */ /* 0x0005e2000d901d48 */
[----:B------:R-:W-:-:S03]  /*30b0*/  ISETP.LT.OR P5, PT, R9, 0x1, P6 ;  /* 0x000000010900780c */ /* 0x000fc600037a1670 */
[----:B------:R-:W0:Y:S01]  /*30c0*/  LDGDEPBAR ;  /* 0x00000000000079af */ /* 0x000e220000000000 */
[----:B--2---:R-:W-:Y:S01]  /*30d0*/  IMAD R2, R11, c[0x0][0x208], RZ ;  /* 0x000082000b027a24 */ /* 0x004fe200078e02ff */
[----:B------:R-:W-:-:S04]  /*30e0*/  DEPBAR.LE SB0, 0x1 ;  /* 0x000080400000791a */ /* 0x000fc80000000000 */
[----:B------:R-:W-:Y:S01]  /*30f0*/  BAR.SYNC.DEFER_BLOCKING 0x0 ;  /* 0x0000000000007b1d */ /* 0x000fe20000010000 */
[----:B------:R-:W-:Y:S02]  /*3100*/  IMAD R2, R150, c[0x0][0x20c], R2 ;  /* 0x0000830096027a24 */ /* 0x000fe400078e0202 */
[----:B------:R-:W-:-:S03]  /*3110*/  IMAD.MOV.U32 R3, RZ, RZ, R228 ;  /* 0x000000ffff037224 */ /* 0x000fc600078e00e4 */
        /* <DEDUP_REMOVED lines=12> */
[----:B-1----:R-:W1:Y:S04]  /*31e0*/  LDSM.16.M88.4 R4, [R189+0x800] ;  /* 0x00080000bd04783b */ /* 0x002e680000000200 */
[----:B------:R-:W3:Y:S04]  /*31f0*/  LDSM.16.M88.4 R28, [R189+0x1000] ;  /* 0x00100000bd1c783b */ /* 0x000ee80000000200 */
[----:B------:R-:W-:Y:S04]  /*3200*/  LDSM.16.M88.4 R44, [R205] ;  /* 0x00000000cd2c783b */ /* 0x000fe80000000200 */
[----:B------:R-:W4:Y:S04]  /*3210*/  LDSM.16.M88.4 R36, [R195] ;  /* 0x00000000c324783b */ /* 0x000f280000000200 */
[----:B------:R-:W5:Y:S04]  /*3220*/  LDSM.16.M88.4 R32, [R206] ;  /* 0x00000000ce20783b */ /* 0x000f680000000200 */
[----:B------:R-:W3:Y:S01]  /*3230*/  LDSM.16.M88.4 R40, [R189+0x1800] ;  /* 0x00180000bd28783b */ /* 0x000ee20000000200 */
[C---:B--2---:R-:W-:Y:S08]  /*3240*/  HMMA.16816.F32 R24, R120.reuse, R12, RZ ;  /* 0x0000000c7818723c */ /* 0x044ff000000018ff */
[C---:B------:R-:W-:Y:S08]  /*3250*/  HMMA.16816.F32 R20, R120.reuse, R14, RZ ;  /* 0x0000000e7814723c */ /* 0x040ff000000018ff */
[C---:B-1----:R-:W-:Y:S08]  /*3260*/  HMMA.16816.F32 R16, R120.reuse, R4, RZ ;  /* 0x000000047810723c */ /* 0x042ff000000018ff */
[C---:B------:R-:W-:Y:S08]  /*3270*/  HMMA.16816.F32 R12, R120.reuse, R6, RZ ;  /* 0x00000006780c723c */ /* 0x040ff000000018ff */
[----:B---3--:R-:W-:Y:S08]  /*3280*/  HMMA.16816.F32 R4, R120, R28, RZ ;  /* 0x0000001c7804723c */ /* 0x008ff000000018ff */
[C---:B----4-:R-:W-:Y:S08]  /*3290*/  HMMA.16816.F32 R56, R124.reuse, R36, R24 ;  /* 0x000000247c38723c */ /* 0x050ff00000001818 */
[C---:B------:R-:W-:Y:S01]  /*32a0*/  HMMA.16816.F32 R52, R124.reuse, R38, R20 ;  /* 0x000000267c34723c */ /* 0x040fe20000001814 */
[----:B------:R-:W1:Y:S04]  /*32b0*/  LDSM.16.M88.4 R36, [R189+0x2000] ;  /* 0x00200000bd24783b */ /* 0x000e680000000200 */
[----:B------:R-:W-:Y:S03]  /*32c0*/  LDSM.16.M88.4 R20, [R203] ;  /* 0x00000000cb14783b */ /* 0x000fe60000000200 */
[C---:B------:R-:W-:Y:S07]  /*32d0*/  HMMA.16816.F32 R68, R124.reuse, R44, R4 ;  /* 0x0000002c7c44723c */ /* 0x040fee0000001804 */
[----:B------:R-:W-:Y:S01]  /*32e0*/  IMAD.WIDE.U32 R4, R150, c[0x0][0x208], RZ ;  /* 0x0000820096047a25 */ /* 0x000fe200078e00ff */
[----:B-----5:R-:W-:Y:S03]  /*32f0*/  HMMA.16816.F32 R60, R124, R32, R16 ;  /* 0x000000207c3c723c */ /* 0x020fe60000001810 */
[----:B------:R-:W-:-:S02]  /*3300*/  IMAD.IADD R5, R5, 0x1, R2 ;  /* 0x0000000105057824 */ /* 0x000fc400078e0202 */
[----:B------:R-:W-:Y:S02]  /*3310*/  IMAD.MOV.U32 R2, RZ, RZ, R224 ;  /* 0x000000ffff027224 */ /* 0x000fe400078e00e0 */
[----:B------:R-:W-:Y:S01]  /*3320*/  IMAD R5, R5, 0x60, RZ ;  /* 0x0000006005057824 */ /* 0x000fe200078e02ff */
[----:B------:R-:W-:Y:S01]  /*3330*/  HMMA.16816.F32 R64, R124, R34, R12 ;  /* 0x000000227c40723c */ /* 0x000fe2000000180c */
[----:B------:R-:W2:Y:S01]  /*3340*/  LDSM.16.M88.4 R32, [R204] ;  /* 0x00000000cc20783b */ /* 0x000ea20000000200 */
[----:B------:R-:W-:-:S04]  /*3350*/  IMAD.WIDE.U32 R2, R4, 0x60, R2 ;  /* 0x0000006004027825 */ /* 0x000fc800078e0002 */
[----:B------:R-:W-:Y:S01]  /*3360*/  IMAD.IADD R3, R3, 0x1, R5 ;  /* 0x0000000103037824 */ /* 0x000fe200078e0205 */
[C---:B------:R-:W-:Y:S01]  /*3370*/  LEA R4, P0, R2.reuse, c[0x0][0x1f8], 0x1 ;  /* 0x00007e0002047a11 */ /* 0x040fe200078008ff */
[----:B------:R-:W-:Y:S01]  /*3380*/  HMMA.16816.F32 R16, R120, R30, RZ ;  /* 0x0000001e7810723c */ /* 0x000fe200000018ff */
[----:B------:R-:W3:Y:S02]  /*3390*/  LDSM.16.M88.4 R28, [R189+0x2800] ;  /* 0x00280000bd1c783b */ /* 0x000ee40000000200 */
[----:B------:R-:W-:Y:S02]  /*33a0*/  LEA.HI.X R5, R2, c[0x0][0x1fc], R3, 0x1, P0 ;  /* 0x00007f0002057a11 */ /* 0x000fe400000f0c03 */
[----:B------:R-:W-:-:S03]  /*33b0*/  IADD3 R2, P0, R4, UR7, RZ ;  /* 0x0000000704027c10 */ /* 0x000fc6000ff1e0ff */
[----:B------:R-:W-:Y:S01]  /*33c0*/  HMMA.16816.F32 R12, R120, R40, RZ ;  /* 0x00000028780c723c */ /* 0x000fe200000018ff */
[----:B------:R-:W-:Y:S02]  /*33d0*/  IADD3.X R3, R5, UR5, RZ, P0, !PT ;  /* 0x0000000505037c10 */ /* 0x000fe400087fe4ff */
[----:B------:R-:W-:-:S04]  /*33e0*/  IADD3 R6, P0, R2, UR7, RZ ;  /* 0x0000000702067c10 */ /* 0x000fc8000ff1e0ff */
[----:B------:R-:W-:Y:S01]  /*33f0*/  IADD3.X R7, R3, UR5, RZ, P0, !PT ;  /* 0x0000000503077c10 */ /* 0x000fe200087fe4ff */
[----:B------:R-:W-:Y:S01]  /*3400*/  HMMA.16816.F32 R24, R120, R42, RZ ;  /* 0x0000002a7818723c */ /* 0x000fe200000018ff */
[----:B------:R-:W4:Y:S01]  /*3410*/  LDSM.16.M88.4 R40, [R202] ;  /* 0x00000000ca28783b */ /* 0x000f220000000200 */
[C---:B------:R-:W-:Y:S02]  /*3420*/  ISETP.LT.OR P0, PT, R9.reuse, 0x21, P6 ;  /* 0x000000210900780c */ /* 0x040fe40003701670 */
[C---:B------:R-:W-:Y:S01]  /*3430*/  ISETP.LT.OR P6, PT, R9.reuse, 0x41, P6 ;  /* 0x000000410900780c */ /* 0x040fe200037c1670 */
[----:B------:R-:W-:Y:S01]  /*3440*/  @!PT LDS RZ, [RZ] ;  /* 0x00000000fffff984 */ /* 0x000fe20000000800 */
[----:B------:R-:W-:Y:S01]  /*3450*/  @!PT LDS RZ, [RZ] ;  /* 0x00000000fffff984 */ /* 0x000fe20000000800 */
[----:B------:R-:W-:Y:S01]  /*3460*/  @!PT LDS RZ, [RZ] ;  /* 0x00000000fffff984 */ /* 0x000fe20000000800 */
[----:B------:R5:W-:Y:S01]  /*3470*/  LDGSTS.E.BYPASS.LTC128B.128 [R213+0x100], [R4.64], !P5 ;  /* 0x0010000004d57fae */ /* 0x000be2000e901d48 */
[C---:B------:R-:W-:Y:S02]  /*3480*/  ISETP.LT.OR P5, PT, R9.reuse, 0x21, P3 ;  /* 0x000000210900780c */ /* 0x040fe40001fa1670 */
[----:B------:R-:W-:Y:S01]  /*3490*/  HMMA.16816.F32 R76, R124, R46, R16 ;  /* 0x0000002e7c4c723c */ /* 0x000fe20000001810 */
[----:B------:R5:W-:Y:S01]  /*34a0*/  LDGSTS.E.BYPASS.LTC128B.128 [R213+0x3100], [R4.64+0x80], !P4 ;  /* 0x0310008004d57fae */ /* 0x000be2000e101d48 */
[----:B------:R-:W-:-:S05]  /*34b0*/  ISETP.LT.OR P4, PT, R9, 0x41, P3 ;  /* 0x000000410900780c */ /* 0x000fca0001f81670 */
[----:B------:R4:W-:Y:S01]  /*34c0*/  LDGSTS.E.BYPASS.LTC128B.128 [R213+0x1100], [R2.64], !P0 ;  /* 0x0110000002d57fae */ /* 0x0009e2000c101d48 */
[----:B-1----:R-:W-:Y:S01]  /*34d0*/  HMMA.16816.F32 R16, R120, R36, RZ ;  /* 0x000000247810723c */ /* 0x002fe200000018ff */
[----:B------:R-:W-:Y:S02]  /*34e0*/  ISETP.GT.AND P0, PT, R150, R223, PT ;  /* 0x000000df9600720c */ /* 0x000fe40003f04270 */
[----:B------:R1:W-:Y:S04]  /*34f0*/  LDGSTS.E.BYPASS.LTC128B.128 [R213+0x4100], [R2.64+0x80], !P5 ;  /* 0x0410008002d57fae */ /* 0x0003e8000e901d48 */
[----:B------:R5:W-:Y:S01]  /*3500*/  LDGSTS.E.BYPASS.LTC128B.128 [R213+0x2100], [R6.64], !P6 ;  /* 0x0210000006d57fae */ /* 0x000be2000f101d48 */
[----:B--2---:R-:W-:Y:S03]  /*3510*/  HMMA.16816.F32 R80, R124, R32, R12 ;  /* 0x000000207c50723c */ /* 0x004fe6000000180c */
[----:B------:R5:W-:Y:S04]  /*3520*/  LDGSTS.E.BYPASS.LTC128B.128 [R213+0x5100], [R6.64+0x80], !P4 ;  /* 0x0510008006d57fae */ /* 0x000be8000e101d48 */
[----:B------:R-:W2:Y:S01]  /*3530*/  LDSM.16.M88.4 R48, [R193] ;  /* 0x00000000c130783b */ /* 0x000ea20000000200 */
[C---:B------:R-:W-:Y:S03]  /*3540*/  HMMA.16816.F32 R12, R120.reuse, R38, RZ ;  /* 0x00000026780c723c */ /* 0x040fe600000018ff */
[----:B------:R-:W1:Y:S04]  /*3550*/  LDSM.16.M88.4 R44, [R193+0x800] ;  /* 0x00080000c12c783b */ /* 0x000e680000000200 */
[----:B------:R-:W-:Y:S01]  /*3560*/  LDSM.16.M88.4 R100, [R190+0x1800] ;  /* 0x00180000be64783b */ /* 0x000fe20000000200 */
[----:B---3--:R-:W-:Y:S03]  /*3570*/  HMMA.16816.F32 R8, R120, R28, RZ ;  /* 0x0000001c7808723c */ /* 0x008fe600000018ff */
[----:B------:R-:W-:Y:S04]  /*3580*/  LDSM.16.M88.4 R92, [R190+0x1000] ;  /* 0x00100000be5c783b */ /* 0x000fe80000000200 */
[----:B------:R-:W-:Y:S01]  /*3590*/  LDSM.16.M88.4 R72, [R190+0x800] ;  /* 0x00080000be48783b */ /* 0x000fe20000000200 */
[----:B------:R-:W-:Y:S03]  /*35a0*/  HMMA.16816.F32 R84, R124, R34, R24 ;  /* 0x000000227c54723c */ /* 0x000fe60000001818 */
[----:B------:R-:W-:Y:S04]  /*35b0*/  LDSM.16.M88.4 R32, [R193+0x1000] ;  /* 0x00100000c120783b */ /* 0x000fe80000000200 */
[----:B------:R-:W-:Y:S01]  /*35c0*/  LDSM.16.M88.4 R24, [R193+0x2000] ;  /* 0x00200000c118783b */ /* 0x000fe20000000200 */
[----:B-----5:R-:W-:Y:S03]  /*35d0*/  HMMA.16816.F32 R4, R120, R30, RZ ;  /* 0x0000001e7804723c */ /* 0x020fe600000018ff */
[----:B------:R-:W3:Y:S04]  /*35e0*/  LDSM.16.M88.4 R28, [R193+0x1800] ;  /* 0x00180000c11c783b */ /* 0x000ee80000000200 */
[----:B------:R-:W-:Y:S01]  /*35f0*/  LDSM.16.M88.4 R128, [R190+0x2000] ;  /* 0x00200000be80783b */ /* 0x000fe20000000200 */
[C---:B------:R-:W-:Y:S03]  /*3600*/  HMMA.16816.F32 R36, R124.reuse, R20, R16 ;  /* 0x000000147c24723c */ /* 0x040fe60000001810 */
[----:B------:R-:W5:Y:S04]  /*3610*/  LDSM.16.M88.4 R16, [R193+0x2800] ;  /* 0x00280000c110783b */ /* 0x000f680000000200 */
[----:B------:R-:W-:Y:S01]  /*3620*/  LDSM.16.M88.4 R88, [R189+0x3000] ;  /* 0x00300000bd58783b */ /* 0x000fe20000000200 */
[C---:B------:R-:W-:Y:S03]  /*3630*/  HMMA.16816.F32 R20, R124.reuse, R22, R12 ;  /* 0x000000167c14723c */ /* 0x040fe6000000180c */
[----:B------:R-:W-:Y:S04]  /*3640*/  LDSM.16.M88.4 R108, [R189+0x4000] ;  /* 0x00400000bd6c783b */ /* 0x000fe80000000200 */
[----:B------:R-:W-:Y:S01]  /*3650*/  LDSM.16.M88.4 R96, [R189+0x3800] ;  /* 0x00380000bd60783b */ /* 0x000fe20000000200 */
[C---:B----4-:R-:W-:Y:S03]  /*3660*/  HMMA.16816.F32 R12, R124.reuse, R40, R8 ;  /* 0x000000287c0c723c */ /* 0x050fe60000001808 */
[----:B------:R-:W-:Y:S04]  /*3670*/  LDSM.16.M88.4 R116, [R189+0x4800] ;  /* 0x00480000bd74783b */ /* 0x000fe80000000200 */
[----:B------:R-:W-:Y:S01]  /*3680*/  LDSM.16.M88.4 R112, [R201] ;  /* 0x00000000c970783b */ /* 0x000fe20000000200 */
[----:B------:R-:W-:Y:S03]  /*3690*/  HMMA.16816.F32 R8, R124, R42, R4 ;  /* 0x0000002a7c08723c */ /* 0x000fe60000001804 */
[----:B------:R-:W4:Y:S04]  /*36a0*/  LDSM.16.M88.4 R40, [R190] ;  /* 0x00000000be28783b */ /* 0x000f280000000200 */
[----:B------:R-:W-:Y:S01]  /*36b0*/  LDSM.16.M88.4 R140, [R199] ;  /* 0x00000000c78c783b */ /* 0x000fe20000000200 */
[C---:B--2---:R-:W-:Y:S03]  /*36c0*/  HMMA.16816.F32 R4, R152.reuse, R48, R56 ;  /* 0x000000309804723c */ /* 0x044fe60000001838 */
[----:B------:R-:W-:Y:S04]  /*36d0*/  LDSM.16.M88.4 R104, [R200] ;  /* 0x00000000c868783b */ /* 0x000fe80000000200 */
[----:B------:R-:W-:Y:S01]  /*36e0*/  LDSM.16.M88.4 R144, [R193+0x3000] ;  /* 0x00300000c190783b */ /* 0x000fe20000000200 */
[C---:B-1----:R-:W-:Y:S03]  /*36f0*/  HMMA.16816.F32 R56, R152.reuse, R44, R60 ;  /* 0x0000002c9838723c */ /* 0x042fe6000000183c */
[----:B------:R-:W-:Y:S04]  /*3700*/  LDSM.16.M88.4 R132, [R193+0x4800] ;  /* 0x00480000c184783b */ /* 0x000fe80000000200 */
[----:B------:R-:W-:Y:S01]  /*3710*/  LDSM.16.M88.4 R136, [R193+0x5000] ;  /* 0x00500000c188783b */ /* 0x000fe20000000200 */
[C---:B------:R-:W-:Y:S03]  /*3720*/  HMMA.16816.F32 R60, R152.reuse, R46, R64 ;  /* 0x0000002e983c723c */ /* 0x040fe60000001840 */
[----:B------:R-:W0:Y:S05]  /*3730*/  LDGDEPBAR ;  /* 0x00000000000079af */ /* 0x000e2a0000000000 */
[C---:B---3--:R-:W-:Y:S08]  /*3740*/  HMMA.16816.F32 R80, R152.reuse, R28, R80 ;  /* 0x0000001c9850723c */ /* 0x048ff00000001850 */
[C---:B------:R-:W-:Y:S08]  /*3750*/  HMMA.16816.F32 R48, R152.reuse, R50, R52 ;  /* 0x000000329830723c */ /* 0x040ff00000001834 */
[C---:B------:R-:W-:Y:S08]  /*3760*/  HMMA.16816.F32 R68, R152.reuse, R32, R68 ;  /* 0x000000209844723c */ /* 0x040ff00000001844 */
[C---:B------:R-:W-:Y:S08]  /*3770*/  HMMA.16816.F32 R76, R152.reuse, R34, R76 ;  /* 0x00000022984c723c */ /* 0x040ff0000000184c */
[C---:B------:R-:W-:Y:S08]  /*3780*/  HMMA.16816.F32 R84, R152.reuse, R30, R84 ;  /* 0x0000001e9854723c */ /* 0x040ff00000001854 */
[C---:B------:R-:W-:Y:S01]  /*3790*/  HMMA.16816.F32 R64, R152.reuse, R24, R36 ;  /* 0x000000189840723c */ /* 0x040fe20000001824 */
[----:B------:R-:W1:Y:S07]  /*37a0*/  LDSM.16.M88.4 R36, [R190+0x2800] ;  /* 0x00280000be24783b */ /* 0x000e6e0000000200 */
[C---:B------:R-:W-:Y:S08]  /*37b0*/  HMMA.16816.F32 R52, R152.reuse, R26, R20 ;  /* 0x0000001a9834723c */ /* 0x040ff00000001814 */
[C---:B-----5:R-:W-:Y:S08]  /*37c0*/  HMMA.16816.F32 R44, R152.reuse, R16, R12 ;  /* 0x00000010982c723c */ /* 0x060ff0000000180c */
[----:B------:R-:W-:Y:S08]  /*37d0*/  HMMA.16816.F32 R32, R152, R18, R8 ;  /* 0x000000129820723c */ /* 0x000ff00000001808 */
[C---:B----4-:R-:W-:Y:S08]  /*37e0*/  HMMA.16816.F32 R28, R164.reuse, R40, R4 ;  /* 0x00000028a41c723c */ /* 0x050ff00000001804 */
[C---:B------:R-:W-:Y:S08]  /*37f0*/  HMMA.16816.F32 R4, R164.reuse, R100, R80 ;  /* 0x00000064a404723c */ /* 0x040ff00000001850 */
[C---:B------:R-:W-:Y:S08]  /*3800*/  HMMA.16816.F32 R24, R164.reuse, R42, R48 ;  /* 0x0000002aa418723c */ /* 0x040ff00000001830 */
[C---:B------:R-:W-:Y:S08]  /*3810*/  HMMA.16816.F32 R12, R164.reuse, R92, R68 ;  /* 0x0000005ca40c723c */ /* 0x040ff00000001844 */
[C---:B------:R-:W-:Y:S01]  /*3820*/  HMMA.16816.F32 R8, R164.reuse, R94, R76 ;  /* 0x0000005ea408723c */ /* 0x040fe2000000184c */
[----:B------:R-:W-:Y:S07]  /*3830*/  LDSM.16.M88.4 R92, [R189+0x5800] ;  /* 0x00580000bd5c783b */ /* 0x000fee0000000200 */
[C---:B------:R-:W-:Y:S01]  /*3840*/  HMMA.16816.F32 R80, R164.reuse, R102, R84 ;  /* 0x00000066a450723c */ /* 0x040fe20000001854 */
[----:B------:R-:W2:Y:S07]  /*3850*/  LDSM.16.M88.4 R84, [R189+0x5000] ;  /* 0x00500000bd54783b */ /* 0x000eae0000000200 */
[C---:B------:R-:W-:Y:S08]  /*3860*/  HMMA.16816.F32 R20, R164.reuse, R72, R56 ;  /* 0x00000048a414723c */ /* 0x040ff00000001838 */
[C---:B------:R-:W-:Y:S08]  /*3870*/  HMMA.16816.F32 R16, R164.reuse, R74, R60 ;  /* 0x0000004aa410723c */ /* 0x040ff0000000183c */
[C---:B------:R-:W-:Y:S08]  /*3880*/  HMMA.16816.F32 R76, R164.reuse, R128, R64 ;  /* 0x00000080a44c723c */ /* 0x040ff00000001840 */
[C---:B------:R-:W-:Y:S01]  /*3890*/  HMMA.16816.F32 R72, R164.reuse, R130, R52 ;  /* 0x00000082a448723c */ /* 0x040fe20000001834 */
[----:B------:R-:W-:Y:S07]  /*38a0*/  LDSM.16.M88.4 R128, [R196] ;  /* 0x00000000c480783b */ /* 0x000fee0000000200 */
[C---:B-1----:R-:W-:Y:S08]  /*38b0*/  HMMA.16816.F32 R68, R164.reuse, R36, R44 ;  /* 0x00000024a444723c */ /* 0x042ff0000000182c */
[----:B------:R-:W-:Y:S01]  /*38c0*/  HMMA.16816.F32 R64, R164, R38, R32 ;  /* 0x00000026a440723c */ /* 0x000fe20000001820 */
[----:B------:R-:W1:Y:S04]  /*38d0*/  LDSM.16.M88.4 R36, [R198] ;  /* 0x00000000c624783b */ /* 0x000e680000000200 */
[----:B------:R-:W3:Y:S03]  /*38e0*/  LDSM.16.M88.4 R32, [R197] ;  /* 0x00000000c520783b */ /* 0x000ee60000000200 */
[C---:B------:R-:W-:Y:S08]  /*38f0*/  HMMA.16816.F32 R60, R168.reuse, R88, R28 ;  /* 0x00000058a83c723c */ /* 0x040ff0000000181c */
[C---:B------:R-:W-:Y:S08]  /*3900*/  HMMA.16816.F32 R56, R168.reuse, R90, R24 ;  /* 0x0000005aa838723c */ /* 0x040ff00000001818 */
[C---:B------:R-:W-:Y:S08]  /*3910*/  HMMA.16816.F32 R44, R168.reuse, R108, R12 ;  /* 0x0000006ca82c723c */ /* 0x040ff0000000180c */
[C---:B------:R-:W-:Y:S08]  /*3920*/  HMMA.16816.F32 R40, R168.reuse, R110, R8 ;  /* 0x0000006ea828723c */ /* 0x040ff00000001808 */
[C---:B------:R-:W-:Y:S08]  /*3930*/  HMMA.16816.F32 R52, R168.reuse, R96, R20 ;  /* 0x00000060a834723c */ /* 0x040ff00000001814 */
[C---:B------:R-:W-:Y:S08]  /*3940*/  HMMA.16816.F32 R48, R168.reuse, R98, R16 ;  /* 0x00000062a830723c */ /* 0x040ff00000001810 */
[C---:B------:R-:W-:Y:S08]  /*3950*/  HMMA.16816.F32 R28, R168.reuse, R116, R4 ;  /* 0x00000074a81c723c */ /* 0x040ff00000001804 */
[C---:B------:R-:W-:Y:S01]  /*3960*/  HMMA.16816.F32 R24, R168.reuse, R118, R80 ;  /* 0x00000076a818723c */ /* 0x040fe20000001850 */
[----:B------:R-:W4:Y:S04]  /*3970*/  LDSM.16.M88.4 R80, [R193+0x3800] ;  /* 0x00380000c150783b */ /* 0x000f280000000200 */
[----:B------:R-:W5:Y:S03]  /*3980*/  LDSM.16.M88.4 R116, [R193+0x4000] ;  /* 0x00400000c174783b */ /* 0x000f660000000200 */
[C---:B--2---:R-:W-:Y:S08]  /*3990*/  HMMA.16816.F32 R20, R168.reuse, R84, R76 ;  /* 0x00000054a814723c */ /* 0x044ff0000000184c */
[C---:B------:R-:W-:Y:S01]  /*39a0*/  HMMA.16816.F32 R16, R168.reuse, R86, R72 ;  /* 0x00000056a810723c */ /* 0x040fe20000001848 */
[----:B------:R-:W-:Y:S07]  /*39b0*/  LDSM.16.M88.4 R84, [R190+0x3000] ;  /* 0x00300000be54783b */ /* 0x000fee0000000200 */
[C---:B------:R-:W-:Y:S08]  /*39c0*/  HMMA.16816.F32 R12, R168.reuse, R92, R68 ;  /* 0x0000005ca80c723c */ /* 0x040ff00000001844 */
[----:B------:R-:W-:Y:S08]  /*39d0*/  HMMA.16816.F32 R8, R168, R94, R64 ;  /* 0x0000005ea808723c */ /* 0x000ff00000001840 */
[C---:B------:R-:W-:Y:S01]  /*39e0*/  HMMA.16816.F32 R4, R172.reuse, R112, R60 ;  /* 0x00000070ac04723c */ /* 0x040fe2000000183c */
[----:B------:R-:W-:Y:S07]  /*39f0*/  LDSM.16.M88.4 R60, [R190+0x3800] ;  /* 0x00380000be3c783b */ /* 0x000fee0000000200 */
[C---:B------:R-:W-:Y:S01]  /*3a00*/  HMMA.16816.F32 R112, R172.reuse, R114, R56 ;  /* 0x00000072ac70723c */ /* 0x040fe20000001838 */
[----:B------:R-:W-:Y:S07]  /*3a10*/  LDSM.16.M88.4 R56, [R190+0x4000] ;  /* 0x00400000be38783b */ /* 0x000fee0000000200 */
[C---:B------:R-:W-:Y:S08]  /*3a20*/  HMMA.16816.F32 R100, R172.reuse, R140, R44 ;  /* 0x0000008cac64723c */ /* 0x040ff0000000182c */
[C---:B------:R-:W-:Y:S01]  /*3a30*/  HMMA.16816.F32 R96, R172.reuse, R142, R40 ;  /* 0x0000008eac60723c */ /* 0x040fe20000001828 */
[----:B------:R-:W2:Y:S07]  /*3a40*/  LDSM.16.M88.4 R140, [R193+0x5800] ;  /* 0x00580000c18c783b */ /* 0x000eae0000000200 */
[C---:B------:R-:W-:Y:S01]  /*3a50*/  HMMA.16816.F32 R108, R172.reuse, R104, R52 ;  /* 0x00000068ac6c723c */ /* 0x040fe20000001834 */
[----:B------:R-:W2:Y:S07]  /*3a60*/  LDSM.16.M88.4 R52, [R190+0x4800] ;  /* 0x00480000be34783b */ /* 0x000eae0000000200 */
[C---:B------:R-:W-:Y:S08]  /*3a70*/  HMMA.16816.F32 R104, R172.reuse, R106, R48 ;  /* 0x0000006aac68723c */ /* 0x040ff00000001830 */
[C---:B-1----:R-:W-:Y:S08]  /*3a80*/  HMMA.16816.F32 R92, R172.reuse, R36, R28 ;  /* 0x00000024ac5c723c */ /* 0x042ff0000000181c */
[C---:B------:R-:W-:Y:S08]  /*3a90*/  HMMA.16816.F32 R88, R172.reuse, R38, R24 ;  /* 0x00000026ac58723c */ /* 0x040ff00000001818 */
[C---:B---3--:R-:W-:Y:S08]  /*3aa0*/  HMMA.16816.F32 R76, R172.reuse, R32, R20 ;  /* 0x00000020ac4c723c */ /* 0x048ff00000001814 */
[C---:B------:R-:W-:Y:S08]  /*3ab0*/  HMMA.16816.F32 R72, R172.reuse, R34, R16 ;  /* 0x00000022ac48723c */ /* 0x040ff00000001810 */
[C---:B------:R-:W-:Y:S08]  /*3ac0*/  HMMA.16816.F32 R68, R172.reuse, R128, R12 ;  /* 0x00000080ac44723c */ /* 0x040ff0000000180c */
[----:B------:R-:W-:Y:S01]  /*3ad0*/  HMMA.16816.F32 R64, R172, R130, R8 ;  /* 0x00000082ac40723c */ /* 0x000fe20000001808 */
[----:B------:R-:W1:Y:S07]  /*3ae0*/  LDSM.16.M88.4 R128, [R190+0x5000] ;  /* 0x00500000be80783b */ /* 0x000e6e0000000200 */
[----:B------:R-:W-:Y:S01]  /*3af0*/  HMMA.16816.F32 R44, R176, R146, R112 ;  /* 0x00000092b02c723c */ /* 0x000fe20000001870 */
[----:B------:R-:W3:Y:S01]  /*3b00*/  LDSM.16.M88.4 R112, [R190+0x5800] ;  /* 0x00580000be70783b */ /* 0x000ee20000000200 */
[----:B------:R-:W-:-:S06]  /*3b10*/  DEPBAR.LE SB0, 0x0 ;  /* 0x000080000000791a */ /* 0x000fcc0000000000 */
        /* <DEDUP_REMOVED lines=8> */
[C---:B------:R-:W-:Y:S08]  /*3ba0*/  HMMA.16816.F32 R12, R176.reuse, R138, R72 ;  /* 0x0000008ab00c723c */ /* 0x040ff00000001848 */
[C---:B--2---:R-:W-:Y:S08]  /*3bb0*/  HMMA.16816.F32 R8, R176.reuse, R140, R68 ;  /* 0x0000008cb008723c */ /* 0x044ff00000001844 */
        /* <DEDUP_REMOVED lines=11> */
[C---:B---3--:R-:W-:Y:S08]  /*3c70*/  HMMA.16816.F32 R72, R180.reuse, R112, R8 ;  /* 0x00000070b448723c */ /* 0x048ff00000001808 */
[----:B------:R-:W-:Y:S01]  /*3c80*/  HMMA.16816.F32 R60, R180, R114, R4 ;  /* 0x00000072b43c723c */ /* 0x000fe20000001804 */
[----:B------:R-:W-:Y:S06]  /*3c90*/  BAR.SYNC.DEFER_BLOCKING 0x0 ;  /* 0x0000000000007b1d */ /* 0x000fec0000010000 */
[----:B------:R-:W-:Y:S01]  /*3ca0*/  @!UPT UIADD3 URZ, URZ, URZ, URZ ;  /* 0x0000003f3f3ff290 */ /* 0x000fe2000fffe03f */
[----:B------:R-:W-:Y:S11]  /*3cb0*/  @!P0 BRA `(.L_x_1884) ;  /* 0x000001c000008947 */ /* 0x000ff60003800000 */
[----:B------:R-:W-:Y:S01]  /*3cc0*/  IADD3 R2, R212, -0x2, RZ ;  /* 0xfffffffed4027810 */ /* 0x000fe20007ffe0ff */
        /* <DEDUP_REMOVED lines=27> */
.L_x_1884:
[----:B------:R-:W-:Y:S05]  /*3e80*/  BSYNC B0 ;  /* 0x0000000000007941 */ /* 0x000fea0003800000 */
.L_x_1883:
        /* <DEDUP_REMOVED lines=31> */
.L_x_1887:
[----:B------:R-:W-:-:S13]  /*4080*/  ISETP.NE.AND P0, PT, R243, 0x1, PT ;  /* 0x00000001f300780c */ /* 0x000fda0003f05270 */
[----:B------:R-:W-:-:S05]  /*4090*/  @P0 IMAD.HI.U32 R10, R4, c[0x0][0x330], RZ ;  /* 0x0000cc00040a0a27 */ /* 0x000fca00078e00ff */
[----:B------:R-:W-:Y:S02]  /*40a0*/  @P0 SHF.R.U32.HI R4, RZ, c[0x0][0x334], R10 ;  /* 0x0000cd00ff040a19 */ /* 0x000fe4000001160a */
.L_x_1888:
[----:B------:R-:W-:Y:S05]  /*40b0*/  BSYNC B0 ;  /* 0x0000000000007941 */ /* 0x000fea0003800000 */
.L_x_1886:
[----:B------:R-:W-:-:S05]  /*40c0*/  IMAD R4, R4, c[0x0][0x32c], R9 ;  /* 0x0000cb0004047a24 */ /* 0x000fca00078e0209 */
[----:B------:R-:W-:Y:S02]  /*40d0*/  IADD3 R10, R4, c[0x0][0x32c], RZ ;  /* 0x0000cb00040a7a10 */ /* 0x000fe40007ffe0ff */
[----:B------:R-:W-:Y:S02]  /*40e0*/  IMNMX R2, R2, R4, !PT ;  /* 0x0000000402027217 */ /* 0x000fe40007800200 */
[----:B------:R-:W-:Y:S02]  /*40f0*/  IMNMX R3, R3, R10, PT ;  /* 0x0000000a03037217 */ /* 0x000fe40003800200 */
.L_x_1885:
[C---:B------:R-:W-:Y:S02]  /*4100*/  ISETP.GE.AND P0, PT, R0.reuse, 0x9, PT ;  /* 0x000000090000780c */ /* 0x040fe40003f06270 */
[----:B------:R-:W-:Y:S02]  /*4110*/  ISETP.GE.AND P4, PT, R0, 0x2, PT ;  /* 0x000000020000780c */ /* 0x000fe40003f86270 */
[----:B------:R-:W-:Y:S02]  /*4120*/  P2R R29, PR, RZ, 0x1 ;  /* 0x00000001ff1d7803 */ /* 0x000fe40000000000 */
[----:B------:R-:W-:-:S02]  /*4130*/  ISETP.GT.AND P0, PT, R2, 0x8, !P0 ;  /* 0x000000080200780c */ /* 0x000fc40004704270 */
[----:B------:R-:W-:Y:S02]  /*4140*/  P2R R30, PR, RZ, 0x10 ;  /* 0x00000010ff1e7803 */ /* 0x000fe40000000000 */
[C---:B------:R-:W-:Y:S02]  /*4150*/  ISETP.LT.OR P0, PT, R3.reuse, 0x9, P0 ;  /* 0x000000090300780c */ /* 0x040fe40000701670 */
        /* <DEDUP_REMOVED lines=126> */
.L_x_1891:
[----:B------:R-:W-:-:S13]  /*4940*/  ISETP.NE.AND P0, PT, R243, 0x1, PT ;  /* 0x00000001f300780c */ /* 0x000fda0003f05270 */
[----:B------:R-:W-:-:S05]  /*4950*/  @P0 IMAD.HI.U32 R4, R3, c[0x0][0x330], RZ ;  /* 0x0000cc0003040a27 */ /* 0x000fca00078e00ff */
[----:B------:R-:W-:Y:S02]  /*4960*/  @P0 SHF.R.U32.HI R3, RZ, c[0x0][0x334], R4 ;  /* 0x0000cd00ff030a19 */ /* 0x000fe40000011604 */
.L_x_1892:
[----:B------:R-:W-:Y:S05]  /*4970*/  BSYNC B0 ;  /* 0x0000000000007941 */ /* 0x000fea0003800000 */
.L_x_1890:
[----:B------:R-:W-:-:S05]  /*4980*/  IMAD R3, R3, c[0x0][0x32c], R9 ;  /* 0x0000cb0003037a24 */ /* 0x000fca00078e0209 */
[----:B------:R-:W-:Y:S02]  /*4990*/  IADD3 R4, R3, c[0x0][0x32c], RZ ;  /* 0x0000cb0003047a10 */ /* 0x000fe40007ffe0ff */
[----:B------:R-:W-:Y:S02]  /*49a0*/  IMNMX R0, R0, R3, !PT ;  /* 0x0000000300007217 */ /* 0x000fe40007800200 */
[----:B------:R-:W-:Y:S02]  /*49b0*/  IMNMX R2, R2, R4, PT ;  /* 0x0000000402027217 */ /* 0x000fe40003800200 */
.L_x_1889:
        /* <DEDUP_REMOVED lines=50> */
[----:B------:R-:W-:Y:S01]  /*4ce0*/  FMNMX.FTZ R3, R163, R3, !PT ;  /* 0x00000003a3037209 */ /* 0x000fe20007810000 */
[----:B------:R-:W-:Y:S01]  /*4cf0*/  LDSM.16.MT88.4 R20, [R188] ;  /* 0x00000000bc14783b */ /* 0x000fe20000004200 */
[----:B------:R-:W-:-:S02]  /*4d00*/  ISETP.GT.AND P0, PT, R0, 0x21, !P0 ;  /* 0x000000210000780c */ /* 0x000fc40004704270 */
[----:B------:R-:W-:Y:S02]  /*4d10*/  FMNMX.FTZ R3, R184, R3, !PT ;  /* 0x00000003b8037209 */ /* 0x000fe40007810000 */
[----:B------:R-:W-:Y:S02]  /*4d20*/  ISETP.LT.OR P0, PT, R2, 0x22, P0 ;  /* 0x000000220200780c */ /* 0x000fe40000701670 */
[C---:B------:R-:W-:Y:S01]  /*4d30*/  ISETP.GT.AND P6, PT, R0.reuse, 0x51, !P6 ;  /* 0x000000510000780c */ /* 0x040fe200077c4270 */
[----:B------:R-:W1:Y:S01]  /*4d40*/  SHFL.BFLY PT, R5, R3, 0x2, 0x1f ;  /* 0x0c401f0003057f89 */ /* 0x000e6200000e0000 */
[----:B------:R-:W-:Y:S02]  /*4d50*/  FSEL R106, R79, -INF , !P0 ;  /* 0xff8000004f6a7808 */ /* 0x000fe40004000000 */
[----:B------:R-:W-:Y:S02]  /*4d60*/  ISETP.NE.AND P0, PT, R19, RZ, PT ;  /* 0x000000ff1300720c */ /* 0x000fe40003f05270 */
[----:B------:R-:W-:-:S02]  /*4d70*/  ISETP.GT.AND P5, PT, R0, 0x58, !P5 ;  /* 0x000000580000780c */ /* 0x000fc40006fa4270 */
[----:B------:R-:W-:Y:S02]  /*4d80*/  ISETP.GT.AND P0, PT, R0, 0x28, !P0 ;  /* 0x000000280000780c */ /* 0x000fe40004704270 */
[C---:B------:R-:W-:Y:S02]  /*4d90*/  ISETP.LT.OR P6, PT, R2.reuse, 0x52, P6 ;  /* 0x000000520200780c */ /* 0x040fe400037c1670 */
[----:B------:R-:W-:Y:S02]  /*4da0*/  ISETP.LT.OR P0, PT, R2, 0x29, P0 ;  /* 0x000000290200780c */ /* 0x000fe40000701670 */
[----:B------:R-:W-:Y:S02]  /*4db0*/  ISETP.GT.AND P4, PT, R0, 0x59, !P4 ;  /* 0x000000590000780c */ /* 0x000fe40006784270 */
[----:B------:R-:W-:Y:S02]  /*4dc0*/  FSEL R105, R58, -INF , !P0 ;  /* 0xff8000003a697808 */ /* 0x000fe40004000000 */
[----:B------:R-:W-:-:S02]  /*4dd0*/  ISETP.NE.AND P0, PT, R18, RZ, PT ;  /* 0x000000ff1200720c */ /* 0x000fc40003f05270 */
[----:B------:R-:W-:Y:S02]  /*4de0*/  FSEL R157, R75, -INF , !P6 ;  /* 0xff8000004b9d7808 */ /* 0x000fe40007000000 */
[----:B------:R-:W-:Y:S02]  /*4df0*/  ISETP.GT.AND P0, PT, R0, 0x29, !P0 ;  /* 0x000000290000780c */ /* 0x000fe40004704270 */
[C---:B------:R-:W-:Y:S02]  /*4e00*/  ISETP.LT.OR P5, PT, R2.reuse, 0x59, P5 ;  /* 0x000000590200780c */ /* 0x040fe40002fa1670 */
[C---:B------:R-:W-:Y:S02]  /*4e10*/  ISETP.LT.OR P0, PT, R2.reuse, 0x2a, P0 ;  /* 0x0000002a0200780c */ /* 0x040fe40000701670 */
[----:B------:R-:W-:Y:S02]  /*4e20*/  ISETP.LT.OR P4, PT, R2, 0x5a, P4 ;  /* 0x0000005a0200780c */ /* 0x000fe40002781670 */
[----:B------:R-:W-:-:S02]  /*4e30*/  FSEL R107, R59, -INF , !P0 ;  /* 0xff8000003b6b7808 */ /* 0x000fc40004000000 */
[----:B------:R-:W-:Y:S02]  /*4e40*/  ISETP.NE.AND P0, PT, R17, RZ, PT ;  /* 0x000000ff1100720c */ /* 0x000fe40003f05270 */
[----:B------:R-:W-:Y:S02]  /*4e50*/  FSEL R160, R62, -INF , !P5 ;  /* 0xff8000003ea07808 */ /* 0x000fe40006800000 */
[----:B------:R-:W-:Y:S02]  /*4e60*/  ISETP.GT.AND P0, PT, R0, 0x30, !P0 ;  /* 0x000000300000780c */ /* 0x000fe40004704270 */
[----:B------:R-:W-:Y:S02]  /*4e70*/  FSEL R159, R63, -INF , !P4 ;  /* 0xff8000003f9f7808 */ /* 0x000fe40006000000 */
[----:B------:R-:W-:Y:S02]  /*4e80*/  ISETP.LT.OR P0, PT, R2, 0x31, P0 ;  /* 0x000000310200780c */ /* 0x000fe40000701670 */
[----:B------:R-:W-:-:S02]  /*4e90*/  IADD3 R212, R212, -0x2, RZ ;  /* 0xfffffffed4d47810 */ /* 0x000fc40007ffe0ff */
        /* <DEDUP_REMOVED lines=76> */
[----:B------:R-:W-:Y:S02]  /*5360*/  LDSM.16.MT88.4 R24, [R207] ;  /* 0x00000000cf18783b */ /* 0x000fe40000004200 */
[----:B------:R2:W-:Y:S01]  /*5370*/  MUFU.EX2 R242, R0 ;  /* 0x0000000000f27308 */ /* 0x0005e20000000800 */
[----:B-1----:R-:W-:Y:S01]  /*5380*/  FMNMX.FTZ R4, R3, R4, !PT ;  /* 0x0000000403047209 */ /* 0x002fe20007810000 */
[--C-:B------:R-:W-:Y:S02]  /*5390*/  FFMA.FTZ R3, R34, c[0x0][0x2d0], -R2.reuse ;  /* 0x0000b40022037a23 */ /* 0x100fe40000010802 */
[----:B--2---:R-:W-:Y:S01]  /*53a0*/  FFMA.FTZ R0, R28, c[0x0][0x2d0], -R2 ;  /* 0x0000b4001c007a23 */ /* 0x004fe20000010802 */
[----:B------:R-:W-:-:S03]  /*53b0*/  FSETP.NEU.FTZ.AND P0, PT, R4, -INF , PT ;  /* 0xff8000000400780b */ /* 0x000fc60003f1d000 */
[----:B------:R-:W-:Y:S01]  /*53c0*/  MUFU.EX2 R239, R3 ;  /* 0x0000000300ef7308 */ /* 0x000fe20000000800 */
[----:B------:R-:W1:Y:S07]  /*53d0*/  LDSM.16.MT88.4 R28, [R188+0x3000] ;  /* 0x00300000bc1c783b */ /* 0x000e6e0000004200 */
[----:B------:R2:W-:Y:S02]  /*53e0*/  MUFU.EX2 R238, R0 ;  /* 0x0000000000ee7308 */ /* 0x0005e40000000800 */
[----:B--2---:R-:W-:-:S06]  /*53f0*/  FFMA.FTZ R0, R32, c[0x0][0x2d0], -R2 ;  /* 0x0000b40020007a23 */ /* 0x004fcc0000010802 */
[----:B------:R2:W3:Y:S02]  /*5400*/  MUFU.EX2 R241, R0 ;  /* 0x0000000000f17308 */ /* 0x0004e40000000800 */
[----:B--2---:R-:W-:Y:S01]  /*5410*/  FMUL.FTZ R0, R4, c[0x0][0x2d0] ;  /* 0x0000b40004007a20 */ /* 0x004fe20000410000 */
[----:B---3--:R-:W-:-:S04]  /*5420*/  F2FP.PACK_AB R10, R239, R241 ;  /* 0x000000f1ef0a723e */ /* 0x008fc800000000ff */
[----:B------:R-:W-:-:S05]  /*5430*/  FSEL R0, R0, RZ, P0 ;  /* 0x000000ff00007208 */ /* 0x000fca0000000000 */
[----:B------:R-:W-:-:S04]  /*5440*/  FFMA.FTZ R3, R6, c[0x0][0x2d0], -R0 ;  /* 0x0000b40006037a23 */ /* 0x000fc80000010800 */
[----:B------:R2:W-:Y:S02]  /*5450*/  MUFU.EX2 R235, R3 ;  /* 0x0000000300eb7308 */ /* 0x0005e40000000800 */
[----:B--2---:R-:W-:-:S06]  /*5460*/  FFMA.FTZ R3, R7, c[0x0][0x2d0], -R0 ;  /* 0x0000b40007037a23 */ /* 0x004fcc0000010800 */
[----:B------:R2:W3:Y:S02]  /*5470*/  MUFU.EX2 R7, R3 ;  /* 0x0000000300077308 */ /* 0x0004e40000000800 */
[----:B--2---:R-:W-:Y:S01]  /*5480*/  FFMA.FTZ R3, R8, c[0x0][0x2d0], -R0 ;  /* 0x0000b40008037a23 */ /* 0x004fe20000010800 */
[----:B------:R-:W-:-:S05]  /*5490*/  F2FP.PACK_AB R8, R238, R242 ;  /* 0x000000f2ee08723e */ /* 0x000fca00000000ff */
[----:B------:R2:W4:Y:S02]  /*54a0*/  MUFU.EX2 R237, R3 ;  /* 0x0000000300ed7308 */ /* 0x0005240000000800 */
[----:B--2---:R-:W-:Y:S01]  /*54b0*/  FFMA.FTZ R3, R9, c[0x0][0x2d0], -R0 ;  /* 0x0000b40009037a23 */ /* 0x004fe20000010800 */
[----:B---3--:R-:W-:Y:S01]  /*54c0*/  F2FP.PACK_AB R9, R7, R235 ;  /* 0x000000eb0709723e */ /* 0x008fe200000000ff */
[----:B------:R-:W-:-:S04]  /*54d0*/  FADD.FTZ R7, R235, R7 ;  /* 0x00000007eb077221 */ /* 0x000fc80000010000 */
[----:B------:R-:W2:Y:S01]  /*54e0*/  MUFU.EX2 R236, R3 ;  /* 0x0000000300ec7308 */ /* 0x000ea20000000800 */
[----:B----4-:R-:W-:Y:S01]  /*54f0*/  FADD.FTZ R7, R237, R7 ;  /* 0x00000007ed077221 */ /* 0x010fe20000010000 */
[C---:B--2---:R-:W-:Y:S01]  /*5500*/  F2FP.PACK_AB R11, R236.reuse, R237 ;  /* 0x000000edec0b723e */ /* 0x044fe200000000ff */
[----:B------:R-:W-:Y:S02]  /*5510*/  FFMA.FTZ R3, R35, c[0x0][0x2d0], -R2 ;  /* 0x0000b40023037a23 */ /* 0x000fe40000010802 */
[----:B------:R-:W-:-:S03]  /*5520*/  FADD.FTZ R7, R236, R7 ;  /* 0x00000007ec077221 */ /* 0x000fc60000010000 */
[----:B------:R2:W-:Y:S01]  /*5530*/  MUFU.EX2 R6, R3 ;  /* 0x0000000300067308 */ /* 0x0005e20000000800 */
[C---:B------:R-:W-:Y:S08]  /*5540*/  HMMA.16816.F32 R44, R8.reuse, R12, RZ ;  /* 0x0000000c082c723c */ /* 0x040ff000000018ff */
[----:B------:R-:W-:Y:S01]  /*5550*/  HMMA.16816.F32 R36, R8, R14, RZ ;  /* 0x0000000e0824723c */ /* 0x000fe200000018ff */
[----:B------:R-:W3:Y:S01]  /*5560*/  LDSM.16.MT88.4 R12, [R191+0x3000] ;  /* 0x00300000bf0c783b */ /* 0x000ee20000004200 */
[----:B--2---:R-:W-:-:S06]  /*5570*/  FFMA.FTZ R3, R64, c[0x0][0x2d0], -R2 ;  /* 0x0000b40040037a23 */ /* 0x004fcc0000010802 */
[C---:B------:R-:W-:Y:S01]  /*5580*/  HMMA.16816.F32 R52, R8.reuse, R20, RZ ;  /* 0x000000140834723c */ /* 0x040fe200000018ff */
[----:B------:R2:W4:Y:S07]  /*5590*/  MUFU.EX2 R233, R3 ;  /* 0x0000000300e97308 */ /* 0x00052e0000000800 */
[C---:B------:R-:W-:Y:S01]  /*55a0*/  HMMA.16816.F32 R60, R8.reuse, R22, RZ ;  /* 0x00000016083c723c */ /* 0x040fe200000018ff */
[----:B------:R-:W5:Y:S07]  /*55b0*/  LDSM.16.MT88.4 R20, [R192+0x3000] ;  /* 0x00300000c014783b */ /* 0x000f6e0000004200 */
[----:B------:R-:W-:Y:S01]  /*55c0*/  HMMA.16816.F32 R48, R8, R16, RZ ;  /* 0x000000100830723c */ /* 0x000fe200000018ff */
[----:B--2---:R-:W-:-:S04]  /*55d0*/  FFMA.FTZ R3, R65, c[0x0][0x2d0], -R2 ;  /* 0x0000b40041037a23 */ /* 0x004fc80000010802 */
[----:B------:R2:W-:Y:S03]  /*55e0*/  MUFU.EX2 R234, R3 ;  /* 0x0000000300ea7308 */ /* 0x0005e60000000800 */
[C---:B------:R-:W-:Y:S01]  /*55f0*/  HMMA.16816.F32 R56, R8.reuse, R18, RZ ;  /* 0x000000120838723c */ /* 0x040fe200000018ff */
[----:B------:R-:W4:Y:S07]  /*5600*/  LDSM.16.MT88.4 R16, [R194+0x3000] ;  /* 0x00300000c210783b */ /* 0x000f2e0000004200 */
[----:B-1----:R-:W-:Y:S01]  /*5610*/  HMMA.16816.F32 R76, R8, R30, RZ ;  /* 0x0000001e084c723c */ /* 0x002fe200000018ff */
[----:B--2---:R-:W-:-:S07]  /*5620*/  FFMA.FTZ R3, R68, c[0x0][0x2d0], -R2 ;  /* 0x0000b40044037a23 */ /* 0x004fce0000010802 */
[C---:B------:R-:W-:Y:S01]  /*5630*/  HMMA.16816.F32 R68, R8.reuse, R28, RZ ;  /* 0x0000001c0844723c */ /* 0x040fe200000018ff */
[----:B------:R-:W1:Y:S01]  /*5640*/  LDSM.16.MT88.4 R28, [R188+0x800] ;  /* 0x00080000bc1c783b */ /* 0x000e620000004200 */
[----:B------:R2:W1:Y:S06]  /*5650*/  MUFU.EX2 R232, R3 ;  /* 0x0000000300e87308 */ /* 0x00046c0000000800 */
[C---:B---3--:R-:W-:Y:S08]  /*5660*/  HMMA.16816.F32 R88, R8.reuse, R12, RZ ;  /* 0x0000000c0858723c */ /* 0x048ff000000018ff */
[----:B------:R-:W-:Y:S01]  /*5670*/  HMMA.16816.F32 R92, R8, R14, RZ ;  /* 0x0000000e085c723c */ /* 0x000fe200000018ff */
[----:B------:R-:W3:Y:S01]  /*5680*/  LDSM.16.MT88.4 R12, [R191+0x800] ;  /* 0x00080000bf0c783b */ /* 0x000ee20000004200 */
[----:B--2---:R-:W-:-:S04]  /*5690*/  FFMA.FTZ R3, R40, c[0x0][0x2d0], -R0 ;  /* 0x0000b40028037a23 */ /* 0x004fc80000010800 */
[----:B------:R2:W-:Y:S02]  /*56a0*/  MUFU.EX2 R231, R3 ;  /* 0x0000000300e77308 */ /* 0x0005e40000000800 */
[C---:B------:R-:W-:Y:S08]  /*56b0*/  HMMA.16816.F32 R32, R8.reuse, R24, RZ ;  /* 0x000000180820723c */ /* 0x040ff000000018ff */
[----:B------:R-:W-:Y:S01]  /*56c0*/  HMMA.16816.F32 R64, R8, R26, RZ ;  /* 0x0000001a0840723c */ /* 0x000fe200000018ff */
[----:B------:R-:W1:Y:S01]  /*56d0*/  LDSM.16.MT88.4 R24, [R192+0x800] ;  /* 0x00080000c018783b */ /* 0x000e620000004200 */
[----:B--2---:R-:W-:-:S06]  /*56e0*/  FFMA.FTZ R3, R42, c[0x0][0x2d0], -R0 ;  /* 0x0000b4002a037a23 */ /* 0x004fcc0000010800 */
[C---:B-----5:R-:W-:Y:S01]  /*56f0*/  HMMA.16816.F32 R80, R8.reuse, R20, RZ ;  /* 0x000000140850723c */ /* 0x060fe200000018ff */
[----:B------:R2:W5:Y:S07]  /*5700*/  MUFU.EX2 R222, R3 ;  /* 0x0000000300de7308 */ /* 0x00056e0000000800 */
[C---:B------:R-:W-:Y:S01]  /*5710*/  HMMA.16816.F32 R84, R8.reuse, R22, RZ ;  /* 0x000000160854723c */ /* 0x040fe200000018ff */
[----:B------:R-:W3:Y:S07]  /*5720*/  LDSM.16.MT88.4 R20, [R194+0x800] ;  /* 0x00080000c214783b */ /* 0x000eee0000004200 */
[----:B----4-:R-:W-:Y:S01]  /*5730*/  HMMA.16816.F32 R96, R8, R16, RZ ;  /* 0x000000100860723c */ /* 0x010fe200000018ff */
[----:B--2---:R-:W-:-:S04]  /*5740*/  FFMA.FTZ R3, R41, c[0x0][0x2d0], -R0 ;  /* 0x0000b40029037a23 */ /* 0x004fc80000010800 */
[----:B------:R2:W-:Y:S03]  /*5750*/  MUFU.EX2 R230, R3 ;  /* 0x0000000300e67308 */ /* 0x0005e60000000800 */
[----:B------:R-:W-:Y:S01]  /*5760*/  HMMA.16816.F32 R100, R8, R18, RZ ;  /* 0x000000120864723c */ /* 0x000fe200000018ff */
[----:B------:R-:W-:Y:S06]  /*5770*/  LDSM.16.MT88.4 R16, [R188+0x3800] ;  /* 0x00380000bc10783b */ /* 0x000fec0000004200 */
[----:B------:R-:W-:-:S02]  /*5780*/  F2FP.PACK_AB R8, R233, R6 ;  /* 0x00000006e908723e */ /* 0x000fc400000000ff */
[----:B-1----:R-:W-:Y:S02]  /*5790*/  F2FP.PACK_AB R10, R232, R234 ;  /* 0x000000eae80a723e */ /* 0x002fe400000000ff */
[----:B-----5:R-:W-:Y:S01]  /*57a0*/  F2FP.PACK_AB R9, R222, R231 ;  /* 0x000000e7de09723e */ /* 0x020fe200000000ff */
        /* <DEDUP_REMOVED lines=19> */
[----:B------:R-:W-:Y:S01]  /*58e0*/  LDSM.16.MT88.4 R32, [R188+0x1000] ;  /* 0x00100000bc20783b */ /* 0x000fe20000004200 */
[----:B-1----:R-:W-:-:S06]  /*58f0*/  FFMA.FTZ R3, R136, c[0x0][0x2d0], -R2 ;  /* 0x0000b40088037a23 */ /* 0x002fcc0000010802 */
[C---:B------:R-:W-:Y:S01]  /*5900*/  HMMA.16816.F32 R44, R8.reuse, R22, R64 ;  /* 0x00000016082c723c */ /* 0x040fe20000001840 */
[----:B------:R-:W1:Y:S01]  /*5910*/  LDSM.16.MT88.4 R20, [R191+0x1000] ;  /* 0x00100000bf14783b */ /* 0x000e620000004200 */
[----:B------:R3:W1:Y:S06]  /*5920*/  MUFU.EX2 R217, R3 ;  /* 0x0000000300d97308 */ /* 0x00066c0000000800 */
        /* <DEDUP_REMOVED lines=44> */
[----:B--2---:R-:W-:Y:S01]  /*5bf0*/  HMMA.16816.F32 R48, R8, R20, R64 ;  /* 0x000000140830723c */ /* 0x004fe20000001840 */
[----:B-1----:R-:W-:-:S04]  /*5c00*/  FFMA.FTZ R3, R137, c[0x0][0x2d0], -R0 ;  /* 0x0000b40089037a23 */ /* 0x002fc80000010800 */
[----:B------:R1:W-:Y:S03]  /*5c10*/  MUFU.EX2 R141, R3 ;  /* 0x00000003008d7308 */ /* 0x0003e60000000800 */
[C---:B------:R-:W-:Y:S01]  /*5c20*/  HMMA.16816.F32 R56, R8.reuse, R22, R76 ;  /* 0x000000160838723c */ /* 0x040fe2000000184c */
[----:B------:R-:W2:Y:S07]  /*5c30*/  LDSM.16.MT88.4 R20, [R191+0x1800] ;  /* 0x00180000bf14783b */ /* 0x000eae0000004200 */
[----:B------:R-:W-:Y:S01]  /*5c40*/  HMMA.16816.F32 R96, R8, R28, R116 ;  /* 0x0000001c0860723c */ /* 0x000fe20000001874 */
[----:B------:R-:W-:Y:S01]  /*5c50*/  LDSM.16.MT88.4 R116, [R188+0x2800] ;  /* 0x00280000bc74783b */ /* 0x000fe20000004200 */
[----:B-1----:R-:W-:-:S06]  /*5c60*/  FFMA.FTZ R3, R139, c[0x0][0x2d0], -R0 ;  /* 0x0000b4008b037a23 */ /* 0x002fcc0000010800 */
[C---:B------:R-:W-:Y:S01]  /*5c70*/  HMMA.16816.F32 R104, R8.reuse, R30, R128 ;  /* 0x0000001e0868723c */ /* 0x040fe20000001880 */
[----:B------:R-:W1:Y:S01]  /*5c80*/  LDSM.16.MT88.4 R28, [R188+0x1800] ;  /* 0x00180000bc1c783b */ /* 0x000e620000004200 */
[----:B------:R3:W2:Y:S06]  /*5c90*/  MUFU.EX2 R139, R3 ;  /* 0x00000003008b7308 */ /* 0x0006ac0000000800 */
[C---:B----4-:R-:W-:Y:S08]  /*5ca0*/  HMMA.16816.F32 R52, R8.reuse, R12, R80 ;  /* 0x0000000c0834723c */ /* 0x050ff00000001850 */
[----:B------:R-:W-:Y:S01]  /*5cb0*/  HMMA.16816.F32 R60, R8, R14, R84 ;  /* 0x0000000e083c723c */ /* 0x000fe20000001854 */
[----:B------:R-:W4:Y:S01]  /*5cc0*/  LDSM.16.MT88.4 R12, [R194+0x1800] ;  /* 0x00180000c20c783b */ /* 0x000f220000004200 */
[----:B---3--:R-:W-:-:S04]  /*5cd0*/  FFMA.FTZ R3, R138, c[0x0][0x2d0], -R0 ;  /* 0x0000b4008a037a23 */ /* 0x008fc80000010800 */
[----:B------:R3:W-:Y:S02]  /*5ce0*/  MUFU.EX2 R137, R3 ;  /* 0x0000000300897308 */ /* 0x0007e40000000800 */
[----:B------:R-:W-:Y:S01]  /*5cf0*/  HMMA.16816.F32 R36, R8, R16, R36 ;  /* 0x000000100824723c */ /* 0x000fe20000001824 */
[----:B------:R-:W1:Y:S06]  /*5d00*/  LDSM.16.MT88.4 R16, [R188+0x4800] ;  /* 0x00480000bc10783b */ /* 0x000e6c0000004200 */
[----:B------:R-:W-:Y:S02]  /*5d10*/  F2FP.PACK_AB R8, R185, R186 ;  /* 0x000000bab908723e */ /* 0x000fe400000000ff */
[----:B-----5:R-:W-:-:S02]  /*5d20*/  F2FP.PACK_AB R10, R142, R143 ;  /* 0x0000008f8e0a723e */ /* 0x020fc400000000ff */
[----:B--2---:R-:W-:Y:S01]  /*5d30*/  F2FP.PACK_AB R9, R139, R141 ;  /* 0x0000008d8b09723e */ /* 0x004fe200000000ff */
[----:B---3--:R-:W-:-:S04]  /*5d40*/  FFMA.FTZ R3, R140, c[0x0][0x2d0], -R0 ;  /* 0x0000b4008c037a23 */ /* 0x008fc80000010800 */
        /* <DEDUP_REMOVED lines=8> */
[C---:B-1----:R-:W-:Y:S08]  /*5dd0*/  HMMA.16816.F32 R112, R8.reuse, R28, R112 ;  /* 0x0000001c0870723c */ /* 0x042ff00000001870 */
[----:B------:R-:W-:Y:S01]  /*5de0*/  HMMA.16816.F32 R100, R8, R30, R100 ;  /* 0x0000001e0864723c */ /* 0x000fe20000001864 */
[----:B------:R-:W1:Y:S01]  /*5df0*/  LDSM.16.MT88.4 R28, [R192+0x4800] ;  /* 0x00480000c01c783b */ /* 0x000e620000004200 */
[----:B--2---:R-:W-:-:S06]  /*5e00*/  FFMA.FTZ R3, R151, c[0x0][0x2d0], -R2 ;  /* 0x0000b40097037a23 */ /* 0x004fcc0000010802 */
[C---:B------:R-:W-:Y:S01]  /*5e10*/  HMMA.16816.F32 R92, R8.reuse, R22, R88 ;  /* 0x00000016085c723c */ /* 0x040fe20000001858 */
[----:B------:R-:W2:Y:S01]  /*5e20*/  LDSM.16.MT88.4 R20, [R191+0x4800] ;  /* 0x00480000bf14783b */ /* 0x000ea20000004200 */
[----:B------:R5:W-:Y:S06]  /*5e30*/  MUFU.EX2 R133, R3 ;  /* 0x0000000300857308 */ /* 0x000bec0000000800 */
[C---:B----4-:R-:W-:Y:S08]  /*5e40*/  HMMA.16816.F32 R84, R8.reuse, R12, R72 ;  /* 0x0000000c0854723c */ /* 0x050ff00000001848 */
[----:B------:R-:W-:Y:S01]  /*5e50*/  HMMA.16816.F32 R88, R8, R14, R68 ;  /* 0x0000000e0858723c */ /* 0x000fe20000001844 */
[----:B------:R-:W4:Y:S01]  /*5e60*/  LDSM.16.MT88.4 R12, [R194+0x4800] ;  /* 0x00480000c20c783b */ /* 0x000f220000004200 */
[----:B-----5:R-:W-:-:S04]  /*5e70*/  FFMA.FTZ R3, R156, c[0x0][0x2d0], -R2 ;  /* 0x0000b4009c037a23 */ /* 0x020fc80000010802 */
[----:B------:R5:W1:Y:S02]  /*5e80*/  MUFU.EX2 R132, R3 ;  /* 0x0000000300847308 */ /* 0x000a640000000800 */
[C---:B------:R-:W-:Y:S08]  /*5e90*/  HMMA.16816.F32 R80, R8.reuse, R16, R36 ;  /* 0x000000100850723c */ /* 0x040ff00000001824 */
[----:B------:R-:W-:Y:S01]  /*5ea0*/  HMMA.16816.F32 R72, R8, R18, R40 ;  /* 0x000000120848723c */ /* 0x000fe20000001828 */
[----:B------:R-:W3:Y:S01]  /*5eb0*/  LDSM.16.MT88.4 R16, [R188+0x2000] ;  /* 0x00200000bc10783b */ /* 0x000ee20000004200 */
[----:B-----5:R-:W-:-:S06]  /*5ec0*/  FFMA.FTZ R3, R145, c[0x0][0x2d0], -R0 ;  /* 0x0000b40091037a23 */ /* 0x020fcc0000010800 */
[C---:B-1----:R-:W-:Y:S01]  /*5ed0*/  HMMA.16816.F32 R36, R8.reuse, R30, R44 ;  /* 0x0000001e0824723c */ /* 0x042fe2000000182c */
[----:B------:R1:W-:Y:S07]  /*5ee0*/  MUFU.EX2 R131, R3 ;  /* 0x0000000300837308 */ /* 0x0003ee0000000800 */
[C---:B--2---:R-:W-:Y:S08]  /*5ef0*/  HMMA.16816.F32 R40, R8.reuse, R20, R48 ;  /* 0x000000140828723c */ /* 0x044ff00000001830 */
[----:B------:R-:W-:Y:S01]  /*5f00*/  HMMA.16816.F32 R104, R8, R26, R104 ;  /* 0x0000001a0868723c */ /* 0x000fe20000001868 */
[----:B------:R-:W-:Y:S01]  /*5f10*/  LDSM.16.MT88.4 R24, [R191+0x2000] ;  /* 0x00200000bf18783b */ /* 0x000fe20000004200 */
[----:B-1----:R-:W-:-:S04]  /*5f20*/  FFMA.FTZ R3, R147, c[0x0][0x2d0], -R0 ;  /* 0x0000b40093037a23 */ /* 0x002fc80000010800 */
[----:B------:R1:W2:Y:S02]  /*5f30*/  MUFU.EX2 R130, R3 ;  /* 0x0000000300827308 */ /* 0x0002a40000000800 */
[C---:B------:R-:W-:Y:S01]  /*5f40*/  HMMA.16816.F32 R32, R8.reuse, R28, R32 ;  /* 0x0000001c0820723c */ /* 0x040fe20000001820 */
[----:B------:R-:W5:Y:S07]  /*5f50*/  LDSM.16.MT88.4 R28, [R192+0x2000] ;  /* 0x00200000c01c783b */ /* 0x000f6e0000004200 */
[----:B------:R-:W-:Y:S01]  /*5f60*/  HMMA.16816.F32 R64, R8, R22, R56 ;  /* 0x000000160840723c */ /* 0x000fe20000001838 */
[----:B------:R-:W-:Y:S01]  /*5f70*/  LDSM.16.MT88.4 R20, [R194+0x2000] ;  /* 0x00200000c214783b */ /* 0x000fe20000004200 */
[----:B-1----:R-:W-:-:S06]  /*5f80*/  FFMA.FTZ R3, R146, c[0x0][0x2d0], -R0 ;  /* 0x0000b40092037a23 */ /* 0x002fcc0000010800 */
[C---:B----4-:R-:W-:Y:S01]  /*5f90*/  HMMA.16816.F32 R48, R8.reuse, R12, R52 ;  /* 0x0000000c0830723c */ /* 0x050fe20000001834 */
[----:B------:R1:W-:Y:S07]  /*5fa0*/  MUFU.EX2 R129, R3 ;  /* 0x0000000300817308 */ /* 0x0003ee0000000800 */
[----:B------:R-:W-:Y:S01]  /*5fb0*/  HMMA.16816.F32 R44, R8, R14, R60 ;  /* 0x0000000e082c723c */ /* 0x000fe2000000183c */
[----:B------:R-:W4:Y:S06]  /*5fc0*/  LDSM.16.MT88.4 R12, [R188+0x5000] ;  /* 0x00500000bc0c783b */ /* 0x000f2c0000004200 */
        /* <DEDUP_REMOVED lines=13> */
[----:B------:R1:W3:Y:S07]  /*60a0*/  MUFU.EX2 R110, R3 ;  /* 0x00000003006e7308 */ /* 0x0002ee0000000800 */
[C---:B------:R-:W-:Y:S01]  /*60b0*/  HMMA.16816.F32 R76, R8.reuse, R24, R96 ;  /* 0x00000018084c723c */ /* 0x040fe20000001860 */
[----:B------:R-:W-:Y:S07]  /*60c0*/  LDSM.16.MT88.4 R96, [R188+0x5800] ;  /* 0x00580000bc60783b */ /* 0x000fee0000004200 */
[----:B------:R-:W-:Y:S01]  /*60d0*/  HMMA.16816.F32 R56, R8, R26, R92 ;  /* 0x0000001a0838723c */ /* 0x000fe2000000185c */
[----:B------:R-:W5:Y:S01]  /*60e0*/  LDSM.16.MT88.4 R24, [R191+0x5000] ;  /* 0x00500000bf18783b */ /* 0x000f620000004200 */
[----:B-1----:R-:W-:-:S02]  /*60f0*/  FFMA.FTZ R3, R163, c[0x0][0x2d0], -R2 ;  /* 0x0000b400a3037a23 */ /* 0x002fc40000010802 */
[----:B------:R-:W-:Y:S02]  /*6100*/  FFMA.FTZ R2, R184, c[0x0][0x2d0], -R2 ;  /* 0x0000b400b8027a23 */ /* 0x000fe40000010802 */
[----:B------:R-:W-:Y:S02]  /*6110*/  MUFU.EX2 R109, R3 ;  /* 0x00000003006d7308 */ /* 0x000fe40000000800 */
[C---:B----4-:R-:W-:Y:S01]  /*6120*/  HMMA.16816.F32 R92, R8.reuse, R12, R80 ;  /* 0x0000000c085c723c */ /* 0x050fe20000001850 */
[----:B------:R-:W-:Y:S07]  /*6130*/  LDSM.16.MT88.4 R80, [R191+0x2800] ;  /* 0x00280000bf50783b */ /* 0x000fee0000004200 */
[C---:B------:R-:W-:Y:S01]  /*6140*/  HMMA.16816.F32 R60, R8.reuse, R14, R72 ;  /* 0x0000000e083c723c */ /* 0x040fe20000001848 */
[----:B------:R-:W1:Y:S04]  /*6150*/  LDSM.16.MT88.4 R12, [R194+0x5000] ;  /* 0x00500000c20c783b */ /* 0x000e680000004200 */
[----:B------:R-:W-:Y:S03]  /*6160*/  LDSM.16.MT88.4 R72, [R192+0x2800] ;  /* 0x00280000c048783b */ /* 0x000fe60000004200 */
[C---:B--2---:R-:W-:Y:S01]  /*6170*/  HMMA.16816.F32 R32, R8.reuse, R16, R32 ;  /* 0x000000100820723c */ /* 0x044fe20000001820 */
[----:B------:R2:W4:Y:S07]  /*6180*/  MUFU.EX2 R17, R2 ;  /* 0x0000000200117308 */ /* 0x00052e0000000800 */
[C---:B------:R-:W-:Y:S08]  /*6190*/  HMMA.16816.F32 R84, R8.reuse, R20, R84 ;  /* 0x000000140854723c */ /* 0x040ff00000001854 */
[C---:B------:R-:W-:Y:S01]  /*61a0*/  HMMA.16816.F32 R28, R8.reuse, R30, R104 ;  /* 0x0000001e081c723c */ /* 0x040fe20000001868 */
[--C-:B--2---:R-:W-:Y:S01]  /*61b0*/  FFMA.FTZ R2, R158, c[0x0][0x2d0], -R0.reuse ;  /* 0x0000b4009e027a23 */ /* 0x104fe20000010800 */
[----:B------:R-:W-:Y:S03]  /*61c0*/  LDSM.16.MT88.4 R104, [R192+0x5800] ;  /* 0x00580000c068783b */ /* 0x000fe60000004200 */
[----:B------:R2:W-:Y:S03]  /*61d0*/  MUFU.EX2 R16, R2 ;  /* 0x0000000200107308 */ /* 0x0005e60000000800 */
[C---:B-----5:R-:W-:Y:S08]  /*61e0*/  HMMA.16816.F32 R40, R8.reuse, R24, R40 ;  /* 0x000000180828723c */ /* 0x060ff00000001828 */
[----:B------:R-:W-:Y:S01]  /*61f0*/  HMMA.16816.F32 R20, R8, R22, R88 ;  /* 0x000000160814723c */ /* 0x000fe20000001858 */
[----:B------:R-:W-:Y:S01]  /*6200*/  LDSM.16.MT88.4 R88, [R194+0x2800] ;  /* 0x00280000c258783b */ /* 0x000fe20000004200 */
[----:B--2---:R-:W-:-:S06]  /*6210*/  FFMA.FTZ R2, R157, c[0x0][0x2d0], -R0 ;  /* 0x0000b4009d027a23 */ /* 0x004fcc0000010800 */
[C---:B------:R-:W-:Y:S01]  /*6220*/  HMMA.16816.F32 R36, R8.reuse, R18, R36 ;  /* 0x000000120824723c */ /* 0x040fe20000001824 */
[----:B------:R2:W5:Y:S07]  /*6230*/  MUFU.EX2 R5, R2 ;  /* 0x0000000200057308 */ /* 0x00056e0000000800 */
[C---:B------:R-:W-:Y:S07]  /*6240*/  HMMA.16816.F32 R24, R8.reuse, R26, R64 ;  /* 0x0000001a0818723c */ /* 0x040fee0000001840 */
[----:B---3--:R-:W-:Y:S01]  /*6250*/  F2FP.PACK_AB R64, R110, R111 ;  /* 0x0000006f6e40723e */ /* 0x008fe200000000ff */
[C---:B-1----:R-:W-:Y:S01]  /*6260*/  HMMA.16816.F32 R48, R8.reuse, R12, R48 ;  /* 0x0000000c0830723c */ /* 0x042fe20000001830 */
[--C-:B--2---:R-:W-:Y:S01]  /*6270*/  FFMA.FTZ R2, R160, c[0x0][0x2d0], -R0.reuse ;  /* 0x0000b400a0027a23 */ /* 0x104fe20000010800 */
[----:B----4-:R-:W-:Y:S01]  /*6280*/  F2FP.PACK_AB R66, R17, R109 ;  /* 0x0000006d1142723e */ /* 0x010fe200000000ff */
[----:B------:R-:W-:Y:S01]  /*6290*/  FFMA.FTZ R0, R159, c[0x0][0x2d0], -R0 ;  /* 0x0000b4009f007a23 */ /* 0x000fe20000010800 */
[----:B-----5:R-:W-:Y:S01]  /*62a0*/  F2FP.PACK_AB R65, R5, R16 ;  /* 0x000000100541723e */ /* 0x020fe200000000ff */
[----:B------:R-:W-:Y:S03]  /*62b0*/  MUFU.EX2 R3, R2 ;  /* 0x0000000200037308 */ /* 0x000fe60000000800 */
[----:B------:R-:W-:Y:S01]  /*62c0*/  HMMA.16816.F32 R44, R8, R14, R44 ;  /* 0x0000000e082c723c */ /* 0x000fe2000000182c */
[----:B------:R-:W1:Y:S04]  /*62d0*/  LDSM.16.MT88.4 R8, [R194+0x5800] ;  /* 0x00580000c208783b */ /* 0x000e680000004200 */
        /* <DEDUP_REMOVED lines=58> */
[----:B------:R1:W-:Y:S03]  /*6680*/  STL [R1], R5 ;  /* 0x0000000501007387 */ /* 0x0003e60000100800 */
        /* <DEDUP_REMOVED lines=21> */
.L_x_1895:
[----:B------:R-:W-:-:S13]  /*67e0*/  ISETP.NE.AND P0, PT, R243, 0x1, PT ;  /* 0x00000001f300780c */ /* 0x000fda0003f05270 */
[----:B------:R-:W-:-:S05]  /*67f0*/  @P0 IMAD.HI.U32 R0, R2, c[0x0][0x330], RZ ;  /* 0x0000cc0002000a27 */ /* 0x000fca00078e00ff */
[----:B------:R-:W-:Y:S02]  /*6800*/  @P0 SHF.R.U32.HI R2, RZ, c[0x0][0x334], R0 ;  /* 0x0000cd00ff020a19 */ /* 0x000fe40000011600 */
.L_x_1896:
[----:B------:R-:W-:Y:S05]  /*6810*/  BSYNC B0 ;  /* 0x0000000000007941 */ /* 0x000fea0003800000 */
.L_x_1894:
[----:B------:R-:W-:-:S05]  /*6820*/  IMAD R2, R2, R243, c[0x0][0x32c] ;  /* 0x0000cb0002027624 */ /* 0x000fca00078e02f3 */
[----:B------:R-:W-:-:S05]  /*6830*/  IMNMX R3, R3, R2, PT ;  /* 0x0000000203037217 */ /* 0x000fca0003800200 */
.L_x_1893:
[----:B-1----:R-:W-:-:S05]  /*6840*/  IMAD.HI R3, R3, 0x2aaaaaab, RZ ;  /* 0x2aaaaaab03037827 */ /* 0x002fca00078e02ff */
        /* <DEDUP_REMOVED lines=9> */
.L_x_1906:
[----:B------:R-:W-:Y:S04]  /*68e0*/  DEPBAR.LE SB0, 0x0 ;  /* 0x000080000000791a */ /* 0x000fe80000000000 */
[----:B------:R-:W-:Y:S01]  /*68f0*/  WARPSYNC 0xffffffff ;  /* 0xffffffff00007948 */ /* 0x000fe20003800000 */
[----:B------:R-:W-:Y:S01]  /*6900*/  BAR.SYNC.DEFER_BLOCKING 0x0 ;  /* 0x0000000000007b1d */ /* 0x000fe20000010000 */
[----:B------:R-:W-:Y:S11]  /*6910*/  ISETP.GT.AND P6, PT, R223, R186, PT ;  /* 0x000000badf00720c */ /* 0x000ff60003fc4270 */
[----:B------:R-:W-:Y:S02]  /*6920*/  @!UPT UIADD3 URZ, URZ, URZ, URZ ;  /* 0x0000003f3f3ff290 */ /* 0x000fe4000fffe03f */
[----:B------:R-:W-:Y:S01]  /*6930*/  @!P6 SHF.R.S32.HI R0, RZ, 0x1f, R186 ;  /* 0x0000001fff00e819 */ /* 0x000fe200000114ba */
[----:B-1----:R-:W-:Y:S02]  /*6940*/  @!P6 IMAD.MOV.U32 R2, RZ, RZ, c[0x0][0x208] ;  /* 0x00008200ff02e624 */ /* 0x002fe400078e00ff */
[----:B------:R-:W-:Y:S02]  /*6950*/  @!P6 IMAD.MOV.U32 R3, RZ, RZ, 0x5 ;  /* 0x00000005ff03e424 */ /* 0x000fe400078e00ff */
[----:B------:R-:W-:Y:S02]  /*6960*/  @!P6 IMAD R0, R0, c[0x0][0x208], RZ ;  /* 0x000082000000ea24 */ /* 0x000fe400078e02ff */
[----:B------:R-:W-:Y:S01]  /*6970*/  @!P6 IMAD.WIDE.U32 R30, R186, c[0x0][0x208], RZ ;  /* 0x00008200ba1eea25 */ /* 0x000fe200078e00ff */
[----:B------:R-:W-:Y:S01]  /*6980*/  @!P6 SHF.L.U64.HI R29, R2, R3, c[0x0][0x20c] ;  /* 0x00008300021de619 */ /* 0x000fe20000010203 */
[----:B------:R-:W1:Y:S02]  /*6990*/  LDSM.16.M88.4 R8, [R189] ;  /* 0x00000000bd08783b */ /* 0x000e640000000200 */
[----:B------:R-:W-:Y:S01]  /*69a0*/  @!P6 IMAD R0, R186, c[0x0][0x20c], R0 ;  /* 0x00008300ba00ea24 */ /* 0x000fe200078e0200 */
[----:B------:R-:W-:Y:S01]  /*69b0*/  ULDC UR4, c[0x0][0x324] ;  /* 0x0000c90000047ab9 */ /* 0x000fe20000000800 */
[----:B------:R-:W-:Y:S01]  /*69c0*/  @!P6 IMAD.SHL.U32 R28, R2, 0x20, RZ ;  /* 0x00000020021ce824 */ /* 0x000fe200078e00ff */
[----:B------:R-:W-:Y:S01]  /*69d0*/  ULOP3.LUT UR4, URZ, UR4, URZ, 0x33, !UPT ;  /* 0x000000043f047292 */ /* 0x000fe2000f8e333f */
[----:B------:R-:W2:Y:S01]  /*69e0*/  LDSM.16.M88.4 R16, [R189+0x800] ;  /* 0x00080000bd10783b */ /* 0x000ea20000000200 */
[----:B------:R-:W-:Y:S02]  /*69f0*/  @!P6 IMAD.IADD R0, R31, 0x1, R0 ;  /* 0x000000011f00e824 */ /* 0x000fe400078e0200 */
[----:B------:R-:W-:Y:S02]  /*6a00*/  @!P6 IMAD.WIDE.U32 R2, R30, 0x60, R28 ;  /* 0x000000601e02e825 */ /* 0x000fe400078e001c */
[----:B------:R-:W3:Y:S02]  /*6a10*/  LDSM.16.M88.4 R24, [R189+0x1000] ;  /* 0x00100000bd18783b */ /* 0x000ee40000000200 */
[----:B------:R-:W-:Y:S01]  /*6a20*/  @!P6 IMAD R46, R0, 0x60, RZ ;  /* 0x00000060002ee824 */ /* 0x000fe200078e02ff */
[-C--:B------:R-:W-:Y:S01]  /*6a30*/  @!P6 IADD3 R31, P4, R224, R2.reuse, RZ ;  /* 0x00000002e01fe210 */ /* 0x080fe20007f9e0ff */
[----:B------:R-:W-:Y:S01]  /*6a40*/  @!P6 IMAD.MOV.U32 R36, RZ, RZ, R224 ;  /* 0x000000ffff24e224 */ /* 0x000fe200078e00e0 */
[----:B------:R-:W4:Y:S01]  /*6a50*/  LDL R214, [R1+0x18] ;  /* 0x0000180001d67983 */ /* 0x000f220000100800 */
[----:B------:R-:W-:Y:S01]  /*6a60*/  @!P6 IMAD.IADD R0, R46, 0x1, R3 ;  /* 0x000000012e00e824 */ /* 0x000fe200078e0203 */
[C---:B------:R-:W-:Y:S01]  /*6a70*/  @!P6 LEA R184, P0, R31.reuse, c[0x0][0x1f8], 0x1 ;  /* 0x00007e001fb8ea11 */ /* 0x040fe200078008ff */
[--C-:B------:R-:W-:Y:S02]  /*6a80*/  @!P6 IMAD.MOV.U32 R37, RZ, RZ, R228.reuse ;  /* 0x000000ffff25e224 */ /* 0x100fe400078e00e4 */
[----:B------:R-:W5:Y:S01]  /*6a90*/  LDSM.16.M88.4 R32, [R189+0x1800] ;  /* 0x00180000bd20783b */ /* 0x000f620000000200 */
[----:B------:R-:W-:Y:S02]  /*6aa0*/  @!P6 IMAD.X R3, R0, 0x1, R228, P4 ;  /* 0x000000010003e824 */ /* 0x000fe400020e06e4 */
[----:B------:R-:W-:Y:S02]  /*6ab0*/  @!P6 IMAD.WIDE.U32 R36, R30, 0x60, R36 ;  /* 0x000000601e24e825 */ /* 0x000fe400078e0024 */
[----:B------:R-:W4:Y:S01]  /*6ac0*/  LDL R212, [R1+0x1c] ;  /* 0x00001c0001d47983 */ /* 0x000f220000100800 */
[----:B------:R-:W-:Y:S01]  /*6ad0*/  @!P6 LEA.HI.X R185, R31, c[0x0][0x1fc], R3, 0x1, P0 ;  /* 0x00007f001fb9ea11 */ /* 0x000fe200000f0c03 */
[----:B------:R-:W-:Y:S01]  /*6ae0*/  @!P6 IMAD.IADD R37, R37, 0x1, R46 ;  /* 0x000000012525e824 */ /* 0x000fe200078e022e */
[-C--:B------:R-:W-:Y:S01]  /*6af0*/  @!P6 IADD3 R39, P0, R28, R2.reuse, RZ ;  /* 0x000000021c27e210 */ /* 0x080fe20007f1e0ff */
[----:B------:R-:W-:Y:S01]  /*6b00*/  @!P6 IMAD.SHL.U32 R47, R36, 0x2, RZ ;  /* 0x00000002242fe824 */ /* 0x000fe200078e00ff */
[----:B------:R-:W3:Y:S01]  /*6b10*/  LDSM.16.M88.4 R40, [R189+0x2000] ;  /* 0x00200000bd28783b */ /* 0x000ee20000000200 */
[----:B------:R-:W-:Y:S04]  /*6b20*/  @!P6 IADD3 R3, P4, R224, 0x40, RZ ;  /* 0x00000040e003e810 */ /* 0x000fe80007f9e0ff */
[----:B------:R-:W4:Y:S01]  /*6b30*/  LDL R187, [R1+0x10] ;  /* 0x0000100001bb7983 */ /* 0x000f220000100800 */
[----:B------:R-:W-:Y:S01]  /*6b40*/  @!P6 IADD3 R45, P5, R3, R2, RZ ;  /* 0x00000002032de210 */ /* 0x000fe20007fbe0ff */
[C---:B------:R-:W-:Y:S02]  /*6b50*/  @!P6 IMAD.X R2, R0.reuse, 0x1, R29, P0 ;  /* 0x000000010002e824 */ /* 0x040fe400000e061d */
[----:B------:R-:W-:Y:S01]  /*6b60*/  @!P6 IMAD.X R38, RZ, RZ, R228, P4 ;  /* 0x000000ffff26e224 */ /* 0x000fe200020e06e4 */
[C---:B-1----:R-:W-:Y:S01]  /*6b70*/  HMMA.16816.F32 R4, R120.reuse, R8, RZ ;  /* 0x000000087804723c */ /* 0x042fe200000018ff */
[----:B------:R-:W1:Y:S02]  /*6b80*/  LDSM.16.M88.4 R48, [R189+0x2800] ;  /* 0x00280000bd30783b */ /* 0x000e640000000200 */
[C---:B------:R-:W-:Y:S02]  /*6b90*/  @!P6 IADD3 R44, P4, R39.reuse, R3, RZ ;  /* 0x00000003272ce210 */ /* 0x040fe40007f9e0ff */
[----:B------:R-:W-:Y:S01]  /*6ba0*/  @!P6 IADD3 R3, P0, R39, R224, RZ ;  /* 0x000000e02703e210 */ /* 0x000fe20007f1e0ff */
[----:B------:R-:W1:Y:S01]  /*6bb0*/  LDSM.16.M88.4 R128, [R195] ;  /* 0x00000000c380783b */ /* 0x000e620000000200 */
[--C-:B------:R-:W-:Y:S01]  /*6bc0*/  @!P6 IMAD.X R39, R0, 0x1, R38.reuse, P5 ;  /* 0x000000010027e824 */ /* 0x100fe200028e0626 */
[C---:B------:R-:W-:Y:S01]  /*6bd0*/  HMMA.16816.F32 R8, R120.reuse, R10, RZ ;  /* 0x0000000a7808723c */ /* 0x040fe200000018ff */
[C---:B------:R-:W-:Y:S02]  /*6be0*/  @!P6 LEA R160, P5, R45.reuse, c[0x0][0x1f8], 0x1 ;  /* 0x00007e002da0ea11 */ /* 0x040fe400078a08ff */
[----:B------:R-:W1:Y:S01]  /*6bf0*/  LDSM.16.M88.4 R132, [R206] ;  /* 0x00000000ce84783b */ /* 0x000e620000000200 */
[C---:B------:R-:W-:Y:S01]  /*6c00*/  @!P6 IMAD.X R38, R2.reuse, 0x1, R38, P4 ;  /* 0x000000010226e824 */ /* 0x040fe200020e0626 */
[----:B------:R-:W-:Y:S01]  /*6c10*/  @!P6 LEA.HI.X R161, R45, c[0x0][0x1fc], R39, 0x1, P5 ;  /* 0x00007f002da1ea11 */ /* 0x000fe200028f0c27 */
[----:B------:R-:W-:Y:S01]  /*6c20*/  @!P6 IMAD.X R2, R2, 0x1, R228, P0 ;  /* 0x000000010202e824 */ /* 0x000fe200000e06e4 */
[C---:B------:R-:W-:Y:S01]  /*6c30*/  @!P6 LEA R158, P0, R44.reuse, c[0x0][0x1f8], 0x1 ;  /* 0x00007e002c9eea11 */ /* 0x040fe200078008ff */
[C---:B--2---:R-:W-:Y:S01]  /*6c40*/  HMMA.16816.F32 R12, R120.reuse, R16, RZ ;  /* 0x00000010780c723c */ /* 0x044fe200000018ff */
[----:B------:R-:W2:Y:S03]  /*6c50*/  LDSM.16.M88.4 R136, [R205] ;  /* 0x00000000cd88783b */ /* 0x000ea60000000200 */
[----:B------:R-:W-:Y:S02]  /*6c60*/  @!P6 LEA.HI.X R159, R44, c[0x0][0x1fc], R38, 0x1, P0 ;  /* 0x00007f002c9fea11 */ /* 0x000fe400000f0c26 */
[----:B------:R-:W1:Y:S01]  /*6c70*/  LDSM.16.M88.4 R140, [R204] ;  /* 0x00000000cc8c783b */ /* 0x000e620000000200 */
[C---:B------:R-:W-:Y:S01]  /*6c80*/  @!P6 LEA R162, P4, R3.reuse, c[0x0][0x1f8], 0x1 ;  /* 0x00007e0003a2ea11 */ /* 0x040fe200078808ff */
[C---:B------:R-:W-:Y:S01]  /*6c90*/  HMMA.16816.F32 R16, R120.reuse, R18, RZ ;  /* 0x000000127810723c */ /* 0x040fe200000018ff */
[----:B------:R-:W-:Y:S02]  /*6ca0*/  @!P6 ISETP.GE.AND P0, PT, R246, c[0x0][0x1d4], PT ;  /* 0x00007500f600ea0c */ /* 0x000fe40003f06270 */
[----:B------:R-:W1:Y:S01]  /*6cb0*/  LDSM.16.M88.4 R144, [R203] ;  /* 0x00000000cb90783b */ /* 0x000e620000000200 */
[----:B------:R-:W-:Y:S02]  /*6cc0*/  @!P6 LEA.HI.X R163, R3, c[0x0][0x1fc], R2, 0x1, P4 ;  /* 0x00007f0003a3ea11 */ /* 0x000fe400020f0c02 */
[C---:B------:R-:W-:Y:S02]  /*6cd0*/  @!P6 IADD3 R2, P4, R47.reuse, c[0x0][0x1f8], RZ ;  /* 0x00007e002f02ea10 */ /* 0x040fe40007f9e0ff */
[C---:B---3--:R-:W-:Y:S01]  /*6ce0*/  HMMA.16816.F32 R20, R120.reuse, R24, RZ ;  /* 0x000000187814723c */ /* 0x048fe200000018ff */
[----:B------:R-:W3:Y:S03]  /*6cf0*/  LDSM.16.M88.4 R148, [R202] ;  /* 0x00000000ca94783b */ /* 0x000ee60000000200 */
[----:B------:R-:W-:Y:S04]  /*6d00*/  @!P6 SHF.L.U64.HI R0, R36, 0x1, R37 ;  /* 0x000000012400e819 */ /* 0x000fe80000010225 */
[C---:B------:R-:W-:Y:S01]  /*6d10*/  HMMA.16816.F32 R24, R120.reuse, R26, RZ ;  /* 0x0000001a7818723c */ /* 0x040fe200000018ff */
[----:B------:R-:W-:Y:S05]  /*6d20*/  @!P6 IADD3.X R3, R0, c[0x0][0x1fc], RZ, P4, !PT ;  /* 0x00007f000003ea10 */ /* 0x000fea00027fe4ff */
[----:B------:R-:W-:Y:S01]  /*6d30*/  @!PT LDS RZ, [RZ] ;  /* 0x00000000fffff984 */ /* 0x000fe20000000800 */
[----:B------:R-:W-:Y:S01]  /*6d40*/  @!PT LDS RZ, [RZ] ;  /* 0x00000000fffff984 */ /* 0x000fe20000000800 */
[----:B------:R-:W-:Y:S01]  /*6d50*/  @!PT LDS RZ, [RZ] ;  /* 0x00000000fffff984 */ /* 0x000fe20000000800 */
[----:B------:R1:W-:Y:S02]  /*6d60*/  @!P6 LDGSTS.E.BYPASS.LTC128B.128 [R213+0x100], [R2.64], !P0 ;  /* 0x0010000002d5efae */ /* 0x0003e4000c101d48 */
[C---:B-----5:R-:W-:Y:S08]  /*6d70*/  HMMA.16816.F32 R28, R120.reuse, R32, RZ ;  /* 0x00000020781c723c */ /* 0x060ff000000018ff */
[C---:B------:R-:W-:Y:S08]  /*6d80*/  HMMA.16816.F32 R32, R120.reuse, R34, RZ ;  /* 0x000000227820723c */ /* 0x040ff000000018ff */
[C---:B------:R-:W-:Y:S07]  /*6d90*/  HMMA.16816.F32 R36, R120.reuse, R40, RZ ;  /* 0x000000287824723c */ /* 0x040fee00000018ff */
[----:B------:R-:W-:Y:S05]  /*6da0*/  @!P6 IADD3 R40, P5, R47, 0x80, RZ ;  /* 0x000000802f28e810 */ /* 0x000fea0007fbe0ff */
[----:B------:R-:W-:Y:S02]  /*6db0*/  @!P6 IADD3 R156, P4, R40, c[0x0][0x1f8], RZ ;  /* 0x00007e00289cea10 */ /* 0x000fe40007f9e0ff */
[C---:B------:R-:W-:Y:S02]  /*6dc0*/  HMMA.16816.F32 R40, R120.reuse, R42, RZ ;  /* 0x0000002a7828723c */ /* 0x040fe400000018ff */
[----:B------:R-:W-:Y:S05]  /*6dd0*/  @!P6 IADD3.X R157, RZ, c[0x0][0x1fc], R0, P4, P5 ;  /* 0x00007f00ff9dea10 */ /* 0x000fea00027ea400 */
[----:B------:R5:W-:Y:S01]  /*6de0*/  @!P6 LDGSTS.E.BYPASS.LTC128B.128 [R213+0x3100], [R156.64], !P3 ;  /* 0x031000009cd5efae */ /* 0x000be2000d901d48 */
[C---:B-1----:R-:W-:Y:S04]  /*6df0*/  HMMA.16816.F32 R44, R120.reuse, R48, RZ ;  /* 0x00000030782c723c */ /* 0x042fe800000018ff */
[----:B------:R1:W-:Y:S04]  /*6e00*/  @!P6 LDGSTS.E.BYPASS.LTC128B.128 [R213+0x1100], [R184.64], !P0 ;  /* 0x01100000b8d5efae */ /* 0x0003e8000c101d48 */
[----:B------:R-:W-:Y:S01]  /*6e10*/  HMMA.16816.F32 R48, R120, R50, RZ ;  /* 0x000000327830723c */ /* 0x000fe200000018ff */
[----:B------:R1:W-:Y:S05]  /*6e20*/  @!P6 LDGSTS.E.BYPASS.LTC128B.128 [R213+0x4100], [R160.64], !P3 ;  /* 0x04100000a0d5efae */ /* 0x0003ea000d901d48 */
[----:B------:R1:W-:Y:S02]  /*6e30*/  @!P6 LDGSTS.E.BYPASS.LTC128B.128 [R213+0x2100], [R162.64], !P0 ;  /* 0x02100000a2d5efae */ /* 0x0003e4000c101d48 */
[C---:B------:R-:W-:Y:S03]  /*6e40*/  HMMA.16816.F32 R4, R124.reuse, R128, R4 ;  /* 0x000000807c04723c */ /* 0x040fe60000001804 */
[----:B------:R5:W-:Y:S02]  /*6e50*/  @!P6 LDGSTS.E.BYPASS.LTC128B.128 [R213+0x5100], [R158.64], !P3 ;  /* 0x051000009ed5efae */ /* 0x000be4000d901d48 */
[C---:B------:R-:W-:Y:S03]  /*6e60*/  ISETP.GT.AND P6, PT, R186.reuse, R223, PT ;  /* 0x000000dfba00720c */ /* 0x040fe60003fc4270 */
[C---:B------:R-:W-:Y:S01]  /*6e70*/  HMMA.16816.F32 R8, R124.reuse, R130, R8 ;  /* 0x000000827c08723c */ /* 0x040fe20000001808 */
[----:B------:R-:W-:Y:S05]  /*6e80*/  LDSM.16.M88.4 R128, [R193+0x1000] ;  /* 0x00100000c180783b */ /* 0x000fea0000000200 */
[----:B------:R-:W0:Y:S02]  /*6e90*/  LDGDEPBAR ;  /* 0x00000000000079af */ /* 0x000e240000000000 */
[C---:B------:R-:W-:Y:S04]  /*6ea0*/  HMMA.16816.F32 R12, R124.reuse, R132, R12 ;  /* 0x000000847c0c723c */ /* 0x040fe8000000180c */
[----:B------:R-:W-:Y:S01]  /*6eb0*/  @P6 IADD3 R0, R186, -0x1, RZ ;  /* 0xffffffffba006810 */ /* 0x000fe20007ffe0ff */
[----:B------:R-:W-:Y:S02]  /*6ec0*/  @P6 IMAD.MOV.U32 R3, RZ, RZ, c[0x0][0x1e0] ;  /* 0x00007800ff036624 */ /* 0x000fe400078e00ff */
[----:B------:R-:W-:Y:S01]  /*6ed0*/  @P6 IMAD.MOV.U32 R108, RZ, RZ, 0x5 ;  /* 0x00000005ff6c6424 */ /* 0x000fe200078e00ff */
[C---:B------:R-:W-:Y:S01]  /*6ee0*/  HMMA.16816.F32 R16, R124.reuse, R134, R16 ;  /* 0x000000867c10723c */ /* 0x040fe20000001810 */
[----:B-1----:R-:W-:Y:S03]  /*6ef0*/  LDSM.16.M88.4 R160, [R193+0x800] ;  /* 0x00080000c1a0783b */ /* 0x002fe60000000200 */
[----:B------:R-:W-:Y:S02]  /*6f00*/  @P6 SHF.R.S32.HI R2, RZ, 0x1f, R0 ;  /* 0x0000001fff026819 */ /* 0x000fe40000011400 */
[----:B-----5:R-:W1:Y:S02]  /*6f10*/  LDSM.16.M88.4 R156, [R193] ;  /* 0x00000000c19c783b */ /* 0x020e640000000200 */
[C---:B--2---:R-:W-:Y:S03]  /*6f20*/  HMMA.16816.F32 R20, R124.reuse, R136, R20 ;  /* 0x000000887c14723c */ /* 0x044fe60000001814 */
[----:B------:R-:W2:Y:S01]  /*6f30*/  LDSM.16.M88.4 R132, [R193+0x1800] ;  /* 0x00180000c184783b */ /* 0x000ea20000000200 */
[----:B------:R-:W-:Y:S04]  /*6f40*/  @P6 IMAD R2, R2, c[0x0][0x1e0], RZ ;  /* 0x0000780002026a24 */ /* 0x000fe800078e02ff */
[C---:B------:R-:W-:Y:S01]  /*6f50*/  HMMA.16816.F32 R24, R124.reuse, R138, R24 ;  /* 0x0000008a7c18723c */ /* 0x040fe20000001818 */
[----:B------:R-:W5:Y:S03]  /*6f60*/  LDSM.16.M88.4 R136, [R193+0x2000] ;  /* 0x00200000c188783b */ /* 0x000f660000000200 */
[C---:B------:R-:W-:Y:S04]  /*6f70*/  @P6 IMAD R2, R0.reuse, c[0x0][0x1e4], R2 ;  /* 0x0000790000026a24 */ /* 0x040fe800078e0202 */
[C---:B------:R-:W-:Y:S08]  /*6f80*/  HMMA.16816.F32 R28, R124.reuse, R140, R28 ;  /* 0x0000008c7c1c723c */ /* 0x040ff0000000181c */
[C---:B------:R-:W-:Y:S01]  /*6f90*/  HMMA.16816.F32 R32, R124.reuse, R142, R32 ;  /* 0x0000008e7c20723c */ /* 0x040fe20000001820 */
[----:B------:R-:W2:Y:S07]  /*6fa0*/  LDSM.16.M88.4 R140, [R193+0x2800] ;  /* 0x00280000c18c783b */ /* 0x000eae0000000200 */
[C---:B------:R-:W-:Y:S08]  /*6fb0*/  HMMA.16816.F32 R36, R124.reuse, R144, R36 ;  /* 0x000000907c24723c */ /* 0x040ff00000001824 */
[C---:B------:R-:W-:Y:S01]  /*6fc0*/  HMMA.16816.F32 R40, R124.reuse, R146, R40 ;  /* 0x000000927c28723c */ /* 0x040fe20000001828 */
[----:B------:R-:W2:Y:S07]  /*6fd0*/  LDSM.16.M88.4 R144, [R190] ;  /* 0x00000000be90783b */ /* 0x000eae0000000200 */
[C---:B---3--:R-:W-:Y:S08]  /*6fe0*/  HMMA.16816.F32 R44, R124.reuse, R148, R44 ;  /* 0x000000947c2c723c */ /* 0x048ff0000000182c */
[----:B------:R-:W-:Y:S01]  /*6ff0*/  HMMA.16816.F32 R48, R124, R150, R48 ;  /* 0x000000967c30723c */ /* 0x000fe20000001830 */
[----:B------:R-:W-:Y:S07]  /*7000*/  LDSM.16.M88.4 R148, [R190+0x1000] ;  /* 0x00100000be94783b */ /* 0x000fee0000000200 */
        /* <DEDUP_REMOVED lines=8> */
[----:B------:R-:W1:Y:S07]  /*7090*/  LDSM.16.M88.4 R128, [R190+0x800] ;  /* 0x00080000be80783b */ /* 0x000e6e0000000200 */
[C---:B--2---:R-:W-:Y:S08]  /*70a0*/  HMMA.16816.F32 R28, R152.reuse, R132, R28 ;  /* 0x00000084981c723c */ /* 0x044ff0000000181c */
[C---:B------:R-:W-:Y:S01]  /*70b0*/  HMMA.16816.F32 R32, R152.reuse, R134, R32 ;  /* 0x000000869820723c */ /* 0x040fe20000001820 */
[----:B------:R-:W2:Y:S07]  /*70c0*/  LDSM.16.M88.4 R132, [R190+0x1800] ;  /* 0x00180000be84783b */ /* 0x000eae0000000200 */
[C---:B-----5:R-:W-:Y:S08]  /*70d0*/  HMMA.16816.F32 R36, R152.reuse, R136, R36 ;  /* 0x000000889824723c */ /* 0x060ff00000001824 */
[C---:B------:R-:W-:Y:S01]  /*70e0*/  HMMA.16816.F32 R40, R152.reuse, R138, R40 ;  /* 0x0000008a9828723c */ /* 0x040fe20000001828 */
[----:B------:R-:W3:Y:S07]  /*70f0*/  LDSM.16.M88.4 R136, [R190+0x2000] ;  /* 0x00200000be88783b */ /* 0x000eee0000000200 */
[C---:B------:R-:W-:Y:S08]  /*7100*/  HMMA.16816.F32 R44, R152.reuse, R140, R44 ;  /* 0x0000008c982c723c */ /* 0x040ff0000000182c */
[----:B------:R-:W-:Y:S01]  /*7110*/  HMMA.16816.F32 R48, R152, R142, R48 ;  /* 0x0000008e9830723c */ /* 0x000fe20000001830 */
[----:B------:R-:W5:Y:S07]  /*7120*/  LDSM.16.M88.4 R140, [R189+0x3800] ;  /* 0x00380000bd8c783b */ /* 0x000f6e0000000200 */
[C---:B------:R-:W-:Y:S08]  /*7130*/  HMMA.16816.F32 R4, R164.reuse, R144, R4 ;  /* 0x00000090a404723c */ /* 0x040ff00000001804 */
[C---:B------:R-:W-:Y:S01]  /*7140*/  HMMA.16816.F32 R8, R164.reuse, R146, R8 ;  /* 0x00000092a408723c */ /* 0x040fe20000001808 */
[----:B------:R-:W-:Y:S07]  /*7150*/  LDSM.16.M88.4 R144, [R189+0x4800] ;  /* 0x00480000bd90783b */ /* 0x000fee0000000200 */
[C---:B-1----:R-:W-:Y:S08]  /*7160*/  HMMA.16816.F32 R12, R164.reuse, R128, R12 ;  /* 0x00000080a40c723c */ /* 0x042ff0000000180c */
[C---:B------:R-:W-:Y:S01]  /*7170*/  HMMA.16816.F32 R16, R164.reuse, R130, R16 ;  /* 0x00000082a410723c */ /* 0x040fe20000001810 */
[----:B------:R-:W1:Y:S07]  /*7180*/  LDSM.16.M88.4 R128, [R189+0x4000] ;  /* 0x00400000bd80783b */ /* 0x000e6e0000000200 */
[C---:B------:R-:W-:Y:S08]  /*7190*/  HMMA.16816.F32 R20, R164.reuse, R148, R20 ;  /* 0x00000094a414723c */ /* 0x040ff00000001814 */
[C---:B------:R-:W-:Y:S01]  /*71a0*/  HMMA.16816.F32 R24, R164.reuse, R150, R24 ;  /* 0x00000096a418723c */ /* 0x040fe20000001818 */
[----:B------:R-:W1:Y:S07]  /*71b0*/  LDSM.16.M88.4 R148, [R189+0x5000] ;  /* 0x00500000bd94783b */ /* 0x000e6e0000000200 */
[C---:B--2---:R-:W-:Y:S08]  /*71c0*/  HMMA.16816.F32 R28, R164.reuse, R132, R28 ;  /* 0x00000084a41c723c */ /* 0x044ff0000000181c */
[C---:B------:R-:W-:Y:S01]  /*71d0*/  HMMA.16816.F32 R32, R164.reuse, R134, R32 ;  /* 0x00000086a420723c */ /* 0x040fe20000001820 */
[----:B------:R-:W2:Y:S07]  /*71e0*/  LDSM.16.M88.4 R132, [R189+0x5800] ;  /* 0x00580000bd84783b */ /* 0x000eae0000000200 */
[C---:B---3--:R-:W-:Y:S08]  /*71f0*/  HMMA.16816.F32 R36, R164.reuse, R136, R36 ;  /* 0x00000088a424723c */ /* 0x048ff00000001824 */
[C---:B------:R-:W-:Y:S01]  /*7200*/  HMMA.16816.F32 R40, R164.reuse, R138, R40 ;  /* 0x0000008aa428723c */ /* 0x040fe20000001828 */
[----:B------:R-:W3:Y:S07]  /*7210*/  LDSM.16.M88.4 R136, [R201] ;  /* 0x00000000c988783b */ /* 0x000eee0000000200 */
[C---:B------:R-:W-:Y:S08]  /*7220*/  HMMA.16816.F32 R44, R164.reuse, R156, R44 ;  /* 0x0000009ca42c723c */ /* 0x040ff0000000182c */
[----:B------:R-:W-:Y:S01]  /*7230*/  HMMA.16816.F32 R48, R164, R158, R48 ;  /* 0x0000009ea430723c */ /* 0x000fe20000001830 */
[----:B------:R-:W2:Y:S07]  /*7240*/  LDSM.16.M88.4 R156, [R200] ;  /* 0x00000000c89c783b */ /* 0x000eae0000000200 */
[C---:B------:R-:W-:Y:S08]  /*7250*/  HMMA.16816.F32 R4, R168.reuse, R160, R4 ;  /* 0x000000a0a804723c */ /* 0x040ff00000001804 */
[C---:B------:R-:W-:Y:S01]  /*7260*/  HMMA.16816.F32 R8, R168.reuse, R162, R8 ;  /* 0x000000a2a808723c */ /* 0x040fe20000001808 */
[----:B------:R-:W-:Y:S07]  /*7270*/  LDSM.16.M88.4 R160, [R193+0x5800] ;  /* 0x00580000c1a0783b */ /* 0x000fee0000000200 */
        /* <DEDUP_REMOVED lines=11> */
[----:B------:R-:W-:Y:S07]  /*7330*/  LDSM.16.M88.4 R148, [R193+0x3800] ;  /* 0x00380000c194783b */ /* 0x000fee0000000200 */
[C---:B--2---:R-:W-:Y:S08]  /*7340*/  HMMA.16816.F32 R44, R168.reuse, R132, R44 ;  /* 0x00000084a82c723c */ /* 0x044ff0000000182c */
[----:B------:R-:W-:Y:S01]  /*7350*/  HMMA.16816.F32 R48, R168, R134, R48 ;  /* 0x00000086a830723c */ /* 0x000fe20000001830 */
[----:B------:R-:W2:Y:S07]  /*7360*/  LDSM.16.M88.4 R132, [R196] ;  /* 0x00000000c484783b */ /* 0x000eae0000000200 */
[C---:B---3--:R-:W-:Y:S08]  /*7370*/  HMMA.16816.F32 R4, R172.reuse, R136, R4 ;  /* 0x00000088ac04723c */ /* 0x048ff00000001804 */
[C---:B------:R-:W-:Y:S01]  /*7380*/  HMMA.16816.F32 R8, R172.reuse, R138, R8 ;  /* 0x0000008aac08723c */ /* 0x040fe20000001808 */
[----:B------:R-:W3:Y:S07]  /*7390*/  LDSM.16.M88.4 R136, [R193+0x3000] ;  /* 0x00300000c188783b */ /* 0x000eee0000000200 */
        /* <DEDUP_REMOVED lines=17> */
[----:B------:R-:W-:Y:S07]  /*74b0*/  LDSM.16.M88.4 R136, [R190+0x4800] ;  /* 0x00480000be88783b */ /* 0x000fee0000000200 */
[C---:B------:R-:W-:Y:S08]  /*74c0*/  HMMA.16816.F32 R12, R176.reuse, R148, R12 ;  /* 0x00000094b00c723c */ /* 0x040ff0000000180c */
[C---:B------:R-:W-:Y:S08]  /*74d0*/  HMMA.16816.F32 R16, R176.reuse, R150, R16 ;  /* 0x00000096b010723c */ /* 0x040ff00000001810 */
[C---:B-----5:R-:W-:Y:S07]  /*74e0*/  HMMA.16816.F32 R20, R176.reuse, R140, R20 ;  /* 0x0000008cb014723c */ /* 0x060fee0000001814 */
[C---:B------:R-:W-:Y:S01]  /*74f0*/  @P6 SHF.L.U64.HI R141, R3.reuse, R108, c[0x0][0x1e4] ;  /* 0x00007900038d6619 */ /* 0x040fe2000001026c */
[C---:B------:R-:W-:Y:S04]  /*7500*/  HMMA.16816.F32 R24, R176.reuse, R142, R24 ;  /* 0x0000008eb018723c */ /* 0x040fe80000001818 */
[----:B------:R-:W-:Y:S03]  /*7510*/  @P6 IMAD.SHL.U32 R140, R3, 0x20, RZ ;  /* 0x00000020038c6824 */ /* 0x000fe600078e00ff */
[----:B------:R-:W-:Y:S01]  /*7520*/  @P6 IMAD.WIDE.U32 R142, R0, c[0x0][0x1e0], RZ ;  /* 0x00007800008e6a25 */ /* 0x000fe200078e00ff */
[C---:B-1----:R-:W-:Y:S04]  /*7530*/  HMMA.16816.F32 R28, R176.reuse, R128, R28 ;  /* 0x00000080b01c723c */ /* 0x042fe8000000181c */
[----:B------:R-:W-:Y:S02]  /*7540*/  @P6 IMAD.IADD R0, R143, 0x1, R2 ;  /* 0x000000018f006824 */ /* 0x000fe400078e0202 */
[----:B------:R-:W-:Y:S02]  /*7550*/  @P6 IMAD.WIDE.U32 R2, R142, 0x60, R140 ;  /* 0x000000608e026825 */ /* 0x000fe400078e008c */
[C---:B------:R-:W-:Y:S01]  /*7560*/  HMMA.16816.F32 R32, R176.reuse, R130, R32 ;  /* 0x00000082b020723c */ /* 0x040fe20000001820 */
[----:B------:R-:W1:Y:S03]  /*7570*/  LDSM.16.M88.4 R128, [R190+0x4000] ;  /* 0x00400000be80783b */ /* 0x000e660000000200 */
[----:B------:R-:W-:Y:S01]  /*7580*/  @P6 IMAD R111, R0, 0x60, RZ ;  /* 0x00000060006f6824 */ /* 0x000fe200078e02ff */
[-C--:B------:R-:W-:Y:S03]  /*7590*/  @P6 IADD3 R108, P4, R226, R2.reuse, RZ ;  /* 0x00000002e26c6210 */ /* 0x080fe60007f9e0ff */
[C---:B------:R-:W-:Y:S04]  /*75a0*/  HMMA.16816.F32 R36, R176.reuse, R156, R36 ;  /* 0x0000009cb024723c */ /* 0x040fe80000001824 */
[----:B------:R-:W-:Y:S04]  /*75b0*/  @P6 IMAD.IADD R0, R111, 0x1, R3 ;  /* 0x000000016f006824 */ /* 0x000fe800078e0203 */
[C---:B------:R-:W-:Y:S01]  /*75c0*/  HMMA.16816.F32 R40, R176.reuse, R158, R40 ;  /* 0x0000009eb028723c */ /* 0x040fe20000001828 */
[----:B------:R-:W3:Y:S07]  /*75d0*/  LDL R159, [R1+0x8] ;  /* 0x00000800019f7983 */ /* 0x000eee0000100800 */
[C---:B------:R-:W-:Y:S08]  /*75e0*/  HMMA.16816.F32 R44, R176.reuse, R160, R44 ;  /* 0x000000a0b02c723c */ /* 0x040ff0000000182c */
[----:B------:R-:W-:Y:S01]  /*75f0*/  HMMA.16816.F32 R48, R176, R162, R48 ;  /* 0x000000a2b030723c */ /* 0x000fe20000001830 */
[----:B------:R-:W3:Y:S07]  /*7600*/  LDL R162, [R1+0xc] ;  /* 0x00000c0001a27983 */ /* 0x000eee0000100800 */
[C---:B------:R-:W-:Y:S08]  /*7610*/  HMMA.16816.F32 R4, R180.reuse, R144, R4 ;  /* 0x00000090b404723c */ /* 0x040ff00000001804 */
[C---:B------:R-:W-:Y:S07]  /*7620*/  HMMA.16816.F32 R8, R180.reuse, R146, R8 ;  /* 0x00000092b408723c */ /* 0x040fee0000001808 */
[----:B------:R-:W-:Y:S01]  /*7630*/  @P6 LEA R146, P0, R108, c[0x0][0x1c8], 0x1 ;  /* 0x000072006c926a11 */ /* 0x000fe200078008ff */
[C---:B--2---:R-:W-:Y:S08]  /*7640*/  HMMA.16816.F32 R12, R180.reuse, R132, R12 ;  /* 0x00000084b40c723c */ /* 0x044ff0000000180c */
[C---:B------:R-:W-:Y:S01]  /*7650*/  HMMA.16816.F32 R16, R180.reuse, R134, R16 ;  /* 0x00000086b410723c */ /* 0x040fe20000001810 */
[----:B------:R-:W2:Y:S07]  /*7660*/  LDSM.16.M88.4 R132, [R190+0x5000] ;  /* 0x00500000be84783b */ /* 0x000eae0000000200 */
[C---:B-1----:R-:W-:Y:S07]  /*7670*/  HMMA.16816.F32 R20, R180.reuse, R128, R20 ;  /* 0x00000080b414723c */ /* 0x042fee0000001814 */
[----:B------:R-:W-:Y:S01]  /*7680*/  @P6 IMAD.MOV.U32 R128, RZ, RZ, R226 ;  /* 0x000000ffff806224 */ /* 0x000fe200078e00e2 */
[C---:B------:R-:W-:Y:S04]  /*7690*/  HMMA.16816.F32 R24, R180.reuse, R130, R24 ;  /* 0x00000082b418723c */ /* 0x040fe80000001818 */
[--C-:B------:R-:W-:Y:S03]  /*76a0*/  @P6 IMAD.MOV.U32 R129, RZ, RZ, R229.reuse ;  /* 0x000000ffff816224 */ /* 0x100fe600078e00e5 */
[----:B------:R-:W-:Y:S01]  /*76b0*/  @P6 IMAD.X R130, R0, 0x1, R229, P4 ;  /* 0x0000000100826824 */ /* 0x000fe200020e06e5 */
[C---:B------:R-:W-:Y:S04]  /*76c0*/  HMMA.16816.F32 R28, R180.reuse, R136, R28 ;  /* 0x00000088b41c723c */ /* 0x040fe8000000181c */
[----:B------:R-:W-:Y:S01]  /*76d0*/  @P6 IMAD.WIDE.U32 R128, R142, 0x60, R128 ;  /* 0x000000608e806825 */ /* 0x000fe200078e0080 */
[----:B------:R-:W-:Y:S02]  /*76e0*/  @P6 LEA.HI.X R147, R108, c[0x0][0x1cc], R130, 0x1, P0 ;  /* 0x000073006c936a11 */ /* 0x000fe400000f0c82 */
[----:B------:R-:W-:Y:S01]  /*76f0*/  @P6 IADD3 R3, P4, R226, 0x40, RZ ;  /* 0x00000040e2036810 */ /* 0x000fe20007f9e0ff */
[----:B------:R-:W-:Y:S01]  /*7700*/  @P6 IMAD.IADD R108, R129, 0x1, R111 ;  /* 0x00000001816c6824 */ /* 0x000fe200078e026f */
[-C--:B------:R-:W-:Y:S01]  /*7710*/  @P6 IADD3 R137, P0, R140, R2.reuse, RZ ;  /* 0x000000028c896210 */ /* 0x080fe20007f1e0ff */
[C---:B------:R-:W-:Y:S03]  /*7720*/  HMMA.16816.F32 R32, R180.reuse, R138, R32 ;  /* 0x0000008ab420723c */ /* 0x040fe60000001820 */
[C---:B------:R-:W-:Y:S01]  /*7730*/  @P6 SHF.L.U64.HI R145, R128.reuse, 0x1, R108 ;  /* 0x0000000180916819 */ /* 0x040fe2000001026c */
[----:B------:R-:W-:Y:S01]  /*7740*/  @P6 IMAD.SHL.U32 R144, R128, 0x2, RZ ;  /* 0x0000000280906824 */ /* 0x000fe200078e00ff */
[----:B------:R-:W-:Y:S01]  /*7750*/  @P6 IADD3 R111, P5, R3, R2, RZ ;  /* 0x00000002036f6210 */ /* 0x000fe20007fbe0ff */
[----:B------:R-:W1:Y:S01]  /*7760*/  LDSM.16.M88.4 R128, [R190+0x5800] ;  /* 0x00580000be80783b */ /* 0x000e620000000200 */
[----:B------:R-:W-:Y:S01]  /*7770*/  @P6 IMAD.X R108, RZ, RZ, R229, P4 ;  /* 0x000000ffff6c6224 */ /* 0x000fe200020e06e5 */
[----:B------:R-:W-:Y:S04]  /*7780*/  DEPBAR.LE SB0, 0x0 ;  /* 0x000080000000791a */ /* 0x000fe80000000000 */
[----:B------:R-:W-:Y:S01]  /*7790*/  BAR.SYNC.DEFER_BLOCKING 0x0 ;  /* 0x0000000000007b1d */ /* 0x000fe20000010000 */
[C---:B------:R-:W-:Y:S01]  /*77a0*/  @P6 IADD3 R136, P4, R137.reuse, R3, RZ ;  /* 0x0000000389886210 */ /* 0x040fe20007f9e0ff */
[C---:B------:R-:W-:Y:S01]  /*77b0*/  @P6 IMAD.X R2, R0.reuse, 0x1, R141, P0 ;  /* 0x0000000100026824 */ /* 0x040fe200000e068d */
[----:B------:R-:W-:Y:S01]  /*77c0*/  @P6 IADD3 R3, P0, R137, R226, RZ ;  /* 0x000000e289036210 */ /* 0x000fe20007f1e0ff */
[--C-:B------:R-:W-:Y:S01]  /*77d0*/  @P6 IMAD.X R0, R0, 0x1, R108.reuse, P5 ;  /* 0x0000000100006824 */ /* 0x100fe200028e066c */
[C---:B--2---:R-:W-:Y:S05]  /*77e0*/  HMMA.16816.F32 R36, R180.reuse, R132, R36 ;  /* 0x00000084b424723c */ /* 0x044fea0000001824 */
[C---:B------:R-:W-:Y:S01]  /*77f0*/  @P6 IMAD.X R108, R2.reuse, 0x1, R108, P4 ;  /* 0x00000001026c6824 */ /* 0x040fe200020e066c */
[----:B------:R-:W-:Y:S01]  /*7800*/  @P6 LEA R140, P4, R3, c[0x0][0x1c8], 0x1 ;  /* 0x00007200038c6a11 */ /* 0x000fe200078808ff */
[----:B------:R-:W-:Y:S01]  /*7810*/  @P6 IMAD.X R2, R2, 0x1, R229, P0 ;  /* 0x0000000102026824 */ /* 0x000fe200000e06e5 */
[C---:B------:R-:W-:Y:S01]  /*7820*/  @P6 LEA R138, P0, R136.reuse, c[0x0][0x1c8], 0x1 ;  /* 0x00007200888a6a11 */ /* 0x040fe200078008ff */
[C---:B------:R-:W-:Y:S03]  /*7830*/  HMMA.16816.F32 R40, R180.reuse, R134, R40 ;  /* 0x00000086b428723c */ /* 0x040fe60000001828 */
[----:B------:R-:W-:Y:S02]  /*7840*/  @P6 LEA.HI.X R139, R136, c[0x0][0x1cc], R108, 0x1, P0 ;  /* 0x00007300888b6a11 */ /* 0x000fe400000f0c6c */
[----:B------:R-:W-:Y:S02]  /*7850*/  @P6 ISETP.GE.AND P0, PT, R246, c[0x0][0x1d4], PT ;  /* 0x00007500f6006a0c */ /* 0x000fe40003f06270 */
[----:B------:R-:W-:Y:S02]  /*7860*/  @P6 LEA R142, P5, R111, c[0x0][0x1c8], 0x1 ;  /* 0x000072006f8e6a11 */ /* 0x000fe400078a08ff */
[----:B------:R-:W-:Y:S03]  /*7870*/  @P6 LEA.HI.X R141, R3, c[0x0][0x1cc], R2, 0x1, P4 ;  /* 0x00007300038d6a11 */ /* 0x000fe600020f0c02 */
[----:B------:R-:W-:Y:S02]  /*7880*/  @P6 IADD3 R132, P4, R144, c[0x0][0x1c8], RZ ;  /* 0x0000720090846a10 */ /* 0x000fe40007f9e0ff */
[----:B------:R-:W-:Y:S01]  /*7890*/  @P6 LEA.HI.X R143, R111, c[0x0][0x1cc], R0, 0x1, P5 ;  /* 0x000073006f8f6a11 */ /* 0x000fe200028f0c00 */
[----:B----4-:R-:W-:Y:S01]  /*78a0*/  IMAD.IADD R111, R212, 0x1, R214 ;  /* 0x00000001d46f7824 */ /* 0x010fe200078e02d6 */
[----:B------:R-:W-:Y:S02]  /*78b0*/  @P6 IADD3 R2, P5, R144, 0x80, RZ ;  /* 0x0000008090026810 */ /* 0x000fe40007fbe0ff */
[----:B------:R-:W-:Y:S01]  /*78c0*/  @P6 IADD3.X R133, R145, c[0x0][0x1cc], RZ, P4, !PT ;  /* 0x0000730091856a10 */ /* 0x000fe200027fe4ff */
[----:B------:R-:W-:Y:S01]  /*78d0*/  @P2 IMAD.HI.U32 R0, R111, c[0x0][0x2c8], RZ ;  /* 0x0000b2006f002a27 */ /* 0x000fe200078e00ff */
[----:B------:R-:W-:Y:S01]  /*78e0*/  @P6 IADD3 R2, P4, R2, c[0x0][0x1c8], RZ ;  /* 0x0000720002026a10 */ /* 0x000fe20007f9e0ff */
[C---:B-1----:R-:W-:Y:S02]  /*78f0*/  HMMA.16816.F32 R44, R180.reuse, R128, R44 ;  /* 0x00000080b42c723c */ /* 0x042fe4000000182c */
[----:B------:R-:W-:Y:S01]  /*7900*/  @!PT LDS RZ, [RZ] ;  /* 0x00000000fffff984 */ /* 0x000fe20000000800 */
[----:B------:R-:W-:Y:S01]  /*7910*/  @!PT LDS RZ, [RZ] ;  /* 0x00000000fffff984 */ /* 0x000fe20000000800 */
[----:B------:R-:W-:Y:S01]  /*7920*/  @!PT LDS RZ, [RZ] ;  /* 0x00000000fffff984 */ /* 0x000fe20000000800 */
[----:B------:R1:W-:Y:S01]  /*7930*/  @P6 LDGSTS.E.BYPASS.LTC128B.128 [R213+0x8100], [R132.64], !P0 ;  /* 0x0810000084d56fae */ /* 0x0003e2000c101d48 */
[----:B------:R-:W-:Y:S02]  /*7940*/  @P6 IADD3.X R3, RZ, c[0x0][0x1cc], R145, P4, P5 ;  /* 0x00007300ff036a10 */ /* 0x000fe400027ea491 */
[----:B------:R-:W-:Y:S03]  /*7950*/  @P2 SHF.R.U32.HI R111, RZ, c[0x0][0x2cc], R0 ;  /* 0x0000b300ff6f2a19 */ /* 0x000fe60000011600 */
[----:B------:R2:W-:Y:S01]  /*7960*/  @P6 LDGSTS.E.BYPASS.LTC128B.128 [R213+0xb100], [R2.64], !P3 ;  /* 0x0b10000002d56fae */ /* 0x0005e2000d901d48 */
[----:B------:R-:W-:Y:S04]  /*7970*/  HMMA.16816.F32 R48, R180, R130, R48 ;  /* 0x00000082b430723c */ /* 0x000fe80000001830 */
[----:B------:R1:W-:Y:S05]  /*7980*/  @P6 LDGSTS.E.BYPASS.LTC128B.128 [R213+0x9100], [R146.64], !P0 ;  /* 0x0910000092d56fae */ /* 0x0003ea000c101d48 */
[----:B------:R1:W-:Y:S05]  /*7990*/  @P6 LDGSTS.E.BYPASS.LTC128B.128 [R213+0xc100], [R142.64], !P3 ;  /* 0x0c1000008ed56fae */ /* 0x0003ea000d901d48 */
[----:B------:R1:W-:Y:S05]  /*79a0*/  @P6 LDGSTS.E.BYPASS.LTC128B.128 [R213+0xa100], [R140.64], !P0 ;  /* 0x0a1000008cd56fae */ /* 0x0003ea000c101d48 */
[----:B------:R1:W-:Y:S05]  /*79b0*/  @P6 LDGSTS.E.BYPASS.LTC128B.128 [R213+0xd100], [R138.64], !P3 ;  /* 0x0d1000008ad56fae */ /* 0x0003ea000d901d48 */
[----:B------:R-:W4:Y:S01]  /*79c0*/  SHFL.IDX PT, R108, R111, RZ, 0x1c1f ;  /* 0x001c1fff6f6c7589 */ /* 0x000f2200000e0000 */
[----:B--2---:R-:W-:Y:S04]  /*79d0*/  IMAD R3, R186, -0x60, RZ ;  /* 0xffffffa0ba037824 */ /* 0x004fe800078e02ff */
[----:B------:R-:W0:Y:S01]  /*79e0*/  LDGDEPBAR ;  /* 0x00000000000079af */ /* 0x000e220000000000 */
[----:B------:R-:W-:Y:S04]  /*79f0*/  IADD3 R0, -R187, 0x1, R3 ;  /* 0x00000001bb007810 */ /* 0x000fe80007ffe103 */
[----:B---3--:R-:W-:Y:S04]  /*7a00*/  IADD3 R0, -R159, R0, R162 ;  /* 0x000000009f007210 */ /* 0x008fe80007ffe1a2 */
[C---:B------:R-:W-:Y:S02]  /*7a10*/  IADD3 R129, R0.reuse, c[0x0][0x328], RZ ;  /* 0x0000ca0000817a10 */ /* 0x040fe40007ffe0ff */
[----:B------:R-:W-:Y:S03]  /*7a20*/  IADD3 R128, R0, UR4, RZ ;  /* 0x0000000400807c10 */ /* 0x000fe6000fffe0ff */
[----:B----4-:R-:W-:Y:S02]  /*7a30*/  IMAD.IADD R2, R129, 0x1, R108 ;  /* 0x0000000181027824 */ /* 0x010fe400078e026c */
[----:B------:R-:W-:Y:S01]  /*7a40*/  IMAD.IADD R0, R108, 0x1, R128 ;  /* 0x000000016c007824 */ /* 0x000fe200078e0280 */
[----:B------:R-:W-:-:S05]  /*7a50*/  @!P1 BRA `(.L_x_1898) ;  /* 0x0000018000009947 */ /* 0x000fca0003800000 */
[----:B-1----:R-:W-:Y:S01]  /*7a60*/  IADD3 R108, -R159, R162, R108 ;  /* 0x000000a29f6c7210 */ /* 0x002fe20007ffe16c */
        /* <DEDUP_REMOVED lines=12> */
.L_x_1900:
[----:B------:R-:W-:Y:S04]  /*7b30*/  MOV R130, c[0x0][0x32c] ;  /* 0x0000cb0000827a02 */ /* 0x000fe80000000f00 */
[----:B------:R-:W-:Y:S11]  /*7b40*/  ISETP.NE.AND P0, PT, R130, 0x1, PT ;  /* 0x000000018200780c */ /* 0x000ff60003f05270 */
[----:B------:R-:W-:Y:S02]  /*7b50*/  @!UPT UIADD3 URZ, URZ, URZ, URZ ;  /* 0x0000003f3f3ff290 */ /* 0x000fe4000fffe03f */
[----:B------:R-:W-:Y:S05]  /*7b60*/  @P0 IMAD.HI.U32 R130, R108, c[0x0][0x330], RZ ;  /* 0x0000cc006c820a27 */ /* 0x000fea00078e00ff */
[----:B------:R-:W-:Y:S02]  /*7b70*/  @P0 SHF.R.U32.HI R108, RZ, c[0x0][0x334], R130 ;  /* 0x0000cd00ff6c0a19 */ /* 0x000fe40000011682 */
.L_x_1901:
[----:B------:R-:W-:Y:S05]  /*7b80*/  BSYNC B0 ;  /* 0x0000000000007941 */ /* 0x000fea0003800000 */
.L_x_1899:
[----:B------:R-:W-:Y:S04]  /*7b90*/  IMAD.IADD R130, R3, 0x1, -R187 ;  /* 0x0000000103827824 */ /* 0x000fe800078e0abb */
[----:B------:R-:W-:Y:S05]  /*7ba0*/  IMAD R108, R108, c[0x0][0x32c], R130 ;  /* 0x0000cb006c6c7a24 */ /* 0x000fea00078e0282 */
[----:B------:R-:W-:Y:S02]  /*7bb0*/  IADD3 R130, R108, c[0x0][0x32c], RZ ;  /* 0x0000cb006c827a10 */ /* 0x000fe40007ffe0ff */
[----:B------:R-:W-:Y:S02]  /*7bc0*/  IMNMX R0, R0, R108, !PT ;  /* 0x0000006c00007217 */ /* 0x000fe40007800200 */
[----:B------:R-:W-:Y:S02]  /*7bd0*/  IMNMX R2, R2, R130, PT ;  /* 0x0000008202027217 */ /* 0x000fe40003800200 */
.L_x_1898:
[C---:B-1----:R-:W-:Y:S02]  /*7be0*/  ISETP.GE.AND P0, PT, R3.reuse, 0x2, PT ;  /* 0x000000020300780c */ /* 0x042fe40003f06270 */
[C---:B------:R-:W-:Y:S02]  /*7bf0*/  ISETP.GE.AND P4, PT, R3.reuse, 0x1, PT ;  /* 0x000000010300780c */ /* 0x040fe40003f86270 */
        /* <DEDUP_REMOVED lines=10> */
[----:B------:R-:W-:Y:S01]  /*7ca0*/  ISETP.LT.OR P0, PT, R2, 0x9, P0 ;  /* 0x000000090200780c */ /* 0x000fe20000701670 */
[----:B------:R-:W1:Y:S01]  /*7cb0*/  SHFL.IDX PT, R4, R111, 0x1, 0x1c1f ;  /* 0x003c1f006f047f89 */ /* 0x000e6200000e0000 */
[C---:B------:R-:W-:Y:S02]  /*7cc0*/  ISETP.GE.AND P4, PT, R3.reuse, 0xa, PT ;  /* 0x0000000a0300780c */ /* 0x040fe40003f86270 */
        /* <DEDUP_REMOVED lines=98> */
[----:B------:R-:W-:Y:S04]  /*82f0*/  ISETP.LT.OR P0, PT, R2, 0x59, P0 ;  /* 0x000000590200780c */ /* 0x000fe80000701670 */
        /* <DEDUP_REMOVED lines=20> */
.L_x_1904:
[----:B------:R-:W-:Y:S04]  /*8440*/  MOV R5, c[0x0][0x32c] ;  /* 0x0000cb0000057a02 */ /* 0x000fe80000000f00 */
[----:B------:R-:W-:Y:S11]  /*8450*/  ISETP.NE.AND P0, PT, R5, 0x1, PT ;  /* 0x000000010500780c */ /* 0x000ff60003f05270 */
[----:B------:R-:W-:Y:S02]  /*8460*/  @!UPT UIADD3 URZ, URZ, URZ, URZ ;  /* 0x0000003f3f3ff290 */ /* 0x000fe4000fffe03f */
[----:B------:R-:W-:Y:S05]  /*8470*/  @P0 IMAD.HI.U32 R5, R4, c[0x0][0x330], RZ ;  /* 0x0000cc0004050a27 */ /* 0x000fea00078e00ff */
[----:B------:R-:W-:Y:S02]  /*8480*/  @P0 SHF.R.U32.HI R4, RZ, c[0x0][0x334], R5 ;  /* 0x0000cd00ff040a19 */ /* 0x000fe40000011605 */
.L_x_1905:
[----:B------:R-:W-:Y:S05]  /*8490*/  BSYNC B0 ;  /* 0x0000000000007941 */ /* 0x000fea0003800000 */
.L_x_1903:
[----:B------:R-:W-:Y:S04]  /*84a0*/  IMAD.IADD R3, R3, 0x1, -R187 ;  /* 0x0000000103037824 */ /* 0x000fe800078e0abb */
[----:B------:R-:W-:Y:S05]  /*84b0*/  IMAD R3, R4, c[0x0][0x32c], R3 ;  /* 0x0000cb0004037a24 */ /* 0x000fea00078e0203 */
[----:B------:R-:W-:Y:S02]  /*84c0*/  IADD3 R4, R3, c[0x0][0x32c], RZ ;  /* 0x0000cb0003047a10 */ /* 0x000fe40007ffe0ff */
[----:B------:R-:W-:Y:S02]  /*84d0*/  IMNMX R0, R0, R3, !PT ;  /* 0x0000000300007217 */ /* 0x000fe40007800200 */
[----:B------:R-:W-:Y:S02]  /*84e0*/  IMNMX R2, R2, R4, PT ;  /* 0x0000000402027217 */ /* 0x000fe40003800200 */
.L_x_1902:
        /* <DEDUP_REMOVED lines=87> */
[----:B------:R-:W-:Y:S02]  /*8a60*/  ISETP.GT.AND P0, PT, R0, 0x30, !P0 ;  /* 0x000000300000780c */ /* 0x000fe40004704270 */
[C---:B------:R-:W-:Y:S02]  /*8a70*/  ISETP.LT.OR P6, PT, R2.reuse, 0x52, P6 ;  /* 0x000000520200780c */ /* 0x040fe400037c1670 */
[----:B------:R-:W-:Y:S02]  /*8a80*/  ISETP.LT.OR P0, PT, R2, 0x31, P0 ;  /* 0x000000310200780c */ /* 0x000fe40000701670 */
[----:B------:R-:W-:Y:S02]  /*8a90*/  ISETP.GT.AND P5, PT, R0, 0x58, !P5 ;  /* 0x000000580000780c */ /* 0x000fe40006fa4270 */
[----:B------:R-:W-:Y:S02]  /*8aa0*/  FSEL R142, R30, -INF , !P0 ;  /* 0xff8000001e8e7808 */ /* 0x000fe40004000000 */
[----:B------:R-:W-:Y:S02]  /*8ab0*/  ISETP.NE.AND P0, PT, R25, RZ, PT ;  /* 0x000000ff1900720c */ /* 0x000fe40003f05270 */
[----:B------:R-:W-:Y:S02]  /*8ac0*/  FMNMX.FTZ R4, R142, R4, !PT ;  /* 0x000000048e047209 */ /* 0x000fe40007810000 */
[----:B------:R-:W-:Y:S02]  /*8ad0*/  ISETP.GT.AND P0, PT, R0, 0x31, !P0 ;  /* 0x000000310000780c */ /* 0x000fe40004704270 */
[----:B------:R-:W-:Y:S02]  /*8ae0*/  FSEL R217, R47, -INF , !P6 ;  /* 0xff8000002fd97808 */ /* 0x000fe40007000000 */
[----:B------:R-:W-:Y:S02]  /*8af0*/  ISETP.LT.OR P0, PT, R2, 0x32, P0 ;  /* 0x000000320200780c */ /* 0x000fe40000701670 */
[----:B-1----:R-:W-:Y:S02]  /*8b00*/  FMNMX.FTZ R3, R3, R5, !PT ;  /* 0x0000000503037209 */ /* 0x002fe40007810000 */
        /* <DEDUP_REMOVED lines=12> */
[C---:B------:R-:W-:Y:S02]  /*8bd0*/  ISETP.LT.OR P0, PT, R2.reuse, 0x3a, P0 ;  /* 0x0000003a0200780c */ /* 0x040fe40000701670 */
[----:B------:R-:W-:Y:S02]  /*8be0*/  ISETP.LT.OR P4, PT, R2, 0x5a, P4 ;  /* 0x0000005a0200780c */ /* 0x000fe40002781670 */
[----:B------:R-:W-:Y:S02]  /*8bf0*/  FSEL R159, R35, -INF , !P0 ;  /* 0xff800000239f7808 */ /* 0x000fe40004000000 */
[----:B------:R-:W-:Y:S02]  /*8c00*/  ISETP.NE.AND P0, PT, R20, RZ, PT ;  /* 0x000000ff1400720c */ /* 0x000fe40003f05270 */
[----:B------:R-:W-:Y:S01]  /*8c10*/  FMNMX.FTZ R4, R159, R4, !PT ;  /* 0x000000049f047209 */ /* 0x000fe20007810000 */
[----:B------:R-:W-:Y:S01]  /*8c20*/  LDSM.16.MT88.4 R20, [R192] ;  /* 0x00000000c014783b */ /* 0x000fe20000004200 */
        /* <DEDUP_REMOVED lines=9> */
[----:B------:R-:W-:Y:S01]  /*8cc0*/  ISETP.NE.AND P0, PT, R16, RZ, PT ;  /* 0x000000ff1000720c */ /* 0x000fe20003f05270 */
[----:B------:R-:W-:Y:S01]  /*8cd0*/  LDSM.16.MT88.4 R36, [R207] ;  /* 0x00000000cf24783b */ /* 0x000fe20000004200 */
[----:B------:R-:W-:Y:S02]  /*8ce0*/  FMNMX.FTZ R4, R163, R4, !PT ;  /* 0x00000004a3047209 */ /* 0x000fe40007810000 */
[----:B------:R-:W-:Y:S04]  /*8cf0*/  ISETP.GT.AND P0, PT, R0, 0x48, !P0 ;  /* 0x000000480000780c */ /* 0x000fe80004704270 */
        /* <DEDUP_REMOVED lines=8> */
[----:B------:R-:W-:Y:S01]  /*8d80*/  FMNMX.FTZ R4, R187, R4, !PT ;  /* 0x00000004bb047209 */ /* 0x000fe20007810000 */
[----:B------:R-:W-:Y:S01]  /*8d90*/  LDSM.16.MT88.4 R12, [R188] ;  /* 0x00000000bc0c783b */ /* 0x000fe20000004200 */
[----:B------:R-:W-:Y:S04]  /*8da0*/  ISETP.GT.AND P0, PT, R0, 0x50, !P0 ;  /* 0x000000500000780c */ /* 0x000fe80004704270 */
[----:B------:R-:W-:Y:S04]  /*8db0*/  ISETP.LT.OR P0, PT, R2, 0x51, P0 ;  /* 0x000000510200780c */ /* 0x000fe80000701670 */
[----:B------:R-:W-:Y:S02]  /*8dc0*/  FSEL R216, R46, -INF , !P0 ;  /* 0xff8000002ed87808 */ /* 0x000fe40004000000 */
[----:B------:R-:W-:Y:S02]  /*8dd0*/  LDSM.16.MT88.4 R44, [R188+0x3000] ;  /* 0x00300000bc2c783b */ /* 0x000fe40000004200 */
[----:B------:R-:W-:Y:S04]  /*8de0*/  FMNMX.FTZ R0, R216, R4, !PT ;  /* 0x00000004d8007209 */ /* 0x000fe80007810000 */
[----:B------:R-:W-:Y:S02]  /*8df0*/  FMNMX.FTZ R0, R217, R0, !PT ;  /* 0x00000000d9007209 */ /* 0x000fe40007810000 */
[----:B------:R-:W1:Y:S02]  /*8e00*/  SHFL.BFLY PT, R4, R3, 0x1, 0x1f ;  /* 0x0c201f0003047f89 */ /* 0x000e6400000e0000 */
[----:B------:R-:W-:Y:S04]  /*8e10*/  FMNMX.FTZ R0, R218, R0, !PT ;  /* 0x00000000da007209 */ /* 0x000fe80007810000 */
[----:B------:R-:W-:Y:S05]  /*8e20*/  FMNMX.FTZ R0, R111, R0, !PT ;  /* 0x000000006f007209 */ /* 0x000fea0007810000 */
[----:B------:R-:W2:Y:S01]  /*8e30*/  SHFL.BFLY PT, R2, R0, 0x2, 0x1f ;  /* 0x0c401f0000027f89 */ /* 0x000ea200000e0000 */
[----:B-1----:R-:W-:Y:S04]  /*8e40*/  FMNMX.FTZ R108, R3, R4, !PT ;  /* 0x00000004036c7209 */ /* 0x002fe80007810000 */
[C---:B------:R-:W-:Y:S01]  /*8e50*/  FSETP.NEU.FTZ.AND P0, PT, R108.reuse, -INF , PT ;  /* 0xff8000006c00780b */ /* 0x040fe20003f1d000 */
[----:B------:R-:W-:Y:S05]  /*8e60*/  FMUL.FTZ R3, R108, c[0x0][0x2d0] ;  /* 0x0000b4006c037a20 */ /* 0x000fea0000410000 */
[----:B------:R-:W-:Y:S02]  /*8e70*/  FSEL R132, R3, RZ, P0 ;  /* 0x000000ff03847208 */ /* 0x000fe40000000000 */
[----:B--2---:R-:W-:Y:S03]  /*8e80*/  FMNMX.FTZ R2, R0, R2, !PT ;  /* 0x0000000200027209 */ /* 0x004fe60007810000 */
[--C-:B------:R-:W-:Y:S02]  /*8e90*/  FFMA.FTZ R0, R130, c[0x0][0x2d0], -R132.reuse ;  /* 0x0000b40082007a23 */ /* 0x100fe40000010884 */
[----:B------:R-:W1:Y:S01]  /*8ea0*/  SHFL.BFLY PT, R3, R2, 0x1, 0x1f ;  /* 0x0c201f0002037f89 */ /* 0x000e6200000e0000 */
[--C-:B------:R-:W-:Y:S01]  /*8eb0*/  FFMA.FTZ R4, R9, c[0x0][0x2d0], -R132.reuse ;  /* 0x0000b40009047a23 */ /* 0x100fe20000010884 */
[----:B------:R2:W-:Y:S01]  /*8ec0*/  MUFU.EX2 R252, R0 ;  /* 0x0000000000fc7308 */ /* 0x0005e20000000800 */
[--C-:B------:R-:W-:Y:S02]  /*8ed0*/  FFMA.FTZ R40, R146, c[0x0][0x2d0], -R132.reuse ;  /* 0x0000b40092287a23 */ /* 0x100fe40000010884 */
[--C-:B------:R-:W-:Y:S07]  /*8ee0*/  FFMA.FTZ R48, R148, c[0x0][0x2d0], -R132.reuse ;  /* 0x0000b40094307a23 */ /* 0x100fee0000010884 */
[----:B------:R3:W-:Y:S10]  /*8ef0*/  MUFU.EX2 R28, R4 ;  /* 0x00000004001c7308 */ /* 0x0007f40000000800 */
[----:B------:R-:W-:Y:S01]  /*8f00*/  MUFU.EX2 R244, R40 ;  /* 0x0000002800f47308 */ /* 0x000fe20000000800 */
[----:B-1----:R-:W-:Y:S01]  /*8f10*/  FMNMX.FTZ R3, R2, R3, !PT ;  /* 0x0000000302037209 */ /* 0x002fe20007810000 */
[--C-:B--2---:R-:W-:Y:S08]  /*8f20*/  FFMA.FTZ R0, R133, c[0x0][0x2d0], -R132.reuse ;  /* 0x0000b40085007a23 */ /* 0x104ff00000010884 */
[----:B------:R1:W2:Y:S01]  /*8f30*/  MUFU.EX2 R133, R0 ;  /* 0x0000000000857308 */ /* 0x0002a20000000800 */
[----:B---3--:R-:W-:Y:S09]  /*8f40*/  FMUL.FTZ R4, R3, c[0x0][0x2d0] ;  /* 0x0000b40003047a20 */ /* 0x008ff20000410000 */
[----:B------:R-:W-:Y:S01]  /*8f50*/  MUFU.EX2 R242, R48 ;  /* 0x0000003000f27308 */ /* 0x000fe20000000800 */
[----:B-1----:R-:W-:Y:S01]  /*8f60*/  FFMA.FTZ R0, R131, c[0x0][0x2d0], -R132 ;  /* 0x0000b40083007a23 */ /* 0x002fe20000010884 */
[----:B--2---:R-:W-:Y:S08]  /*8f70*/  F2FP.PACK_AB R128, R133, R252 ;  /* 0x000000fc8580723e */ /* 0x004ff000000000ff */
[----:B------:R1:W-:Y:S02]  /*8f80*/  MUFU.EX2 R29, R0 ;  /* 0x00000000001d7308 */ /* 0x0003e40000000800 */
[----:B-1----:R-:W-:Y:S02]  /*8f90*/  FSEL R0, R108, RZ, P0 ;  /* 0x000000ff6c007208 */ /* 0x002fe40000000000 */
[----:B------:R-:W-:Y:S03]  /*8fa0*/  FSETP.NEU.FTZ.AND P0, PT, R3, -INF , PT ;  /* 0xff8000000300780b */ /* 0x000fe60003f1d000 */
[----:B------:R-:W-:Y:S01]  /*8fb0*/  FADD.FTZ R0, -R0, R109 ;  /* 0x0000006d00007221 */ /* 0x000fe20000010100 */
[----:B------:R-:W-:Y:S03]  /*8fc0*/  FSEL R109, R4, RZ, P0 ;  /* 0x000000ff046d7208 */ /* 0x000fe60000000000 */
[----:B------:R-:W-:Y:S02]  /*8fd0*/  FMUL.FTZ R0, R0, c[0x0][0x2d0] ;  /* 0x0000b40000007a20 */ /* 0x000fe40000410000 */
[--C-:B------:R-:W-:Y:S02]  /*8fe0*/  FFMA.FTZ R4, R6, c[0x0][0x2d0], -R109.reuse ;  /* 0x0000b40006047a23 */ /* 0x100fe4000001086d */
[----:B------:R1:W2:Y:S10]  /*8ff0*/  MUFU.EX2 R2, R0 ;  /* 0x0000000000027308 */ /* 0x0002b40000000800 */
[----:B------:R3:W-:Y:S01]  /*9000*/  MUFU.EX2 R251, R4 ;  /* 0x0000000400fb7308 */ /* 0x0007e20000000800 */
[--C-:B-1----:R-:W-:Y:S02]  /*9010*/  FFMA.FTZ R0, R8, c[0x0][0x2d0], -R109.reuse ;  /* 0x0000b40008007a23 */ /* 0x102fe4000001086d */
[C---:B--2---:R-:W-:Y:S07]  /*9020*/  FMUL.FTZ R5, R2.reuse, R113 ;  /* 0x0000007102057220 */ /* 0x044fee0000410000 */
[----:B------:R1:W2:Y:S01]  /*9030*/  MUFU.EX2 R250, R0 ;  /* 0x0000000000fa7308 */ /* 0x0002a20000000800 */
[C---:B------:R-:W-:Y:S02]  /*9040*/  FMUL.FTZ R8, R2.reuse, R116 ;  /* 0x0000007402087220 */ /* 0x040fe40000410000 */
[C---:B------:R-:W-:Y:S02]  /*9050*/  FMUL.FTZ R9, R2.reuse, R117 ;  /* 0x0000007502097220 */ /* 0x040fe40000410000 */
[C---:B------:R-:W-:Y:S02]  /*9060*/  FMUL.FTZ R16, R2.reuse, R72 ;  /* 0x0000004802107220 */ /* 0x040fe40000410000 */
[--C-:B---3--:R-:W-:Y:S02]  /*9070*/  FFMA.FTZ R4, R11, c[0x0][0x2d0], -R109.reuse ;  /* 0x0000b4000b047a23 */ /* 0x108fe4000001086d */
[C---:B------:R-:W-:Y:S02]  /*9080*/  FMUL.FTZ R17, R2.reuse, R73 ;  /* 0x0000004902117220 */ /* 0x040fe40000410000 */
[----:B------:R3:W-:Y:S01]  /*9090*/  MUFU.EX2 R248, R4 ;  /* 0x0000000400f87308 */ /* 0x0007e20000000800 */
[C---:B------:R-:W-:Y:S02]  /*90a0*/  FMUL.FTZ R24, R2.reuse, R80 ;  /* 0x0000005002187220 */ /* 0x040fe40000410000 */
[C---:B------:R-:W-:Y:S02]  /*90b0*/  FMUL.FTZ R25, R2.reuse, R81 ;  /* 0x0000005102197220 */ /* 0x040fe40000410000 */
[C---:B------:R-:W-:Y:S02]  /*90c0*/  FMUL.FTZ R32, R2.reuse, R88 ;  /* 0x0000005802207220 */ /* 0x040fe40000410000 */
[C---:B------:R-:W-:Y:S02]  /*90d0*/  FMUL.FTZ R33, R2.reuse, R89 ;  /* 0x0000005902217220 */ /* 0x040fe40000410000 */
[C---:B------:R-:W-:Y:S02]  /*90e0*/  FMUL.FTZ R40, R2.reuse, R96 ;  /* 0x0000006002287220 */ /* 0x040fe40000410000 */
[----:B------:R-:W-:Y:S02]  /*90f0*/  FMUL.FTZ R41, R2, R97 ;  /* 0x0000006102297220 */ /* 0x000fe40000410000 */
[----:B-1----:R-:W-:Y:S01]  /*9100*/  FFMA.FTZ R0, R7, c[0x0][0x2d0], -R109 ;  /* 0x0000b40007007a23 */ /* 0x002fe2000001086d */
[----:B--2---:R-:W-:Y:S01]  /*9110*/  F2FP.PACK_AB R129, R250, R251 ;  /* 0x000000fbfa81723e */ /* 0x004fe200000000ff */
[C---:B------:R-:W-:Y:S02]  /*9120*/  FMUL.FTZ R48, R2.reuse, R104 ;  /* 0x0000006802307220 */ /* 0x040fe40000410000 */
[----:B------:R1:W2:Y:S01]  /*9130*/  MUFU.EX2 R249, R0 ;  /* 0x0000000000f97308 */ /* 0x0002a20000000800 */
[C---:B------:R-:W-:Y:S01]  /*9140*/  FMUL.FTZ R49, R2.reuse, R105 ;  /* 0x0000006902317220 */ /* 0x040fe20000410000 */
[----:B------:R-:W4:Y:S01]  /*9150*/  LDL.LU R104, [R1] ;  /* 0x0000000001687983 */ /* 0x000f220000300800 */
[C---:B------:R-:W-:Y:S02]  /*9160*/  FMUL.FTZ R52, R2.reuse, R52 ;  /* 0x0000003402347220 */ /* 0x040fe40000410000 */
[C---:B------:R-:W-:Y:S02]  /*9170*/  FMUL.FTZ R53, R2.reuse, R53 ;  /* 0x0000003502357220 */ /* 0x040fe40000410000 */
[C---:B---3--:R-:W-:Y:S02]  /*9180*/  FMUL.FTZ R4, R2.reuse, R112 ;  /* 0x0000007002047220 */ /* 0x048fe40000410000 */
[----:B------:R-:W-:Y:S02]  /*9190*/  IMAD.MOV.U32 R112, RZ, RZ, R28 ;  /* 0x000000ffff707224 */ /* 0x000fe400078e001c */
[C---:B------:R-:W-:Y:S02]  /*91a0*/  FMUL.FTZ R56, R2.reuse, R56 ;  /* 0x0000003802387220 */ /* 0x040fe40000410000 */
[C---:B------:R-:W-:Y:S02]  /*91b0*/  FMUL.FTZ R57, R2.reuse, R57 ;  /* 0x0000003902397220 */ /* 0x040fe40000410000 */
[C---:B------:R-:W-:Y:S02]  /*91c0*/  FMUL.FTZ R60, R2.reuse, R60 ;  /* 0x0000003c023c7220 */ /* 0x040fe40000410000 */
[C---:B------:R-:W-:Y:S02]  /*91d0*/  FMUL.FTZ R61, R2.reuse, R61 ;  /* 0x0000003d023d7220 */ /* 0x040fe40000410000 */
[C---:B------:R-:W-:Y:S02]  /*91e0*/  FMUL.FTZ R64, R2.reuse, R64 ;  /* 0x0000004002407220 */ /* 0x040fe40000410000 */
[----:B------:R-:W-:Y:S01]  /*91f0*/  FMUL.FTZ R65, R2, R65 ;  /* 0x0000004102417220 */ /* 0x000fe20000410000 */
[----:B-1----:R-:W-:Y:S02]  /*9200*/  FSEL R0, R3, RZ, P0 ;  /* 0x000000ff03007208 */ /* 0x002fe40000000000 */
[----:B--2---:R-:W-:Y:S03]  /*9210*/  F2FP.PACK_AB R131, R248, R249 ;  /* 0x000000f9f883723e */ /* 0x004fe600000000ff */
[----:B------:R-:W-:Y:S02]  /*9220*/  FADD.FTZ R0, -R0, R110 ;  /* 0x0000006e00007221 */ /* 0x000fe40000010100 */
[----:B------:R-:W-:Y:S02]  /*9230*/  IMAD.MOV.U32 R110, RZ, RZ, R29 ;  /* 0x000000ffff6e7224 */ /* 0x000fe400078e001d */
[----:B------:R-:W-:Y:S03]  /*9240*/  FMUL.FTZ R0, R0, c[0x0][0x2d0] ;  /* 0x0000b40000007a20 */ /* 0x000fe60000410000 */
[----:B------:R-:W-:Y:S02]  /*9250*/  F2FP.PACK_AB R130, R28, R110 ;  /* 0x0000006e1c82723e */ /* 0x000fe400000000ff */
[----:B------:R-:W1:Y:S01]  /*9260*/  LDSM.16.MT88.4 R28, [R191] ;  /* 0x00000000bf1c783b */ /* 0x000e620000004200 */
[----:B------:R-:W2:Y:S02]  /*9270*/  MUFU.EX2 R0, R0 ;  /* 0x0000000000007308 */ /* 0x000ea40000000800 */
[C---:B--2---:R-:W-:Y:S02]  /*9280*/  FMUL.FTZ R6, R0.reuse, R114 ;  /* 0x0000007200067220 */ /* 0x044fe40000410000 */
[C---:B------:R-:W-:Y:S02]  /*9290*/  FMUL.FTZ R7, R0.reuse, R115 ;  /* 0x0000007300077220 */ /* 0x040fe40000410000 */
[C---:B------:R-:W-:Y:S02]  /*92a0*/  FMUL.FTZ R10, R0.reuse, R118 ;  /* 0x00000076000a7220 */ /* 0x040fe40000410000 */
[C---:B------:R-:W-:Y:S02]  /*92b0*/  FMUL.FTZ R11, R0.reuse, R119 ;  /* 0x00000077000b7220 */ /* 0x040fe40000410000 */
[----:B------:R-:W-:Y:S01]  /*92c0*/  LDSM.16.MT88.4 R116, [R188+0x2800] ;  /* 0x00280000bc74783b */ /* 0x000fe20000004200 */
[C---:B------:R-:W-:Y:S05]  /*92d0*/  HMMA.16816.F32 R4, R128.reuse, R12, R4 ;  /* 0x0000000c8004723c */ /* 0x040fea0000001804 */
        /* <DEDUP_REMOVED lines=10> */
[----:B------:R-:W2:Y:S01]  /*9380*/  LDSM.16.MT88.4 R68, [R192+0x3000] ;  /* 0x00300000c044783b */ /* 0x000ea20000004200 */
        /* <DEDUP_REMOVED lines=8> */
[C---:B------:R-:W-:Y:S01]  /*9410*/  FMUL.FTZ R43, R0.reuse, R99 ;  /* 0x00000063002b7220 */ /* 0x040fe20000410000 */
[----:B------:R-:W-:Y:S01]  /*9420*/  LDSM.16.MT88.4 R88, [R194+0x800] ;  /* 0x00080000c258783b */ /* 0x000fe20000004200 */
[C---:B------:R-:W-:Y:S04]  /*9430*/  FMUL.FTZ R22, R0.reuse, R78 ;  /* 0x0000004e00167220 */ /* 0x040fe80000410000 */
[C---:B------:R-:W-:Y:S02]  /*9440*/  FMUL.FTZ R23, R0.reuse, R79 ;  /* 0x0000004f00177220 */ /* 0x040fe40000410000 */
[C---:B------:R-:W-:Y:S01]  /*9450*/  FMUL.FTZ R50, R0.reuse, R106 ;  /* 0x0000006a00327220 */ /* 0x040fe20000410000 */
[----:B------:R-:W3:Y:S01]  /*9460*/  LDSM.16.MT88.4 R76, [R194+0x3000] ;  /* 0x00300000c24c783b */ /* 0x000ee20000004200 */
[C---:B------:R-:W-:Y:S02]  /*9470*/  FMUL.FTZ R51, R0.reuse, R107 ;  /* 0x0000006b00337220 */ /* 0x040fe40000410000 */
[C---:B------:R-:W-:Y:S01]  /*9480*/  FMUL.FTZ R54, R0.reuse, R54 ;  /* 0x0000003600367220 */ /* 0x040fe20000410000 */
[C---:B-1----:R-:W-:Y:S03]  /*9490*/  HMMA.16816.F32 R20, R128.reuse, R28, R20 ;  /* 0x0000001c8014723c */ /* 0x042fe60000001814 */
[C---:B------:R-:W-:Y:S01]  /*94a0*/  FMUL.FTZ R55, R0.reuse, R55 ;  /* 0x0000003700377220 */ /* 0x040fe20000410000 */
[----:B------:R-:W-:Y:S01]  /*94b0*/  LDSM.16.MT88.4 R96, [R194+0x2800] ;  /* 0x00280000c260783b */ /* 0x000fe20000004200 */
        /* <DEDUP_REMOVED lines=11> */
[C---:B------:R-:W-:Y:S02]  /*9570*/  FMUL.FTZ R66, R0.reuse, R66 ;  /* 0x0000004200427220 */ /* 0x040fe40000410000 */
[----:B------:R-:W-:Y:S02]  /*9580*/  FMUL.FTZ R67, R0, R67 ;  /* 0x0000004300437220 */ /* 0x000fe40000410000 */
[--C-:B------:R-:W-:Y:S01]  /*9590*/  FFMA.FTZ R36, R145, c[0x0][0x2d0], -R132.reuse ;  /* 0x0000b40091247a23 */ /* 0x100fe20000010884 */
[C---:B------:R-:W-:Y:S03]  /*95a0*/  HMMA.16816.F32 R32, R128.reuse, R38, R32 ;  /* 0x000000268020723c */ /* 0x040fe60000001820 */
[----:B------:R1:W-:Y:S01]  /*95b0*/  MUFU.EX2 R245, R36 ;  /* 0x0000002400f57308 */ /* 0x0003e20000000800 */
[----:B------:R-:W-:Y:S03]  /*95c0*/  FMUL.FTZ R37, R2, R93 ;  /* 0x0000005d02257220 */ /* 0x000fe60000410000 */
[C---:B------:R-:W-:Y:S02]  /*95d0*/  FMUL.FTZ R38, R0.reuse, R94 ;  /* 0x0000005e00267220 */ /* 0x040fe40000410000 */
[----:B------:R-:W-:Y:S03]  /*95e0*/  FMUL.FTZ R39, R0, R95 ;  /* 0x0000005f00277220 */ /* 0x000fe60000410000 */
[C---:B-1----:R-:W-:Y:S02]  /*95f0*/  FMUL.FTZ R36, R2.reuse, R92 ;  /* 0x0000005c02247220 */ /* 0x042fe40000410000 */
[----:B------:R-:W-:Y:S05]  /*9600*/  LDSM.16.MT88.4 R92, [R194+0x4800] ;  /* 0x00480000c25c783b */ /* 0x000fea0000004200 */
[C---:B------:R-:W-:Y:S07]  /*9610*/  HMMA.16816.F32 R36, R128.reuse, R44, R36 ;  /* 0x0000002c8024723c */ /* 0x040fee0000001824 */
[--C-:B------:R-:W-:Y:S01]  /*9620*/  FFMA.FTZ R44, R147, c[0x0][0x2d0], -R132.reuse ;  /* 0x0000b400932c7a23 */ /* 0x100fe20000010884 */
[C---:B------:R-:W-:Y:S03]  /*9630*/  HMMA.16816.F32 R40, R128.reuse, R46, R40 ;  /* 0x0000002e8028723c */ /* 0x040fe60000001828 */
[----:B------:R1:W5:Y:S01]  /*9640*/  MUFU.EX2 R243, R44 ;  /* 0x0000002c00f37308 */ /* 0x0003620000000800 */
[----:B------:R-:W-:Y:S03]  /*9650*/  FMUL.FTZ R45, R2, R101 ;  /* 0x00000065022d7220 */ /* 0x000fe60000410000 */
[C---:B------:R-:W-:Y:S02]  /*9660*/  FMUL.FTZ R46, R0.reuse, R102 ;  /* 0x00000066002e7220 */ /* 0x040fe40000410000 */
[----:B------:R-:W-:Y:S03]  /*9670*/  FMUL.FTZ R47, R0, R103 ;  /* 0x00000067002f7220 */ /* 0x000fe60000410000 */
[----:B-1----:R-:W-:Y:S02]  /*9680*/  FMUL.FTZ R44, R2, R100 ;  /* 0x00000064022c7220 */ /* 0x002fe40000410000 */
[----:B------:R-:W-:Y:S05]  /*9690*/  LDSM.16.MT88.4 R100, [R188+0x5800] ;  /* 0x00580000bc64783b */ /* 0x000fea0000004200 */
[C---:B--2---:R-:W-:Y:S07]  /*96a0*/  HMMA.16816.F32 R44, R128.reuse, R68, R44 ;  /* 0x00000044802c723c */ /* 0x044fee000000182c */
[--C-:B------:R-:W-:Y:S01]  /*96b0*/  FFMA.FTZ R68, R140, c[0x0][0x2d0], -R109.reuse ;  /* 0x0000b4008c447a23 */ /* 0x100fe2000001086d */
[C---:B------:R-:W-:Y:S03]  /*96c0*/  HMMA.16816.F32 R48, R128.reuse, R70, R48 ;  /* 0x000000468030723c */ /* 0x040fe60000001830 */
[----:B------:R1:W-:Y:S04]  /*96d0*/  MUFU.EX2 R241, R68 ;  /* 0x0000004400f17308 */ /* 0x0003e80000000800 */
[----:B-----5:R-:W-:Y:S01]  /*96e0*/  F2FP.PACK_AB R70, R242, R243 ;  /* 0x000000f3f246723e */ /* 0x020fe200000000ff */
[C---:B------:R-:W-:Y:S08]  /*96f0*/  HMMA.16816.F32 R52, R128.reuse, R72, R52 ;  /* 0x000000488034723c */ /* 0x040ff00000001834 */
[C---:B------:R-:W-:Y:S01]  /*9700*/  HMMA.16816.F32 R56, R128.reuse, R74, R56 ;  /* 0x0000004a8038723c */ /* 0x040fe20000001838 */
[----:B------:R-:W2:Y:S07]  /*9710*/  LDSM.16.MT88.4 R72, [R192+0x800] ;  /* 0x00080000c048783b */ /* 0x000eae0000004200 */
[C---:B---3--:R-:W-:Y:S04]  /*9720*/  HMMA.16816.F32 R60, R128.reuse, R76, R60 ;  /* 0x0000004c803c723c */ /* 0x048fe8000000183c */
[--C-:B-1----:R-:W-:Y:S04]  /*9730*/  FFMA.FTZ R68, R139, c[0x0][0x2d0], -R109.reuse ;  /* 0x0000b4008b447a23 */ /* 0x102fe8000001086d */
[----:B------:R-:W-:Y:S01]  /*9740*/  HMMA.16816.F32 R64, R128, R78, R64 ;  /* 0x0000004e8040723c */ /* 0x000fe20000001840 */
[----:B------:R1:W3:Y:S01]  /*9750*/  MUFU.EX2 R240, R68 ;  /* 0x0000004400f07308 */ /* 0x0002e20000000800 */
[----:B------:R-:W5:Y:S02]  /*9760*/  LDSM.16.MT88.4 R76, [R188+0x3800] ;  /* 0x00380000bc4c783b */ /* 0x000f640000004200 */
[--C-:B-1----:R-:W-:Y:S01]  /*9770*/  FFMA.FTZ R68, R138, c[0x0][0x2d0], -R109.reuse ;  /* 0x0000b4008a447a23 */ /* 0x102fe2000001086d */
[----:B---3--:R-:W-:Y:S06]  /*9780*/  F2FP.PACK_AB R69, R240, R241 ;  /* 0x000000f1f045723e */ /* 0x008fec00000000ff */
[----:B------:R1:W-:Y:S02]  /*9790*/  MUFU.EX2 R239, R68 ;  /* 0x0000004400ef7308 */ /* 0x0003e40000000800 */
[--C-:B-1----:R-:W-:Y:S08]  /*97a0*/  FFMA.FTZ R68, R137, c[0x0][0x2d0], -R109.reuse ;  /* 0x0000b40089447a23 */ /* 0x102ff0000001086d */
[----:B------:R1:W3:Y:S02]  /*97b0*/  MUFU.EX2 R238, R68 ;  /* 0x0000004400ee7308 */ /* 0x0002e40000000800 */
[----:B-1----:R-:W-:Y:S02]  /*97c0*/  F2FP.PACK_AB R68, R244, R245 ;  /* 0x000000f5f444723e */ /* 0x002fe400000000ff */
[----:B---3--:R-:W-:Y:S07]  /*97d0*/  F2FP.PACK_AB R71, R238, R239 ;  /* 0x000000efee47723e */ /* 0x008fee00000000ff */
[C---:B------:R-:W-:Y:S07]  /*97e0*/  HMMA.16816.F32 R4, R68.reuse, R80, R4 ;  /* 0x000000504404723c */ /* 0x040fee0000001804 */
[--C-:B------:R-:W-:Y:S01]  /*97f0*/  FFMA.FTZ R80, R149, c[0x0][0x2d0], -R132.reuse ;  /* 0x0000b40095507a23 */ /* 0x100fe20000010884 */
[C---:B------:R-:W-:Y:S03]  /*9800*/  HMMA.16816.F32 R8, R68.reuse, R82, R8 ;  /* 0x000000524408723c */ /* 0x040fe60000001808 */
[----:B------:R1:W-:Y:S05]  /*9810*/  MUFU.EX2 R236, R80 ;  /* 0x0000005000ec7308 */ /* 0x0003ea0000000800 */
[C---:B--2---:R-:W-:Y:S08]  /*9820*/  HMMA.16816.F32 R12, R68.reuse, R72, R12 ;  /* 0x00000048440c723c */ /* 0x044ff0000000180c */
[C---:B------:R-:W-:Y:S01]  /*9830*/  HMMA.16816.F32 R16, R68.reuse, R74, R16 ;  /* 0x0000004a4410723c */ /* 0x040fe20000001810 */
[----:B------:R-:W2:Y:S07]  /*9840*/  LDSM.16.MT88.4 R72, [R192+0x3800] ;  /* 0x00380000c048783b */ /* 0x000eae0000004200 */
[C---:B------:R-:W-:Y:S04]  /*9850*/  HMMA.16816.F32 R20, R68.reuse, R84, R20 ;  /* 0x000000544414723c */ /* 0x040fe80000001814 */
[--C-:B-1----:R-:W-:Y:S03]  /*9860*/  FFMA.FTZ R80, R150, c[0x0][0x2d0], -R132.reuse ;  /* 0x0000b40096507a23 */ /* 0x102fe60000010884 */
[--C-:B------:R-:W-:Y:S01]  /*9870*/  FFMA.FTZ R84, R151, c[0x0][0x2d0], -R132.reuse ;  /* 0x0000b40097547a23 */ /* 0x100fe20000010884 */
[C---:B------:R-:W-:Y:S01]  /*9880*/  HMMA.16816.F32 R24, R68.reuse, R86, R24 ;  /* 0x000000564418723c */ /* 0x040fe20000001818 */
[----:B------:R1:W3:Y:S07]  /*9890*/  MUFU.EX2 R237, R80 ;  /* 0x0000005000ed7308 */ /* 0x0002ee0000000800 */
[C---:B------:R-:W-:Y:S03]  /*98a0*/  HMMA.16816.F32 R28, R68.reuse, R88, R28 ;  /* 0x00000058441c723c */ /* 0x040fe6000000181c */
[----:B------:R2:W-:Y:S04]  /*98b0*/  MUFU.EX2 R235, R84 ;  /* 0x0000005400eb7308 */ /* 0x0005e80000000800 */
[--C-:B------:R-:W-:Y:S01]  /*98c0*/  FFMA.FTZ R88, R157, c[0x0][0x2d0], -R132.reuse ;  /* 0x0000b4009d587a23 */ /* 0x100fe20000010884 */
[C---:B------:R-:W-:Y:S05]  /*98d0*/  HMMA.16816.F32 R32, R68.reuse, R90, R32 ;  /* 0x0000005a4420723c */ /* 0x040fea0000001820 */
[----:B------:R3:W-:Y:S03]  /*98e0*/  MUFU.EX2 R157, R88 ;  /* 0x00000058009d7308 */ /* 0x0007e60000000800 */
[C---:B-----5:R-:W-:Y:S01]  /*98f0*/  HMMA.16816.F32 R36, R68.reuse, R76, R36 ;  /* 0x0000004c4424723c */ /* 0x060fe20000001824 */
[----:B-1----:R-:W1:Y:S06]  /*9900*/  LDSM.16.MT88.4 R80, [R191+0x3800] ;  /* 0x00380000bf50783b */ /* 0x002e6c0000004200 */
[--C-:B------:R-:W-:Y:S01]  /*9910*/  FFMA.FTZ R76, R136, c[0x0][0x2d0], -R109.reuse ;  /* 0x0000b400884c7a23 */ /* 0x100fe2000001086d */
[C---:B------:R-:W-:Y:S03]  /*9920*/  HMMA.16816.F32 R40, R68.reuse, R78, R40 ;  /* 0x0000004e4428723c */ /* 0x040fe60000001828 */
[----:B------:R5:W-:Y:S01]  /*9930*/  MUFU.EX2 R233, R76 ;  /* 0x0000004c00e97308 */ /* 0x000be20000000800 */
[--C-:B--2---:R-:W-:Y:S04]  /*9940*/  FFMA.FTZ R84, R156, c[0x0][0x2d0], -R132.reuse ;  /* 0x0000b4009c547a23 */ /* 0x104fe80000010884 */
[C---:B------:R-:W-:Y:S05]  /*9950*/  HMMA.16816.F32 R44, R68.reuse, R72, R44 ;  /* 0x00000048442c723c */ /* 0x040fea000000182c */
[----:B------:R2:W2:Y:S01]  /*9960*/  MUFU.EX2 R234, R84 ;  /* 0x0000005400ea7308 */ /* 0x0004a20000000800 */
[----:B---3--:R-:W-:Y:S01]  /*9970*/  LDSM.16.MT88.4 R88, [R194+0x4000] ;  /* 0x00400000c258783b */ /* 0x008fe20000004200 */
[--C-:B------:R-:W-:Y:S01]  /*9980*/  FFMA.FTZ R72, R134, c[0x0][0x2d0], -R109.reuse ;  /* 0x0000b40086487a23 */ /* 0x100fe2000001086d */
[C---:B------:R-:W-:Y:S07]  /*9990*/  HMMA.16816.F32 R48, R68.reuse, R74, R48 ;  /* 0x0000004a4430723c */ /* 0x040fee0000001830 */
[----:B------:R3:W-:Y:S01]  /*99a0*/  MUFU.EX2 R231, R72 ;  /* 0x0000004800e77308 */ /* 0x0007e20000000800 */
[--C-:B-----5:R-:W-:Y:S01]  /*99b0*/  FFMA.FTZ R76, R135, c[0x0][0x2d0], -R109.reuse ;  /* 0x0000b400874c7a23 */ /* 0x120fe2000001086d */
[C---:B-1----:R-:W-:Y:S08]  /*99c0*/  HMMA.16816.F32 R52, R68.reuse, R80, R52 ;  /* 0x000000504434723c */ /* 0x042ff00000001834 */
[----:B------:R1:W5:Y:S01]  /*99d0*/  MUFU.EX2 R232, R76 ;  /* 0x0000004c00e87308 */ /* 0x0003620000000800 */
[----:B--2---:R-:W2:Y:S01]  /*99e0*/  LDSM.16.MT88.4 R84, [R194+0x3800] ;  /* 0x00380000c254783b */ /* 0x004ea20000004200 */
[C---:B------:R-:W-:Y:S07]  /*99f0*/  HMMA.16816.F32 R56, R68.reuse, R82, R56 ;  /* 0x000000524438723c */ /* 0x040fee0000001838 */
[----:B------:R-:W-:Y:S08]  /*9a00*/  LDSM.16.MT88.4 R80, [R191+0x1000] ;  /* 0x00100000bf50783b */ /* 0x000ff00000004200 */
[----:B---3--:R-:W3:Y:S01]  /*9a10*/  LDSM.16.MT88.4 R72, [R188+0x1000] ;  /* 0x00100000bc48783b */ /* 0x008ee20000004200 */
[--C-:B-1----:R-:W-:Y:S04]  /*9a20*/  FFMA.FTZ R76, R141, c[0x0][0x2d0], -R109.reuse ;  /* 0x0000b4008d4c7a23 */ /* 0x102fe8000001086d */
[----:B------:R1:W1:Y:S01]  /*9a30*/  MUFU.EX2 R230, R76 ;  /* 0x0000004c00e67308 */ /* 0x0002620000000800 */
[C---:B--2---:R-:W-:Y:S08]  /*9a40*/  HMMA.16816.F32 R60, R68.reuse, R84, R60 ;  /* 0x00000054443c723c */ /* 0x044ff0000000183c */
[----:B------:R-:W-:Y:S01]  /*9a50*/  HMMA.16816.F32 R64, R68, R86, R64 ;  /* 0x000000564440723c */ /* 0x000fe20000001840 */
[----:B-1----:R-:W1:Y:S06]  /*9a60*/  LDSM.16.MT88.4 R76, [R192+0x1000] ;  /* 0x00100000c04c783b */ /* 0x002e6c0000004200 */
[----:B------:R-:W-:Y:S02]  /*9a70*/  F2FP.PACK_AB R68, R237, R236 ;  /* 0x000000eced44723e */ /* 0x000fe400000000ff */
[----:B------:R-:W-:Y:S01]  /*9a80*/  F2FP.PACK_AB R70, R234, R235 ;  /* 0x000000ebea46723e */ /* 0x000fe200000000ff */
[----:B------:R-:W2:Y:S02]  /*9a90*/  LDSM.16.MT88.4 R84, [R194+0x1000] ;  /* 0x00100000c254783b */ /* 0x000ea40000004200 */
[----:B-----5:R-:W-:Y:S02]  /*9aa0*/  F2FP.PACK_AB R69, R232, R233 ;  /* 0x000000e9e845723e */ /* 0x020fe400000000ff */
[----:B------:R-:W-:Y:S07]  /*9ab0*/  F2FP.PACK_AB R71, R230, R231 ;  /* 0x000000e7e647723e */ /* 0x000fee00000000ff */
[C---:B---3--:R-:W-:Y:S07]  /*9ac0*/  HMMA.16816.F32 R4, R68.reuse, R72, R4 ;  /* 0x000000484404723c */ /* 0x048fee0000001804 */
[----:B------:R-:W-:Y:S01]  /*9ad0*/  FFMA.FTZ R72, R158, c[0x0][0x2d0], -R132 ;  /* 0x0000b4009e487a23 */ /* 0x000fe20000010884 */
[C---:B------:R-:W-:Y:S03]  /*9ae0*/  HMMA.16816.F32 R8, R68.reuse, R74, R8 ;  /* 0x0000004a4408723c */ /* 0x040fe60000001808 */
[----:B------:R3:W5:Y:S01]  /*9af0*/  MUFU.EX2 R156, R72 ;  /* 0x00000048009c7308 */ /* 0x0007620000000800 */
[----:B------:R-:W-:Y:S04]  /*9b00*/  IMAD.MOV.U32 R158, RZ, RZ, R112 ;  /* 0x000000ffff9e7224 */ /* 0x000fe800078e0070 */
[C---:B-1----:R-:W-:Y:S07]  /*9b10*/  HMMA.16816.F32 R12, R68.reuse, R76, R12 ;  /* 0x0000004c440c723c */ /* 0x042fee000000180c */
[----:B------:R-:W-:Y:S01]  /*9b20*/  FFMA.FTZ R76, R160, c[0x0][0x2d0], -R132 ;  /* 0x0000b400a04c7a23 */ /* 0x000fe20000010884 */
[C---:B------:R-:W-:Y:S03]  /*9b30*/  HMMA.16816.F32 R16, R68.reuse, R78, R16 ;  /* 0x0000004e4410723c */ /* 0x040fe60000001810 */
[----:B------:R1:W-:Y:S01]  /*9b40*/  MUFU.EX2 R151, R76 ;  /* 0x0000004c00977308 */ /* 0x0003e20000000800 */
[----:B------:R-:W-:Y:S01]  /*9b50*/  IMAD.MOV.U32 R160, RZ, RZ, R110 ;  /* 0x000000ffffa07224 */ /* 0x000fe200078e006e */
[----:B---3--:R-:W3:Y:S03]  /*9b60*/  LDSM.16.MT88.4 R72, [R188+0x4000] ;  /* 0x00400000bc48783b */ /* 0x008ee60000004200 */
[C---:B------:R-:W-:Y:S07]  /*9b70*/  HMMA.16816.F32 R20, R68.reuse, R80, R20 ;  /* 0x000000504414723c */ /* 0x040fee0000001814 */
[----:B------:R-:W-:Y:S01]  /*9b80*/  FFMA.FTZ R80, R142, c[0x0][0x2d0], -R109 ;  /* 0x0000b4008e507a23 */ /* 0x000fe2000001086d */
[C---:B------:R-:W-:Y:S03]  /*9b90*/  HMMA.16816.F32 R24, R68.reuse, R82, R24 ;  /* 0x000000524418723c */ /* 0x040fe60000001818 */
[----:B------:R4:W-:Y:S05]  /*9ba0*/  MUFU.EX2 R149, R80 ;  /* 0x0000005000957308 */ /* 0x0009ea0000000800 */
[C---:B--2---:R-:W-:Y:S04]  /*9bb0*/  HMMA.16816.F32 R28, R68.reuse, R84, R28 ;  /* 0x00000054441c723c */ /* 0x044fe8000000181c */
[--C-:B-1----:R-:W-:Y:S02]  /*9bc0*/  FFMA.FTZ R76, R161, c[0x0][0x2d0], -R132.reuse ;  /* 0x0000b400a14c7a23 */ /* 0x102fe40000010884 */
[----:B------:R-:W-:Y:S02]  /*9bd0*/  IMAD.MOV.U32 R161, RZ, RZ, R133 ;  /* 0x000000ffffa17224 */ /* 0x000fe400078e0085 */
[C---:B------:R-:W-:Y:S01]  /*9be0*/  HMMA.16816.F32 R32, R68.reuse, R86, R32 ;  /* 0x000000564420723c */ /* 0x040fe20000001820 */
[----:B------:R1:W2:Y:S03]  /*9bf0*/  MUFU.EX2 R150, R76 ;  /* 0x0000004c00967308 */ /* 0x0002a60000000800 */
[--C-:B------:R-:W-:Y:S07]  /*9c00*/  FFMA.FTZ R84, R143, c[0x0][0x2d0], -R109.reuse ;  /* 0x0000b4008f547a23 */ /* 0x100fee000001086d */
[----:B------:R2:W2:Y:S01]  /*9c10*/  MUFU.EX2 R148, R84 ;  /* 0x0000005400947308 */ /* 0x0004a20000000800 */
[----:B----4-:R-:W-:Y:S01]  /*9c20*/  LDSM.16.MT88.4 R80, [R191+0x4000] ;  /* 0x00400000bf50783b */ /* 0x010fe20000004200 */
[C---:B---3--:R-:W-:Y:S07]  /*9c30*/  HMMA.16816.F32 R36, R68.reuse, R72, R36 ;  /* 0x000000484424723c */ /* 0x048fee0000001824 */
[--C-:B------:R-:W-:Y:S01]  /*9c40*/  FFMA.FTZ R72, R159, c[0x0][0x2d0], -R109.reuse ;  /* 0x0000b4009f487a23 */ /* 0x100fe2000001086d */
[C---:B------:R-:W-:Y:S01]  /*9c50*/  HMMA.16816.F32 R40, R68.reuse, R74, R40 ;  /* 0x0000004a4428723c */ /* 0x040fe20000001828 */
[----:B------:R-:W3:Y:S02]  /*9c60*/  LDL.LU R159, [R1+0x4] ;  /* 0x00000400019f7983 */ /* 0x000ee40000300800 */
[----:B------:R4:W-:Y:S02]  /*9c70*/  MUFU.EX2 R146, R72 ;  /* 0x0000004800927308 */ /* 0x0009e40000000800 */
[----:B-1----:R-:W1:Y:S01]  /*9c80*/  LDSM.16.MT88.4 R76, [R192+0x4000] ;  /* 0x00400000c04c783b */ /* 0x002e620000004200 */
[--C-:B--2---:R-:W-:Y:S07]  /*9c90*/  FFMA.FTZ R84, R144, c[0x0][0x2d0], -R109.reuse ;  /* 0x0000b40090547a23 */ /* 0x104fee000001086d */
[----:B------:R2:W1:Y:S01]  /*9ca0*/  MUFU.EX2 R147, R84 ;  /* 0x0000005400937308 */ /* 0x0004620000000800 */
[----:B----4-:R-:W-:Y:S08]  /*9cb0*/  LDSM.16.MT88.4 R72, [R192+0x1800] ;  /* 0x00180000c048783b */ /* 0x010ff00000004200 */
[----:B--2---:R-:W2:Y:S01]  /*9cc0*/  LDSM.16.MT88.4 R84, [R188+0x1800] ;  /* 0x00180000bc54783b */ /* 0x004ea20000004200 */
[C---:B-1----:R-:W-:Y:S08]  /*9cd0*/  HMMA.16816.F32 R44, R68.reuse, R76, R44 ;  /* 0x0000004c442c723c */ /* 0x042ff0000000182c */
[C---:B------:R-:W-:Y:S01]  /*9ce0*/  HMMA.16816.F32 R48, R68.reuse, R78, R48 ;  /* 0x0000004e4430723c */ /* 0x040fe20000001830 */
[----:B------:R-:W1:Y:S07]  /*9cf0*/  LDSM.16.MT88.4 R76, [R191+0x1800] ;  /* 0x00180000bf4c783b */ /* 0x000e6e0000004200 */
[C---:B------:R-:W-:Y:S07]  /*9d00*/  HMMA.16816.F32 R52, R68.reuse, R80, R52 ;  /* 0x000000504434723c */ /* 0x040fee0000001834 */
[--C-:B------:R-:W-:Y:S01]  /*9d10*/  FFMA.FTZ R80, R185, c[0x0][0x2d0], -R132.reuse ;  /* 0x0000b400b9507a23 */ /* 0x100fe20000010884 */
[C---:B------:R-:W-:Y:S03]  /*9d20*/  HMMA.16816.F32 R56, R68.reuse, R82, R56 ;  /* 0x000000524438723c */ /* 0x040fe60000001838 */
[----:B------:R4:W-:Y:S05]  /*9d30*/  MUFU.EX2 R145, R80 ;  /* 0x0000005000917308 */ /* 0x0009ea0000000800 */
[C---:B------:R-:W-:Y:S08]  /*9d40*/  HMMA.16816.F32 R60, R68.reuse, R88, R60 ;  /* 0x00000058443c723c */ /* 0x040ff0000000183c */
[----:B------:R-:W-:Y:S01]  /*9d50*/  HMMA.16816.F32 R64, R68, R90, R64 ;  /* 0x0000005a4440723c */ /* 0x000fe20000001840 */
[----:B------:R-:W-:Y:S06]  /*9d60*/  LDSM.16.MT88.4 R88, [R191+0x4800] ;  /* 0x00480000bf58783b */ /* 0x000fec0000004200 */
[----:B-----5:R-:W-:Y:S02]  /*9d70*/  F2FP.PACK_AB R68, R156, R157 ;  /* 0x0000009d9c44723e */ /* 0x020fe400000000ff */
[----:B------:R-:W-:Y:S01]  /*9d80*/  F2FP.PACK_AB R70, R150, R151 ;  /* 0x000000979646723e */ /* 0x000fe200000000ff */
[----:B----4-:R-:W4:Y:S02]  /*9d90*/  LDSM.16.MT88.4 R80, [R194+0x1800] ;  /* 0x00180000c250783b */ /* 0x010f240000004200 */
[----:B------:R-:W-:Y:S02]  /*9da0*/  F2FP.PACK_AB R69, R148, R149 ;  /* 0x000000959445723e */ /* 0x000fe400000000ff */
[----:B------:R-:W-:Y:S07]  /*9db0*/  F2FP.PACK_AB R71, R146, R147 ;  /* 0x000000939247723e */ /* 0x000fee00000000ff */
[C---:B--2---:R-:W-:Y:S07]  /*9dc0*/  HMMA.16816.F32 R4, R68.reuse, R84, R4 ;  /* 0x000000544404723c */ /* 0x044fee0000001804 */
[--C-:B------:R-:W-:Y:S01]  /*9dd0*/  FFMA.FTZ R84, R212, c[0x0][0x2d0], -R132.reuse ;  /* 0x0000b400d4547a23 */ /* 0x100fe20000010884 */
[C---:B------:R-:W-:Y:S03]  /*9de0*/  HMMA.16816.F32 R8, R68.reuse, R86, R8 ;  /* 0x000000564408723c */ /* 0x040fe60000001808 */
[----:B------:R2:W5:Y:S01]  /*9df0*/  MUFU.EX2 R144, R84 ;  /* 0x0000005400907308 */ /* 0x0005620000000800 */
[----:B------:R-:W-:Y:S04]  /*9e00*/  IADD3 R212, R186, -0x1, RZ ;  /* 0xffffffffbad47810 */ /* 0x000fe80007ffe0ff */
[C---:B------:R-:W-:Y:S07]  /*9e10*/  HMMA.16816.F32 R12, R68.reuse, R72, R12 ;  /* 0x00000048440c723c */ /* 0x040fee000000180c */
[--C-:B------:R-:W-:Y:S01]  /*9e20*/  FFMA.FTZ R72, R214, c[0x0][0x2d0], -R132.reuse ;  /* 0x0000b400d6487a23 */ /* 0x100fe20000010884 */
[C---:B------:R-:W-:Y:S03]  /*9e30*/  HMMA.16816.F32 R16, R68.reuse, R74, R16 ;  /* 0x0000004a4410723c */ /* 0x040fe60000001810 */
[----:B------:R5:W-:Y:S05]  /*9e40*/  MUFU.EX2 R143, R72 ;  /* 0x00000048008f7308 */ /* 0x000bea0000000800 */
[C---:B-1----:R-:W-:Y:S01]  /*9e50*/  HMMA.16816.F32 R20, R68.reuse, R76, R20 ;  /* 0x0000004c4414723c */ /* 0x042fe20000001814 */
[----:B--2---:R-:W1:Y:S06]  /*9e60*/  LDSM.16.MT88.4 R84, [R188+0x4800] ;  /* 0x00480000bc54783b */ /* 0x004e6c0000004200 */
[--C-:B------:R-:W-:Y:S01]  /*9e70*/  FFMA.FTZ R76, R162, c[0x0][0x2d0], -R109.reuse ;  /* 0x0000b400a24c7a23 */ /* 0x100fe2000001086d */
[C---:B------:R-:W-:Y:S03]  /*9e80*/  HMMA.16816.F32 R24, R68.reuse, R78, R24 ;  /* 0x0000004e4418723c */ /* 0x040fe60000001818 */
[----:B------:R2:W-:Y:S05]  /*9e90*/  MUFU.EX2 R141, R76 ;  /* 0x0000004c008d7308 */ /* 0x0005ea0000000800 */
[C---:B----4-:R-:W-:Y:S04]  /*9ea0*/  HMMA.16816.F32 R28, R68.reuse, R80, R28 ;  /* 0x00000050441c723c */ /* 0x050fe8000000181c */
[--C-:B-----5:R-:W-:Y:S03]  /*9eb0*/  FFMA.FTZ R72, R215, c[0x0][0x2d0], -R132.reuse ;  /* 0x0000b400d7487a23 */ /* 0x120fe60000010884 */
[--C-:B------:R-:W-:Y:S01]  /*9ec0*/  FFMA.FTZ R80, R187, c[0x0][0x2d0], -R109.reuse ;  /* 0x0000b400bb507a23 */ /* 0x100fe2000001086d */
[C---:B------:R-:W-:Y:S01]  /*9ed0*/  HMMA.16816.F32 R32, R68.reuse, R82, R32 ;  /* 0x000000524420723c */ /* 0x040fe20000001820 */
[----:B------:R4:W5:Y:S10]  /*9ee0*/  MUFU.EX2 R142, R72 ;  /* 0x00000048008e7308 */ /* 0x0009740000000800 */
[----:B------:R5:W-:Y:S01]  /*9ef0*/  MUFU.EX2 R138, R80 ;  /* 0x00000050008a7308 */ /* 0x000be20000000800 */
[--C-:B--2---:R-:W-:Y:S01]  /*9f00*/  FFMA.FTZ R76, R163, c[0x0][0x2d0], -R109.reuse ;  /* 0x0000b400a34c7a23 */ /* 0x104fe2000001086d */
[C---:B-1----:R-:W-:Y:S08]  /*9f10*/  HMMA.16816.F32 R36, R68.reuse, R84, R36 ;  /* 0x000000544424723c */ /* 0x042ff00000001824 */
[----:B------:R1:W2:Y:S01]  /*9f20*/  MUFU.EX2 R140, R76 ;  /* 0x0000004c008c7308 */ /* 0x0002a20000000800 */
[----:B----4-:R-:W4:Y:S01]  /*9f30*/  LDSM.16.MT88.4 R72, [R192+0x4800] ;  /* 0x00480000c048783b */ /* 0x010f220000004200 */
[C---:B------:R-:W-:Y:S07]  /*9f40*/  HMMA.16816.F32 R40, R68.reuse, R86, R40 ;  /* 0x000000564428723c */ /* 0x040fee0000001828 */
[----:B------:R-:W-:Y:S08]  /*9f50*/  LDSM.16.MT88.4 R84, [R194+0x2000] ;  /* 0x00200000c254783b */ /* 0x000ff00000004200 */
[----:B-----5:R-:W-:Y:S01]  /*9f60*/  LDSM.16.MT88.4 R80, [R192+0x2000] ;  /* 0x00200000c050783b */ /* 0x020fe20000004200 */
[--C-:B-1----:R-:W-:Y:S04]  /*9f70*/  FFMA.FTZ R76, R184, c[0x0][0x2d0], -R109.reuse ;  /* 0x0000b400b84c7a23 */ /* 0x102fe8000001086d */
[----:B------:R1:W5:Y:S01]  /*9f80*/  MUFU.EX2 R139, R76 ;  /* 0x0000004c008b7308 */ /* 0x0003620000000800 */
[C---:B----4-:R-:W-:Y:S08]  /*9f90*/  HMMA.16816.F32 R44, R68.reuse, R72, R44 ;  /* 0x00000048442c723c */ /* 0x050ff0000000182c */
[C---:B------:R-:W-:Y:S01]  /*9fa0*/  HMMA.16816.F32 R48, R68.reuse, R74, R48 ;  /* 0x0000004a4430723c */ /* 0x040fe20000001830 */
[----:B-1----:R-:W1:Y:S07]  /*9fb0*/  LDSM.16.MT88.4 R76, [R188+0x2000] ;  /* 0x00200000bc4c783b */ /* 0x002e6e0000004200 */
[C---:B------:R-:W-:Y:S01]  /*9fc0*/  HMMA.16816.F32 R52, R68.reuse, R88, R52 ;  /* 0x000000584434723c */ /* 0x040fe20000001834 */
[----:B------:R-:W4:Y:S07]  /*9fd0*/  LDSM.16.MT88.4 R72, [R191+0x2000] ;  /* 0x00200000bf48783b */ /* 0x000f2e0000004200 */
[C---:B------:R-:W-:Y:S01]  /*9fe0*/  HMMA.16816.F32 R56, R68.reuse, R90, R56 ;  /* 0x0000005a4438723c */ /* 0x040fe20000001838 */
[----:B------:R-:W-:Y:S07]  /*9ff0*/  LDSM.16.MT88.4 R88, [R191+0x5000] ;  /* 0x00500000bf58783b */ /* 0x000fee0000004200 */
[C---:B------:R-:W-:Y:S07]  /*a000*/  HMMA.16816.F32 R60, R68.reuse, R92, R60 ;  /* 0x0000005c443c723c */ /* 0x040fee000000183c */
[--C-:B------:R-:W-:Y:S01]  /*a010*/  FFMA.FTZ R92, R217, c[0x0][0x2d0], -R109.reuse ;  /* 0x0000b400d95c7a23 */ /* 0x100fe2000001086d */
[----:B------:R-:W-:Y:S07]  /*a020*/  HMMA.16816.F32 R64, R68, R94, R64 ;  /* 0x0000005e4440723c */ /* 0x000fee0000001840 */
[----:B------:R-:W-:Y:S02]  /*a030*/  F2FP.PACK_AB R68, R144, R145 ;  /* 0x000000919044723e */ /* 0x000fe400000000ff */
[----:B------:R-:W-:Y:S03]  /*a040*/  F2FP.PACK_AB R70, R142, R143 ;  /* 0x0000008f8e46723e */ /* 0x000fe600000000ff */
[----:B--2---:R-:W-:Y:S02]  /*a050*/  F2FP.PACK_AB R69, R140, R141 ;  /* 0x0000008d8c45723e */ /* 0x004fe400000000ff */
[----:B-----5:R-:W-:Y:S07]  /*a060*/  F2FP.PACK_AB R71, R138, R139 ;  /* 0x0000008b8a47723e */ /* 0x020fee00000000ff */
[C---:B-1----:R-:W-:Y:S07]  /*a070*/  HMMA.16816.F32 R4, R68.reuse, R76, R4 ;  /* 0x0000004c4404723c */ /* 0x042fee0000001804 */
[--C-:B------:R-:W-:Y:S01]  /*a080*/  FFMA.FTZ R76, R219, c[0x0][0x2d0], -R132.reuse ;  /* 0x0000b400db4c7a23 */ /* 0x100fe20000010884 */
[C---:B------:R-:W-:Y:S03]  /*a090*/  HMMA.16816.F32 R8, R68.reuse, R78, R8 ;  /* 0x0000004e4408723c */ /* 0x040fe60000001808 */
[----:B------:R1:W-:Y:S05]  /*a0a0*/  MUFU.EX2 R137, R76 ;  /* 0x0000004c00897308 */ /* 0x0003ea0000000800 */
[C---:B------:R-:W-:Y:S07]  /*a0b0*/  HMMA.16816.F32 R12, R68.reuse, R80, R12 ;  /* 0x00000050440c723c */ /* 0x040fee000000180c */
[--C-:B------:R-:W-:Y:S01]  /*a0c0*/  FFMA.FTZ R80, R221, c[0x0][0x2d0], -R132.reuse ;  /* 0x0000b400dd507a23 */ /* 0x100fe20000010884 */
[C---:B------:R-:W-:Y:S03]  /*a0d0*/  HMMA.16816.F32 R16, R68.reuse, R82, R16 ;  /* 0x000000524410723c */ /* 0x040fe60000001810 */
[----:B------:R2:W-:Y:S05]  /*a0e0*/  MUFU.EX2 R135, R80 ;  /* 0x0000005000877308 */ /* 0x0005ea0000000800 */
[C---:B----4-:R-:W-:Y:S04]  /*a0f0*/  HMMA.16816.F32 R20, R68.reuse, R72, R20 ;  /* 0x000000484414723c */ /* 0x050fe80000001814 */
[--C-:B-1----:R-:W-:Y:S02]  /*a100*/  FFMA.FTZ R76, R220, c[0x0][0x2d0], -R132.reuse ;  /* 0x0000b400dc4c7a23 */ /* 0x102fe40000010884 */
[----:B------:R-:W-:Y:S02]  /*a110*/  FFMA.FTZ R132, R222, c[0x0][0x2d0], -R132 ;  /* 0x0000b400de847a23 */ /* 0x000fe40000010884 */
[C---:B------:R-:W-:Y:S01]  /*a120*/  HMMA.16816.F32 R24, R68.reuse, R74, R24 ;  /* 0x0000004a4418723c */ /* 0x040fe20000001818 */
[----:B------:R1:W4:Y:S03]  /*a130*/  MUFU.EX2 R136, R76 ;  /* 0x0000004c00887308 */ /* 0x0003260000000800 */
[--C-:B------:R-:W-:Y:S04]  /*a140*/  FFMA.FTZ R72, R216, c[0x0][0x2d0], -R109.reuse ;  /* 0x0000b400d8487a23 */ /* 0x100fe8000001086d */
[C---:B------:R-:W-:Y:S01]  /*a150*/  HMMA.16816.F32 R28, R68.reuse, R84, R28 ;  /* 0x00000054441c723c */ /* 0x040fe2000000181c */
[----:B--2---:R-:W-:Y:S02]  /*a160*/  LDSM.16.MT88.4 R80, [R192+0x5000] ;  /* 0x00500000c050783b */ /* 0x004fe40000004200 */
[----:B------:R2:W-:Y:S04]  /*a170*/  MUFU.EX2 R133, R72 ;  /* 0x0000004800857308 */ /* 0x0005e80000000800 */
[--C-:B------:R-:W-:Y:S01]  /*a180*/  FFMA.FTZ R84, R218, c[0x0][0x2d0], -R109.reuse ;  /* 0x0000b400da547a23 */ /* 0x100fe2000001086d */
[C---:B------:R-:W-:Y:S04]  /*a190*/  HMMA.16816.F32 R32, R68.reuse, R86, R32 ;  /* 0x000000564420723c */ /* 0x040fe80000001820 */
[----:B------:R-:W-:Y:S01]  /*a1a0*/  FFMA.FTZ R109, R111, c[0x0][0x2d0], -R109 ;  /* 0x0000b4006f6d7a23 */ /* 0x000fe2000001086d */
[----:B------:R5:W-:Y:S01]  /*a1b0*/  MUFU.EX2 R110, R84 ;  /* 0x00000054006e7308 */ /* 0x000be20000000800 */
[----:B-1----:R-:W1:Y:S01]  /*a1c0*/  LDSM.16.MT88.4 R76, [R188+0x5000] ;  /* 0x00500000bc4c783b */ /* 0x002e620000004200 */
[----:B----4-:R-:W-:Y:S08]  /*a1d0*/  F2FP.PACK_AB R128, R136, R137 ;  /* 0x000000898880723e */ /* 0x010ff000000000ff */
[----:B------:R-:W4:Y:S01]  /*a1e0*/  MUFU.EX2 R134, R132 ;  /* 0x0000008400867308 */ /* 0x000f220000000800 */
[----:B--2---:R-:W2:Y:S09]  /*a1f0*/  LDSM.16.MT88.4 R72, [R194+0x5000] ;  /* 0x00500000c248783b */ /* 0x004eb20000004200 */
[----:B------:R3:W3:Y:S01]  /*a200*/  MUFU.EX2 R132, R92 ;  /* 0x0000005c00847308 */ /* 0x0006e20000000800 */
[----:B-----5:R-:W5:Y:S09]  /*a210*/  LDSM.16.MT88.4 R84, [R192+0x2800] ;  /* 0x00280000c054783b */ /* 0x020f720000004200 */
[----:B------:R-:W2:Y:S01]  /*a220*/  MUFU.EX2 R109, R109 ;  /* 0x0000006d006d7308 */ /* 0x000ea20000000800 */
[----:B----4-:R-:W-:Y:S01]  /*a230*/  F2FP.PACK_AB R130, R134, R135 ;  /* 0x000000878682723e */ /* 0x010fe200000000ff */
[C---:B-1----:R-:W-:Y:S01]  /*a240*/  HMMA.16816.F32 R36, R68.reuse, R76, R36 ;  /* 0x0000004c4424723c */ /* 0x042fe20000001824 */
[----:B---3--:R-:W1:Y:S02]  /*a250*/  LDSM.16.MT88.4 R92, [R191+0x2800] ;  /* 0x00280000bf5c783b */ /* 0x008e640000004200 */
[----:B------:R-:W-:Y:S05]  /*a260*/  F2FP.PACK_AB R129, R132, R133 ;  /* 0x000000858481723e */ /* 0x000fea00000000ff */
[C---:B------:R-:W-:Y:S04]  /*a270*/  HMMA.16816.F32 R40, R68.reuse, R78, R40 ;  /* 0x0000004e4428723c */ /* 0x040fe80000001828 */
[----:B--2---:R-:W-:Y:S04]  /*a280*/  F2FP.PACK_AB R131, R109, R110 ;  /* 0x0000006e6d83723e */ /* 0x004fe800000000ff */
[C---:B------:R-:W-:Y:S08]  /*a290*/  HMMA.16816.F32 R44, R68.reuse, R80, R44 ;  /* 0x00000050442c723c */ /* 0x040ff0000000182c */
[C---:B------:R-:W-:Y:S08]  /*a2a0*/  HMMA.16816.F32 R48, R68.reuse, R82, R48 ;  /* 0x000000524430723c */ /* 0x040ff00000001830 */
[C---:B------:R-:W-:Y:S08]  /*a2b0*/  HMMA.16816.F32 R52, R68.reuse, R88, R52 ;  /* 0x000000584434723c */ /* 0x040ff00000001834 */
[C---:B------:R-:W-:Y:S08]  /*a2c0*/  HMMA.16816.F32 R56, R68.reuse, R90, R56 ;  /* 0x0000005a4438723c */ /* 0x040ff00000001838 */
[C---:B------:R-:W-:Y:S08]  /*a2d0*/  HMMA.16816.F32 R60, R68.reuse, R72, R60 ;  /* 0x00000048443c723c */ /* 0x040ff0000000183c */
[----:B------:R-:W-:Y:S08]  /*a2e0*/  HMMA.16816.F32 R64, R68, R74, R64 ;  /* 0x0000004a4440723c */ /* 0x000ff00000001840 */
[C---:B------:R-:W-:Y:S07]  /*a2f0*/  HMMA.16816.F32 R112, R128.reuse, R116, R4 ;  /* 0x000000748070723c */ /* 0x040fee0000001804 */
[----:B------:R-:W-:Y:S01]  /*a300*/  FFMA.FTZ R4, R2, R104, R252 ;  /* 0x0000006802047223 */ /* 0x000fe200000100fc */
[C---:B------:R-:W-:Y:S01]  /*a310*/  HMMA.16816.F32 R116, R128.reuse, R118, R8 ;  /* 0x000000768074723c */ /* 0x040fe20000001808 */
[----:B------:R-:W2:Y:S03]  /*a320*/  LDSM.16.MT88.4 R104, [R192+0x5800] ;  /* 0x00580000c068783b */ /* 0x000ea60000004200 */
[----:B------:R-:W-:Y:S02]  /*a330*/  FFMA.FTZ R2, R0, R159, R251 ;  /* 0x0000009f00027223 */ /* 0x000fe400000100fb */
[----:B------:R-:W-:Y:S02]  /*a340*/  FADD.FTZ R0, R161, R4 ;  /* 0x00000004a1007221 */ /* 0x000fe40000010000 */
[C---:B-----5:R-:W-:Y:S01]  /*a350*/  HMMA.16816.F32 R68, R128.reuse, R84, R12 ;  /* 0x000000548044723c */ /* 0x060fe2000000180c */
[----:B------:R-:W3:Y:S03]  /*a360*/  LDL R12, [R1+0x14] ;  /* 0x00001400010c7983 */ /* 0x000ee60000100800 */
[----:B------:R-:W-:Y:S01]  /*a370*/  FADD.FTZ R2, R250, R2 ;  /* 0x00000002fa027221 */ /* 0x000fe20000010000 */
[----:B------:R-:W4:Y:S01]  /*a380*/  LDSM.16.MT88.4 R4, [R191+0x5800] ;  /* 0x00580000bf04783b */ /* 0x000f220000004200 */
[----:B------:R-:W-:Y:S02]  /*a390*/  FADD.FTZ R0, R160, R0 ;  /* 0x00000000a0007221 */ /* 0x000fe40000010000 */
[C---:B------:R-:W-:Y:S04]  /*a3a0*/  HMMA.16816.F32 R72, R128.reuse, R86, R16 ;  /* 0x000000568048723c */ /* 0x040fe80000001810 */
[----:B------:R-:W-:Y:S01]  /*a3b0*/  FADD.FTZ R2, R249, R2 ;  /* 0x00000002f9027221 */ /* 0x000fe20000010000 */
[----:B------:R-:W5:Y:S01]  /*a3c0*/  LDSM.16.MT88.4 R8, [R194+0x5800] ;  /* 0x00580000c208783b */ /* 0x000f620000004200 */
[----:B------:R-:W-:Y:S02]  /*a3d0*/  FADD.FTZ R0, R158, R0 ;  /* 0x000000009e007221 */ /* 0x000fe40000010000 */
[C---:B-1----:R-:W-:Y:S04]  /*a3e0*/  HMMA.16816.F32 R76, R128.reuse, R92, R20 ;  /* 0x0000005c804c723c */ /* 0x042fe80000001814 */
        /* <DEDUP_REMOVED lines=30> */
[C---:B----4-:R-:W-:Y:S03]  /*a5d0*/  HMMA.16816.F32 R52, R128.reuse, R4, R52 ;  /* 0x000000048034723c */ /* 0x050fe60000001834 */
[----:B------:R-:W-:Y:S02]  /*a5e0*/  FADD.FTZ R0, R150, R0 ;  /* 0x0000000096007221 */ /* 0x000fe40000010000 */
[----:B------:R-:W-:Y:S02]  /*a5f0*/  FADD.FTZ R2, R146, R2 ;  /* 0x0000000292027221 */ /* 0x000fe40000010000 */
[----:B------:R-:W-:Y:S01]  /*a600*/  FADD.FTZ R0, R145, R0 ;  /* 0x0000000091007221 */ /* 0x000fe20000010000 */
[C---:B------:R-:W-:Y:S04]  /*a610*/  HMMA.16816.F32 R56, R128.reuse, R6, R56 ;  /* 0x000000068038723c */ /* 0x040fe80000001838 */
[----:B------:R-:W-:Y:S02]  /*a620*/  FADD.FTZ R2, R141, R2 ;  /* 0x000000028d027221 */ /* 0x000fe40000010000 */
[----:B------:R-:W-:Y:S02]  /*a630*/  FADD.FTZ R0, R144, R0 ;  /* 0x0000000090007221 */ /* 0x000fe40000010000 */
[----:B------:R-:W-:Y:S01]  /*a640*/  FADD.FTZ R2, R140, R2 ;  /* 0x000000028c027221 */ /* 0x000fe20000010000 */
[C---:B-----5:R-:W-:Y:S03]  /*a650*/  HMMA.16816.F32 R60, R128.reuse, R8, R60 ;  /* 0x00000008803c723c */ /* 0x060fe6000000183c */
        /* <DEDUP_REMOVED lines=13> */
[--C-:B------:R-:W-:Y:S01]  /*a730*/  IMAD.MOV.U32 R4, RZ, RZ, R3.reuse ;  /* 0x000000ffff047224 */ /* 0x100fe200078e0003 */
[----:B------:R1:W-:Y:S01]  /*a740*/  STL [R1], R2 ;  /* 0x0000000201007387 */ /* 0x0003e20000100800 */
[----:B------:R-:W-:Y:S02]  /*a750*/  IMAD.MOV.U32 R109, RZ, RZ, R108 ;  /* 0x000000ffff6d7224 */ /* 0x000fe400078e006c */
[----:B------:R-:W-:Y:S01]  /*a760*/  IMAD.MOV.U32 R110, RZ, RZ, R3 ;  /* 0x000000ffff6e7224 */ /* 0x000fe200078e0003 */
[----:B------:R1:W-:Y:S01]  /*a770*/  STL [R1+0x4], R0 ;  /* 0x0000040001007387 */ /* 0x0003e20000100800 */
[----:B---3--:R-:W-:Y:S01]  /*a780*/  ISETP.GT.AND P0, PT, R186, R12, PT ;  /* 0x0000000cba00720c */ /* 0x008fe20003f04270 */
[----:B------:R-:W-:Y:S11]  /*a790*/  IMAD.MOV.U32 R186, RZ, RZ, R212 ;  /* 0x000000ffffba7224 */ /* 0x000ff600078e00d4 */
[----:B------:R-:W-:Y:S01]  /*a7a0*/  @!UPT UIADD3 URZ, URZ, URZ, URZ ;  /* 0x0000003f3f3ff290 */ /* 0x000fe2000fffe03f */
[----:B-1----:R-:W-:-:S05]  /*a7b0*/  @P0 BRA `(.L_x_1906) ;  /* 0xffffc12000000947 */ /* 0x002fca000383ffff */
.L_x_1897:
[----:B------:R-:W2:Y:S04]  /*a7c0*/  LDL R0, [R1+0x18] ;  /* 0x0000180001007983 */ /* 0x000ea80000100800 */
[----:B------:R-:W3:Y:S04]  /*a7d0*/  LDL R3, [R1+0x8] ;  /* 0x0000080001037983 */ /* 0x000ee80000100800 */
[----:B-1----:R-:W4:Y:S01]  /*a7e0*/  LDL R2, [R1+0xc] ;  /* 0x00000c0001027983 */ /* 0x002f220000100800 */
        /* <DEDUP_REMOVED lines=18> */
.L_x_1909:
[----:B------:R-:W-:-:S04]  /*a910*/  MOV R3, c[0x0][0x32c] ;  /* 0x0000cb0000037a02 */ /* 0x000fc80000000f00 */
[----:B------:R-:W-:-:S13]  /*a920*/  ISETP.NE.AND P0, PT, R3, 0x1, PT ;  /* 0x000000010300780c */ /* 0x000fda0003f05270 */
[----:B------:R-:W-:-:S05]  /*a930*/  @P0 IMAD.HI.U32 R3, R0, c[0x0][0x330], RZ ;  /* 0x0000cc0000030a27 */ /* 0x000fca00078e00ff */
[----:B------:R-:W-:Y:S02]  /*a940*/  @P0 SHF.R.U32.HI R0, RZ, c[0x0][0x334], R3 ;  /* 0x0000cd00ff000a19 */ /* 0x000fe40000011603 */
.L_x_1910:
[----:B------:R-:W-:Y:S05]  /*a950*/  BSYNC B0 ;  /* 0x0000000000007941 */ /* 0x000fea0003800000 */
.L_x_1908:
[----:B------:R-:W-:-:S05]  /*a960*/  IMAD R0, R0, c[0x0][0x32c], RZ ;  /* 0x0000cb0000007a24 */ /* 0x000fca00078e02ff */
[----:B------:R-:W-:-:S04]  /*a970*/  IMNMX R2, R2, R0, !PT ;  /* 0x0000000002027217 */ /* 0x000fc80007800200 */
.L_x_1907:
[----:B------:R-:W-:-:S05]  /*a980*/  IADD3 R2, R2, 0x5f, RZ ;  /* 0x0000005f02027810 */ /* 0x000fca0007ffe0ff */
        /* <DEDUP_REMOVED lines=9> */
.L_x_1912:
[----:B------:R-:W-:Y:S04]  /*aa20*/  DEPBAR.LE SB0, 0x0 ;  /* 0x000080000000791a */ /* 0x000fe80000000000 */
[----:B------:R-:W-:Y:S01]  /*aa30*/  WARPSYNC 0xffffffff ;  /* 0xffffffff00007948 */ /* 0x000fe20003800000 */
[----:B------:R-:W-:Y:S01]  /*aa40*/  BAR.SYNC.DEFER_BLOCKING 0x0 ;  /* 0x0000000000007b1d */ /* 0x000fe20000010000 */
[----:B------:R-:W-:Y:S02]  /*aa50*/  ISETP.GT.AND P6, PT, R223, R214, PT ;  /* 0x000000d6df00720c */ /* 0x000fe40003fc4270 */
[C---:B------:R-:W-:Y:S11]  /*aa60*/  IADD3 R212, R214.reuse, -0x1, RZ ;  /* 0xffffffffd6d47810 */ /* 0x040ff60007ffe0ff */
[----:B-1----:R-:W-:Y:S01]  /*aa70*/  @!P6 SHF.R.S32.HI R0, RZ, 0x1f, R214 ;  /* 0x0000001fff00e819 */ /* 0x002fe200000114d6 */
[----:B------:R-:W-:Y:S01]  /*aa80*/  @!P6 IMAD.WIDE.U32 R20, R214, c[0x0][0x208], RZ ;  /* 0x00008200d614ea25 */ /* 0x000fe200078e00ff */
[----:B------:R-:W-:Y:S02]  /*aa90*/  @!P6 MOV R2, c[0x0][0x208] ;  /* 0x000082000002ea02 */ /* 0x000fe40000000f00 */
[----:B------:R-:W-:Y:S01]  /*aaa0*/  @!P6 MOV R3, 0x5 ;  /* 0x000000050003e802 */ /* 0x000fe20000000f00 */
        /* <DEDUP_REMOVED lines=9> */
[----:B------:R-:W2:Y:S01]  /*ab40*/  LDSM.16.M88.4 R16, [R189+0x800] ;  /* 0x00080000bd10783b */ /* 0x000ea20000000200 */
[----:B------:R-:W-:Y:S01]  /*ab50*/  @!P6 IMAD R22, R0, 0x60, RZ ;  /* 0x000000600016e824 */ /* 0x000fe200078e02ff */
[----:B------:R-:W-:Y:S01]  /*ab60*/  @!P6 IADD3 R21, P4, R224, R2, RZ ;  /* 0x00000002e015e210 */ /* 0x000fe20007f9e0ff */
[----:B------:R-:W-:Y:S03]  /*ab70*/  @!P6 IMAD.WIDE.U32 R30, R20, 0x60, R30 ;  /* 0x00000060141ee825 */ /* 0x000fe600078e001e */
[----:B------:R-:W-:Y:S02]  /*ab80*/  @!P6 IADD3 R0, R22, R3, RZ ;  /* 0x000000031600e210 */ /* 0x000fe40007ffe0ff */
[----:B------:R-:W3:Y:S01]  /*ab90*/  LDSM.16.M88.4 R24, [R189+0x1000] ;  /* 0x00100000bd18783b */ /* 0x000ee20000000200 */
[C---:B------:R-:W-:Y:S02]  /*aba0*/  @!P6 LEA R160, P0, R21.reuse, c[0x0][0x1f8], 0x1 ;  /* 0x00007e0015a0ea11 */ /* 0x040fe400078008ff */
[----:B------:R-:W-:Y:S02]  /*abb0*/  @!P6 IADD3.X R3, R0, R228, RZ, P4, !PT ;  /* 0x000000e40003e210 */ /* 0x000fe400027fe4ff */
[----:B------:R-:W-:Y:S02]  /*abc0*/  @!P6 IADD3 R28, P4, R28, R2, RZ ;  /* 0x000000021c1ce210 */ /* 0x000fe40007f9e0ff */
[----:B------:R-:W-:Y:S01]  /*abd0*/  @!P6 LEA.HI.X R161, R21, c[0x0][0x1fc], R3, 0x1, P0 ;  /* 0x00007f0015a1ea11 */ /* 0x000fe200000f0c03 */
[----:B------:R-:W4:Y:S01]  /*abe0*/  LDL.LU R222, [R1] ;  /* 0x0000000001de7983 */ /* 0x000f220000300800 */
[----:B------:R-:W-:Y:S02]  /*abf0*/  @!P6 IADD3 R36, P0, R224, 0x40, RZ ;  /* 0x00000040e024e810 */ /* 0x000fe40007f1e0ff */
[----:B------:R-:W-:Y:S01]  /*ac00*/  @!P6 IADD3 R3, R31, R22, RZ ;  /* 0x000000161f03e210 */ /* 0x000fe20007ffe0ff */
[----:B------:R-:W5:Y:S01]  /*ac10*/  LDSM.16.M88.4 R32, [R189+0x1800] ;  /* 0x00180000bd20783b */ /* 0x000f620000000200 */
[----:B------:R-:W-:Y:S02]  /*ac20*/  @!P6 IADD3 R37, P5, R36, R2, RZ ;  /* 0x000000022425e210 */ /* 0x000fe40007fbe0ff */
[----:B------:R-:W-:Y:S02]  /*ac30*/  @!P6 SHF.L.U64.HI R108, R30, 0x1, R3 ;  /* 0x000000011e6ce819 */ /* 0x000fe40000010203 */
[----:B------:R-:W-:Y:S02]  /*ac40*/  @!P6 IADD3.X R3, RZ, R228, RZ, P0, !PT ;  /* 0x000000e4ff03e210 */ /* 0x000fe400007fe4ff */
[----:B------:R-:W-:Y:S01]  /*ac50*/  @!P6 IADD3 R38, P0, R28, R36, RZ ;  /* 0x000000241c26e210 */ /* 0x000fe20007f1e0ff */
[----:B------:R-:W4:Y:S01]  /*ac60*/  LDL.LU R221, [R1+0x4] ;  /* 0x0000040001dd7983 */ /* 0x000f220000300800 */
[----:B------:R-:W-:Y:S02]  /*ac70*/  @!P6 IADD3.X R2, R0, R29, RZ, P4, !PT ;  /* 0x0000001d0002e210 */ /* 0x000fe400027fe4ff */
[----:B------:R-:W-:Y:S01]  /*ac80*/  @!P6 IADD3 R36, P4, R28, R224, RZ ;  /* 0x000000e01c24e210 */ /* 0x000fe20007f9e0ff */
[C---:B-1----:R-:W-:Y:S01]  /*ac90*/  HMMA.16816.F32 R4, R120.reuse, R8, RZ ;  /* 0x000000087804723c */ /* 0x042fe200000018ff */
[----:B------:R-:W1:Y:S02]  /*aca0*/  LDSM.16.M88.4 R40, [R189+0x2000] ;  /* 0x00200000bd28783b */ /* 0x000e640000000200 */
[-C--:B------:R-:W-:Y:S02]  /*acb0*/  @!P6 IADD3.X R0, R0, R3.reuse, RZ, P5, !PT ;  /* 0x000000030000e210 */ /* 0x080fe40002ffe4ff */
[----:B------:R-:W-:Y:S02]  /*acc0*/  @!P6 IADD3.X R3, R2, R3, RZ, P0, !PT ;  /* 0x000000030203e210 */ /* 0x000fe400007fe4ff */
[----:B------:R-:W-:Y:S01]  /*acd0*/  @!P6 LEA R46, P0, R36, c[0x0][0x1f8], 0x1 ;  /* 0x00007e00242eea11 */ /* 0x000fe200078008ff */
[C---:B------:R-:W-:Y:S01]  /*ace0*/  HMMA.16816.F32 R8, R120.reuse, R10, RZ ;  /* 0x0000000a7808723c */ /* 0x040fe200000018ff */
[----:B------:R-:W-:Y:S01]  /*acf0*/  @!P6 IADD3.X R2, R2, R228, RZ, P4, !PT ;  /* 0x000000e40202e210 */ /* 0x000fe200027fe4ff */
[----:B------:R-:W1:Y:S02]  /*ad00*/  LDSM.16.M88.4 R48, [R189+0x2800] ;  /* 0x00280000bd30783b */ /* 0x000e640000000200 */
[----:B------:R-:W-:Y:S02]  /*ad10*/  @!P6 LEA R156, P4, R38, c[0x0][0x1f8], 0x1 ;  /* 0x00007e00269cea11 */ /* 0x000fe400078808ff */
[----:B------:R-:W-:Y:S02]  /*ad20*/  @!P6 LEA.HI.X R47, R36, c[0x0][0x1fc], R2, 0x1, P0 ;  /* 0x00007f00242fea11 */ /* 0x000fe400000f0c02 */
[C---:B--2---:R-:W-:Y:S01]  /*ad30*/  HMMA.16816.F32 R12, R120.reuse, R16, RZ ;  /* 0x00000010780c723c */ /* 0x044fe200000018ff */
[----:B------:R-:W-:Y:S01]  /*ad40*/  @!P6 ISETP.GE.AND P0, PT, R246, c[0x0][0x1d4], PT ;  /* 0x00007500f600ea0c */ /* 0x000fe20003f06270 */
[----:B------:R-:W2:Y:S02]  /*ad50*/  LDSM.16.M88.4 R128, [R195] ;  /* 0x00000000c380783b */ /* 0x000ea40000000200 */
[----:B------:R-:W-:Y:S02]  /*ad60*/  @!P6 SHF.L.U32 R39, R30, 0x1, RZ ;  /* 0x000000011e27e819 */ /* 0x000fe400000006ff */
[----:B------:R-:W-:Y:S02]  /*ad70*/  @!P6 LEA R158, P5, R37, c[0x0][0x1f8], 0x1 ;  /* 0x00007e00259eea11 */ /* 0x000fe400078a08ff */
[C---:B------:R-:W-:Y:S01]  /*ad80*/  HMMA.16816.F32 R16, R120.reuse, R18, RZ ;  /* 0x000000127810723c */ /* 0x040fe200000018ff */
[----:B------:R-:W-:Y:S01]  /*ad90*/  @!P6 LEA.HI.X R157, R38, c[0x0][0x1fc], R3, 0x1, P4 ;  /* 0x00007f00269dea11 */ /* 0x000fe200020f0c03 */
[----:B------:R-:W2:Y:S02]  /*ada0*/  LDSM.16.M88.4 R132, [R206] ;  /* 0x00000000ce84783b */ /* 0x000ea40000000200 */
[----:B------:R-:W-:Y:S02]  /*adb0*/  @!P6 IADD3 R44, P4, R39, c[0x0][0x1f8], RZ ;  /* 0x00007e00272cea10 */ /* 0x000fe40007f9e0ff */
[----:B------:R-:W-:Y:S02]  /*adc0*/  @!P6 LEA.HI.X R159, R37, c[0x0][0x1fc], R0, 0x1, P5 ;  /* 0x00007f00259fea11 */ /* 0x000fe400028f0c00 */
[C---:B---3--:R-:W-:Y:S01]  /*add0*/  HMMA.16816.F32 R20, R120.reuse, R24, RZ ;  /* 0x000000187814723c */ /* 0x048fe200000018ff */
[----:B------:R-:W-:Y:S01]  /*ade0*/  @!P6 IADD3.X R45, R108, c[0x0][0x1fc], RZ, P4, !PT ;  /* 0x00007f006c2dea10 */ /* 0x000fe200027fe4ff */
[----:B------:R-:W3:Y:S02]  /*adf0*/  LDSM.16.M88.4 R136, [R205] ;  /* 0x00000000cd88783b */ /* 0x000ee40000000200 */
[----:B------:R-:W-:Y:S04]  /*ae00*/  @!P6 IADD3 R2, P5, R39, 0x80, RZ ;  /* 0x000000802702e810 */ /* 0x000fe80007fbe0ff */
[C---:B------:R-:W-:Y:S01]  /*ae10*/  HMMA.16816.F32 R24, R120.reuse, R26, RZ ;  /* 0x0000001a7818723c */ /* 0x040fe200000018ff */
[----:B------:R-:W-:Y:S01]  /*ae20*/  @!P6 IADD3 R2, P4, R2, c[0x0][0x1f8], RZ ;  /* 0x00007e000202ea10 */ /* 0x000fe20007f9e0ff */
[----:B------:R-:W2:Y:S03]  /*ae30*/  LDSM.16.M88.4 R140, [R204] ;  /* 0x00000000cc8c783b */ /* 0x000ea60000000200 */
[----:B------:R-:W-:Y:S03]  /*ae40*/  @!P6 IADD3.X R3, RZ, c[0x0][0x1fc], R108, P4, P5 ;  /* 0x00007f00ff03ea10 */ /* 0x000fe600027ea46c */
[C---:B-----5:R-:W-:Y:S02]  /*ae50*/  HMMA.16816.F32 R28, R120.reuse, R32, RZ ;  /* 0x00000020781c723c */ /* 0x060fe400000018ff */
[----:B------:R-:W5:Y:S06]  /*ae60*/  LDSM.16.M88.4 R144, [R203] ;  /* 0x00000000cb90783b */ /* 0x000f6c0000000200 */
[C---:B------:R-:W-:Y:S02]  /*ae70*/  HMMA.16816.F32 R32, R120.reuse, R34, RZ ;  /* 0x000000227820723c */ /* 0x040fe400000018ff */
[----:B------:R-:W2:Y:S06]  /*ae80*/  LDSM.16.M88.4 R148, [R202] ;  /* 0x00000000ca94783b */ /* 0x000eac0000000200 */
[C---:B-1----:R-:W-:Y:S02]  /*ae90*/  HMMA.16816.F32 R36, R120.reuse, R40, RZ ;  /* 0x000000287824723c */ /* 0x042fe400000018ff */
[----:B------:R-:W-:Y:S01]  /*aea0*/  @!PT LDS RZ, [RZ] ;  /* 0x00000000fffff984 */ /* 0x000fe20000000800 */
[----:B------:R-:W-:Y:S01]  /*aeb0*/  @!PT LDS RZ, [RZ] ;  /* 0x00000000fffff984 */ /* 0x000fe20000000800 */
[----:B------:R-:W-:Y:S01]  /*aec0*/  @!PT LDS RZ, [RZ] ;  /* 0x00000000fffff984 */ /* 0x000fe20000000800 */
[----:B------:R1:W-:Y:S06]  /*aed0*/  @!P6 LDGSTS.E.BYPASS.LTC128B.128 [R213+0x100], [R44.64], !P0 ;  /* 0x001000002cd5efae */ /* 0x0003ec000c101d48 */
[C---:B------:R-:W-:Y:S02]  /*aee0*/  HMMA.16816.F32 R40, R120.reuse, R42, RZ ;  /* 0x0000002a7828723c */ /* 0x040fe400000018ff */
[----:B------:R1:W-:Y:S08]  /*aef0*/  @!P6 LDGSTS.E.BYPASS.LTC128B.128 [R213+0x3100], [R2.64], !P3 ;  /* 0x0310000002d5efae */ /* 0x0003f0000d901d48 */
[----:B------:R1:W-:Y:S08]  /*af00*/  @!P6 LDGSTS.E.BYPASS.LTC128B.128 [R213+0x1100], [R160.64], !P0 ;  /* 0x01100000a0d5efae */ /* 0x0003f0000c101d48 */
[----:B------:R2:W-:Y:S08]  /*af10*/  @!P6 LDGSTS.E.BYPASS.LTC128B.128 [R213+0x4100], [R158.64], !P3 ;  /* 0x041000009ed5efae */ /* 0x0005f0000d901d48 */
[----:B------:R2:W-:Y:S08]  /*af20*/  @!P6 LDGSTS.E.BYPASS.LTC128B.128 [R213+0x2100], [R46.64], !P0 ;  /* 0x021000002ed5efae */ /* 0x0005f0000c101d48 */
[----:B------:R3:W-:Y:S01]  /*af30*/  @!P6 LDGSTS.E.BYPASS.LTC128B.128 [R213+0x5100], [R156.64], !P3 ;  /* 0x051000009cd5efae */ /* 0x0007e2000d901d48 */
[----:B------:R-:W-:Y:S07]  /*af40*/  ISETP.GT.AND P6, PT, R214, R223, PT ;  /* 0x000000dfd600720c */ /* 0x000fee0003fc4270 */
[----:B-1----:R-:W-:Y:S06]  /*af50*/  LDSM.16.M88.4 R160, [R193+0x800] ;  /* 0x00080000c1a0783b */ /* 0x002fec0000000200 */
[----:B------:R-:W-:Y:S02]  /*af60*/  @P6 SHF.R.S32.HI R111, RZ, 0x1f, R212 ;  /* 0x0000001fff6f6819 */ /* 0x000fe400000114d4 */
[----:B------:R-:W0:Y:S01]  /*af70*/  LDGDEPBAR ;  /* 0x00000000000079af */ /* 0x000e220000000000 */
[C---:B--2---:R-:W-:Y:S07]  /*af80*/  HMMA.16816.F32 R44, R120.reuse, R48, RZ ;  /* 0x00000030782c723c */ /* 0x044fee00000018ff */
[----:B------:R-:W-:Y:S01]  /*af90*/  LDSM.16.M88.4 R184, [R190+0x3000] ;  /* 0x00300000beb8783b */ /* 0x000fe20000000200 */
[----:B------:R-:W-:Y:S07]  /*afa0*/  HMMA.16816.F32 R48, R120, R50, RZ ;  /* 0x000000327830723c */ /* 0x000fee00000018ff */
[----:B---3--:R-:W1:Y:S01]  /*afb0*/  LDSM.16.M88.4 R156, [R193] ;  /* 0x00000000c19c783b */ /* 0x008e620000000200 */
        /* <DEDUP_REMOVED lines=8> */
[----:B------:R-:W1:Y:S07]  /*b040*/  LDSM.16.M88.4 R136, [R193+0x2000] ;  /* 0x00200000c188783b */ /* 0x000e6e0000000200 */
[C---:B------:R-:W-:Y:S08]  /*b050*/  HMMA.16816.F32 R28, R124.reuse, R140, R28 ;  /* 0x0000008c7c1c723c */ /* 0x040ff0000000181c */
[C---:B------:R-:W-:Y:S01]  /*b060*/  HMMA.16816.F32 R32, R124.reuse, R142, R32 ;  /* 0x0000008e7c20723c */ /* 0x040fe20000001820 */
[----:B------:R-:W2:Y:S07]  /*b070*/  LDSM.16.M88.4 R140, [R193+0x2800] ;  /* 0x00280000c18c783b */ /* 0x000eae0000000200 */
[C---:B-----5:R-:W-:Y:S08]  /*b080*/  HMMA.16816.F32 R36, R124.reuse, R144, R36 ;  /* 0x000000907c24723c */ /* 0x060ff00000001824 */
[C---:B------:R-:W-:Y:S01]  /*b090*/  HMMA.16816.F32 R40, R124.reuse, R146, R40 ;  /* 0x000000927c28723c */ /* 0x040fe20000001828 */
[----:B------:R-:W5:Y:S07]  /*b0a0*/  LDSM.16.M88.4 R144, [R190] ;  /* 0x00000000be90783b */ /* 0x000f6e0000000200 */
[C---:B------:R-:W-:Y:S08]  /*b0b0*/  HMMA.16816.F32 R44, R124.reuse, R148, R44 ;  /* 0x000000947c2c723c */ /* 0x040ff0000000182c */
[----:B------:R-:W-:Y:S01]  /*b0c0*/  HMMA.16816.F32 R48, R124, R150, R48 ;  /* 0x000000967c30723c */ /* 0x000fe20000001830 */
[----:B------:R-:W3:Y:S07]  /*b0d0*/  LDSM.16.M88.4 R148, [R190+0x800] ;  /* 0x00080000be94783b */ /* 0x000eee0000000200 */
[C---:B-1----:R-:W-:Y:S08]  /*b0e0*/  HMMA.16816.F32 R4, R152.reuse, R156, R4 ;  /* 0x0000009c9804723c */ /* 0x042ff00000001804 */
[C---:B------:R-:W-:Y:S01]  /*b0f0*/  HMMA.16816.F32 R8, R152.reuse, R158, R8 ;  /* 0x0000009e9808723c */ /* 0x040fe20000001808 */
[----:B------:R-:W-:Y:S07]  /*b100*/  LDSM.16.M88.4 R156, [R190+0x2000] ;  /* 0x00200000be9c783b */ /* 0x000fee0000000200 */
[C---:B------:R-:W-:Y:S08]  /*b110*/  HMMA.16816.F32 R12, R152.reuse, R160, R12 ;  /* 0x000000a0980c723c */ /* 0x040ff0000000180c */
[C---:B------:R-:W-:Y:S01]  /*b120*/  HMMA.16816.F32 R16, R152.reuse, R162, R16 ;  /* 0x000000a29810723c */ /* 0x040fe20000001810 */
[----:B------:R-:W-:Y:S07]  /*b130*/  LDSM.16.M88.4 R160, [R190+0x2800] ;  /* 0x00280000bea0783b */ /* 0x000fee0000000200 */
[C---:B--2---:R-:W-:Y:S08]  /*b140*/  HMMA.16816.F32 R20, R152.reuse, R128, R20 ;  /* 0x000000809814723c */ /* 0x044ff00000001814 */
[C---:B------:R-:W-:Y:S01]  /*b150*/  HMMA.16816.F32 R24, R152.reuse, R130, R24 ;  /* 0x000000829818723c */ /* 0x040fe20000001818 */
[----:B------:R-:W1:Y:S07]  /*b160*/  LDSM.16.M88.4 R128, [R190+0x1000] ;  /* 0x00100000be80783b */ /* 0x000e6e0000000200 */
[C---:B---3--:R-:W-:Y:S08]  /*b170*/  HMMA.16816.F32 R28, R152.reuse, R132, R28 ;  /* 0x00000084981c723c */ /* 0x048ff0000000181c */
[C---:B------:R-:W-:Y:S01]  /*b180*/  HMMA.16816.F32 R32, R152.reuse, R134, R32 ;  /* 0x000000869820723c */ /* 0x040fe20000001820 */
[----:B------:R-:W2:Y:S07]  /*b190*/  LDSM.16.M88.4 R132, [R190+0x1800] ;  /* 0x00180000be84783b */ /* 0x000eae0000000200 */
[C---:B------:R-:W-:Y:S08]  /*b1a0*/  HMMA.16816.F32 R36, R152.reuse, R136, R36 ;  /* 0x000000889824723c */ /* 0x040ff00000001824 */
[C---:B------:R-:W-:Y:S01]  /*b1b0*/  HMMA.16816.F32 R40, R152.reuse, R138, R40 ;  /* 0x0000008a9828723c */ /* 0x040fe20000001828 */
[----:B------:R-:W3:Y:S07]  /*b1c0*/  LDSM.16.M88.4 R136, [R189+0x3000] ;  /* 0x00300000bd88783b */ /* 0x000eee0000000200 */
[C---:B------:R-:W-:Y:S08]  /*b1d0*/  HMMA.16816.F32 R44, R152.reuse, R140, R44 ;  /* 0x0000008c982c723c */ /* 0x040ff0000000182c */
[----:B------:R-:W-:Y:S01]  /*b1e0*/  HMMA.16816.F32 R48, R152, R142, R48 ;  /* 0x0000008e9830723c */ /* 0x000fe20000001830 */
[----:B------:R-:W2:Y:S07]  /*b1f0*/  LDSM.16.M88.4 R140, [R189+0x3800] ;  /* 0x00380000bd8c783b */ /* 0x000eae0000000200 */
[C---:B-----5:R-:W-:Y:S08]  /*b200*/  HMMA.16816.F32 R4, R164.reuse, R144, R4 ;  /* 0x00000090a404723c */ /* 0x060ff00000001804 */
[C---:B------:R-:W-:Y:S01]  /*b210*/  HMMA.16816.F32 R8, R164.reuse, R146, R8 ;  /* 0x00000092a408723c */ /* 0x040fe20000001808 */
[----:B------:R-:W5:Y:S07]  /*b220*/  LDSM.16.M88.4 R144, [R189+0x4000] ;  /* 0x00400000bd90783b */ /* 0x000f6e0000000200 */
        /* <DEDUP_REMOVED lines=13> */
[----:B------:R-:W-:Y:S01]  /*b300*/  HMMA.16816.F32 R48, R164, R162, R48 ;  /* 0x000000a2a430723c */ /* 0x000fe20000001830 */
[----:B------:R-:W-:Y:S07]  /*b310*/  LDSM.16.M88.4 R160, [R193+0x5000] ;  /* 0x00500000c1a0783b */ /* 0x000fee0000000200 */
[C---:B---3--:R-:W-:Y:S08]  /*b320*/  HMMA.16816.F32 R4, R168.reuse, R136, R4 ;  /* 0x00000088a804723c */ /* 0x048ff00000001804 */
[C---:B------:R-:W-:Y:S01]  /*b330*/  HMMA.16816.F32 R8, R168.reuse, R138, R8 ;  /* 0x0000008aa808723c */ /* 0x040fe20000001808 */
[----:B------:R-:W3:Y:S07]  /*b340*/  LDSM.16.M88.4 R136, [R200] ;  /* 0x00000000c888783b */ /* 0x000eee0000000200 */
[C---:B------:R-:W-:Y:S08]  /*b350*/  HMMA.16816.F32 R12, R168.reuse, R140, R12 ;  /* 0x0000008ca80c723c */ /* 0x040ff0000000180c */
[C---:B------:R-:W-:Y:S01]  /*b360*/  HMMA.16816.F32 R16, R168.reuse, R142, R16 ;  /* 0x0000008ea810723c */ /* 0x040fe20000001810 */
[----:B------:R-:W2:Y:S07]  /*b370*/  LDSM.16.M88.4 R140, [R199] ;  /* 0x00000000c78c783b */ /* 0x000eae0000000200 */
[C---:B-----5:R-:W-:Y:S08]  /*b380*/  HMMA.16816.F32 R20, R168.reuse, R144, R20 ;  /* 0x00000090a814723c */ /* 0x060ff00000001814 */
[C---:B------:R-:W-:Y:S01]  /*b390*/  HMMA.16816.F32 R24, R168.reuse, R146, R24 ;  /* 0x00000092a818723c */ /* 0x040fe20000001818 */
[----:B------:R-:W5:Y:S07]  /*b3a0*/  LDSM.16.M88.4 R144, [R198] ;  /* 0x00000000c690783b */ /* 0x000f6e0000000200 */
[C---:B------:R-:W-:Y:S08]  /*b3b0*/  HMMA.16816.F32 R28, R168.reuse, R148, R28 ;  /* 0x00000094a81c723c */ /* 0x040ff0000000181c */
[C---:B------:R-:W-:Y:S01]  /*b3c0*/  HMMA.16816.F32 R32, R168.reuse, R150, R32 ;  /* 0x00000096a820723c */ /* 0x040fe20000001820 */
[----:B------:R-:W-:Y:S07]  /*b3d0*/  LDSM.16.M88.4 R148, [R193+0x3000] ;  /* 0x00300000c194783b */ /* 0x000fee0000000200 */
[C---:B-1----:R-:W-:Y:S08]  /*b3e0*/  HMMA.16816.F32 R36, R168.reuse, R128, R36 ;  /* 0x00000080a824723c */ /* 0x042ff00000001824 */
[C---:B------:R-:W-:Y:S01]  /*b3f0*/  HMMA.16816.F32 R40, R168.reuse, R130, R40 ;  /* 0x00000082a828723c */ /* 0x040fe20000001828 */
[----:B------:R-:W1:Y:S07]  /*b400*/  LDSM.16.M88.4 R128, [R197] ;  /* 0x00000000c580783b */ /* 0x000e6e0000000200 */
[C---:B--2---:R-:W-:Y:S08]  /*b410*/  HMMA.16816.F32 R44, R168.reuse, R132, R44 ;  /* 0x00000084a82c723c */ /* 0x044ff0000000182c */
[----:B------:R-:W-:Y:S01]  /*b420*/  HMMA.16816.F32 R48, R168, R134, R48 ;  /* 0x00000086a830723c */ /* 0x000fe20000001830 */
[----:B------:R-:W2:Y:S07]  /*b430*/  LDSM.16.M88.4 R132, [R196] ;  /* 0x00000000c484783b */ /* 0x000eae0000000200 */
[C---:B------:R-:W-:Y:S08]  /*b440*/  HMMA.16816.F32 R4, R172.reuse, R156, R4 ;  /* 0x0000009cac04723c */ /* 0x040ff00000001804 */
[C---:B------:R-:W-:Y:S01]  /*b450*/  HMMA.16816.F32 R8, R172.reuse, R158, R8 ;  /* 0x0000009eac08723c */ /* 0x040fe20000001808 */
[----:B------:R-:W-:Y:S07]  /*b460*/  LDSM.16.M88.4 R156, [R193+0x4800] ;  /* 0x00480000c19c783b */ /* 0x000fee0000000200 */
[C---:B---3--:R-:W-:Y:S08]  /*b470*/  HMMA.16816.F32 R12, R172.reuse, R136, R12 ;  /* 0x00000088ac0c723c */ /* 0x048ff0000000180c */
[C---:B------:R-:W-:Y:S01]  /*b480*/  HMMA.16816.F32 R16, R172.reuse, R138, R16 ;  /* 0x0000008aac10723c */ /* 0x040fe20000001810 */
[----:B------:R-:W3:Y:S07]  /*b490*/  LDSM.16.M88.4 R136, [R193+0x3800] ;  /* 0x00380000c188783b */ /* 0x000eee0000000200 */
[C---:B------:R-:W-:Y:S08]  /*b4a0*/  HMMA.16816.F32 R20, R172.reuse, R140, R20 ;  /* 0x0000008cac14723c */ /* 0x040ff00000001814 */
[C---:B------:R-:W-:Y:S01]  /*b4b0*/  HMMA.16816.F32 R24, R172.reuse, R142, R24 ;  /* 0x0000008eac18723c */ /* 0x040fe20000001818 */
[----:B------:R-:W3:Y:S07]  /*b4c0*/  LDSM.16.M88.4 R140, [R193+0x4000] ;  /* 0x00400000c18c783b */ /* 0x000eee0000000200 */
[C---:B-----5:R-:W-:Y:S08]  /*b4d0*/  HMMA.16816.F32 R28, R172.reuse, R144, R28 ;  /* 0x00000090ac1c723c */ /* 0x060ff0000000181c */
[C---:B------:R-:W-:Y:S01]  /*b4e0*/  HMMA.16816.F32 R32, R172.reuse, R146, R32 ;  /* 0x00000092ac20723c */ /* 0x040fe20000001820 */
[----:B------:R-:W5:Y:S07]  /*b4f0*/  LDSM.16.M88.4 R144, [R193+0x5800] ;  /* 0x00580000c190783b */ /* 0x000f6e0000000200 */
[C---:B-1----:R-:W-:Y:S08]  /*b500*/  HMMA.16816.F32 R36, R172.reuse, R128, R36 ;  /* 0x00000080ac24723c */ /* 0x042ff00000001824 */
[C---:B------:R-:W-:Y:S01]  /*b510*/  HMMA.16816.F32 R40, R172.reuse, R130, R40 ;  /* 0x00000082ac28723c */ /* 0x040fe20000001828 */
[----:B------:R-:W1:Y:S07]  /*b520*/  LDSM.16.M88.4 R128, [R190+0x3800] ;  /* 0x00380000be80783b */ /* 0x000e6e0000000200 */
[C---:B--2---:R-:W-:Y:S08]  /*b530*/  HMMA.16816.F32 R44, R172.reuse, R132, R44 ;  /* 0x00000084ac2c723c */ /* 0x044ff0000000182c */
[----:B------:R-:W-:Y:S01]  /*b540*/  HMMA.16816.F32 R48, R172, R134, R48 ;  /* 0x00000086ac30723c */ /* 0x000fe20000001830 */
[----:B------:R-:W2:Y:S07]  /*b550*/  LDSM.16.M88.4 R132, [R190+0x4000] ;  /* 0x00400000be84783b */ /* 0x000eae0000000200 */
[C---:B------:R-:W-:Y:S08]  /*b560*/  HMMA.16816.F32 R4, R176.reuse, R148, R4 ;  /* 0x00000094b004723c */ /* 0x040ff00000001804 */
[C---:B------:R-:W-:Y:S08]  /*b570*/  HMMA.16816.F32 R8, R176.reuse, R150, R8 ;  /* 0x00000096b008723c */ /* 0x040ff00000001808 */
[C---:B---3--:R-:W-:Y:S08]  /*b580*/  HMMA.16816.F32 R12, R176.reuse, R136, R12 ;  /* 0x00000088b00c723c */ /* 0x048ff0000000180c */
[C---:B------:R-:W-:Y:S01]  /*b590*/  HMMA.16816.F32 R16, R176.reuse, R138, R16 ;  /* 0x0000008ab010723c */ /* 0x040fe20000001810 */
[----:B------:R-:W3:Y:S07]  /*b5a0*/  LDSM.16.M88.4 R136, [R190+0x4800] ;  /* 0x00480000be88783b */ /* 0x000eee0000000200 */
[C---:B------:R-:W-:Y:S08]  /*b5b0*/  HMMA.16816.F32 R20, R176.reuse, R140, R20 ;  /* 0x0000008cb014723c */ /* 0x040ff00000001814 */
[C---:B------:R-:W-:Y:S08]  /*b5c0*/  HMMA.16816.F32 R24, R176.reuse, R142, R24 ;  /* 0x0000008eb018723c */ /* 0x040ff00000001818 */
[C---:B------:R-:W-:Y:S08]  /*b5d0*/  HMMA.16816.F32 R28, R176.reuse, R156, R28 ;  /* 0x0000009cb01c723c */ /* 0x040ff0000000181c */
[C---:B------:R-:W-:Y:S08]  /*b5e0*/  HMMA.16816.F32 R32, R176.reuse, R158, R32 ;  /* 0x0000009eb020723c */ /* 0x040ff00000001820 */
[C---:B------:R-:W-:Y:S08]  /*b5f0*/  HMMA.16816.F32 R36, R176.reuse, R160, R36 ;  /* 0x000000a0b024723c */ /* 0x040ff00000001824 */
[C---:B------:R-:W-:Y:S08]  /*b600*/  HMMA.16816.F32 R40, R176.reuse, R162, R40 ;  /* 0x000000a2b028723c */ /* 0x040ff00000001828 */
[C---:B-----5:R-:W-:Y:S08]  /*b610*/  HMMA.16816.F32 R44, R176.reuse, R144, R44 ;  /* 0x00000090b02c723c */ /* 0x060ff0000000182c */
[----:B------:R-:W-:Y:S08]  /*b620*/  HMMA.16816.F32 R48, R176, R146, R48 ;  /* 0x00000092b030723c */ /* 0x000ff00000001830 */
[C---:B------:R-:W-:Y:S08]  /*b630*/  HMMA.16816.F32 R4, R180.reuse, R184, R4 ;  /* 0x000000b8b404723c */ /* 0x040ff00000001804 */
[C---:B------:R-:W-:Y:S08]  /*b640*/  HMMA.16816.F32 R8, R180.reuse, R186, R8 ;  /* 0x000000bab408723c */ /* 0x040ff00000001808 */
[C---:B-1----:R-:W-:Y:S08]  /*b650*/  HMMA.16816.F32 R12, R180.reuse, R128, R12 ;  /* 0x00000080b40c723c */ /* 0x042ff0000000180c */
[C---:B------:R-:W-:Y:S01]  /*b660*/  HMMA.16816.F32 R16, R180.reuse, R130, R16 ;  /* 0x00000082b410723c */ /* 0x040fe20000001810 */
[----:B------:R-:W1:Y:S03]  /*b670*/  LDSM.16.M88.4 R128, [R190+0x5000] ;  /* 0x00500000be80783b */ /* 0x000e660000000200 */
        /* <DEDUP_REMOVED lines=9> */
[C---:B---3--:R-:W-:Y:S01]  /*b710*/  HMMA.16816.F32 R28, R180.reuse, R136, R28 ;  /* 0x00000088b41c723c */ /* 0x048fe2000000181c */
[----:B------:R-:W-:Y:S04]  /*b720*/  BAR.SYNC.DEFER_BLOCKING 0x0 ;  /* 0x0000000000007b1d */ /* 0x000fe80000010000 */
[----:B------:R-:W-:Y:S02]  /*b730*/  FMNMX.FTZ R0, R9, R0, !PT ;  /* 0x0000000009007209 */ /* 0x000fe40007810000 */
[----:B------:R-:W-:Y:S01]  /*b740*/  FMNMX.FTZ R2, R10, R2, !PT ;  /* 0x000000020a027209 */ /* 0x000fe20007810000 */
[C---:B------:R-:W-:Y:S04]  /*b750*/  HMMA.16816.F32 R32, R180.reuse, R138, R32 ;  /* 0x0000008ab420723c */ /* 0x040fe80000001820 */
[----:B------:R-:W-:Y:S01]  /*b760*/  FMNMX.FTZ R0, R12, R0, !PT ;  /* 0x000000000c007209 */ /* 0x000fe20007810000 */
[----:B------:R-:W-:Y:S01]  /*b770*/  @P6 IMAD.WIDE.U32 R136, R212, c[0x0][0x1e0], RZ ;  /* 0x00007800d4886a25 */ /* 0x000fe200078e00ff */
[----:B------:R-:W-:Y:S02]  /*b780*/  FMNMX.FTZ R2, R11, R2, !PT ;  /* 0x000000020b027209 */ /* 0x000fe40007810000 */
[----:B------:R-:W-:Y:S01]  /*b790*/  FMNMX.FTZ R0, R13, R0, !PT ;  /* 0x000000000d007209 */ /* 0x000fe20007810000 */
[C---:B-1----:R-:W-:Y:S03]  /*b7a0*/  HMMA.16816.F32 R36, R180.reuse, R128, R36 ;  /* 0x00000080b424723c */ /* 0x042fe60000001824 */
[----:B------:R-:W-:Y:S02]  /*b7b0*/  FMNMX.FTZ R2, R14, R2, !PT ;  /* 0x000000020e027209 */ /* 0x000fe40007810000 */
[----:B------:R-:W-:Y:S02]  /*b7c0*/  FMNMX.FTZ R0, R16, R0, !PT ;  /* 0x0000000010007209 */ /* 0x000fe40007810000 */
[----:B------:R-:W-:Y:S01]  /*b7d0*/  FMNMX.FTZ R2, R15, R2, !PT ;  /* 0x000000020f027209 */ /* 0x000fe20007810000 */
[C---:B------:R-:W-:Y:S01]  /*b7e0*/  HMMA.16816.F32 R40, R180.reuse, R130, R40 ;  /* 0x00000082b428723c */ /* 0x040fe20000001828 */
[----:B------:R-:W-:Y:S03]  /*b7f0*/  @P6 MOV R128, c[0x0][0x1e0] ;  /* 0x0000780000806a02 */ /* 0x000fe60000000f00 */
        /* <DEDUP_REMOVED lines=38> */
[----:B------:R-:W-:Y:S02]  /*ba60*/  FMNMX.FTZ R0, R51, R0, !PT ;  /* 0x0000000033007209 */ /* 0x000fe40007810000 */
[----:B------:R-:W-:Y:S05]  /*ba70*/  @P6 MOV R131, R229 ;  /* 0x000000e500836202 */ /* 0x000fea0000000f00 */
[----:B------:R-:W2:Y:S01]  /*ba80*/  SHFL.BFLY PT, R2, R0, 0x2, 0x1f ;  /* 0x0c401f0000027f89 */ /* 0x000ea200000e0000 */
[----:B------:R-:W-:Y:S01]  /*ba90*/  @P6 IMAD.WIDE.U32 R130, R136, 0x60, R130 ;  /* 0x0000006088826825 */ /* 0x000fe200078e0082 */
[----:B-1----:R-:W-:Y:S06]  /*baa0*/  FMNMX.FTZ R3, R3, R108, !PT ;  /* 0x0000006c03037209 */ /* 0x002fec0007810000 */
[----:B------:R-:W1:Y:S01]  /*bab0*/  SHFL.BFLY PT, R108, R3, 0x1, 0x1f ;  /* 0x0c201f00036c7f89 */ /* 0x000e6200000e0000 */
[----:B--2---:R-:W-:Y:S07]  /*bac0*/  FMNMX.FTZ R0, R0, R2, !PT ;  /* 0x0000000200007209 */ /* 0x004fee0007810000 */
[----:B------:R-:W2:Y:S01]  /*bad0*/  SHFL.BFLY PT, R2, R0, 0x1, 0x1f ;  /* 0x0c201f0000027f89 */ /* 0x000ea200000e0000 */
[----:B-1----:R-:W-:Y:S05]  /*bae0*/  FMNMX.FTZ R108, R3, R108, !PT ;  /* 0x0000006c036c7209 */ /* 0x002fea0007810000 */
[----:B------:R-:W-:Y:S01]  /*baf0*/  FMUL.FTZ R140, R108, c[0x0][0x2d0] ;  /* 0x0000b4006c8c7a20 */ /* 0x000fe20000410000 */
[----:B--2---:R-:W-:Y:S01]  /*bb00*/  FMNMX.FTZ R3, R0, R2, !PT ;  /* 0x0000000200037209 */ /* 0x004fe20007810000 */
[----:B------:R-:W-:Y:S01]  /*bb10*/  FADD.FTZ R0, -R108, R109 ;  /* 0x0000006d6c007221 */ /* 0x000fe20000010100 */
[----:B------:R-:W-:Y:S01]  /*bb20*/  @P6 MOV R2, 0x5 ;  /* 0x0000000500026802 */ /* 0x000fe20000000f00 */
[----:B------:R-:W-:Y:S02]  /*bb30*/  @P6 IMAD R109, R111, c[0x0][0x1e0], RZ ;  /* 0x000078006f6d6a24 */ /* 0x000fe400078e02ff */
[----:B------:R-:W-:Y:S01]  /*bb40*/  FMUL.FTZ R0, R0, c[0x0][0x2d0] ;  /* 0x0000b40000007a20 */ /* 0x000fe20000410000 */
[----:B------:R-:W-:Y:S01]  /*bb50*/  @P6 SHF.L.U64.HI R129, R128, R2, c[0x0][0x1e4] ;  /* 0x0000790080816619 */ /* 0x000fe20000010202 */
[----:B------:R-:W-:Y:S01]  /*bb60*/  @P6 IMAD R109, R212, c[0x0][0x1e4], R109 ;  /* 0x00007900d46d6a24 */ /* 0x000fe200078e026d */
[----:B------:R-:W-:Y:S01]  /*bb70*/  @P6 SHF.L.U32 R128, R128, 0x5, RZ ;  /* 0x0000000580806819 */ /* 0x000fe200000006ff */
[----:B------:R1:W2:Y:S01]  /*bb80*/  MUFU.EX2 R2, R0 ;  /* 0x0000000000027308 */ /* 0x0002a20000000800 */
[--C-:B------:R-:W-:Y:S02]  /*bb90*/  FFMA.FTZ R5, R5, c[0x0][0x2d0], -R140.reuse ;  /* 0x0000b40005057a23 */ /* 0x100fe4000001088c */
[----:B------:R-:W-:Y:S01]  /*bba0*/  @P6 IADD3 R109, R137, R109, RZ ;  /* 0x0000006d896d6210 */ /* 0x000fe20007ffe0ff */
[--C-:B------:R-:W-:Y:S02]  /*bbb0*/  FFMA.FTZ R9, R9, c[0x0][0x2d0], -R140.reuse ;  /* 0x0000b40009097a23 */ /* 0x100fe4000001088c */
[--C-:B------:R-:W-:Y:S02]  /*bbc0*/  FFMA.FTZ R12, R12, c[0x0][0x2d0], -R140.reuse ;  /* 0x0000b4000c0c7a23 */ /* 0x100fe4000001088c */
[----:B------:R-:W-:Y:S02]  /*bbd0*/  @P6 IMAD R133, R109, 0x60, RZ ;  /* 0x000000606d856824 */ /* 0x000fe400078e02ff */
[----:B------:R3:W-:Y:S01]  /*bbe0*/  MUFU.EX2 R218, R5 ;  /* 0x0000000500da7308 */ /* 0x0007e20000000800 */
[--C-:B------:R-:W-:Y:S02]  /*bbf0*/  FFMA.FTZ R13, R13, c[0x0][0x2d0], -R140.reuse ;  /* 0x0000b4000d0d7a23 */ /* 0x100fe4000001088c */
[--C-:B------:R-:W-:Y:S02]  /*bc00*/  FFMA.FTZ R21, R21, c[0x0][0x2d0], -R140.reuse ;  /* 0x0000b40015157a23 */ /* 0x100fe4000001088c */
[----:B------:R-:W-:Y:S05]  /*bc10*/  FFMA.FTZ R29, R29, c[0x0][0x2d0], -R140 ;  /* 0x0000b4001d1d7a23 */ /* 0x000fea000001088c */
[----:B------:R-:W-:Y:S01]  /*bc20*/  MUFU.EX2 R216, R9 ;  /* 0x0000000900d87308 */ /* 0x000fe20000000800 */
[----:B-1----:R-:W-:Y:S02]  /*bc30*/  FADD.FTZ R0, -R3, R110 ;  /* 0x0000006e03007221 */ /* 0x002fe40000010100 */
[----:B------:R-:W-:Y:S04]  /*bc40*/  @P6 IMAD.WIDE.U32 R110, R136, 0x60, R128 ;  /* 0x00000060886e6825 */ /* 0x000fe800078e0080 */
[----:B------:R-:W-:Y:S01]  /*bc50*/  FMUL.FTZ R0, R0, c[0x0][0x2d0] ;  /* 0x0000b40000007a20 */ /* 0x000fe20000410000 */
[----:B------:R-:W-:Y:S01]  /*bc60*/  @P6 IADD3 R109, R133, R111, RZ ;  /* 0x0000006f856d6210 */ /* 0x000fe20007ffe0ff */
[----:B------:R-:W-:Y:S01]  /*bc70*/  FFMA.FTZ R111, R4, c[0x0][0x2d0], -R140 ;  /* 0x0000b400046f7a23 */ /* 0x000fe2000001088c */
[----:B------:R-:W-:Y:S01]  /*bc80*/  @P6 IADD3 R132, P4, R226, R110, RZ ;  /* 0x0000006ee2846210 */ /* 0x000fe20007f9e0ff */
[----:B------:R1:W-:Y:S01]  /*bc90*/  MUFU.EX2 R215, R12 ;  /* 0x0000000c00d77308 */ /* 0x0003e20000000800 */
[----:B--2---:R-:W-:Y:S02]  /*bca0*/  FMUL.FTZ R68, R2, R68 ;  /* 0x0000004402447220 */ /* 0x004fe40000410000 */
[----:B------:R-:W-:Y:S01]  /*bcb0*/  @P6 LEA R134, P0, R132, c[0x0][0x1c8], 0x1 ;  /* 0x0000720084866a11 */ /* 0x000fe200078008ff */
[C---:B------:R-:W-:Y:S01]  /*bcc0*/  FMUL.FTZ R69, R2.reuse, R69 ;  /* 0x0000004502457220 */ /* 0x040fe20000410000 */
[----:B------:R-:W-:Y:S01]  /*bcd0*/  @P6 IADD3.X R4, R109, R229, RZ, P4, !PT ;  /* 0x000000e56d046210 */ /* 0x000fe200027fe4ff */
[----:B------:R-:W-:Y:S01]  /*bce0*/  FMUL.FTZ R72, R2, R72 ;  /* 0x0000004802487220 */ /* 0x000fe20000410000 */
[----:B------:R-:W-:Y:S01]  /*bcf0*/  @P6 IADD3 R128, P4, R128, R110, RZ ;  /* 0x0000006e80806210 */ /* 0x000fe20007f9e0ff */
[----:B------:R-:W-:Y:S01]  /*bd00*/  FMUL.FTZ R73, R2, R73 ;  /* 0x0000004902497220 */ /* 0x000fe20000410000 */
[----:B------:R-:W-:Y:S01]  /*bd10*/  @P6 LEA.HI.X R135, R132, c[0x0][0x1cc], R4, 0x1, P0 ;  /* 0x0000730084876a11 */ /* 0x000fe200000f0c04 */
[----:B------:R2:W-:Y:S01]  /*bd20*/  MUFU.EX2 R219, R111 ;  /* 0x0000006f00db7308 */ /* 0x0005e20000000800 */
[----:B------:R-:W-:Y:S01]  /*bd30*/  @P6 IADD3 R4, R131, R133, RZ ;  /* 0x0000008583046210 */ /* 0x000fe20007ffe0ff */
[C---:B------:R-:W-:Y:S01]  /*bd40*/  FMUL.FTZ R76, R2.reuse, R76 ;  /* 0x0000004c024c7220 */ /* 0x040fe20000410000 */
[----:B---3--:R-:W-:Y:S01]  /*bd50*/  @P6 IADD3.X R5, R109, R129, RZ, P4, !PT ;  /* 0x000000816d056210 */ /* 0x008fe200027fe4ff */
[----:B------:R-:W-:Y:S01]  /*bd60*/  FMUL.FTZ R77, R2, R77 ;  /* 0x0000004d024d7220 */ /* 0x000fe20000410000 */
[----:B------:R-:W-:Y:S01]  /*bd70*/  @P6 SHF.L.U64.HI R136, R130, 0x1, R4 ;  /* 0x0000000182886819 */ /* 0x000fe20000010204 */
[----:B------:R-:W-:Y:S01]  /*bd80*/  FMUL.FTZ R80, R2, R80 ;  /* 0x0000005002507220 */ /* 0x000fe20000410000 */
[----:B------:R-:W-:Y:S01]  /*bd90*/  @P6 SHF.L.U32 R133, R130, 0x1, RZ ;  /* 0x0000000182856819 */ /* 0x000fe200000006ff */
[C---:B------:R-:W-:Y:S02]  /*bda0*/  FMUL.FTZ R81, R2.reuse, R81 ;  /* 0x0000005102517220 */ /* 0x040fe40000410000 */
[----:B------:R-:W3:Y:S01]  /*bdb0*/  MUFU.EX2 R0, R0 ;  /* 0x0000000000007308 */ /* 0x000ee20000000800 */
[C---:B------:R-:W-:Y:S02]  /*bdc0*/  FMUL.FTZ R84, R2.reuse, R84 ;  /* 0x0000005402547220 */ /* 0x040fe40000410000 */
[----:B------:R-:W-:Y:S02]  /*bdd0*/  FMUL.FTZ R85, R2, R85 ;  /* 0x0000005502557220 */ /* 0x000fe40000410000 */
[--C-:B-1----:R-:W-:Y:S02]  /*bde0*/  FFMA.FTZ R12, R16, c[0x0][0x2d0], -R140.reuse ;  /* 0x0000b400100c7a23 */ /* 0x102fe4000001088c */
[C---:B------:R-:W-:Y:S02]  /*bdf0*/  FMUL.FTZ R88, R2.reuse, R88 ;  /* 0x0000005802587220 */ /* 0x040fe40000410000 */
[C---:B------:R-:W-:Y:S01]  /*be00*/  FMUL.FTZ R89, R2.reuse, R89 ;  /* 0x0000005902597220 */ /* 0x040fe20000410000 */
[----:B------:R-:W-:Y:S01]  /*be10*/  MUFU.EX2 R186, R12 ;  /* 0x0000000c00ba7308 */ /* 0x000fe20000000800 */
[C---:B------:R-:W-:Y:S02]  /*be20*/  FMUL.FTZ R92, R2.reuse, R92 ;  /* 0x0000005c025c7220 */ /* 0x040fe40000410000 */
[----:B------:R-:W-:Y:S01]  /*be30*/  FMUL.FTZ R93, R2, R93 ;  /* 0x0000005d025d7220 */ /* 0x000fe20000410000 */
[----:B--2---:R-:W-:Y:S01]  /*be40*/  @P6 IADD3 R111, P0, R226, 0x40, RZ ;  /* 0x00000040e26f6810 */ /* 0x004fe20007f1e0ff */
[C---:B------:R-:W-:Y:S02]  /*be50*/  FMUL.FTZ R96, R2.reuse, R96 ;  /* 0x0000006002607220 */ /* 0x040fe40000410000 */
[----:B------:R-:W-:Y:S01]  /*be60*/  FMUL.FTZ R97, R2, R97 ;  /* 0x0000006102617220 */ /* 0x000fe20000410000 */
[----:B------:R-:W-:Y:S01]  /*be70*/  @P6 IADD3 R131, P5, R111, R110, RZ ;  /* 0x0000006e6f836210 */ /* 0x000fe20007fbe0ff */
[----:B------:R-:W-:Y:S01]  /*be80*/  FFMA.FTZ R110, R8, c[0x0][0x2d0], -R140 ;  /* 0x0000b400086e7a23 */ /* 0x000fe2000001088c */
[----:B------:R-:W-:Y:S01]  /*be90*/  @P6 IADD3.X R4, RZ, R229, RZ, P0, !PT ;  /* 0x000000e5ff046210 */ /* 0x000fe200007fe4ff */
[----:B------:R-:W-:Y:S01]  /*bea0*/  FMUL.FTZ R100, R2, R100 ;  /* 0x0000006402647220 */ /* 0x000fe20000410000 */
[C---:B------:R-:W-:Y:S01]  /*beb0*/  @P6 IADD3 R132, P0, R128.reuse, R111, RZ ;  /* 0x0000006f80846210 */ /* 0x040fe20007f1e0ff */
[----:B------:R1:W2:Y:S01]  /*bec0*/  MUFU.EX2 R217, R110 ;  /* 0x0000006e00d97308 */ /* 0x0002a20000000800 */
[----:B------:R-:W-:Y:S01]  /*bed0*/  @P6 IADD3 R111, P4, R128, R226, RZ ;  /* 0x000000e2806f6210 */ /* 0x000fe20007f9e0ff */
[C---:B---3--:R-:W-:Y:S01]  /*bee0*/  FMUL.FTZ R70, R0.reuse, R70 ;  /* 0x0000004600467220 */ /* 0x048fe20000410000 */
[-C--:B------:R-:W-:Y:S01]  /*bef0*/  @P6 IADD3.X R8, R109, R4.reuse, RZ, P5, !PT ;  /* 0x000000046d086210 */ /* 0x080fe20002ffe4ff */
[----:B------:R-:W-:Y:S01]  /*bf00*/  FMUL.FTZ R109, R3, c[0x0][0x2d0] ;  /* 0x0000b400036d7a20 */ /* 0x000fe20000410000 */
[----:B------:R-:W-:Y:S01]  /*bf10*/  @P6 IADD3.X R4, R5, R4, RZ, P0, !PT ;  /* 0x0000000405046210 */ /* 0x000fe200007fe4ff */
[----:B------:R-:W-:Y:S01]  /*bf20*/  FMUL.FTZ R71, R0, R71 ;  /* 0x0000004700477220 */ /* 0x000fe20000410000 */
[----:B------:R-:W-:Y:S01]  /*bf30*/  @P6 LEA R128, P0, R111, c[0x0][0x1c8], 0x1 ;  /* 0x000072006f806a11 */ /* 0x000fe200078008ff */
[--C-:B------:R-:W-:Y:S01]  /*bf40*/  FFMA.FTZ R6, R6, c[0x0][0x2d0], -R109.reuse ;  /* 0x0000b40006067a23 */ /* 0x100fe2000001086d */
[----:B------:R-:W-:Y:S01]  /*bf50*/  @P6 IADD3.X R5, R5, R229, RZ, P4, !PT ;  /* 0x000000e505056210 */ /* 0x000fe200027fe4ff */
[----:B------:R-:W-:Y:S01]  /*bf60*/  FFMA.FTZ R7, R7, c[0x0][0x2d0], -R109 ;  /* 0x0000b40007077a23 */ /* 0x000fe2000001086d */
[----:B------:R-:W-:Y:S01]  /*bf70*/  @P6 LEA R130, P5, R131, c[0x0][0x1c8], 0x1 ;  /* 0x0000720083826a11 */ /* 0x000fe200078a08ff */
[----:B------:R3:W-:Y:S01]  /*bf80*/  MUFU.EX2 R147, R6 ;  /* 0x0000000600937308 */ /* 0x0007e20000000800 */
[----:B------:R-:W-:Y:S01]  /*bf90*/  @P6 LEA.HI.X R129, R111, c[0x0][0x1cc], R5, 0x1, P0 ;  /* 0x000073006f816a11 */ /* 0x000fe200000f0c05 */
[----:B------:R-:W-:Y:S01]  /*bfa0*/  FMUL.FTZ R74, R0, R74 ;  /* 0x0000004a004a7220 */ /* 0x000fe20000410000 */
[----:B------:R-:W-:Y:S01]  /*bfb0*/  @P6 ISETP.GE.AND P0, PT, R246, c[0x0][0x1d4], PT ;  /* 0x00007500f6006a0c */ /* 0x000fe20003f06270 */
[C---:B------:R-:W-:Y:S01]  /*bfc0*/  FMUL.FTZ R75, R0.reuse, R75 ;  /* 0x0000004b004b7220 */ /* 0x040fe20000410000 */
[----:B------:R-:W-:Y:S01]  /*bfd0*/  @P6 LEA.HI.X R131, R131, c[0x0][0x1cc], R8, 0x1, P5 ;  /* 0x0000730083836a11 */ /* 0x000fe200028f0c08 */
[C---:B------:R-:W-:Y:S02]  /*bfe0*/  FMUL.FTZ R78, R0.reuse, R78 ;  /* 0x0000004e004e7220 */ /* 0x040fe40000410000 */
[C---:B------:R-:W-:Y:S02]  /*bff0*/  FMUL.FTZ R79, R0.reuse, R79 ;  /* 0x0000004f004f7220 */ /* 0x040fe40000410000 */
[----:B------:R5:W4:Y:S01]  /*c000*/  MUFU.EX2 R148, R7 ;  /* 0x0000000700947308 */ /* 0x000b220000000800 */
[----:B------:R-:W-:Y:S01]  /*c010*/  FMUL.FTZ R82, R0, R82 ;  /* 0x0000005200527220 */ /* 0x000fe20000410000 */
[----:B-1----:R-:W-:Y:S01]  /*c020*/  @P6 LEA R110, P4, R132, c[0x0][0x1c8], 0x1 ;  /* 0x00007200846e6a11 */ /* 0x002fe200078808ff */
[----:B------:R-:W-:Y:S02]  /*c030*/  FMUL.FTZ R83, R0, R83 ;  /* 0x0000005300537220 */ /* 0x000fe40000410000 */
[----:B------:R-:W-:Y:S01]  /*c040*/  FFMA.FTZ R12, R17, c[0x0][0x2d0], -R140 ;  /* 0x0000b400110c7a23 */ /* 0x000fe2000001088c */
[----:B------:R-:W-:Y:S01]  /*c050*/  @P6 LEA.HI.X R111, R132, c[0x0][0x1cc], R4, 0x1, P4 ;  /* 0x00007300846f6a11 */ /* 0x000fe200020f0c04 */
[C---:B------:R-:W-:Y:S01]  /*c060*/  FMUL.FTZ R86, R0.reuse, R86 ;  /* 0x0000005600567220 */ /* 0x040fe20000410000 */
[C---:B------:R-:W-:Y:S01]  /*c070*/  @P6 IADD3 R8, P4, R133.reuse, c[0x0][0x1c8], RZ ;  /* 0x0000720085086a10 */ /* 0x040fe20007f9e0ff */
[----:B------:R-:W-:Y:S01]  /*c080*/  FMUL.FTZ R87, R0, R87 ;  /* 0x0000005700577220 */ /* 0x000fe20000410000 */
[----:B------:R-:W-:Y:S01]  /*c090*/  @P6 IADD3 R4, P5, R133, 0x80, RZ ;  /* 0x0000008085046810 */ /* 0x000fe20007fbe0ff */
[----:B------:R1:W1:Y:S01]  /*c0a0*/  MUFU.EX2 R185, R12 ;  /* 0x0000000c00b97308 */ /* 0x0002620000000800 */
[----:B------:R-:W-:Y:S01]  /*c0b0*/  @P6 IADD3.X R9, R136, c[0x0][0x1cc], RZ, P4, !PT ;  /* 0x0000730088096a10 */ /* 0x000fe200027fe4ff */
[----:B------:R-:W-:Y:S01]  /*c0c0*/  FMUL.FTZ R90, R0, R90 ;  /* 0x0000005a005a7220 */ /* 0x000fe20000410000 */
[----:B------:R-:W-:Y:S01]  /*c0d0*/  @P6 IADD3 R4, P4, R4, c[0x0][0x1c8], RZ ;  /* 0x0000720004046a10 */ /* 0x000fe20007f9e0ff */
[----:B---3--:R-:W-:Y:S01]  /*c0e0*/  FMUL.FTZ R6, R0, R114 ;  /* 0x0000007200067220 */ /* 0x008fe20000410000 */
[----:B--2---:R-:W-:Y:S01]  /*c0f0*/  F2FP.PACK_AB R114, R216, R217 ;  /* 0x000000d9d872723e */ /* 0x004fe200000000ff */
[----:B------:R2:W-:Y:S01]  /*c100*/  @P6 LDGSTS.E.BYPASS.LTC128B.128 [R213+0x8100], [R8.64], !P0 ;  /* 0x0810000008d56fae */ /* 0x0005e2000c101d48 */
[----:B------:R-:W-:Y:S01]  /*c110*/  @P6 IADD3.X R5, RZ, c[0x0][0x1cc], R136, P4, P5 ;  /* 0x00007300ff056a10 */ /* 0x000fe200027ea488 */
[C---:B------:R-:W-:Y:S02]  /*c120*/  FMUL.FTZ R91, R0.reuse, R91 ;  /* 0x0000005b005b7220 */ /* 0x040fe40000410000 */
[C---:B------:R-:W-:Y:S01]  /*c130*/  FMUL.FTZ R94, R0.reuse, R94 ;  /* 0x0000005e005e7220 */ /* 0x040fe20000410000 */
[----:B------:R-:W-:Y:S01]  /*c140*/  MUFU.EX2 R187, R13 ;  /* 0x0000000d00bb7308 */ /* 0x000fe20000000800 */
[C---:B------:R-:W-:Y:S02]  /*c150*/  FMUL.FTZ R95, R0.reuse, R95 ;  /* 0x0000005f005f7220 */ /* 0x040fe40000410000 */
[----:B------:R3:W-:Y:S01]  /*c160*/  @P6 LDGSTS.E.BYPASS.LTC128B.128 [R213+0xb100], [R4.64], !P3 ;  /* 0x0b10000004d56fae */ /* 0x0007e2000d901d48 */
[C---:B-----5:R-:W-:Y:S02]  /*c170*/  FMUL.FTZ R7, R0.reuse, R115 ;  /* 0x0000007300077220 */ /* 0x060fe40000410000 */
[C---:B------:R-:W-:Y:S02]  /*c180*/  FMUL.FTZ R98, R0.reuse, R98 ;  /* 0x0000006200627220 */ /* 0x040fe40000410000 */
[----:B------:R-:W-:Y:S02]  /*c190*/  FMUL.FTZ R99, R0, R99 ;  /* 0x0000006300637220 */ /* 0x000fe40000410000 */
[----:B------:R-:W-:Y:S01]  /*c1a0*/  FMUL.FTZ R101, R2, R101 ;  /* 0x0000006502657220 */ /* 0x000fe20000410000 */
[----:B------:R5:W-:Y:S01]  /*c1b0*/  @P6 LDGSTS.E.BYPASS.LTC128B.128 [R213+0x9100], [R134.64], !P0 ;  /* 0x0910000086d56fae */ /* 0x000be2000c101d48 */
[----:B------:R-:W-:Y:S01]  /*c1c0*/  FMUL.FTZ R102, R0, R102 ;  /* 0x0000006600667220 */ /* 0x000fe20000410000 */
[----:B------:R-:W-:Y:S01]  /*c1d0*/  MUFU.EX2 R184, R21 ;  /* 0x0000001500b87308 */ /* 0x000fe20000000800 */
[--C-:B-1----:R-:W-:Y:S02]  /*c1e0*/  FFMA.FTZ R12, R18, c[0x0][0x2d0], -R109.reuse ;  /* 0x0000b400120c7a23 */ /* 0x102fe4000001086d */
[----:B------:R-:W-:Y:S02]  /*c1f0*/  FMUL.FTZ R103, R0, R103 ;  /* 0x0000006700677220 */ /* 0x000fe40000410000 */
[C---:B------:R-:W-:Y:S01]  /*c200*/  FMUL.FTZ R104, R2.reuse, R104 ;  /* 0x0000006802687220 */ /* 0x040fe20000410000 */
[----:B------:R1:W-:Y:S01]  /*c210*/  @P6 LDGSTS.E.BYPASS.LTC128B.128 [R213+0xc100], [R130.64], !P3 ;  /* 0x0c10000082d56fae */ /* 0x0003e2000d901d48 */
[C---:B------:R-:W-:Y:S02]  /*c220*/  FMUL.FTZ R105, R2.reuse, R105 ;  /* 0x0000006902697220 */ /* 0x040fe40000410000 */
[C---:B--2---:R-:W-:Y:S01]  /*c230*/  FMUL.FTZ R8, R2.reuse, R116 ;  /* 0x0000007402087220 */ /* 0x044fe20000410000 */
[----:B------:R2:W-:Y:S01]  /*c240*/  MUFU.EX2 R142, R12 ;  /* 0x0000000c008e7308 */ /* 0x0005e20000000800 */
[----:B------:R-:W-:Y:S02]  /*c250*/  FMUL.FTZ R9, R2, R117 ;  /* 0x0000007502097220 */ /* 0x000fe40000410000 */
[C---:B------:R-:W-:Y:S01]  /*c260*/  FMUL.FTZ R106, R0.reuse, R106 ;  /* 0x0000006a006a7220 */ /* 0x040fe20000410000 */
[----:B------:R1:W-:Y:S01]  /*c270*/  @P6 LDGSTS.E.BYPASS.LTC128B.128 [R213+0xa100], [R128.64], !P0 ;  /* 0x0a10000080d56fae */ /* 0x0003e2000c101d48 */
[----:B------:R-:W-:Y:S01]  /*c280*/  FMUL.FTZ R107, R0, R107 ;  /* 0x0000006b006b7220 */ /* 0x000fe20000410000 */
[----:B------:R-:W-:Y:S01]  /*c290*/  ISETP.GT.AND P0, PT, R214, R220, PT ;  /* 0x000000dcd600720c */ /* 0x000fe20003f04270 */
[--C-:B---3--:R-:W-:Y:S01]  /*c2a0*/  FFMA.FTZ R4, R10, c[0x0][0x2d0], -R109.reuse ;  /* 0x0000b4000a047a23 */ /* 0x108fe2000001086d */
[----:B------:R-:W-:Y:S01]  /*c2b0*/  MOV R214, R212 ;  /* 0x000000d400d67202 */ /* 0x000fe20000000f00 */
[----:B------:R-:W-:Y:S01]  /*c2c0*/  FMUL.FTZ R5, R2, R113 ;  /* 0x0000007102057220 */ /* 0x000fe20000410000 */
[----:B----4-:R-:W-:Y:S01]  /*c2d0*/  F2FP.PACK_AB R113, R148, R147 ;  /* 0x000000939471723e */ /* 0x010fe200000000ff */
[----:B------:R3:W-:Y:S01]  /*c2e0*/  MUFU.EX2 R146, R4 ;  /* 0x0000000400927308 */ /* 0x0007e20000000800 */
[----:B------:R4:W-:Y:S01]  /*c2f0*/  @P6 LDGSTS.E.BYPASS.LTC128B.128 [R213+0xd100], [R110.64], !P3 ;  /* 0x0d1000006ed56fae */ /* 0x0009e2000d901d48 */
[----:B------:R-:W-:Y:S02]  /*c300*/  FMUL.FTZ R10, R0, R118 ;  /* 0x00000076000a7220 */ /* 0x000fe40000410000 */
[C---:B------:R-:W-:Y:S02]  /*c310*/  FMUL.FTZ R52, R2.reuse, R52 ;  /* 0x0000003402347220 */ /* 0x040fe40000410000 */
[----:B------:R-:W-:Y:S02]  /*c320*/  FMUL.FTZ R53, R2, R53 ;  /* 0x0000003502357220 */ /* 0x000fe40000410000 */
[C---:B------:R-:W-:Y:S01]  /*c330*/  FMUL.FTZ R54, R0.reuse, R54 ;  /* 0x0000003600367220 */ /* 0x040fe20000410000 */
[----:B-----5:R-:W-:Y:S01]  /*c340*/  LDSM.16.MT88.4 R132, [R192] ;  /* 0x00000000c084783b */ /* 0x020fe20000004200 */
[----:B------:R-:W-:Y:S01]  /*c350*/  FMUL.FTZ R55, R0, R55 ;  /* 0x0000003700377220 */ /* 0x000fe20000410000 */
[----:B------:R-:W-:Y:S01]  /*c360*/  MUFU.EX2 R159, R29 ;  /* 0x0000001d009f7308 */ /* 0x000fe20000000800 */
[--C-:B------:R-:W-:Y:S02]  /*c370*/  FFMA.FTZ R14, R14, c[0x0][0x2d0], -R109.reuse ;  /* 0x0000b4000e0e7a23 */ /* 0x100fe4000001086d */
[--C-:B--2---:R-:W-:Y:S02]  /*c380*/  FFMA.FTZ R12, R19, c[0x0][0x2d0], -R109.reuse ;  /* 0x0000b400130c7a23 */ /* 0x104fe4000001086d */
[--C-:B------:R-:W-:Y:S01]  /*c390*/  FFMA.FTZ R15, R15, c[0x0][0x2d0], -R109.reuse ;  /* 0x0000b4000f0f7a23 */ /* 0x100fe2000001086d */
[----:B------:R-:W-:Y:S01]  /*c3a0*/  LDSM.16.MT88.4 R136, [R191] ;  /* 0x00000000bf88783b */ /* 0x000fe20000004200 */
[C---:B------:R-:W-:Y:S02]  /*c3b0*/  FMUL.FTZ R56, R2.reuse, R56 ;  /* 0x0000003802387220 */ /* 0x040fe40000410000 */
[----:B------:R-:W-:Y:S01]  /*c3c0*/  FMUL.FTZ R57, R2, R57 ;  /* 0x0000003902397220 */ /* 0x000fe20000410000 */
[----:B------:R2:W-:Y:S01]  /*c3d0*/  MUFU.EX2 R144, R14 ;  /* 0x0000000e00907308 */ /* 0x0005e20000000800 */
[C---:B------:R-:W-:Y:S02]  /*c3e0*/  FMUL.FTZ R58, R0.reuse, R58 ;  /* 0x0000003a003a7220 */ /* 0x040fe40000410000 */
[--C-:B---3--:R-:W-:Y:S01]  /*c3f0*/  FFMA.FTZ R4, R11, c[0x0][0x2d0], -R109.reuse ;  /* 0x0000b4000b047a23 */ /* 0x108fe2000001086d */
[----:B-1----:R-:W1:Y:S01]  /*c400*/  LDSM.16.MT88.4 R128, [R188] ;  /* 0x00000000bc80783b */ /* 0x002e620000004200 */
[C---:B------:R-:W-:Y:S02]  /*c410*/  FMUL.FTZ R11, R0.reuse, R119 ;  /* 0x00000077000b7220 */ /* 0x040fe40000410000 */
[----:B------:R-:W-:Y:S02]  /*c420*/  FMUL.FTZ R59, R0, R59 ;  /* 0x0000003b003b7220 */ /* 0x000fe40000410000 */
[C---:B------:R-:W-:Y:S01]  /*c430*/  FMUL.FTZ R60, R2.reuse, R60 ;  /* 0x0000003c023c7220 */ /* 0x040fe20000410000 */
[----:B------:R-:W3:Y:S01]  /*c440*/  MUFU.EX2 R145, R4 ;  /* 0x0000000400917308 */ /* 0x000ee20000000800 */
[----:B------:R-:W-:Y:S01]  /*c450*/  FMUL.FTZ R61, R2, R61 ;  /* 0x0000003d023d7220 */ /* 0x000fe20000410000 */
[----:B------:R-:W5:Y:S01]  /*c460*/  LDSM.16.MT88.4 R116, [R207] ;  /* 0x00000000cf74783b */ /* 0x000f620000004200 */
[C---:B------:R-:W-:Y:S02]  /*c470*/  FMUL.FTZ R62, R0.reuse, R62 ;  /* 0x0000003e003e7220 */ /* 0x040fe40000410000 */
[----:B------:R-:W-:Y:S02]  /*c480*/  FMUL.FTZ R63, R0, R63 ;  /* 0x0000003f003f7220 */ /* 0x000fe40000410000 */
[C---:B------:R-:W-:Y:S02]  /*c490*/  FMUL.FTZ R64, R2.reuse, R64 ;  /* 0x0000004002407220 */ /* 0x040fe40000410000 */
[----:B------:R-:W-:Y:S01]  /*c4a0*/  FMUL.FTZ R65, R2, R65 ;  /* 0x0000004102417220 */ /* 0x000fe20000410000 */
[----:B------:R-:W1:Y:S01]  /*c4b0*/  MUFU.EX2 R143, R15 ;  /* 0x0000000f008f7308 */ /* 0x000e620000000800 */
[----:B------:R-:W-:Y:S01]  /*c4c0*/  LDSM.16.MT88.4 R16, [R192+0x800] ;  /* 0x00080000c010783b */ /* 0x000fe20000004200 */
[C---:B------:R-:W-:Y:S02]  /*c4d0*/  FMUL.FTZ R66, R0.reuse, R66 ;  /* 0x0000004200427220 */ /* 0x040fe40000410000 */
[----:B------:R-:W-:Y:S01]  /*c4e0*/  FMUL.FTZ R67, R0, R67 ;  /* 0x0000004300437220 */ /* 0x000fe20000410000 */
[----:B--2---:R-:W-:Y:S01]  /*c4f0*/  F2FP.PACK_AB R14, R185, R186 ;  /* 0x000000bab90e723e */ /* 0x004fe200000000ff */
[--C-:B------:R-:W-:Y:S02]  /*c500*/  FFMA.FTZ R22, R22, c[0x0][0x2d0], -R109.reuse ;  /* 0x0000b40016167a23 */ /* 0x100fe4000001086d */
[--C-:B------:R-:W-:Y:S01]  /*c510*/  FFMA.FTZ R23, R23, c[0x0][0x2d0], -R109.reuse ;  /* 0x0000b40017177a23 */ /* 0x100fe2000001086d */
[----:B------:R-:W0:Y:S01]  /*c520*/  LDGDEPBAR ;  /* 0x00000000000079af */ /* 0x000e220000000000 */
[----:B------:R2:W2:Y:S01]  /*c530*/  MUFU.EX2 R141, R12 ;  /* 0x0000000c008d7308 */ /* 0x0004a20000000800 */
[--C-:B------:R-:W-:Y:S02]  /*c540*/  FFMA.FTZ R31, R31, c[0x0][0x2d0], -R109.reuse ;  /* 0x0000b4001f1f7a23 */ /* 0x100fe4000001086d */
[----:B------:R-:W-:Y:S01]  /*c550*/  FFMA.FTZ R35, R35, c[0x0][0x2d0], -R109 ;  /* 0x0000b40023237a23 */ /* 0x000fe2000001086d */
[----:B---3--:R-:W-:Y:S01]  /*c560*/  F2FP.PACK_AB R115, R145, R146 ;  /* 0x000000929173723e */ /* 0x008fe200000000ff */
[----:B------:R-:W-:Y:S01]  /*c570*/  FMUL.FTZ R4, R2, R112 ;  /* 0x0000007002047220 */ /* 0x000fe20000410000 */
[----:B------:R-:W-:Y:S01]  /*c580*/  F2FP.PACK_AB R112, R218, R219 ;  /* 0x000000dbda70723e */ /* 0x000fe200000000ff */
[----:B------:R-:W-:Y:S02]  /*c590*/  FFMA.FTZ R2, R2, R222, R219 ;  /* 0x000000de02027223 */ /* 0x000fe400000100db */
[----:B------:R-:W-:Y:S02]  /*c5a0*/  FFMA.FTZ R0, R0, R221, R147 ;  /* 0x000000dd00007223 */ /* 0x000fe40000010093 */
[----:B------:R-:W-:Y:S02]  /*c5b0*/  FADD.FTZ R2, R218, R2 ;  /* 0x00000002da027221 */ /* 0x000fe40000010000 */
[----:B------:R-:W-:Y:S01]  /*c5c0*/  FADD.FTZ R0, R148, R0 ;  /* 0x0000000094007221 */ /* 0x000fe20000010000 */
[C---:B-1----:R-:W-:Y:S05]  /*c5d0*/  HMMA.16816.F32 R4, R112.reuse, R128, R4 ;  /* 0x000000807004723c */ /* 0x042fea0000001804 */
[----:B------:R-:W-:Y:S01]  /*c5e0*/  F2FP.PACK_AB R13, R143, R144 ;  /* 0x000000908f0d723e */ /* 0x000fe200000000ff */
[----:B------:R-:W-:Y:S02]  /*c5f0*/  FADD.FTZ R2, R217, R2 ;  /* 0x00000002d9027221 */ /* 0x000fe40000010000 */
[C---:B------:R-:W-:Y:S01]  /*c600*/  HMMA.16816.F32 R8, R112.reuse, R130, R8 ;  /* 0x000000827008723c */ /* 0x040fe20000001808 */
[----:B------:R-:W1:Y:S03]  /*c610*/  LDSM.16.MT88.4 R128, [R188+0x3000] ;  /* 0x00300000bc80783b */ /* 0x000e660000004200 */
[----:B--2---:R-:W-:Y:S01]  /*c620*/  F2FP.PACK_AB R12, R187, R215 ;  /* 0x000000d7bb0c723e */ /* 0x004fe200000000ff */
[----:B------:R-:W-:Y:S01]  /*c630*/  FADD.FTZ R2, R216, R2 ;  /* 0x00000002d8027221 */ /* 0x000fe20000010000 */
[----:B------:R-:W-:Y:S01]  /*c640*/  F2FP.PACK_AB R15, R141, R142 ;  /* 0x0000008e8d0f723e */ /* 0x000fe200000000ff */
[----:B------:R-:W-:Y:S01]  /*c650*/  FADD.FTZ R0, R146, R0 ;  /* 0x0000000092007221 */ /* 0x000fe20000010000 */
        /* <DEDUP_REMOVED lines=10> */
[C---:B------:R-:W-:Y:S01]  /*c700*/  HMMA.16816.F32 R80, R112.reuse, R138, R80 ;  /* 0x0000008a7050723c */ /* 0x040fe20000001850 */
[----:B------:R-:W3:Y:S03]  /*c710*/  MUFU.EX2 R138, R22 ;  /* 0x00000016008a7308 */ /* 0x000ee60000000800 */
[----:B------:R-:W-:Y:S02]  /*c720*/  FADD.FTZ R2, R185, R2 ;  /* 0x00000002b9027221 */ /* 0x000fe40000010000 */
[----:B------:R-:W-:Y:S02]  /*c730*/  FADD.FTZ R0, R142, R0 ;  /* 0x000000008e007221 */ /* 0x000fe40000010000 */
[C---:B-----5:R-:W-:Y:S03]  /*c740*/  HMMA.16816.F32 R84, R112.reuse, R116, R84 ;  /* 0x000000747054723c */ /* 0x060fe60000001854 */
[----:B------:R-:W5:Y:S01]  /*c750*/  MUFU.EX2 R139, R23 ;  /* 0x00000017008b7308 */ /* 0x000f620000000800 */
[----:B------:R-:W-:Y:S04]  /*c760*/  FADD.FTZ R0, R141, R0 ;  /* 0x000000008d007221 */ /* 0x000fe80000010000 */
[C---:B------:R-:W-:Y:S01]  /*c770*/  HMMA.16816.F32 R88, R112.reuse, R118, R88 ;  /* 0x000000767058723c */ /* 0x040fe20000001858 */
[----:B------:R-:W4:Y:S07]  /*c780*/  LDSM.16.MT88.4 R116, [R191+0x3000] ;  /* 0x00300000bf74783b */ /* 0x000f2e0000004200 */
[C---:B-1----:R-:W-:Y:S04]  /*c790*/  HMMA.16816.F32 R92, R112.reuse, R128, R92 ;  /* 0x00000080705c723c */ /* 0x042fe8000000185c */
[----:B---3--:R-:W-:Y:S04]  /*c7a0*/  FADD.FTZ R0, R138, R0 ;  /* 0x000000008a007221 */ /* 0x008fe80000010000 */
[C---:B------:R-:W-:Y:S01]  /*c7b0*/  HMMA.16816.F32 R96, R112.reuse, R130, R96 ;  /* 0x000000827060723c */ /* 0x040fe20000001860 */
[----:B------:R-:W1:Y:S03]  /*c7c0*/  LDSM.16.MT88.4 R128, [R194+0x3000] ;  /* 0x00300000c280783b */ /* 0x000e660000004200 */
[----:B-----5:R-:W-:Y:S04]  /*c7d0*/  FADD.FTZ R0, R139, R0 ;  /* 0x000000008b007221 */ /* 0x020fe80000010000 */
[C---:B--2---:R-:W-:Y:S08]  /*c7e0*/  HMMA.16816.F32 R100, R112.reuse, R132, R100 ;  /* 0x000000847064723c */ /* 0x044ff00000001864 */
[C---:B------:R-:W-:Y:S01]  /*c7f0*/  HMMA.16816.F32 R104, R112.reuse, R134, R104 ;  /* 0x000000867068723c */ /* 0x040fe20000001868 */
[----:B------:R-:W2:Y:S07]  /*c800*/  LDSM.16.MT88.4 R132, [R188+0x800] ;  /* 0x00080000bc84783b */ /* 0x000eae0000004200 */
[C---:B----4-:R-:W-:Y:S08]  /*c810*/  HMMA.16816.F32 R52, R112.reuse, R116, R52 ;  /* 0x000000747034723c */ /* 0x050ff00000001834 */
[C---:B------:R-:W-:Y:S01]  /*c820*/  HMMA.16816.F32 R56, R112.reuse, R118, R56 ;  /* 0x000000767038723c */ /* 0x040fe20000001838 */
[----:B------:R-:W3:Y:S07]  /*c830*/  LDSM.16.MT88.4 R116, [R191+0x800] ;  /* 0x00080000bf74783b */ /* 0x000eee0000004200 */
[C---:B-1----:R-:W-:Y:S08]  /*c840*/  HMMA.16816.F32 R60, R112.reuse, R128, R60 ;  /* 0x00000080703c723c */ /* 0x042ff0000000183c */
[----:B------:R-:W-:Y:S01]  /*c850*/  HMMA.16816.F32 R64, R112, R130, R64 ;  /* 0x000000827040723c */ /* 0x000fe20000001840 */
[----:B------:R-:W1:Y:S07]  /*c860*/  LDSM.16.MT88.4 R112, [R194+0x800] ;  /* 0x00080000c270783b */ /* 0x000e6e0000004200 */
[C---:B--2---:R-:W-:Y:S01]  /*c870*/  HMMA.16816.F32 R4, R12.reuse, R132, R4 ;  /* 0x000000840c04723c */ /* 0x044fe20000001804 */
[----:B------:R-:W2:Y:S01]  /*c880*/  LDSM.16.MT88.4 R128, [R188+0x3800] ;  /* 0x00380000bc80783b */ /* 0x000ea20000004200 */
[----:B------:R-:W-:Y:S06]  /*c890*/  MUFU.EX2 R132, R35 ;  /* 0x0000002300847308 */ /* 0x000fec0000000800 */
[C---:B------:R-:W-:Y:S04]  /*c8a0*/  HMMA.16816.F32 R8, R12.reuse, R134, R8 ;  /* 0x000000860c08723c */ /* 0x040fe80000001808 */
[----:B------:R-:W-:Y:S04]  /*c8b0*/  MUFU.EX2 R134, R31 ;  /* 0x0000001f00867308 */ /* 0x000fe80000000800 */
[C---:B------:R-:W-:Y:S07]  /*c8c0*/  HMMA.16816.F32 R68, R12.reuse, R16, R68 ;  /* 0x000000100c44723c */ /* 0x040fee0000001844 */
[--C-:B------:R-:W-:Y:S01]  /*c8d0*/  FFMA.FTZ R16, R20, c[0x0][0x2d0], -R140.reuse ;  /* 0x0000b40014107a23 */ /* 0x100fe2000001088c */
[C---:B------:R-:W-:Y:S03]  /*c8e0*/  HMMA.16816.F32 R72, R12.reuse, R18, R72 ;  /* 0x000000120c48723c */ /* 0x040fe60000001848 */
[----:B------:R4:W5:Y:S01]  /*c8f0*/  MUFU.EX2 R163, R16 ;  /* 0x0000001000a37308 */ /* 0x0009620000000800 */
[--C-:B------:R-:W-:Y:S02]  /*c900*/  FFMA.FTZ R20, R24, c[0x0][0x2d0], -R140.reuse ;  /* 0x0000b40018147a23 */ /* 0x100fe4000001088c */
[----:B------:R-:W-:Y:S02]  /*c910*/  FFMA.FTZ R24, R28, c[0x0][0x2d0], -R140 ;  /* 0x0000b4001c187a23 */ /* 0x000fe4000001088c */
[C---:B---3--:R-:W-:Y:S05]  /*c920*/  HMMA.16816.F32 R76, R12.reuse, R116, R76 ;  /* 0x000000740c4c723c */ /* 0x048fea000000184c */
[----:B------:R3:W2:Y:S03]  /*c930*/  MUFU.EX2 R162, R20 ;  /* 0x0000001400a27308 */ /* 0x0006a60000000800 */
[C---:B------:R-:W-:Y:S01]  /*c940*/  HMMA.16816.F32 R80, R12.reuse, R118, R80 ;  /* 0x000000760c50723c */ /* 0x040fe20000001850 */
[----:B------:R-:W-:Y:S06]  /*c950*/  LDSM.16.MT88.4 R116, [R191+0x3800] ;  /* 0x00380000bf74783b */ /* 0x000fec0000004200 */
[----:B------:R-:W-:Y:S01]  /*c960*/  MUFU.EX2 R160, R24 ;  /* 0x0000001800a07308 */ /* 0x000fe20000000800 */
[C---:B-1----:R-:W-:Y:S01]  /*c970*/  HMMA.16816.F32 R84, R12.reuse, R112, R84 ;  /* 0x000000700c54723c */ /* 0x042fe20000001854 */
[----:B----4-:R-:W1:Y:S03]  /*c980*/  LDSM.16.MT88.4 R16, [R192+0x3800] ;  /* 0x00380000c010783b */ /* 0x010e660000004200 */
[----:B-----5:R-:W-:Y:S04]  /*c990*/  FADD.FTZ R2, R163, R2 ;  /* 0x00000002a3027221 */ /* 0x020fe80000010000 */
[C---:B------:R-:W-:Y:S01]  /*c9a0*/  HMMA.16816.F32 R88, R12.reuse, R114, R88 ;  /* 0x000000720c58723c */ /* 0x040fe20000001858 */
[----:B------:R-:W4:Y:S03]  /*c9b0*/  LDSM.16.MT88.4 R112, [R194+0x3800] ;  /* 0x00380000c270783b */ /* 0x000f260000004200 */
[----:B------:R-:W-:Y:S02]  /*c9c0*/  FADD.FTZ R2, R184, R2 ;  /* 0x00000002b8027221 */ /* 0x000fe40000010000 */
[----:B---3--:R-:W-:Y:S02]  /*c9d0*/  FFMA.FTZ R20, R25, c[0x0][0x2d0], -R140 ;  /* 0x0000b40019147a23 */ /* 0x008fe4000001088c */
[C---:B--2---:R-:W-:Y:S02]  /*c9e0*/  HMMA.16816.F32 R92, R12.reuse, R128, R92 ;  /* 0x000000800c5c723c */ /* 0x044fe4000000185c */
[----:B------:R2:W3:Y:S02]  /*c9f0*/  MUFU.EX2 R161, R20 ;  /* 0x0000001400a17308 */ /* 0x0004e40000000800 */
[----:B------:R-:W-:Y:S04]  /*ca00*/  FADD.FTZ R2, R162, R2 ;  /* 0x00000002a2027221 */ /* 0x000fe80000010000 */
[C---:B------:R-:W-:Y:S01]  /*ca10*/  HMMA.16816.F32 R96, R12.reuse, R130, R96 ;  /* 0x000000820c60723c */ /* 0x040fe20000001860 */
[----:B------:R-:W-:Y:S03]  /*ca20*/  LDSM.16.MT88.4 R128, [R191+0x4000] ;  /* 0x00400000bf80783b */ /* 0x000fe60000004200 */
[--C-:B--2---:R-:W-:Y:S04]  /*ca30*/  FFMA.FTZ R20, R26, c[0x0][0x2d0], -R109.reuse ;  /* 0x0000b4001a147a23 */ /* 0x104fe8000001086d */
[C---:B-1----:R-:W-:Y:S01]  /*ca40*/  HMMA.16816.F32 R100, R12.reuse, R16, R100 ;  /* 0x000000100c64723c */ /* 0x042fe20000001864 */
[----:B------:R-:W1:Y:S03]  /*ca50*/  MUFU.EX2 R137, R20 ;  /* 0x0000001400897308 */ /* 0x000e660000000800 */
[----:B---3--:R-:W-:Y:S03]  /*ca60*/  FADD.FTZ R2, R161, R2 ;  /* 0x00000002a1027221 */ /* 0x008fe60000010000 */
[--C-:B------:R-:W-:Y:S01]  /*ca70*/  FFMA.FTZ R16, R27, c[0x0][0x2d0], -R109.reuse ;  /* 0x0000b4001b107a23 */ /* 0x100fe2000001086d */
[C---:B------:R-:W-:Y:S01]  /*ca80*/  HMMA.16816.F32 R104, R12.reuse, R18, R104 ;  /* 0x000000120c68723c */ /* 0x040fe20000001868 */
[----:B------:R-:W-:Y:S03]  /*ca90*/  LDSM.16.MT88.4 R24, [R191+0x1000] ;  /* 0x00100000bf18783b */ /* 0x000fe60000004200 */
[----:B------:R-:W-:Y:S01]  /*caa0*/  FADD.FTZ R2, R160, R2 ;  /* 0x00000002a0027221 */ /* 0x000fe20000010000 */
[----:B------:R-:W2:Y:S03]  /*cab0*/  MUFU.EX2 R136, R16 ;  /* 0x0000001000887308 */ /* 0x000ea60000000800 */
[C---:B------:R-:W-:Y:S04]  /*cac0*/  HMMA.16816.F32 R52, R12.reuse, R116, R52 ;  /* 0x000000740c34723c */ /* 0x040fe80000001834 */
[----:B------:R-:W-:Y:S04]  /*cad0*/  FADD.FTZ R2, R159, R2 ;  /* 0x000000029f027221 */ /* 0x000fe80000010000 */
[C---:B------:R-:W-:Y:S01]  /*cae0*/  HMMA.16816.F32 R56, R12.reuse, R118, R56 ;  /* 0x000000760c38723c */ /* 0x040fe20000001838 */
[----:B------:R-:W-:Y:S03]  /*caf0*/  LDSM.16.MT88.4 R116, [R192+0x4000] ;  /* 0x00400000c074783b */ /* 0x000fe60000004200 */
[----:B-1----:R-:W-:Y:S04]  /*cb00*/  FADD.FTZ R0, R137, R0 ;  /* 0x0000000089007221 */ /* 0x002fe80000010000 */
[C---:B----4-:R-:W-:Y:S01]  /*cb10*/  HMMA.16816.F32 R60, R12.reuse, R112, R60 ;  /* 0x000000700c3c723c */ /* 0x050fe2000000183c */
[----:B------:R-:W1:Y:S03]  /*cb20*/  LDSM.16.MT88.4 R20, [R188+0x1000] ;  /* 0x00100000bc14783b */ /* 0x000e660000004200 */
[----:B--2---:R-:W-:Y:S04]  /*cb30*/  FADD.FTZ R0, R136, R0 ;  /* 0x0000000088007221 */ /* 0x004fe80000010000 */
[----:B------:R-:W-:Y:S01]  /*cb40*/  HMMA.16816.F32 R64, R12, R114, R64 ;  /* 0x000000720c40723c */ /* 0x000fe20000001840 */
[----:B------:R-:W2:Y:S06]  /*cb50*/  LDSM.16.MT88.4 R16, [R192+0x1000] ;  /* 0x00100000c010783b */ /* 0x000eac0000004200 */
[----:B------:R-:W-:Y:S02]  /*cb60*/  F2FP.PACK_AB R12, R184, R163 ;  /* 0x000000a3b80c723e */ /* 0x000fe400000000ff */
[----:B------:R-:W-:Y:S01]  /*cb70*/  F2FP.PACK_AB R14, R161, R162 ;  /* 0x000000a2a10e723e */ /* 0x000fe200000000ff */
[----:B------:R-:W3:Y:S02]  /*cb80*/  LDSM.16.MT88.4 R112, [R194+0x1000] ;  /* 0x00100000c270783b */ /* 0x000ee40000004200 */
[----:B------:R-:W-:Y:S02]  /*cb90*/  F2FP.PACK_AB R13, R139, R138 ;  /* 0x0000008a8b0d723e */ /* 0x000fe400000000ff */
[----:B------:R-:W-:Y:S07]  /*cba0*/  F2FP.PACK_AB R15, R136, R137 ;  /* 0x00000089880f723e */ /* 0x000fee00000000ff */
[C---:B-1----:R-:W-:Y:S07]  /*cbb0*/  HMMA.16816.F32 R4, R12.reuse, R20, R4 ;  /* 0x000000140c04723c */ /* 0x042fee0000001804 */
[--C-:B------:R-:W-:Y:S01]  /*cbc0*/  FFMA.FTZ R20, R32, c[0x0][0x2d0], -R140.reuse ;  /* 0x0000b40020147a23 */ /* 0x100fe2000001088c */
[C---:B------:R-:W-:Y:S03]  /*cbd0*/  HMMA.16816.F32 R8, R12.reuse, R22, R8 ;  /* 0x000000160c08723c */ /* 0x040fe60000001808 */
[----:B------:R1:W4:Y:S05]  /*cbe0*/  MUFU.EX2 R158, R20 ;  /* 0x00000014009e7308 */ /* 0x00032a0000000800 */
[C---:B--2---:R-:W-:Y:S07]  /*cbf0*/  HMMA.16816.F32 R68, R12.reuse, R16, R68 ;  /* 0x000000100c44723c */ /* 0x044fee0000001844 */
[--C-:B------:R-:W-:Y:S01]  /*cc00*/  FFMA.FTZ R16, R30, c[0x0][0x2d0], -R109.reuse ;  /* 0x0000b4001e107a23 */ /* 0x100fe2000001086d */
[C---:B------:R-:W-:Y:S01]  /*cc10*/  HMMA.16816.F32 R72, R12.reuse, R18, R72 ;  /* 0x000000120c48723c */ /* 0x040fe20000001848 */
[----:B------:R-:W-:Y:S02]  /*cc20*/  LDSM.16.MT88.4 R28, [R192+0x1800] ;  /* 0x00180000c01c783b */ /* 0x000fe40000004200 */
[----:B------:R-:W2:Y:S05]  /*cc30*/  MUFU.EX2 R135, R16 ;  /* 0x0000001000877308 */ /* 0x000eaa0000000800 */
[C---:B------:R-:W-:Y:S04]  /*cc40*/  HMMA.16816.F32 R76, R12.reuse, R24, R76 ;  /* 0x000000180c4c723c */ /* 0x040fe8000000184c */
[----:B-1----:R-:W-:Y:S02]  /*cc50*/  FFMA.FTZ R20, R33, c[0x0][0x2d0], -R140 ;  /* 0x0000b40021147a23 */ /* 0x002fe4000001088c */
[----:B----4-:R-:W-:Y:S02]  /*cc60*/  FADD.FTZ R2, R158, R2 ;  /* 0x000000029e027221 */ /* 0x010fe40000010000 */
[C---:B------:R-:W-:Y:S01]  /*cc70*/  HMMA.16816.F32 R80, R12.reuse, R26, R80 ;  /* 0x0000001a0c50723c */ /* 0x040fe20000001850 */
[----:B------:R1:W4:Y:S03]  /*cc80*/  MUFU.EX2 R157, R20 ;  /* 0x00000014009d7308 */ /* 0x0003260000000800 */
[--C-:B------:R-:W-:Y:S02]  /*cc90*/  FFMA.FTZ R24, R34, c[0x0][0x2d0], -R109.reuse ;  /* 0x0000b40022187a23 */ /* 0x100fe4000001086d */
[----:B------:R-:W-:Y:S02]  /*cca0*/  LDSM.16.MT88.4 R32, [R191+0x1800] ;  /* 0x00180000bf20783b */ /* 0x000fe40000004200 */
[C---:B---3--:R-:W-:Y:S03]  /*ccb0*/  HMMA.16816.F32 R84, R12.reuse, R112, R84 ;  /* 0x000000700c54723c */ /* 0x048fe60000001854 */
[----:B------:R3:W5:Y:S01]  /*ccc0*/  MUFU.EX2 R133, R24 ;  /* 0x0000001800857308 */ /* 0x0007620000000800 */
[----:B--2---:R-:W-:Y:S02]  /*ccd0*/  FADD.FTZ R0, R135, R0 ;  /* 0x0000000087007221 */ /* 0x004fe40000010000 */
[----:B------:R-:W-:Y:S02]  /*cce0*/  LDSM.16.MT88.4 R16, [R194+0x4000] ;  /* 0x00400000c210783b */ /* 0x000fe40000004200 */
[C---:B------:R-:W-:Y:S04]  /*ccf0*/  HMMA.16816.F32 R88, R12.reuse, R114, R88 ;  /* 0x000000720c58723c */ /* 0x040fe80000001858 */
[----:B------:R-:W-:Y:S02]  /*cd00*/  FADD.FTZ R0, R134, R0 ;  /* 0x0000000086007221 */ /* 0x000fe40000010000 */
[----:B-1----:R-:W1:Y:S01]  /*cd10*/  LDSM.16.MT88.4 R20, [R188+0x4000] ;  /* 0x00400000bc14783b */ /* 0x002e620000004200 */
[----:B----4-:R-:W-:Y:S07]  /*cd20*/  FADD.FTZ R2, R157, R2 ;  /* 0x000000029d027221 */ /* 0x010fee0000010000 */
[----:B---3--:R-:W2:Y:S01]  /*cd30*/  LDSM.16.MT88.4 R24, [R188+0x1800] ;  /* 0x00180000bc18783b */ /* 0x008ea20000004200 */
[----:B-----5:R-:W-:Y:S04]  /*cd40*/  FADD.FTZ R0, R133, R0 ;  /* 0x0000000085007221 */ /* 0x020fe80000010000 */
[----:B------:R-:W-:Y:S01]  /*cd50*/  FADD.FTZ R0, R132, R0 ;  /* 0x0000000084007221 */ /* 0x000fe20000010000 */
[C---:B-1----:R-:W-:Y:S08]  /*cd60*/  HMMA.16816.F32 R92, R12.reuse, R20, R92 ;  /* 0x000000140c5c723c */ /* 0x042ff0000000185c */
[C---:B------:R-:W-:Y:S01]  /*cd70*/  HMMA.16816.F32 R96, R12.reuse, R22, R96 ;  /* 0x000000160c60723c */ /* 0x040fe20000001860 */
[----:B------:R-:W-:Y:S07]  /*cd80*/  LDSM.16.MT88.4 R20, [R188+0x4800] ;  /* 0x00480000bc14783b */ /* 0x000fee0000004200 */
[C---:B------:R-:W-:Y:S08]  /*cd90*/  HMMA.16816.F32 R100, R12.reuse, R116, R100 ;  /* 0x000000740c64723c */ /* 0x040ff00000001864 */
[C---:B------:R-:W-:Y:S01]  /*cda0*/  HMMA.16816.F32 R104, R12.reuse, R118, R104 ;  /* 0x000000760c68723c */ /* 0x040fe20000001868 */
[----:B------:R-:W-:Y:S07]  /*cdb0*/  LDSM.16.MT88.4 R116, [R188+0x2800] ;  /* 0x00280000bc74783b */ /* 0x000fee0000004200 */
[C---:B------:R-:W-:Y:S08]  /*cdc0*/  HMMA.16816.F32 R52, R12.reuse, R128, R52 ;  /* 0x000000800c34723c */ /* 0x040ff00000001834 */
[C---:B------:R-:W-:Y:S08]  /*cdd0*/  HMMA.16816.F32 R56, R12.reuse, R130, R56 ;  /* 0x000000820c38723c */ /* 0x040ff00000001838 */
[C---:B------:R-:W-:Y:S08]  /*cde0*/  HMMA.16816.F32 R60, R12.reuse, R16, R60 ;  /* 0x000000100c3c723c */ /* 0x040ff0000000183c */
[----:B------:R-:W-:Y:S01]  /*cdf0*/  HMMA.16816.F32 R64, R12, R18, R64 ;  /* 0x000000120c40723c */ /* 0x000fe20000001840 */
[----:B------:R-:W1:Y:S06]  /*ce00*/  LDSM.16.MT88.4 R16, [R194+0x1800] ;  /* 0x00180000c210783b */ /* 0x000e6c0000004200 */
[----:B------:R-:W-:Y:S02]  /*ce10*/  F2FP.PACK_AB R12, R159, R160 ;  /* 0x000000a09f0c723e */ /* 0x000fe400000000ff */
[----:B------:R-:W-:Y:S03]  /*ce20*/  F2FP.PACK_AB R14, R157, R158 ;  /* 0x0000009e9d0e723e */ /* 0x000fe600000000ff */
[----:B------:R-:W-:Y:S02]  /*ce30*/  F2FP.PACK_AB R13, R134, R135 ;  /* 0x00000087860d723e */ /* 0x000fe400000000ff */
[----:B------:R-:W-:Y:S07]  /*ce40*/  F2FP.PACK_AB R15, R132, R133 ;  /* 0x00000085840f723e */ /* 0x000fee00000000ff */
[C---:B--2---:R-:W-:Y:S07]  /*ce50*/  HMMA.16816.F32 R4, R12.reuse, R24, R4 ;  /* 0x000000180c04723c */ /* 0x044fee0000001804 */
        /* <DEDUP_REMOVED lines=8> */
[----:B--2---:R-:W2:Y:S03]  /*cee0*/  LDSM.16.MT88.4 R24, [R192+0x4800] ;  /* 0x00480000c018783b */ /* 0x004ea60000004200 */
[----:B---3--:R-:W-:Y:S03]  /*cef0*/  FADD.FTZ R2, R156, R2 ;  /* 0x000000029c027221 */ /* 0x008fe60000010000 */
[--C-:B------:R-:W-:Y:S01]  /*cf00*/  FFMA.FTZ R32, R38, c[0x0][0x2d0], -R109.reuse ;  /* 0x0000b40026207a23 */ /* 0x100fe2000001086d */
[C---:B------:R-:W-:Y:S03]  /*cf10*/  HMMA.16816.F32 R80, R12.reuse, R34, R80 ;  /* 0x000000220c50723c */ /* 0x040fe60000001850 */
[----:B------:R3:W3:Y:S05]  /*cf20*/  MUFU.EX2 R129, R32 ;  /* 0x0000002000817308 */ /* 0x0006ea0000000800 */
[C---:B-1----:R-:W-:Y:S04]  /*cf30*/  HMMA.16816.F32 R84, R12.reuse, R16, R84 ;  /* 0x000000100c54723c */ /* 0x042fe80000001854 */
[----:B----4-:R-:W-:Y:S02]  /*cf40*/  FFMA.FTZ R28, R40, c[0x0][0x2d0], -R140 ;  /* 0x0000b400281c7a23 */ /* 0x010fe4000001088c */
[----:B-----5:R-:W-:Y:S02]  /*cf50*/  FADD.FTZ R2, R151, R2 ;  /* 0x0000000297027221 */ /* 0x020fe40000010000 */
[C---:B------:R-:W-:Y:S01]  /*cf60*/  HMMA.16816.F32 R88, R12.reuse, R18, R88 ;  /* 0x000000120c58723c */ /* 0x040fe20000001858 */
[----:B------:R-:W1:Y:S03]  /*cf70*/  MUFU.EX2 R150, R28 ;  /* 0x0000001c00967308 */ /* 0x000e660000000800 */
[--C-:B------:R-:W-:Y:S04]  /*cf80*/  FFMA.FTZ R16, R41, c[0x0][0x2d0], -R140.reuse ;  /* 0x0000b40029107a23 */ /* 0x100fe8000001088c */
[C---:B------:R-:W-:Y:S03]  /*cf90*/  HMMA.16816.F32 R92, R12.reuse, R20, R92 ;  /* 0x000000140c5c723c */ /* 0x040fe6000000185c */
[----:B------:R4:W5:Y:S01]  /*cfa0*/  MUFU.EX2 R149, R16 ;  /* 0x0000001000957308 */ /* 0x0009620000000800 */
[----:B---3--:R-:W-:Y:S02]  /*cfb0*/  FFMA.FTZ R32, R45, c[0x0][0x2d0], -R140 ;  /* 0x0000b4002d207a23 */ /* 0x008fe4000001088c */
[----:B------:R-:W-:Y:S02]  /*cfc0*/  FADD.FTZ R0, R129, R0 ;  /* 0x0000000081007221 */ /* 0x000fe40000010000 */
[C---:B------:R-:W-:Y:S04]  /*cfd0*/  HMMA.16816.F32 R96, R12.reuse, R22, R96 ;  /* 0x000000160c60723c */ /* 0x040fe80000001860 */
[--C-:B------:R-:W-:Y:S01]  /*cfe0*/  FFMA.FTZ R20, R39, c[0x0][0x2d0], -R109.reuse ;  /* 0x0000b40027147a23 */ /* 0x100fe2000001086d */
[----:B------:R3:W-:Y:S01]  /*cff0*/  MUFU.EX2 R130, R32 ;  /* 0x0000002000827308 */ /* 0x0007e20000000800 */
[----:B------:R-:W-:Y:S02]  /*d000*/  LDSM.16.MT88.4 R36, [R191+0x2800] ;  /* 0x00280000bf24783b */ /* 0x000fe40000004200 */
[C---:B--2---:R-:W-:Y:S04]  /*d010*/  HMMA.16816.F32 R100, R12.reuse, R24, R100 ;  /* 0x000000180c64723c */ /* 0x044fe80000001864 */
[----:B-1----:R-:W-:Y:S02]  /*d020*/  FADD.FTZ R2, R150, R2 ;  /* 0x0000000296027221 */ /* 0x002fe40000010000 */
[----:B------:R-:W1:Y:S01]  /*d030*/  LDSM.16.MT88.4 R28, [R191+0x4800] ;  /* 0x00480000bf1c783b */ /* 0x000e620000004200 */
[----:B------:R2:W2:Y:S01]  /*d040*/  MUFU.EX2 R128, R20 ;  /* 0x0000001400807308 */ /* 0x0004a20000000800 */
[C---:B------:R-:W-:Y:S04]  /*d050*/  HMMA.16816.F32 R104, R12.reuse, R26, R104 ;  /* 0x0000001a0c68723c */ /* 0x040fe80000001868 */
[--C-:B------:R-:W-:Y:S02]  /*d060*/  FFMA.FTZ R24, R43, c[0x0][0x2d0], -R109.reuse ;  /* 0x0000b4002b187a23 */ /* 0x100fe4000001086d */
[----:B----4-:R-:W4:Y:S01]  /*d070*/  LDSM.16.MT88.4 R16, [R194+0x4800] ;  /* 0x00480000c210783b */ /* 0x010f220000004200 */
[----:B-----5:R-:W-:Y:S02]  /*d080*/  FADD.FTZ R2, R149, R2 ;  /* 0x0000000295027221 */ /* 0x020fe40000010000 */
[----:B------:R5:W-:Y:S05]  /*d090*/  MUFU.EX2 R110, R24 ;  /* 0x00000018006e7308 */ /* 0x000bea0000000800 */
[----:B---3--:R-:W-:Y:S01]  /*d0a0*/  LDSM.16.MT88.4 R32, [R194+0x5000] ;  /* 0x00500000c220783b */ /* 0x008fe20000004200 */
[--C-:B--2---:R-:W-:Y:S02]  /*d0b0*/  FFMA.FTZ R20, R42, c[0x0][0x2d0], -R109.reuse ;  /* 0x0000b4002a147a23 */ /* 0x104fe4000001086d */
[----:B------:R-:W-:Y:S02]  /*d0c0*/  FADD.FTZ R0, R128, R0 ;  /* 0x0000000080007221 */ /* 0x000fe40000010000 */
[----:B------:R-:W2:Y:S03]  /*d0d0*/  MUFU.EX2 R111, R20 ;  /* 0x00000014006f7308 */ /* 0x000ea60000000800 */
[----:B-----5:R-:W-:Y:S01]  /*d0e0*/  LDSM.16.MT88.4 R24, [R192+0x2000] ;  /* 0x00200000c018783b */ /* 0x020fe20000004200 */
[C---:B-1----:R-:W-:Y:S08]  /*d0f0*/  HMMA.16816.F32 R52, R12.reuse, R28, R52 ;  /* 0x0000001c0c34723c */ /* 0x042ff00000001834 */
[C---:B------:R-:W-:Y:S01]  /*d100*/  HMMA.16816.F32 R56, R12.reuse, R30, R56 ;  /* 0x0000001e0c38723c */ /* 0x040fe20000001838 */
[----:B------:R-:W-:Y:S03]  /*d110*/  LDSM.16.MT88.4 R28, [R191+0x2000] ;  /* 0x00200000bf1c783b */ /* 0x000fe60000004200 */
[----:B--2---:R-:W-:Y:S04]  /*d120*/  FADD.FTZ R0, R111, R0 ;  /* 0x000000006f007221 */ /* 0x004fe80000010000 */
[C---:B----4-:R-:W-:Y:S01]  /*d130*/  HMMA.16816.F32 R60, R12.reuse, R16, R60 ;  /* 0x000000100c3c723c */ /* 0x050fe2000000183c */
[----:B------:R-:W1:Y:S03]  /*d140*/  LDSM.16.MT88.4 R20, [R188+0x2000] ;  /* 0x00200000bc14783b */ /* 0x000e660000004200 */
[----:B------:R-:W-:Y:S04]  /*d150*/  FADD.FTZ R0, R110, R0 ;  /* 0x000000006e007221 */ /* 0x000fe80000010000 */
[----:B------:R-:W-:Y:S01]  /*d160*/  HMMA.16816.F32 R64, R12, R18, R64 ;  /* 0x000000120c40723c */ /* 0x000fe20000001840 */
[----:B------:R-:W2:Y:S06]  /*d170*/  LDSM.16.MT88.4 R16, [R194+0x2000] ;  /* 0x00200000c210783b */ /* 0x000eac0000004200 */
[----:B------:R-:W-:Y:S02]  /*d180*/  F2FP.PACK_AB R12, R151, R156 ;  /* 0x0000009c970c723e */ /* 0x000fe400000000ff */
[----:B------:R-:W-:Y:S03]  /*d190*/  F2FP.PACK_AB R14, R149, R150 ;  /* 0x00000096950e723e */ /* 0x000fe600000000ff */
[----:B------:R-:W-:Y:S02]  /*d1a0*/  F2FP.PACK_AB R13, R128, R129 ;  /* 0x00000081800d723e */ /* 0x000fe400000000ff */
[----:B------:R-:W-:Y:S02]  /*d1b0*/  F2FP.PACK_AB R15, R110, R111 ;  /* 0x0000006f6e0f723e */ /* 0x000fe400000000ff */
[----:B------:R-:W-:Y:S05]  /*d1c0*/  MOV R110, R3 ;  /* 0x00000003006e7202 */ /* 0x000fea0000000f00 */
[C---:B-1----:R-:W-:Y:S07]  /*d1d0*/  HMMA.16816.F32 R4, R12.reuse, R20, R4 ;  /* 0x000000140c04723c */ /* 0x042fee0000001804 */
[--C-:B------:R-:W-:Y:S01]  /*d1e0*/  FFMA.FTZ R20, R44, c[0x0][0x2d0], -R140.reuse ;  /* 0x0000b4002c147a23 */ /* 0x100fe2000001088c */
[C---:B------:R-:W-:Y:S03]  /*d1f0*/  HMMA.16816.F32 R8, R12.reuse, R22, R8 ;  /* 0x000000160c08723c */ /* 0x040fe60000001808 */
[----:B------:R1:W3:Y:S05]  /*d200*/  MUFU.EX2 R131, R20 ;  /* 0x0000001400837308 */ /* 0x0002ea0000000800 */
[C---:B------:R-:W-:Y:S07]  /*d210*/  HMMA.16816.F32 R68, R12.reuse, R24, R68 ;  /* 0x000000180c44723c */ /* 0x040fee0000001844 */
[--C-:B------:R-:W-:Y:S01]  /*d220*/  FFMA.FTZ R24, R48, c[0x0][0x2d0], -R140.reuse ;  /* 0x0000b40030187a23 */ /* 0x100fe2000001088c */
[C---:B------:R-:W-:Y:S03]  /*d230*/  HMMA.16816.F32 R72, R12.reuse, R26, R72 ;  /* 0x0000001a0c48723c */ /* 0x040fe60000001848 */
[----:B------:R4:W-:Y:S05]  /*d240*/  MUFU.EX2 R45, R24 ;  /* 0x00000018002d7308 */ /* 0x0009ea0000000800 */
[C---:B------:R-:W-:Y:S01]  /*d250*/  HMMA.16816.F32 R76, R12.reuse, R28, R76 ;  /* 0x0000001c0c4c723c */ /* 0x040fe2000000184c */
[----:B-1----:R-:W1:Y:S06]  /*d260*/  LDSM.16.MT88.4 R20, [R188+0x5000] ;  /* 0x00500000bc14783b */ /* 0x002e6c0000004200 */
[--C-:B------:R-:W-:Y:S01]  /*d270*/  FFMA.FTZ R28, R46, c[0x0][0x2d0], -R109.reuse ;  /* 0x0000b4002e1c7a23 */ /* 0x100fe2000001086d */
[C---:B------:R-:W-:Y:S03]  /*d280*/  HMMA.16816.F32 R80, R12.reuse, R30, R80 ;  /* 0x0000001e0c50723c */ /* 0x040fe60000001850 */
[----:B------:R5:W-:Y:S05]  /*d290*/  MUFU.EX2 R43, R28 ;  /* 0x0000001c002b7308 */ /* 0x000bea0000000800 */
[C---:B--2---:R-:W-:Y:S04]  /*d2a0*/  HMMA.16816.F32 R84, R12.reuse, R16, R84 ;  /* 0x000000100c54723c */ /* 0x044fe80000001854 */
[----:B----4-:R-:W-:Y:S03]  /*d2b0*/  FFMA.FTZ R24, R49, c[0x0][0x2d0], -R140 ;  /* 0x0000b40031187a23 */ /* 0x010fe6000001088c */
[--C-:B------:R-:W-:Y:S01]  /*d2c0*/  FFMA.FTZ R16, R47, c[0x0][0x2d0], -R109.reuse ;  /* 0x0000b4002f107a23 */ /* 0x100fe2000001086d */
[C---:B------:R-:W-:Y:S01]  /*d2d0*/  HMMA.16816.F32 R88, R12.reuse, R18, R88 ;  /* 0x000000120c58723c */ /* 0x040fe20000001858 */
[----:B------:R2:W4:Y:S01]  /*d2e0*/  MUFU.EX2 R44, R24 ;  /* 0x00000018002c7308 */ /* 0x0005220000000800 */
[----:B-----5:R-:W-:Y:S09]  /*d2f0*/  LDSM.16.MT88.4 R28, [R191+0x5000] ;  /* 0x00500000bf1c783b */ /* 0x020ff20000004200 */
[----:B------:R5:W3:Y:S01]  /*d300*/  MUFU.EX2 R42, R16 ;  /* 0x00000010002a7308 */ /* 0x000ae20000000800 */
[C---:B-1----:R-:W-:Y:S01]  /*d310*/  HMMA.16816.F32 R92, R12.reuse, R20, R92 ;  /* 0x000000140c5c723c */ /* 0x042fe2000000185c */
[----:B--2---:R-:W1:Y:S07]  /*d320*/  LDSM.16.MT88.4 R24, [R192+0x5000] ;  /* 0x00500000c018783b */ /* 0x004e6e0000004200 */
[C---:B------:R-:W-:Y:S01]  /*d330*/  HMMA.16816.F32 R96, R12.reuse, R22, R96 ;  /* 0x000000160c60723c */ /* 0x040fe20000001860 */
[----:B------:R-:W-:Y:S03]  /*d340*/  LDSM.16.MT88.4 R20, [R194+0x2800] ;  /* 0x00280000c214783b */ /* 0x000fe60000004200 */
[--C-:B-----5:R-:W-:Y:S02]  /*d350*/  FFMA.FTZ R16, R50, c[0x0][0x2d0], -R109.reuse ;  /* 0x0000b40032107a23 */ /* 0x120fe4000001086d */
[----:B------:R-:W-:Y:S02]  /*d360*/  FFMA.FTZ R109, R51, c[0x0][0x2d0], -R109 ;  /* 0x0000b400336d7a23 */ /* 0x000fe4000001086d */
[----:B------:R2:W-:Y:S10]  /*d370*/  MUFU.EX2 R41, R16 ;  /* 0x0000001000297308 */ /* 0x0005f40000000800 */
[----:B------:R5:W3:Y:S01]  /*d380*/  MUFU.EX2 R40, R109 ;  /* 0x0000006d00287308 */ /* 0x000ae20000000800 */
[----:B--2---:R-:W2:Y:S01]  /*d390*/  LDSM.16.MT88.4 R16, [R192+0x2800] ;  /* 0x00280000c010783b */ /* 0x004ea20000004200 */
[C---:B-1----:R-:W-:Y:S08]  /*d3a0*/  HMMA.16816.F32 R100, R12.reuse, R24, R100 ;  /* 0x000000180c64723c */ /* 0x042ff00000001864 */
[C---:B------:R-:W-:Y:S01]  /*d3b0*/  HMMA.16816.F32 R104, R12.reuse, R26, R104 ;  /* 0x0000001a0c68723c */ /* 0x040fe20000001868 */
[----:B------:R-:W1:Y:S03]  /*d3c0*/  LDSM.16.MT88.4 R24, [R188+0x5800] ;  /* 0x00580000bc18783b */ /* 0x000e660000004200 */
[----:B-----5:R-:W-:Y:S04]  /*d3d0*/  MOV R109, R108 ;  /* 0x0000006c006d7202 */ /* 0x020fe80000000f00 */
[C---:B------:R-:W-:Y:S08]  /*d3e0*/  HMMA.16816.F32 R52, R12.reuse, R28, R52 ;  /* 0x0000001c0c34723c */ /* 0x040ff00000001834 */
[C---:B------:R-:W-:Y:S08]  /*d3f0*/  HMMA.16816.F32 R56, R12.reuse, R30, R56 ;  /* 0x0000001e0c38723c */ /* 0x040ff00000001838 */
[C---:B------:R-:W-:Y:S08]  /*d400*/  HMMA.16816.F32 R60, R12.reuse, R32, R60 ;  /* 0x000000200c3c723c */ /* 0x040ff0000000183c */
[----:B------:R-:W-:Y:S07]  /*d410*/  HMMA.16816.F32 R64, R12, R34, R64 ;  /* 0x000000220c40723c */ /* 0x000fee0000001840 */
[----:B---3--:R-:W-:Y:S02]  /*d420*/  F2FP.PACK_AB R12, R130, R131 ;  /* 0x00000083820c723e */ /* 0x008fe400000000ff */
[----:B----4-:R-:W-:Y:S03]  /*d430*/  F2FP.PACK_AB R14, R44, R45 ;  /* 0x0000002d2c0e723e */ /* 0x010fe600000000ff */
[----:B------:R-:W-:Y:S02]  /*d440*/  F2FP.PACK_AB R13, R42, R43 ;  /* 0x0000002b2a0d723e */ /* 0x000fe400000000ff */
[----:B------:R-:W-:Y:S07]  /*d450*/  F2FP.PACK_AB R15, R40, R41 ;  /* 0x00000029280f723e */ /* 0x000fee00000000ff */
[C---:B------:R-:W-:Y:S01]  /*d460*/  HMMA.16816.F32 R112, R12.reuse, R116, R4 ;  /* 0x000000740c70723c */ /* 0x040fe20000001804 */
[----:B------:R-:W3:Y:S07]  /*d470*/  LDSM.16.MT88.4 R4, [R192+0x5800] ;  /* 0x00580000c004783b */ /* 0x000eee0000004200 */
[C---:B------:R-:W-:Y:S01]  /*d480*/  HMMA.16816.F32 R116, R12.reuse, R118, R8 ;  /* 0x000000760c74723c */ /* 0x040fe20000001808 */
[----:B------:R-:W4:Y:S07]  /*d490*/  LDSM.16.MT88.4 R8, [R191+0x5800] ;  /* 0x00580000bf08783b */ /* 0x000f2e0000004200 */
[C---:B--2---:R-:W-:Y:S08]  /*d4a0*/  HMMA.16816.F32 R68, R12.reuse, R16, R68 ;  /* 0x000000100c44723c */ /* 0x044ff00000001844 */
[C---:B------:R-:W-:Y:S01]  /*d4b0*/  HMMA.16816.F32 R72, R12.reuse, R18, R72 ;  /* 0x000000120c48723c */ /* 0x040fe20000001848 */
[----:B------:R-:W2:Y:S07]  /*d4c0*/  LDSM.16.MT88.4 R16, [R194+0x5800] ;  /* 0x00580000c210783b */ /* 0x000eae0000004200 */
[C---:B------:R-:W-:Y:S08]  /*d4d0*/  HMMA.16816.F32 R76, R12.reuse, R36, R76 ;  /* 0x000000240c4c723c */ /* 0x040ff0000000184c */
[C---:B------:R-:W-:Y:S08]  /*d4e0*/  HMMA.16816.F32 R80, R12.reuse, R38, R80 ;  /* 0x000000260c50723c */ /* 0x040ff00000001850 */
[C---:B------:R-:W-:Y:S08]  /*d4f0*/  HMMA.16816.F32 R84, R12.reuse, R20, R84 ;  /* 0x000000140c54723c */ /* 0x040ff00000001854 */
[C---:B------:R-:W-:Y:S08]  /*d500*/  HMMA.16816.F32 R88, R12.reuse, R22, R88 ;  /* 0x000000160c58723c */ /* 0x040ff00000001858 */
[C---:B-1----:R-:W-:Y:S08]  /*d510*/  HMMA.16816.F32 R92, R12.reuse, R24, R92 ;  /* 0x000000180c5c723c */ /* 0x042ff0000000185c */
[C---:B------:R-:W-:Y:S08]  /*d520*/  HMMA.16816.F32 R96, R12.reuse, R26, R96 ;  /* 0x0000001a0c60723c */ /* 0x040ff00000001860 */
[C---:B---3--:R-:W-:Y:S07]  /*d530*/  HMMA.16816.F32 R100, R12.reuse, R4, R100 ;  /* 0x000000040c64723c */ /* 0x048fee0000001864 */
[----:B------:R-:W-:Y:S01]  /*d540*/  FADD.FTZ R4, R131, R2 ;  /* 0x0000000283047221 */ /* 0x000fe20000010000 */
[C---:B------:R-:W-:Y:S04]  /*d550*/  HMMA.16816.F32 R104, R12.reuse, R6, R104 ;  /* 0x000000060c68723c */ /* 0x040fe80000001868 */
[----:B------:R-:W-:Y:S02]  /*d560*/  FADD.FTZ R2, R43, R0 ;  /* 0x000000002b027221 */ /* 0x000fe40000010000 */
[----:B------:R-:W-:Y:S02]  /*d570*/  FADD.FTZ R0, R130, R4 ;  /* 0x0000000482007221 */ /* 0x000fe40000010000 */
[C---:B----4-:R-:W-:Y:S04]  /*d580*/  HMMA.16816.F32 R52, R12.reuse, R8, R52 ;  /* 0x000000080c34723c */ /* 0x050fe80000001834 */
[----:B------:R-:W-:Y:S02]  /*d590*/  FADD.FTZ R4, R42, R2 ;  /* 0x000000022a047221 */ /* 0x000fe40000010000 */
[----:B------:R-:W-:Y:S02]  /*d5a0*/  FADD.FTZ R2, R45, R0 ;  /* 0x000000002d027221 */ /* 0x000fe40000010000 */
[C---:B------:R-:W-:Y:S04]  /*d5b0*/  HMMA.16816.F32 R56, R12.reuse, R10, R56 ;  /* 0x0000000a0c38723c */ /* 0x040fe80000001838 */
[----:B------:R-:W-:Y:S02]  /*d5c0*/  FADD.FTZ R2, R44, R2 ;  /* 0x000000022c027221 */ /* 0x000fe40000010000 */
[----:B------:R-:W-:Y:S01]  /*d5d0*/  FADD.FTZ R0, R41, R4 ;  /* 0x0000000429007221 */ /* 0x000fe20000010000 */
[----:B------:R-:W-:Y:S01]  /*d5e0*/  MOV R4, R3 ;  /* 0x0000000300047202 */ /* 0x000fe20000000f00 */
[C---:B--2---:R-:W-:Y:S01]  /*d5f0*/  HMMA.16816.F32 R60, R12.reuse, R16, R60 ;  /* 0x000000100c3c723c */ /* 0x044fe2000000183c */
[----:B------:R1:W-:Y:S03]  /*d600*/  STL [R1], R2 ;  /* 0x0000000201007387 */ /* 0x0003e60000100800 */
[----:B------:R-:W-:Y:S04]  /*d610*/  FADD.FTZ R0, R40, R0 ;  /* 0x0000000028007221 */ /* 0x000fe80000010000 */
[----:B------:R-:W-:Y:S01]  /*d620*/  HMMA.16816.F32 R64, R12, R18, R64 ;  /* 0x000000120c40723c */ /* 0x000fe20000001840 */
[----:B------:R1:W-:Y:S01]  /*d630*/  STL [R1+0x4], R0 ;  /* 0x0000040001007387 */ /* 0x0003e20000100800 */
[----:B------:R-:W-:-:S06]  /*d640*/  @P0 BRA `(.L_x_1912) ;  /* 0xffffd3d000000947 */ /* 0x000fcc000383ffff */
.L_x_1911:
[----:B------:R-:W-:-:S13]  /*d650*/  ISETP.GE.AND P0, PT, R212, R223, PT ;  /* 0x000000dfd400720c */ /* 0x000fda0003f06270 */
[----:B------:R-:W-:Y:S05]  /*d660*/  @!P0 BRA `(.L_x_1913) ;  /* 0x00003e5000008947 */ /* 0x000fea0003800000 */
[----:B------:R-:W-:Y:S02]  /*d670*/  MOV R110, R4 ;  /* 0x00000004006e7202 */ /* 0x000fe40000000f00 */
[----:B------:R-:W-:Y:S02]  /*d680*/  MOV R109, R108 ;  /* 0x0000006c006d7202 */ /* 0x000fe40000000f00 */
.L_x_1922:
[----:B------:R-:W-:Y:S04]  /*d690*/  DEPBAR.LE SB0, 0x0 ;  /* 0x000080000000791a */ /* 0x000fe80000000000 */
[----:B------:R-:W-:Y:S01]  /*d6a0*/  WARPSYNC 0xffffffff ;  /* 0xffffffff00007948 */ /* 0x000fe20003800000 */
[----:B------:R-:W-:Y:S01]  /*d6b0*/  BAR.SYNC.DEFER_BLOCKING 0x0 ;  /* 0x0000000000007b1d */ /* 0x000fe20000010000 */
[----:B-1----:R-:W-:Y:S01]  /*d6c0*/  SHF.R.S32.HI R0, RZ, 0x1f, R212 ;  /* 0x0000001fff007819 */ /* 0x002fe200000114d4 */
[----:B------:R-:W-:Y:S01]  /*d6d0*/  IMAD.MOV.U32 R214, RZ, RZ, 0x5 ;  /* 0x00000005ffd67424 */ /* 0x000fe200078e00ff */
[----:B------:R-:W-:Y:S01]  /*d6e0*/  IADD3 R36, P0, R224, 0x40, RZ ;  /* 0x00000040e0247810 */ /* 0x000fe20007f1e0ff */
[----:B------:R-:W-:Y:S02]  /*d6f0*/  IMAD.MOV.U32 R3, RZ, RZ, c[0x0][0x208] ;  /* 0x00008200ff037624 */ /* 0x000fe400078e00ff */
[----:B------:R-:W-:Y:S02]  /*d700*/  IMAD R0, R0, c[0x0][0x208], RZ ;  /* 0x0000820000007a24 */ /* 0x000fe400078e02ff */
[C---:B------:R-:W-:Y:S04]  /*d710*/  IMAD.WIDE.U32 R20, R212.reuse, c[0x0][0x208], RZ ;  /* 0x00008200d4147a25 */ /* 0x040fe800078e00ff */
[----:B------:R-:W-:Y:S02]  /*d720*/  IMAD R0, R212, c[0x0][0x20c], R0 ;  /* 0x00008300d4007a24 */ /* 0x000fe400078e0200 */
[C---:B--2---:R-:W-:Y:S01]  /*d730*/  IMAD.SHL.U32 R2, R3.reuse, 0x20, RZ ;  /* 0x0000002003027824 */ /* 0x044fe200078e00ff */
[----:B------:R-:W-:Y:S01]  /*d740*/  SHF.L.U64.HI R3, R3, R214, c[0x0][0x20c] ;  /* 0x0000830003037619 */ /* 0x000fe200000102d6 */
[----:B------:R-:W-:Y:S02]  /*d750*/  IMAD.IADD R0, R21, 0x1, R0 ;  /* 0x0000000115007824 */ /* 0x000fe400078e0200 */
[----:B------:R-:W-:Y:S02]  /*d760*/  IMAD.MOV.U32 R28, RZ, RZ, R224 ;  /* 0x000000ffff1c7224 */ /* 0x000fe400078e00e0 */
[----:B------:R-:W-:Y:S02]  /*d770*/  IMAD.MOV.U32 R29, RZ, RZ, R228 ;  /* 0x000000ffff1d7224 */ /* 0x000fe400078e00e4 */
[C---:B------:R-:W-:Y:S01]  /*d780*/  IMAD.WIDE.U32 R30, R20.reuse, 0x60, R2 ;  /* 0x00000060141e7825 */ /* 0x040fe200078e0002 */
[----:B------:R-:W1:Y:S01]  /*d790*/  LDSM.16.M88.4 R8, [R189] ;  /* 0x00000000bd08783b */ /* 0x000e620000000200 */
[----:B------:R-:W-:Y:S02]  /*d7a0*/  ULDC UR4, c[0x0][0x324] ;  /* 0x0000c90000047ab9 */ /* 0x000fe40000000800 */
[----:B------:R-:W-:Y:S01]  /*d7b0*/  IMAD.WIDE.U32 R28, R20, 0x60, R28 ;  /* 0x00000060141c7825 */ /* 0x000fe200078e001c */
[-C--:B------:R-:W-:Y:S01]  /*d7c0*/  IADD3 R44, P6, R224, R30.reuse, RZ ;  /* 0x0000001ee02c7210 */ /* 0x080fe20007fde0ff */
[----:B------:R-:W-:Y:S01]  /*d7d0*/  ULOP3.LUT UR4, URZ, UR4, URZ, 0x33, !UPT ;  /* 0x000000043f047292 */ /* 0x000fe2000f8e333f */
[----:B------:R-:W2:Y:S01]  /*d7e0*/  LDSM.16.M88.4 R16, [R189+0x800] ;  /* 0x00080000bd10783b */ /* 0x000ea20000000200 */
[-C--:B------:R-:W-:Y:S01]  /*d7f0*/  IADD3 R39, P5, R36, R30.reuse, RZ ;  /* 0x0000001e24277210 */ /* 0x080fe20007fbe0ff */
[----:B------:R-:W-:Y:S01]  /*d800*/  IMAD.SHL.U32 R45, R28, 0x2, RZ ;  /* 0x000000021c2d7824 */ /* 0x000fe200078e00ff */
[----:B------:R-:W-:Y:S01]  /*d810*/  IADD3 R38, P4, R2, R30, RZ ;  /* 0x0000001e02267210 */ /* 0x000fe20007f9e0ff */
[----:B------:R-:W-:Y:S01]  /*d820*/  IMAD.X R37, RZ, RZ, R228, P0 ;  /* 0x000000ffff257224 */ /* 0x000fe200000e06e4 */
[----:B------:R-:W3:Y:S01]  /*d830*/  LDSM.16.M88.4 R24, [R189+0x1000] ;  /* 0x00100000bd18783b */ /* 0x000ee20000000200 */
[----:B------:R-:W-:Y:S01]  /*d840*/  IMAD R0, R0, 0x60, RZ ;  /* 0x0000006000007824 */ /* 0x000fe200078e02ff */
[----:B------:R-:W-:Y:S03]  /*d850*/  IADD3 R46, P0, R38, R36, RZ ;  /* 0x00000024262e7210 */ /* 0x000fe60007f1e0ff */
[----:B------:R-:W4:Y:S01]  /*d860*/  LDL R219, [R1+0x18] ;  /* 0x0000180001db7983 */ /* 0x000f220000100800 */
[----:B------:R-:W-:Y:S02]  /*d870*/  IMAD.IADD R2, R29, 0x1, R0 ;  /* 0x000000011d027824 */ /* 0x000fe400078e0200 */
[----:B------:R-:W-:Y:S02]  /*d880*/  IMAD.IADD R0, R0, 0x1, R31 ;  /* 0x0000000100007824 */ /* 0x000fe400078e021f */
[----:B------:R-:W5:Y:S01]  /*d890*/  LDSM.16.M88.4 R32, [R189+0x1800] ;  /* 0x00180000bd20783b */ /* 0x000f620000000200 */
[----:B------:R-:W-:Y:S01]  /*d8a0*/  SHF.L.U64.HI R47, R28, 0x1, R2 ;  /* 0x000000011c2f7819 */ /* 0x000fe20000010202 */
[----:B------:R-:W-:Y:S01]  /*d8b0*/  IMAD.X R2, R0, 0x1, R3, P4 ;  /* 0x0000000100027824 */ /* 0x000fe200020e0603 */
[----:B------:R-:W-:Y:S01]  /*d8c0*/  IADD3 R3, P4, R38, R224, RZ ;  /* 0x000000e026037210 */ /* 0x000fe20007f9e0ff */
[----:B------:R-:W-:Y:S01]  /*d8d0*/  IMAD.X R38, R0, 0x1, R228, P6 ;  /* 0x0000000100267824 */ /* 0x000fe200030e06e4 */
[----:B------:R-:W4:Y:S01]  /*d8e0*/  LDL R218, [R1+0x1c] ;  /* 0x00001c0001da7983 */ /* 0x000f220000100800 */
[----:B------:R-:W-:Y:S01]  /*d8f0*/  LEA R160, P6, R44, c[0x0][0x1f8], 0x1 ;  /* 0x00007e002ca07a11 */ /* 0x000fe200078c08ff */
[--C-:B------:R-:W-:Y:S01]  /*d900*/  IMAD.X R0, R0, 0x1, R37.reuse, P5 ;  /* 0x0000000100007824 */ /* 0x100fe200028e0625 */
[C---:B------:R-:W-:Y:S01]  /*d910*/  LEA R158, P5, R39.reuse, c[0x0][0x1f8], 0x1 ;  /* 0x00007e00279e7a11 */ /* 0x040fe200078a08ff */
[----:B------:R-:W-:Y:S01]  /*d920*/  IMAD.X R108, R2, 0x1, R37, P0 ;  /* 0x00000001026c7824 */ /* 0x000fe200000e0625 */
[----:B------:R-:W3:Y:S01]  /*d930*/  LDSM.16.M88.4 R40, [R189+0x2000] ;  /* 0x00200000bd28783b */ /* 0x000ee20000000200 */
[----:B------:R-:W-:Y:S01]  /*d940*/  LEA.HI.X R161, R44, c[0x0][0x1fc], R38, 0x1, P6 ;  /* 0x00007f002ca17a11 */ /* 0x000fe200030f0c26 */
[----:B------:R-:W-:Y:S01]  /*d950*/  IMAD.X R36, R2, 0x1, R228, P4 ;  /* 0x0000000102247824 */ /* 0x000fe200020e06e4 */
[----:B------:R-:W-:Y:S02]  /*d960*/  LEA.HI.X R159, R39, c[0x0][0x1fc], R0, 0x1, P5 ;  /* 0x00007f00279f7a11 */ /* 0x000fe400028f0c00 */
[----:B------:R-:W4:Y:S01]  /*d970*/  LDL R215, [R1+0x10] ;  /* 0x0000100001d77983 */ /* 0x000f220000100800 */
[----:B------:R-:W-:Y:S02]  /*d980*/  IADD3 R44, P5, R45, c[0x0][0x1f8], RZ ;  /* 0x00007e002d2c7a10 */ /* 0x000fe40007fbe0ff */
[C---:B------:R-:W-:Y:S01]  /*d990*/  LEA R162, P4, R3.reuse, c[0x0][0x1f8], 0x1 ;  /* 0x00007e0003a27a11 */ /* 0x040fe200078808ff */
[C---:B-1----:R-:W-:Y:S01]  /*d9a0*/  HMMA.16816.F32 R4, R120.reuse, R8, RZ ;  /* 0x000000087804723c */ /* 0x042fe200000018ff */
[----:B------:R-:W1:Y:S02]  /*d9b0*/  LDSM.16.M88.4 R48, [R189+0x2800] ;  /* 0x00280000bd30783b */ /* 0x000e640000000200 */
[----:B------:R-:W-:Y:S02]  /*d9c0*/  LEA.HI.X R163, R3, c[0x0][0x1fc], R36, 0x1, P4 ;  /* 0x00007f0003a37a11 */ /* 0x000fe400020f0c24 */
[----:B------:R-:W-:Y:S01]  /*d9d0*/  LEA R156, P4, R46, c[0x0][0x1f8], 0x1 ;  /* 0x00007e002e9c7a11 */ /* 0x000fe200078808ff */
[----:B------:R-:W4:Y:S01]  /*d9e0*/  LDL R217, [R1+0xc] ;  /* 0x00000c0001d97983 */ /* 0x000f220000100800 */
[----:B------:R-:W-:Y:S01]  /*d9f0*/  ISETP.GE.AND P0, PT, R246, c[0x0][0x1d4], PT ;  /* 0x00007500f6007a0c */ /* 0x000fe20003f06270 */
[C---:B------:R-:W-:Y:S01]  /*da00*/  HMMA.16816.F32 R8, R120.reuse, R10, RZ ;  /* 0x0000000a7808723c */ /* 0x040fe200000018ff */
[----:B------:R-:W-:Y:S02]  /*da10*/  LEA.HI.X R157, R46, c[0x0][0x1fc], R108, 0x1, P4 ;  /* 0x00007f002e9d7a11 */ /* 0x000fe400020f0c6c */
[----:B------:R-:W1:Y:S01]  /*da20*/  LDSM.16.M88.4 R128, [R195] ;  /* 0x00000000c380783b */ /* 0x000e620000000200 */
[----:B------:R-:W-:Y:S02]  /*da30*/  IADD3 R2, P6, R45, 0x80, RZ ;  /* 0x000000802d027810 */ /* 0x000fe40007fde0ff */
[----:B------:R-:W-:Y:S02]  /*da40*/  IADD3.X R45, R47, c[0x0][0x1fc], RZ, P5, !PT ;  /* 0x00007f002f2d7a10 */ /* 0x000fe40002ffe4ff */
[C---:B--2---:R-:W-:Y:S01]  /*da50*/  HMMA.16816.F32 R12, R120.reuse, R16, RZ ;  /* 0x00000010780c723c */ /* 0x044fe200000018ff */
[----:B------:R-:W2:Y:S03]  /*da60*/  LDL R216, [R1+0x8] ;  /* 0x0000080001d87983 */ /* 0x000ea60000100800 */
[----:B------:R-:W-:Y:S02]  /*da70*/  IADD3 R2, P5, R2, c[0x0][0x1f8], RZ ;  /* 0x00007e0002027a10 */ /* 0x000fe40007fbe0ff */
[----:B------:R-:W1:Y:S02]  /*da80*/  LDSM.16.M88.4 R132, [R206] ;  /* 0x00000000ce84783b */ /* 0x000e640000000200 */
[C---:B------:R-:W-:Y:S01]  /*da90*/  HMMA.16816.F32 R16, R120.reuse, R18, RZ ;  /* 0x000000127810723c */ /* 0x040fe200000018ff */
[----:B------:R-:W-:Y:S02]  /*daa0*/  IADD3.X R3, RZ, c[0x0][0x1fc], R47, P5, P6 ;  /* 0x00007f00ff037a10 */ /* 0x000fe40002fec42f */
[----:B------:R-:W1:Y:S01]  /*dab0*/  LDSM.16.M88.4 R136, [R205] ;  /* 0x00000000cd88783b */ /* 0x000e620000000200 */
[C---:B------:R-:W-:Y:S04]  /*dac0*/  ISETP.GT.AND P6, PT, R212.reuse, R223, PT ;  /* 0x000000dfd400720c */ /* 0x040fe80003fc4270 */
[C---:B---3--:R-:W-:Y:S01]  /*dad0*/  HMMA.16816.F32 R20, R120.reuse, R24, RZ ;  /* 0x000000187814723c */ /* 0x048fe200000018ff */
[----:B------:R-:W3:Y:S05]  /*dae0*/  LDSM.16.M88.4 R140, [R204] ;  /* 0x00000000cc8c783b */ /* 0x000eea0000000200 */
[----:B------:R-:W1:Y:S02]  /*daf0*/  LDSM.16.M88.4 R144, [R203] ;  /* 0x00000000cb90783b */ /* 0x000e640000000200 */
[C---:B------:R-:W-:Y:S01]  /*db00*/  HMMA.16816.F32 R24, R120.reuse, R26, RZ ;  /* 0x0000001a7818723c */ /* 0x040fe200000018ff */
[----:B------:R-:W-:Y:S02]  /*db10*/  @P6 IMAD.MOV.U32 R111, RZ, RZ, c[0x0][0x1e0] ;  /* 0x00007800ff6f6624 */ /* 0x000fe400078e00ff */
[----:B------:R-:W3:Y:S01]  /*db20*/  LDSM.16.M88.4 R148, [R202] ;  /* 0x00000000ca94783b */ /* 0x000ee20000000200 */
[----:B------:R-:W-:Y:S04]  /*db30*/  @P6 IADD3 R0, R212, -0x1, RZ ;  /* 0xffffffffd4006810 */ /* 0x000fe80007ffe0ff */
[C---:B-----5:R-:W-:Y:S01]  /*db40*/  HMMA.16816.F32 R28, R120.reuse, R32, RZ ;  /* 0x00000020781c723c */ /* 0x060fe200000018ff */
[----:B------:R-:W-:Y:S01]  /*db50*/  @!PT LDS RZ, [RZ] ;  /* 0x00000000fffff984 */ /* 0x000fe20000000800 */
[----:B------:R-:W-:Y:S01]  /*db60*/  @!PT LDS RZ, [RZ] ;  /* 0x00000000fffff984 */ /* 0x000fe20000000800 */
[----:B------:R-:W-:Y:S01]  /*db70*/  @!PT LDS RZ, [RZ] ;  /* 0x00000000fffff984 */ /* 0x000fe20000000800 */
[----:B------:R1:W-:Y:S05]  /*db80*/  LDGSTS.E.BYPASS.LTC128B.128 [R213+0x100], [R44.64], !P0 ;  /* 0x001000002cd57fae */ /* 0x0003ea000c101d48 */
[----:B------:R5:W-:Y:S02]  /*db90*/  LDGSTS.E.BYPASS.LTC128B.128 [R213+0x3100], [R2.64], !P3 ;  /* 0x0310000002d57fae */ /* 0x000be4000d901d48 */
[C---:B------:R-:W-:Y:S03]  /*dba0*/  HMMA.16816.F32 R32, R120.reuse, R34, RZ ;  /* 0x000000227820723c */ /* 0x040fe600000018ff */
[----:B------:R3:W-:Y:S05]  /*dbb0*/  LDGSTS.E.BYPASS.LTC128B.128 [R213+0x1100], [R160.64], !P0 ;  /* 0x01100000a0d57fae */ /* 0x0007ea000c101d48 */
[C---:B------:R-:W-:Y:S01]  /*dbc0*/  HMMA.16816.F32 R36, R120.reuse, R40, RZ ;  /* 0x000000287824723c */ /* 0x040fe200000018ff */
[----:B------:R3:W-:Y:S05]  /*dbd0*/  LDGSTS.E.BYPASS.LTC128B.128 [R213+0x4100], [R158.64], !P3 ;  /* 0x041000009ed57fae */ /* 0x0007ea000d901d48 */
[----:B------:R3:W-:Y:S02]  /*dbe0*/  LDGSTS.E.BYPASS.LTC128B.128 [R213+0x2100], [R162.64], !P0 ;  /* 0x02100000a2d57fae */ /* 0x0007e4000c101d48 */
[C---:B------:R-:W-:Y:S03]  /*dbf0*/  HMMA.16816.F32 R40, R120.reuse, R42, RZ ;  /* 0x0000002a7828723c */ /* 0x040fe600000018ff */
[----:B------:R3:W-:Y:S05]  /*dc00*/  LDGSTS.E.BYPASS.LTC128B.128 [R213+0x5100], [R156.64], !P3 ;  /* 0x051000009cd57fae */ /* 0x0007ea000d901d48 */
[C---:B-1----:R-:W-:Y:S01]  /*dc10*/  HMMA.16816.F32 R44, R120.reuse, R48, RZ ;  /* 0x00000030782c723c */ /* 0x042fe200000018ff */
[----:B------:R-:W-:Y:S03]  /*dc20*/  LDSM.16.M88.4 R184, [R193+0x1000] ;  /* 0x00100000c1b8783b */ /* 0x000fe60000000200 */
[C---:B-----5:R-:W-:Y:S02]  /*dc30*/  @P6 SHF.L.U64.HI R3, R111.reuse, R214, c[0x0][0x1e4] ;  /* 0x000079006f036619 */ /* 0x060fe400000102d6 */
[----:B------:R-:W0:Y:S01]  /*dc40*/  LDGDEPBAR ;  /* 0x00000000000079af */ /* 0x000e220000000000 */
[----:B------:R-:W-:Y:S01]  /*dc50*/  @P6 SHF.R.S32.HI R2, RZ, 0x1f, R0 ;  /* 0x0000001fff026819 */ /* 0x000fe20000011400 */
[----:B------:R-:W-:Y:S04]  /*dc60*/  HMMA.16816.F32 R48, R120, R50, RZ ;  /* 0x000000327830723c */ /* 0x000fe800000018ff */
[----:B------:R-:W-:Y:S04]  /*dc70*/  @P6 IMAD R2, R2, c[0x0][0x1e0], RZ ;  /* 0x0000780002026a24 */ /* 0x000fe800078e02ff */
[C---:B------:R-:W-:Y:S01]  /*dc80*/  HMMA.16816.F32 R4, R124.reuse, R128, R4 ;  /* 0x000000807c04723c */ /* 0x040fe20000001804 */
[----:B---3--:R-:W-:Y:S04]  /*dc90*/  LDSM.16.M88.4 R160, [R193+0x800] ;  /* 0x00080000c1a0783b */ /* 0x008fe80000000200 */
[----:B------:R-:W-:Y:S01]  /*dca0*/  @P6 IMAD R108, R0, c[0x0][0x1e4], R2 ;  /* 0x00007900006c6a24 */ /* 0x000fe200078e0202 */
[----:B------:R-:W1:Y:S01]  /*dcb0*/  LDSM.16.M88.4 R156, [R193] ;  /* 0x00000000c19c783b */ /* 0x000e620000000200 */
[----:B------:R-:W-:Y:S01]  /*dcc0*/  @P6 IMAD.SHL.U32 R2, R111, 0x20, RZ ;  /* 0x000000206f026824 */ /* 0x000fe200078e00ff */
[C---:B------:R-:W-:Y:S03]  /*dcd0*/  HMMA.16816.F32 R8, R124.reuse, R130, R8 ;  /* 0x000000827c08723c */ /* 0x040fe60000001808 */
[----:B------:R-:W3:Y:S01]  /*dce0*/  LDSM.16.M88.4 R128, [R193+0x1800] ;  /* 0x00180000c180783b */ /* 0x000ee20000000200 */
[----:B------:R-:W-:Y:S04]  /*dcf0*/  @P6 IADD3 R111, P4, R226, 0x40, RZ ;  /* 0x00000040e26f6810 */ /* 0x000fe80007f9e0ff */
        /* <DEDUP_REMOVED lines=8> */
[----:B------:R-:W3:Y:S07]  /*dd80*/  LDSM.16.M88.4 R140, [R190] ;  /* 0x00000000be8c783b */ /* 0x000eee0000000200 */
[C---:B------:R-:W-:Y:S08]  /*dd90*/  HMMA.16816.F32 R36, R124.reuse, R144, R36 ;  /* 0x000000907c24723c */ /* 0x040ff00000001824 */
[C---:B------:R-:W-:Y:S01]  /*dda0*/  HMMA.16816.F32 R40, R124.reuse, R146, R40 ;  /* 0x000000927c28723c */ /* 0x040fe20000001828 */
[----:B------:R-:W3:Y:S07]  /*ddb0*/  LDSM.16.M88.4 R144, [R190+0x800] ;  /* 0x00080000be90783b */ /* 0x000eee0000000200 */
[C---:B------:R-:W-:Y:S08]  /*ddc0*/  HMMA.16816.F32 R44, R124.reuse, R148, R44 ;  /* 0x000000947c2c723c */ /* 0x040ff0000000182c */
[----:B------:R-:W-:Y:S01]  /*ddd0*/  HMMA.16816.F32 R48, R124, R150, R48 ;  /* 0x000000967c30723c */ /* 0x000fe20000001830 */
[----:B------:R-:W2:Y:S07]  /*dde0*/  LDSM.16.M88.4 R148, [R190+0x1000] ;  /* 0x00100000be94783b */ /* 0x000eae0000000200 */
        /* <DEDUP_REMOVED lines=20> */
[----:B------:R-:W3:Y:S07]  /*df30*/  LDSM.16.M88.4 R140, [R189+0x4000] ;  /* 0x00400000bd8c783b */ /* 0x000eee0000000200 */
[C---:B------:R-:W-:Y:S08]  /*df40*/  HMMA.16816.F32 R12, R164.reuse, R144, R12 ;  /* 0x00000090a40c723c */ /* 0x040ff0000000180c */
[C---:B------:R-:W-:Y:S01]  /*df50*/  HMMA.16816.F32 R16, R164.reuse, R146, R16 ;  /* 0x00000092a410723c */ /* 0x040fe20000001810 */
[----:B------:R-:W3:Y:S07]  /*df60*/  LDSM.16.M88.4 R144, [R189+0x4800] ;  /* 0x00480000bd90783b */ /* 0x000eee0000000200 */
[C---:B--2---:R-:W-:Y:S08]  /*df70*/  HMMA.16816.F32 R20, R164.reuse, R148, R20 ;  /* 0x00000094a414723c */ /* 0x044ff00000001814 */
[C---:B------:R-:W-:Y:S01]  /*df80*/  HMMA.16816.F32 R24, R164.reuse, R150, R24 ;  /* 0x00000096a418723c */ /* 0x040fe20000001818 */
[----:B------:R-:W-:Y:S07]  /*df90*/  LDSM.16.M88.4 R148, [R201] ;  /* 0x00000000c994783b */ /* 0x000fee0000000200 */
[C---:B-1----:R-:W-:Y:S08]  /*dfa0*/  HMMA.16816.F32 R28, R164.reuse, R128, R28 ;  /* 0x00000080a41c723c */ /* 0x042ff0000000181c */
[C---:B------:R-:W-:Y:S01]  /*dfb0*/  HMMA.16816.F32 R32, R164.reuse, R130, R32 ;  /* 0x00000082a420723c */ /* 0x040fe20000001820 */
[----:B------:R-:W1:Y:S07]  /*dfc0*/  LDSM.16.M88.4 R128, [R189+0x5000] ;  /* 0x00500000bd80783b */ /* 0x000e6e0000000200 */
[C---:B------:R-:W-:Y:S08]  /*dfd0*/  HMMA.16816.F32 R36, R164.reuse, R156, R36 ;  /* 0x0000009ca424723c */ /* 0x040ff00000001824 */
[C---:B------:R-:W-:Y:S01]  /*dfe0*/  HMMA.16816.F32 R40, R164.reuse, R158, R40 ;  /* 0x0000009ea428723c */ /* 0x040fe20000001828 */
[----:B------:R-:W-:Y:S07]  /*dff0*/  LDSM.16.M88.4 R156, [R193+0x4800] ;  /* 0x00480000c19c783b */ /* 0x000fee0000000200 */
[C---:B------:R-:W-:Y:S08]  /*e000*/  HMMA.16816.F32 R44, R164.reuse, R160, R44 ;  /* 0x000000a0a42c723c */ /* 0x040ff0000000182c */
[----:B------:R-:W-:Y:S01]  /*e010*/  HMMA.16816.F32 R48, R164, R162, R48 ;  /* 0x000000a2a430723c */ /* 0x000fe20000001830 */
[----:B------:R-:W-:Y:S07]  /*e020*/  LDSM.16.M88.4 R160, [R193+0x5000] ;  /* 0x00500000c1a0783b */ /* 0x000fee0000000200 */
[C---:B---3--:R-:W-:Y:S08]  /*e030*/  HMMA.16816.F32 R4, R168.reuse, R132, R4 ;  /* 0x00000084a804723c */ /* 0x048ff00000001804 */
[C---:B------:R-:W-:Y:S01]  /*e040*/  HMMA.16816.F32 R8, R168.reuse, R134, R8 ;  /* 0x00000086a808723c */ /* 0x040fe20000001808 */
[----:B------:R-:W2:Y:S07]  /*e050*/  LDSM.16.M88.4 R132, [R189+0x5800] ;  /* 0x00580000bd84783b */ /* 0x000eae0000000200 */
[C---:B-----5:R-:W-:Y:S08]  /*e060*/  HMMA.16816.F32 R12, R168.reuse, R136, R12 ;  /* 0x00000088a80c723c */ /* 0x060ff0000000180c */
[C---:B------:R-:W-:Y:S01]  /*e070*/  HMMA.16816.F32 R16, R168.reuse, R138, R16 ;  /* 0x0000008aa810723c */ /* 0x040fe20000001810 */
[----:B------:R-:W3:Y:S07]  /*e080*/  LDSM.16.M88.4 R136, [R200] ;  /* 0x00000000c888783b */ /* 0x000eee0000000200 */
[C---:B------:R-:W-:Y:S08]  /*e090*/  HMMA.16816.F32 R20, R168.reuse, R140, R20 ;  /* 0x0000008ca814723c */ /* 0x040ff00000001814 */
[C---:B------:R-:W-:Y:S01]  /*e0a0*/  HMMA.16816.F32 R24, R168.reuse, R142, R24 ;  /* 0x0000008ea818723c */ /* 0x040fe20000001818 */
[----:B------:R-:W5:Y:S07]  /*e0b0*/  LDSM.16.M88.4 R140, [R199] ;  /* 0x00000000c78c783b */ /* 0x000f6e0000000200 */
[C---:B------:R-:W-:Y:S08]  /*e0c0*/  HMMA.16816.F32 R28, R168.reuse, R144, R28 ;  /* 0x00000090a81c723c */ /* 0x040ff0000000181c */
[C---:B------:R-:W-:Y:S01]  /*e0d0*/  HMMA.16816.F32 R32, R168.reuse, R146, R32 ;  /* 0x00000092a820723c */ /* 0x040fe20000001820 */
[----:B------:R-:W3:Y:S07]  /*e0e0*/  LDSM.16.M88.4 R144, [R198] ;  /* 0x00000000c690783b */ /* 0x000eee0000000200 */
        /* <DEDUP_REMOVED lines=27> */
[C---:B-----5:R-:W-:Y:S07]  /*e2a0*/  HMMA.16816.F32 R12, R176.reuse, R140, R12 ;  /* 0x0000008cb00c723c */ /* 0x060fee000000180c */
[----:B------:R-:W-:Y:S01]  /*e2b0*/  @P6 IMAD.WIDE.U32 R140, R0, c[0x0][0x1e0], RZ ;  /* 0x00007800008c6a25 */ /* 0x000fe200078e00ff */
[C---:B------:R-:W-:Y:S04]  /*e2c0*/  HMMA.16816.F32 R16, R176.reuse, R142, R16 ;  /* 0x0000008eb010723c */ /* 0x040fe80000001810 */
[----:B------:R-:W-:Y:S03]  /*e2d0*/  @P6 IMAD.IADD R0, R141, 0x1, R108 ;  /* 0x000000018d006824 */ /* 0x000fe600078e026c */
[----:B------:R-:W-:Y:S01]  /*e2e0*/  @P6 IMAD.X R143, RZ, RZ, R229, P4 ;  /* 0x000000ffff8f6224 */ /* 0x000fe200020e06e5 */
[C---:B------:R-:W-:Y:S08]  /*e2f0*/  HMMA.16816.F32 R20, R176.reuse, R148, R20 ;  /* 0x00000094b014723c */ /* 0x040ff00000001814 */
[C---:B------:R-:W-:Y:S08]  /*e300*/  HMMA.16816.F32 R24, R176.reuse, R150, R24 ;  /* 0x00000096b018723c */ /* 0x040ff00000001818 */
[C---:B------:R-:W-:Y:S08]  /*e310*/  HMMA.16816.F32 R28, R176.reuse, R156, R28 ;  /* 0x0000009cb01c723c */ /* 0x040ff0000000181c */
[C---:B------:R-:W-:Y:S08]  /*e320*/  HMMA.16816.F32 R32, R176.reuse, R158, R32 ;  /* 0x0000009eb020723c */ /* 0x040ff00000001820 */
[C---:B------:R-:W-:Y:S08]  /*e330*/  HMMA.16816.F32 R36, R176.reuse, R160, R36 ;  /* 0x000000a0b024723c */ /* 0x040ff00000001824 */
[C---:B------:R-:W-:Y:S08]  /*e340*/  HMMA.16816.F32 R40, R176.reuse, R162, R40 ;  /* 0x000000a2b028723c */ /* 0x040ff00000001828 */
[C---:B----4-:R-:W-:Y:S07]  /*e350*/  HMMA.16816.F32 R44, R176.reuse, R144, R44 ;  /* 0x00000090b02c723c */ /* 0x050fee000000182c */
[----:B------:R-:W-:Y:S01]  /*e360*/  @P6 IMAD R145, R0, 0x60, RZ ;  /* 0x0000006000916824 */ /* 0x000fe200078e02ff */
[----:B------:R-:W-:Y:S08]  /*e370*/  HMMA.16816.F32 R48, R176, R146, R48 ;  /* 0x00000092b030723c */ /* 0x000ff00000001830 */
[C---:B------:R-:W-:Y:S08]  /*e380*/  HMMA.16816.F32 R4, R180.reuse, R184, R4 ;  /* 0x000000b8b404723c */ /* 0x040ff00000001804 */
[C---:B------:R-:W-:Y:S08]  /*e390*/  HMMA.16816.F32 R8, R180.reuse, R186, R8 ;  /* 0x000000bab408723c */ /* 0x040ff00000001808 */
[C---:B-1----:R-:W-:Y:S08]  /*e3a0*/  HMMA.16816.F32 R12, R180.reuse, R128, R12 ;  /* 0x00000080b40c723c */ /* 0x042ff0000000180c */
[C---:B------:R-:W-:Y:S01]  /*e3b0*/  HMMA.16816.F32 R16, R180.reuse, R130, R16 ;  /* 0x00000082b410723c */ /* 0x040fe20000001810 */
[----:B------:R-:W1:Y:S07]  /*e3c0*/  LDSM.16.M88.4 R128, [R190+0x5000] ;  /* 0x00500000be80783b */ /* 0x000e6e0000000200 */
[C---:B--2---:R-:W-:Y:S07]  /*e3d0*/  HMMA.16816.F32 R20, R180.reuse, R132, R20 ;  /* 0x00000084b414723c */ /* 0x044fee0000001814 */
[----:B------:R-:W-:Y:S01]  /*e3e0*/  @P6 IMAD.WIDE.U32 R132, R140, 0x60, R2 ;  /* 0x000000608c846825 */ /* 0x000fe200078e0002 */
[C---:B------:R-:W-:Y:S04]  /*e3f0*/  HMMA.16816.F32 R24, R180.reuse, R134, R24 ;  /* 0x00000086b418723c */ /* 0x040fe80000001818 */
[-C--:B------:R-:W-:Y:S01]  /*e400*/  @P6 IADD3 R142, P5, R2, R132.reuse, RZ ;  /* 0x00000084028e6210 */ /* 0x080fe20007fbe0ff */
[----:B------:R-:W-:Y:S01]  /*e410*/  @P6 IMAD.IADD R0, R145, 0x1, R133 ;  /* 0x0000000191006824 */ /* 0x000fe200078e0285 */
[-C--:B------:R-:W-:Y:S01]  /*e420*/  @P6 IADD3 R141, P4, R226, R132.reuse, RZ ;  /* 0x00000084e28d6210 */ /* 0x080fe20007f9e0ff */
[----:B------:R-:W-:Y:S01]  /*e430*/  @P6 IMAD.MOV.U32 R2, RZ, RZ, R226 ;  /* 0x000000ffff026224 */ /* 0x000fe200078e00e2 */
[C---:B---3--:R-:W-:Y:S04]  /*e440*/  HMMA.16816.F32 R28, R180.reuse, R136, R28 ;  /* 0x00000088b41c723c */ /* 0x048fe8000000181c */
[C---:B------:R-:W-:Y:S01]  /*e450*/  @P6 IMAD.X R144, R0.reuse, 0x1, R3, P5 ;  /* 0x0000000100906824 */ /* 0x040fe200028e0603 */
[----:B------:R-:W-:Y:S01]  /*e460*/  @P6 IADD3 R108, P5, R111, R132, RZ ;  /* 0x000000846f6c6210 */ /* 0x000fe20007fbe0ff */
[--C-:B------:R-:W-:Y:S01]  /*e470*/  @P6 IMAD.MOV.U32 R3, RZ, RZ, R229.reuse ;  /* 0x000000ffff036224 */ /* 0x100fe200078e00e5 */
[----:B------:R-:W2:Y:S01]  /*e480*/  LDSM.16.M88.4 R132, [R190+0x5800] ;  /* 0x00580000be84783b */ /* 0x000ea20000000200 */
[----:B------:R-:W-:Y:S04]  /*e490*/  DEPBAR.LE SB0, 0x0 ;  /* 0x000080000000791a */ /* 0x000fe80000000000 */
[----:B------:R-:W-:Y:S01]  /*e4a0*/  BAR.SYNC.DEFER_BLOCKING 0x0 ;  /* 0x0000000000007b1d */ /* 0x000fe20000010000 */
[C---:B------:R-:W-:Y:S01]  /*e4b0*/  @P6 IMAD.X R136, R0.reuse, 0x1, R229, P4 ;  /* 0x0000000100886824 */ /* 0x040fe200020e06e5 */
[C---:B------:R-:W-:Y:S01]  /*e4c0*/  @P6 LEA R146, P4, R141.reuse, c[0x0][0x1c8], 0x1 ;  /* 0x000072008d926a11 */ /* 0x040fe200078808ff */
[C---:B------:R-:W-:Y:S05]  /*e4d0*/  HMMA.16816.F32 R32, R180.reuse, R138, R32 ;  /* 0x0000008ab420723c */ /* 0x040fea0000001820 */
[----:B------:R-:W-:Y:S01]  /*e4e0*/  @P6 IMAD.X R0, R0, 0x1, R143, P5 ;  /* 0x0000000100006824 */ /* 0x000fe200028e068f */
[----:B------:R-:W-:Y:S01]  /*e4f0*/  @P6 LEA R148, P5, R108, c[0x0][0x1c8], 0x1 ;  /* 0x000072006c946a11 */ /* 0x000fe200078a08ff */
[----:B------:R-:W-:Y:S01]  /*e500*/  @P6 IMAD.WIDE.U32 R2, R140, 0x60, R2 ;  /* 0x000000608c026825 */ /* 0x000fe200078e0002 */
[----:B------:R-:W-:Y:S01]  /*e510*/  @P6 LEA.HI.X R147, R141, c[0x0][0x1cc], R136, 0x1, P4 ;  /* 0x000073008d936a11 */ /* 0x000fe200020f0c88 */
[C---:B-1----:R-:W-:Y:S03]  /*e520*/  HMMA.16816.F32 R36, R180.reuse, R128, R36 ;  /* 0x00000080b424723c */ /* 0x042fe60000001824 */
[----:B------:R-:W-:Y:S01]  /*e530*/  @P6 LEA.HI.X R149, R108, c[0x0][0x1cc], R0, 0x1, P5 ;  /* 0x000073006c956a11 */ /* 0x000fe200028f0c00 */
[----:B------:R-:W-:Y:S01]  /*e540*/  @P6 IMAD.IADD R136, R3, 0x1, R145 ;  /* 0x0000000103886824 */ /* 0x000fe200078e0291 */
[----:B------:R-:W-:Y:S01]  /*e550*/  @P6 IADD3 R108, P5, R142, R111, RZ ;  /* 0x0000006f8e6c6210 */ /* 0x000fe20007fbe0ff */
[----:B------:R-:W-:Y:S01]  /*e560*/  @P6 IMAD.SHL.U32 R3, R2, 0x2, RZ ;  /* 0x0000000202036824 */ /* 0x000fe200078e00ff */
[----:B------:R-:W-:Y:S01]  /*e570*/  @P6 IADD3 R0, P4, R142, R226, RZ ;  /* 0x000000e28e006210 */ /* 0x000fe20007f9e0ff */
[C---:B------:R-:W-:Y:S04]  /*e580*/  HMMA.16816.F32 R40, R180.reuse, R130, R40 ;  /* 0x00000082b428723c */ /* 0x040fe80000001828 */
[----:B------:R-:W-:Y:S01]  /*e590*/  @P6 IMAD.X R137, R144, 0x1, R143, P5 ;  /* 0x0000000190896824 */ /* 0x000fe200028e068f */
[----:B------:R-:W-:Y:S01]  /*e5a0*/  @P6 LEA R140, P5, R0, c[0x0][0x1c8], 0x1 ;  /* 0x00007200008c6a11 */ /* 0x000fe200078a08ff */
[----:B------:R-:W-:Y:S01]  /*e5b0*/  @P6 IMAD.X R111, R144, 0x1, R229, P4 ;  /* 0x00000001906f6824 */ /* 0x000fe200020e06e5 */
[----:B------:R-:W-:Y:S02]  /*e5c0*/  @P6 LEA R138, P4, R108, c[0x0][0x1c8], 0x1 ;  /* 0x000072006c8a6a11 */ /* 0x000fe400078808ff */
[----:B------:R-:W-:Y:S03]  /*e5d0*/  @P6 SHF.L.U64.HI R136, R2, 0x1, R136 ;  /* 0x0000000102886819 */ /* 0x000fe60000010288 */
[----:B------:R-:W-:Y:S02]  /*e5e0*/  @P6 LEA.HI.X R139, R108, c[0x0][0x1cc], R137, 0x1, P4 ;  /* 0x000073006c8b6a11 */ /* 0x000fe400020f0c89 */
[C---:B------:R-:W-:Y:S01]  /*e5f0*/  @P6 IADD3 R128, P4, R3.reuse, c[0x0][0x1c8], RZ ;  /* 0x0000720003806a10 */ /* 0x040fe20007f9e0ff */
[C---:B--2---:R-:W-:Y:S03]  /*e600*/  HMMA.16816.F32 R44, R180.reuse, R132, R44 ;  /* 0x00000084b42c723c */ /* 0x044fe6000000182c */
[----:B------:R-:W-:Y:S01]  /*e610*/  @P6 LEA.HI.X R141, R0, c[0x0][0x1cc], R111, 0x1, P5 ;  /* 0x00007300008d6a11 */ /* 0x000fe200028f0c6f */
[----:B------:R-:W-:Y:S01]  /*e620*/  IMAD.IADD R111, R218, 0x1, R219 ;  /* 0x00000001da6f7824 */ /* 0x000fe200078e02db */
[----:B------:R-:W-:Y:S02]  /*e630*/  @P6 IADD3 R3, P5, R3, 0x80, RZ ;  /* 0x0000008003036810 */ /* 0x000fe40007fbe0ff */
[----:B------:R-:W-:Y:S01]  /*e640*/  @P6 IADD3.X R129, R136, c[0x0][0x1cc], RZ, P4, !PT ;  /* 0x0000730088816a10 */ /* 0x000fe200027fe4ff */
[----:B------:R-:W-:Y:S01]  /*e650*/  @P2 IMAD.HI.U32 R0, R111, c[0x0][0x2c8], RZ ;  /* 0x0000b2006f002a27 */ /* 0x000fe200078e00ff */
[----:B------:R-:W-:Y:S01]  /*e660*/  @P6 IADD3 R2, P4, R3, c[0x0][0x1c8], RZ ;  /* 0x0000720003026a10 */ /* 0x000fe20007f9e0ff */
[----:B------:R-:W-:Y:S02]  /*e670*/  HMMA.16816.F32 R48, R180, R134, R48 ;  /* 0x00000086b430723c */ /* 0x000fe40000001830 */
[----:B------:R-:W-:Y:S01]  /*e680*/  @!PT LDS RZ, [RZ] ;  /* 0x00000000fffff984 */ /* 0x000fe20000000800 */
[----:B------:R-:W-:Y:S01]  /*e690*/  @!PT LDS RZ, [RZ] ;  /* 0x00000000fffff984 */ /* 0x000fe20000000800 */
[----:B------:R-:W-:Y:S01]  /*e6a0*/  @!PT LDS RZ, [RZ] ;  /* 0x00000000fffff984 */ /* 0x000fe20000000800 */
[----:B------:R1:W-:Y:S01]  /*e6b0*/  @P6 LDGSTS.E.BYPASS.LTC128B.128 [R213+0x8100], [R128.64], !P0 ;  /* 0x0810000080d56fae */ /* 0x0003e2000c101d48 */
[----:B------:R-:W-:Y:S02]  /*e6c0*/  @P6 IADD3.X R3, RZ, c[0x0][0x1cc], R136, P4, P5 ;  /* 0x00007300ff036a10 */ /* 0x000fe400027ea488 */
[----:B------:R-:W-:Y:S03]  /*e6d0*/  @P2 SHF.R.U32.HI R111, RZ, c[0x0][0x2cc], R0 ;  /* 0x0000b300ff6f2a19 */ /* 0x000fe60000011600 */
[----:B------:R2:W-:Y:S05]  /*e6e0*/  @P6 LDGSTS.E.BYPASS.LTC128B.128 [R213+0xb100], [R2.64], !P3 ;  /* 0x0b10000002d56fae */ /* 0x0005ea000d901d48 */
        /* <DEDUP_REMOVED lines=8> */
[----:B------:R-:W-:Y:S04]  /*e770*/  IADD3 R0, -R216, R0, R217 ;  /* 0x00000000d8007210 */ /* 0x000fe80007ffe1d9 */
[C---:B-1----:R-:W-:Y:S02]  /*e780*/  IADD3 R129, R0.reuse, c[0x0][0x328], RZ ;  /* 0x0000ca0000817a10 */ /* 0x042fe40007ffe0ff */
[----:B------:R-:W-:Y:S03]  /*e790*/  IADD3 R128, R0, UR4, RZ ;  /* 0x0000000400807c10 */ /* 0x000fe6000fffe0ff */
[----:B----4-:R-:W-:Y:S02]  /*e7a0*/  IMAD.IADD R2, R129, 0x1, R108 ;  /* 0x0000000181027824 */ /* 0x010fe400078e026c */
[----:B------:R-:W-:Y:S01]  /*e7b0*/  IMAD.IADD R0, R108, 0x1, R128 ;  /* 0x000000016c007824 */ /* 0x000fe200078e0280 */
        /* <DEDUP_REMOVED lines=14> */
.L_x_1916:
[----:B------:R-:W-:Y:S04]  /*e8a0*/  MOV R130, c[0x0][0x32c] ;  /* 0x0000cb0000827a02 */ /* 0x000fe80000000f00 */
[----:B------:R-:W-:Y:S11]  /*e8b0*/  ISETP.NE.AND P0, PT, R130, 0x1, PT ;  /* 0x000000018200780c */ /* 0x000ff60003f05270 */
[----:B------:R-:W-:Y:S02]  /*e8c0*/  @!UPT UIADD3 URZ, URZ, URZ, URZ ;  /* 0x0000003f3f3ff290 */ /* 0x000fe4000fffe03f */
[----:B------:R-:W-:Y:S05]  /*e8d0*/  @P0 IMAD.HI.U32 R130, R108, c[0x0][0x330], RZ ;  /* 0x0000cc006c820a27 */ /* 0x000fea00078e00ff */
[----:B------:R-:W-:Y:S02]  /*e8e0*/  @P0 SHF.R.U32.HI R108, RZ, c[0x0][0x334], R130 ;  /* 0x0000cd00ff6c0a19 */ /* 0x000fe40000011682 */
.L_x_1917:
[----:B------:R-:W-:Y:S05]  /*e8f0*/  BSYNC B0 ;  /* 0x0000000000007941 */ /* 0x000fea0003800000 */
.L_x_1915:
[----:B------:R-:W-:Y:S04]  /*e900*/  IMAD.IADD R130, R3, 0x1, -R215 ;  /* 0x0000000103827824 */ /* 0x000fe800078e0ad7 */
[----:B------:R-:W-:Y:S05]  /*e910*/  IMAD R108, R108, c[0x0][0x32c], R130 ;  /* 0x0000cb006c6c7a24 */ /* 0x000fea00078e0282 */
[----:B------:R-:W-:Y:S02]  /*e920*/  IADD3 R130, R108, c[0x0][0x32c], RZ ;  /* 0x0000cb006c827a10 */ /* 0x000fe40007ffe0ff */
[----:B------:R-:W-:Y:S02]  /*e930*/  IMNMX R0, R0, R108, !PT ;  /* 0x0000006c00007217 */ /* 0x000fe40007800200 */
[----:B------:R-:W-:Y:S02]  /*e940*/  IMNMX R2, R2, R130, PT ;  /* 0x0000008202027217 */ /* 0x000fe40003800200 */
.L_x_1914:
[C---:B---3--:R-:W-:Y:S02]  /*e950*/  ISETP.GE.AND P0, PT, R3.reuse, 0x2, PT ;  /* 0x000000020300780c */ /* 0x048fe40003f06270 */
        /* <DEDUP_REMOVED lines=133> */
.L_x_1920:
[----:B------:R-:W-:Y:S04]  /*f1b0*/  MOV R5, c[0x0][0x32c] ;  /* 0x0000cb0000057a02 */ /* 0x000fe80000000f00 */
[----:B------:R-:W-:Y:S11]  /*f1c0*/  ISETP.NE.AND P0, PT, R5, 0x1, PT ;  /* 0x000000010500780c */ /* 0x000ff60003f05270 */
[----:B------:R-:W-:Y:S02]  /*f1d0*/  @!UPT UIADD3 URZ, URZ, URZ, URZ ;  /* 0x0000003f3f3ff290 */ /* 0x000fe4000fffe03f */
[----:B------:R-:W-:Y:S05]  /*f1e0*/  @P0 IMAD.HI.U32 R5, R4, c[0x0][0x330], RZ ;  /* 0x0000cc0004050a27 */ /* 0x000fea00078e00ff */
[----:B------:R-:W-:Y:S02]  /*f1f0*/  @P0 SHF.R.U32.HI R4, RZ, c[0x0][0x334], R5 ;  /* 0x0000cd00ff040a19 */ /* 0x000fe40000011605 */
.L_x_1921:
[----:B------:R-:W-:Y:S05]  /*f200*/  BSYNC B0 ;  /* 0x0000000000007941 */ /* 0x000fea0003800000 */
.L_x_1919:
[----:B------:R-:W-:Y:S04]  /*f210*/  IMAD.IADD R3, R3, 0x1, -R215 ;  /* 0x0000000103037824 */ /* 0x000fe800078e0ad7 */
[----:B------:R-:W-:Y:S05]  /*f220*/  IMAD R3, R4, c[0x0][0x32c], R3 ;  /* 0x0000cb0004037a24 */ /* 0x000fea00078e0203 */
[----:B------:R-:W-:Y:S02]  /*f230*/  IADD3 R4, R3, c[0x0][0x32c], RZ ;  /* 0x0000cb0003047a10 */ /* 0x000fe40007ffe0ff */
[----:B------:R-:W-:Y:S02]  /*f240*/  IMNMX R0, R0, R3, !PT ;  /* 0x0000000300007217 */ /* 0x000fe40007800200 */
[----:B------:R-:W-:Y:S02]  /*f250*/  IMNMX R2, R2, R4, PT ;  /* 0x0000000402027217 */ /* 0x000fe40003800200 */
.L_x_1918:
[----:B------:R-:W-:Y:S01]  /*f260*/  ISETP.NE.AND P0, PT, R143, RZ, PT ;  /* 0x000000ff8f00720c */ /* 0x000fe20003f05270 */
[----:B------:R-:W2:Y:S01]  /*f270*/  LDL.LU R241, [R1] ;  /* 0x0000000001f17983 */ /* 0x000ea20000300800 */
        /* <DEDUP_REMOVED lines=89> */
[----:B------:R-:W-:Y:S02]  /*f810*/  ISETP.LT.OR P0, PT, R2, 0x31, P0 ;  /* 0x000000310200780c */ /* 0x000fe40000701670 */
[----:B------:R-:W-:Y:S02]  /*f820*/  ISETP.GT.AND P4, PT, R0, 0x59, !P4 ;  /* 0x000000590000780c */ /* 0x000fe40006784270 */
[----:B------:R-:W-:Y:S02]  /*f830*/  FSEL R48, R30, -INF , !P0 ;  /* 0xff8000001e307808 */ /* 0x000fe40004000000 */
[----:B------:R-:W-:Y:S02]  /*f840*/  ISETP.NE.AND P0, PT, R25, RZ, PT ;  /* 0x000000ff1900720c */ /* 0x000fe40003f05270 */
[----:B------:R-:W-:Y:S02]  /*f850*/  FMNMX.FTZ R4, R48, R4, !PT ;  /* 0x0000000430047209 */ /* 0x000fe40007810000 */
[----:B------:R-:W-:Y:S02]  /*f860*/  ISETP.GT.AND P0, PT, R0, 0x31, !P0 ;  /* 0x000000310000780c */ /* 0x000fe40004704270 */
[C---:B------:R-:W-:Y:S02]  /*f870*/  ISETP.LT.OR P6, PT, R2.reuse, 0x52, P6 ;  /* 0x000000520200780c */ /* 0x040fe400037c1670 */
[----:B------:R-:W-:Y:S02]  /*f880*/  ISETP.LT.OR P0, PT, R2, 0x32, P0 ;  /* 0x000000320200780c */ /* 0x000fe40000701670 */
[----:B------:R-:W-:Y:S02]  /*f890*/  FSEL R136, R47, -INF , !P6 ;  /* 0xff8000002f887808 */ /* 0x000fe40007000000 */
[----:B------:R-:W-:Y:S02]  /*f8a0*/  FSEL R49, R31, -INF , !P0 ;  /* 0xff8000001f317808 */ /* 0x000fe40004000000 */
[----:B------:R-:W-:Y:S01]  /*f8b0*/  ISETP.NE.AND P0, PT, R24, RZ, PT ;  /* 0x000000ff1800720c */ /* 0x000fe20003f05270 */
[----:B------:R-:W-:Y:S01]  /*f8c0*/  LDSM.16.MT88.4 R28, [R191] ;  /* 0x00000000bf1c783b */ /* 0x000fe20000004200 */
[----:B------:R-:W-:Y:S02]  /*f8d0*/  FMNMX.FTZ R4, R49, R4, !PT ;  /* 0x0000000431047209 */ /* 0x000fe40007810000 */
[----:B------:R-:W-:Y:S02]  /*f8e0*/  ISETP.GT.AND P0, PT, R0, 0x38, !P0 ;  /* 0x000000380000780c */ /* 0x000fe40004704270 */
[C---:B------:R-:W-:Y:S02]  /*f8f0*/  ISETP.LT.OR P5, PT, R2.reuse, 0x59, P5 ;  /* 0x000000590200780c */ /* 0x040fe40002fa1670 */
[C---:B------:R-:W-:Y:S01]  /*f900*/  ISETP.LT.OR P0, PT, R2.reuse, 0x39, P0 ;  /* 0x000000390200780c */ /* 0x040fe20000701670 */
[----:B------:R-:W-:Y:S01]  /*f910*/  LDSM.16.MT88.4 R24, [R192] ;  /* 0x00000000c018783b */ /* 0x000fe20000004200 */
[----:B------:R-:W-:Y:S02]  /*f920*/  ISETP.LT.OR P4, PT, R2, 0x5a, P4 ;  /* 0x0000005a0200780c */ /* 0x000fe40002781670 */
        /* <DEDUP_REMOVED lines=30> */
[----:B------:R-:W-:Y:S02]  /*fb10*/  ISETP.GT.AND P0, PT, R0, 0x50, !P0 ;  /* 0x000000500000780c */ /* 0x000fe40004704270 */
[----:B------:R-:W-:Y:S02]  /*fb20*/  FSEL R12, R51, -INF , !P4 ;  /* 0xff800000330c7808 */ /* 0x000fe40006000000 */
[----:B------:R-:W-:Y:S04]  /*fb30*/  ISETP.LT.OR P0, PT, R2, 0x51, P0 ;  /* 0x000000510200780c */ /* 0x000fe80000701670 */
[----:B------:R-:W-:Y:S04]  /*fb40*/  FSEL R46, R46, -INF , !P0 ;  /* 0xff8000002e2e7808 */ /* 0x000fe80004000000 */
[----:B------:R-:W-:Y:S04]  /*fb50*/  FMNMX.FTZ R0, R46, R4, !PT ;  /* 0x000000042e007209 */ /* 0x000fe80007810000 */
[----:B------:R-:W-:Y:S04]  /*fb60*/  FMNMX.FTZ R0, R136, R0, !PT ;  /* 0x0000000088007209 */ /* 0x000fe80007810000 */
[----:B------:R-:W-:Y:S02]  /*fb70*/  FMNMX.FTZ R0, R50, R0, !PT ;  /* 0x0000000032007209 */ /* 0x000fe40007810000 */
[----:B-1----:R-:W-:Y:S02]  /*fb80*/  FMNMX.FTZ R3, R3, R5, !PT ;  /* 0x0000000503037209 */ /* 0x002fe40007810000 */
[----:B------:R-:W-:Y:S03]  /*fb90*/  FMNMX.FTZ R0, R12, R0, !PT ;  /* 0x000000000c007209 */ /* 0x000fe60007810000 */
[----:B------:R-:W1:Y:S08]  /*fba0*/  SHFL.BFLY PT, R4, R3, 0x1, 0x1f ;  /* 0x0c201f0003047f89 */ /* 0x000e7000000e0000 */
[----:B------:R-:W4:Y:S01]  /*fbb0*/  SHFL.BFLY PT, R2, R0, 0x2, 0x1f ;  /* 0x0c401f0000027f89 */ /* 0x000f2200000e0000 */
[----:B-1----:R-:W-:Y:S04]  /*fbc0*/  FMNMX.FTZ R108, R3, R4, !PT ;  /* 0x00000004036c7209 */ /* 0x002fe80007810000 */
[C---:B------:R-:W-:Y:S01]  /*fbd0*/  FSETP.NEU.FTZ.AND P0, PT, R108.reuse, -INF , PT ;  /* 0xff8000006c00780b */ /* 0x040fe20003f1d000 */
[----:B------:R-:W-:Y:S01]  /*fbe0*/  FMUL.FTZ R3, R108, c[0x0][0x2d0] ;  /* 0x0000b4006c037a20 */ /* 0x000fe20000410000 */
[----:B----4-:R-:W-:Y:S04]  /*fbf0*/  FMNMX.FTZ R2, R0, R2, !PT ;  /* 0x0000000200027209 */ /* 0x010fe80007810000 */
[----:B------:R-:W-:Y:S02]  /*fc00*/  FSEL R13, R3, RZ, P0 ;  /* 0x000000ff030d7208 */ /* 0x000fe40000000000 */
[----:B------:R-:W1:Y:S03]  /*fc10*/  SHFL.BFLY PT, R3, R2, 0x1, 0x1f ;  /* 0x0c201f0002037f89 */ /* 0x000e6600000e0000 */
[--C-:B------:R-:W-:Y:S02]  /*fc20*/  FFMA.FTZ R15, R145, c[0x0][0x2d0], -R13.reuse ;  /* 0x0000b400910f7a23 */ /* 0x100fe4000001080d */
[--C-:B------:R-:W-:Y:S02]  /*fc30*/  FFMA.FTZ R0, R130, c[0x0][0x2d0], -R13.reuse ;  /* 0x0000b40082007a23 */ /* 0x100fe4000001080d */
[----:B------:R4:W-:Y:S01]  /*fc40*/  MUFU.EX2 R231, R15 ;  /* 0x0000000f00e77308 */ /* 0x0009e20000000800 */
[--C-:B------:R-:W-:Y:S09]  /*fc50*/  FFMA.FTZ R4, R9, c[0x0][0x2d0], -R13.reuse ;  /* 0x0000b40009047a23 */ /* 0x100ff2000001080d */
[----:B------:R5:W-:Y:S01]  /*fc60*/  MUFU.EX2 R236, R0 ;  /* 0x0000000000ec7308 */ /* 0x000be20000000800 */
[----:B-1----:R-:W-:Y:S09]  /*fc70*/  FMNMX.FTZ R3, R2, R3, !PT ;  /* 0x0000000302037209 */ /* 0x002ff20007810000 */
[----:B------:R1:W-:Y:S01]  /*fc80*/  MUFU.EX2 R237, R4 ;  /* 0x0000000400ed7308 */ /* 0x0003e20000000800 */
[--C-:B----4-:R-:W-:Y:S09]  /*fc90*/  FFMA.FTZ R15, R146, c[0x0][0x2d0], -R13.reuse ;  /* 0x0000b400920f7a23 */ /* 0x110ff2000001080d */
[----:B------:R4:W-:Y:S01]  /*fca0*/  MUFU.EX2 R230, R15 ;  /* 0x0000000f00e67308 */ /* 0x0009e20000000800 */
[--C-:B-----5:R-:W-:Y:S09]  /*fcb0*/  FFMA.FTZ R0, R132, c[0x0][0x2d0], -R13.reuse ;  /* 0x0000b40084007a23 */ /* 0x120ff2000001080d */
[----:B------:R5:W2:Y:S01]  /*fcc0*/  MUFU.EX2 R239, R0 ;  /* 0x0000000000ef7308 */ /* 0x000aa20000000800 */
[----:B-1----:R-:W-:Y:S02]  /*fcd0*/  FMUL.FTZ R4, R3, c[0x0][0x2d0] ;  /* 0x0000b40003047a20 */ /* 0x002fe40000410000 */
[--C-:B----4-:R-:W-:Y:S07]  /*fce0*/  FFMA.FTZ R15, R147, c[0x0][0x2d0], -R13.reuse ;  /* 0x0000b400930f7a23 */ /* 0x110fee000001080d */
[----:B------:R1:W-:Y:S01]  /*fcf0*/  MUFU.EX2 R222, R15 ;  /* 0x0000000f00de7308 */ /* 0x0003e20000000800 */
[--C-:B-----5:R-:W-:Y:S01]  /*fd00*/  FFMA.FTZ R0, R131, c[0x0][0x2d0], -R13.reuse ;  /* 0x0000b40083007a23 */ /* 0x120fe2000001080d */
[----:B--2---:R-:W-:Y:S08]  /*fd10*/  F2FP.PACK_AB R16, R239, R236 ;  /* 0x000000ecef10723e */ /* 0x004ff000000000ff */
[----:B------:R2:W4:Y:S01]  /*fd20*/  MUFU.EX2 R238, R0 ;  /* 0x0000000000ee7308 */ /* 0x0005220000000800 */
[----:B-1----:R-:W-:Y:S09]  /*fd30*/  FFMA.FTZ R15, R148, c[0x0][0x2d0], -R13 ;  /* 0x0000b400940f7a23 */ /* 0x002ff2000001080d */
[----:B------:R1:W-:Y:S01]  /*fd40*/  MUFU.EX2 R221, R15 ;  /* 0x0000000f00dd7308 */ /* 0x0003e20000000800 */
[----:B--2---:R-:W-:Y:S02]  /*fd50*/  FSEL R0, R108, RZ, P0 ;  /* 0x000000ff6c007208 */ /* 0x004fe40000000000 */
[----:B------:R-:W-:Y:S02]  /*fd60*/  FSETP.NEU.FTZ.AND P0, PT, R3, -INF , PT ;  /* 0xff8000000300780b */ /* 0x000fe40003f1d000 */
[----:B----4-:R-:W-:Y:S01]  /*fd70*/  F2FP.PACK_AB R18, R237, R238 ;  /* 0x000000eeed12723e */ /* 0x010fe200000000ff */
[----:B------:R-:W-:Y:S01]  /*fd80*/  FADD.FTZ R0, -R0, R109 ;  /* 0x0000006d00007221 */ /* 0x000fe20000010100 */
[----:B------:R-:W-:Y:S03]  /*fd90*/  FSEL R14, R4, RZ, P0 ;  /* 0x000000ff040e7208 */ /* 0x000fe60000000000 */
[----:B------:R-:W-:Y:S02]  /*fda0*/  FMUL.FTZ R0, R0, c[0x0][0x2d0] ;  /* 0x0000b40000007a20 */ /* 0x000fe40000410000 */
[--C-:B------:R-:W-:Y:S02]  /*fdb0*/  FFMA.FTZ R4, R6, c[0x0][0x2d0], -R14.reuse ;  /* 0x0000b40006047a23 */ /* 0x100fe4000001080e */
[----:B------:R2:W4:Y:S01]  /*fdc0*/  MUFU.EX2 R2, R0 ;  /* 0x0000000000027308 */ /* 0x0005220000000800 */
[--C-:B-1----:R-:W-:Y:S09]  /*fdd0*/  FFMA.FTZ R15, R32, c[0x0][0x2d0], -R14.reuse ;  /* 0x0000b400200f7a23 */ /* 0x102ff2000001080e */
[----:B------:R1:W-:Y:S10]  /*fde0*/  MUFU.EX2 R220, R15 ;  /* 0x0000000f00dc7308 */ /* 0x0003f40000000800 */
[----:B------:R5:W-:Y:S01]  /*fdf0*/  MUFU.EX2 R235, R4 ;  /* 0x0000000400eb7308 */ /* 0x000be20000000800 */
[--C-:B--2---:R-:W-:Y:S02]  /*fe00*/  FFMA.FTZ R0, R8, c[0x0][0x2d0], -R14.reuse ;  /* 0x0000b40008007a23 */ /* 0x104fe4000001080e */
[C---:B----4-:R-:W-:Y:S02]  /*fe10*/  FMUL.FTZ R5, R2.reuse, R113 ;  /* 0x0000007102057220 */ /* 0x050fe40000410000 */
[C---:B------:R-:W-:Y:S05]  /*fe20*/  FMUL.FTZ R8, R2.reuse, R116 ;  /* 0x0000007402087220 */ /* 0x040fea0000410000 */
[----:B------:R-:W2:Y:S01]  /*fe30*/  MUFU.EX2 R234, R0 ;  /* 0x0000000000ea7308 */ /* 0x000ea20000000800 */
[C---:B------:R-:W-:Y:S02]  /*fe40*/  FMUL.FTZ R9, R2.reuse, R117 ;  /* 0x0000007502097220 */ /* 0x040fe40000410000 */
[C---:B------:R-:W-:Y:S02]  /*fe50*/  FMUL.FTZ R68, R2.reuse, R68 ;  /* 0x0000004402447220 */ /* 0x040fe40000410000 */
[--C-:B-1----:R-:W-:Y:S02]  /*fe60*/  FFMA.FTZ R15, R33, c[0x0][0x2d0], -R14.reuse ;  /* 0x0000b400210f7a23 */ /* 0x102fe4000001080e */
[C---:B------:R-:W-:Y:S01]  /*fe70*/  FMUL.FTZ R69, R2.reuse, R69 ;  /* 0x0000004502457220 */ /* 0x040fe20000410000 */
[----:B------:R-:W-:Y:S01]  /*fe80*/  LDSM.16.MT88.4 R32, [R191+0x800] ;  /* 0x00080000bf20783b */ /* 0x000fe20000004200 */
[C---:B------:R-:W-:Y:S01]  /*fe90*/  FMUL.FTZ R72, R2.reuse, R72 ;  /* 0x0000004802487220 */ /* 0x040fe20000410000 */
[----:B------:R1:W-:Y:S01]  /*fea0*/  MUFU.EX2 R219, R15 ;  /* 0x0000000f00db7308 */ /* 0x0003e20000000800 */
[C---:B------:R-:W-:Y:S02]  /*feb0*/  FMUL.FTZ R73, R2.reuse, R73 ;  /* 0x0000004902497220 */ /* 0x040fe40000410000 */
[C---:B------:R-:W-:Y:S02]  /*fec0*/  FMUL.FTZ R76, R2.reuse, R76 ;  /* 0x0000004c024c7220 */ /* 0x040fe40000410000 */
[--C-:B-----5:R-:W-:Y:S02]  /*fed0*/  FFMA.FTZ R4, R11, c[0x0][0x2d0], -R14.reuse ;  /* 0x0000b4000b047a23 */ /* 0x120fe4000001080e */
[C---:B------:R-:W-:Y:S02]  /*fee0*/  FMUL.FTZ R77, R2.reuse, R77 ;  /* 0x0000004d024d7220 */ /* 0x040fe40000410000 */
[C---:B------:R-:W-:Y:S01]  /*fef0*/  FMUL.FTZ R80, R2.reuse, R80 ;  /* 0x0000005002507220 */ /* 0x040fe20000410000 */
[----:B------:R4:W-:Y:S01]  /*ff00*/  MUFU.EX2 R232, R4 ;  /* 0x0000000400e87308 */ /* 0x0009e20000000800 */
[C---:B------:R-:W-:Y:S02]  /*ff10*/  FMUL.FTZ R81, R2.reuse, R81 ;  /* 0x0000005102517220 */ /* 0x040fe40000410000 */
[----:B------:R-:W-:Y:S01]  /*ff20*/  FMUL.FTZ R84, R2, R84 ;  /* 0x0000005402547220 */ /* 0x000fe20000410000 */
[----:B--2---:R-:W-:Y:S01]  /*ff30*/  F2FP.PACK_AB R17, R234, R235 ;  /* 0x000000ebea11723e */ /* 0x004fe200000000ff */
[--C-:B------:R-:W-:Y:S02]  /*ff40*/  FFMA.FTZ R0, R7, c[0x0][0x2d0], -R14.reuse ;  /* 0x0000b40007007a23 */ /* 0x100fe4000001080e */
[C---:B------:R-:W-:Y:S02]  /*ff50*/  FMUL.FTZ R85, R2.reuse, R85 ;  /* 0x0000005502557220 */ /* 0x040fe40000410000 */
[C---:B------:R-:W-:Y:S01]  /*ff60*/  FMUL.FTZ R88, R2.reuse, R88 ;  /* 0x0000005802587220 */ /* 0x040fe20000410000 */
[----:B------:R2:W5:Y:S01]  /*ff70*/  MUFU.EX2 R233, R0 ;  /* 0x0000000000e97308 */ /* 0x0005620000000800 */
[C---:B------:R-:W-:Y:S02]  /*ff80*/  FMUL.FTZ R89, R2.reuse, R89 ;  /* 0x0000005902597220 */ /* 0x040fe40000410000 */
[----:B------:R-:W-:Y:S02]  /*ff90*/  FMUL.FTZ R92, R2, R92 ;  /* 0x0000005c025c7220 */ /* 0x000fe40000410000 */
[----:B-1----:R-:W-:Y:S02]  /*ffa0*/  FFMA.FTZ R15, R36, c[0x0][0x2d0], -R14 ;  /* 0x0000b400240f7a23 */ /* 0x002fe4000001080e */
[C---:B------:R-:W-:Y:S02]  /*ffb0*/  FMUL.FTZ R93, R2.reuse, R93 ;  /* 0x0000005d025d7220 */ /* 0x040fe40000410000 */
[C---:B------:R-:W-:Y:S01]  /*ffc0*/  FMUL.FTZ R96, R2.reuse, R96 ;  /* 0x0000006002607220 */ /* 0x040fe20000410000 */
[----:B------:R1:W-:Y:S01]  /*ffd0*/  MUFU.EX2 R218, R15 ;  /* 0x0000000f00da7308 */ /* 0x0003e20000000800 */
[C---:B------:R-:W-:Y:S02]  /*ffe0*/  FMUL.FTZ R97, R2.reuse, R97 ;  /* 0x0000006102617220 */ /* 0x040fe40000410000 */
[C---:B------:R-:W-:Y:S02]  /*fff0*/  FMUL.FTZ R100, R2.reuse, R100 ;  /* 0x0000006402647220 */ /* 0x040fe40000410000 */
[C---:B----4-:R-:W-:Y:S02]  /*10000*/  FMUL.FTZ R4, R2.reuse, R112 ;  /* 0x0000007002047220 */ /* 0x050fe40000410000 */
[C---:B------:R-:W-:Y:S02]  /*10010*/  FMUL.FTZ R101, R2.reuse, R101 ;  /* 0x0000006502657220 */ /* 0x040fe40000410000 */
[C---:B------:R-:W-:Y:S02]  /*10020*/  FMUL.FTZ R104, R2.reuse, R104 ;  /* 0x0000006802687220 */ /* 0x040fe40000410000 */
[C---:B------:R-:W-:Y:S02]  /*10030*/  FMUL.FTZ R105, R2.reuse, R105 ;  /* 0x0000006902697220 */ /* 0x040fe40000410000 */
[C---:B------:R-:W-:Y:S01]  /*10040*/  FMUL.FTZ R52, R2.reuse, R52 ;  /* 0x0000003402347220 */ /* 0x040fe20000410000 */
[----:B--2---:R-:W-:Y:S01]  /*10050*/  FSEL R0, R3, RZ, P0 ;  /* 0x000000ff03007208 */ /* 0x004fe20000000000 */
[----:B------:R-:W-:Y:S01]  /*10060*/  FMUL.FTZ R53, R2, R53 ;  /* 0x0000003502357220 */ /* 0x000fe20000410000 */
[----:B-----5:R-:W-:Y:S01]  /*10070*/  F2FP.PACK_AB R19, R232, R233 ;  /* 0x000000e9e813723e */ /* 0x020fe200000000ff */
[----:B------:R-:W-:Y:S01]  /*10080*/  FMUL.FTZ R56, R2, R56 ;  /* 0x0000003802387220 */ /* 0x000fe20000410000 */
[----:B------:R-:W-:Y:S01]  /*10090*/  ISETP.GT.AND P0, PT, R212, R223, PT ;  /* 0x000000dfd400720c */ /* 0x000fe20003f04270 */
[----:B------:R-:W-:Y:S02]  /*100a0*/  FADD.FTZ R0, -R0, R110 ;  /* 0x0000006e00007221 */ /* 0x000fe40000010100 */
[----:B------:R-:W-:Y:S02]  /*100b0*/  FMUL.FTZ R57, R2, R57 ;  /* 0x0000003902397220 */ /* 0x000fe40000410000 */
[----:B------:R-:W-:Y:S02]  /*100c0*/  FMUL.FTZ R0, R0, c[0x0][0x2d0] ;  /* 0x0000b40000007a20 */ /* 0x000fe40000410000 */
[--C-:B-1----:R-:W-:Y:S02]  /*100d0*/  FFMA.FTZ R15, R37, c[0x0][0x2d0], -R14.reuse ;  /* 0x0000b400250f7a23 */ /* 0x102fe4000001080e */
[----:B------:R-:W-:Y:S01]  /*100e0*/  LDSM.16.MT88.4 R36, [R194+0x800] ;  /* 0x00080000c224783b */ /* 0x000fe20000004200 */
[C---:B------:R-:W-:Y:S01]  /*100f0*/  FMUL.FTZ R60, R2.reuse, R60 ;  /* 0x0000003c023c7220 */ /* 0x040fe20000410000 */
[----:B------:R1:W-:Y:S01]  /*10100*/  MUFU.EX2 R217, R15 ;  /* 0x0000000f00d97308 */ /* 0x0003e20000000800 */
[C---:B------:R-:W-:Y:S02]  /*10110*/  FMUL.FTZ R61, R2.reuse, R61 ;  /* 0x0000003d023d7220 */ /* 0x040fe40000410000 */
[C---:B------:R-:W-:Y:S02]  /*10120*/  FMUL.FTZ R64, R2.reuse, R64 ;  /* 0x0000004002407220 */ /* 0x040fe40000410000 */
[----:B------:R-:W-:Y:S05]  /*10130*/  FMUL.FTZ R65, R2, R65 ;  /* 0x0000004102417220 */ /* 0x000fea0000410000 */
[----:B------:R-:W2:Y:S01]  /*10140*/  MUFU.EX2 R0, R0 ;  /* 0x0000000000007308 */ /* 0x000ea20000000800 */
[--C-:B-1----:R-:W-:Y:S09]  /*10150*/  FFMA.FTZ R15, R149, c[0x0][0x2d0], -R13.reuse ;  /* 0x0000b400950f7a23 */ /* 0x102ff2000001080d */
[----:B------:R1:W-:Y:S01]  /*10160*/  MUFU.EX2 R215, R15 ;  /* 0x0000000f00d77308 */ /* 0x0003e20000000800 */
[C---:B--2---:R-:W-:Y:S02]  /*10170*/  FMUL.FTZ R6, R0.reuse, R114 ;  /* 0x0000007200067220 */ /* 0x044fe40000410000 */
[C---:B------:R-:W-:Y:S02]  /*10180*/  FMUL.FTZ R7, R0.reuse, R115 ;  /* 0x0000007300077220 */ /* 0x040fe40000410000 */
[C---:B------:R-:W-:Y:S02]  /*10190*/  FMUL.FTZ R10, R0.reuse, R118 ;  /* 0x00000076000a7220 */ /* 0x040fe40000410000 */
[C---:B------:R-:W-:Y:S02]  /*101a0*/  FMUL.FTZ R11, R0.reuse, R119 ;  /* 0x00000077000b7220 */ /* 0x040fe40000410000 */
[----:B------:R-:W-:Y:S01]  /*101b0*/  LDSM.16.MT88.4 R116, [R188+0x2800] ;  /* 0x00280000bc74783b */ /* 0x000fe20000004200 */
[C---:B------:R-:W-:Y:S05]  /*101c0*/  HMMA.16816.F32 R4, R16.reuse, R20, R4 ;  /* 0x000000141004723c */ /* 0x040fea0000001804 */
[C---:B------:R-:W-:Y:S02]  /*101d0*/  FMUL.FTZ R70, R0.reuse, R70 ;  /* 0x0000004600467220 */ /* 0x040fe40000410000 */
[----:B------:R-:W-:Y:S01]  /*101e0*/  FMUL.FTZ R71, R0, R71 ;  /* 0x0000004700477220 */ /* 0x000fe20000410000 */
[C---:B------:R-:W-:Y:S01]  /*101f0*/  HMMA.16816.F32 R8, R16.reuse, R22, R8 ;  /* 0x000000161008723c */ /* 0x040fe20000001808 */
[----:B------:R-:W2:Y:S03]  /*10200*/  LDSM.16.MT88.4 R20, [R207] ;  /* 0x00000000cf14783b */ /* 0x000ea60000004200 */
[--C-:B-1----:R-:W-:Y:S02]  /*10210*/  FFMA.FTZ R15, R150, c[0x0][0x2d0], -R13.reuse ;  /* 0x0000b400960f7a23 */ /* 0x102fe4000001080d */
[C---:B------:R-:W-:Y:S02]  /*10220*/  FMUL.FTZ R74, R0.reuse, R74 ;  /* 0x0000004a004a7220 */ /* 0x040fe40000410000 */
[C---:B------:R-:W-:Y:S01]  /*10230*/  HMMA.16816.F32 R68, R16.reuse, R24, R68 ;  /* 0x000000181044723c */ /* 0x040fe20000001844 */
[----:B------:R1:W4:Y:S03]  /*10240*/  MUFU.EX2 R216, R15 ;  /* 0x0000000f00d87308 */ /* 0x0003260000000800 */
[C---:B------:R-:W-:Y:S02]  /*10250*/  FMUL.FTZ R75, R0.reuse, R75 ;  /* 0x0000004b004b7220 */ /* 0x040fe40000410000 */
[C---:B------:R-:W-:Y:S02]  /*10260*/  FMUL.FTZ R78, R0.reuse, R78 ;  /* 0x0000004e004e7220 */ /* 0x040fe40000410000 */
[C---:B------:R-:W-:Y:S03]  /*10270*/  FMUL.FTZ R79, R0.reuse, R79 ;  /* 0x0000004f004f7220 */ /* 0x040fe60000410000 */
[C---:B------:R-:W-:Y:S01]  /*10280*/  HMMA.16816.F32 R72, R16.reuse, R26, R72 ;  /* 0x0000001a1048723c */ /* 0x040fe20000001848 */
[----:B------:R-:W5:Y:S02]  /*10290*/  LDSM.16.MT88.4 R24, [R188+0x3000] ;  /* 0x00300000bc18783b */ /* 0x000f640000004200 */
[C---:B------:R-:W-:Y:S02]  /*102a0*/  FMUL.FTZ R82, R0.reuse, R82 ;  /* 0x0000005200527220 */ /* 0x040fe40000410000 */
[C---:B------:R-:W-:Y:S02]  /*102b0*/  FMUL.FTZ R83, R0.reuse, R83 ;  /* 0x0000005300537220 */ /* 0x040fe40000410000 */
[C---:B------:R-:W-:Y:S01]  /*102c0*/  FMUL.FTZ R86, R0.reuse, R86 ;  /* 0x0000005600567220 */ /* 0x040fe20000410000 */
[C---:B------:R-:W-:Y:S04]  /*102d0*/  HMMA.16816.F32 R76, R16.reuse, R28, R76 ;  /* 0x0000001c104c723c */ /* 0x040fe8000000184c */
[C---:B------:R-:W-:Y:S02]  /*102e0*/  FMUL.FTZ R87, R0.reuse, R87 ;  /* 0x0000005700577220 */ /* 0x040fe40000410000 */
[--C-:B-1----:R-:W-:Y:S02]  /*102f0*/  FFMA.FTZ R15, R151, c[0x0][0x2d0], -R13.reuse ;  /* 0x0000b400970f7a23 */ /* 0x102fe4000001080d */
[C---:B------:R-:W-:Y:S01]  /*10300*/  HMMA.16816.F32 R80, R16.reuse, R30, R80 ;  /* 0x0000001e1050723c */ /* 0x040fe20000001850 */
[----:B------:R-:W1:Y:S01]  /*10310*/  LDSM.16.MT88.4 R28, [R192+0x3000] ;  /* 0x00300000c01c783b */ /* 0x000e620000004200 */
[----:B------:R3:W-:Y:S02]  /*10320*/  MUFU.EX2 R151, R15 ;  /* 0x0000000f00977308 */ /* 0x0007e40000000800 */
[C---:B------:R-:W-:Y:S02]  /*10330*/  FMUL.FTZ R90, R0.reuse, R90 ;  /* 0x0000005a005a7220 */ /* 0x040fe40000410000 */
[C---:B------:R-:W-:Y:S02]  /*10340*/  FMUL.FTZ R91, R0.reuse, R91 ;  /* 0x0000005b005b7220 */ /* 0x040fe40000410000 */
[C---:B--2---:R-:W-:Y:S04]  /*10350*/  HMMA.16816.F32 R84, R16.reuse, R20, R84 ;  /* 0x000000141054723c */ /* 0x044fe80000001854 */
[C---:B------:R-:W-:Y:S02]  /*10360*/  FMUL.FTZ R94, R0.reuse, R94 ;  /* 0x0000005e005e7220 */ /* 0x040fe40000410000 */
[C---:B------:R-:W-:Y:S02]  /*10370*/  FMUL.FTZ R95, R0.reuse, R95 ;  /* 0x0000005f005f7220 */ /* 0x040fe40000410000 */
[C---:B------:R-:W-:Y:S01]  /*10380*/  HMMA.16816.F32 R88, R16.reuse, R22, R88 ;  /* 0x000000161058723c */ /* 0x040fe20000001858 */
[----:B------:R-:W2:Y:S03]  /*10390*/  LDSM.16.MT88.4 R20, [R191+0x3000] ;  /* 0x00300000bf14783b */ /* 0x000ea60000004200 */
[C---:B------:R-:W-:Y:S02]  /*103a0*/  FMUL.FTZ R98, R0.reuse, R98 ;  /* 0x0000006200627220 */ /* 0x040fe40000410000 */
[C---:B------:R-:W-:Y:S02]  /*103b0*/  FMUL.FTZ R99, R0.reuse, R99 ;  /* 0x0000006300637220 */ /* 0x040fe40000410000 */
[----:B------:R-:W-:Y:S01]  /*103c0*/  FMUL.FTZ R102, R0, R102 ;  /* 0x0000006600667220 */ /* 0x000fe20000410000 */
[C---:B-----5:R-:W-:Y:S03]  /*103d0*/  HMMA.16816.F32 R92, R16.reuse, R24, R92 ;  /* 0x00000018105c723c */ /* 0x060fe6000000185c */
[--C-:B---3--:R-:W-:Y:S02]  /*103e0*/  FFMA.FTZ R15, R156, c[0x0][0x2d0], -R13.reuse ;  /* 0x0000b4009c0f7a23 */ /* 0x108fe4000001080d */
[C---:B------:R-:W-:Y:S02]  /*103f0*/  FMUL.FTZ R103, R0.reuse, R103 ;  /* 0x0000006700677220 */ /* 0x040fe40000410000 */
[----:B------:R3:W5:Y:S01]  /*10400*/  MUFU.EX2 R150, R15 ;  /* 0x0000000f00967308 */ /* 0x0007620000000800 */
[C---:B------:R-:W-:Y:S01]  /*10410*/  HMMA.16816.F32 R96, R16.reuse, R26, R96 ;  /* 0x0000001a1060723c */ /* 0x040fe20000001860 */
[----:B------:R-:W4:Y:S03]  /*10420*/  LDSM.16.MT88.4 R24, [R194+0x3000] ;  /* 0x00300000c218783b */ /* 0x000f260000004200 */
[C---:B------:R-:W-:Y:S02]  /*10430*/  FMUL.FTZ R106, R0.reuse, R106 ;  /* 0x0000006a006a7220 */ /* 0x040fe40000410000 */
[C---:B------:R-:W-:Y:S02]  /*10440*/  FMUL.FTZ R107, R0.reuse, R107 ;  /* 0x0000006b006b7220 */ /* 0x040fe40000410000 */
[C---:B-1----:R-:W-:Y:S04]  /*10450*/  HMMA.16816.F32 R100, R16.reuse, R28, R100 ;  /* 0x0000001c1064723c */ /* 0x042fe80000001864 */
[C---:B------:R-:W-:Y:S02]  /*10460*/  FMUL.FTZ R54, R0.reuse, R54 ;  /* 0x0000003600367220 */ /* 0x040fe40000410000 */
[C---:B------:R-:W-:Y:S02]  /*10470*/  FMUL.FTZ R55, R0.reuse, R55 ;  /* 0x0000003700377220 */ /* 0x040fe40000410000 */
[C---:B------:R-:W-:Y:S01]  /*10480*/  HMMA.16816.F32 R104, R16.reuse, R30, R104 ;  /* 0x0000001e1068723c */ /* 0x040fe20000001868 */
[----:B------:R-:W1:Y:S03]  /*10490*/  LDSM.16.MT88.4 R28, [R188+0x800] ;  /* 0x00080000bc1c783b */ /* 0x000e660000004200 */
[C---:B------:R-:W-:Y:S02]  /*104a0*/  FMUL.FTZ R58, R0.reuse, R58 ;  /* 0x0000003a003a7220 */ /* 0x040fe40000410000 */
[----:B------:R-:W-:Y:S02]  /*104b0*/  FMUL.FTZ R59, R0, R59 ;  /* 0x0000003b003b7220 */ /* 0x000fe40000410000 */
[C---:B--2---:R-:W-:Y:S04]  /*104c0*/  HMMA.16816.F32 R52, R16.reuse, R20, R52 ;  /* 0x000000141034723c */ /* 0x044fe80000001834 */
[--C-:B---3--:R-:W-:Y:S02]  /*104d0*/  FFMA.FTZ R15, R40, c[0x0][0x2d0], -R14.reuse ;  /* 0x0000b400280f7a23 */ /* 0x108fe4000001080e */
[C---:B------:R-:W-:Y:S02]  /*104e0*/  FMUL.FTZ R62, R0.reuse, R62 ;  /* 0x0000003e003e7220 */ /* 0x040fe40000410000 */
[C---:B------:R-:W-:Y:S01]  /*104f0*/  HMMA.16816.F32 R56, R16.reuse, R22, R56 ;  /* 0x000000161038723c */ /* 0x040fe20000001838 */
[----:B------:R2:W-:Y:S01]  /*10500*/  MUFU.EX2 R149, R15 ;  /* 0x0000000f00957308 */ /* 0x0005e20000000800 */
[----:B------:R-:W3:Y:S02]  /*10510*/  LDSM.16.MT88.4 R20, [R192+0x800] ;  /* 0x00080000c014783b */ /* 0x000ee40000004200 */
[C---:B------:R-:W-:Y:S02]  /*10520*/  FMUL.FTZ R63, R0.reuse, R63 ;  /* 0x0000003f003f7220 */ /* 0x040fe40000410000 */
[C---:B------:R-:W-:Y:S02]  /*10530*/  FMUL.FTZ R66, R0.reuse, R66 ;  /* 0x0000004200427220 */ /* 0x040fe40000410000 */
[----:B------:R-:W-:Y:S03]  /*10540*/  FMUL.FTZ R67, R0, R67 ;  /* 0x0000004300437220 */ /* 0x000fe60000410000 */
[C---:B----4-:R-:W-:Y:S08]  /*10550*/  HMMA.16816.F32 R60, R16.reuse, R24, R60 ;  /* 0x00000018103c723c */ /* 0x050ff0000000183c */
[----:B------:R-:W-:Y:S01]  /*10560*/  HMMA.16816.F32 R64, R16, R26, R64 ;  /* 0x0000001a1040723c */ /* 0x000fe20000001840 */
[----:B------:R-:W4:Y:S03]  /*10570*/  LDSM.16.MT88.4 R24, [R188+0x3800] ;  /* 0x00380000bc18783b */ /* 0x000f260000004200 */
[--C-:B--2---:R-:W-:Y:S03]  /*10580*/  FFMA.FTZ R15, R41, c[0x0][0x2d0], -R14.reuse ;  /* 0x0000b400290f7a23 */ /* 0x104fe6000001080e */
[----:B------:R-:W-:Y:S02]  /*10590*/  F2FP.PACK_AB R16, R230, R231 ;  /* 0x000000e7e610723e */ /* 0x000fe400000000ff */
[----:B------:R-:W-:Y:S01]  /*105a0*/  F2FP.PACK_AB R18, R221, R222 ;  /* 0x000000dedd12723e */ /* 0x000fe200000000ff */
[----:B------:R2:W2:Y:S01]  /*105b0*/  MUFU.EX2 R148, R15 ;  /* 0x0000000f00947308 */ /* 0x0004a20000000800 */
[----:B------:R-:W-:Y:S01]  /*105c0*/  LDSM.16.MT88.4 R40, [R194+0x4800] ;  /* 0x00480000c228783b */ /* 0x000fe20000004200 */
[----:B------:R-:W-:Y:S02]  /*105d0*/  F2FP.PACK_AB R17, R219, R220 ;  /* 0x000000dcdb11723e */ /* 0x000fe400000000ff */
[----:B------:R-:W-:Y:S07]  /*105e0*/  F2FP.PACK_AB R19, R217, R218 ;  /* 0x000000dad913723e */ /* 0x000fee00000000ff */
[C---:B-1----:R-:W-:Y:S08]  /*105f0*/  HMMA.16816.F32 R4, R16.reuse, R28, R4 ;  /* 0x0000001c1004723c */ /* 0x042ff00000001804 */
[C---:B------:R-:W-:Y:S01]  /*10600*/  HMMA.16816.F32 R8, R16.reuse, R30, R8 ;  /* 0x0000001e1008723c */ /* 0x040fe20000001808 */
[----:B------:R-:W-:Y:S03]  /*10610*/  LDSM.16.MT88.4 R28, [R191+0x3800] ;  /* 0x00380000bf1c783b */ /* 0x000fe60000004200 */
[--C-:B--2---:R-:W-:Y:S04]  /*10620*/  FFMA.FTZ R15, R44, c[0x0][0x2d0], -R14.reuse ;  /* 0x0000b4002c0f7a23 */ /* 0x104fe8000001080e */
[C---:B---3--:R-:W-:Y:S01]  /*10630*/  HMMA.16816.F32 R68, R16.reuse, R20, R68 ;  /* 0x000000141044723c */ /* 0x048fe20000001844 */
[----:B------:R1:W-:Y:S07]  /*10640*/  MUFU.EX2 R147, R15 ;  /* 0x0000000f00937308 */ /* 0x0003ee0000000800 */
[C---:B------:R-:W-:Y:S01]  /*10650*/  HMMA.16816.F32 R72, R16.reuse, R22, R72 ;  /* 0x000000161048723c */ /* 0x040fe20000001848 */
[----:B------:R-:W2:Y:S07]  /*10660*/  LDSM.16.MT88.4 R20, [R192+0x3800] ;  /* 0x00380000c014783b */ /* 0x000eae0000004200 */
[C---:B------:R-:W-:Y:S08]  /*10670*/  HMMA.16816.F32 R76, R16.reuse, R32, R76 ;  /* 0x00000020104c723c */ /* 0x040ff0000000184c */
[C---:B------:R-:W-:Y:S01]  /*10680*/  HMMA.16816.F32 R80, R16.reuse, R34, R80 ;  /* 0x000000221050723c */ /* 0x040fe20000001850 */
[----:B------:R-:W3:Y:S03]  /*10690*/  LDSM.16.MT88.4 R32, [R194+0x3800] ;  /* 0x00380000c220783b */ /* 0x000ee60000004200 */
[--C-:B-1----:R-:W-:Y:S04]  /*106a0*/  FFMA.FTZ R15, R45, c[0x0][0x2d0], -R14.reuse ;  /* 0x0000b4002d0f7a23 */ /* 0x102fe8000001080e */
[C---:B------:R-:W-:Y:S01]  /*106b0*/  HMMA.16816.F32 R84, R16.reuse, R36, R84 ;  /* 0x000000241054723c */ /* 0x040fe20000001854 */
[----:B------:R1:W1:Y:S07]  /*106c0*/  MUFU.EX2 R146, R15 ;  /* 0x0000000f00927308 */ /* 0x00026e0000000800 */
[C---:B------:R-:W-:Y:S01]  /*106d0*/  HMMA.16816.F32 R88, R16.reuse, R38, R88 ;  /* 0x000000261058723c */ /* 0x040fe20000001858 */
[----:B------:R-:W-:Y:S07]  /*106e0*/  LDSM.16.MT88.4 R36, [R194+0x4000] ;  /* 0x00400000c224783b */ /* 0x000fee0000004200 */
[C---:B----4-:R-:W-:Y:S08]  /*106f0*/  HMMA.16816.F32 R92, R16.reuse, R24, R92 ;  /* 0x00000018105c723c */ /* 0x050ff0000000185c */
[C---:B------:R-:W-:Y:S01]  /*10700*/  HMMA.16816.F32 R96, R16.reuse, R26, R96 ;  /* 0x0000001a1060723c */ /* 0x040fe20000001860 */
[----:B------:R-:W-:Y:S03]  /*10710*/  LDSM.16.MT88.4 R24, [R192+0x1000] ;  /* 0x00100000c018783b */ /* 0x000fe60000004200 */
[--C-:B-1----:R-:W-:Y:S04]  /*10720*/  FFMA.FTZ R15, R157, c[0x0][0x2d0], -R13.reuse ;  /* 0x0000b4009d0f7a23 */ /* 0x102fe8000001080d */
[C---:B--2---:R-:W-:Y:S01]  /*10730*/  HMMA.16816.F32 R100, R16.reuse, R20, R100 ;  /* 0x000000141064723c */ /* 0x044fe20000001864 */
[----:B------:R1:W-:Y:S07]  /*10740*/  MUFU.EX2 R145, R15 ;  /* 0x0000000f00917308 */ /* 0x0003ee0000000800 */
[C---:B------:R-:W-:Y:S01]  /*10750*/  HMMA.16816.F32 R104, R16.reuse, R22, R104 ;  /* 0x000000161068723c */ /* 0x040fe20000001868 */
[----:B------:R-:W2:Y:S07]  /*10760*/  LDSM.16.MT88.4 R20, [R188+0x1000] ;  /* 0x00100000bc14783b */ /* 0x000eae0000004200 */
[C---:B------:R-:W-:Y:S08]  /*10770*/  HMMA.16816.F32 R52, R16.reuse, R28, R52 ;  /* 0x0000001c1034723c */ /* 0x040ff00000001834 */
[C---:B------:R-:W-:Y:S01]  /*10780*/  HMMA.16816.F32 R56, R16.reuse, R30, R56 ;  /* 0x0000001e1038723c */ /* 0x040fe20000001838 */
[----:B------:R-:W4:Y:S03]  /*10790*/  LDSM.16.MT88.4 R28, [R191+0x1000] ;  /* 0x00100000bf1c783b */ /* 0x000f260000004200 */
[--C-:B-1----:R-:W-:Y:S04]  /*107a0*/  FFMA.FTZ R15, R158, c[0x0][0x2d0], -R13.reuse ;  /* 0x0000b4009e0f7a23 */ /* 0x102fe8000001080d */
[C---:B---3--:R-:W-:Y:S01]  /*107b0*/  HMMA.16816.F32 R60, R16.reuse, R32, R60 ;  /* 0x00000020103c723c */ /* 0x048fe2000000183c */
[----:B------:R1:W3:Y:S07]  /*107c0*/  MUFU.EX2 R144, R15 ;  /* 0x0000000f00907308 */ /* 0x0002ee0000000800 */
[----:B------:R-:W-:Y:S01]  /*107d0*/  HMMA.16816.F32 R64, R16, R34, R64 ;  /* 0x000000221040723c */ /* 0x000fe20000001840 */
[----:B------:R-:W3:Y:S06]  /*107e0*/  LDSM.16.MT88.4 R32, [R194+0x1000] ;  /* 0x00100000c220783b */ /* 0x000eec0000004200 */
[----:B------:R-:W-:Y:S02]  /*107f0*/  F2FP.PACK_AB R16, R216, R215 ;  /* 0x000000d7d810723e */ /* 0x000fe400000000ff */
[----:B-----5:R-:W-:Y:S03]  /*10800*/  F2FP.PACK_AB R18, R150, R151 ;  /* 0x000000979612723e */ /* 0x020fe600000000ff */
[----:B------:R-:W-:Y:S02]  /*10810*/  F2FP.PACK_AB R17, R148, R149 ;  /* 0x000000959411723e */ /* 0x000fe400000000ff */
[----:B------:R-:W-:Y:S01]  /*10820*/  F2FP.PACK_AB R19, R146, R147 ;  /* 0x000000939213723e */ /* 0x000fe200000000ff */
[--C-:B-1----:R-:W-:Y:S06]  /*10830*/  FFMA.FTZ R15, R159, c[0x0][0x2d0], -R13.reuse ;  /* 0x0000b4009f0f7a23 */ /* 0x102fec000001080d */
[C---:B--2---:R-:W-:Y:S01]  /*10840*/  HMMA.16816.F32 R4, R16.reuse, R20, R4 ;  /* 0x000000141004723c */ /* 0x044fe20000001804 */
[----:B------:R1:W-:Y:S07]  /*10850*/  MUFU.EX2 R143, R15 ;  /* 0x0000000f008f7308 */ /* 0x0003ee0000000800 */
[C---:B------:R-:W-:Y:S01]  /*10860*/  HMMA.16816.F32 R8, R16.reuse, R22, R8 ;  /* 0x000000161008723c */ /* 0x040fe20000001808 */
[----:B------:R-:W2:Y:S07]  /*10870*/  LDSM.16.MT88.4 R20, [R188+0x4000] ;  /* 0x00400000bc14783b */ /* 0x000eae0000004200 */
[C---:B------:R-:W-:Y:S08]  /*10880*/  HMMA.16816.F32 R68, R16.reuse, R24, R68 ;  /* 0x000000181044723c */ /* 0x040ff00000001844 */
[C---:B------:R-:W-:Y:S01]  /*10890*/  HMMA.16816.F32 R72, R16.reuse, R26, R72 ;  /* 0x0000001a1048723c */ /* 0x040fe20000001848 */
[----:B------:R-:W5:Y:S03]  /*108a0*/  LDSM.16.MT88.4 R24, [R192+0x4000] ;  /* 0x00400000c018783b */ /* 0x000f660000004200 */
[--C-:B-1----:R-:W-:Y:S04]  /*108b0*/  FFMA.FTZ R15, R160, c[0x0][0x2d0], -R13.reuse ;  /* 0x0000b400a00f7a23 */ /* 0x102fe8000001080d */
[C---:B----4-:R-:W-:Y:S01]  /*108c0*/  HMMA.16816.F32 R76, R16.reuse, R28, R76 ;  /* 0x0000001c104c723c */ /* 0x050fe2000000184c */
[----:B------:R1:W4:Y:S07]  /*108d0*/  MUFU.EX2 R142, R15 ;  /* 0x0000000f008e7308 */ /* 0x00032e0000000800 */
[C---:B------:R-:W-:Y:S01]  /*108e0*/  HMMA.16816.F32 R80, R16.reuse, R30, R80 ;  /* 0x0000001e1050723c */ /* 0x040fe20000001850 */
[----:B------:R-:W4:Y:S07]  /*108f0*/  LDSM.16.MT88.4 R28, [R191+0x4000] ;  /* 0x00400000bf1c783b */ /* 0x000f2e0000004200 */
[C---:B---3--:R-:W-:Y:S08]  /*10900*/  HMMA.16816.F32 R84, R16.reuse, R32, R84 ;  /* 0x000000201054723c */ /* 0x048ff00000001854 */
[C---:B------:R-:W-:Y:S01]  /*10910*/  HMMA.16816.F32 R88, R16.reuse, R34, R88 ;  /* 0x000000221058723c */ /* 0x040fe20000001858 */
[----:B------:R-:W3:Y:S03]  /*10920*/  LDSM.16.MT88.4 R32, [R188+0x1800] ;  /* 0x00180000bc20783b */ /* 0x000ee60000004200 */
[--C-:B-1----:R-:W-:Y:S04]  /*10930*/  FFMA.FTZ R15, R48, c[0x0][0x2d0], -R14.reuse ;  /* 0x0000b400300f7a23 */ /* 0x102fe8000001080e */
[C---:B--2---:R-:W-:Y:S01]  /*10940*/  HMMA.16816.F32 R92, R16.reuse, R20, R92 ;  /* 0x00000014105c723c */ /* 0x044fe2000000185c */
[----:B------:R1:W-:Y:S07]  /*10950*/  MUFU.EX2 R141, R15 ;  /* 0x0000000f008d7308 */ /* 0x0003ee0000000800 */
[C---:B------:R-:W-:Y:S01]  /*10960*/  HMMA.16816.F32 R96, R16.reuse, R22, R96 ;  /* 0x000000161060723c */ /* 0x040fe20000001860 */
[----:B------:R-:W2:Y:S07]  /*10970*/  LDSM.16.MT88.4 R20, [R192+0x1800] ;  /* 0x00180000c014783b */ /* 0x000eae0000004200 */
[C---:B-----5:R-:W-:Y:S08]  /*10980*/  HMMA.16816.F32 R100, R16.reuse, R24, R100 ;  /* 0x000000181064723c */ /* 0x060ff00000001864 */
[C---:B------:R-:W-:Y:S01]  /*10990*/  HMMA.16816.F32 R104, R16.reuse, R26, R104 ;  /* 0x0000001a1068723c */ /* 0x040fe20000001868 */
[----:B------:R-:W5:Y:S03]  /*109a0*/  LDSM.16.MT88.4 R24, [R191+0x1800] ;  /* 0x00180000bf18783b */ /* 0x000f660000004200 */
        /* <DEDUP_REMOVED lines=11> */
[----:B------:R-:W-:Y:S03]  /*10a60*/  F2FP.PACK_AB R18, R142, R143 ;  /* 0x0000008f8e12723e */ /* 0x000fe600000000ff */
[----:B----4-:R-:W-:Y:S01]  /*10a70*/  F2FP.PACK_AB R17, R140, R141 ;  /* 0x0000008d8c11723e */ /* 0x010fe200000000ff */
[--C-:B-1----:R-:W-:Y:S05]  /*10a80*/  FFMA.FTZ R15, R128, c[0x0][0x2d0], -R14.reuse ;  /* 0x0000b400800f7a23 */ /* 0x102fea000001080e */
[----:B------:R1:W4:Y:S02]  /*10a90*/  MUFU.EX2 R138, R15 ;  /* 0x0000000f008a7308 */ /* 0x0003240000000800 */
[--C-:B-1----:R-:W-:Y:S01]  /*10aa0*/  FFMA.FTZ R15, R161, c[0x0][0x2d0], -R13.reuse ;  /* 0x0000b400a10f7a23 */ /* 0x102fe2000001080d */
[----:B----4-:R-:W-:Y:S07]  /*10ab0*/  F2FP.PACK_AB R19, R138, R139 ;  /* 0x0000008b8a13723e */ /* 0x010fee00000000ff */
[----:B------:R1:W-:Y:S01]  /*10ac0*/  MUFU.EX2 R137, R15 ;  /* 0x0000000f00897308 */ /* 0x0003e20000000800 */
[C---:B---3--:R-:W-:Y:S08]  /*10ad0*/  HMMA.16816.F32 R4, R16.reuse, R32, R4 ;  /* 0x000000201004723c */ /* 0x048ff00000001804 */
        /* <DEDUP_REMOVED lines=14> */
[----:B------:R-:W2:Y:S06]  /*10bc0*/  LDSM.16.MT88.4 R28, [R192+0x2000] ;  /* 0x00200000c01c783b */ /* 0x000eac0000004200 */
[C---:B---3--:R-:W-:Y:S08]  /*10bd0*/  HMMA.16816.F32 R92, R16.reuse, R32, R92 ;  /* 0x00000020105c723c */ /* 0x048ff0000000185c */
[C---:B------:R-:W-:Y:S01]  /*10be0*/  HMMA.16816.F32 R96, R16.reuse, R34, R96 ;  /* 0x000000221060723c */ /* 0x040fe20000001860 */
[----:B------:R-:W-:Y:S07]  /*10bf0*/  LDSM.16.MT88.4 R32, [R194+0x2000] ;  /* 0x00200000c220783b */ /* 0x000fee0000004200 */
[C---:B----4-:R-:W-:Y:S04]  /*10c00*/  HMMA.16816.F32 R100, R16.reuse, R20, R100 ;  /* 0x000000141064723c */ /* 0x050fe80000001864 */
[--C-:B-1----:R-:W-:Y:S04]  /*10c10*/  FFMA.FTZ R15, R184, c[0x0][0x2d0], -R13.reuse ;  /* 0x0000b400b80f7a23 */ /* 0x102fe8000001080d */
[C---:B------:R-:W-:Y:S01]  /*10c20*/  HMMA.16816.F32 R104, R16.reuse, R22, R104 ;  /* 0x000000161068723c */ /* 0x040fe20000001868 */
[----:B------:R1:W3:Y:S01]  /*10c30*/  MUFU.EX2 R130, R15 ;  /* 0x0000000f00827308 */ /* 0x0002e20000000800 */
[----:B------:R-:W4:Y:S06]  /*10c40*/  LDSM.16.MT88.4 R20, [R191+0x2000] ;  /* 0x00200000bf14783b */ /* 0x000f2c0000004200 */
        /* <DEDUP_REMOVED lines=8> */
[----:B--2---:R-:W-:Y:S02]  /*10cd0*/  F2FP.PACK_AB R16, R132, R137 ;  /* 0x000000898410723e */ /* 0x004fe400000000ff */
[----:B---3--:R-:W-:Y:S03]  /*10ce0*/  F2FP.PACK_AB R18, R130, R131 ;  /* 0x000000838212723e */ /* 0x008fe600000000ff */
        /* <DEDUP_REMOVED lines=10> */
[C---:B-----5:R-:W-:Y:S08]  /*10d90*/  HMMA.16816.F32 R4, R16.reuse, R24, R4 ;  /* 0x000000181004723c */ /* 0x060ff00000001804 */
[C---:B------:R-:W-:Y:S01]  /*10da0*/  HMMA.16816.F32 R8, R16.reuse, R26, R8 ;  /* 0x0000001a1008723c */ /* 0x040fe20000001808 */
[----:B------:R-:W2:Y:S07]  /*10db0*/  LDSM.16.MT88.4 R24, [R188+0x5000] ;  /* 0x00500000bc18783b */ /* 0x000eae0000004200 */
[C---:B------:R-:W-:Y:S04]  /*10dc0*/  HMMA.16816.F32 R68, R16.reuse, R28, R68 ;  /* 0x0000001c1044723c */ /* 0x040fe80000001844 */
[--C-:B-1----:R-:W-:Y:S04]  /*10dd0*/  FFMA.FTZ R15, R186, c[0x0][0x2d0], -R13.reuse ;  /* 0x0000b400ba0f7a23 */ /* 0x102fe8000001080d */
        /* <DEDUP_REMOVED lines=8> */
[----:B------:R-:W-:Y:S02]  /*10e60*/  FFMA.FTZ R13, R214, c[0x0][0x2d0], -R13 ;  /* 0x0000b400d60d7a23 */ /* 0x000fe4000001080d */
[C---:B------:R-:W-:Y:S01]  /*10e70*/  HMMA.16816.F32 R88, R16.reuse, R34, R88 ;  /* 0x000000221058723c */ /* 0x040fe20000001858 */
[----:B------:R-:W1:Y:S01]  /*10e80*/  LDSM.16.MT88.4 R32, [R192+0x2800] ;  /* 0x00280000c020783b */ /* 0x000e620000004200 */
[----:B------:R3:W-:Y:S06]  /*10e90*/  MUFU.EX2 R48, R13 ;  /* 0x0000000d00307308 */ /* 0x0007ec0000000800 */
[C---:B--2---:R-:W-:Y:S04]  /*10ea0*/  HMMA.16816.F32 R92, R16.reuse, R24, R92 ;  /* 0x00000018105c723c */ /* 0x044fe8000000185c */
[----:B------:R-:W-:Y:S04]  /*10eb0*/  MUFU.EX2 R49, R15 ;  /* 0x0000000f00317308 */ /* 0x000fe80000000800 */
[C---:B------:R-:W-:Y:S01]  /*10ec0*/  HMMA.16816.F32 R96, R16.reuse, R26, R96 ;  /* 0x0000001a1060723c */ /* 0x040fe20000001860 */
[----:B------:R-:W2:Y:S07]  /*10ed0*/  LDSM.16.MT88.4 R24, [R194+0x2800] ;  /* 0x00280000c218783b */ /* 0x000eae0000004200 */
[C---:B-----5:R-:W-:Y:S04]  /*10ee0*/  HMMA.16816.F32 R100, R16.reuse, R28, R100 ;  /* 0x0000001c1064723c */ /* 0x060fe80000001864 */
[--C-:B---3--:R-:W-:Y:S04]  /*10ef0*/  FFMA.FTZ R13, R46, c[0x0][0x2d0], -R14.reuse ;  /* 0x0000b4002e0d7a23 */ /* 0x108fe8000001080e */
[C---:B------:R-:W-:Y:S01]  /*10f00*/  HMMA.16816.F32 R104, R16.reuse, R30, R104 ;  /* 0x0000001e1068723c */ /* 0x040fe20000001868 */
[----:B------:R3:W-:Y:S07]  /*10f10*/  MUFU.EX2 R47, R13 ;  /* 0x0000000d002f7308 */ /* 0x0007ee0000000800 */
[C---:B------:R-:W-:Y:S08]  /*10f20*/  HMMA.16816.F32 R52, R16.reuse, R36, R52 ;  /* 0x000000241034723c */ /* 0x040ff00000001834 */
[C---:B------:R-:W-:Y:S08]  /*10f30*/  HMMA.16816.F32 R56, R16.reuse, R38, R56 ;  /* 0x000000261038723c */ /* 0x040ff00000001838 */
[C---:B----4-:R-:W-:Y:S04]  /*10f40*/  HMMA.16816.F32 R60, R16.reuse, R20, R60 ;  /* 0x00000014103c723c */ /* 0x050fe8000000183c */
[--C-:B---3--:R-:W-:Y:S04]  /*10f50*/  FFMA.FTZ R13, R136, c[0x0][0x2d0], -R14.reuse ;  /* 0x0000b400880d7a23 */ /* 0x108fe8000001080e */
[----:B------:R-:W-:Y:S01]  /*10f60*/  HMMA.16816.F32 R64, R16, R22, R64 ;  /* 0x000000161040723c */ /* 0x000fe20000001840 */
[----:B------:R3:W4:Y:S01]  /*10f70*/  MUFU.EX2 R46, R13 ;  /* 0x0000000d002e7308 */ /* 0x0007220000000800 */
[----:B------:R-:W5:Y:S02]  /*10f80*/  LDSM.16.MT88.4 R16, [R188+0x5800] ;  /* 0x00580000bc10783b */ /* 0x000f640000004200 */
[--C-:B---3--:R-:W-:Y:S02]  /*10f90*/  FFMA.FTZ R13, R50, c[0x0][0x2d0], -R14.reuse ;  /* 0x0000b400320d7a23 */ /* 0x108fe4000001080e */
[----:B------:R-:W-:Y:S01]  /*10fa0*/  FFMA.FTZ R14, R12, c[0x0][0x2d0], -R14 ;  /* 0x0000b4000c0e7a23 */ /* 0x000fe2000001080e */
[----:B------:R-:W-:Y:S04]  /*10fb0*/  F2FP.PACK_AB R12, R51, R109 ;  /* 0x0000006d330c723e */ /* 0x000fe800000000ff */
[----:B------:R4:W-:Y:S10]  /*10fc0*/  MUFU.EX2 R45, R13 ;  /* 0x0000000d002d7308 */ /* 0x0009f40000000800 */
[----:B------:R3:W1:Y:S01]  /*10fd0*/  MUFU.EX2 R44, R14 ;  /* 0x0000000e002c7308 */ /* 0x0006620000000800 */
[----:B----4-:R-:W-:Y:S02]  /*10fe0*/  F2FP.PACK_AB R13, R46, R47 ;  /* 0x0000002f2e0d723e */ /* 0x010fe400000000ff */
[----:B---3--:R-:W-:Y:S02]  /*10ff0*/  F2FP.PACK_AB R14, R48, R49 ;  /* 0x00000031300e723e */ /* 0x008fe400000000ff */
[----:B-1----:R-:W-:Y:S07]  /*11000*/  F2FP.PACK_AB R15, R44, R45 ;  /* 0x0000002d2c0f723e */ /* 0x002fee00000000ff */
[C---:B------:R-:W-:Y:S01]  /*11010*/  HMMA.16816.F32 R112, R12.reuse, R116, R4 ;  /* 0x000000740c70723c */ /* 0x040fe20000001804 */
[----:B------:R-:W1:Y:S07]  /*11020*/  LDSM.16.MT88.4 R4, [R192+0x5800] ;  /* 0x00580000c004783b */ /* 0x000e6e0000004200 */
[C---:B------:R-:W-:Y:S07]  /*11030*/  HMMA.16816.F32 R116, R12.reuse, R118, R8 ;  /* 0x000000760c74723c */ /* 0x040fee0000001808 */
[----:B------:R-:W-:Y:S01]  /*11040*/  FFMA.FTZ R8, R2, R241, R236 ;  /* 0x000000f102087223 */ /* 0x000fe200000100ec */
[C---:B------:R-:W-:Y:S04]  /*11050*/  HMMA.16816.F32 R68, R12.reuse, R32, R68 ;  /* 0x000000200c44723c */ /* 0x040fe80000001844 */
[----:B------:R-:W-:Y:S02]  /*11060*/  FFMA.FTZ R2, R0, R240, R235 ;  /* 0x000000f000027223 */ /* 0x000fe400000100eb */
        /* <DEDUP_REMOVED lines=13> */
[C---:B--2---:R-:W-:Y:S04]  /*11140*/  HMMA.16816.F32 R84, R12.reuse, R24, R84 ;  /* 0x000000180c54723c */ /* 0x044fe80000001854 */
[----:B------:R-:W-:Y:S02]  /*11150*/  FADD.FTZ R2, R219, R2 ;  /* 0x00000002db027221 */ /* 0x000fe40000010000 */
[----:B------:R-:W-:Y:S02]  /*11160*/  FADD.FTZ R0, R222, R0 ;  /* 0x00000000de007221 */ /* 0x000fe40000010000 */
[----:B------:R-:W-:Y:S01]  /*11170*/  FADD.FTZ R2, R218, R2 ;  /* 0x00000002da027221 */ /* 0x000fe20000010000 */
[C---:B------:R-:W-:Y:S03]  /*11180*/  HMMA.16816.F32 R88, R12.reuse, R26, R88 ;  /* 0x0000001a0c58723c */ /* 0x040fe60000001858 */
[----:B------:R-:W-:Y:S02]  /*11190*/  FADD.FTZ R0, R221, R0 ;  /* 0x00000000dd007221 */ /* 0x000fe40000010000 */
[----:B------:R-:W-:Y:S02]  /*111a0*/  FADD.FTZ R2, R217, R2 ;  /* 0x00000002d9027221 */ /* 0x000fe40000010000 */
[----:B------:R-:W-:Y:S01]  /*111b0*/  FADD.FTZ R0, R215, R0 ;  /* 0x00000000d7007221 */ /* 0x000fe20000010000 */
[C---:B-----5:R-:W-:Y:S04]  /*111c0*/  HMMA.16816.F32 R92, R12.reuse, R16, R92 ;  /* 0x000000100c5c723c */ /* 0x060fe8000000185c */
[----:B------:R-:W-:Y:S02]  /*111d0*/  FADD.FTZ R2, R149, R2 ;  /* 0x0000000295027221 */ /* 0x000fe40000010000 */
[----:B------:R-:W-:Y:S02]  /*111e0*/  FADD.FTZ R0, R216, R0 ;  /* 0x00000000d8007221 */ /* 0x000fe40000010000 */
[----:B------:R-:W-:Y:S01]  /*111f0*/  FADD.FTZ R2, R148, R2 ;  /* 0x0000000294027221 */ /* 0x000fe20000010000 */
[C---:B------:R-:W-:Y:S01]  /*11200*/  HMMA.16816.F32 R96, R12.reuse, R18, R96 ;  /* 0x000000120c60723c */ /* 0x040fe20000001860 */
[----:B------:R-:W2:Y:S02]  /*11210*/  LDSM.16.MT88.4 R16, [R194+0x5800] ;  /* 0x00580000c210783b */ /* 0x000ea40000004200 */
        /* <DEDUP_REMOVED lines=11> */
[C---:B---3--:R-:W-:Y:S04]  /*112d0*/  HMMA.16816.F32 R52, R12.reuse, R8, R52 ;  /* 0x000000080c34723c */ /* 0x048fe80000001834 */
        /* <DEDUP_REMOVED lines=24> */
[----:B------:R1:W-:Y:S01]  /*11460*/  STL [R1], R4 ;  /* 0x0000000401007387 */ /* 0x0003e20000100800 */
[----:B------:R-:W-:Y:S02]  /*11470*/  IMAD.MOV.U32 R109, RZ, RZ, R108 ;  /* 0x000000ffff6d7224 */ /* 0x000fe400078e006c */
[--C-:B------:R-:W-:Y:S01]  /*11480*/  IMAD.MOV.U32 R110, RZ, RZ, R3.reuse ;  /* 0x000000ffff6e7224 */ /* 0x100fe200078e0003 */
[----:B------:R2:W-:Y:S01]  /*11490*/  STL [R1+0x4], R2 ;  /* 0x0000040201007387 */ /* 0x0005e20000100800 */
[----:B-1----:R-:W-:Y:S01]  /*114a0*/  IMAD.MOV.U32 R4, RZ, RZ, R3 ;  /* 0x000000ffff047224 */ /* 0x002fe200078e0003 */
[----:B------:R-:W-:-:S05]  /*114b0*/  @P0 BRA `(.L_x_1922) ;  /* 0xffffc1d000000947 */ /* 0x000fca000383ffff */
.L_x_1913:
[----:B------:R-:W-:Y:S02]  /*114c0*/  MOV R8, 0x1f ;  /* 0x0000001f00087802 */ /* 0x000fe40000000f00 */
[----:B------:R-:W-:Y:S01]  /*114d0*/  MOV R7, 0xffffffff ;  /* 0xffffffff00077802 */ /* 0x000fe20000000f00 */
[----:B------:R-:W-:Y:S05]  /*114e0*/  BRA.DIV ~URZ, `(.L_x_1923) ;  /* 0x000046627f007947 */ /* 0x000fea000b800000 */
[----:B-12---:R-:W2:Y:S04]  /*114f0*/  LDL R2, [R1] ;  /* 0x0000000001027983 */ /* 0x006ea80000100800 */
[----:B--2---:R1:W2:Y:S02]  /*11500*/  SHFL.BFLY PT, R0, R2, 0x2, 0x1f ;  /* 0x0c401f0002007f89 */ /* 0x0042a400000e0000 */
.L_x_1990:
[----:B-1----:R-:W3:Y:S02]  /*11510*/  LDL.LU R2, [R1] ;  /* 0x0000000001027983 */ /* 0x002ee40000300800 */
        /* <DEDUP_REMOVED lines=8> */
.L_x_1991:
        /* <DEDUP_REMOVED lines=85> */
.L_x_1882:
        /* <DEDUP_REMOVED lines=19> */
.L_x_1926:
[----:B---3--:R-:W-:Y:S05]  /*11c20*/  BSYNC B0 ;  /* 0x0000000000007941 */ /* 0x008fea0003800000 */
.L_x_1925:
[----:B------:R-:W-:Y:S01]  /*11c30*/  PRMT R0, R0, 0x9910, RZ ;  /* 0x0000991000007816 */ /* 0x000fe200000000ff */
[----:B------:R-:W-:Y:S01]  /*11c40*/  BSSY B1, `(.L_x_1927) ;  /* 0x00002a3000017945 */ /* 0x000fe20003800000 */
[----:B-----5:R-:W-:Y:S01]  /*11c50*/  IMAD.MOV.U32 R62, RZ, RZ, R6 ;  /* 0x000000ffff3e7224 */ /* 0x020fe200078e0006 */
[----:B------:R-:W-:Y:S02]  /*11c60*/  SHF.R.S32.HI R28, RZ, 0x1f, R246 ;  /* 0x0000001fff1c7819 */ /* 0x000fe400000114f6 */
[----:B------:R-:W-:Y:S02]  /*11c70*/  ISETP.NE.AND P0, PT, R0, RZ, PT ;  /* 0x000000ff0000720c */ /* 0x000fe40003f05270 */
[----:B------:R-:W-:-:S04]  /*11c80*/  IADD3 R0, R246, 0x40, RZ ;  /* 0x00000040f6007810 */ /* 0x000fc80007ffe0ff */
        /* <DEDUP_REMOVED lines=97> */
.L_x_1929:
        /* <DEDUP_REMOVED lines=118> */
.L_x_1992:
[----:B------:R-:W-:Y:S05]  /*12a00*/  BRA.DIV ~URZ, `(.L_x_1932) ;  /* 0x000033227f007947 */ /* 0x000fea000b800000 */
[----:B------:R3:W4:Y:S02]  /*12a10*/  SHFL.IDX PT, R2, R10, RZ, 0x181f ;  /* 0x00181fff0a027589 */ /* 0x00072400000e0000 */
.L_x_1993:
[----:B------:R-:W-:Y:S01]  /*12a20*/  ISETP.GE.AND P0, PT, R4, R6, PT ;  /* 0x000000060400720c */ /* 0x000fe20003f06270 */
[----:B------:R-:W-:-:S12]  /*12a30*/  BSSY B0, `(.L_x_1933) ;  /* 0x000000a000007945 */ /* 0x000fd80003800000 */
[----:B------:R-:W-:Y:S05]  /*12a40*/  @P0 BRA `(.L_x_1934) ;  /* 0x0000008000000947 */ /* 0x000fea0003800000 */
[----:B------:R-:W-:Y:S02]  /*12a50*/  ISETP.GE.AND P3, PT, R246, c[0x0][0x3c8], PT ;  /* 0x0000f200f6007a0c */ /* 0x000fe40003f66270 */
[----:B------:R-:W-:-:S11]  /*12a60*/  ISETP.GE.AND P2, PT, R0, c[0x0][0x3c8], PT ;  /* 0x0000f20000007a0c */ /* 0x000fd60003f46270 */
[-C--:B----4-:R-:W-:Y:S02]  /*12a70*/  @!P3 LEA R8, P1, R246, R2.reuse, 0x1 ;  /* 0x00000002f608b211 */ /* 0x090fe400078208ff */
[----:B------:R-:W-:Y:S02]  /*12a80*/  @!P2 LEA R2, P0, R0, R2, 0x1 ;  /* 0x000000020002a211 */ /* 0x000fe400078008ff */
[-C--:B--2---:R-:W-:Y:S02]  /*12a90*/  @!P3 LEA.HI.X R9, R246, R11.reuse, R28, 0x1, P1 ;  /* 0x0000000bf609b211 */ /* 0x084fe400008f0c1c */
[----:B------:R-:W-:-:S03]  /*12aa0*/  @!P2 LEA.HI.X R3, R0, R11, R29, 0x1, P0 ;  /* 0x0000000b0003a211 */ /* 0x000fc600000f0c1d */
[----:B------:R2:W-:Y:S04]  /*12ab0*/  @!P3 ST.E.128 [R8.64], R16 ;  /* 0x000000100800b985 */ /* 0x0005e8000c101d08 */
[----:B------:R2:W-:Y:S02]  /*12ac0*/  @!P2 ST.E.128 [R2.64], R12 ;  /* 0x0000000c0200a985 */ /* 0x0005e4000c101d08 */
.L_x_1934:
[----:B------:R-:W-:Y:S05]  /*12ad0*/  BSYNC B0 ;  /* 0x0000000000007941 */ /* 0x000fea0003800000 */
.L_x_1933:
[----:B------:R-:W-:Y:S05]  /*12ae0*/  BRA.DIV ~URZ, `(.L_x_1935) ;  /* 0x000032b27f007947 */ /* 0x000fea000b800000 */
[----:B--2---:R2:W1:Y:S04]  /*12af0*/  SHFL.IDX PT, R11, R7, 0x1, 0x181f ;  /* 0x00381f00070b7f89 */ /* 0x00446800000e0000 */
[----:B----4-:R2:W4:Y:S02]  /*12b00*/  SHFL.IDX PT, R2, R10, 0x1, 0x181f ;  /* 0x00381f000a027f89 */ /* 0x01052400000e0000 */
.L_x_1994:
        /* <DEDUP_REMOVED lines=8> */
[-C--:B-1----:R-:W-:Y:S02]  /*12b90*/  @!P1 LEA.HI.X R9, R246, R11.reuse, R28, 0x1, P3 ;  /* 0x0000000bf6099211 */ /* 0x082fe400018f0c1c */
[----:B------:R-:W-:-:S03]  /*12ba0*/  @!P0 LEA.HI.X R3, R0, R11, R29, 0x1, P2 ;  /* 0x0000000b00038211 */ /* 0x000fc600010f0c1d */
[----:B------:R1:W-:Y:S04]  /*12bb0*/  @!P1 ST.E.128 [R8.64], R24 ;  /* 0x0000001808009985 */ /* 0x0003e8000c101d08 */
[----:B------:R1:W-:Y:S02]  /*12bc0*/  @!P0 ST.E.128 [R2.64], R20 ;  /* 0x0000001402008985 */ /* 0x0003e4000c101d08 */
.L_x_1937:
[----:B------:R-:W-:Y:S05]  /*12bd0*/  BSYNC B0 ;  /* 0x0000000000007941 */ /* 0x000fea0003800000 */
.L_x_1936:
[----:B------:R-:W-:Y:S05]  /*12be0*/  BRA.DIV ~URZ, `(.L_x_1938) ;  /* 0x000032827f007947 */ /* 0x000fea000b800000 */
[----:B-1----:R1:W2:Y:S02]  /*12bf0*/  SHFL.IDX PT, R11, R7, 0x2, 0x181f ;  /* 0x00581f00070b7f89 */ /* 0x0022a400000e0000 */
.L_x_1995:
[----:B------:R-:W-:Y:S05]  /*12c00*/  BRA.DIV ~URZ, `(.L_x_1939) ;  /* 0x000032d27f007947 */ /* 0x000fea000b800000 */
[----:B----4-:R4:W1:Y:S02]  /*12c10*/  SHFL.IDX PT, R2, R10, 0x2, 0x181f ;  /* 0x00581f000a027f89 */ /* 0x01086400000e0000 */
.L_x_1996:
        /* <DEDUP_REMOVED lines=10> */
[----:B------:R1:W-:Y:S04]  /*12cc0*/  @!P1 ST.E.128 [R8.64], R36 ;  /* 0x0000002408009985 */ /* 0x0003e8000c101d08 */
[----:B------:R1:W-:Y:S02]  /*12cd0*/  @!P0 ST.E.128 [R2.64], R32 ;  /* 0x0000002002008985 */ /* 0x0003e4000c101d08 */
.L_x_1941:
[----:B------:R-:W-:Y:S05]  /*12ce0*/  BSYNC B0 ;  /* 0x0000000000007941 */ /* 0x000fea0003800000 */
.L_x_1940:
[----:B------:R-:W-:Y:S05]  /*12cf0*/  BRA.DIV ~URZ, `(.L_x_1942) ;  /* 0x000032527f007947 */ /* 0x000fea000b800000 */
[----:B-12---:R-:W1:Y:S04]  /*12d00*/  SHFL.IDX PT, R7, R7, 0x3, 0x181f ;  /* 0x00781f0007077f89 */ /* 0x006e6800000e0000 */
[----:B------:R2:W3:Y:S02]  /*12d10*/  SHFL.IDX PT, R5, R10, 0x3, 0x181f ;  /* 0x00781f000a057f89 */ /* 0x0004e400000e0000 */
.L_x_1997:
[----:B------:R-:W-:-:S04]  /*12d20*/  IADD3 R2, R4, 0x60, RZ ;  /* 0x0000006004027810 */ /* 0x000fc80007ffe0ff */
[----:B------:R-:W-:-:S13]  /*12d30*/  ISETP.GE.AND P0, PT, R2, R6, PT ;  /* 0x000000060200720c */ /* 0x000fda0003f06270 */
[----:B------:R-:W-:Y:S05]  /*12d40*/  @P0 BRA `(.L_x_1943) ;  /* 0x0000192000000947 */ /* 0x000fea0003800000 */
[----:B------:R-:W-:-:S13]  /*12d50*/  ISETP.GE.AND P0, PT, R246, c[0x0][0x3c8], PT ;  /* 0x0000f200f6007a0c */ /* 0x000fda0003f06270 */
        /* <DEDUP_REMOVED lines=9> */
.L_x_1930:
        /* <DEDUP_REMOVED lines=34> */
.L_x_1998:
[----:B------:R-:W-:Y:S05]  /*13010*/  BRA.DIV ~URZ, `(.L_x_1945) ;  /* 0x000030627f007947 */ /* 0x000fea000b800000 */
[----:B------:R4:W1:Y:S02]  /*13020*/  SHFL.IDX PT, R0, R29, RZ, 0x1c1f ;  /* 0x001c1fff1d007589 */ /* 0x00086400000e0000 */
.L_x_1999:
        /* <DEDUP_REMOVED lines=98> */
.L_x_1947:
[----:B------:R-:W-:Y:S05]  /*13650*/  BSYNC B0 ;  /* 0x0000000000007941 */ /* 0x000fea0003800000 */
.L_x_1946:
[----:B------:R-:W-:Y:S05]  /*13660*/  BRA.DIV ~URZ, `(.L_x_1948) ;  /* 0x00002a827f007947 */ /* 0x000fea000b800000 */
[----:B---3--:R1:W3:Y:S04]  /*13670*/  SHFL.IDX PT, R4, R28, 0x1, 0x1c1f ;  /* 0x003c1f001c047f89 */ /* 0x0082e800000e0000 */
[----:B------:R1:W2:Y:S02]  /*13680*/  SHFL.IDX PT, R0, R29, 0x1, 0x1c1f ;  /* 0x003c1f001d007f89 */ /* 0x0002a400000e0000 */
.L_x_2000:
        /* <DEDUP_REMOVED lines=69> */
.L_x_1928:
        /* <DEDUP_REMOVED lines=20> */
.L_x_1949:
        /* <DEDUP_REMOVED lines=58> */
.L_x_1951:
[----:B------:R-:W-:Y:S05]  /*13fc0*/  BSYNC B0 ;  /* 0x0000000000007941 */ /* 0x000fea0003800000 */
.L_x_1950:
        /* <DEDUP_REMOVED lines=44> */
.L_x_2001:
[----:B------:R-:W-:Y:S05]  /*14290*/  BRA.DIV ~URZ, `(.L_x_1953) ;  /* 0x00001f927f007947 */ /* 0x000fea000b800000 */
[----:B------:R3:W4:Y:S02]  /*142a0*/  SHFL.IDX PT, R2, R10, RZ, 0x181f ;  /* 0x00181fff0a027589 */ /* 0x00072400000e0000 */
.L_x_2002:
[----:B------:R-:W-:Y:S01]  /*142b0*/  IMAD R7, R19, c[0x0][0x4e8], RZ ;  /* 0x00013a0013077a24 */ /* 0x000fe200078e02ff */
[----:B------:R-:W-:Y:S04]  /*142c0*/  BSSY B0, `(.L_x_1954) ;  /* 0x000000b000007945 */ /* 0x000fe80003800000 */
[----:B------:R-:W-:-:S13]  /*142d0*/  ISETP.GE.AND P0, PT, R8, R7, PT ;  /* 0x000000070800720c */ /* 0x000fda0003f06270 */
[----:B------:R-:W-:Y:S05]  /*142e0*/  @P0 BRA `(.L_x_1955) ;  /* 0x0000008000000947 */ /* 0x000fea0003800000 */
[----:B------:R-:W-:Y:S02]  /*142f0*/  ISETP.GE.AND P1, PT, R246, c[0x0][0x3c8], PT ;  /* 0x0000f200f6007a0c */ /* 0x000fe40003f26270 */
[----:B------:R-:W-:-:S11]  /*14300*/  ISETP.GE.AND P0, PT, R0, c[0x0][0x3c8], PT ;  /* 0x0000f20000007a0c */ /* 0x000fd60003f06270 */
[-C--:B----4-:R-:W-:Y:S02]  /*14310*/  @!P1 LEA R4, P3, R246, R2.reuse, 0x1 ;  /* 0x00000002f6049211 */ /* 0x090fe400078608ff */
[----:B------:R-:W-:Y:S02]  /*14320*/  @!P0 LEA R2, P2, R0, R2, 0x1 ;  /* 0x0000000200028211 */ /* 0x000fe400078408ff */
[-C--:B--2---:R-:W-:Y:S02]  /*14330*/  @!P1 LEA.HI.X R5, R246, R11.reuse, R28, 0x1, P3 ;  /* 0x0000000bf6059211 */ /* 0x084fe400018f0c1c */
[----:B------:R-:W-:-:S03]  /*14340*/  @!P0 LEA.HI.X R3, R0, R11, R29, 0x1, P2 ;  /* 0x0000000b00038211 */ /* 0x000fc600010f0c1d */
[----:B------:R2:W-:Y:S04]  /*14350*/  @!P1 ST.E.128 [R4.64], RZ ;  /* 0x000000ff04009985 */ /* 0x0005e8000c101d08 */
[----:B------:R2:W-:Y:S02]  /*14360*/  @!P0 ST.E.128 [R2.64], RZ ;  /* 0x000000ff02008985 */ /* 0x0005e4000c101d08 */
.L_x_1955:
[----:B------:R-:W-:Y:S05]  /*14370*/  BSYNC B0 ;  /* 0x0000000000007941 */ /* 0x000fea0003800000 */
.L_x_1954:
[----:B------:R-:W-:Y:S05]  /*14380*/  BRA.DIV ~URZ, `(.L_x_1956) ;  /* 0x00001f127f007947 */ /* 0x000fea000b800000 */
[----:B--2---:R2:W1:Y:S04]  /*14390*/  SHFL.IDX PT, R11, R6, 0x1, 0x181f ;  /* 0x00381f00060b7f89 */ /* 0x00446800000e0000 */
[----:B----4-:R2:W4:Y:S02]  /*143a0*/  SHFL.IDX PT, R2, R10, 0x1, 0x181f ;  /* 0x00381f000a027f89 */ /* 0x01052400000e0000 */
.L_x_2003:
        /* <DEDUP_REMOVED lines=10> */
[----:B------:R1:W-:Y:S04]  /*14450*/  @!P1 ST.E.128 [R4.64], RZ ;  /* 0x000000ff04009985 */ /* 0x0003e8000c101d08 */
[----:B------:R1:W-:Y:S02]  /*14460*/  @!P0 ST.E.128 [R2.64], RZ ;  /* 0x000000ff02008985 */ /* 0x0003e4000c101d08 */
.L_x_1958:
[----:B------:R-:W-:Y:S05]  /*14470*/  BSYNC B0 ;  /* 0x0000000000007941 */ /* 0x000fea0003800000 */
.L_x_1957:
[----:B------:R-:W-:Y:S05]  /*14480*/  BRA.DIV ~URZ, `(.L_x_1959) ;  /* 0x00001ee27f007947 */ /* 0x000fea000b800000 */
[----:B-1----:R1:W2:Y:S02]  /*14490*/  SHFL.IDX PT, R11, R6, 0x2, 0x181f ;  /* 0x00581f00060b7f89 */ /* 0x0022a400000e0000 */
.L_x_2004:
[----:B------:R-:W-:Y:S05]  /*144a0*/  BRA.DIV ~URZ, `(.L_x_1960) ;  /* 0x00001f327f007947 */ /* 0x000fea000b800000 */
[----:B----4-:R4:W1:Y:S02]  /*144b0*/  SHFL.IDX PT, R2, R10, 0x2, 0x181f ;  /* 0x00581f000a027f89 */ /* 0x01086400000e0000 */
.L_x_2005:
        /* <DEDUP_REMOVED lines=12> */
.L_x_1962:
[----:B------:R-:W-:Y:S05]  /*14580*/  BSYNC B0 ;  /* 0x0000000000007941 */ /* 0x000fea0003800000 */
.L_x_1961:
[----:B------:R-:W-:Y:S05]  /*14590*/  BRA.DIV ~URZ, `(.L_x_1963) ;  /* 0x00001eb27f007947 */ /* 0x000fea000b800000 */
[----:B-12---:R-:W1:Y:S04]  /*145a0*/  SHFL.IDX PT, R6, R6, 0x3, 0x181f ;  /* 0x00781f0006067f89 */ /* 0x006e6800000e0000 */
[----:B------:R2:W3:Y:S02]  /*145b0*/  SHFL.IDX PT, R2, R10, 0x3, 0x181f ;  /* 0x00781f000a027f89 */ /* 0x0004e400000e0000 */
.L_x_2006:
[----:B------:R-:W-:-:S04]  /*145c0*/  IADD3 R8, R8, 0x60, RZ ;  /* 0x0000006008087810 */ /* 0x000fc80007ffe0ff */
[----:B------:R-:W-:-:S13]  /*145d0*/  ISETP.GE.AND P0, PT, R8, R7, PT ;  /* 0x000000070800720c */ /* 0x000fda0003f06270 */
[----:B------:R-:W-:Y:S05]  /*145e0*/  @P0 BRA `(.L_x_1943) ;  /* 0x0000008000000947 */ /* 0x000fea0003800000 */
[----:B------:R-:W-:Y:S02]  /*145f0*/  ISETP.GE.AND P1, PT, R246, c[0x0][0x3c8], PT ;  /* 0x0000f200f6007a0c */ /* 0x000fe40003f26270 */
[----:B------:R-:W-:-:S11]  /*14600*/  ISETP.GE.AND P0, PT, R0, c[0x0][0x3c8], PT ;  /* 0x0000f20000007a0c */ /* 0x000fd60003f06270 */
[-C--:B---3--:R-:W-:Y:S02]  /*14610*/  @!P1 LEA R4, P3, R246, R2.reuse, 0x1 ;  /* 0x00000002f6049211 */ /* 0x088fe400078608ff */
[----:B------:R-:W-:Y:S02]  /*14620*/  @!P0 LEA R2, P2, R0, R2, 0x1 ;  /* 0x0000000200028211 */ /* 0x000fe400078408ff */
[-C--:B-1----:R-:W-:Y:S02]  /*14630*/  @!P1 LEA.HI.X R5, R246, R6.reuse, R28, 0x1, P3 ;  /* 0x00000006f6059211 */ /* 0x082fe400018f0c1c */
[----:B------:R-:W-:-:S03]  /*14640*/  @!P0 LEA.HI.X R3, R0, R6, R29, 0x1, P2 ;  /* 0x0000000600038211 */ /* 0x000fc600010f0c1d */
[----:B------:R1:W-:Y:S04]  /*14650*/  @!P1 ST.E.128 [R4.64], RZ ;  /* 0x000000ff04009985 */ /* 0x0003e8000c101d08 */
[----:B------:R1:W-:Y:S02]  /*14660*/  @!P0 ST.E.128 [R2.64], RZ ;  /* 0x000000ff02008985 */ /* 0x0003e4000c101d08 */
.L_x_1943:
[----:B------:R-:W-:Y:S05]  /*14670*/  BSYNC B1 ;  /* 0x0000000000017941 */ /* 0x000fea0003800000 */
.L_x_1927:
        /* <DEDUP_REMOVED lines=15> */
.L_x_2007:
[----:B------:R-:W-:Y:S05]  /*14770*/  BRA.DIV ~URZ, `(.L_x_1966) ;  /* 0x00001e127f007947 */ /* 0x000fea000b800000 */
[----:B------:R3:W4:Y:S02]  /*14780*/  SHFL.IDX PT, R8, R62, 0x1, 0x1f ;  /* 0x00201f003e087f89 */ /* 0x00072400000e0000 */
.L_x_2008:
        /* <DEDUP_REMOVED lines=19> */
.L_x_2009:
        /* <DEDUP_REMOVED lines=16> */
.L_x_2010:
[----:B---3--:R-:W-:Y:S01]  /*149c0*/  IMAD R0, R0, c[0x0][0x538], RZ ;  /* 0x00014e0000007a24 */ /* 0x008fe200078e02ff */
[----:B------:R-:W-:Y:S04]  /*149d0*/  BSSY B1, `(.L_x_1969) ;  /* 0x00000ce000017945 */ /* 0x000fe80003800000 */
[----:B----4-:R-:W-:-:S04]  /*149e0*/  IADD3 R8, R0, R8, RZ ;  /* 0x0000000800087210 */ /* 0x010fc80007ffe0ff */
[----:B--2---:R-:W-:-:S13]  /*149f0*/  ISETP.GT.AND P6, PT, R8, R10, PT ;  /* 0x0000000a0800720c */ /* 0x004fda0003fc4270 */
[----:B------:R-:W-:Y:S05]  /*14a00*/  @P6 BRA `(.L_x_1970) ;  /* 0x0000025000006947 */ /* 0x000fea0003800000 */
.L_x_1974:
        /* <DEDUP_REMOVED lines=17> */
.L_x_2011:
        /* <DEDUP_REMOVED lines=16> */
.L_x_2012:
[----:B--2---:R-:W-:-:S05]  /*14c20*/  IMAD R0, R0, c[0x0][0x538], RZ ;  /* 0x00014e0000007a24 */ /* 0x004fca00078e02ff */
[----:B------:R-:W-:-:S04]  /*14c30*/  IADD3 R8, R0, R8, RZ ;  /* 0x0000000800087210 */ /* 0x000fc80007ffe0ff */
[----:B------:R-:W-:-:S13]  /*14c40*/  ISETP.GT.AND P6, PT, R8, R10, PT ;  /* 0x0000000a0800720c */ /* 0x000fda0003fc4270 */
[----:B-1----:R-:W-:Y:S05]  /*14c50*/  @!P6 BRA `(.L_x_1974) ;  /* 0xfffffdb00000e947 */ /* 0x002fea000383ffff */
.L_x_1970:
[----:B------:R-:W-:-:S05]  /*14c60*/  IADD3 R8, -R0, R8, RZ ;  /* 0x0000000800087210 */ /* 0x000fca0007ffe1ff */
[----:B------:R-:W-:-:S05]  /*14c70*/  IMAD R0, R4, c[0x0][0x538], R8 ;  /* 0x00014e0004007a24 */ /* 0x000fca00078e0208 */
[----:B------:R-:W-:Y:S01]  /*14c80*/  ISETP.GT.AND P0, PT, R0, R10, PT ;  /* 0x0000000a0000720c */ /* 0x000fe20003f04270 */
[----:B------:R-:W-:-:S12]  /*14c90*/  BRA.DIV ~URZ, `(.L_x_1975) ;  /* 0x00001d527f007947 */ /* 0x000fd8000b800000 */
[----:B------:R-:W-:-:S03]  /*14ca0*/  VOTE.ANY R12, PT, !P0 ;  /* 0x00000000000c7806 */ /* 0x000fc600040e0100 */
.L_x_2013:
[----:B------:R-:W2:Y:S01]  /*14cb0*/  LDL.LU R2, [R1+0x34] ;  /* 0x0000340001027983 */ /* 0x000ea20000300800 */
[----:B------:R-:W2:Y:S02]  /*14cc0*/  POPC R0, R12 ;  /* 0x0000000c00007309 */ /* 0x000ea40000000000 */
[----:B--2---:R-:W-:-:S05]  /*14cd0*/  IADD3 R2, R0, R2, RZ ;  /* 0x0000000200027210 */ /* 0x004fca0007ffe0ff */
[----:B------:R2:W-:Y:S01]  /*14ce0*/  STL [R1+0x34], R2 ;  /* 0x0000340201007387 */ /* 0x0005e20000100800 */
[----:B------:R-:W-:Y:S05]  /*14cf0*/  BRA.DIV ~URZ, `(.L_x_1976) ;  /* 0x00001d427f007947 */ /* 0x000fea000b800000 */
[----:B------:R3:W4:Y:S04]  /*14d00*/  SHFL.IDX PT, R11, R6, R0, 0x1f ;  /* 0x00001f00060b7589 */ /* 0x00072800000e0000 */
[----:B------:R3:W1:Y:S02]  /*14d10*/  SHFL.IDX PT, R7, R7, R0, 0x1f ;  /* 0x00001f0007077589 */ /* 0x00066400000e0000 */
.L_x_2014:
[----:B------:R-:W-:Y:S01]  /*14d20*/  ISETP.NE.AND P0, PT, R12, RZ, PT ;  /* 0x000000ff0c00720c */ /* 0x000fe20003f05270 */
[----:B------:R-:W-:-:S12]  /*14d30*/  BSSY B0, `(.L_x_1977) ;  /* 0x0000005000007945 */ /* 0x000fd80003800000 */
[----:B------:R-:W-:Y:S05]  /*14d40*/  @!P0 BRA `(.L_x_1978) ;  /* 0x0000003000008947 */ /* 0x000fea0003800000 */
[----:B---3--:R-:W-:Y:S01]  /*14d50*/  IADD3 R0, R0, -0x1, RZ ;  /* 0xffffffff00007810 */ /* 0x008fe20007ffe0ff */
[----:B------:R-:W-:Y:S05]  /*14d60*/  BRA.DIV ~URZ, `(.L_x_1979) ;  /* 0x00001da27f007947 */ /* 0x000fea000b800000 */
[----:B------:R3:W2:Y:S02]  /*14d70*/  SHFL.IDX PT, R13, R4, R0, 0x1f ;  /* 0x00001f00040d7589 */ /* 0x0006a400000e0000 */
.L_x_1978:
[----:B------:R-:W-:Y:S05]  /*14d80*/  BSYNC B0 ;  /* 0x0000000000007941 */ /* 0x000fea0003800000 */
.L_x_1977:
        /* <DEDUP_REMOVED lines=68> */
.L_x_1981:
        /* <DEDUP_REMOVED lines=68> */
.L_x_1982:
[----:B------:R-:W-:Y:S05]  /*15610*/  BSYNC B0 ;  /* 0x0000000000007941 */ /* 0x000fea0003800000 */
.L_x_1980:
[----:B------:R-:W-:-:S04]  /*15620*/  LOP3.LUT R2, RZ, R2, RZ, 0x33, !PT ;  /* 0x00000002ff027212 */ /* 0x000fc800078e33ff */
[----:B-1----:R-:W-:-:S05]  /*15630*/  IADD3 R0, R2, R11, RZ ;  /* 0x0000000b02007210 */ /* 0x002fca0007ffe0ff */
[----:B------:R1:W-:Y:S01]  /*15640*/  STL [R1+0x2c], R0 ;  /* 0x00002c0001007387 */ /* 0x0003e20000100800 */
[----:B------:R-:W-:Y:S05]  /*15650*/  BRA `(.L_x_1983) ;  /* 0x0000005000007947 */ /* 0x000fea0003800000 */
.L_x_1971:
[----:B------:R-:W-:Y:S01]  /*15660*/  MOV R0, c[0x0][0x53c] ;  /* 0x00014f0000007a02 */ /* 0x000fe20000000f00 */
[----:B------:R2:W-:Y:S04]  /*15670*/  STL [R1+0x28], R10 ;  /* 0x0000280a01007387 */ /* 0x0005e80000100800 */
[----:B------:R2:W-:Y:S04]  /*15680*/  STL [R1+0x2c], RZ ;  /* 0x00002cff01007387 */ /* 0x0005e80000100800 */
[----:B------:R2:W-:Y:S04]  /*15690*/  STL [R1+0x30], RZ ;  /* 0x000030ff01007387 */ /* 0x0005e80000100800 */
[----:B------:R2:W-:Y:S02]  /*156a0*/  STL [R1+0x34], R0 ;  /* 0x0000340001007387 */ /* 0x0005e40000100800 */
.L_x_1983:
[----:B------:R-:W-:Y:S05]  /*156b0*/  BSYNC B1 ;  /* 0x0000000000017941 */ /* 0x000fea0003800000 */
.L_x_1969:
        /* <DEDUP_REMOVED lines=9> */
.L_x_1964:
[----:B--2---:R-:W2:Y:S02]  /*15750*/  LDL R0, [R1+0x34] ;  /* 0x0000340001007983 */ /* 0x004ea40000100800 */
[----:B--2---:R-:W-:-:S13]  /*15760*/  ISETP.GE.AND P0, PT, R0, c[0x0][0x53c], PT ;  /* 0x00014f0000007a0c */ /* 0x004fda0003f06270 */
[----:B-1--4-:R-:W-:Y:S01]  /*15770*/  @P0 CALL.REL.NOINC `(.L_x_1984) ;  /* 0x0000001000000944 */ /* 0x012fe20003c00000 */
[----:B------:R-:W-:Y:S05]  /*15780*/  BRA `(.L_x_1985) ;  /* 0xfffec21000007947 */ /* 0x000fea000383ffff */
.L_x_1984:
[----:B------:R-:W-:Y:S05]  /*15790*/  EXIT ;  /* 0x000000000000794d */ /* 0x000fea0003800000 */
.L_x_1857:
[----:B------:R-:W-:Y:S01]  /*157a0*/  IMAD.MOV.U32 R0, RZ, RZ, R5 ;  /* 0x000000ffff007224 */ /* 0x000fe200078e0005 */
[----:B------:R-:W-:Y:S02]  /*157b0*/  MOV R2, 0x1 ;  /* 0x0000000100027802 */ /* 0x000fe40000000f00 */
[----:B------:R-:W-:Y:S02]  /*157c0*/  MOV R3, 0x157e0 ;  /* 0x000157e000037802 */ /* 0x000fe40000000f00 */
[----:B------:R-:W-:Y:S05]  /*157d0*/  CALL.REL.NOINC `($__internal_40_$__cuda_sm70_shflsync_up_p) ;  /* 0x0000144000007944 */ /* 0x000fea0003c00000 */
[----:B------:R-:W-:Y:S01]  /*157e0*/  MOV R0, R4 ;  /* 0x0000000400007202 */ /* 0x000fe20000000f00 */
[----:B------:R-:W-:Y:S05]  /*157f0*/  BRA `(.L_x_1986) ;  /* 0xfffeac8000007947 */ /* 0x000fea000383ffff */
.L_x_1858:
[----:B------:R-:W-:Y:S01]  /*15800*/  IMAD.MOV.U32 R0, RZ, RZ, R5 ;  /* 0x000000ffff007224 */ /* 0x000fe200078e0005 */
[----:B------:R-:W-:Y:S02]  /*15810*/  MOV R2, 0x2 ;  /* 0x0000000200027802 */ /* 0x000fe40000000f00 */
[----:B------:R-:W-:Y:S02]  /*15820*/  MOV R3, 0x15840 ;  /* 0x0001584000037802 */ /* 0x000fe40000000f00 */
[----:B------:R-:W-:Y:S05]  /*15830*/  CALL.REL.NOINC `($__internal_40_$__cuda_sm70_shflsync_up_p) ;  /* 0x000013e000007944 */ /* 0x000fea0003c00000 */
[----:B------:R-:W-:Y:S01]  /*15840*/  SEL R0, R4, RZ, P4 ;  /* 0x000000ff04007207 */ /* 0x000fe20002000000 */
[----:B------:R-:W-:Y:S01]  /*15850*/  IMAD.MOV.U32 R2, RZ, RZ, 0x4 ;  /* 0x00000004ff027424 */ /* 0x000fe200078e00ff */
[----:B------:R-:W-:-:S03]  /*15860*/  MOV R3, 0x15890 ;  /* 0x0001589000037802 */ /* 0x000fc60000000f00 */
[----:B------:R-:W-:Y:S02]  /*15870*/  IMAD.IADD R0, R5, 0x1, R0 ;  /* 0x0000000105007824 */ /* 0x000fe400078e0200 */
        /* <DEDUP_REMOVED lines=13> */
[----:B------:R-:W-:Y:S02]  /*15950*/  MOV R3, 0x1f ;  /* 0x0000001f00037802 */ /* 0x000fe40000000f00 */
[----:B------:R-:W-:Y:S01]  /*15960*/  MOV R2, 0x159a0 ;  /* 0x000159a000027802 */ /* 0x000fe20000000f00 */
[----:B------:R-:W-:-:S04]  /*15970*/  IMAD.IADD R4, R0, 0x1, R4 ;  /* 0x0000000100047824 */ /* 0x000fc800078e0204 */
[----:B------:R-:W-:Y:S02]  /*15980*/  IMAD.MOV.U32 R9, RZ, RZ, R4 ;  /* 0x000000ffff097224 */ /* 0x000fe400078e0004 */
[----:B------:R-:W-:Y:S05]  /*15990*/  CALL.REL.NOINC `($__internal_39_$__cuda_sm70_shflsync_idx_p) ;  /* 0x0000123000007944 */ /* 0x000fea0003c00000 */
[----:B------:R-:W-:Y:S01]  /*159a0*/  MOV R0, R5 ;  /* 0x0000000500007202 */ /* 0x000fe20000000f00 */
[----:B------:R-:W-:Y:S05]  /*159b0*/  BRA `(.L_x_1987) ;  /* 0xfffeabc000007947 */ /* 0x000fea000383ffff */
.L_x_1860:
[----:B------:R-:W-:Y:S02]  /*159c0*/  SEL R0, RZ, 0x1, P0 ;  /* 0x00000001ff007807 */ /* 0x000fe40000000000 */
[----:B------:R-:W-:Y:S02]  /*159d0*/  MOV R2, 0x159f0 ;  /* 0x000159f000027802 */ /* 0x000fe40000000f00 */
[----:B------:R-:W-:Y:S05]  /*159e0*/  CALL.REL.NOINC `($__internal_41_$__cuda_sm70_votesync_ballot) ;  /* 0x000012a000007944 */ /* 0x000fea0003c00000 */
[----:B------:R-:W-:Y:S01]  /*159f0*/  MOV R7, R0 ;  /* 0x0000000000077202 */ /* 0x000fe20000000f00 */
[----:B------:R-:W-:Y:S05]  /*15a00*/  BRA `(.L_x_1988) ;  /* 0xfffeac0000007947 */ /* 0x000fea000383ffff */
.L_x_1861:
[----:B------:R-:W-:Y:S01]  /*15a10*/  IMAD.MOV.U32 R9, RZ, RZ, R10 ;  /* 0x000000ffff097224 */ /* 0x000fe200078e000a */
[----:B------:R-:W-:Y:S01]  /*15a20*/  MOV R5, R0 ;  /* 0x0000000000057202 */ /* 0x000fe20000000f00 */
[----:B------:R-:W-:Y:S01]  /*15a30*/  IMAD.MOV.U32 R3, RZ, RZ, 0x1f ;  /* 0x0000001fff037424 */ /* 0x000fe200078e00ff */
[----:B-1----:R-:W-:Y:S02]  /*15a40*/  MOV R2, 0x15a60 ;  /* 0x00015a6000027802 */ /* 0x002fe40000000f00 */
[----:B------:R-:W-:Y:S05]  /*15a50*/  CALL.REL.NOINC `($__internal_39_$__cuda_sm70_shflsync_idx_p) ;  /* 0x0000117000007944 */ /* 0x000fea0003c00000 */
[----:B------:R-:W-:Y:S01]  /*15a60*/  IMAD.MOV.U32 R12, RZ, RZ, R5 ;  /* 0x000000ffff0c7224 */ /* 0x000fe200078e0005 */
[----:B------:R-:W-:Y:S01]  /*15a70*/  MOV R9, R8 ;  /* 0x0000000800097202 */ /* 0x000fe20000000f00 */
[----:B------:R-:W-:Y:S01]  /*15a80*/  IMAD.MOV.U32 R6, RZ, RZ, RZ ;  /* 0x000000ffff067224 */ /* 0x000fe200078e00ff */
[----:B------:R-:W-:Y:S01]  /*15a90*/  MOV R5, R0 ;  /* 0x0000000000057202 */ /* 0x000fe20000000f00 */
[----:B------:R-:W-:Y:S01]  /*15aa0*/  IMAD.MOV.U32 R3, RZ, RZ, 0x1f ;  /* 0x0000001fff037424 */ /* 0x000fe200078e00ff */
[----:B------:R-:W-:-:S02]  /*15ab0*/  MOV R2, 0x15ad0 ;  /* 0x00015ad000027802 */ /* 0x000fc40000000f00 */
[----:B------:R-:W-:Y:S05]  /*15ac0*/  CALL.REL.NOINC `($__internal_39_$__cuda_sm70_shflsync_idx_p) ;  /* 0x0000110000007944 */ /* 0x000fea0003c00000 */
[----:B------:R-:W-:Y:S01]  /*15ad0*/  MOV R10, R5 ;  /* 0x00000005000a7202 */ /* 0x000fe20000000f00 */
[----:B------:R-:W-:Y:S05]  /*15ae0*/  BRA `(.L_x_1989) ;  /* 0xfffeab9000007947 */ /* 0x000fea000383ffff */
.L_x_1864:
[----:B------:R-:W-:Y:S01]  /*15af0*/  IMAD.MOV.U32 R9, RZ, RZ, R4 ;  /* 0x000000ffff097224 */ /* 0x000fe200078e0004 */
[----:B------:R-:W-:-:S02]  /*15b00*/  MOV R3, 0x1f ;  /* 0x0000001f00037802 */ /* 0x000fc40000000f00 */
[----:B-1----:R-:W-:Y:S02]  /*15b10*/  MOV R2, 0x15b30 ;  /* 0x00015b3000027802 */ /* 0x002fe40000000f00 */
[----:B--234-:R-:W-:Y:S05]  /*15b20*/  CALL.REL.NOINC `($__internal_39_$__cuda_sm70_shflsync_idx_p) ;  /* 0x000010a000007944 */ /* 0x01cfea0003c00000 */
[----:B------:R-:W-:Y:S01]  /*15b30*/  MOV R6, R5 ;  /* 0x0000000500067202 */ /* 0x000fe20000000f00 */
[----:B------:R-:W-:Y:S05]  /*15b40*/  BRA `(.L_x_1863) ;  /* 0xfffeab9000007947 */ /* 0x000fea000383ffff */
.L_x_1923:
[----:B-12---:R1:W5:Y:S01]  /*15b50*/  LDL R2, [R1] ;  /* 0x0000000001027983 */ /* 0x0063620000100800 */
[----:B------:R-:W-:Y:S02]  /*15b60*/  MOV R6, 0x2 ;  /* 0x0000000200067802 */ /* 0x000fe40000000f00 */
[----:B------:R-:W-:Y:S02]  /*15b70*/  MOV R3, 0x15b90 ;  /* 0x00015b9000037802 */ /* 0x000fe40000000f00 */
[----:B-1---5:R-:W-:Y:S05]  /*15b80*/  CALL.REL.NOINC `($__internal_38_$__cuda_sm70_shflsync_bfly_p) ;  /* 0x00000ff000007944 */ /* 0x022fea0003c00000 */
[----:B------:R-:W-:Y:S01]  /*15b90*/  MOV R0, R6 ;  /* 0x0000000600007202 */ /* 0x000fe20000000f00 */
[----:B------:R-:W-:Y:S05]  /*15ba0*/  BRA `(.L_x_1990) ;  /* 0xffffb96000007947 */ /* 0x000fea000383ffff */
.L_x_1924:
[----:B------:R-:W-:Y:S01]  /*15bb0*/  IMAD.MOV.U32 R2, RZ, RZ, R0 ;  /* 0x000000ffff027224 */ /* 0x000fe200078e0000 */
[----:B------:R-:W-:Y:S02]  /*15bc0*/  MOV R6, 0x1 ;  /* 0x0000000100067802 */ /* 0x000fe40000000f00 */
[----:B------:R-:W-:Y:S02]  /*15bd0*/  MOV R3, 0x15bf0 ;  /* 0x00015bf000037802 */ /* 0x000fe40000000f00 */
[----:B------:R-:W-:Y:S05]  /*15be0*/  CALL.REL.NOINC `($__internal_38_$__cuda_sm70_shflsync_bfly_p) ;  /* 0x00000f9000007944 */ /* 0x000fea0003c00000 */
[----:B------:R1:W5:Y:S01]  /*15bf0*/  LDL R2, [R1+0x4] ;  /* 0x0000040001027983 */ /* 0x0003620000100800 */
[----:B------:R-:W-:Y:S01]  /*15c00*/  FADD.FTZ R0, R0, R6 ;  /* 0x0000000600007221 */ /* 0x000fe20000010000 */
[----:B------:R-:W-:-:S02]  /*15c10*/  MOV R6, 0x2 ;  /* 0x0000000200067802 */ /* 0x000fc40000000f00 */
[----:B------:R-:W-:Y:S02]  /*15c20*/  MOV R3, 0x15c40 ;  /* 0x00015c4000037802 */ /* 0x000fe40000000f00 */
[----:B-1---5:R-:W-:Y:S05]  /*15c30*/  CALL.REL.NOINC `($__internal_38_$__cuda_sm70_shflsync_bfly_p) ;  /* 0x00000f4000007944 */ /* 0x022fea0003c00000 */
[----:B------:R-:W2:Y:S01]  /*15c40*/  LDL.LU R2, [R1+0x4] ;  /* 0x0000040001027983 */ /* 0x000ea20000300800 */
[----:B------:R-:W-:Y:S01]  /*15c50*/  MOV R3, 0x15ca0 ;  /* 0x00015ca000037802 */ /* 0x000fe20000000f00 */
[----:B--2---:R-:W-:Y:S01]  /*15c60*/  FADD.FTZ R5, R2, R6 ;  /* 0x0000000602057221 */ /* 0x004fe20000010000 */
[----:B------:R-:W-:-:S04]  /*15c70*/  MOV R6, 0x1 ;  /* 0x0000000100067802 */ /* 0x000fc80000000f00 */
[----:B------:R-:W-:Y:S02]  /*15c80*/  MOV R2, R5 ;  /* 0x0000000500027202 */ /* 0x000fe40000000f00 */
[----:B------:R-:W-:Y:S05]  /*15c90*/  CALL.REL.NOINC `($__internal_38_$__cuda_sm70_shflsync_bfly_p) ;  /* 0x00000ee000007944 */ /* 0x000fea0003c00000 */
[----:B------:R-:W-:Y:S01]  /*15ca0*/  MOV R3, R6 ;  /* 0x0000000600037202 */ /* 0x000fe20000000f00 */
[----:B------:R-:W-:Y:S05]  /*15cb0*/  BRA `(.L_x_1991) ;  /* 0xffffb8e000007947 */ /* 0x000fea000383ffff */
.L_x_1931:
[----:B-1234-:R-:W-:Y:S01]  /*15cc0*/  IMAD.MOV.U32 R9, RZ, RZ, R7 ;  /* 0x000000ffff097224 */ /* 0x01efe200078e0007 */
[----:B------:R-:W-:Y:S01]  /*15cd0*/  MOV R5, RZ ;  /* 0x000000ff00057202 */ /* 0x000fe20000000f00 */
[----:B------:R-:W-:Y:S01]  /*15ce0*/  IMAD.MOV.U32 R3, RZ, RZ, 0x181f ;  /* 0x0000181fff037424 */ /* 0x000fe200078e00ff */
[----:B------:R-:W-:Y:S02]  /*15cf0*/  MOV R2, 0x15d10 ;  /* 0x00015d1000027802 */ /* 0x000fe40000000f00 */
[----:B------:R-:W-:Y:S05]  /*15d00*/  CALL.REL.NOINC `($__internal_39_$__cuda_sm70_shflsync_idx_p) ;  /* 0x00000ec000007944 */ /* 0x000fea0003c00000 */
[----:B------:R-:W-:Y:S01]  /*15d10*/  MOV R11, R5 ;  /* 0x00000005000b7202 */ /* 0x000fe20000000f00 */
[----:B------:R-:W-:Y:S05]  /*15d20*/  BRA `(.L_x_1992) ;  /* 0xffffccd000007947 */ /* 0x000fea000383ffff */
.L_x_1932:
[----:B------:R-:W-:Y:S01]  /*15d30*/  IMAD.MOV.U32 R9, RZ, RZ, R10 ;  /* 0x000000ffff097224 */ /* 0x000fe200078e000a */
[----:B------:R-:W-:Y:S01]  /*15d40*/  MOV R5, RZ ;  /* 0x000000ff00057202 */ /* 0x000fe20000000f00 */
[----:B------:R-:W-:Y:S01]  /*15d50*/  IMAD.MOV.U32 R3, RZ, RZ, 0x181f ;  /* 0x0000181fff037424 */ /* 0x000fe200078e00ff */
[----:B------:R-:W-:Y:S02]  /*15d60*/  MOV R2, 0x15d80 ;  /* 0x00015d8000027802 */ /* 0x000fe40000000f00 */
[----:B-12---:R-:W-:Y:S05]  /*15d70*/  CALL.REL.NOINC `($__internal_39_$__cuda_sm70_shflsync_idx_p) ;  /* 0x00000e5000007944 */ /* 0x006fea0003c00000 */
[----:B------:R-:W-:Y:S01]  /*15d80*/  MOV R2, R5 ;  /* 0x0000000500027202 */ /* 0x000fe20000000f00 */
[----:B------:R-:W-:Y:S05]  /*15d90*/  BRA `(.L_x_1993) ;  /* 0xffffcc8000007947 */ /* 0x000fea000383ffff */
.L_x_1935:
[----:B--2---:R-:W-:Y:S01]  /*15da0*/  IMAD.MOV.U32 R9, RZ, RZ, R7 ;  /* 0x000000ffff097224 */ /* 0x004fe200078e0007 */
[----:B------:R-:W-:Y:S01]  /*15db0*/  MOV R5, 0x1 ;  /* 0x0000000100057802 */ /* 0x000fe20000000f00 */
[----:B------:R-:W-:Y:S01]  /*15dc0*/  IMAD.MOV.U32 R3, RZ, RZ, 0x181f ;  /* 0x0000181fff037424 */ /* 0x000fe200078e00ff */
[----:B----4-:R-:W-:-:S02]  /*15dd0*/  MOV R2, 0x15df0 ;  /* 0x00015df000027802 */ /* 0x010fc40000000f00 */
[----:B-1-3--:R-:W-:Y:S05]  /*15de0*/  CALL.REL.NOINC `($__internal_39_$__cuda_sm70_shflsync_idx_p) ;  /* 0x00000de000007944 */ /* 0x00afea0003c00000 */
[----:B------:R-:W-:Y:S01]  /*15df0*/  IMAD.MOV.U32 R11, RZ, RZ, R5 ;  /* 0x000000ffff0b7224 */ /* 0x000fe200078e0005 */
[----:B------:R-:W-:Y:S01]  /*15e00*/  MOV R5, 0x1 ;  /* 0x0000000100057802 */ /* 0x000fe20000000f00 */
[----:B------:R-:W-:Y:S01]  /*15e10*/  IMAD.MOV.U32 R9, RZ, RZ, R10 ;  /* 0x000000ffff097224 */ /* 0x000fe200078e000a */
[----:B------:R-:W-:-:S02]  /*15e20*/  MOV R3, 0x181f ;  /* 0x0000181f00037802 */ /* 0x000fc40000000f00 */
[----:B------:R-:W-:Y:S02]  /*15e30*/  MOV R2, 0x15e50 ;  /* 0x00015e5000027802 */ /* 0x000fe40000000f00 */
[----:B------:R-:W-:Y:S05]  /*15e40*/  CALL.REL.NOINC `($__internal_39_$__cuda_sm70_shflsync_idx_p) ;  /* 0x00000d8000007944 */ /* 0x000fea0003c00000 */
[----:B------:R-:W-:Y:S01]  /*15e50*/  MOV R2, R5 ;  /* 0x0000000500027202 */ /* 0x000fe20000000f00 */
[----:B------:R-:W-:Y:S05]  /*15e60*/  BRA `(.L_x_1994) ;  /* 0xffffcca000007947 */ /* 0x000fea000383ffff */
.L_x_1938:
[----:B-1----:R-:W-:Y:S01]  /*15e70*/  IMAD.MOV.U32 R9, RZ, RZ, R7 ;  /* 0x000000ffff097224 */ /* 0x002fe200078e0007 */
[----:B------:R-:W-:Y:S01]  /*15e80*/  MOV R5, 0x2 ;  /* 0x0000000200057802 */ /* 0x000fe20000000f00 */
[----:B------:R-:W-:Y:S01]  /*15e90*/  IMAD.MOV.U32 R3, RZ, RZ, 0x181f ;  /* 0x0000181fff037424 */ /* 0x000fe200078e00ff */
[----:B----4-:R-:W-:Y:S02]  /*15ea0*/  MOV R2, 0x15ec0 ;  /* 0x00015ec000027802 */ /* 0x010fe40000000f00 */
[----:B--23--:R-:W-:Y:S05]  /*15eb0*/  CALL.REL.NOINC `($__internal_39_$__cuda_sm70_shflsync_idx_p) ;  /* 0x00000d1000007944 */ /* 0x00cfea0003c00000 */
[----:B------:R-:W-:Y:S01]  /*15ec0*/  MOV R11, R5 ;  /* 0x00000005000b7202 */ /* 0x000fe20000000f00 */
[----:B------:R-:W-:Y:S05]  /*15ed0*/  BRA `(.L_x_1995) ;  /* 0xffffcd2000007947 */ /* 0x000fea000383ffff */
.L_x_1939:
[----:B------:R-:W-:Y:S01]  /*15ee0*/  IMAD.MOV.U32 R9, RZ, RZ, R10 ;  /* 0x000000ffff097224 */ /* 0x000fe200078e000a */
[----:B------:R-:W-:Y:S01]  /*15ef0*/  MOV R5, 0x2 ;  /* 0x0000000200057802 */ /* 0x000fe20000000f00 */
[----:B------:R-:W-:Y:S01]  /*15f00*/  IMAD.MOV.U32 R3, RZ, RZ, 0x181f ;  /* 0x0000181fff037424 */ /* 0x000fe200078e00ff */
[----:B----4-:R-:W-:Y:S02]  /*15f10*/  MOV R2, 0x15f30 ;  /* 0x00015f3000027802 */ /* 0x010fe40000000f00 */
[----:B-123--:R-:W-:Y:S05]  /*15f20*/  CALL.REL.NOINC `($__internal_39_$__cuda_sm70_shflsync_idx_p) ;  /* 0x00000ca000007944 */ /* 0x00efea0003c00000 */
[----:B------:R-:W-:Y:S01]  /*15f30*/  MOV R2, R5 ;  /* 0x0000000500027202 */ /* 0x000fe20000000f00 */
[----:B------:R-:W-:Y:S05]  /*15f40*/  BRA `(.L_x_1996) ;  /* 0xffffccd000007947 */ /* 0x000fea000383ffff */
.L_x_1942:
[----:B-1----:R-:W-:Y:S01]  /*15f50*/  IMAD.MOV.U32 R9, RZ, RZ, R7 ;  /* 0x000000ffff097224 */ /* 0x002fe200078e0007 */
[----:B------:R-:W-:Y:S01]  /*15f60*/  MOV R5, 0x3 ;  /* 0x0000000300057802 */ /* 0x000fe20000000f00 */
[----:B------:R-:W-:Y:S01]  /*15f70*/  IMAD.MOV.U32 R3, RZ, RZ, 0x181f ;  /* 0x0000181fff037424 */ /* 0x000fe200078e00ff */
[----:B------:R-:W-:-:S02]  /*15f80*/  MOV R2, 0x15fa0 ;  /* 0x00015fa000027802 */ /* 0x000fc40000000f00 */
[----:B--234-:R-:W-:Y:S05]  /*15f90*/  CALL.REL.NOINC `($__internal_39_$__cuda_sm70_shflsync_idx_p) ;  /* 0x00000c3000007944 */ /* 0x01cfea0003c00000 */
[----:B------:R-:W-:Y:S01]  /*15fa0*/  IMAD.MOV.U32 R7, RZ, RZ, R5 ;  /* 0x000000ffff077224 */ /* 0x000fe200078e0005 */
[----:B------:R-:W-:Y:S01]  /*15fb0*/  MOV R5, 0x3 ;  /* 0x0000000300057802 */ /* 0x000fe20000000f00 */
[----:B------:R-:W-:Y:S01]  /*15fc0*/  IMAD.MOV.U32 R9, RZ, RZ, R10 ;  /* 0x000000ffff097224 */ /* 0x000fe200078e000a */
[----:B------:R-:W-:-:S02]  /*15fd0*/  MOV R3, 0x181f ;  /* 0x0000181f00037802 */ /* 0x000fc40000000f00 */
[----:B------:R-:W-:Y:S02]  /*15fe0*/  MOV R2, 0x16000 ;  /* 0x0001600000027802 */ /* 0x000fe40000000f00 */
[----:B------:R-:W-:Y:S05]  /*15ff0*/  CALL.REL.NOINC `($__internal_39_$__cuda_sm70_shflsync_idx_p) ;  /* 0x00000bd000007944 */ /* 0x000fea0003c00000 */
[----:B------:R-:W-:Y:S05]  /*16000*/  BRA `(.L_x_1997) ;  /* 0xffffcd1000007947 */ /* 0x000fea000383ffff */
.L_x_1944:
[----:B------:R-:W-:Y:S01]  /*16010*/  IMAD.MOV.U32 R9, RZ, RZ, R28 ;  /* 0x000000ffff097224 */ /* 0x000fe200078e001c */
[----:B------:R-:W-:Y:S01]  /*16020*/  MOV R5, RZ ;  /* 0x000000ff00057202 */ /* 0x000fe20000000f00 */
[----:B------:R-:W-:Y:S01]  /*16030*/  IMAD.MOV.U32 R3, RZ, RZ, 0x1c1f ;  /* 0x00001c1fff037424 */ /* 0x000fe200078e00ff */
[----:B------:R-:W-:Y:S02]  /*16040*/  MOV R2, 0x16060 ;  /* 0x0001606000027802 */ /* 0x000fe40000000f00 */
[----:B-1----:R-:W-:Y:S05]  /*16050*/  CALL.REL.NOINC `($__internal_39_$__cuda_sm70_shflsync_idx_p) ;  /* 0x00000b7000007944 */ /* 0x002fea0003c00000 */
[----:B------:R-:W-:Y:S01]  /*16060*/  MOV R4, R5 ;  /* 0x0000000500047202 */ /* 0x000fe20000000f00 */
[----:B------:R-:W-:Y:S05]  /*16070*/  BRA `(.L_x_1998) ;  /* 0xffffcf9000007947 */ /* 0x000fea000383ffff */
.L_x_1945:
[----:B------:R-:W-:Y:S01]  /*16080*/  IMAD.MOV.U32 R9, RZ, RZ, R29 ;  /* 0x000000ffff097224 */ /* 0x000fe200078e001d */
[----:B------:R-:W-:Y:S01]  /*16090*/  MOV R5, RZ ;  /* 0x000000ff00057202 */ /* 0x000fe20000000f00 */
[----:B------:R-:W-:Y:S01]  /*160a0*/  IMAD.MOV.U32 R3, RZ, RZ, 0x1c1f ;  /* 0x00001c1fff037424 */ /* 0x000fe200078e00ff */
[----:B------:R-:W-:Y:S02]  /*160b0*/  MOV R2, 0x160d0 ;  /* 0x000160d000027802 */ /* 0x000fe40000000f00 */
[----:B-123--:R-:W-:Y:S05]  /*160c0*/  CALL.REL.NOINC `($__internal_39_$__cuda_sm70_shflsync_idx_p) ;  /* 0x00000b0000007944 */ /* 0x00efea0003c00000 */
[----:B------:R-:W-:Y:S01]  /*160d0*/  MOV R0, R5 ;  /* 0x0000000500007202 */ /* 0x000fe20000000f00 */
[----:B------:R-:W-:Y:S05]  /*160e0*/  BRA `(.L_x_1999) ;  /* 0xffffcf4000007947 */ /* 0x000fea000383ffff */
.L_x_1948:
[----:B------:R-:W-:Y:S01]  /*160f0*/  IMAD.MOV.U32 R9, RZ, RZ, R28 ;  /* 0x000000ffff097224 */ /* 0x000fe200078e001c */
[----:B------:R-:W-:Y:S01]  /*16100*/  MOV R5, 0x1 ;  /* 0x0000000100057802 */ /* 0x000fe20000000f00 */
[----:B---3--:R-:W-:Y:S01]  /*16110*/  IMAD.MOV.U32 R3, RZ, RZ, 0x1c1f ;  /* 0x00001c1fff037424 */ /* 0x008fe200078e00ff */
[----:B------:R-:W-:-:S02]  /*16120*/  MOV R2, 0x16140 ;  /* 0x0001614000027802 */ /* 0x000fc40000000f00 */
[----:B--2-4-:R-:W-:Y:S05]  /*16130*/  CALL.REL.NOINC `($__internal_39_$__cuda_sm70_shflsync_idx_p) ;  /* 0x00000a9000007944 */ /* 0x014fea0003c00000 */
        /* <DEDUP_REMOVED lines=8> */
.L_x_1952:
[----:B------:R-:W-:Y:S01]  /*161c0*/  IMAD.MOV.U32 R9, RZ, RZ, R6 ;  /* 0x000000ffff097224 */ /* 0x000fe200078e0006 */
[----:B------:R-:W-:Y:S01]  /*161d0*/  MOV R5, RZ ;  /* 0x000000ff00057202 */ /* 0x000fe20000000f00 */
[----:B------:R-:W-:Y:S01]  /*161e0*/  IMAD.MOV.U32 R3, RZ, RZ, 0x181f ;  /* 0x0000181fff037424 */ /* 0x000fe200078e00ff */
[----:B------:R-:W-:Y:S02]  /*161f0*/  MOV R2, 0x16210 ;  /* 0x0001621000027802 */ /* 0x000fe40000000f00 */
[----:B------:R-:W-:Y:S05]  /*16200*/  CALL.REL.NOINC `($__internal_39_$__cuda_sm70_shflsync_idx_p) ;  /* 0x000009c000007944 */ /* 0x000fea0003c00000 */
[----:B------:R-:W-:Y:S01]  /*16210*/  MOV R11, R5 ;  /* 0x00000005000b7202 */ /* 0x000fe20000000f00 */
[----:B------:R-:W-:Y:S05]  /*16220*/  BRA `(.L_x_2001) ;  /* 0xffffe06000007947 */ /* 0x000fea000383ffff */
.L_x_1953:
[----:B------:R-:W-:Y:S01]  /*16230*/  IMAD.MOV.U32 R9, RZ, RZ, R10 ;  /* 0x000000ffff097224 */ /* 0x000fe200078e000a */
[----:B------:R-:W-:Y:S01]  /*16240*/  MOV R5, RZ ;  /* 0x000000ff00057202 */ /* 0x000fe20000000f00 */
[----:B------:R-:W-:Y:S01]  /*16250*/  IMAD.MOV.U32 R3, RZ, RZ, 0x181f ;  /* 0x0000181fff037424 */ /* 0x000fe200078e00ff */
[----:B------:R-:W-:Y:S02]  /*16260*/  MOV R2, 0x16280 ;  /* 0x0001628000027802 */ /* 0x000fe40000000f00 */
[----:B-12---:R-:W-:Y:S05]  /*16270*/  CALL.REL.NOINC `($__internal_39_$__cuda_sm70_shflsync_idx_p) ;  /* 0x0000095000007944 */ /* 0x006fea0003c00000 */
[----:B------:R-:W-:Y:S01]  /*16280*/  MOV R2, R5 ;  /* 0x0000000500027202 */ /* 0x000fe20000000f00 */
[----:B------:R-:W-:Y:S05]  /*16290*/  BRA `(.L_x_2002) ;  /* 0xffffe01000007947 */ /* 0x000fea000383ffff */
.L_x_1956:
[----:B------:R-:W-:Y:S01]  /*162a0*/  IMAD.MOV.U32 R9, RZ, RZ, R6 ;  /* 0x000000ffff097224 */ /* 0x000fe200078e0006 */
[----:B--2---:R-:W-:Y:S01]  /*162b0*/  MOV R5, 0x1 ;  /* 0x0000000100057802 */ /* 0x004fe20000000f00 */
        /* <DEDUP_REMOVED lines=11> */
.L_x_1959:
[----:B------:R-:W-:Y:S01]  /*16370*/  IMAD.MOV.U32 R9, RZ, RZ, R6 ;  /* 0x000000ffff097224 */ /* 0x000fe200078e0006 */
[----:B-1----:R-:W-:Y:S01]  /*16380*/  MOV R5, 0x2 ;  /* 0x0000000200057802 */ /* 0x002fe20000000f00 */
[----:B------:R-:W-:Y:S01]  /*16390*/  IMAD.MOV.U32 R3, RZ, RZ, 0x181f ;  /* 0x0000181fff037424 */ /* 0x000fe200078e00ff */
[----:B----4-:R-:W-:Y:S02]  /*163a0*/  MOV R2, 0x163c0 ;  /* 0x000163c000027802 */ /* 0x010fe40000000f00 */
[----:B--23--:R-:W-:Y:S05]  /*163b0*/  CALL.REL.NOINC `($__internal_39_$__cuda_sm70_shflsync_idx_p) ;  /* 0x0000081000007944 */ /* 0x00cfea0003c00000 */
[----:B------:R-:W-:Y:S01]  /*163c0*/  MOV R11, R5 ;  /* 0x00000005000b7202 */ /* 0x000fe20000000f00 */
[----:B------:R-:W-:Y:S05]  /*163d0*/  BRA `(.L_x_2004) ;  /* 0xffffe0c000007947 */ /* 0x000fea000383ffff */
.L_x_1960:
[----:B------:R-:W-:Y:S01]  /*163e0*/  IMAD.MOV.U32 R9, RZ, RZ, R10 ;  /* 0x000000ffff097224 */ /* 0x000fe200078e000a */
[----:B------:R-:W-:Y:S01]  /*163f0*/  MOV R5, 0x2 ;  /* 0x0000000200057802 */ /* 0x000fe20000000f00 */
[----:B------:R-:W-:Y:S01]  /*16400*/  IMAD.MOV.U32 R3, RZ, RZ, 0x181f ;  /* 0x0000181fff037424 */ /* 0x000fe200078e00ff */
[----:B----4-:R-:W-:Y:S02]  /*16410*/  MOV R2, 0x16430 ;  /* 0x0001643000027802 */ /* 0x010fe40000000f00 */
[----:B-123--:R-:W-:Y:S05]  /*16420*/  CALL.REL.NOINC `($__internal_39_$__cuda_sm70_shflsync_idx_p) ;  /* 0x000007a000007944 */ /* 0x00efea0003c00000 */
[----:B------:R-:W-:Y:S01]  /*16430*/  MOV R2, R5 ;  /* 0x0000000500027202 */ /* 0x000fe20000000f00 */
[----:B------:R-:W-:Y:S05]  /*16440*/  BRA `(.L_x_2005) ;  /* 0xffffe07000007947 */ /* 0x000fea000383ffff */
.L_x_1963:
[----:B------:R-:W-:Y:S01]  /*16450*/  IMAD.MOV.U32 R9, RZ, RZ, R6 ;  /* 0x000000ffff097224 */ /* 0x000fe200078e0006 */
[----:B-1----:R-:W-:Y:S01]  /*16460*/  MOV R5, 0x3 ;  /* 0x0000000300057802 */ /* 0x002fe20000000f00 */
        /* <DEDUP_REMOVED lines=11> */
.L_x_1965:
[----:B------:R-:W-:Y:S01]  /*16520*/  IMAD.MOV.U32 R9, RZ, RZ, R62 ;  /* 0x000000ffff097224 */ /* 0x000fe200078e003e */
[----:B------:R-:W-:Y:S01]  /*16530*/  MOV R5, RZ ;  /* 0x000000ff00057202 */ /* 0x000fe20000000f00 */
[----:B------:R-:W-:Y:S01]  /*16540*/  IMAD.MOV.U32 R3, RZ, RZ, 0x1f ;  /* 0x0000001fff037424 */ /* 0x000fe200078e00ff */
[----:B------:R-:W-:Y:S02]  /*16550*/  MOV R2, 0x16570 ;  /* 0x0001657000027802 */ /* 0x000fe40000000f00 */
[----:B----4-:R-:W-:Y:S05]  /*16560*/  CALL.REL.NOINC `($__internal_39_$__cuda_sm70_shflsync_idx_p) ;  /* 0x0000066000007944 */ /* 0x010fea0003c00000 */
[----:B------:R-:W-:Y:S01]  /*16570*/  MOV R10, R5 ;  /* 0x00000005000a7202 */ /* 0x000fe20000000f00 */
[----:B------:R-:W-:Y:S05]  /*16580*/  BRA `(.L_x_2007) ;  /* 0xffffe1e000007947 */ /* 0x000fea000383ffff */
.L_x_1966:
[----:B------:R-:W-:Y:S01]  /*16590*/  IMAD.MOV.U32 R9, RZ, RZ, R62 ;  /* 0x000000ffff097224 */ /* 0x000fe200078e003e */
[----:B------:R-:W-:Y:S01]  /*165a0*/  MOV R5, 0x1 ;  /* 0x0000000100057802 */ /* 0x000fe20000000f00 */
[----:B------:R-:W-:Y:S01]  /*165b0*/  IMAD.MOV.U32 R3, RZ, RZ, 0x1f ;  /* 0x0000001fff037424 */ /* 0x000fe200078e00ff */
[----:B------:R-:W-:Y:S02]  /*165c0*/  MOV R2, 0x165e0 ;  /* 0x000165e000027802 */ /* 0x000fe40000000f00 */
[----:B-12---:R-:W-:Y:S05]  /*165d0*/  CALL.REL.NOINC `($__internal_39_$__cuda_sm70_shflsync_idx_p) ;  /* 0x000005f000007944 */ /* 0x006fea0003c00000 */
[----:B------:R-:W-:Y:S01]  /*165e0*/  MOV R8, R5 ;  /* 0x0000000500087202 */ /* 0x000fe20000000f00 */
[----:B------:R-:W-:Y:S05]  /*165f0*/  BRA `(.L_x_2008) ;  /* 0xffffe19000007947 */ /* 0x000fea000383ffff */
.L_x_1967:
[----:B------:R-:W-:Y:S02]  /*16600*/  MOV R2, 0x1 ;  /* 0x0000000100027802 */ /* 0x000fe40000000f00 */
[----:B------:R-:W-:-:S02]  /*16610*/  MOV R3, 0x16630 ;  /* 0x0001663000037802 */ /* 0x000fc40000000f00 */
[----:B-1234-:R-:W-:Y:S05]  /*16620*/  CALL.REL.NOINC `($__internal_40_$__cuda_sm70_shflsync_up_p) ;  /* 0x000005f000007944 */ /* 0x01efea0003c00000 */
[----:B------:R-:W-:Y:S05]  /*16630*/  BRA `(.L_x_2009) ;  /* 0xffffe28000007947 */ /* 0x000fea000383ffff */
.L_x_1968:
[----:B------:R-:W-:Y:S02]  /*16640*/  MOV R2, 0x2 ;  /* 0x0000000200027802 */ /* 0x000fe40000000f00 */
[----:B------:R-:W-:-:S02]  /*16650*/  MOV R3, 0x16670 ;  /* 0x0001667000037802 */ /* 0x000fc40000000f00 */
[----:B--2-4-:R-:W-:Y:S05]  /*16660*/  CALL.REL.NOINC `($__internal_40_$__cuda_sm70_shflsync_up_p) ;  /* 0x000005b000007944 */ /* 0x014fea0003c00000 */
[----:B------:R-:W-:Y:S01]  /*16670*/  SEL R3, R4, RZ, P1 ;  /* 0x000000ff04037207 */ /* 0x000fe20000800000 */
[----:B------:R-:W-:-:S04]  /*16680*/  IMAD.MOV.U32 R2, RZ, RZ, 0x4 ;  /* 0x00000004ff027424 */ /* 0x000fc800078e00ff */
[----:B------:R-:W-:Y:S01]  /*16690*/  IMAD.IADD R0, R0, 0x1, R3 ;  /* 0x0000000100007824 */ /* 0x000fe200078e0203 */
        /* <DEDUP_REMOVED lines=21> */
.L_x_1972:
[----:B------:R-:W-:Y:S02]  /*167f0*/  MOV R2, 0x1 ;  /* 0x0000000100027802 */ /* 0x000fe40000000f00 */
[----:B------:R-:W-:Y:S02]  /*16800*/  MOV R3, 0x16820 ;  /* 0x0001682000037802 */ /* 0x000fe40000000f00 */
[----:B------:R-:W-:Y:S05]  /*16810*/  CALL.REL.NOINC `($__internal_40_$__cuda_sm70_shflsync_up_p) ;  /* 0x0000040000007944 */ /* 0x000fea0003c00000 */
[----:B------:R-:W-:Y:S01]  /*16820*/  MOV R2, R4 ;  /* 0x0000000400027202 */ /* 0x000fe20000000f00 */
[----:B------:R-:W-:Y:S05]  /*16830*/  BRA `(.L_x_2011) ;  /* 0xffffe2e000007947 */ /* 0x000fea000383ffff */
.L_x_1973:
        /* <DEDUP_REMOVED lines=27> */
.L_x_1975:
[----:B------:R-:W-:Y:S02]  /*169f0*/  SEL R0, RZ, 0x1, P0 ;  /* 0x00000001ff007807 */ /* 0x000fe40000000000 */
[----:B------:R-:W-:Y:S02]  /*16a00*/  MOV R2, 0x16a20 ;  /* 0x00016a2000027802 */ /* 0x000fe40000000f00 */
[----:B-1----:R-:W-:Y:S05]  /*16a10*/  CALL.REL.NOINC `($__internal_41_$__cuda_sm70_votesync_ballot) ;  /* 0x0000027000007944 */ /* 0x002fea0003c00000 */
[----:B------:R-:W-:Y:S01]  /*16a20*/  MOV R12, R0 ;  /* 0x00000000000c7202 */ /* 0x000fe20000000f00 */
[----:B------:R-:W-:Y:S05]  /*16a30*/  BRA `(.L_x_2013) ;  /* 0xffffe27000007947 */ /* 0x000fea000383ffff */
.L_x_1976:
[----:B------:R-:W-:Y:S01]  /*16a40*/  IMAD.MOV.U32 R9, RZ, RZ, R6 ;  /* 0x000000ffff097224 */ /* 0x000fe200078e0006 */
[----:B------:R-:W-:Y:S01]  /*16a50*/  MOV R5, R0 ;  /* 0x0000000000057202 */ /* 0x000fe20000000f00 */
[----:B------:R-:W-:Y:S01]  /*16a60*/  IMAD.MOV.U32 R3, RZ, RZ, 0x1f ;  /* 0x0000001fff037424 */ /* 0x000fe200078e00ff */
[----:B--2---:R-:W-:Y:S02]  /*16a70*/  MOV R2, 0x16a90 ;  /* 0x00016a9000027802 */ /* 0x004fe40000000f00 */
[----:B-1----:R-:W-:Y:S05]  /*16a80*/  CALL.REL.NOINC `($__internal_39_$__cuda_sm70_shflsync_idx_p) ;  /* 0x0000014000007944 */ /* 0x002fea0003c00000 */
[----:B------:R-:W-:Y:S01]  /*16a90*/  IMAD.MOV.U32 R11, RZ, RZ, R5 ;  /* 0x000000ffff0b7224 */ /* 0x000fe200078e0005 */
[----:B------:R-:W-:Y:S01]  /*16aa0*/  MOV R5, R0 ;  /* 0x0000000000057202 */ /* 0x000fe20000000f00 */
[----:B------:R-:W-:Y:S01]  /*16ab0*/  IMAD.MOV.U32 R9, RZ, RZ, R7 ;  /* 0x000000ffff097224 */ /* 0x000fe200078e0007 */
[----:B------:R-:W-:-:S02]  /*16ac0*/  MOV R3, 0x1f ;  /* 0x0000001f00037802 */ /* 0x000fc40000000f00 */
[----:B------:R-:W-:Y:S02]  /*16ad0*/  MOV R2, 0x16af0 ;  /* 0x00016af000027802 */ /* 0x000fe40000000f00 */
[----:B------:R-:W-:Y:S05]  /*16ae0*/  CALL.REL.NOINC `($__internal_39_$__cuda_sm70_shflsync_idx_p) ;  /* 0x000000e000007944 */ /* 0x000fea0003c00000 */
[----:B------:R-:W-:Y:S01]  /*16af0*/  MOV R7, R5 ;  /* 0x0000000500077202 */ /* 0x000fe20000000f00 */
[----:B------:R-:W-:Y:S05]  /*16b00*/  BRA `(.L_x_2014) ;  /* 0xffffe21000007947 */ /* 0x000fea000383ffff */
.L_x_1979:
[----:B------:R-:W-:Y:S01]  /*16b10*/  IMAD.MOV.U32 R9, RZ, RZ, R4 ;  /* 0x000000ffff097224 */ /* 0x000fe200078e0004 */
[----:B------:R-:W-:Y:S01]  /*16b20*/  MOV R5, R0 ;  /* 0x0000000000057202 */ /* 0x000fe20000000f00 */
[----:B------:R-:W-:Y:S01]  /*16b30*/  IMAD.MOV.U32 R3, RZ, RZ, 0x1f ;  /* 0x0000001fff037424 */ /* 0x000fe200078e00ff */
[----:B--2---:R-:W-:Y:S02]  /*16b40*/  MOV R2, 0x16b60 ;  /* 0x00016b6000027802 */ /* 0x004fe40000000f00 */
[----:B-1--4-:R-:W-:Y:S05]  /*16b50*/  CALL.REL.NOINC `($__internal_39_$__cuda_sm70_shflsync_idx_p) ;  /* 0x0000007000007944 */ /* 0x012fea0003c00000 */
[----:B------:R-:W-:Y:S01]  /*16b60*/  MOV R13, R5 ;  /* 0x00000005000d7202 */ /* 0x000fe20000000f00 */
[----:B------:R-:W-:Y:S05]  /*16b70*/  BRA `(.L_x_1978) ;  /* 0xffffe20000007947 */ /* 0x000fea000383ffff */
        .weak           $__internal_38_$__cuda_sm70_shflsync_bfly_p
        .type           $__internal_38_$__cuda_sm70_shflsync_bfly_p,@function
        .size           $__internal_38_$__cuda_sm70_shflsync_bfly_p,($__internal_39_$__cuda_sm70_shflsync_idx_p - $__internal_38_$__cuda_sm70_shflsync_bfly_p)
$__internal_38_$__cuda_sm70_shflsync_bfly_p:
[----:B------:R-:W-:Y:S04]  /*16b80*/  WARPSYNC R7 ;  /* 0x0000000700007348 */ /* 0x000fe80003800000 */
[----:B------:R1:W2:Y:S02]  /*16b90*/  SHFL.BFLY PT, R6, R2, R6, R8 ;  /* 0x0c00000602067389 */ /* 0x0002a400000e0008 */
[----:B-1----:R-:W-:-:S02]  /*16ba0*/  MOV R2, R3 ;  /* 0x0000000300027202 */ /* 0x002fc40000000f00 */
[----:B------:R-:W-:-:S04]  /*16bb0*/  MOV R3, 0x0 ;  /* 0x0000000000037802 */ /* 0x000fc80000000f00 */
[----:B--2---:R-:W-:Y:S05]  /*16bc0*/  RET.REL.NODEC R2 `(_ZN7cutlass13device_kernelIN5flash19enable_sm80_to_sm89INS1_16FlashAttnFwdSm80INS1_25CollectiveMainloopFwdSm80ILi8ELi1ELb1EN4cute5tupleIJNS5_1CILi128EEENS7_ILi96EEES8_EEELi128ENS_6half_tEfNS_4arch4Sm80ELb0ELb1ELb0ELb1ELb0ELb0ELb1ELb1EEENS1_21CollectiveEpilogueFwdINS6_IJS8_S8_S9_EEENS6_IJNS7_ILi1EEESH_SH_EEESB_SD_Li256ELb1ELb1ELb1ELb0EEENS1_36VarlenDynamicPersistentTileSchedulerILi128ELi96ELi256ELi256ELb1ELb1ELb0ELb1ELb0ELb1EEEEEEEEEvNT_6ParamsE) ;  /* 0xfffe943002007950 */ /* 0x004fea0003c3ffff */
        .weak           $__internal_39_$__cuda_sm70_shflsync_idx_p
        .type           $__internal_39_$__cuda_sm70_shflsync_idx_p,@function
        .size           $__internal_39_$__cuda_sm70_shflsync_idx_p,($__internal_40_$__cuda_sm70_shflsync_up_p - $__internal_39_$__cuda_sm70_shflsync_idx_p)
$__internal_39_$__cuda_sm70_shflsync_idx_p:
[----:B------:R-:W-:-:S04]  /*16bd0*/  MOV R63, 0xffffffff ;  /* 0xffffffff003f7802 */ /* 0x000fc80000000f00 */
[----:B------:R-:W-:Y:S04]  /*16be0*/  WARPSYNC R63 ;  /* 0x0000003f00007348 */ /* 0x000fe80003800000 */
[----:B------:R1:W2:Y:S02]  /*16bf0*/  SHFL.IDX PT, R5, R9, R5, R3 ;  /* 0x0000000509057389 */ /* 0x0002a400000e0003 */
[----:B-1----:R-:W-:-:S04]  /*16c00*/  MOV R3, 0x0 ;  /* 0x0000000000037802 */ /* 0x002fc80000000f00 */
[----:B--2---:R-:W-:Y:S05]  /*16c10*/  RET.REL.NODEC R2 `(_ZN7cutlass13device_kernelIN5flash19enable_sm80_to_sm89INS1_16FlashAttnFwdSm80INS1_25CollectiveMainloopFwdSm80ILi8ELi1ELb1EN4cute5tupleIJNS5_1CILi128EEENS7_ILi96EEES8_EEELi128ENS_6half_tEfNS_4arch4Sm80ELb0ELb1ELb0ELb1ELb0ELb0ELb1ELb1EEENS1_21CollectiveEpilogueFwdINS6_IJS8_S8_S9_EEENS6_IJNS7_ILi1EEESH_SH_EEESB_SD_Li256ELb1ELb1ELb1ELb0EEENS1_36VarlenDynamicPersistentTileSchedulerILi128ELi96ELi256ELi256ELb1ELb1ELb0ELb1ELb0ELb1EEEEEEEEEvNT_6ParamsE) ;  /* 0xfffe93e002007950 */ /* 0x004fea0003c3ffff */
        .weak           $__internal_40_$__cuda_sm70_shflsync_up_p
        .type           $__internal_40_$__cuda_sm70_shflsync_up_p,@function
        .size           $__internal_40_$__cuda_sm70_shflsync_up_p,($__internal_41_$__cuda_sm70_votesync_ballot - $__internal_40_$__cuda_sm70_shflsync_up_p)
$__internal_40_$__cuda_sm70_shflsync_up_p:
[----:B------:R-:W-:Y:S02]  /*16c20*/  IMAD.MOV.U32 R4, RZ, RZ, RZ ;  /* 0x000000ffff047224 */ /* 0x000fe400078e00ff */
[----:B------:R-:W-:-:S04]  /*16c30*/  IMAD.MOV.U32 R9, RZ, RZ, -0x1 ;  /* 0xffffffffff097424 */ /* 0x000fc800078e00ff */
[----:B------:R-:W-:Y:S04]  /*16c40*/  WARPSYNC R9 ;  /* 0x0000000900007348 */ /* 0x000fe80003800000 */
[----:B------:R1:W2:Y:S02]  /*16c50*/  SHFL.UP PT, R4, R0, R2, R4 ;  /* 0x0400000200047389 */ /* 0x0002a400000e0004 */
[----:B-1----:R-:W-:Y:S02]  /*16c60*/  MOV R2, R3 ;  /* 0x0000000300027202 */ /* 0x002fe40000000f00 */
[----:B------:R-:W-:-:S04]  /*16c70*/  MOV R3, 0x0 ;  /* 0x0000000000037802 */ /* 0x000fc80000000f00 */
[----:B--2---:R-:W-:Y:S05]  /*16c80*/  RET.REL.NODEC R2 `(_ZN7cutlass13device_kernelIN5flash19enable_sm80_to_sm89INS1_16FlashAttnFwdSm80INS1_25CollectiveMainloopFwdSm80ILi8ELi1ELb1EN4cute5tupleIJNS5_1CILi128EEENS7_ILi96EEES8_EEELi128ENS_6half_tEfNS_4arch4Sm80ELb0ELb1ELb0ELb1ELb0ELb0ELb1ELb1EEENS1_21CollectiveEpilogueFwdINS6_IJS8_S8_S9_EEENS6_IJNS7_ILi1EEESH_SH_EEESB_SD_Li256ELb1ELb1ELb1ELb0EEENS1_36VarlenDynamicPersistentTileSchedulerILi128ELi96ELi256ELi256ELb1ELb1ELb0ELb1ELb0ELb1EEEEEEEEEvNT_6ParamsE) ;  /* 0xfffe937002007950 */ /* 0x004fea0003c3ffff */
        .weak           $__internal_41_$__cuda_sm70_votesync_ballot
        .type           $__internal_41_$__cuda_sm70_votesync_ballot,@function
        .size           $__internal_41_$__cuda_sm70_votesync_ballot,(.L_x_2729 - $__internal_41_$__cuda_sm70_votesync_ballot)
$__internal_41_$__cuda_sm70_votesync_ballot:
[----:B------:R-:W-:Y:S01]  /*16c90*/  ISETP.NE.U32.AND P0, PT, R0, 0x1, PT ;  /* 0x000000010000780c */ /* 0x000fe20003f05070 */
[----:B------:R-:W-:-:S04]  /*16ca0*/  IMAD.MOV.U32 R3, RZ, RZ, -0x1 ;  /* 0xffffffffff037424 */ /* 0x000fc800078e00ff */
[----:B------:R-:W-:Y:S08]  /*16cb0*/  WARPSYNC R3 ;  /* 0x0000000300007348 */ /* 0x000ff00003800000 */
[----:B------:R-:W-:-:S04]  /*16cc0*/  VOTE.ANY R0, PT, !P0 ;  /* 0x0000000000007806 */ /* 0x000fc800040e0100 */
[----:B------:R-:W-:Y:S01]  /*16cd0*/  LOP3.LUT R0, R0, R3, RZ, 0xc0, !PT ;  /* 0x0000000300007212 */ /* 0x000fe200078ec0ff */
[----:B------:R-:W-:-:S04]  /*16ce0*/  IMAD.MOV.U32 R3, RZ, RZ, 0x0 ;  /* 0x00000000ff037424 */ /* 0x000fc800078e00ff */
[----:B------:R-:W-:Y:S05]  /*16cf0*/  RET.REL.NODEC R2 `(_ZN7cutlass13device_kernelIN5flash19enable_sm80_to_sm89INS1_16FlashAttnFwdSm80INS1_25CollectiveMainloopFwdSm80ILi8ELi1ELb1EN4cute5tupleIJNS5_1CILi128EEENS7_ILi96EEES8_EEELi128ENS_6half_tEfNS_4arch4Sm80ELb0ELb1ELb0ELb1ELb0ELb0ELb1ELb1EEENS1_21CollectiveEpilogueFwdINS6_IJS8_S8_S9_EEENS6_IJNS7_ILi1EEESH_SH_EEESB_SD_Li256ELb1ELb1ELb1ELb0EEENS1_36VarlenDynamicPersistentTileSchedulerILi128ELi96ELi256ELi256ELb1ELb1ELb0ELb1ELb0ELb1EEEEEEEEEvNT_6ParamsE) ;  /* 0xfffe930002007950 */ /* 0x000fea0003c3ffff */
.L_x_2015:
        /* <DEDUP_REMOVED lines=16> */
.L_x_2729:


//--------------------- .text._ZN7cutlass13device_kernelIN5flash19enable_sm80_to_sm89INS1_16FlashAttnFwdSm80INS1_25CollectiveMainloopFwdSm80ILi8ELi1ELb1EN4cute5tupleIJNS5_1CILi128EEENS7_ILi96EEES8_EEELi128ENS_6half_tEfNS_4arch4Sm80ELb0ELb1ELb0ELb1ELb0ELb1ELb1ELb1EEENS1_21CollectiveEpilogueFwdINS6_IJS8_S8_S9_EEENS6_IJNS7_ILi1EEESH_SH_EEESB_SD_Li256ELb1ELb1ELb1ELb0EEENS1_36VarlenDynamicPersistentTileSchedulerILi128ELi96ELi256ELi256ELb1ELb1ELb0ELb1ELb0ELb1EEEEEEEEEvNT_6ParamsE --------------------------
	.section	.text._ZN7cutlass13device_kernelIN5flash19enable_sm80_to_sm89INS1_16FlashAttnFwdSm80INS1_25CollectiveMainloopFwdSm80ILi8ELi1ELb1EN4cute5tupleIJNS5_1CILi128EEENS7_ILi96EEES8_EEELi128ENS_6half_tEfNS_4arch4Sm80ELb0ELb1ELb0ELb1ELb0ELb1ELb1ELb1EEENS1_21CollectiveEpilogueFwdINS6_IJS8_S8_S9_EEENS6_IJNS7_ILi1EEESH_SH_EEESB_SD_Li256ELb1ELb1ELb1ELb0EEENS1_36VarlenDynamicPersistentTileSchedulerILi128ELi96ELi256ELi256ELb1ELb1ELb0ELb1ELb0ELb1EEEEEEEEEvNT_6ParamsE,"ax",@progbits
	.sectioninfo	@"SHI_REGISTERS=255"
	.align	128
.text._ZN7cutlass13device_kernelIN5flash19enable_sm80_to_sm89INS1_16FlashAttnFwdSm80INS1_25CollectiveMainloopFwdSm80ILi8ELi1ELb1EN4cute5tupleIJNS5_1CILi128EEENS7_ILi96EEES8_EEELi128ENS_6half_tEfNS_4arch4Sm80ELb0ELb1ELb0ELb1ELb0ELb1ELb1ELb1EEENS1_21CollectiveEpilogueFwdINS6_IJS8_S8_S9_EEENS6_IJNS7_ILi1EEESH_SH_EEESB_SD_Li256ELb1ELb1ELb1ELb0EEENS1_36VarlenDynamicPersistentTileSchedulerILi128ELi96ELi256ELi256ELb1ELb1ELb0ELb1ELb0ELb1EEEEEEEEEvNT_6ParamsE:
        .type           _ZN7cutlass13device_kernelIN5flash19enable_sm80_to_sm89INS1_16FlashAttnFwdSm80INS1_25CollectiveMainloopFwdSm80ILi8ELi1ELb1EN4cute5tupleIJNS5_1CILi128EEENS7_ILi96EEES8_EEELi128ENS_6half_tEfNS_4arch4Sm80ELb0ELb1ELb0ELb1ELb0ELb1ELb1ELb1EEENS1_21CollectiveEpilogueFwdINS6_IJS8_S8_S9_EEENS6_IJNS7_ILi1EEESH_SH_EEESB_SD_Li256ELb1ELb1ELb1ELb0EEENS1_36VarlenDynamicPersistentTileSchedulerILi128ELi96ELi256ELi256ELb1ELb1ELb0ELb1ELb0ELb1EEEEEEEEEvNT_6ParamsE,@function
        .size           _ZN7cutlass13device_kernelIN5flash19enable_sm80_to_sm89INS1_16FlashAttnFwdSm80INS1_25CollectiveMainloopFwdSm80ILi8ELi1ELb1EN4cute5tupleIJNS5_1CILi128EEENS7_ILi96EEES8_EEELi128ENS_6half_tEfNS_4arch4Sm80ELb0ELb1ELb0ELb1ELb0ELb1ELb1ELb1EEENS1_21CollectiveEpilogueFwdINS6_IJS8_S8_S9_EEENS6_IJNS7_ILi1EEESH_SH_EEESB_SD_Li256ELb1ELb1ELb1ELb0EEENS1_36VarlenDynamicPersistentTileSchedulerILi128ELi96ELi256ELi256ELb1ELb1ELb0ELb1ELb0ELb1EEEEEEEEEvNT_6ParamsE,(.L_x_2734 - _ZN7cutlass13device_kernelIN5flash19enable_sm80_to_sm89INS1_16FlashAttnFwdSm80INS1_25CollectiveMainloopFwdSm80ILi8ELi1ELb1EN4cute5tupleIJNS5_1CILi128EEENS7_ILi96EEES8_EEELi128ENS_6half_tEfNS_4arch4Sm80ELb0ELb1ELb0ELb1ELb0ELb1ELb1ELb1EEENS1_21CollectiveEpilogueFwdINS6_IJS8_S8_S9_EEENS6_IJNS7_ILi1EEESH_SH_EEESB_SD_Li256ELb1ELb1ELb1ELb0EEENS1_36VarlenDynamicPersistentTileSchedulerILi128ELi96ELi256ELi256ELb1ELb1ELb0ELb1ELb0ELb1EEEEEEEEEvNT_6ParamsE)
        .other          _ZN7cutlass13device_kernelIN5flash19enable_sm80_to_sm89INS1_16FlashAttnFwdSm80INS1_25CollectiveMainloopFwdSm80ILi8ELi1ELb1EN4cute5tupleIJNS5_1CILi128EEENS7_ILi96EEES8_EEELi128ENS_6half_tEfNS_4arch4Sm80ELb0ELb1ELb0ELb1ELb0ELb1ELb1ELb1EEENS1_21CollectiveEpilogueFwdINS6_IJS8_S8_S9_EEENS6_IJNS7_ILi1EEESH_SH_EEESB_SD_Li256ELb1ELb1ELb1ELb0EEENS1_36VarlenDynamicPersistentTileSchedulerILi128ELi96ELi256ELi256ELb1ELb1ELb0ELb1ELb0ELb1EEEEEEEEEvNT_6ParamsE,@"STO_CUDA_ENTRY STV_DEFAULT"
_ZN7cutlass13device_kernelIN5flash19enable_sm80_to_sm89INS1_16FlashAttnFwdSm80INS1_25CollectiveMainloopFwdSm80ILi8ELi1ELb1EN4cute5tupleIJNS5_1CILi128EEENS7_ILi96EEES8_EEELi128ENS_6half_tEfNS_4arch4Sm80ELb0ELb1ELb0ELb1ELb0ELb1ELb1ELb1EEENS1_21CollectiveEpilogueFwdINS6_IJS8_S8_S9_EEENS6_IJNS7_ILi1EEESH_SH_EEESB_SD_Li256ELb1ELb1ELb1ELb0EEENS1_36VarlenDynamicPersistentTileSchedulerILi128ELi96ELi256ELi256ELb1ELb1ELb0ELb1ELb0ELb1EEEEEEEEEvNT_6ParamsE:
[----:B------:R-:W-:Y:S02]  /*0000*/  MOV R1, c[0x0][0x28] ;  /* 0x00000a0000017a02 */ /* 0x000fe40000000f00 */
[----:B------:R-:W1:Y:S01]  /*0010*/  S2R R0, SR_TID.X ;  /* 0x0000000000007919 */ /* 0x000e620000002100 */
[----:B------:R-:W-:Y:S01]  /*0020*/  ULDC.64 UR8, c[0x0][0x118] ;  /* 0x0000460000087ab9 */ /* 0x000fe20000000a00 */
[----:B------:R-:W-:Y:S01]  /*0030*/  IMAD.MOV.U32 R215, RZ, RZ, RZ ;  /* 0x000000ffffd77224 */ /* 0x000fe200078e00ff */
[----:B------:R-:W-:Y:S01]  /*0040*/  MOV R213, 0xffffffff ;  /* 0xffffffff00d57802 */ /* 0x000fe20000000f00 */
[----:B------:R-:W-:Y:S02]  /*0050*/  IMAD.MOV.U32 R214, RZ, RZ, -0x1 ;  /* 0xffffffffffd67424 */ /* 0x000fe400078e00ff */
[----:B------:R-:W-:Y:S01]  /*0060*/  IMAD.MOV.U32 R212, RZ, RZ, -0x1 ;  /* 0xffffffffffd47424 */ /* 0x000fe200078e00ff */
[----:B-1----:R-:W-:-:S06]  /*0070*/  SHF.R.U32.HI R220, RZ, 0x5, R0 ;  /* 0x00000005ffdc7819 */ /* 0x002fcc0000011600 */
[----:B------:R-:W1:Y:S02]  /*0080*/  SHFL.IDX PT, R220, R220, RZ, 0x1f ;  /* 0x00001fffdcdc7589 */ /* 0x000e6400000e0000 */
[----:B-1----:R-:W-:-:S13]  /*0090*/  ISETP.NE.AND P0, PT, R220, RZ, PT ;  /* 0x000000ffdc00720c */ /* 0x002fda0003f05270 */
[----:B------:R-:W-:Y:S06]  /*00a0*/  @P0 BAR.SYNC.DEFER_BLOCKING 0x5, 0x100 ;  /* 0x0144000000000b1d */ /* 0x000fec0000010000 */
[----:B------:R-:W1:Y:S04]  /*00b0*/  @P0 LDS.128 R208, [0xe100] ;  /* 0x00e10000ffd00984 */ /* 0x000e680000000c00 */
[----:B------:R-:W-:Y:S06]  /*00c0*/  @P0 BAR.ARV 0x4, 0x100 ;  /* 0x0104000000000b1d */ /* 0x000fec0000002000 */
[----:B------:R-:W-:Y:S05]  /*00d0*/  @P0 BRA `(.L_x_2016) ;  /* 0x00000e5000000947 */ /* 0x000fea0003800000 */
[----:B------:R-:W-:Y:S01]  /*00e0*/  LOP3.LUT R2, R0, 0x1f, RZ, 0xc0, !PT ;  /* 0x0000001f00027812 */ /* 0x000fe200078ec0ff */
        /* <DEDUP_REMOVED lines=11> */
[----:B------:R-:W3:Y:S01]  /*01a0*/  S2UR UR4, SR_CTAID.X ;  /* 0x00000000000479c3 */ /* 0x000ee20000002500 */
[C---:B------:R-:W-:Y:S02]  /*01b0*/  ISETP.GE.U32.AND P4, PT, R2.reuse, 0x2, PT ;  /* 0x000000020200780c */ /* 0x040fe40003f86070 */
[----:B------:R-:W-:-:S02]  /*01c0*/  ISETP.GE.U32.AND P3, PT, R2, 0x4, PT ;  /* 0x000000040200780c */ /* 0x000fc40003f66070 */
[C---:B------:R-:W-:Y:S02]  /*01d0*/  ISETP.GE.U32.AND P2, PT, R2.reuse, 0x8, PT ;  /* 0x000000080200780c */ /* 0x040fe40003f46070 */
[----:B------:R-:W-:Y:S02]  /*01e0*/  ISETP.GE.U32.AND P1, PT, R2, 0x10, PT ;  /* 0x000000100200780c */ /* 0x000fe40003f26070 */
[----:B-1----:R-:W-:Y:S01]  /*01f0*/  MOV R211, RZ ;  /* 0x000000ff00d37202 */ /* 0x002fe20000000f00 */
[----:B--2---:R-:W-:-:S05]  /*0200*/  IMAD R3, R7, R5, RZ ;  /* 0x0000000507037224 */ /* 0x004fca00078e02ff */
[----:B------:R-:W1:Y:S02]  /*0210*/  SHFL.UP PT, R4, R3, 0x1, RZ ;  /* 0x0420000003047989 */ /* 0x000e6400000e00ff */
[----:B-1----:R-:W-:-:S05]  /*0220*/  SEL R4, R4, RZ, P5 ;  /* 0x000000ff04047207 */ /* 0x002fca0002800000 */
[----:B------:R-:W-:-:S05]  /*0230*/  IMAD.IADD R4, R3, 0x1, R4 ;  /* 0x0000000103047824 */ /* 0x000fca00078e0204 */
[----:B------:R-:W1:Y:S02]  /*0240*/  SHFL.UP PT, R3, R4, 0x2, RZ ;  /* 0x0440000004037989 */ /* 0x000e6400000e00ff */
[----:B-1----:R-:W-:-:S04]  /*0250*/  SEL R3, R3, RZ, P4 ;  /* 0x000000ff03037207 */ /* 0x002fc80002000000 */
[----:B------:R-:W-:-:S05]  /*0260*/  IADD3 R3, R4, R3, RZ ;  /* 0x0000000304037210 */ /* 0x000fca0007ffe0ff */
        /* <DEDUP_REMOVED lines=9> */
[----:B------:R-:W1:Y:S02]  /*0300*/  SHFL.IDX PT, R10, R4, 0x1f, 0x1f ;  /* 0x03e01f00040a7f89 */ /* 0x000e6400000e0000 */
[----:B-1----:R-:W-:-:S04]  /*0310*/  IMAD R10, R10, c[0x0][0x538], RZ ;  /* 0x00014e000a0a7a24 */ /* 0x002fc800078e02ff */
[----:B------:R-:W-:Y:S01]  /*0320*/  IMAD.MOV.U32 R69, RZ, RZ, R10 ;  /* 0x000000ffff457224 */ /* 0x000fe200078e000a */
[----:B---3--:R-:W-:-:S13]  /*0330*/  ISETP.GT.AND P0, PT, R10, UR4, PT ;  /* 0x000000040a007c0c */ /* 0x008fda000bf04270 */
[----:B------:R-:W-:Y:S05]  /*0340*/  @P0 BRA `(.L_x_2017) ;  /* 0x0000026000000947 */ /* 0x000fea0003800000 */
[----:B------:R-:W-:Y:S02]  /*0350*/  MOV R10, R69 ;  /* 0x00000045000a7202 */ /* 0x000fe40000000f00 */
[----:B------:R-:W-:-:S04]  /*0360*/  MOV R211, RZ ;  /* 0x000000ff00d37202 */ /* 0x000fc80000000f00 */
.L_x_2021:
[----:B------:R-:W-:-:S04]  /*0370*/  IADD3 R211, R211, 0x1f, RZ ;  /* 0x0000001fd3d37810 */ /* 0x000fc80007ffe0ff */
[----:B------:R-:W-:-:S13]  /*0380*/  ISETP.GE.AND P0, PT, R211, c[0x0][0x53c], PT ;  /* 0x00014f00d3007a0c */ /* 0x000fda0003f06270 */
[----:B------:R-:W-:Y:S05]  /*0390*/  @P0 BRA `(.L_x_2018) ;  /* 0x00000b1000000947 */ /* 0x000fea0003800000 */
[----:B------:R-:W-:Y:S02]  /*03a0*/  IADD3 R6, R2, R211, RZ ;  /* 0x000000d302067210 */ /* 0x000fe40007ffe0ff */
[----:B------:R-:W-:Y:S02]  /*03b0*/  MOV R7, RZ ;  /* 0x000000ff00077202 */ /* 0x000fe40000000f00 */
[----:B------:R-:W-:Y:S02]  /*03c0*/  ISETP.GE.OR P0, PT, R6, c[0x0][0x53c], !P6 ;  /* 0x00014f0006007a0c */ /* 0x000fe40007706670 */
[----:B------:R-:W-:-:S11]  /*03d0*/  MOV R5, RZ ;  /* 0x000000ff00057202 */ /* 0x000fd60000000f00 */
        /* <DEDUP_REMOVED lines=9> */
.L_x_2230:
        /* <DEDUP_REMOVED lines=16> */
.L_x_2231:
[----:B--2---:R-:W-:-:S05]  /*0570*/  IMAD R69, R69, c[0x0][0x538], RZ ;  /* 0x00014e0045457a24 */ /* 0x004fca00078e02ff */
[----:B------:R-:W-:-:S04]  /*0580*/  IADD3 R10, R69, R10, RZ ;  /* 0x0000000a450a7210 */ /* 0x000fc80007ffe0ff */
[----:B------:R-:W-:-:S13]  /*0590*/  ISETP.GT.AND P0, PT, R10, UR4, PT ;  /* 0x000000040a007c0c */ /* 0x000fda000bf04270 */
[----:B-1----:R-:W-:Y:S05]  /*05a0*/  @!P0 BRA `(.L_x_2021) ;  /* 0xfffffdc000008947 */ /* 0x002fea000383ffff */
.L_x_2017:
[----:B------:R-:W-:-:S05]  /*05b0*/  IADD3 R208, -R69, R10, RZ ;  /* 0x0000000a45d07210 */ /* 0x000fca0007ffe1ff */
[----:B------:R-:W-:-:S05]  /*05c0*/  IMAD R3, R4, c[0x0][0x538], R208 ;  /* 0x00014e0004037a24 */ /* 0x000fca00078e02d0 */
[----:B------:R-:W-:Y:S01]  /*05d0*/  ISETP.GT.AND P0, PT, R3, UR4, PT ;  /* 0x0000000403007c0c */ /* 0x000fe2000bf04270 */
[----:B------:R-:W-:-:S12]  /*05e0*/  BRA.DIV ~URZ, `(.L_x_2022) ;  /* 0x0001f2927f007947 */ /* 0x000fd8000b800000 */
[----:B------:R-:W-:-:S04]  /*05f0*/  VOTE.ANY R6, PT, !P0 ;  /* 0x0000000000067806 */ /* 0x000fc800040e0100 */
.L_x_2232:
[----:B------:R-:W1:Y:S02]  /*0600*/  POPC R3, R6 ;  /* 0x0000000600037309 */ /* 0x000e640000000000 */
[----:B-1----:R-:W-:Y:S01]  /*0610*/  IADD3 R211, R3, R211, RZ ;  /* 0x000000d303d37210 */ /* 0x002fe20007ffe0ff */
[----:B------:R-:W-:Y:S05]  /*0620*/  BRA.DIV ~URZ, `(.L_x_2023) ;  /* 0x0001f2927f007947 */ /* 0x000fea000b800000 */
[----:B------:R1:W2:Y:S01]  /*0630*/  SHFL.IDX PT, R7, R7, R3, 0x1f ;  /* 0x00001f0307077589 */ /* 0x0002a200000e0000 */
[----:B------:R-:W-:-:S03]  /*0640*/  MOV R8, RZ ;  /* 0x000000ff00087202 */ /* 0x000fc60000000f00 */
[----:B------:R1:W3:Y:S04]  /*0650*/  SHFL.IDX PT, R5, R5, R3, 0x1f ;  /* 0x00001f0305057589 */ /* 0x0002e800000e0000 */
.L_x_2233:
[----:B------:R-:W-:Y:S01]  /*0660*/  ISETP.NE.AND P0, PT, R6, RZ, PT ;  /* 0x000000ff0600720c */ /* 0x000fe20003f05270 */
[----:B------:R-:W-:-:S12]  /*0670*/  BSSY B0, `(.L_x_2024) ;  /* 0x0000005000007945 */ /* 0x000fd80003800000 */
[----:B------:R-:W-:Y:S05]  /*0680*/  @!P0 BRA `(.L_x_2025) ;  /* 0x0000003000008947 */ /* 0x000fea0003800000 */
[----:B-1----:R-:W-:Y:S01]  /*0690*/  IADD3 R3, R3, -0x1, RZ ;  /* 0xffffffff03037810 */ /* 0x002fe20007ffe0ff */
[----:B------:R-:W-:Y:S05]  /*06a0*/  BRA.DIV ~URZ, `(.L_x_2026) ;  /* 0x0001f2f27f007947 */ /* 0x000fea000b800000 */
[----:B------:R1:W4:Y:S02]  /*06b0*/  SHFL.IDX PT, R8, R4, R3, 0x1f ;  /* 0x00001f0304087589 */ /* 0x00032400000e0000 */
.L_x_2025:
[----:B------:R-:W-:Y:S05]  /*06c0*/  BSYNC B0 ;  /* 0x0000000000007941 */ /* 0x000fea0003800000 */
.L_x_2024:
[----:B---3--:R-:W-:Y:S01]  /*06d0*/  ISETP.NE.AND P0, PT, R5, 0x1, PT ;  /* 0x000000010500780c */ /* 0x008fe20003f05270 */
[----:B----4-:R-:W-:Y:S01]  /*06e0*/  IMAD R208, R8, c[0x0][0x538], R208 ;  /* 0x00014e0008d07a24 */ /* 0x010fe200078e02d0 */
[----:B------:R-:W-:Y:S04]  /*06f0*/  BSSY B0, `(.L_x_2027) ;  /* 0x0000078000007945 */ /* 0x000fe80003800000 */
[----:B------:R-:W-:-:S07]  /*0700*/  IADD3 R8, -R208, UR4, RZ ;  /* 0x00000004d0087c10 */ /* 0x000fce000fffe1ff */
[----:B------:R-:W-:Y:S05]  /*0710*/  @!P0 BRA `(.L_x_2028) ;  /* 0x0000037000008947 */ /* 0x000fea0003800000 */
[----:B--2---:R-:W-:Y:S02]  /*0720*/  IABS R9, R7 ;  /* 0x0000000700097213 */ /* 0x004fe40000000000 */
[----:B------:R-:W-:Y:S02]  /*0730*/  IABS R10, R5 ;  /* 0x00000005000a7213 */ /* 0x000fe40000000000 */
[----:B------:R-:W2:Y:S01]  /*0740*/  I2F.RP R12, R9 ;  /* 0x00000009000c7306 */ /* 0x000ea20000209400 */
[----:B-1----:R-:W-:Y:S02]  /*0750*/  IABS R4, R8 ;  /* 0x0000000800047213 */ /* 0x002fe40000000000 */
[----:B------:R-:W-:-:S05]  /*0760*/  IABS R3, R7 ;  /* 0x0000000700037213 */ /* 0x000fca0000000000 */
[----:B------:R-:W1:Y:S01]  /*0770*/  I2F.RP R11, R10 ;  /* 0x0000000a000b7306 */ /* 0x000e620000209400 */
[----:B------:R-:W-:-:S07]  /*0780*/  IMAD.MOV R3, RZ, RZ, -R3 ;  /* 0x000000ffff037224 */ /* 0x000fce00078e0a03 */
[----:B--2---:R-:W2:Y:S08]  /*0790*/  MUFU.RCP R12, R12 ;  /* 0x0000000c000c7308 */ /* 0x004eb00000001000 */
[----:B-1----:R-:W-:Y:S01]  /*07a0*/  MUFU.RCP R11, R11 ;  /* 0x0000000b000b7308 */ /* 0x002fe20000001000 */
[----:B--2---:R-:W-:-:S07]  /*07b0*/  IADD3 R12, R12, 0xffffffe, RZ ;  /* 0x0ffffffe0c0c7810 */ /* 0x004fce0007ffe0ff */
[----:B------:R-:W1:Y:S02]  /*07c0*/  F2I.FTZ.U32.TRUNC.NTZ R13, R12 ;  /* 0x0000000c000d7305 */ /* 0x000e64000021f000 */
[----:B-1----:R-:W-:Y:S02]  /*07d0*/  IMAD.MOV R6, RZ, RZ, -R13 ;  /* 0x000000ffff067224 */ /* 0x002fe400078e0a0d */
[----:B------:R-:W-:Y:S02]  /*07e0*/  IMAD.MOV.U32 R12, RZ, RZ, RZ ;  /* 0x000000ffff0c7224 */ /* 0x000fe400078e00ff */
[----:B------:R-:W-:-:S04]  /*07f0*/  IMAD R6, R6, R9, RZ ;  /* 0x0000000906067224 */ /* 0x000fc800078e02ff */
[----:B------:R-:W-:Y:S01]  /*0800*/  IMAD.HI.U32 R6, R13, R6, R12 ;  /* 0x000000060d067227 */ /* 0x000fe200078e000c */
[----:B------:R-:W-:-:S04]  /*0810*/  IADD3 R12, R11, 0xffffffe, RZ ;  /* 0x0ffffffe0b0c7810 */ /* 0x000fc80007ffe0ff */
[----:B------:R1:W2:Y:S01]  /*0820*/  F2I.FTZ.U32.TRUNC.NTZ R13, R12 ;  /* 0x0000000c000d7305 */ /* 0x0002a2000021f000 */
[----:B------:R-:W-:-:S04]  /*0830*/  IMAD.HI.U32 R6, R6, R4, RZ ;  /* 0x0000000406067227 */ /* 0x000fc800078e00ff */
[----:B------:R-:W-:-:S05]  /*0840*/  IMAD R3, R6, R3, R4 ;  /* 0x0000000306037224 */ /* 0x000fca00078e0204 */
[----:B------:R-:W-:Y:S01]  /*0850*/  ISETP.GT.U32.AND P0, PT, R9, R3, PT ;  /* 0x000000030900720c */ /* 0x000fe20003f04070 */
[----:B-1----:R-:W-:-:S12]  /*0860*/  IMAD.MOV.U32 R12, RZ, RZ, RZ ;  /* 0x000000ffff0c7224 */ /* 0x002fd800078e00ff */
[----:B------:R-:W-:Y:S01]  /*0870*/  @!P0 IMAD.IADD R3, R3, 0x1, -R9 ;  /* 0x0000000103038824 */ /* 0x000fe200078e0a09 */
[----:B------:R-:W-:Y:S02]  /*0880*/  @!P0 IADD3 R6, R6, 0x1, RZ ;  /* 0x0000000106068810 */ /* 0x000fe40007ffe0ff */
[----:B------:R-:W-:Y:S02]  /*0890*/  ISETP.NE.AND P0, PT, R7, RZ, PT ;  /* 0x000000ff0700720c */ /* 0x000fe40003f05270 */
[----:B------:R-:W-:Y:S01]  /*08a0*/  ISETP.GE.U32.AND P2, PT, R3, R9, PT ;  /* 0x000000090300720c */ /* 0x000fe20003f46070 */
[----:B--2---:R-:W-:Y:S01]  /*08b0*/  IMAD.MOV R9, RZ, RZ, -R13 ;  /* 0x000000ffff097224 */ /* 0x004fe200078e0a0d */
[----:B------:R-:W-:-:S03]  /*08c0*/  LOP3.LUT R3, R8, R7, RZ, 0x3c, !PT ;  /* 0x0000000708037212 */ /* 0x000fc600078e3cff */
[----:B------:R-:W-:Y:S01]  /*08d0*/  IMAD R9, R9, R10, RZ ;  /* 0x0000000a09097224 */ /* 0x000fe200078e02ff */
[----:B------:R-:W-:Y:S02]  /*08e0*/  ISETP.GE.AND P1, PT, R3, RZ, PT ;  /* 0x000000ff0300720c */ /* 0x000fe40003f26270 */
[----:B------:R-:W-:Y:S01]  /*08f0*/  IABS R3, R5 ;  /* 0x0000000500037213 */ /* 0x000fe20000000000 */
[----:B------:R-:W-:-:S04]  /*0900*/  IMAD.HI.U32 R9, R13, R9, R12 ;  /* 0x000000090d097227 */ /* 0x000fc800078e000c */
[----:B------:R-:W-:Y:S01]  /*0910*/  @P2 IADD3 R6, R6, 0x1, RZ ;  /* 0x0000000106062810 */ /* 0x000fe20007ffe0ff */
[----:B------:R-:W-:-:S05]  /*0920*/  IMAD.MOV R3, RZ, RZ, -R3 ;  /* 0x000000ffff037224 */ /* 0x000fca00078e0a03 */
[----:B------:R-:W-:Y:S01]  /*0930*/  @!P1 IMAD.MOV R6, RZ, RZ, -R6 ;  /* 0x000000ffff069224 */ /* 0x000fe200078e0a06 */
[----:B------:R-:W-:-:S04]  /*0940*/  @!P0 LOP3.LUT R6, RZ, R7, RZ, 0x33, !PT ;  /* 0x00000007ff068212 */ /* 0x000fc800078e33ff */
[----:B------:R-:W-:-:S05]  /*0950*/  IABS R4, R6 ;  /* 0x0000000600047213 */ /* 0x000fca0000000000 */
[----:B------:R-:W-:-:S04]  /*0960*/  IMAD.HI.U32 R9, R9, R4, RZ ;  /* 0x0000000409097227 */ /* 0x000fc800078e00ff */
[----:B------:R-:W-:Y:S02]  /*0970*/  IMAD R3, R9, R3, R4 ;  /* 0x0000000309037224 */ /* 0x000fe400078e0204 */
[----:B------:R-:W-:-:S03]  /*0980*/  IMAD.MOV R4, RZ, RZ, -R6 ;  /* 0x000000ffff047224 */ /* 0x000fc600078e0a06 */
[----:B------:R-:W-:Y:S01]  /*0990*/  ISETP.GT.U32.AND P0, PT, R10, R3, PT ;  /* 0x000000030a00720c */ /* 0x000fe20003f04070 */
[----:B------:R-:W-:-:S12]  /*09a0*/  IMAD R4, R7, R4, R8 ;  /* 0x0000000407047224 */ /* 0x000fd800078e0208 */
        /* <DEDUP_REMOVED lines=11> */
[----:B------:R-:W-:-:S04]  /*0a60*/  IMAD R5, R5, 0x1000000, R9 ;  /* 0x0100000005057824 */ /* 0x000fc800078e0209 */
[----:B------:R-:W-:Y:S01]  /*0a70*/  IMAD R210, R3, 0x10000, R5 ;  /* 0x0001000003d27824 */ /* 0x000fe200078e0205 */
[----:B------:R-:W-:Y:S05]  /*0a80*/  BRA `(.L_x_2029) ;  /* 0x000003e000007947 */ /* 0x000fea0003800000 */
.L_x_2028:
[----:B-1----:R-:W-:-:S04]  /*0a90*/  IMAD.MOV.U32 R3, RZ, RZ, 0x4 ;  /* 0x00000004ff037424 */ /* 0x002fc800078e00ff */
[----:B------:R-:W-:-:S05]  /*0aa0*/  IMAD.WIDE R4, R211, R3, c[0x0][0x590] ;  /* 0x00016400d3047625 */ /* 0x000fca00078e0203 */
[----:B------:R1:W3:Y:S02]  /*0ab0*/  LDG.E R6, [R4.64] ;  /* 0x0000000804067981 */ /* 0x0002e4000c1e1900 */
[----:B-1----:R-:W-:Y:S01]  /*0ac0*/  IABS R4, R8 ;  /* 0x0000000800047213 */ /* 0x002fe20000000000 */
[----:B--23--:R-:W-:-:S05]  /*0ad0*/  IMAD R5, R6, R7, RZ ;  /* 0x0000000706057224 */ /* 0x00cfca00078e02ff */
[-C--:B------:R-:W-:Y:S02]  /*0ae0*/  IABS R10, R5.reuse ;  /* 0x00000005000a7213 */ /* 0x080fe40000000000 */
[----:B------:R-:W-:Y:S02]  /*0af0*/  IABS R3, R5 ;  /* 0x0000000500037213 */ /* 0x000fe40000000000 */
[----:B------:R-:W1:Y:S03]  /*0b00*/  I2F.RP R12, R10 ;  /* 0x0000000a000c7306 */ /* 0x000e660000209400 */
[----:B------:R-:W-:-:S05]  /*0b10*/  IMAD.MOV R3, RZ, RZ, -R3 ;  /* 0x000000ffff037224 */ /* 0x000fca00078e0a03 */
        /* <DEDUP_REMOVED lines=17> */
[----:B------:R-:W-:-:S04]  /*0c30*/  IMAD.MOV.U32 R10, RZ, RZ, R9 ;  /* 0x000000ffff0a7224 */ /* 0x000fc800078e0009 */
[----:B------:R-:W-:Y:S01]  /*0c40*/  @!P1 IMAD.MOV R10, RZ, RZ, -R10 ;  /* 0x000000ffff0a9224 */ /* 0x000fe200078e0a0a */
[----:B------:R-:W-:-:S05]  /*0c50*/  @!P0 LOP3.LUT R10, RZ, R5, RZ, 0x33, !PT ;  /* 0x00000005ff0a8212 */ /* 0x000fca00078e33ff */
[----:B------:R-:W-:Y:S01]  /*0c60*/  IMAD R3, R6, R10, RZ ;  /* 0x0000000a06037224 */ /* 0x000fe200078e02ff */
[----:B------:R-:W-:-:S04]  /*0c70*/  IADD3 R10, -R10, RZ, RZ ;  /* 0x000000ff0a0a7210 */ /* 0x000fc80007ffe1ff */
[----:B------:R-:W-:Y:S01]  /*0c80*/  IADD3 R4, -R3, c[0x0][0x538], RZ ;  /* 0x00014e0003047a10 */ /* 0x000fe20007ffe1ff */
[----:B------:R-:W-:Y:S02]  /*0c90*/  IMAD R5, R5, R10, R8 ;  /* 0x0000000a05057224 */ /* 0x000fe400078e0208 */
[----:B------:R-:W-:Y:S01]  /*0ca0*/  IMAD.MOV.U32 R10, RZ, RZ, RZ ;  /* 0x000000ffff0a7224 */ /* 0x000fe200078e00ff */
[----:B------:R-:W-:Y:S02]  /*0cb0*/  IMNMX R6, R6, R4, PT ;  /* 0x0000000406067217 */ /* 0x000fe40003800200 */
[----:B------:R-:W-:Y:S02]  /*0cc0*/  IABS R8, R5 ;  /* 0x0000000500087213 */ /* 0x000fe40000000000 */
[----:B------:R-:W-:Y:S01]  /*0cd0*/  IABS R9, R6 ;  /* 0x0000000600097213 */ /* 0x000fe20000000000 */
[----:B------:R-:W-:Y:S01]  /*0ce0*/  IMAD.MOV R210, RZ, RZ, -R6 ;  /* 0x000000ffffd27224 */ /* 0x000fe200078e0a06 */
[----:B------:R-:W-:-:S02]  /*0cf0*/  IADD3 R3, R3, 0x1000000, R5 ;  /* 0x0100000003037810 */ /* 0x000fc40007ffe005 */
[----:B------:R-:W1:Y:S08]  /*0d00*/  I2F.RP R11, R9 ;  /* 0x00000009000b7306 */ /* 0x000e700000209400 */
[----:B-1----:R-:W1:Y:S02]  /*0d10*/  MUFU.RCP R11, R11 ;  /* 0x0000000b000b7308 */ /* 0x002e640000001000 */
[----:B-1----:R-:W-:-:S06]  /*0d20*/  IADD3 R11, R11, 0xffffffe, RZ ;  /* 0x0ffffffe0b0b7810 */ /* 0x002fcc0007ffe0ff */
[----:B------:R-:W1:Y:S02]  /*0d30*/  F2I.FTZ.U32.TRUNC.NTZ R11, R11 ;  /* 0x0000000b000b7305 */ /* 0x000e64000021f000 */
[----:B-1----:R-:W-:-:S04]  /*0d40*/  IMAD.MOV R4, RZ, RZ, -R11 ;  /* 0x000000ffff047224 */ /* 0x002fc800078e0a0b */
[----:B------:R-:W-:Y:S01]  /*0d50*/  IMAD R12, R4, R9, RZ ;  /* 0x00000009040c7224 */ /* 0x000fe200078e02ff */
[----:B------:R-:W-:-:S03]  /*0d60*/  IABS R4, R6 ;  /* 0x0000000600047213 */ /* 0x000fc60000000000 */
        /* <DEDUP_REMOVED lines=14> */
[----:B------:R-:W-:Y:S02]  /*0e50*/  IMAD R210, R12, R210, R3 ;  /* 0x000000d20cd27224 */ /* 0x000fe400078e0203 */
[----:B------:R-:W-:Y:S02]  /*0e60*/  IMAD.MOV.U32 R4, RZ, RZ, R12 ;  /* 0x000000ffff047224 */ /* 0x000fe400078e000c */
.L_x_2029:
[----:B------:R-:W-:Y:S05]  /*0e70*/  BSYNC B0 ;  /* 0x0000000000007941 */ /* 0x000fea0003800000 */
.L_x_2027:
[----:B------:R-:W-:-:S04]  /*0e80*/  LOP3.LUT R4, RZ, R4, RZ, 0x33, !PT ;  /* 0x00000004ff047212 */ /* 0x000fc800078e33ff */
[----:B------:R-:W-:Y:S01]  /*0e90*/  IADD3 R209, R4, R7, RZ ;  /* 0x0000000704d17210 */ /* 0x000fe20007ffe0ff */
[----:B------:R-:W-:Y:S05]  /*0ea0*/  BRA `(.L_x_2030) ;  /* 0x0000004000007947 */ /* 0x000fea0003800000 */
.L_x_2018:
[----:B------:R-:W-:Y:S01]  /*0eb0*/  IMAD.MOV.U32 R209, RZ, RZ, RZ ;  /* 0x000000ffffd17224 */ /* 0x000fe200078e00ff */
[----:B------:R-:W-:Y:S01]  /*0ec0*/  MOV R210, RZ ;  /* 0x000000ff00d27202 */ /* 0x000fe20000000f00 */
[----:B------:R-:W-:Y:S01]  /*0ed0*/  IMAD.U32 R208, RZ, RZ, UR4 ;  /* 0x00000004ffd07e24 */ /* 0x000fe2000f8e00ff */
[----:B------:R-:W-:Y:S02]  /*0ee0*/  MOV R211, c[0x0][0x53c] ;  /* 0x00014f0000d37a02 */ /* 0x000fe40000000f00 */
.L_x_2030:
[----:B------:R-:W-:Y:S01]  /*0ef0*/  ISETP.NE.AND P0, PT, R2, RZ, PT ;  /* 0x000000ff0200720c */ /* 0x000fe20003f05270 */
[----:B------:R-:W-:-:S12]  /*0f00*/  WARPSYNC 0xffffffff ;  /* 0xffffffff00007948 */ /* 0x000fd80003800000 */
[----:B------:R1:W-:Y:S04]  /*0f10*/  @!P0 STS.128 [0xe100], R208 ;  /* 0x00e100d0ff008388 */ /* 0x0003e80000000c00 */
[----:B------:R-:W-:Y:S06]  /*0f20*/  BAR.ARV 0x5, 0x100 ;  /* 0x0144000000007b1d */ /* 0x000fec0000002000 */
.L_x_2016:
[----:B-1----:R-:W-:-:S13]  /*0f30*/  ISETP.GE.AND P0, PT, R211, c[0x0][0x53c], PT ;  /* 0x00014f00d3007a0c */ /* 0x002fda0003f06270 */
[----:B------:R-:W-:Y:S05]  /*0f40*/  @P0 EXIT ;  /* 0x000000000000094d */ /* 0x000fea0003800000 */
[----:B------:R-:W-:-:S04]  /*0f50*/  SHF.R.S32.HI R9, RZ, 0x1f, R0 ;  /* 0x0000001fff097819 */ /* 0x000fc80000011400 */
[CC--:B------:R-:W-:Y:S02]  /*0f60*/  LEA.HI R5, R9.reuse, R0.reuse, RZ, 0x4 ;  /* 0x0000000009057211 */ /* 0x0c0fe400078f20ff */
[CC--:B------:R-:W-:Y:S02]  /*0f70*/  LEA.HI R3, R9.reuse, R0.reuse, RZ, 0x2 ;  /* 0x0000000009037211 */ /* 0x0c0fe400078f10ff */
[CC--:B------:R-:W-:Y:S02]  /*0f80*/  LEA.HI R10, R9.reuse, R0.reuse, RZ, 0x3 ;  /* 0x00000000090a7211 */ /* 0x0c0fe400078f18ff */
[CC--:B------:R-:W-:Y:S02]  /*0f90*/  LEA.HI R6, R9.reuse, R0.reuse, RZ, 0x6 ;  /* 0x0000000009067211 */ /* 0x0c0fe400078f30ff */
[----:B------:R-:W-:Y:S02]  /*0fa0*/  LEA.HI R9, R9, R0, RZ, 0x5 ;  /* 0x0000000009097211 */ /* 0x000fe400078f28ff */
[--C-:B------:R-:W-:Y:S01]  /*0fb0*/  SHF.R.S32.HI R2, RZ, 0x2, R3.reuse ;  /* 0x00000002ff027819 */ /* 0x100fe20000011403 */
[----:B------:R-:W-:Y:S01]  /*0fc0*/  IMAD.SHL.U32 R6, R6, 0x8, RZ ;  /* 0x0000000806067824 */ /* 0x000fe200078e00ff */
[----:B------:R-:W-:-:S02]  /*0fd0*/  SHF.R.S32.HI R7, RZ, 0x1f, R3 ;  /* 0x0000001fff077819 */ /* 0x000fc40000011403 */
[----:B------:R-:W-:Y:S02]  /*0fe0*/  LOP3.LUT R8, R9, 0xffffffe0, RZ, 0xc0, !PT ;  /* 0xffffffe009087812 */ /* 0x000fe400078ec0ff */
[----:B------:R-:W-:Y:S02]  /*0ff0*/  SHF.R.S32.HI R12, RZ, 0x3, R10 ;  /* 0x00000003ff0c7819 */ /* 0x000fe4000001140a */
[----:B------:R-:W-:Y:S01]  /*1000*/  LOP3.LUT R4, R10, 0xfffffff8, RZ, 0xc0, !PT ;  /* 0xfffffff80a047812 */ /* 0x000fe200078ec0ff */
[----:B------:R-:W-:Y:S01]  /*1010*/  IMAD.IADD R8, R0, 0x1, -R8 ;  /* 0x0000000100087824 */ /* 0x000fe200078e0a08 */
[----:B------:R-:W-:Y:S01]  /*1020*/  LOP3.LUT R11, R5, 0xfffffff0, RZ, 0xc0, !PT ;  /* 0xfffffff0050b7812 */ /* 0x000fe200078ec0ff */
[----:B------:R-:W-:Y:S01]  /*1030*/  IMAD.SHL.U32 R12, R12, 0x40, RZ ;  /* 0x000000400c0c7824 */ /* 0x000fe200078e00ff */
[----:B------:R-:W-:Y:S01]  /*1040*/  LEA.HI R7, R7, R2, RZ, 0x3 ;  /* 0x0000000207077211 */ /* 0x000fe200078f18ff */
[C---:B------:R-:W-:Y:S01]  /*1050*/  IMAD.IADD R4, R0.reuse, 0x1, -R4 ;  /* 0x0000000100047824 */ /* 0x040fe200078e0a04 */
[----:B------:R-:W-:Y:S01]  /*1060*/  SHF.R.S32.HI R217, RZ, 0x1f, R8 ;  /* 0x0000001fffd97819 */ /* 0x000fe20000011408 */
[----:B------:R-:W-:Y:S01]  /*1070*/  IMAD.IADD R11, R0, 0x1, -R11 ;  /* 0x00000001000b7824 */ /* 0x000fe200078e0a0b */
[----:B------:R-:W-:Y:S01]  /*1080*/  LOP3.LUT R7, R7, 0xfffffff8, RZ, 0xc0, !PT ;  /* 0xfffffff807077812 */ /* 0x000fe200078ec0ff */
[----:B------:R-:W-:Y:S01]  /*1090*/  IMAD.SHL.U32 R116, R4, 0x8, RZ ;  /* 0x0000000804747824 */ /* 0x000fe200078e00ff */
[----:B------:R-:W-:Y:S01]  /*10a0*/  LOP3.LUT R12, R12, 0x1c0, RZ, 0xc0, !PT ;  /* 0x000001c00c0c7812 */ /* 0x000fe200078ec0ff */
[----:B------:R-:W-:Y:S01]  /*10b0*/  IMAD.SHL.U32 R4, R4, 0x40, RZ ;  /* 0x0000004004047824 */ /* 0x000fe200078e00ff */
[----:B------:R-:W-:Y:S01]  /*10c0*/  LEA.HI R217, R217, R8, RZ, 0x2 ;  /* 0x00000008d9d97211 */ /* 0x000fe200078f10ff */
[----:B------:R-:W-:Y:S01]  /*10d0*/  IMAD.IADD R7, R2, 0x1, -R7 ;  /* 0x0000000102077824 */ /* 0x000fe200078e0a07 */
[----:B------:R-:W-:-:S02]  /*10e0*/  SHF.R.S32.HI R2, RZ, 0x1f, R11 ;  /* 0x0000001fff027819 */ /* 0x000fc4000001140b */
[----:B------:R-:W-:Y:S02]  /*10f0*/  LOP3.LUT R3, R3, 0xfffffffc, RZ, 0xc0, !PT ;  /* 0xfffffffc03037812 */ /* 0x000fe400078ec0ff */
[----:B------:R-:W-:Y:S02]  /*1100*/  SHF.R.S32.HI R193, RZ, 0x5, R9 ;  /* 0x00000005ffc17819 */ /* 0x000fe40000011409 */
[----:B------:R-:W-:Y:S01]  /*1110*/  SHF.R.U32.HI R219, RZ, 0x3, R12 ;  /* 0x00000003ffdb7819 */ /* 0x000fe2000001160c */
[----:B------:R-:W-:Y:S01]  /*1120*/  IMAD.IADD R3, R0, 0x1, -R3 ;  /* 0x0000000100037824 */ /* 0x000fe200078e0a03 */
[----:B------:R-:W-:Y:S02]  /*1130*/  LOP3.LUT R12, R12, 0x38, R116, 0xf8, !PT ;  /* 0x000000380c0c7812 */ /* 0x000fe400078ef874 */
[----:B------:R-:W-:Y:S02]  /*1140*/  SHF.R.S32.HI R9, RZ, 0x1f, R9 ;  /* 0x0000001fff097819 */ /* 0x000fe40000011409 */
[----:B------:R-:W-:-:S02]  /*1150*/  SHF.R.S32.HI R13, RZ, 0x4, R5 ;  /* 0x00000004ff0d7819 */ /* 0x000fc40000011405 */
[----:B------:R-:W-:Y:S02]  /*1160*/  LEA.HI R2, R2, R11, RZ, 0x3 ;  /* 0x0000000b02027211 */ /* 0x000fe400078f18ff */
[----:B------:R-:W-:Y:S02]  /*1170*/  SHF.R.S32.HI R218, RZ, 0x2, R217 ;  /* 0x00000002ffda7819 */ /* 0x000fe400000114d9 */
[----:B------:R-:W-:Y:S02]  /*1180*/  LOP3.LUT R217, R217, 0x7ffffffc, RZ, 0xc0, !PT ;  /* 0x7ffffffcd9d97812 */ /* 0x000fe400078ec0ff */
[----:B------:R-:W-:Y:S02]  /*1190*/  LOP3.LUT R219, R12, R219, RZ, 0x3c, !PT ;  /* 0x000000db0cdb7212 */ /* 0x000fe400078e3cff */
[----:B------:R-:W-:Y:S01]  /*11a0*/  LEA.HI R9, R9, R193, RZ, 0x3 ;  /* 0x000000c109097211 */ /* 0x000fe200078f18ff */
[----:B------:R-:W-:Y:S01]  /*11b0*/  IMAD.IADD R217, R8, 0x1, -R217 ;  /* 0x0000000108d97824 */ /* 0x000fe200078e0ad9 */
[----:B------:R-:W-:-:S02]  /*11c0*/  LOP3.LUT R6, R6, 0xfffffe00, RZ, 0xc0, !PT ;  /* 0xfffffe0006067812 */ /* 0x000fc400078ec0ff */
[----:B------:R-:W-:Y:S01]  /*11d0*/  LEA.HI R5, R5, R13, RZ, 0x1 ;  /* 0x0000000d05057211 */ /* 0x000fe200078f08ff */
[----:B------:R-:W-:Y:S01]  /*11e0*/  IMAD.SHL.U32 R217, R217, 0x2, RZ ;  /* 0x00000002d9d97824 */ /* 0x000fe200078e00ff */
[----:B------:R-:W-:Y:S02]  /*11f0*/  LOP3.LUT R0, R2, 0xfffffff8, RZ, 0xc0, !PT ;  /* 0xfffffff802007812 */ /* 0x000fe400078ec0ff */
[----:B------:R-:W-:Y:S02]  /*1200*/  LOP3.LUT R9, R9, 0xffffff8, RZ, 0xc0, !PT ;  /* 0x0ffffff809097812 */ /* 0x000fe400078ec0ff */
[----:B------:R-:W-:Y:S01]  /*1210*/  LOP3.LUT R219, R219, R6, RZ, 0xfc, !PT ;  /* 0x00000006dbdb7212 */ /* 0x000fe200078efcff */
[----:B------:R-:W-:Y:S01]  /*1220*/  IMAD.IADD R0, R11, 0x1, -R0 ;  /* 0x000000010b007824 */ /* 0x000fe200078e0a00 */
[----:B------:R-:W-:Y:S01]  /*1230*/  LOP3.LUT R8, R7, 0x1, RZ, 0xc0, !PT ;  /* 0x0000000107087812 */ /* 0x000fe200078ec0ff */
[----:B------:R-:W-:Y:S01]  /*1240*/  IMAD.IADD R9, R193, 0x1, -R9 ;  /* 0x00000001c1097824 */ /* 0x000fe200078e0a09 */
[C---:B------:R-:W-:Y:S01]  /*1250*/  R2P PR, R7.reuse, 0x6 ;  /* 0x0000000607007804 */ /* 0x040fe20000000000 */
[----:B------:R-:W-:Y:S01]  /*1260*/  IMAD.SHL.U32 R7, R7, 0x40, RZ ;  /* 0x0000004007077824 */ /* 0x000fe200078e00ff */
[----:B------:R-:W-:Y:S01]  /*1270*/  LOP3.LUT R5, R5, 0xfffffffe, RZ, 0xc0, !PT ;  /* 0xfffffffe05057812 */ /* 0x000fe200078ec0ff */
[----:B------:R-:W-:Y:S01]  /*1280*/  IMAD.SHL.U32 R193, R193, 0x400, RZ ;  /* 0x00000400c1c17824 */ /* 0x000fe200078e00ff */
[----:B------:R-:W-:Y:S01]  /*1290*/  LEA.HI R6, R3, R3, RZ, 0x1 ;  /* 0x0000000303067211 */ /* 0x000fe200078f08ff */
[----:B------:R-:W-:Y:S01]  /*12a0*/  IMAD R218, R9, 0x10, R218 ;  /* 0x0000001009da7824 */ /* 0x000fe200078e02da */
[----:B------:R-:W-:Y:S01]  /*12b0*/  ISETP.NE.U32.AND P0, PT, R8, 0x1, PT ;  /* 0x000000010800780c */ /* 0x000fe20003f05070 */
[----:B------:R-:W-:Y:S01]  /*12c0*/  IMAD.IADD R5, R13, 0x1, -R5 ;  /* 0x000000010d057824 */ /* 0x000fe200078e0a05 */
[----:B------:R-:W-:Y:S01]  /*12d0*/  LOP3.LUT R6, R6, 0x1ffffffe, RZ, 0xc0, !PT ;  /* 0x1ffffffe06067812 */ /* 0x000fe200078ec0ff */
[----:B------:R-:W-:Y:S01]  /*12e0*/  IMAD.SHL.U32 R8, R0, 0x40, RZ ;  /* 0x0000004000087824 */ /* 0x000fe200078e00ff */
[----:B------:R-:W-:Y:S01]  /*12f0*/  LOP3.LUT R7, R7, 0x1c0, RZ, 0xc0, !PT ;  /* 0x000001c007077812 */ /* 0x000fe200078ec0ff */
[----:B------:R-:W-:Y:S01]  /*1300*/  IMAD.SHL.U32 R9, R5, 0x8, RZ ;  /* 0x0000000805097824 */ /* 0x000fe200078e00ff */
[----:B------:R-:W-:Y:S01]  /*1310*/  LOP3.LUT R4, R4, 0x1c0, RZ, 0xc0, !PT ;  /* 0x000001c004047812 */ /* 0x000fe200078ec0ff */
[----:B------:R-:W-:Y:S01]  /*1320*/  IMAD.IADD R6, R3, 0x1, -R6 ;  /* 0x0000000103067824 */ /* 0x000fe200078e0a06 */
[----:B------:R-:W-:Y:S01]  /*1330*/  LEA.HI R7, R7, R7, RZ, 0x1d ;  /* 0x0000000707077211 */ /* 0x000fe200078fe8ff */
[----:B------:R-:W-:Y:S01]  /*1340*/  IMAD R3, R3, 0x2, R193 ;  /* 0x0000000203037824 */ /* 0x000fe200078e02c1 */
[----:B------:R-:W-:Y:S01]  /*1350*/  LOP3.LUT R8, R8, 0x1c0, RZ, 0xc0, !PT ;  /* 0x000001c008087812 */ /* 0x000fe200078ec0ff */
[----:B------:R-:W-:Y:S01]  /*1360*/  IMAD R218, R6, 0x8, R218 ;  /* 0x0000000806da7824 */ /* 0x000fe200078e02da */
[----:B------:R-:W-:Y:S01]  /*1370*/  LOP3.LUT R10, R4, 0x8, R10, 0xf8, !PT ;  /* 0x00000008040a7812 */ /* 0x000fe200078ef80a */
[----:B------:R-:W-:Y:S01]  /*1380*/  IMAD.IADD R3, R3, 0x1, R7 ;  /* 0x0000000103037824 */ /* 0x000fe200078e0207 */
[----:B------:R-:W-:Y:S01]  /*1390*/  SHF.R.U32.HI R4, RZ, 0x3, R4 ;  /* 0x00000003ff047819 */ /* 0x000fe20000011604 */
[----:B------:R-:W-:Y:S01]  /*13a0*/  IMAD.SHL.U32 R6, R2, 0x40, RZ ;  /* 0x0000004002067824 */ /* 0x000fe200078e00ff */
[----:B------:R-:W-:Y:S01]  /*13b0*/  LOP3.LUT R9, R8, 0x8, R9, 0xf8, !PT ;  /* 0x0000000808097812 */ /* 0x000fe200078ef809 */
[----:B------:R-:W-:Y:S01]  /*13c0*/  IMAD.SHL.U32 R221, R3, 0x2, RZ ;  /* 0x0000000203dd7824 */ /* 0x000fe200078e00ff */
[----:B------:R-:W-:Y:S01]  /*13d0*/  SHF.R.U32.HI R8, RZ, 0x3, R8 ;  /* 0x00000003ff087819 */ /* 0x000fe20000011608 */
[----:B------:R-:W-:Y:S01]  /*13e0*/  IMAD.MOV.U32 R2, RZ, RZ, 0x20 ;  /* 0x00000020ff027424 */ /* 0x000fe200078e00ff */
[----:B------:R-:W-:Y:S01]  /*13f0*/  LOP3.LUT R4, R10, R4, RZ, 0x3c, !PT ;  /* 0x000000040a047212 */ /* 0x000fe200078e3cff */
[----:B------:R-:W-:Y:S01]  /*1400*/  IMAD.SHL.U32 R219, R219, 0x2, RZ ;  /* 0x00000002dbdb7824 */ /* 0x000fe200078e00ff */
[----:B------:R-:W-:-:S02]  /*1410*/  LOP3.LUT R3, R9, R8, RZ, 0x3c, !PT ;  /* 0x0000000809037212 */ /* 0x000fc400078e3cff */
[C---:B------:R-:W-:Y:S02]  /*1420*/  LOP3.LUT P4, RZ, R0.reuse, 0x2, RZ, 0xc0, !PT ;  /* 0x0000000200ff7812 */ /* 0x040fe4000788c0ff */
[----:B------:R-:W-:Y:S01]  /*1430*/  LOP3.LUT P3, RZ, R0, 0x4, RZ, 0xc0, !PT ;  /* 0x0000000400ff7812 */ /* 0x000fe2000786c0ff */
[----:B------:R-:W-:Y:S01]  /*1440*/  IMAD R0, R5, 0x200, R4 ;  /* 0x0000020005007824 */ /* 0x000fe200078e0204 */
[----:B------:R-:W-:Y:S01]  /*1450*/  IADD3 R5, R221, 0x80, RZ ;  /* 0x00000080dd057810 */ /* 0x000fe20007ffe0ff */
[----:B------:R-:W-:Y:S01]  /*1460*/  IMAD.MOV.U32 R4, RZ, RZ, 0x40 ;  /* 0x00000040ff047424 */ /* 0x000fe200078e00ff */
[----:B------:R-:W-:Y:S02]  /*1470*/  LOP3.LUT R3, R3, 0xfffffe00, R6, 0xf8, !PT ;  /* 0xfffffe0003037812 */ /* 0x000fe400078ef806 */
[----:B------:R-:W-:Y:S02]  /*1480*/  IADD3 R216, R221, 0x70, RZ ;  /* 0x00000070ddd87810 */ /* 0x000fe40007ffe0ff */
[----:B------:R-:W-:Y:S01]  /*1490*/  SEL R224, R2, 0xffffffe0, !P1 ;  /* 0xffffffe002e07807 */ /* 0x000fe20004800000 */
[----:B------:R-:W-:Y:S01]  /*14a0*/  IMAD.IADD R193, R3, 0x1, R193 ;  /* 0x0000000103c17824 */ /* 0x000fe200078e02c1 */
[----:B------:R-:W-:-:S02]  /*14b0*/  @P0 IADD3 R216, R5, 0x10, RZ ;  /* 0x0000001005d80810 */ /* 0x000fc40007ffe0ff */
[----:B------:R-:W-:Y:S01]  /*14c0*/  SEL R2, R2, 0xffffffe0, !P4 ;  /* 0xffffffe002027807 */ /* 0x000fe20006000000 */
[----:B------:R-:W-:Y:S01]  /*14d0*/  IMAD.IADD R222, R221, 0x1, R224 ;  /* 0x00000001ddde7824 */ /* 0x000fe200078e02e0 */
[----:B------:R-:W-:Y:S01]  /*14e0*/  LEA R191, R3, 0x100, 0x1 ;  /* 0x0000010003bf7811 */ /* 0x000fe200078e08ff */
[----:B------:R-:W-:Y:S01]  /*14f0*/  IMAD.IADD R224, R224, 0x1, R216 ;  /* 0x00000001e0e07824 */ /* 0x000fe200078e02d8 */
[----:B------:R-:W-:Y:S02]  /*1500*/  SEL R226, R4, 0xffffffc0, !P2 ;  /* 0xffffffc004e27807 */ /* 0x000fe40005000000 */
[----:B------:R-:W-:Y:S01]  /*1510*/  LEA R192, R0, 0x8100, 0x1 ;  /* 0x0000810000c07811 */ /* 0x000fe200078e08ff */
[----:B------:R-:W-:Y:S01]  /*1520*/  IMAD.IADD R190, R2, 0x1, R191 ;  /* 0x0000000102be7824 */ /* 0x000fe200078e02bf */
[----:B------:R-:W-:Y:S01]  /*1530*/  SEL R0, R4, 0xffffffc0, !P3 ;  /* 0xffffffc004007807 */ /* 0x000fe20005800000 */
[----:B------:R-:W-:Y:S01]  /*1540*/  IMAD.IADD R221, R221, 0x1, R226 ;  /* 0x00000001dddd7824 */ /* 0x000fe200078e02e2 */
[----:B------:R-:W-:Y:S01]  /*1550*/  LEA R193, R193, 0x100, 0x1 ;  /* 0x00000100c1c17811 */ /* 0x000fe200078e08ff */
[----:B------:R-:W-:-:S02]  /*1560*/  IMAD.IADD R225, R226, 0x1, R222 ;  /* 0x00000001e2e17824 */ /* 0x000fc400078e02de */
[----:B------:R-:W-:Y:S02]  /*1570*/  IMAD.IADD R223, R226, 0x1, R216 ;  /* 0x00000001e2df7824 */ /* 0x000fe400078e02d8 */
[----:B------:R-:W-:Y:S02]  /*1580*/  IMAD.IADD R226, R224, 0x1, R226 ;  /* 0x00000001e0e27824 */ /* 0x000fe400078e02e2 */
[C---:B------:R-:W-:Y:S02]  /*1590*/  IMAD.IADD R189, R0.reuse, 0x1, R191 ;  /* 0x0000000100bd7824 */ /* 0x040fe400078e02bf */
[----:B------:R-:W-:Y:S02]  /*15a0*/  IMAD.IADD R188, R0, 0x1, R190 ;  /* 0x0000000100bc7824 */ /* 0x000fe400078e02be */
.L_x_2229:
[----:B------:R-:W-:Y:S01]  /*15b0*/  ISETP.NE.U32.AND P0, PT, RZ, c[0x0][0x370], PT ;  /* 0x0000dc00ff007a0c */ /* 0x000fe20003f05070 */
[----:B------:R-:W-:Y:S01]  /*15c0*/  IMAD.MOV.U32 R3, RZ, RZ, 0x4 ;  /* 0x00000004ff037424 */ /* 0x000fe200078e00ff */
[----:B------:R-:W-:Y:S01]  /*15d0*/  ISETP.NE.U32.AND P1, PT, RZ, c[0x0][0x360], PT ;  /* 0x0000d800ff007a0c */ /* 0x000fe20003f25070 */
[----:B------:R-:W-:Y:S01]  /*15e0*/  CS2R R84, SRZ ;  /* 0x0000000000547805 */ /* 0x000fe2000001ff00 */
[----:B------:R-:W-:Y:S01]  /*15f0*/  ISETP.NE.AND.EX P2, PT, RZ, c[0x0][0x374], PT, P0 ;  /* 0x0000dd00ff007a0c */ /* 0x000fe20003f45300 */
[----:B------:R-:W-:Y:S01]  /*1600*/  IMAD.MOV.U32 R82, RZ, RZ, RZ ;  /* 0x000000ffff527224 */ /* 0x000fe200078e00ff */
[----:B------:R-:W-:Y:S01]  /*1610*/  ISETP.NE.AND.EX P0, PT, RZ, c[0x0][0x364], PT, P1 ;  /* 0x0000d900ff007a0c */ /* 0x000fe20003f05310 */
[----:B------:R-:W-:Y:S01]  /*1620*/  IMAD.MOV.U32 R96, RZ, RZ, RZ ;  /* 0x000000ffff607224 */ /* 0x000fe200078e00ff */
[----:B------:R-:W-:Y:S01]  /*1630*/  ISETP.NE.U32.AND P1, PT, RZ, c[0x0][0x348], PT ;  /* 0x0000d200ff007a0c */ /* 0x000fe20003f25070 */
[----:B------:R-:W-:Y:S01]  /*1640*/  IMAD.WIDE R6, R211, R3, c[0x0][0x348] ;  /* 0x0000d200d3067625 */ /* 0x000fe200078e0203 */
[----:B------:R-:W-:-:S02]  /*1650*/  ISETP.NE.U32.AND P4, PT, RZ, c[0x0][0x350], PT ;  /* 0x0000d400ff007a0c */ /* 0x000fc40003f85070 */
[----:B------:R-:W-:Y:S01]  /*1660*/  ISETP.NE.U32.AND P3, PT, RZ, c[0x0][0x358], PT ;  /* 0x0000d600ff007a0c */ /* 0x000fe20003f65070 */
[CC--:B------:R-:W-:Y:S01]  /*1670*/  IMAD.WIDE R8, R211.reuse, R3.reuse, c[0x0][0x350] ;  /* 0x0000d400d3087625 */ /* 0x0c0fe200078e0203 */
[----:B------:R-:W-:Y:S02]  /*1680*/  ISETP.NE.AND.EX P1, PT, RZ, c[0x0][0x34c], PT, P1 ;  /* 0x0000d300ff007a0c */ /* 0x000fe40003f25310 */
[----:B------:R-:W-:Y:S01]  /*1690*/  ISETP.NE.AND.EX P4, PT, RZ, c[0x0][0x354], PT, P4 ;  /* 0x0000d500ff007a0c */ /* 0x000fe20003f85340 */
[----:B------:R-:W-:Y:S01]  /*16a0*/  @P2 IMAD.WIDE R12, R211, R3, c[0x0][0x370] ;  /* 0x0000dc00d30c2625 */ /* 0x000fe200078e0203 */
[----:B------:R-:W-:-:S03]  /*16b0*/  ISETP.NE.AND.EX P3, PT, RZ, c[0x0][0x35c], PT, P3 ;  /* 0x0000d700ff007a0c */ /* 0x000fc60003f65330 */
[CC--:B------:R-:W-:Y:S01]  /*16c0*/  @P0 IMAD.WIDE R10, R211.reuse, R3.reuse, c[0x0][0x360] ;  /* 0x0000d800d30a0625 */ /* 0x0c0fe200078e0203 */
[----:B------:R1:W5:Y:S03]  /*16d0*/  @P2 LDG.E R85, [R12.64] ;  /* 0x000000080c552981 */ /* 0x000366000c1e1900 */
[----:B------:R-:W-:Y:S01]  /*16e0*/  IMAD.WIDE R4, R211, R3, c[0x0][0x358] ;  /* 0x0000d600d3047625 */ /* 0x000fe200078e0203 */
[----:B------:R1:W5:Y:S04]  /*16f0*/  @P0 LDG.E R229, [R10.64] ;  /* 0x000000080ae50981 */ /* 0x000368000c1e1900 */
[----:B------:R1:W5:Y:S04]  /*1700*/  @P1 LDG.E R82, [R6.64] ;  /* 0x0000000806521981 */ /* 0x000368000c1e1900 */
        /* <DEDUP_REMOVED lines=10> */
.L_x_2031:
[----:B------:R-:W-:-:S04]  /*17b0*/  ISETP.NE.U32.AND P0, PT, RZ, c[0x0][0x368], PT ;  /* 0x0000da00ff007a0c */ /* 0x000fc80003f05070 */
[----:B------:R-:W-:-:S13]  /*17c0*/  ISETP.NE.AND.EX P0, PT, RZ, c[0x0][0x36c], PT, P0 ;  /* 0x0000db00ff007a0c */ /* 0x000fda0003f05300 */
[----:B------:R-:W-:Y:S05]  /*17d0*/  @!P0 BRA `(.L_x_2032) ;  /* 0x0000003000008947 */ /* 0x000fea0003800000 */
[----:B-1----:R-:W-:-:S06]  /*17e0*/  IMAD.WIDE R6, R211, R3, c[0x0][0x368] ;  /* 0x0000da00d3067625 */ /* 0x002fcc00078e0203 */
[----:B------:R1:W5:Y:S01]  /*17f0*/  LDG.E R6, [R6.64] ;  /* 0x0000000806067981 */ /* 0x000362000c1e1900 */
[----:B------:R-:W-:Y:S05]  /*1800*/  BRA `(.L_x_2033) ;  /* 0x0000005000007947 */ /* 0x000fea0003800000 */
.L_x_2032:
[----:B-1----:R-:W-:Y:S01]  /*1810*/  MOV R6, c[0x0][0x1d0] ;  /* 0x0000740000067a02 */ /* 0x002fe20000000f00 */
[----:B------:R-:W-:Y:S05]  /*1820*/  @!P4 BRA `(.L_x_2033) ;  /* 0x000000300000c947 */ /* 0x000fea0003800000 */
[----:B------:R1:W2:Y:S04]  /*1830*/  LDG.E R6, [R8.64] ;  /* 0x0000000808067981 */ /* 0x0002a8000c1e1900 */
[----:B-1----:R-:W2:Y:S02]  /*1840*/  LDG.E R8, [R8.64+0x4] ;  /* 0x0000040808087981 */ /* 0x002ea4000c1e1900 */
[----:B--2---:R-:W-:Y:S02]  /*1850*/  IADD3 R6, -R6, R8, RZ ;  /* 0x0000000806067210 */ /* 0x004fe40007ffe1ff */
.L_x_2033:
[----:B------:R2:W3:Y:S01]  /*1860*/  @P3 LDG.E R2, [R4.64] ;  /* 0x0000000804023981 */ /* 0x0004e2000c1e1900 */
[----:B------:R-:W-:-:S04]  /*1870*/  ISETP.NE.U32.AND P0, PT, RZ, c[0x0][0x378], PT ;  /* 0x0000de00ff007a0c */ /* 0x000fc80003f05070 */
[----:B------:R-:W-:Y:S01]  /*1880*/  ISETP.NE.AND.EX P0, PT, RZ, c[0x0][0x37c], PT, P0 ;  /* 0x0000df00ff007a0c */ /* 0x000fe20003f05300 */
[----:B--2---:R2:W3:Y:S01]  /*1890*/  @P3 LDG.E R4, [R4.64+0x4] ;  /* 0x0000040804043981 */ /* 0x0044e2000c1e1900 */
[----:B-----5:R-:W-:-:S11]  /*18a0*/  IMAD.MOV.U32 R67, RZ, RZ, R6 ;  /* 0x000000ffff437224 */ /* 0x020fd600078e0006 */
[----:B------:R-:W-:-:S05]  /*18b0*/  @P0 IMAD.WIDE R8, R211, R3, c[0x0][0x378] ;  /* 0x0000de00d3080625 */ /* 0x000fca00078e0203 */
[----:B------:R4:W5:Y:S01]  /*18c0*/  @P0 LDG.E R67, [R8.64] ;  /* 0x0000000808430981 */ /* 0x000962000c1e1900 */
[----:B------:R-:W-:Y:S01]  /*18d0*/  IMAD.MOV.U32 R228, RZ, RZ, c[0x0][0x2c4] ;  /* 0x0000b100ffe47624 */ /* 0x000fe200078e00ff */
[----:B------:R-:W-:Y:S01]  /*18e0*/  LOP3.LUT R230, R230, 0xfff7ffff, RZ, 0xc0, !PT ;  /* 0xfff7ffffe6e67812 */ /* 0x000fe200078ec0ff */
[----:B------:R-:W-:Y:S02]  /*18f0*/  IMAD.SHL.U32 R209, R209, 0x80, RZ ;  /* 0x00000080d1d17824 */ /* 0x000fe400078e00ff */
[----:B------:R-:W-:Y:S01]  /*1900*/  IMAD.MOV.U32 R0, RZ, RZ, c[0x0][0x228] ;  /* 0x00008a00ff007624 */ /* 0x000fe200078e00ff */
[----:B------:R-:W-:Y:S01]  /*1910*/  ISETP.NE.AND P2, PT, R228, 0x1, PT ;  /* 0x00000001e400780c */ /* 0x000fe20003f45270 */
[----:B------:R-:W-:Y:S01]  /*1920*/  IMAD.MOV.U32 R232, RZ, RZ, c[0x0][0x32c] ;  /* 0x0000cb00ffe87624 */ /* 0x000fe200078e00ff */
[----:B-1----:R-:W-:-:S04]  /*1930*/  IADD3 R7, R209, 0x7f, RZ ;  /* 0x0000007fd1077810 */ /* 0x002fc80007ffe0ff */
[----:B------:R-:W-:-:S07]  /*1940*/  ISETP.GE.AND P1, PT, R232, 0x1, PT ;  /* 0x00000001e800780c */ /* 0x000fce0003f26270 */
[----:B--2---:R-:W-:Y:S01]  /*1950*/  @P2 IMAD.HI.U32 R5, R7, c[0x0][0x2c8], RZ ;  /* 0x0000b20007052a27 */ /* 0x004fe200078e00ff */
[----:B------:R-:W-:-:S04]  /*1960*/  @P2 LOP3.LUT R230, R230, 0x80000, RZ, 0xfc, !PT ;  /* 0x00080000e6e62812 */ /* 0x000fc800078efcff */
[----:B------:R-:W-:Y:S02]  /*1970*/  @P2 SHF.R.U32.HI R7, RZ, c[0x0][0x2cc], R5 ;  /* 0x0000b300ff072a19 */ /* 0x000fe40000011605 */
[----:B------:R-:W-:-:S04]  /*1980*/  LOP3.LUT R230, R230, 0xffefffff, RZ, 0xc0, !PT ;  /* 0xffefffffe6e67812 */ /* 0x000fc800078ec0ff */
[----:B------:R-:W-:Y:S01]  /*1990*/  @P1 LOP3.LUT R230, R230, 0x100000, RZ, 0xfc, !PT ;  /* 0x00100000e6e61812 */ /* 0x000fe200078efcff */
[----:B---3--:R-:W-:Y:S02]  /*19a0*/  @P3 IMAD.IADD R0, R4, 0x1, -R2 ;  /* 0x0000000104003824 */ /* 0x008fe400078e0a02 */
[----:B------:R-:W-:-:S04]  /*19b0*/  IMAD.IADD R4, R6, 0x1, -R85 ;  /* 0x0000000106047824 */ /* 0x000fc800078e0a55 */
[----:B------:R-:W-:-:S05]  /*19c0*/  IMAD.IADD R231, R4, 0x1, R0 ;  /* 0x0000000104e77824 */ /* 0x000fca00078e0200 */
[C---:B------:R-:W-:Y:S02]  /*19d0*/  IADD3 R2, R231.reuse, 0x5f, RZ ;  /* 0x0000005fe7027810 */ /* 0x040fe40007ffe0ff */
[----:B------:R-:W-:-:S03]  /*19e0*/  IADD3 R5, R231, 0x1, -R229 ;  /* 0x00000001e7057810 */ /* 0x000fc60007ffe8e5 */
[----:B------:R-:W-:-:S04]  /*19f0*/  IMAD.HI R2, R2, 0x2aaaaaab, RZ ;  /* 0x2aaaaaab02027827 */ /* 0x000fc800078e02ff */
[----:B------:R-:W-:Y:S01]  /*1a00*/  IMAD.IADD R5, R5, 0x1, R7 ;  /* 0x0000000105057824 */ /* 0x000fe200078e0207 */
[----:B------:R-:W-:-:S04]  /*1a10*/  SHF.R.U32.HI R87, RZ, 0x1f, R2 ;  /* 0x0000001fff577819 */ /* 0x000fc80000011602 */
[----:B------:R-:W-:Y:S02]  /*1a20*/  LEA.HI.SX32 R87, R2, R87, 0x1c ;  /* 0x0000005702577211 */ /* 0x000fe400078fe2ff */
[----:B------:R-:W-:Y:S01]  /*1a30*/  IADD3 R7, R5, c[0x0][0x328], RZ ;  /* 0x0000ca0005077a10 */ /* 0x000fe20007ffe0ff */
[----:B------:R-:W-:Y:S05]  /*1a40*/  @!P1 BRA `(.L_x_2034) ;  /* 0x0000010000009947 */ /* 0x000fea0003800000 */
[C---:B----4-:R-:W-:Y:S01]  /*1a50*/  ISETP.GT.AND P0, PT, R5.reuse, RZ, PT ;  /* 0x000000ff0500720c */ /* 0x050fe20003f04270 */
        /* <DEDUP_REMOVED lines=9> */
.L_x_2036:
[----:B------:R-:W-:-:S13]  /*1af0*/  ISETP.NE.AND P0, PT, R232, 0x1, PT ;  /* 0x00000001e800780c */ /* 0x000fda0003f05270 */
[----:B------:R-:W-:-:S05]  /*1b00*/  @P0 IMAD.HI.U32 R5, R2, c[0x0][0x330], RZ ;  /* 0x0000cc0002050a27 */ /* 0x000fca00078e00ff */
[----:B------:R-:W-:Y:S02]  /*1b10*/  @P0 SHF.R.U32.HI R2, RZ, c[0x0][0x334], R5 ;  /* 0x0000cd00ff020a19 */ /* 0x000fe40000011605 */
.L_x_2037:
[----:B------:R-:W-:Y:S05]  /*1b20*/  BSYNC B0 ;  /* 0x0000000000007941 */ /* 0x000fea0003800000 */
.L_x_2035:
[----:B------:R-:W-:-:S05]  /*1b30*/  IMAD R2, R2, R232, c[0x0][0x32c] ;  /* 0x0000cb0002027624 */ /* 0x000fca00078e02e8 */
[----:B------:R-:W-:-:S04]  /*1b40*/  IMNMX R7, R7, R2, PT ;  /* 0x0000000207077217 */ /* 0x000fc80003800200 */
.L_x_2034:
[----:B----4-:R-:W-:Y:S01]  /*1b50*/  IADD3 R5, R7, 0x5f, RZ ;  /* 0x0000005f07057810 */ /* 0x010fe20007ffe0ff */
        /* <DEDUP_REMOVED lines=20> */
.L_x_2040:
[----:B------:R-:W-:-:S13]  /*1ca0*/  ISETP.NE.AND P0, PT, R232, 0x1, PT ;  /* 0x00000001e800780c */ /* 0x000fda0003f05270 */
[----:B------:R-:W-:-:S05]  /*1cb0*/  @P0 IMAD.HI.U32 R5, R7, c[0x0][0x330], RZ ;  /* 0x0000cc0007050a27 */ /* 0x000fca00078e00ff */
[----:B------:R-:W-:Y:S02]  /*1cc0*/  @P0 SHF.R.U32.HI R7, RZ, c[0x0][0x334], R5 ;  /* 0x0000cd00ff070a19 */ /* 0x000fe40000011605 */
.L_x_2041:
[----:B------:R-:W-:Y:S05]  /*1cd0*/  BSYNC B0 ;  /* 0x0000000000007941 */ /* 0x000fea0003800000 */
.L_x_2039:
[----:B------:R-:W-:-:S05]  /*1ce0*/  IMAD R7, R7, c[0x0][0x32c], RZ ;  /* 0x0000cb0007077a24 */ /* 0x000fca00078e02ff */
[----:B------:R-:W-:-:S05]  /*1cf0*/  IMNMX R8, R8, R7, !PT ;  /* 0x0000000708087217 */ /* 0x000fca0007800200 */
.L_x_2038:
[----:B------:R-:W-:Y:S01]  /*1d00*/  IMAD.HI R5, R8, 0x2aaaaaab, RZ ;  /* 0x2aaaaaab08057827 */ /* 0x000fe200078e02ff */
[C---:B------:R-:W-:Y:S01]  /*1d10*/  LOP3.LUT R7, R210.reuse, 0xff000000, RZ, 0xc0, !PT ;  /* 0xff000000d2077812 */ /* 0x040fe200078ec0ff */
[----:B------:R-:W-:Y:S01]  /*1d20*/  BSSY B0, `(.L_x_2042) ;  /* 0x0000029000007945 */ /* 0x000fe20003800000 */
[----:B------:R-:W-:Y:S02]  /*1d30*/  LOP3.LUT R233, R210, 0xff0000, RZ, 0xc0, !PT ;  /* 0x00ff0000d2e97812 */ /* 0x000fe400078ec0ff */
[----:B------:R-:W-:Y:S02]  /*1d40*/  SHF.R.U32.HI R8, RZ, 0x1f, R5 ;  /* 0x0000001fff087819 */ /* 0x000fe40000011605 */
[----:B------:R-:W-:Y:S02]  /*1d50*/  SHF.R.U32.HI R7, RZ, 0x8, R7 ;  /* 0x00000008ff077819 */ /* 0x000fe40000011607 */
[----:B------:R-:W-:Y:S01]  /*1d60*/  LEA.HI.SX32 R8, R5, R8, 0x1c ;  /* 0x0000000805087211 */ /* 0x000fe200078fe2ff */
[----:B------:R-:W-:Y:S01]  /*1d70*/  IMAD.MOV.U32 R5, RZ, RZ, RZ ;  /* 0x000000ffff057224 */ /* 0x000fe200078e00ff */
[----:B------:R-:W-:-:S02]  /*1d80*/  LEA.HI R233, R233, R7, RZ, 0x10 ;  /* 0x00000007e9e97211 */ /* 0x000fc400078f80ff */
[----:B------:R-:W-:Y:S02]  /*1d90*/  IMNMX R8, RZ, R8, !PT ;  /* 0x00000008ff087217 */ /* 0x000fe40007800200 */
[----:B------:R-:W-:Y:S02]  /*1da0*/  SHF.R.U32.HI R210, RZ, 0x10, R233 ;  /* 0x00000010ffd27819 */ /* 0x000fe400000116e9 */
[----:B------:R-:W-:Y:S02]  /*1db0*/  ISETP.GT.AND P0, PT, R2, R8, PT ;  /* 0x000000080200720c */ /* 0x000fe40003f04270 */
[C---:B------:R-:W-:Y:S02]  /*1dc0*/  ISETP.NE.AND P1, PT, R210.reuse, RZ, PT ;  /* 0x000000ffd200720c */ /* 0x040fe40003f25270 */
[----:B------:R-:W-:Y:S02]  /*1dd0*/  LOP3.LUT R233, R233, 0xff, RZ, 0xc0, !PT ;  /* 0x000000ffe9e97812 */ /* 0x000fe400078ec0ff */
[----:B------:R-:W-:-:S07]  /*1de0*/  SEL R104, R210, c[0x0][0x338], P1 ;  /* 0x0000ce00d2687a07 */ /* 0x000fce0000800000 */
[----:B------:R-:W-:Y:S05]  /*1df0*/  @!P0 BRA `(.L_x_2043) ;  /* 0x000001b000008947 */ /* 0x000fea0003800000 */
[-C--:B------:R-:W-:Y:S02]  /*1e00*/  IABS R10, R104.reuse ;  /* 0x00000068000a7213 */ /* 0x080fe40000000000 */
[----:B------:R-:W-:Y:S02]  /*1e10*/  IADD3 R11, R104, -0x1, R2 ;  /* 0xffffffff680b7810 */ /* 0x000fe40007ffe002 */
[----:B------:R-:W1:Y:S01]  /*1e20*/  I2F.RP R12, R10 ;  /* 0x0000000a000c7306 */ /* 0x000e620000209400 */
[----:B------:R-:W-:Y:S02]  /*1e30*/  IABS R5, R104 ;  /* 0x0000006800057213 */ /* 0x000fe40000000000 */
[----:B------:R-:W-:-:S03]  /*1e40*/  IMAD.IADD R11, R11, 0x1, -R8 ;  /* 0x000000010b0b7824 */ /* 0x000fc600078e0a08 */
[----:B------:R-:W-:Y:S02]  /*1e50*/  IMAD.MOV R5, RZ, RZ, -R5 ;  /* 0x000000ffff057224 */ /* 0x000fe400078e0a05 */
[----:B------:R-:W-:Y:S02]  /*1e60*/  IABS R7, R11 ;  /* 0x0000000b00077213 */ /* 0x000fe40000000000 */
[----:B------:R-:W-:-:S04]  /*1e70*/  LOP3.LUT R11, R11, R104, RZ, 0x3c, !PT ;  /* 0x000000680b0b7212 */ /* 0x000fc800078e3cff */
        /* <DEDUP_REMOVED lines=16> */
[----:B------:R-:W-:-:S04]  /*1f80*/  IMAD.MOV.U32 R5, RZ, RZ, R9 ;  /* 0x000000ffff057224 */ /* 0x000fc800078e0009 */
[----:B------:R-:W-:Y:S01]  /*1f90*/  @!P1 IMAD.MOV R5, RZ, RZ, -R5 ;  /* 0x000000ffff059224 */ /* 0x000fe200078e0a05 */
[----:B------:R-:W-:Y:S02]  /*1fa0*/  @!P0 LOP3.LUT R5, RZ, R104, RZ, 0x33, !PT ;  /* 0x00000068ff058212 */ /* 0x000fe400078e33ff */
.L_x_2043:
[----:B------:R-:W-:Y:S05]  /*1fb0*/  BSYNC B0 ;  /* 0x0000000000007941 */ /* 0x000fea0003800000 */
.L_x_2042:
[----:B------:R-:W-:Y:S01]  /*1fc0*/  IMAD R8, R233, R5, R8 ;  /* 0x00000005e9087224 */ /* 0x000fe200078e0208 */
[----:B------:R-:W1:Y:S01]  /*1fd0*/  S2R R81, SR_TID.X ;  /* 0x0000000000517919 */ /* 0x000e620000002100 */
[----:B------:R-:W-:Y:S02]  /*1fe0*/  SHF.R.S32.HI R117, RZ, 0x1f, R116 ;  /* 0x0000001fff757819 */ /* 0x000fe40000011474 */
[----:B------:R-:W-:Y:S01]  /*1ff0*/  IMAD.IADD R5, R8, 0x1, R5 ;  /* 0x0000000108057824 */ /* 0x000fe200078e0205 */
[----:B------:R-:W-:Y:S01]  /*2000*/  IADD3 R65, R116, 0x40, RZ ;  /* 0x0000004074417810 */ /* 0x000fe20007ffe0ff */
[----:B------:R-:W-:-:S03]  /*2010*/  IMAD R8, R8, 0x60, -R4 ;  /* 0x0000006008087824 */ /* 0x000fc600078e0a04 */
[----:B------:R-:W-:Y:S02]  /*2020*/  IMNMX R5, R2, R5, PT ;  /* 0x0000000502057217 */ /* 0x000fe40003800200 */
[----:B------:R-:W-:-:S03]  /*2030*/  IMNMX R8, RZ, R8, !PT ;  /* 0x00000008ff087217 */ /* 0x000fc60007800200 */
[----:B------:R-:W-:-:S05]  /*2040*/  IMAD R5, R5, 0x60, -R4 ;  /* 0x0000006005057824 */ /* 0x000fca00078e0a04 */
[----:B------:R-:W-:-:S04]  /*2050*/  IMNMX R5, R5, R0, PT ;  /* 0x0000000005057217 */ /* 0x000fc80003800200 */
[----:B------:R-:W-:Y:S01]  /*2060*/  ISETP.GT.AND P0, PT, R5, R8, PT ;  /* 0x000000080500720c */ /* 0x000fe20003f04270 */
[----:B------:R-:W-:Y:S01]  /*2070*/  IMAD.WIDE.U32 R8, R8, -0x55555555, RZ ;  /* 0xaaaaaaab08087825 */ /* 0x000fe200078e00ff */
[----:B-1----:R-:W-:-:S04]  /*2080*/  SHF.R.S32.HI R80, RZ, 0x1f, R81 ;  /* 0x0000001fff507819 */ /* 0x002fc80000011451 */
[CC--:B------:R-:W-:Y:S02]  /*2090*/  LEA.HI R79, R80.reuse, R81.reuse, RZ, 0x3 ;  /* 0x00000051504f7211 */ /* 0x0c0fe400078f18ff */
[----:B------:R-:W-:Y:S02]  /*20a0*/  SHF.R.U32.HI R103, RZ, 0x6, R9 ;  /* 0x00000006ff677819 */ /* 0x000fe40000011609 */
[----:B------:R-:W-:Y:S02]  /*20b0*/  LOP3.LUT R66, R79, 0xfffffff8, RZ, 0xc0, !PT ;  /* 0xfffffff84f427812 */ /* 0x000fe400078ec0ff */
[----:B------:R-:W-:Y:S01]  /*20c0*/  SHF.R.S32.HI R79, RZ, 0x3, R79 ;  /* 0x00000003ff4f7819 */ /* 0x000fe2000001144f */
[----:B------:R-:W-:Y:S01]  /*20d0*/  IMAD.MOV.U32 R4, RZ, RZ, R103 ;  /* 0x000000ffff047224 */ /* 0x000fe200078e0067 */
[----:B------:R-:W-:Y:S01]  /*20e0*/  @P0 IADD3 R5, R5, 0x5f, RZ ;  /* 0x0000005f05050810 */ /* 0x000fe20007ffe0ff */
[----:B------:R-:W-:Y:S01]  /*20f0*/  IMAD.IADD R66, R81, 0x1, -R66 ;  /* 0x0000000151427824 */ /* 0x000fe200078e0a42 */
[----:B------:R-:W-:Y:S01]  /*2100*/  LEA.HI R70, R80, R81, RZ, 0x6 ;  /* 0x0000005150467211 */ /* 0x000fe200078f30ff */
[C---:B------:R-:W-:Y:S01]  /*2110*/  IMAD.SHL.U32 R78, R79.reuse, 0x40, RZ ;  /* 0x000000404f4e7824 */ /* 0x040fe200078e00ff */
[----:B------:R-:W-:Y:S01]  /*2120*/  IADD3 R76, R79, 0x20, RZ ;  /* 0x000000204f4c7810 */ /* 0x000fe20007ffe0ff */
[----:B------:R-:W-:Y:S01]  /*2130*/  @P0 IMAD.HI R5, R5, 0x2aaaaaab, RZ ;  /* 0x2aaaaaab05050827 */ /* 0x000fe200078e02ff */
[----:B------:R-:W-:-:S02]  /*2140*/  IADD3 R73, R79, 0x40, RZ ;  /* 0x000000404f497810 */ /* 0x000fc40007ffe0ff */
[----:B------:R-:W-:Y:S01]  /*2150*/  LOP3.LUT R78, R78, 0x1c0, RZ, 0xc0, !PT ;  /* 0x000001c04e4e7812 */ /* 0x000fe200078ec0ff */
[----:B------:R-:W-:Y:S01]  /*2160*/  IMAD.SHL.U32 R70, R70, 0x8, RZ ;  /* 0x0000000846467824 */ /* 0x000fe200078e00ff */
[----:B------:R-:W-:Y:S01]  /*2170*/  @P0 SHF.R.U32.HI R2, RZ, 0x1f, R5 ;  /* 0x0000001fff020819 */ /* 0x000fe20000011605 */
[----:B------:R-:W-:Y:S01]  /*2180*/  IMAD.SHL.U32 R75, R76, 0x40, RZ ;  /* 0x000000404c4b7824 */ /* 0x000fe200078e00ff */
[----:B------:R-:W-:Y:S01]  /*2190*/  SHF.R.S32.HI R69, RZ, 0x1f, R76 ;  /* 0x0000001fff457819 */ /* 0x000fe2000001144c */
[----:B------:R-:W-:Y:S01]  /*21a0*/  IMAD.SHL.U32 R72, R73, 0x40, RZ ;  /* 0x0000004049487824 */ /* 0x000fe200078e00ff */
[----:B------:R-:W-:Y:S01]  /*21b0*/  @P0 LEA.HI.SX32 R4, R5, R2, 0x1c ;  /* 0x0000000205040211 */ /* 0x000fe200078fe2ff */
[----:B------:R-:W-:Y:S01]  /*21c0*/  IMAD.SHL.U32 R12, R66, 0x4, RZ ;  /* 0x00000004420c7824 */ /* 0x000fe200078e00ff */
[----:B------:R-:W-:Y:S02]  /*21d0*/  SHF.R.S32.HI R68, RZ, 0x1f, R73 ;  /* 0x0000001fff447819 */ /* 0x000fe40000011449 */
[----:B------:R-:W-:-:S02]  /*21e0*/  ISETP.GT.AND P0, PT, R4, R103, PT ;  /* 0x000000670400720c */ /* 0x000fc40003f04270 */
[----:B------:R-:W-:Y:S02]  /*21f0*/  SHF.R.U32.HI R77, RZ, 0x3, R78 ;  /* 0x00000003ff4d7819 */ /* 0x000fe4000001164e */
[----:B------:R-:W-:Y:S02]  /*2200*/  LOP3.LUT R234, R78, 0x38, R116, 0xf8, !PT ;  /* 0x000000384eea7812 */ /* 0x000fe400078ef874 */
[----:B------:R-:W-:Y:S02]  /*2210*/  LEA.HI R69, R69, R76, RZ, 0x3 ;  /* 0x0000004c45457211 */ /* 0x000fe400078f18ff */
[----:B------:R-:W-:Y:S02]  /*2220*/  LEA.HI R68, R68, R73, RZ, 0x3 ;  /* 0x0000004944447211 */ /* 0x000fe400078f18ff */
[----:B------:R-:W-:Y:S01]  /*2230*/  LOP3.LUT R70, R70, 0xfffffe00, RZ, 0xc0, !PT ;  /* 0xfffffe0046467812 */ /* 0x000fe200078ec0ff */
[----:B------:R-:W-:Y:S01]  /*2240*/  IMAD.SHL.U32 R69, R69, 0x40, RZ ;  /* 0x0000004045457824 */ /* 0x000fe200078e00ff */
[----:B------:R-:W-:Y:S01]  /*2250*/  LOP3.LUT R234, R234, R77, RZ, 0x3c, !PT ;  /* 0x0000004deaea7212 */ /* 0x000fe200078e3cff */
[----:B------:R-:W-:Y:S01]  /*2260*/  IMAD.SHL.U32 R68, R68, 0x40, RZ ;  /* 0x0000004044447824 */ /* 0x000fe200078e00ff */
[----:B------:R-:W-:-:S02]  /*2270*/  LOP3.LUT R75, R75, 0x1c0, RZ, 0xc0, !PT ;  /* 0x000001c04b4b7812 */ /* 0x000fc400078ec0ff */
[----:B------:R-:W-:Y:S01]  /*2280*/  LOP3.LUT R72, R72, 0x1c0, RZ, 0xc0, !PT ;  /* 0x000001c048487812 */ /* 0x000fe200078ec0ff */
[----:B------:R-:W-:Y:S01]  /*2290*/  IMAD.IADD R234, R70, 0x1, R234 ;  /* 0x0000000146ea7824 */ /* 0x000fe200078e02ea */
[----:B------:R-:W-:Y:S02]  /*22a0*/  SHF.R.S32.HI R83, RZ, 0x1f, R79 ;  /* 0x0000001fff537819 */ /* 0x000fe4000001144f */
[----:B------:R-:W-:Y:S01]  /*22b0*/  SHF.R.S32.HI R13, RZ, 0x1f, R12 ;  /* 0x0000001fff0d7819 */ /* 0x000fe2000001140c */
[----:B------:R-:W-:Y:S01]  /*22c0*/  IMAD.SHL.U32 R234, R234, 0x2, RZ ;  /* 0x00000002eaea7824 */ /* 0x000fe200078e00ff */
[----:B------:R-:W-:Y:S02]  /*22d0*/  IADD3 R10, R12, 0x20, RZ ;  /* 0x000000200c0a7810 */ /* 0x000fe40007ffe0ff */
[----:B------:R-:W-:Y:S02]  /*22e0*/  SHF.R.U32.HI R74, RZ, 0x3, R75 ;  /* 0x00000003ff4a7819 */ /* 0x000fe4000001164b */
[----:B------:R-:W-:-:S02]  /*22f0*/  SHF.R.U32.HI R71, RZ, 0x3, R72 ;  /* 0x00000003ff477819 */ /* 0x000fc40000011648 */
[----:B------:R-:W-:Y:S02]  /*2300*/  LOP3.LUT R69, R69, 0xfffffe00, RZ, 0xc0, !PT ;  /* 0xfffffe0045457812 */ /* 0x000fe400078ec0ff */
[----:B------:R-:W-:Y:S01]  /*2310*/  LOP3.LUT R68, R68, 0xfffffe00, RZ, 0xc0, !PT ;  /* 0xfffffe0044447812 */ /* 0x000fe200078ec0ff */
[----:B------:R-:W-:Y:S05]  /*2320*/  @!P0 BRA `(.L_x_2044) ;  /* 0x0000528000008947 */ /* 0x000fea0003800000 */
[----:B------:R-:W-:Y:S01]  /*2330*/  IADD3 R97, P0, R79, R96, RZ ;  /* 0x000000604f617210 */ /* 0x000fe20007f1e0ff */
[----:B------:R-:W-:Y:S01]  /*2340*/  IMAD.MOV.U32 R160, RZ, RZ, 0x60 ;  /* 0x00000060ffa07424 */ /* 0x000fe200078e00ff */
[----:B------:R-:W-:Y:S02]  /*2350*/  IADD3 R34, R4, -0x1, RZ ;  /* 0xffffffff04227810 */ /* 0x000fe40007ffe0ff */
[----:B------:R-:W-:Y:S01]  /*2360*/  LEA.HI.X.SX32 R96, R96, R83, 0x1, P0 ;  /* 0x0000005360607211 */ /* 0x000fe200000f0eff */
[----:B------:R-:W-:Y:S01]  /*2370*/  IMAD.WIDE.U32 R8, R97, c[0x0][0x238], R116 ;  /* 0x00008e0061087a25 */ /* 0x000fe200078e0074 */
[----:B------:R-:W-:Y:S02]  /*2380*/  IADD3 R95, -R79, R0, RZ ;  /* 0x000000004f5f7210 */ /* 0x000fe40007ffe1ff */
[----:B------:R-:W-:Y:S01]  /*2390*/  SEL R144, R211, RZ, !P3 ;  /* 0x000000ffd3907207 */ /* 0x000fe20005800000 */
[----:B------:R-:W-:Y:S01]  /*23a0*/  IMAD R2, R96, c[0x0][0x238], RZ ;  /* 0x00008e0060027a24 */ /* 0x000fe200078e02ff */
[----:B------:R-:W-:Y:S01]  /*23b0*/  SHF.R.S32.HI R7, RZ, 0x1f, R34 ;  /* 0x0000001fff077819 */ /* 0x000fe20000011422 */
[----:B------:R-:W-:Y:S01]  /*23c0*/  IMAD R5, R34, -0x60, R95 ;  /* 0xffffffa022057824 */ /* 0x000fe200078e025f */
[----:B------:R-:W-:Y:S01]  /*23d0*/  ISETP.GE.AND P2, PT, R116, c[0x0][0x1d4], PT ;  /* 0x0000750074007a0c */ /* 0x000fe20003f46270 */
[----:B------:R-:W-:Y:S01]  /*23e0*/  IMAD R2, R97, c[0x0][0x23c], R2 ;  /* 0x00008f0061027a24 */ /* 0x000fe200078e0202 */
[----:B------:R-:W-:Y:S01]  /*23f0*/  ISETP.GE.AND P6, PT, R65, c[0x0][0x1d4], PT ;  /* 0x0000750041007a0c */ /* 0x000fe20003fc6270 */
[C---:B------:R-:W-:Y:S01]  /*2400*/  IMAD R106, R160.reuse, c[0x0][0x23c], RZ ;  /* 0x00008f00a06a7a24 */ /* 0x040fe200078e02ff */
[----:B------:R-:W-:Y:S01]  /*2410*/  ISETP.GE.AND P0, PT, R5, 0x1, PT ;  /* 0x000000010500780c */ /* 0x000fe20003f06270 */
[----:B------:R-:W-:Y:S01]  /*2420*/  IMAD.WIDE.U32 R172, R160, c[0x0][0x238], RZ ;  /* 0x00008e00a0ac7a25 */ /* 0x000fe200078e00ff */
[----:B------:R-:W-:-:S02]  /*2430*/  IADD3 R9, R9, R2, RZ ;  /* 0x0000000209097210 */ /* 0x000fc40007ffe0ff */
[----:B------:R-:W-:Y:S01]  /*2440*/  SHF.R.S32.HI R2, RZ, 0x1f, R211 ;  /* 0x0000001fff027819 */ /* 0x000fe200000114d3 */
[----:B------:R-:W-:Y:S01]  /*2450*/  IMAD.IADD R106, R173, 0x1, R106 ;  /* 0x00000001ad6a7824 */ /* 0x000fe200078e026a */
[----:B------:R-:W-:Y:S01]  /*2460*/  MOV R124, 0x5 ;  /* 0x00000005007c7802 */ /* 0x000fe20000000f00 */
[C---:B------:R-:W-:Y:S01]  /*2470*/  IMAD.WIDE.U32 R146, R227.reuse, c[0x0][0x240], R8 ;  /* 0x00009000e3927a25 */ /* 0x040fe200078e0008 */
[----:B------:R-:W-:Y:S02]  /*2480*/  SEL R92, R2, RZ, !P3 ;  /* 0x000000ff025c7207 */ /* 0x000fe40005800000 */
[----:B------:R-:W-:Y:S01]  /*2490*/  IADD3 R91, R6, R84, RZ ;  /* 0x00000054065b7210 */ /* 0x000fe20007ffe0ff */
[----:B------:R-:W-:Y:S02]  /*24a0*/  IMAD R147, R227, c[0x0][0x244], R147 ;  /* 0x00009100e3937a24 */ /* 0x000fe400078e0293 */
[C---:B------:R-:W-:Y:S02]  /*24b0*/  IMAD R150, R83.reuse, c[0x0][0x280], RZ ;  /* 0x0000a00053967a24 */ /* 0x040fe400078e02ff */
[----:B------:R-:W-:Y:S01]  /*24c0*/  IMAD R148, R83, c[0x0][0x290], RZ ;  /* 0x0000a40053947a24 */ /* 0x000fe200078e02ff */
[----:B-----5:R-:W-:Y:S01]  /*24d0*/  SHF.R.S32.HI R98, RZ, 0x1f, R67 ;  /* 0x0000001fff627819 */ /* 0x020fe20000011443 */
[----:B------:R-:W-:-:S02]  /*24e0*/  IMAD R168, R92, c[0x0][0x248], RZ ;  /* 0x000092005ca87a24 */ /* 0x000fc400078e02ff */
[----:B------:R-:W-:-:S04]  /*24f0*/  IMAD.WIDE.U32 R154, R79, c[0x0][0x280], R12 ;  /* 0x0000a0004f9a7a25 */ /* 0x000fc800078e000c */
[----:B------:R-:W-:-:S04]  /*2500*/  IMAD.WIDE.U32 R152, R79, c[0x0][0x290], R12 ;  /* 0x0000a4004f987a25 */ /* 0x000fc800078e000c */
[----:B------:R-:W-:Y:S01]  /*2510*/  IMAD R113, R83, c[0x0][0x1e0], RZ ;  /* 0x0000780053717a24 */ /* 0x000fe200078e02ff */
[----:B------:R-:W-:Y:S01]  /*2520*/  MOV R120, c[0x0][0x290] ;  /* 0x0000a40000787a02 */ /* 0x000fe20000000f00 */
[C---:B------:R-:W-:Y:S01]  /*2530*/  IMAD R168, R144.reuse, c[0x0][0x24c], R168 ;  /* 0x0000930090a87a24 */ /* 0x040fe200078e02a8 */
[----:B------:R-:W-:Y:S01]  /*2540*/  MOV R105, c[0x0][0x27c] ;  /* 0x00009f0000697a02 */ /* 0x000fe20000000f00 */
[----:B------:R-:W-:Y:S01]  /*2550*/  IMAD.WIDE.U32 R146, R144, c[0x0][0x248], R146 ;  /* 0x0000920090927a25 */ /* 0x000fe200078e0092 */
[----:B------:R-:W-:-:S03]  /*2560*/  P2R R140, PR, RZ, 0x4 ;  /* 0x00000004ff8c7803 */ /* 0x000fc60000000000 */
[----:B------:R-:W-:Y:S01]  /*2570*/  IMAD R4, R106, R34, RZ ;  /* 0x000000226a047224 */ /* 0x000fe200078e02ff */
[----:B------:R-:W-:Y:S01]  /*2580*/  IADD3 R169, R147, R168, RZ ;  /* 0x000000a893a97210 */ /* 0x000fe20007ffe0ff */
[----:B------:R-:W-:Y:S02]  /*2590*/  IMAD.MOV.U32 R168, RZ, RZ, R146 ;  /* 0x000000ffffa87224 */ /* 0x000fe400078e0092 */
[-C--:B------:R-:W-:Y:S02]  /*25a0*/  IMAD R4, R7, R172.reuse, R4 ;  /* 0x000000ac07047224 */ /* 0x080fe400078e0204 */
[----:B------:R-:W-:-:S04]  /*25b0*/  IMAD.WIDE.U32 R14, R34, R172, R168 ;  /* 0x000000ac220e7225 */ /* 0x000fc800078e00a8 */
[----:B------:R-:W-:Y:S01]  /*25c0*/  IMAD.MOV.U32 R7, RZ, RZ, c[0x0][0x238] ;  /* 0x00008e00ff077624 */ /* 0x000fe200078e00ff */
[----:B------:R-:W-:Y:S02]  /*25d0*/  IADD3 R4, R15, R4, RZ ;  /* 0x000000040f047210 */ /* 0x000fe40007ffe0ff */
[C---:B------:R-:W-:Y:S01]  /*25e0*/  @P0 LEA R8, P1, R14.reuse, c[0x0][0x220], 0x1 ;  /* 0x000088000e080a11 */ /* 0x040fe200078208ff */
[C---:B------:R-:W-:Y:S01]  /*25f0*/  IMAD.SHL.U32 R112, R7.reuse, 0x20, RZ ;  /* 0x0000002007707824 */ /* 0x040fe200078e00ff */
[----:B------:R-:W-:Y:S02]  /*2600*/  SHF.L.U64.HI R111, R7, R124, c[0x0][0x23c] ;  /* 0x00008f00076f7619 */ /* 0x000fe4000001027c */
        /* <DEDUP_REMOVED lines=11> */
[----:B------:R-:W-:-:S03]  /*26c0*/  ISETP.GT.AND P0, PT, R5, 0x40, PT ;  /* 0x000000400500780c */ /* 0x000fc60003f04270 */
[----:B------:R1:W-:Y:S04]  /*26d0*/  @P1 LDGSTS.E.BYPASS.LTC128B.128 [R219+0x9100], [R16.64], !P2 ;  /* 0x0910000010db1fae */ /* 0x0003e8000d101d48 */
[----:B------:R1:W-:Y:S06]  /*26e0*/  @P1 LDGSTS.E.BYPASS.LTC128B.128 [R219+0xc100], [R16.64+0x80], !P6 ;  /* 0x0c10008010db1fae */ /* 0x0003ec000f101d48 */
[----:B------:R-:W-:Y:S01]  /*26f0*/  @P0 IMAD.MOV.U32 R8, RZ, RZ, c[0x0][0x23c] ;  /* 0x00008f00ff080624 */ /* 0x000fe200078e00ff */
[----:B------:R-:W-:-:S04]  /*2700*/  @P0 LEA R5, P1, R7, R14, 0x6 ;  /* 0x0000000e07050211 */ /* 0x000fc800078230ff */
[----:B------:R-:W-:Y:S02]  /*2710*/  @P0 LEA.HI.X R8, R7, R4, R8, 0x6, P1 ;  /* 0x0000000407080211 */ /* 0x000fe400008f3408 */
[----:B------:R-:W-:-:S04]  /*2720*/  @P0 LEA R4, P1, R5, c[0x0][0x220], 0x1 ;  /* 0x0000880005040a11 */ /* 0x000fc800078208ff */
[----:B------:R-:W-:Y:S02]  /*2730*/  @P0 LEA.HI.X R5, R5, c[0x0][0x224], R8, 0x1, P1 ;  /* 0x0000890005050a11 */ /* 0x000fe400008f0c08 */
[----:B------:R-:W-:Y:S02]  /*2740*/  ISETP.NE.U32.AND P1, PT, RZ, c[0x0][0x340], PT ;  /* 0x0000d000ff007a0c */ /* 0x000fe40003f25070 */
[----:B------:R-:W-:Y:S01]  /*2750*/  SHF.R.S32.HI R90, RZ, 0x1f, R91 ;  /* 0x0000001fff5a7819 */ /* 0x000fe2000001145b */
[C---:B------:R-:W-:Y:S01]  /*2760*/  IMAD R150, R79.reuse, c[0x0][0x284], R150 ;  /* 0x0000a1004f967a24 */ /* 0x040fe200078e0296 */
[----:B------:R-:W-:Y:S01]  /*2770*/  ISETP.NE.AND.EX P1, PT, RZ, c[0x0][0x344], PT, P1 ;  /* 0x0000d100ff007a0c */ /* 0x000fe20003f25310 */
[----:B------:R-:W-:Y:S01]  /*2780*/  IMAD R148, R79, c[0x0][0x294], R148 ;  /* 0x0000a5004f947a24 */ /* 0x000fe200078e0294 */
[----:B------:R2:W-:Y:S11]  /*2790*/  @P0 LDGSTS.E.BYPASS.LTC128B.128 [R219+0xa100], [R4.64], !P2 ;  /* 0x0a10000004db0fae */ /* 0x0005f6000d101d48 */
[----:B------:R-:W-:-:S04]  /*27a0*/  @P1 IMAD.WIDE R8, R211, R3, c[0x0][0x340] ;  /* 0x0000d000d3081625 */ /* 0x000fc800078e0203 */
[----:B------:R-:W-:Y:S01]  /*27b0*/  IMAD R6, R90, c[0x0][0x1e0], RZ ;  /* 0x000078005a067a24 */ /* 0x000fe200078e02ff */
[----:B------:R3:W4:Y:S01]  /*27c0*/  @P1 LDG.E R3, [R8.64] ;  /* 0x0000000808031981 */ /* 0x000722000c1e1900 */
[----:B------:R-:W-:Y:S01]  /*27d0*/  IMAD.WIDE.U32 R14, R79, c[0x0][0x280], R116 ;  /* 0x0000a0004f0e7a25 */ /* 0x000fe200078e0074 */
[----:B------:R-:W-:Y:S02]  /*27e0*/  IADD3 R155, R155, R150, RZ ;  /* 0x000000969b9b7210 */ /* 0x000fe40007ffe0ff */
[----:B------:R2:W-:Y:S01]  /*27f0*/  @P0 LDGSTS.E.BYPASS.LTC128B.128 [R219+0xd100], [R4.64+0x80], !P6 ;  /* 0x0d10008004db0fae */ /* 0x0005e2000f101d48 */
[----:B------:R-:W-:Y:S01]  /*2800*/  IMAD R6, R91, c[0x0][0x1e4], R6 ;  /* 0x000079005b067a24 */ /* 0x000fe200078e0206 */
[----:B------:R-:W-:Y:S01]  /*2810*/  IADD3 R151, R150, R15, RZ ;  /* 0x0000000f96977210 */ /* 0x000fe20007ffe0ff */
[----:B------:R-:W-:Y:S01]  /*2820*/  IMAD.IADD R153, R153, 0x1, R148 ;  /* 0x0000000199997824 */ /* 0x000fe200078e0294 */
[----:B------:R-:W0:Y:S01]  /*2830*/  LDGDEPBAR ;  /* 0x00000000000079af */ /* 0x000e220000000000 */
[C---:B------:R-:W-:Y:S01]  /*2840*/  IMAD R99, R98.reuse, c[0x0][0x280], RZ ;  /* 0x0000a00062637a24 */ /* 0x040fe200078e02ff */
[----:B------:R-:W-:Y:S01]  /*2850*/  WARPSYNC 0xffffffff ;  /* 0xffffffff00007948 */ /* 0x000fe20003800000 */
[----:B------:R-:W-:Y:S01]  /*2860*/  IMAD R98, R98, c[0x0][0x290], RZ ;  /* 0x0000a40062627a24 */ /* 0x000fe200078e02ff */
[C---:B------:R-:W-:Y:S01]  /*2870*/  SHF.L.U64.HI R109, R120.reuse, R124, c[0x0][0x294] ;  /* 0x0000a500786d7619 */ /* 0x040fe2000001027c */
[----:B------:R-:W-:Y:S01]  /*2880*/  IMAD.WIDE.U32 R170, R79, c[0x0][0x1e0], RZ ;  /* 0x000078004faa7a25 */ /* 0x000fe200078e00ff */
[----:B------:R-:W-:-:S03]  /*2890*/  SHF.L.U32 R110, R120, 0x5, RZ ;  /* 0x00000005786e7819 */ /* 0x000fc600000006ff */
[----:B------:R-:W-:Y:S02]  /*28a0*/  IMAD R113, R79, c[0x0][0x1e4], R113 ;  /* 0x000079004f717a24 */ /* 0x000fe400078e0271 */
[----:B------:R-:W-:Y:S02]  /*28b0*/  IMAD.MOV.U32 R150, RZ, RZ, R14 ;  /* 0x000000ffff967224 */ /* 0x000fe400078e000e */
[C---:B------:R-:W-:Y:S02]  /*28c0*/  IMAD R99, R67.reuse, c[0x0][0x284], R99 ;  /* 0x0000a10043637a24 */ /* 0x040fe400078e0263 */
[----:B------:R-:W-:Y:S02]  /*28d0*/  IMAD R98, R67, c[0x0][0x294], R98 ;  /* 0x0000a50043627a24 */ /* 0x000fe400078e0262 */
[----:B---3--:R-:W-:-:S04]  /*28e0*/  IMAD.WIDE.U32 R8, R91, c[0x0][0x1e0], RZ ;  /* 0x000078005b087a25 */ /* 0x008fc800078e00ff */
[----:B------:R-:W-:Y:S01]  /*28f0*/  IMAD.IADD R7, R9, 0x1, R6 ;  /* 0x0000000109077824 */ /* 0x000fe200078e0206 */
[----:B------:R-:W-:Y:S01]  /*2900*/  MOV R6, R8 ;  /* 0x0000000800067202 */ /* 0x000fe20000000f00 */
[----:B------:R-:W-:Y:S01]  /*2910*/  IMAD.WIDE.U32 R8, R79, c[0x0][0x290], R116 ;  /* 0x0000a4004f087a25 */ /* 0x000fe200078e0074 */
[----:B--2---:R-:W-:-:S03]  /*2920*/  SHF.L.U32 R4, R105, 0x1, RZ ;  /* 0x0000000169047819 */ /* 0x004fc600000006ff */
[C---:B------:R-:W-:Y:S01]  /*2930*/  IMAD.WIDE.U32 R6, R227.reuse, c[0x0][0x1e8], R6 ;  /* 0x00007a00e3067a25 */ /* 0x040fe200078e0006 */
[----:B------:R-:W-:Y:S02]  /*2940*/  IADD3 R149, R148, R9, RZ ;  /* 0x0000000994957210 */ /* 0x000fe40007ffe0ff */
[----:B------:R-:W-:Y:S01]  /*2950*/  MOV R148, R8 ;  /* 0x0000000800947202 */ /* 0x000fe20000000f00 */
[----:B------:R-:W-:Y:S01]  /*2960*/  IMAD R157, R227, c[0x0][0x1ec], R7 ;  /* 0x00007b00e39d7a24 */ /* 0x000fe200078e0207 */
[----:B------:R-:W-:Y:S01]  /*2970*/  MOV R156, R6 ;  /* 0x00000006009c7202 */ /* 0x000fe20000000f00 */
[----:B------:R-:W-:-:S04]  /*2980*/  IMAD.WIDE.U32 R154, R67, c[0x0][0x280], R154 ;  /* 0x0000a000439a7a25 */ /* 0x000fc800078e009a */
[----:B------:R-:W-:Y:S01]  /*2990*/  IMAD.WIDE.U32 R152, R67, c[0x0][0x290], R152 ;  /* 0x0000a40043987a25 */ /* 0x000fe200078e0098 */
[----:B------:R-:W-:-:S03]  /*29a0*/  IADD3 R101, R155, R99, RZ ;  /* 0x000000639b657210 */ /* 0x000fc60007ffe0ff */
[----:B------:R-:W-:Y:S01]  /*29b0*/  IMAD.MOV.U32 R118, RZ, RZ, c[0x0][0x280] ;  /* 0x0000a000ff767624 */ /* 0x000fe200078e00ff */
[----:B------:R-:W-:Y:S01]  /*29c0*/  IADD3 R100, R153, R98, RZ ;  /* 0x0000006299647210 */ /* 0x000fe20007ffe0ff */
[----:B------:R-:W-:Y:S02]  /*29d0*/  IMAD.IADD R113, R171, 0x1, R113 ;  /* 0x00000001ab717824 */ /* 0x000fe400078e0271 */
[----:B------:R-:W-:Y:S01]  /*29e0*/  IMAD.WIDE.U32 R148, R67, c[0x0][0x290], R148 ;  /* 0x0000a40043947a25 */ /* 0x000fe200078e0094 */
[----:B------:R-:W-:-:S03]  /*29f0*/  SHF.L.U64.HI R107, R118, R124, c[0x0][0x284] ;  /* 0x0000a100766b7619 */ /* 0x000fc6000001027c */
[----:B------:R-:W-:Y:S01]  /*2a00*/  IMAD.WIDE.U32 R150, R67, c[0x0][0x280], R150 ;  /* 0x0000a00043967a25 */ /* 0x000fe200078e0096 */
[----:B------:R-:W-:-:S03]  /*2a10*/  IADD3 R98, R98, R149, RZ ;  /* 0x0000009562627210 */ /* 0x000fc60007ffe0ff */
[----:B------:R-:W-:Y:S02]  /*2a20*/  IMAD.SHL.U32 R108, R118, 0x20, RZ ;  /* 0x00000020766c7824 */ /* 0x000fe400078e00ff */
[----:B------:R-:W-:Y:S01]  /*2a30*/  IMAD.IADD R99, R99, 0x1, R151 ;  /* 0x0000000163637824 */ /* 0x000fe200078e0297 */
[--C-:B----4-:R-:W-:Y:S01]  /*2a40*/  @P1 SHF.R.S32.HI R7, RZ, 0x1f, R3.reuse ;  /* 0x0000001fff071819 */ /* 0x110fe20000011403 */
[----:B------:R-:W-:Y:S01]  /*2a50*/  @P1 IMAD.MOV.U32 R6, RZ, RZ, R3 ;  /* 0x000000ffff061224 */ /* 0x000fe200078e0003 */
[----:B------:R-:W-:Y:S02]  /*2a60*/  @!P1 MOV R7, R2 ;  /* 0x0000000200079202 */ /* 0x000fe40000000f00 */
[----:B------:R-:W-:Y:S02]  /*2a70*/  @!P1 MOV R6, R211 ;  /* 0x000000d300069202 */ /* 0x000fe40000000f00 */
[----:B------:R-:W-:Y:S02]  /*2a80*/  SEL R89, R7, RZ, !P4 ;  /* 0x000000ff07597207 */ /* 0x000fe40006000000 */
[----:B------:R-:W-:-:S03]  /*2a90*/  SEL R142, R6, RZ, !P4 ;  /* 0x000000ff068e7207 */ /* 0x000fc60006000000 */
[----:B------:R-:W-:Y:S02]  /*2aa0*/  IMAD R102, R89, c[0x0][0x1f0], RZ ;  /* 0x00007c0059667a24 */ /* 0x000fe400078e02ff */
[----:B------:R-:W-:-:S04]  /*2ab0*/  IMAD.WIDE.U32 R156, R142, c[0x0][0x1f0], R156 ;  /* 0x00007c008e9c7a25 */ /* 0x000fc800078e009c */
[----:B------:R-:W-:Y:S01]  /*2ac0*/  IMAD R102, R142, c[0x0][0x1f4], R102 ;  /* 0x00007d008e667a24 */ /* 0x000fe200078e0266 */
[----:B------:R-:W-:-:S04]  /*2ad0*/  IADD3 R94, P1, P0, R156, R170, R116 ;  /* 0x000000aa9c5e7210 */ /* 0x000fc8000783e074 */
[----:B------:R-:W-:-:S04]  /*2ae0*/  IADD3 R102, R157, R102, RZ ;  /* 0x000000669d667210 */ /* 0x000fc80007ffe0ff */
[----:B------:R-:W-:Y:S02]  /*2af0*/  IADD3.X R93, R102, R113, R117, P1, P0 ;  /* 0x00000071665d7210 */ /* 0x000fe40000fe0475 */
[----:B-1----:R-:W-:Y:S01]  /*2b00*/  ISETP.GE.AND P0, PT, R116, c[0x0][0x27c], PT ;  /* 0x00009f0074007a0c */ /* 0x002fe20003f06270 */
[----:B------:R-:W-:Y:S01]  /*2b10*/  BAR.SYNC.DEFER_BLOCKING 0x0 ;  /* 0x0000000000007b1d */ /* 0x000fe20000010000 */
[C---:B------:R-:W-:Y:S01]  /*2b20*/  IMAD.WIDE.U32 R6, R227.reuse, c[0x0][0x260], R116 ;  /* 0x00009800e3067a25 */ /* 0x040fe200078e0074 */
[----:B------:R-:W-:Y:S02]  /*2b30*/  SHF.R.S32.HI R122, RZ, 0x1f, R76 ;  /* 0x0000001fff7a7819 */ /* 0x000fe4000001144c */
[----:B------:R-:W-:Y:S01]  /*2b40*/  SEL R2, RZ, c[0x0][0x27c], !P0 ;  /* 0x00009f00ff027a07 */ /* 0x000fe20004000000 */
[----:B------:R-:W-:Y:S01]  /*2b50*/  IMAD R92, R92, c[0x0][0x268], RZ ;  /* 0x00009a005c5c7a24 */ /* 0x000fe200078e02ff */
[----:B------:R-:W-:Y:S01]  /*2b60*/  SHF.R.S32.HI R123, RZ, 0x1f, R73 ;  /* 0x0000001fff7b7819 */ /* 0x000fe20000011449 */
[C---:B------:R-:W-:Y:S01]  /*2b70*/  IMAD R7, R227.reuse, c[0x0][0x264], R7 ;  /* 0x00009900e3077a24 */ /* 0x040fe200078e0207 */
[----:B------:R-:W-:Y:S01]  /*2b80*/  ULDC.U8 UR4, c[0x0][0x298] ;  /* 0x0000a60000047ab9 */ /* 0x000fe20000000000 */
[----:B------:R-:W-:Y:S01]  /*2b90*/  IMAD.IADD R2, R116, 0x1, R2 ;  /* 0x0000000174027824 */ /* 0x000fe200078e0202 */
[----:B------:R-:W-:Y:S01]  /*2ba0*/  MOV R114, 0x6 ;  /* 0x0000000600727802 */ /* 0x000fe20000000f00 */
[----:B------:R-:W-:Y:S01]  /*2bb0*/  IMAD.WIDE.U32 R8, R227, c[0x0][0x210], R116 ;  /* 0x00008400e3087a25 */ /* 0x000fe200078e0074 */
[----:B------:R-:W-:-:S02]  /*2bc0*/  @P0 IADD3 R4, -R4, c[0x0][0x1d4], RZ ;  /* 0x0000750004040a10 */ /* 0x000fc40007ffe1ff */
[----:B------:R-:W-:Y:S01]  /*2bd0*/  SHF.R.S32.HI R138, RZ, 0x1f, R2 ;  /* 0x0000001fff8a7819 */ /* 0x000fe20000011402 */
[C---:B------:R-:W-:Y:S01]  /*2be0*/  IMAD R92, R144.reuse, c[0x0][0x26c], R92 ;  /* 0x00009b00905c7a24 */ /* 0x040fe200078e025c */
[----:B------:R-:W-:Y:S01]  /*2bf0*/  SHF.R.S32.HI R3, RZ, 0x1f, R4 ;  /* 0x0000001fff037819 */ /* 0x000fe20000011404 */
[----:B------:R-:W-:Y:S01]  /*2c00*/  IMAD.WIDE.U32 R144, R144, c[0x0][0x268], R6 ;  /* 0x00009a0090907a25 */ /* 0x000fe200078e0006 */
[C---:B------:R-:W-:Y:S02]  /*2c10*/  LEA.HI R5, R138.reuse, R2, RZ, 0x6 ;  /* 0x000000028a057211 */ /* 0x040fe400078f30ff */
[----:B------:R-:W-:Y:S01]  /*2c20*/  LEA.HI R3, R3, R4, RZ, 0x4 ;  /* 0x0000000403037211 */ /* 0x000fe200078f20ff */
[----:B------:R-:W-:Y:S01]  /*2c30*/  IMAD R89, R89, c[0x0][0x218], RZ ;  /* 0x0000860059597a24 */ /* 0x000fe200078e02ff */
[----:B------:R-:W-:Y:S01]  /*2c40*/  LEA.HI R138, R138, R2, RZ, 0x3 ;  /* 0x000000028a8a7211 */ /* 0x000fe200078f18ff */
[----:B------:R-:W-:Y:S01]  /*2c50*/  IMAD R9, R227, c[0x0][0x214], R9 ;  /* 0x00008500e3097a24 */ /* 0x000fe200078e0209 */
[----:B------:R-:W-:Y:S01]  /*2c60*/  SHF.R.S32.HI R3, RZ, 0x4, R3 ;  /* 0x00000004ff037819 */ /* 0x000fe20000011403 */
[----:B------:R-:W-:Y:S01]  /*2c70*/  IMAD R122, R122, c[0x0][0x1e0], RZ ;  /* 0x000078007a7a7a24 */ /* 0x000fe200078e02ff */
[----:B------:R-:W-:Y:S01]  /*2c80*/  SHF.R.S32.HI R5, RZ, 0x6, R5 ;  /* 0x00000006ff057819 */ /* 0x000fe20000011405 */
[----:B------:R-:W-:Y:S01]  /*2c90*/  IMAD.MOV.U32 R125, RZ, RZ, c[0x0][0x1e0] ;  /* 0x00007800ff7d7624 */ /* 0x000fe200078e00ff */
[----:B------:R-:W-:Y:S01]  /*2ca0*/  LEA.HI.SX32 R3, R138, R3, 0x1d ;  /* 0x000000038a037211 */ /* 0x000fe200078feaff */
[----:B------:R-:W-:Y:S01]  /*2cb0*/  IMAD R123, R123, c[0x0][0x1e0], RZ ;  /* 0x000078007b7b7a24 */ /* 0x000fe200078e02ff */
[----:B------:R-:W-:Y:S01]  /*2cc0*/  LOP3.LUT R134, R75, 0x38, R138, 0xf8, !PT ;  /* 0x000000384b867812 */ /* 0x000fe200078ef88a */
[C---:B------:R-:W-:Y:S01]  /*2cd0*/  IMAD R4, R5.reuse, 0x1800, R69 ;  /* 0x0000180005047824 */ /* 0x040fe200078e0245 */
[----:B------:R-:W-:Y:S01]  /*2ce0*/  SHF.R.S32.HI R2, RZ, 0x1f, R3 ;  /* 0x0000001fff027819 */ /* 0x000fe20000011403 */
[----:B------:R-:W-:Y:S01]  /*2cf0*/  IMAD R6, R5, 0x1800, R70 ;  /* 0x0000180005067824 */ /* 0x000fe200078e0246 */
[----:B------:R-:W-:Y:S01]  /*2d00*/  SHF.L.U32 R137, R3, 0x3, RZ ;  /* 0x0000000303897819 */ /* 0x000fe200000006ff */
[----:B------:R-:W-:Y:S01]  /*2d10*/  IMAD R5, R5, 0x1800, R68 ;  /* 0x0000180005057824 */ /* 0x000fe200078e0244 */
[----:B------:R-:W-:Y:S01]  /*2d20*/  LEA.HI R2, R2, R3, RZ, 0x3 ;  /* 0x0000000302027211 */ /* 0x000fe200078f18ff */
[----:B------:R-:W-:Y:S01]  /*2d30*/  IMAD R89, R142, c[0x0][0x21c], R89 ;  /* 0x000087008e597a24 */ /* 0x000fe200078e0259 */
[----:B------:R-:W-:Y:S01]  /*2d40*/  LOP3.LUT R134, R134, R74, RZ, 0x3c, !PT ;  /* 0x0000004a86867212 */ /* 0x000fe200078e3cff */
[----:B------:R-:W-:Y:S01]  /*2d50*/  IMAD.WIDE.U32 R142, R142, c[0x0][0x218], R8 ;  /* 0x000086008e8e7a25 */ /* 0x000fe200078e0008 */
[----:B------:R-:W-:-:S02]  /*2d60*/  SHF.R.S32.HI R2, RZ, 0x3, R2 ;  /* 0x00000003ff027819 */ /* 0x000fc40000011402 */
[----:B------:R-:W-:Y:S01]  /*2d70*/  LOP3.LUT R132, R72, 0x38, R138, 0xf8, !PT ;  /* 0x0000003848847812 */ /* 0x000fe200078ef88a */
[----:B------:R-:W-:Y:S01]  /*2d80*/  IMAD.IADD R134, R4, 0x1, R134 ;  /* 0x0000000104867824 */ /* 0x000fe200078e0286 */
[----:B------:R-:W-:Y:S01]  /*2d90*/  LOP3.LUT R131, R72, 0x38, R137, 0xf8, !PT ;  /* 0x0000003848837812 */ /* 0x000fe200078ef889 */
[----:B------:R-:W-:Y:S01]  /*2da0*/  IMAD R4, R2, 0x1800, R70 ;  /* 0x0000180002047824 */ /* 0x000fe200078e0246 */
[----:B------:R-:W-:Y:S01]  /*2db0*/  LOP3.LUT R136, R78, 0x38, R138, 0xf8, !PT ;  /* 0x000000384e887812 */ /* 0x000fe200078ef88a */
[----:B------:R-:W-:Y:S01]  /*2dc0*/  IMAD R3, R2, 0x1800, R69 ;  /* 0x0000180002037824 */ /* 0x000fe200078e0245 */
[--C-:B------:R-:W-:Y:S01]  /*2dd0*/  LOP3.LUT R135, R78, 0x38, R137.reuse, 0xf8, !PT ;  /* 0x000000384e877812 */ /* 0x100fe200078ef889 */
[----:B------:R-:W-:Y:S01]  /*2de0*/  IMAD R2, R2, 0x1800, R68 ;  /* 0x0000180002027824 */ /* 0x000fe200078e0244 */
[----:B------:R-:W-:Y:S01]  /*2df0*/  LOP3.LUT R133, R75, 0x38, R137, 0xf8, !PT ;  /* 0x000000384b857812 */ /* 0x000fe200078ef889 */
[----:B------:R-:W-:Y:S01]  /*2e00*/  IMAD R126, R160, c[0x0][0x294], RZ ;  /* 0x0000a500a07e7a24 */ /* 0x000fe200078e02ff */
[-C--:B------:R-:W-:Y:S01]  /*2e10*/  LOP3.LUT R132, R132, R71.reuse, RZ, 0x3c, !PT ;  /* 0x0000004784847212 */ /* 0x080fe200078e3cff */
[C---:B------:R-:W-:Y:S01]  /*2e20*/  IMAD R127, R160.reuse, c[0x0][0x284], RZ ;  /* 0x0000a100a07f7a24 */ /* 0x040fe200078e02ff */
[----:B------:R-:W-:Y:S01]  /*2e30*/  LOP3.LUT R131, R131, R71, RZ, 0x3c, !PT ;  /* 0x0000004783837212 */ /* 0x000fe200078e3cff */
[----:B------:R-:W-:Y:S01]  /*2e40*/  IMAD R128, R160, c[0x0][0x1e4], RZ ;  /* 0x00007900a0807a24 */ /* 0x000fe200078e02ff */
[-C--:B------:R-:W-:Y:S01]  /*2e50*/  LOP3.LUT R136, R136, R77.reuse, RZ, 0x3c, !PT ;  /* 0x0000004d88887212 */ /* 0x080fe200078e3cff */
[----:B------:R-:W-:Y:S01]  /*2e60*/  IMAD.IADD R132, R5, 0x1, R132 ;  /* 0x0000000105847824 */ /* 0x000fe200078e0284 */
[----:B------:R-:W-:Y:S01]  /*2e70*/  LOP3.LUT R135, R135, R77, RZ, 0x3c, !PT ;  /* 0x0000004d87877212 */ /* 0x000fe200078e3cff */
[----:B------:R-:W-:Y:S01]  /*2e80*/  IMAD.IADD R131, R2, 0x1, R131 ;  /* 0x0000000102837824 */ /* 0x000fe200078e0283 */
[----:B------:R-:W-:Y:S01]  /*2e90*/  LOP3.LUT R133, R133, R74, RZ, 0x3c, !PT ;  /* 0x0000004a85857212 */ /* 0x000fe200078e3cff */
[----:B------:R-:W-:Y:S01]  /*2ea0*/  IMAD.WIDE.U32 R166, R76, c[0x0][0x1e0], RZ ;  /* 0x000078004ca67a25 */ /* 0x000fe200078e00ff */
[----:B------:R-:W-:-:S02]  /*2eb0*/  IADD3 R91, P0, R79, R91, RZ ;  /* 0x0000005b4f5b7210 */ /* 0x000fc40007f1e0ff */
[----:B------:R-:W-:Y:S01]  /*2ec0*/  IADD3 R133, R3, R133, RZ ;  /* 0x0000008503857210 */ /* 0x000fe20007ffe0ff */
[----:B------:R-:W-:Y:S01]  /*2ed0*/  IMAD R122, R76, c[0x0][0x1e4], R122 ;  /* 0x000079004c7a7a24 */ /* 0x000fe200078e027a */
[----:B------:R-:W-:Y:S01]  /*2ee0*/  IADD3.X R90, R83, R90, RZ, P0, !PT ;  /* 0x0000005a535a7210 */ /* 0x000fe200007fe4ff */
[----:B------:R-:W-:Y:S01]  /*2ef0*/  IMAD.IADD R136, R6, 0x1, R136 ;  /* 0x0000000106887824 */ /* 0x000fe200078e0288 */
[----:B------:R-:W-:Y:S01]  /*2f00*/  ISETP.NE.AND P0, PT, RZ, UR4, PT ;  /* 0x00000004ff007c0c */ /* 0x000fe2000bf05270 */
[----:B------:R-:W-:Y:S01]  /*2f10*/  IMAD.IADD R135, R4, 0x1, R135 ;  /* 0x0000000104877824 */ /* 0x000fe200078e0287 */
[----:B------:R-:W-:Y:S01]  /*2f20*/  LOP3.LUT R138, R138, 0xfffffff8, RZ, 0xc0, !PT ;  /* 0xfffffff88a8a7812 */ /* 0x000fe200078ec0ff */
[----:B------:R-:W-:Y:S01]  /*2f30*/  IMAD.WIDE.U32 R160, R160, c[0x0][0x280], RZ ;  /* 0x0000a000a0a07a25 */ /* 0x000fe200078e00ff */
[C---:B------:R-:W-:Y:S02]  /*2f40*/  SHF.L.U64.HI R124, R125.reuse, R124, c[0x0][0x1e4] ;  /* 0x000079007d7c7619 */ /* 0x040fe4000001027c */
[----:B------:R-:W-:Y:S01]  /*2f50*/  SHF.L.U32 R115, R125, 0x6, RZ ;  /* 0x000000067d737819 */ /* 0x000fe200000006ff */
[----:B------:R-:W-:Y:S01]  /*2f60*/  IMAD.WIDE.U32 R164, R73, c[0x0][0x1e0], RZ ;  /* 0x0000780049a47a25 */ /* 0x000fe200078e00ff */
[----:B------:R-:W-:-:S02]  /*2f70*/  ISETP.GE.AND P1, PT, R105, 0x1, PT ;  /* 0x000000016900780c */ /* 0x000fc40003f26270 */
[----:B------:R-:W-:Y:S01]  /*2f80*/  ISETP.GE.AND P4, PT, R116, c[0x0][0x1d4], PT ;  /* 0x0000750074007a0c */ /* 0x000fe20003f86270 */
[----:B------:R-:W-:Y:S01]  /*2f90*/  IMAD.WIDE.U32 R162, R120, 0x60, RZ ;  /* 0x0000006078a27825 */ /* 0x000fe200078e00ff */
[----:B------:R-:W-:Y:S02]  /*2fa0*/  P2R R139, PR, RZ, 0x1 ;  /* 0x00000001ff8b7803 */ /* 0x000fe40000000000 */
[----:B------:R-:W-:Y:S01]  /*2fb0*/  IADD3 R122, R167, R122, RZ ;  /* 0x0000007aa77a7210 */ /* 0x000fe20007ffe0ff */
[----:B------:R-:W-:Y:S01]  /*2fc0*/  IMAD.WIDE.U32 R158, R125, 0x60, RZ ;  /* 0x000000607d9e7825 */ /* 0x000fe200078e00ff */
[----:B------:R-:W-:Y:S02]  /*2fd0*/  IADD3 R89, R143, R89, RZ ;  /* 0x000000598f597210 */ /* 0x000fe40007ffe0ff */
        /* <DEDUP_REMOVED lines=20> */
.L_x_2079:
[----:B------:R-:W-:Y:S01]  /*3120*/  SHF.R.S32.HI R88, RZ, 0x1f, R34 ;  /* 0x0000001fff587819 */ /* 0x000fe20000011422 */
[-C--:B------:R-:W-:Y:S01]  /*3130*/  IMAD R174, R128, R34.reuse, RZ ;  /* 0x0000002280ae7224 */ /* 0x080fe200078e02ff */
[----:B------:R-:W-:Y:S01]  /*3140*/  ISETP.GE.AND P2, PT, R105, 0x1, PT ;  /* 0x000000016900780c */ /* 0x000fe20003f46270 */
[----:B------:R-:W-:Y:S01]  /*3150*/  IMAD.WIDE.U32 R176, R158, R34, RZ ;  /* 0x000000229eb07225 */ /* 0x000fe200078e00ff */
[----:B------:R-:W-:Y:S04]  /*3160*/  DEPBAR.LE SB0, 0x0 ;  /* 0x000080000000791a */ /* 0x000fe80000000000 */
[----:B-1----:R-:W-:Y:S01]  /*3170*/  IADD3 R5, P1, P0, R94, R176, R125 ;  /* 0x000000b05e057210 */ /* 0x002fe2000783e07d */
[----:B------:R-:W-:Y:S01]  /*3180*/  IMAD R174, R88, R158, R174 ;  /* 0x0000009e58ae7224 */ /* 0x000fe200078e02ae */
[----:B------:R-:W-:Y:S01]  /*3190*/  WARPSYNC 0xffffffff ;  /* 0xffffffff00007948 */ /* 0x000fe20003800000 */
[----:B------:R-:W-:Y:S02]  /*31a0*/  BAR.SYNC.DEFER_BLOCKING 0x0 ;  /* 0x0000000000007b1d */ /* 0x000fe40000010000 */
[----:B------:R-:W-:Y:S05]  /*31b0*/  IMAD.IADD R174, R177, 0x1, R174 ;  /* 0x00000001b1ae7824 */ /* 0x000fea00078e02ae */
[C---:B------:R-:W-:Y:S02]  /*31c0*/  IADD3.X R4, R93.reuse, R174, R124, P1, P0 ;  /* 0x000000ae5d047210 */ /* 0x040fe40000fe047c */
[C---:B------:R-:W-:Y:S04]  /*31d0*/  IADD3 R3, P1, P0, R94.reuse, R176, R115 ;  /* 0x000000b05e037210 */ /* 0x040fe8000783e073 */
        /* <DEDUP_REMOVED lines=34> */
[----:B------:R-:W-:Y:S01]  /*3400*/  CS2R R50, SRZ ;  /* 0x0000000000327805 */ /* 0x000fe2000001ff00 */
[----:B------:R-:W-:Y:S01]  /*3410*/  CS2R R28, SRZ ;  /* 0x00000000001c7805 */ /* 0x000fe2000001ff00 */
[----:B------:R-:W-:Y:S01]  /*3420*/  IMAD.X R2, R36, 0x1, R101, P0 ;  /* 0x0000000124027824 */ /* 0x000fe200000e0665 */
[----:B------:R-:W-:Y:S05]  /*3430*/  IADD3 R5, P0, R152, R60, RZ ;  /* 0x0000003c98057210 */ /* 0x000fea0007f1e0ff */
[----:B------:R-:W-:Y:S01]  /*3440*/  IMAD.X R4, R33, 0x1, R100, P0 ;  /* 0x0000000121047824 */ /* 0x000fe200000e0664 */
        /* <DEDUP_REMOVED lines=12> */
.L_x_2049:
[----:B------:R-:W-:Y:S05]  /*3510*/  BSYNC B0 ;  /* 0x0000000000007941 */ /* 0x000fea0003800000 */
.L_x_2048:
[----:B------:R-:W-:Y:S01]  /*3520*/  ISETP.GE.AND P3, PT, R76, R141, PT ;  /* 0x0000008d4c00720c */ /* 0x000fe20003f66270 */
[----:B-----5:R-:W-:Y:S01]  /*3530*/  IMAD.MOV.U32 R5, RZ, RZ, R50 ;  /* 0x000000ffff057224 */ /* 0x020fe200078e0032 */
[----:B------:R-:W-:Y:S01]  /*3540*/  BSSY B0, `(.L_x_2050) ;  /* 0x0000025000007945 */ /* 0x000fe20003800000 */
[----:B------:R-:W-:Y:S01]  /*3550*/  IMAD.MOV.U32 R4, RZ, RZ, R51 ;  /* 0x000000ffff047224 */ /* 0x000fe200078e0033 */
[----:B------:R-:W-:Y:S01]  /*3560*/  CS2R R48, SRZ ;  /* 0x0000000000307805 */ /* 0x000fe2000001ff00 */
[----:B-1----:R-:W-:Y:S01]  /*3570*/  IMAD.MOV.U32 R3, RZ, RZ, R52 ;  /* 0x000000ffff037224 */ /* 0x002fe200078e0034 */
[----:B------:R-:W-:Y:S01]  /*3580*/  CS2R R22, SRZ ;  /* 0x0000000000167805 */ /* 0x000fe2000001ff00 */
[----:B------:R-:W-:Y:S01]  /*3590*/  IMAD.MOV.U32 R2, RZ, RZ, R53 ;  /* 0x000000ffff027224 */ /* 0x000fe200078e0035 */
[----:B------:R-:W-:Y:S01]  /*35a0*/  PRMT R47, R4, 0x5410, R5 ;  /* 0x00005410042f7816 */ /* 0x000fe20000000005 */
[----:B------:R-:W-:Y:S01]  /*35b0*/  IMAD.MOV.U32 R4, RZ, RZ, R29 ;  /* 0x000000ffff047224 */ /* 0x000fe200078e001d */
[----:B------:R-:W-:Y:S01]  /*35c0*/  PRMT R32, R3, 0x7610, R32 ;  /* 0x0000761003207816 */ /* 0x000fe20000000020 */
[----:B------:R-:W-:Y:S01]  /*35d0*/  CS2R R24, SRZ ;  /* 0x0000000000187805 */ /* 0x000fe2000001ff00 */
[----:B------:R-:W-:Y:S02]  /*35e0*/  MOV R5, R28 ;  /* 0x0000001c00057202 */ /* 0x000fe40000000f00 */
[----:B------:R-:W-:Y:S02]  /*35f0*/  MOV R3, R31 ;  /* 0x0000001f00037202 */ /* 0x000fe40000000f00 */
[----:B------:R-:W-:Y:S01]  /*3600*/  PRMT R35, R2, 0x7610, R35 ;  /* 0x0000761002237816 */ /* 0x000fe20000000023 */
[----:B------:R-:W-:Y:S01]  /*3610*/  IMAD.MOV.U32 R2, RZ, RZ, R30 ;  /* 0x000000ffff027224 */ /* 0x000fe200078e001e */
        /* <DEDUP_REMOVED lines=23> */
.L_x_2051:
[----:B------:R-:W-:Y:S05]  /*3790*/  BSYNC B0 ;  /* 0x0000000000007941 */ /* 0x000fea0003800000 */
.L_x_2050:
[----:B------:R-:W-:Y:S01]  /*37a0*/  ISETP.GE.AND P2, PT, R73, R141, PT ;  /* 0x0000008d4900720c */ /* 0x000fe20003f46270 */
[----:B-----5:R-:W-:Y:S01]  /*37b0*/  IMAD.MOV.U32 R7, RZ, RZ, R44 ;  /* 0x000000ffff077224 */ /* 0x020fe200078e002c */
        /* <DEDUP_REMOVED lines=11> */
[----:B-1----:R-:W-:Y:S01]  /*3870*/  CS2R R8, SRZ ;  /* 0x0000000000087805 */ /* 0x002fe2000001ff00 */
        /* <DEDUP_REMOVED lines=23> */
.L_x_2053:
[----:B------:R-:W-:Y:S05]  /*39f0*/  BSYNC B0 ;  /* 0x0000000000007941 */ /* 0x000fea0003800000 */
.L_x_2052:
[----:B-----5:R-:W-:Y:S01]  /*3a00*/  MOV R5, R42 ;  /* 0x0000002a00057202 */ /* 0x020fe20000000f00 */
[----:B-1----:R-:W-:Y:S01]  /*3a10*/  IMAD.MOV.U32 R7, RZ, RZ, R40 ;  /* 0x000000ffff077224 */ /* 0x002fe200078e0028 */
        /* <DEDUP_REMOVED lines=17> */
[----:B------:R-:W-:Y:S01]  /*3b30*/  @!P0 HADD2.F32 R2, -RZ, R2.H0_H0 ;  /* 0x20000002ff028230 */ /* 0x000fe20000004100 */
[--C-:B------:R-:W-:Y:S01]  /*3b40*/  @!P0 SHF.R.U64 R3, R30, 0x10, R31.reuse ;  /* 0x000000101e038819 */ /* 0x100fe2000000121f */
[----:B------:R-:W-:Y:S01]  /*3b50*/  @!P0 HADD2.F32 R4, -RZ, R4.H0_H0 ;  /* 0x20000004ff048230 */ /* 0x000fe20000004100 */
[----:B------:R-:W-:Y:S01]  /*3b60*/  @!P0 SHF.R.U32.HI R5, RZ, 0x10, R31 ;  /* 0x00000010ff058819 */ /* 0x000fe2000001161f */
[----:B------:R-:W-:Y:S01]  /*3b70*/  @!P0 HADD2.F32 R31, -RZ, R32.H0_H0 ;  /* 0x20000020ff1f8230 */ /* 0x000fe20000004100 */
[--C-:B------:R-:W-:Y:S01]  /*3b80*/  @!P0 SHF.R.U64 R33, R52, 0x10, R53.reuse ;  /* 0x0000001034218819 */ /* 0x100fe20000001235 */
[----:B------:R-:W-:Y:S01]  /*3b90*/  @!P0 HADD2.F32 R3, -RZ, R3.H0_H0 ;  /* 0x20000003ff038230 */ /* 0x000fe20000004100 */
        /* <DEDUP_REMOVED lines=8> */
[--C-:B------:R-:W-:Y:S01]  /*3c20*/  @!P0 HADD2.F32 R32, -RZ, R27.reuse.H1_H1 ;  /* 0x3000001bff208230 */ /* 0x100fe20000004100 */
[-C--:B------:R-:W-:Y:S02]  /*3c30*/  @!P0 FMUL.FTZ R52, R30, R2.reuse ;  /* 0x000000021e348220 */ /* 0x080fe40000410000 */
[C---:B------:R-:W-:Y:S02]  /*3c40*/  @!P0 FMUL.FTZ R2, R26.reuse, R2 ;  /* 0x000000021a028220 */ /* 0x040fe40000410000 */
[----:B------:R-:W-:Y:S01]  /*3c50*/  @!P0 FFMA.FTZ R52, R26, R31, -R52 ;  /* 0x0000001f1a348223 */ /* 0x000fe20000010834 */
[----:B------:R-:W-:Y:S01]  /*3c60*/  @!P0 HADD2.F32 R26, -RZ, R27.H0_H0 ;  /* 0x2000001bff1a8230 */ /* 0x000fe20000004100 */
[----:B------:R-:W-:Y:S01]  /*3c70*/  @!P0 FMUL.FTZ R53, R32, R3 ;  /* 0x0000000320358220 */ /* 0x000fe20000410000 */
[----:B------:R-:W-:Y:S01]  /*3c80*/  @!P0 MOV R27, R18 ;  /* 0x00000012001b8202 */ /* 0x000fe20000000f00 */
[----:B------:R-:W-:Y:S01]  /*3c90*/  @!P0 FFMA.FTZ R2, R30, R31, R2 ;  /* 0x0000001f1e028223 */ /* 0x000fe20000010002 */
[----:B------:R-:W-:Y:S01]  /*3ca0*/  @!P0 HADD2.F32 R31, -RZ, R35.H0_H0 ;  /* 0x20000023ff1f8230 */ /* 0x000fe20000004100 */
[C---:B------:R-:W-:Y:S02]  /*3cb0*/  @!P0 FMUL.FTZ R3, R26.reuse, R3 ;  /* 0x000000031a038220 */ /* 0x040fe40000410000 */
[----:B------:R-:W-:Y:S01]  /*3cc0*/  @!P0 FFMA.FTZ R53, R26, R33, -R53 ;  /* 0x000000211a358223 */ /* 0x000fe20000010835 */
[----:B------:R-:W-:Y:S01]  /*3cd0*/  @!P0 MOV R26, R19 ;  /* 0x00000013001a8202 */ /* 0x000fe20000000f00 */
[----:B------:R-:W-:Y:S01]  /*3ce0*/  @!P0 FFMA.FTZ R3, R32, R33, R3 ;  /* 0x0000002120038223 */ /* 0x000fe20000010003 */
[----:B------:R-:W-:Y:S01]  /*3cf0*/  @!P0 F2FP.PACK_AB R2, R2, R52 ;  /* 0x000000340202823e */ /* 0x000fe200000000ff */
[--C-:B------:R-:W-:Y:S02]  /*3d00*/  @!P0 HADD2.F32 R30, -RZ, R27.reuse.H1_H1 ;  /* 0x3000001bff1e8230 */ /* 0x100fe40000004100 */
[----:B------:R-:W-:Y:S01]  /*3d10*/  @!P0 HADD2.F32 R27, -RZ, R27.H0_H0 ;  /* 0x2000001bff1b8230 */ /* 0x000fe20000004100 */
[----:B------:R-:W-:Y:S01]  /*3d20*/  @!P0 MOV R16, R2 ;  /* 0x0000000200108202 */ /* 0x000fe20000000f00 */
[--C-:B------:R-:W-:Y:S01]  /*3d30*/  @!P0 HADD2.F32 R35, -RZ, R26.reuse.H1_H1 ;  /* 0x3000001aff238230 */ /* 0x100fe20000004100 */
[-C--:B------:R-:W-:Y:S01]  /*3d40*/  @!P0 FMUL.FTZ R61, R30, R4.reuse ;  /* 0x000000041e3d8220 */ /* 0x080fe20000410000 */
[----:B------:R-:W-:Y:S01]  /*3d50*/  @!P0 HADD2.F32 R26, -RZ, R26.H0_H0 ;  /* 0x2000001aff1a8230 */ /* 0x000fe20000004100 */
[----:B------:R-:W-:Y:S01]  /*3d60*/  @!P0 FMUL.FTZ R4, R27, R4 ;  /* 0x000000041b048220 */ /* 0x000fe20000410000 */
[----:B------:R-:W-:Y:S01]  /*3d70*/  @!P0 F2FP.PACK_AB R3, R3, R53 ;  /* 0x000000350303823e */ /* 0x000fe200000000ff */
[-C--:B------:R-:W-:Y:S02]  /*3d80*/  @!P0 FMUL.FTZ R60, R35, R5.reuse ;  /* 0x00000005233c8220 */ /* 0x080fe40000410000 */
[----:B------:R-:W-:Y:S01]  /*3d90*/  @!P0 FMUL.FTZ R5, R26, R5 ;  /* 0x000000051a058220 */ /* 0x000fe20000410000 */
[----:B------:R-:W-:Y:S01]  /*3da0*/  @!P0 MOV R17, R3 ;  /* 0x0000000300118202 */ /* 0x000fe20000000f00 */
[-C--:B------:R-:W-:Y:S02]  /*3db0*/  @!P0 FFMA.FTZ R4, R30, R31.reuse, R4 ;  /* 0x0000001f1e048223 */ /* 0x080fe40000010004 */
[----:B------:R-:W-:Y:S02]  /*3dc0*/  @!P0 FFMA.FTZ R27, R27, R31, -R61 ;  /* 0x0000001f1b1b8223 */ /* 0x000fe4000001083d */
[-C--:B------:R-:W-:Y:S02]  /*3dd0*/  @!P0 FFMA.FTZ R60, R26, R36.reuse, -R60 ;  /* 0x000000241a3c8223 */ /* 0x080fe4000001083c */
[----:B------:R-:W-:Y:S01]  /*3de0*/  @!P0 FFMA.FTZ R5, R35, R36, R5 ;  /* 0x0000002423058223 */ /* 0x000fe20000010005 */
[----:B------:R-:W-:Y:S04]  /*3df0*/  @!P0 F2FP.PACK_AB R4, R4, R27 ;  /* 0x0000001b0404823e */ /* 0x000fe800000000ff */
[----:B------:R-:W-:Y:S02]  /*3e00*/  @!P0 F2FP.PACK_AB R5, R5, R60 ;  /* 0x0000003c0505823e */ /* 0x000fe400000000ff */
[----:B------:R-:W-:Y:S02]  /*3e10*/  @!P0 MOV R18, R4 ;  /* 0x0000000400128202 */ /* 0x000fe40000000f00 */
[----:B------:R-:W-:Y:S05]  /*3e20*/  @!P0 MOV R19, R5 ;  /* 0x0000000500138202 */ /* 0x000fea0000000f00 */
[----:B------:R1:W-:Y:S02]  /*3e30*/  STG.E.128 [R58.64], R16 ;  /* 0x000000103a007986 */ /* 0x0003e4000c101d08 */
.L_x_2057:
[----:B------:R-:W-:Y:S05]  /*3e40*/  BSYNC B0 ;  /* 0x0000000000007941 */ /* 0x000fea0003800000 */
.L_x_2056:
[----:B------:R-:W-:Y:S11]  /*3e50*/  ISETP.GE.AND P0, PT, R65, c[0x0][0x1d4], PT ;  /* 0x0000750041007a0c */ /* 0x000ff60003f06270 */
[----:B------:R-:W-:Y:S02]  /*3e60*/  @!UPT UIADD3 URZ, URZ, URZ, URZ ;  /* 0x0000003f3f3ff290 */ /* 0x000fe4000fffe03f */
[----:B------:R-:W-:-:S05]  /*3e70*/  @P0 BRA `(.L_x_2055) ;  /* 0x0000034000000947 */ /* 0x000fca0003800000 */
[----:B------:R-:W-:Y:S01]  /*3e80*/  ISETP.GE.AND P0, PT, R10, c[0x0][0x27c], PT ;  /* 0x00009f000a007a0c */ /* 0x000fe20003f06270 */
[----:B-1----:R-:W1:Y:S11]  /*3e90*/  LDS.128 R16, [R234+0xb100] ;  /* 0x00b10000ea107984 */ /* 0x002e760000000c00 */
[----:B------:R-:W-:Y:S01]  /*3ea0*/  @!UPT UIADD3 URZ, URZ, URZ, URZ ;  /* 0x0000003f3f3ff290 */ /* 0x000fe2000fffe03f */
[----:B------:R-:W-:Y:S01]  /*3eb0*/  @!P0 HADD2.F32 R26, -RZ, R15.H1_H1 ;  /* 0x3000000fff1a8230 */ /* 0x000fe20000004100 */
[----:B------:R-:W-:Y:S02]  /*3ec0*/  @!P0 SHF.R.U64 R2, R28, 0x10, R29 ;  /* 0x000000101c028819 */ /* 0x000fe4000000121d */
[----:B------:R-:W-:Y:S02]  /*3ed0*/  @!P0 SHF.R.U64 R31, R50, 0x10, R51 ;  /* 0x00000010321f8819 */ /* 0x000fe40000001233 */
[----:B------:R-:W-:Y:S01]  /*3ee0*/  @!P0 SHF.R.U32.HI R4, RZ, 0x10, R29 ;  /* 0x00000010ff048819 */ /* 0x000fe2000001161d */
[----:B------:R-:W-:Y:S01]  /*3ef0*/  @!P0 HADD2.F32 R27, -RZ, R2.H0_H0 ;  /* 0x20000002ff1b8230 */ /* 0x000fe20000004100 */
[----:B------:R-:W-:Y:S01]  /*3f00*/  @!P0 SHF.R.U32.HI R33, RZ, 0x10, R51 ;  /* 0x00000010ff218819 */ /* 0x000fe20000011633 */
[----:B------:R-:W-:Y:S02]  /*3f10*/  @!P0 HADD2.F32 R29, -RZ, R47.H1_H1 ;  /* 0x3000002fff1d8230 */ /* 0x000fe40000004100 */
        /* <DEDUP_REMOVED lines=8> */
[C---:B------:R-:W-:Y:S01]  /*3fa0*/  @!P0 FMUL.FTZ R2, R3.reuse, R26 ;  /* 0x0000001a03028220 */ /* 0x040fe20000410000 */
[----:B------:R-:W-:Y:S01]  /*3fb0*/  @!P0 HADD2.F32 R26, -RZ, R5.H0_H0 ;  /* 0x20000005ff1a8230 */ /* 0x000fe20000004100 */
[----:B------:R-:W-:Y:S01]  /*3fc0*/  @!P0 FMUL.FTZ R36, R30, R27 ;  /* 0x0000001b1e248220 */ /* 0x000fe20000410000 */
[----:B------:R-:W-:Y:S01]  /*3fd0*/  @!P0 MOV R5, R18 ;  /* 0x0000001200058202 */ /* 0x000fe20000000f00 */
[----:B------:R-:W-:Y:S02]  /*3fe0*/  @!P0 FFMA.FTZ R35, R3, R29, -R35 ;  /* 0x0000001d03238223 */ /* 0x000fe40000010823 */
[C---:B------:R-:W-:Y:S01]  /*3ff0*/  @!P0 FMUL.FTZ R3, R26.reuse, R27 ;  /* 0x0000001b1a038220 */ /* 0x040fe20000410000 */
[----:B------:R-:W-:Y:S01]  /*4000*/  @!P0 HADD2.F32 R27, -RZ, R15.H0_H0 ;  /* 0x2000000fff1b8230 */ /* 0x000fe20000004100 */
[----:B------:R-:W-:Y:S01]  /*4010*/  @!P0 FFMA.FTZ R36, R26, R31, -R36 ;  /* 0x0000001f1a248223 */ /* 0x000fe20000010824 */
[----:B------:R-:W-:Y:S01]  /*4020*/  @!P0 MOV R26, R19 ;  /* 0x00000013001a8202 */ /* 0x000fe20000000f00 */
[----:B------:R-:W-:Y:S01]  /*4030*/  @!P0 FFMA.FTZ R2, R28, R29, R2 ;  /* 0x0000001d1c028223 */ /* 0x000fe20000010002 */
[--C-:B------:R-:W-:Y:S01]  /*4040*/  @!P0 HADD2.F32 R28, -RZ, R5.reuse.H1_H1 ;  /* 0x30000005ff1c8230 */ /* 0x100fe20000004100 */
[----:B------:R-:W-:Y:S01]  /*4050*/  @!P0 FFMA.FTZ R3, R30, R31, R3 ;  /* 0x0000001f1e038223 */ /* 0x000fe20000010003 */
[----:B------:R-:W-:Y:S02]  /*4060*/  @!P0 HADD2.F32 R5, -RZ, R5.H0_H0 ;  /* 0x20000005ff058230 */ /* 0x000fe40000004100 */
[----:B------:R-:W-:Y:S01]  /*4070*/  @!P0 F2FP.PACK_AB R2, R2, R35 ;  /* 0x000000230202823e */ /* 0x000fe200000000ff */
[----:B------:R-:W-:Y:S01]  /*4080*/  @!P0 FMUL.FTZ R50, R28, R27 ;  /* 0x0000001b1c328220 */ /* 0x000fe20000410000 */
[----:B------:R-:W-:Y:S01]  /*4090*/  @!P0 F2FP.PACK_AB R3, R3, R36 ;  /* 0x000000240303823e */ /* 0x000fe200000000ff */
[----:B------:R-:W-:Y:S01]  /*40a0*/  @!P0 HADD2.F32 R29, -RZ, R47.H0_H0 ;  /* 0x2000002fff1d8230 */ /* 0x000fe20000004100 */
[----:B------:R-:W-:Y:S01]  /*40b0*/  @!P0 MOV R16, R2 ;  /* 0x0000000200108202 */ /* 0x000fe20000000f00 */
[--C-:B------:R-:W-:Y:S01]  /*40c0*/  @!P0 HADD2.F32 R32, -RZ, R26.reuse.H1_H1 ;  /* 0x3000001aff208230 */ /* 0x100fe20000004100 */
[----:B------:R-:W-:Y:S01]  /*40d0*/  @!P0 MOV R17, R3 ;  /* 0x0000000300118202 */ /* 0x000fe20000000f00 */
[----:B------:R-:W-:Y:S02]  /*40e0*/  @!P0 HADD2.F32 R26, -RZ, R26.H0_H0 ;  /* 0x2000001aff1a8230 */ /* 0x000fe40000004100 */
[----:B------:R-:W-:Y:S01]  /*40f0*/  @!P0 HADD2.F32 R15, -RZ, R4.H0_H0 ;  /* 0x20000004ff0f8230 */ /* 0x000fe20000004100 */
[C---:B------:R-:W-:Y:S02]  /*4100*/  @!P0 FMUL.FTZ R4, R5.reuse, R27 ;  /* 0x0000001b05048220 */ /* 0x040fe40000410000 */
[----:B------:R-:W-:Y:S02]  /*4110*/  @!P0 FFMA.FTZ R27, R5, R29, -R50 ;  /* 0x0000001d051b8223 */ /* 0x000fe40000010832 */
[-C--:B------:R-:W-:Y:S02]  /*4120*/  @!P0 FMUL.FTZ R47, R32, R15.reuse ;  /* 0x0000000f202f8220 */ /* 0x080fe40000410000 */
[----:B------:R-:W-:Y:S02]  /*4130*/  @!P0 FMUL.FTZ R5, R26, R15 ;  /* 0x0000000f1a058220 */ /* 0x000fe40000410000 */
[----:B------:R-:W-:Y:S02]  /*4140*/  @!P0 FFMA.FTZ R4, R28, R29, R4 ;  /* 0x0000001d1c048223 */ /* 0x000fe40000010004 */
[-C--:B------:R-:W-:Y:S02]  /*4150*/  @!P0 FFMA.FTZ R47, R26, R33.reuse, -R47 ;  /* 0x000000211a2f8223 */ /* 0x080fe4000001082f */
[----:B------:R-:W-:Y:S01]  /*4160*/  @!P0 FFMA.FTZ R5, R32, R33, R5 ;  /* 0x0000002120058223 */ /* 0x000fe20000010005 */
[----:B------:R-:W-:Y:S04]  /*4170*/  @!P0 F2FP.PACK_AB R4, R4, R27 ;  /* 0x0000001b0404823e */ /* 0x000fe800000000ff */
[----:B------:R-:W-:Y:S02]  /*4180*/  @!P0 F2FP.PACK_AB R5, R5, R47 ;  /* 0x0000002f0505823e */ /* 0x000fe400000000ff */
[----:B------:R-:W-:Y:S02]  /*4190*/  @!P0 MOV R18, R4 ;  /* 0x0000000400128202 */ /* 0x000fe40000000f00 */
[----:B------:R-:W-:Y:S05]  /*41a0*/  @!P0 MOV R19, R5 ;  /* 0x0000000500138202 */ /* 0x000fea0000000f00 */
[----:B------:R1:W-:Y:S02]  /*41b0*/  STG.E.128 [R58.64+0x80], R16 ;  /* 0x000080103a007986 */ /* 0x0003e4000c101d08 */
.L_x_2055:
[----:B------:R-:W-:Y:S05]  /*41c0*/  BSYNC B1 ;  /* 0x0000000000017941 */ /* 0x000fea0003800000 */
.L_x_2054:
[----:B------:R-:W-:Y:S01]  /*41d0*/  BSSY B1, `(.L_x_2058) ;  /* 0x0000070000017945 */ /* 0x000fe20003800000 */
[----:B------:R-:W-:-:S05]  /*41e0*/  @P3 BRA `(.L_x_2059) ;  /* 0x000006e000003947 */ /* 0x000fca0003800000 */
[----:B------:R-:W-:Y:S01]  /*41f0*/  BSSY B0, `(.L_x_2060) ;  /* 0x0000036000007945 */ /* 0x000fe20003800000 */
[----:B------:R-:W-:-:S05]  /*4200*/  @P4 BRA `(.L_x_2061) ;  /* 0x0000034000004947 */ /* 0x000fca0003800000 */
[----:B------:R-:W-:Y:S01]  /*4210*/  ISETP.GE.AND P0, PT, R12, c[0x0][0x27c], PT ;  /* 0x00009f000c007a0c */ /* 0x000fe20003f06270 */
[----:B-1----:R-:W1:Y:S11]  /*4220*/  LDS.128 R16, [R234+0x9100] ;  /* 0x00910000ea107984 */ /* 0x002e760000000c00 */
[----:B------:R-:W-:Y:S01]  /*4230*/  @!UPT UIADD3 URZ, URZ, URZ, URZ ;  /* 0x0000003f3f3ff290 */ /* 0x000fe2000fffe03f */
[----:B------:R-:W-:Y:S01]  /*4240*/  @!P0 HADD2.F32 R15, -RZ, R14.H1_H1 ;  /* 0x3000000eff0f8230 */ /* 0x000fe20000004100 */
[--C-:B------:R-:W-:Y:S01]  /*4250*/  @!P0 SHF.R.U64 R2, R24, 0x10, R25.reuse ;  /* 0x0000001018028819 */ /* 0x100fe20000001219 */
[----:B------:R-:W-:Y:S01]  /*4260*/  @!P0 HADD2.F32 R26, -RZ, R46.H1_H1 ;  /* 0x3000002eff1a8230 */ /* 0x000fe20000004100 */
[----:B------:R-:W-:Y:S02]  /*4270*/  @!P0 SHF.R.U32.HI R4, RZ, 0x10, R25 ;  /* 0x00000010ff048819 */ /* 0x000fe40000011619 */
[--C-:B------:R-:W-:Y:S01]  /*4280*/  @!P0 SHF.R.U64 R28, R48, 0x10, R49.reuse ;  /* 0x00000010301c8819 */ /* 0x100fe20000001231 */
[----:B------:R-:W-:Y:S01]  /*4290*/  @!P0 HADD2.F32 R24, -RZ, R2.H0_H0 ;  /* 0x20000002ff188230 */ /* 0x000fe20000004100 */
[----:B------:R-:W-:Y:S03]  /*42a0*/  @!P0 SHF.R.U32.HI R30, RZ, 0x10, R49 ;  /* 0x00000010ff1e8819 */ /* 0x000fe60000011631 */
        /* <DEDUP_REMOVED lines=8> */
[----:B------:R-:W-:Y:S01]  /*4330*/  @!P0 FMUL.FTZ R2, R3, R15 ;  /* 0x0000000f03028220 */ /* 0x000fe20000410000 */
        /* <DEDUP_REMOVED lines=32> */
[----:B------:R1:W-:Y:S02]  /*4540*/  STG.E.128 [R56.64], R16 ;  /* 0x0000001038007986 */ /* 0x0003e4000c101d08 */
.L_x_2061:
[----:B------:R-:W-:Y:S05]  /*4550*/  BSYNC B0 ;  /* 0x0000000000007941 */ /* 0x000fea0003800000 */
.L_x_2060:
        /* <DEDUP_REMOVED lines=55> */
.L_x_2059:
[----:B------:R-:W-:Y:S05]  /*48d0*/  BSYNC B1 ;  /* 0x0000000000017941 */ /* 0x000fea0003800000 */
.L_x_2058:
[----:B------:R-:W-:-:S05]  /*48e0*/  @P2 BRA `(.L_x_2062) ;  /* 0x000023c000002947 */ /* 0x000fca0003800000 */
[----:B------:R-:W-:Y:S01]  /*48f0*/  BSSY B0, `(.L_x_2063) ;  /* 0x0000036000007945 */ /* 0x000fe20003800000 */
[----:B------:R-:W-:-:S05]  /*4900*/  @P4 BRA `(.L_x_2064) ;  /* 0x0000034000004947 */ /* 0x000fca0003800000 */
[----:B------:R-:W-:Y:S01]  /*4910*/  ISETP.GE.AND P0, PT, R12, c[0x0][0x27c], PT ;  /* 0x00009f000c007a0c */ /* 0x000fe20003f06270 */
[----:B-1----:R-:W1:Y:S11]  /*4920*/  LDS.128 R16, [R234+0xa100] ;  /* 0x00a10000ea107984 */ /* 0x002e760000000c00 */
[----:B------:R-:W-:Y:S01]  /*4930*/  @!UPT UIADD3 URZ, URZ, URZ, URZ ;  /* 0x0000003f3f3ff290 */ /* 0x000fe2000fffe03f */
[----:B------:R-:W-:Y:S01]  /*4940*/  @!P0 HADD2.F32 R11, -RZ, R7.H1_H1 ;  /* 0x30000007ff0b8230 */ /* 0x000fe20000004100 */
[----:B------:R-:W-:Y:S01]  /*4950*/  @!P0 SHF.R.U64 R2, R20, 0x10, R21 ;  /* 0x0000001014028819 */ /* 0x000fe20000001215 */
[----:B------:R-:W-:Y:S01]  /*4960*/  @!P0 HADD2.F32 R20, -RZ, R38.H1_H1 ;  /* 0x30000026ff148230 */ /* 0x000fe20000004100 */
        /* <DEDUP_REMOVED lines=35> */
[-C--:B------:R-:W-:Y:S02]  /*4ba0*/  @!P0 FFMA.FTZ R14, R5, R20.reuse, -R28 ;  /* 0x00000014050e8223 */ /* 0x080fe4000001081c */
        /* <DEDUP_REMOVED lines=10> */
.L_x_2064:
[----:B------:R-:W-:Y:S05]  /*4c50*/  BSYNC B0 ;  /* 0x0000000000007941 */ /* 0x000fea0003800000 */
.L_x_2063:
[----:B------:R-:W-:Y:S11]  /*4c60*/  ISETP.GE.AND P0, PT, R65, c[0x0][0x1d4], PT ;  /* 0x0000750041007a0c */ /* 0x000ff60003f06270 */
[----:B------:R-:W-:Y:S02]  /*4c70*/  @!UPT UIADD3 URZ, URZ, URZ, URZ ;  /* 0x0000003f3f3ff290 */ /* 0x000fe4000fffe03f */
        /* <DEDUP_REMOVED lines=21> */
[C---:B------:R-:W-:Y:S01]  /*4dd0*/  @!P0 FMUL.FTZ R23, R14.reuse, R8 ;  /* 0x000000080e178220 */ /* 0x040fe20000410000 */
        /* <DEDUP_REMOVED lines=21> */
[CC--:B------:R-:W-:Y:S02]  /*4f30*/  @!P0 FMUL.FTZ R24, R20.reuse, R6.reuse ;  /* 0x0000000614188220 */ /* 0x0c0fe40000410000 */
        /* <DEDUP_REMOVED lines=8> */
[----:B------:R1:W-:Y:S01]  /*4fc0*/  STG.E.128 [R54.64+0x80], R16 ;  /* 0x0000801036007986 */ /* 0x0003e2000c101d08 */
[----:B------:R-:W-:-:S05]  /*4fd0*/  BRA `(.L_x_2062) ;  /* 0x00001cd000007947 */ /* 0x000fca0003800000 */
.L_x_2047:
        /* <DEDUP_REMOVED lines=10> */
[----:B------:R-:W-:Y:S07]  /*5080*/  BSSY B0, `(.L_x_2065) ;  /* 0x00000b9000007945 */ /* 0x000fee0003800000 */
        /* <DEDUP_REMOVED lines=14> */
[----:B------:R-:W2:Y:S01]  /*5170*/  @!P2 LDG.E.128 R52, [R14.64] ;  /* 0x000000080e34a981 */ /* 0x000ea2000c1e1d00 */
[----:B------:R-:W-:Y:S02]  /*5180*/  @!P2 LEA.HI.X R17, R5, c[0x0][0x28c], R4, 0x1, P0 ;  /* 0x0000a3000511aa11 */ /* 0x000fe400000f0c04 */
[C---:B------:R-:W-:Y:S04]  /*5190*/  @!P1 LEA R2, P0, R7.reuse, c[0x0][0x270], 0x1 ;  /* 0x00009c0007029a11 */ /* 0x040fe800078008ff */
[----:B------:R-:W-:Y:S01]  /*51a0*/  @!P1 LEA.HI.X R3, R7, c[0x0][0x274], R6, 0x1, P0 ;  /* 0x00009d0007039a11 */ /* 0x000fe200000f0c06 */
[----:B------:R1:W3:Y:S01]  /*51b0*/  @!P2 LDG.E.128 R24, [R16.64] ;  /* 0x000000081018a981 */ /* 0x0002e2000c1e1d00 */
[C---:B------:R-:W-:Y:S01]  /*51c0*/  @!P1 LEA R4, P0, R9.reuse, c[0x0][0x288], 0x1 ;  /* 0x0000a20009049a11 */ /* 0x040fe200078008ff */
[----:B------:R-:W-:Y:S03]  /*51d0*/  CS2R R6, SRZ ;  /* 0x0000000000067805 */ /* 0x000fe6000001ff00 */
[----:B------:R-:W-:Y:S02]  /*51e0*/  @!P1 LEA.HI.X R5, R9, c[0x0][0x28c], R8, 0x1, P0 ;  /* 0x0000a30009059a11 */ /* 0x000fe400000f0c08 */
[-C--:B------:R-:W-:Y:S01]  /*51f0*/  ISETP.GE.AND P0, PT, R79, R141.reuse, PT ;  /* 0x0000008d4f00720c */ /* 0x080fe20003f06270 */
[----:B------:R4:W3:Y:S03]  /*5200*/  @!P1 LDG.E.128 R48, [R2.64] ;  /* 0x0000000802309981 */ /* 0x0008e6000c1e1d00 */
[----:B------:R-:W-:Y:S01]  /*5210*/  ISETP.GE.OR P0, PT, R116, c[0x0][0x27c], P0 ;  /* 0x00009f0074007a0c */ /* 0x000fe20000706670 */
[----:B-1----:R-:W-:Y:S06]  /*5220*/  CS2R R16, SRZ ;  /* 0x0000000000107805 */ /* 0x002fec000001ff00 */
[----:B------:R1:W3:Y:S06]  /*5230*/  @!P1 LDG.E.128 R16, [R4.64] ;  /* 0x0000000804109981 */ /* 0x0002ec000c1e1d00 */
[----:B------:R-:W-:Y:S05]  /*5240*/  @!P0 IADD3 R62, P1, R150, R62, RZ ;  /* 0x0000003e963e8210 */ /* 0x000fea0007f3e0ff */
[----:B------:R-:W-:Y:S01]  /*5250*/  @!P0 IMAD.X R36, R36, 0x1, R99, P1 ;  /* 0x0000000124248824 */ /* 0x000fe200008e0663 */
[C---:B----4-:R-:W-:Y:S04]  /*5260*/  @!P0 LEA R2, P1, R62.reuse, c[0x0][0x270], 0x1 ;  /* 0x00009c003e028a11 */ /* 0x050fe800078208ff */
[----:B------:R-:W-:Y:S02]  /*5270*/  @!P0 LEA.HI.X R3, R62, c[0x0][0x274], R36, 0x1, P1 ;  /* 0x00009d003e038a11 */ /* 0x000fe400008f0c24 */
[----:B------:R-:W-:Y:S01]  /*5280*/  @!P0 IADD3 R60, P1, R148, R60, RZ ;  /* 0x0000003c943c8210 */ /* 0x000fe20007f3e0ff */
[----:B------:R-:W-:Y:S04]  /*5290*/  CS2R R36, SRZ ;  /* 0x0000000000247805 */ /* 0x000fe8000001ff00 */
[----:B------:R-:W-:Y:S01]  /*52a0*/  @!P0 IMAD.X R33, R33, 0x1, R98, P1 ;  /* 0x0000000121218824 */ /* 0x000fe200008e0662 */
[C---:B------:R-:W-:Y:S01]  /*52b0*/  @!P0 LEA R8, P1, R60.reuse, c[0x0][0x288], 0x1 ;  /* 0x0000a2003c088a11 */ /* 0x040fe200078208ff */
[----:B------:R4:W5:Y:S03]  /*52c0*/  @!P0 LDG.E.128 R36, [R2.64] ;  /* 0x0000000802248981 */ /* 0x000966000c1e1d00 */
[----:B------:R-:W-:Y:S01]  /*52d0*/  @!P0 LEA.HI.X R9, R60, c[0x0][0x28c], R33, 0x1, P1 ;  /* 0x0000a3003c098a11 */ /* 0x000fe200008f0c21 */
[----:B-1----:R-:W-:Y:S01]  /*52e0*/  CS2R R4, SRZ ;  /* 0x0000000000047805 */ /* 0x002fe2000001ff00 */
[----:B------:R-:W-:Y:S05]  /*52f0*/  ISETP.GE.AND P1, PT, R116, c[0x0][0x27c], PT ;  /* 0x00009f0074007a0c */ /* 0x000fea0003f26270 */
[----:B------:R2:W5:Y:S01]  /*5300*/  @!P0 LDG.E.128 R4, [R8.64] ;  /* 0x0000000808048981 */ /* 0x000562000c1e1d00 */
[----:B------:R-:W-:Y:S01]  /*5310*/  ISETP.GE.OR P0, PT, R79, R141, P4 ;  /* 0x0000008d4f00720c */ /* 0x000fe20002706670 */
[----:B--2---:R-:W-:Y:S02]  /*5320*/  IMAD.MOV.U32 R9, RZ, RZ, R54 ;  /* 0x000000ffff097224 */ /* 0x004fe400078e0036 */
[----:B------:R-:W-:Y:S02]  /*5330*/  IMAD.MOV.U32 R8, RZ, RZ, R55 ;  /* 0x000000ffff087224 */ /* 0x000fe400078e0037 */
[----:B----4-:R-:W-:Y:S02]  /*5340*/  IMAD.MOV.U32 R3, RZ, RZ, R52 ;  /* 0x000000ffff037224 */ /* 0x010fe400078e0034 */
[----:B------:R-:W-:Y:S01]  /*5350*/  IMAD.MOV.U32 R2, RZ, RZ, R53 ;  /* 0x000000ffff027224 */ /* 0x000fe200078e0035 */
[----:B------:R-:W-:Y:S01]  /*5360*/  PRMT R60, R9, 0x5410, R8 ;  /* 0x00005410093c7816 */ /* 0x000fe20000000008 */
[----:B---3--:R-:W-:Y:S02]  /*5370*/  IMAD.MOV.U32 R9, RZ, RZ, R26 ;  /* 0x000000ffff097224 */ /* 0x008fe400078e001a */
        /* <DEDUP_REMOVED lines=12> */
[----:B------:R-:W-:Y:S02]  /*5440*/  IMAD.MOV.U32 R9, RZ, RZ, R18 ;  /* 0x000000ffff097224 */ /* 0x000fe400078e0012 */
[----:B------:R-:W-:Y:S02]  /*5450*/  IMAD.MOV.U32 R8, RZ, RZ, R19 ;  /* 0x000000ffff087224 */ /* 0x000fe400078e0013 */
[----:B------:R-:W-:Y:S02]  /*5460*/  IMAD.MOV.U32 R3, RZ, RZ, R16 ;  /* 0x000000ffff037224 */ /* 0x000fe400078e0010 */
[----:B------:R-:W-:Y:S01]  /*5470*/  IMAD.MOV.U32 R2, RZ, RZ, R17 ;  /* 0x000000ffff027224 */ /* 0x000fe200078e0011 */
[----:B------:R-:W-:Y:S04]  /*5480*/  PRMT R11, R9, 0x5410, R8 ;  /* 0x00005410090b7816 */ /* 0x000fe80000000008 */
[----:B------:R-:W-:Y:S01]  /*5490*/  PRMT R14, R2, 0x5410, R3 ;  /* 0x00005410020e7816 */ /* 0x000fe20000000003 */
[----:B------:R-:W-:-:S05]  /*54a0*/  @P0 BRA `(.L_x_2066) ;  /* 0x0000076000000947 */ /* 0x000fca0003800000 */
[----:B-----5:R-:W-:Y:S01]  /*54b0*/  IMAD.MOV.U32 R30, RZ, RZ, R4 ;  /* 0x000000ffff1e7224 */ /* 0x020fe200078e0004 */
[----:B------:R-:W-:Y:S01]  /*54c0*/  IADD3 R3, P0, R170, R176, RZ ;  /* 0x000000b0aa037210 */ /* 0x000fe20007f1e0ff */
[----:B------:R-:W1:Y:S01]  /*54d0*/  LDS.128 R20, [R136+0x8100] ;  /* 0x0081000088147984 */ /* 0x000e620000000c00 */
[----:B------:R-:W-:Y:S01]  /*54e0*/  @!P1 SHF.R.U32.HI R29, RZ, 0x10, R7 ;  /* 0x00000010ff1d9819 */ /* 0x000fe20000011607 */
[----:B------:R-:W-:Y:S01]  /*54f0*/  IMAD.MOV.U32 R64, RZ, RZ, R36 ;  /* 0x000000ffff407224 */ /* 0x000fe200078e0024 */
[----:B------:R-:W-:Y:S01]  /*5500*/  IADD3.X R2, R174, R113, RZ, P0, !PT ;  /* 0x00000071ae027210 */ /* 0x000fe200007fe4ff */
[--C-:B------:R-:W-:Y:S01]  /*5510*/  IMAD.MOV.U32 R44, RZ, RZ, R39.reuse ;  /* 0x000000ffff2c7224 */ /* 0x100fe200078e0027 */
[----:B------:R-:W-:Y:S01]  /*5520*/  IADD3 R9, P2, P0, R156, R3, R138 ;  /* 0x000000039c097210 */ /* 0x000fe2000785e08a */
[----:B------:R-:W-:Y:S01]  /*5530*/  @!P1 HADD2.F32 R32, -RZ, R30.H0_H0 ;  /* 0x2000001eff209230 */ /* 0x000fe20000004100 */
[--C-:B------:R-:W-:Y:S01]  /*5540*/  @!P1 SHF.R.U64 R42, R38, 0x10, R39.reuse ;  /* 0x00000010262a9819 */ /* 0x100fe20000001227 */
[----:B------:R-:W2:Y:S01]  /*5550*/  LDS.128 R56, [R135+0x8100] ;  /* 0x0081000087387984 */ /* 0x000ea20000000c00 */
[----:B------:R-:W-:Y:S01]  /*5560*/  IADD3.X R8, R102, R2, R130, P2, P0 ;  /* 0x0000000266087210 */ /* 0x000fe200017e0482 */
[----:B------:R-:W-:Y:S01]  /*5570*/  @!P1 HADD2.F32 R44, -RZ, R44.H0_H0 ;  /* 0x2000002cff2c9230 */ /* 0x000fe20000004100 */
[----:B------:R-:W-:Y:S01]  /*5580*/  ISETP.GE.AND P0, PT, R137, c[0x0][0x1d4], PT ;  /* 0x0000750089007a0c */ /* 0x000fe20003f06270 */
[----:B------:R-:W-:Y:S01]  /*5590*/  @!P1 HADD2.F32 R42, -RZ, R42.H0_H0 ;  /* 0x2000002aff2a9230 */ /* 0x000fe20000004100 */
[----:B------:R-:W-:Y:S02]  /*55a0*/  @!P1 SHF.R.U32.HI R62, RZ, 0x10, R39 ;  /* 0x00000010ff3e9819 */ /* 0x000fe40000011627 */
[----:B------:R-:W-:Y:S02]  /*55b0*/  MOV R45, R37 ;  /* 0x00000025002d7202 */ /* 0x000fe40000000f00 */
[--C-:B------:R-:W-:Y:S02]  /*55c0*/  @!P1 SHF.R.U32.HI R43, RZ, 0x10, R37.reuse ;  /* 0x00000010ff2b9819 */ /* 0x100fe40000011625 */
[----:B------:R-:W-:Y:S01]  /*55d0*/  @!P1 SHF.R.U64 R41, R36, 0x10, R37 ;  /* 0x0000001024299819 */ /* 0x000fe20000001225 */
[----:B------:R-:W-:Y:S01]  /*55e0*/  @!P1 HADD2.F32 R36, -RZ, R64.H0_H0 ;  /* 0x20000040ff249230 */ /* 0x000fe20000004100 */
[----:B------:R-:W-:Y:S01]  /*55f0*/  MOV R40, R38 ;  /* 0x0000002600287202 */ /* 0x000fe20000000f00 */
[----:B------:R-:W-:Y:S02]  /*5600*/  @!P1 HADD2.F32 R38, -RZ, R45.H0_H0 ;  /* 0x2000002dff269230 */ /* 0x000fe40000004100 */
[----:B------:R-:W-:Y:S02]  /*5610*/  @!P0 IADD3 R3, P3, P2, R156, R3, R137 ;  /* 0x000000039c038210 */ /* 0x000fe40007a7e089 */
[----:B------:R-:W-:Y:S02]  /*5620*/  @!P1 HADD2.F32 R40, -RZ, R40.H0_H0 ;  /* 0x20000028ff289230 */ /* 0x000fe40000004100 */
[----:B------:R-:W-:Y:S02]  /*5630*/  @!P0 IADD3.X R2, R102, R2, R129, P3, P2 ;  /* 0x0000000266028210 */ /* 0x000fe40001fe4481 */
[C---:B------:R-:W-:Y:S04]  /*5640*/  LEA R180, P2, R9.reuse, c[0x0][0x1c8], 0x1 ;  /* 0x0000720009b47a11 */ /* 0x040fe800078408ff */
[----:B------:R-:W-:Y:S01]  /*5650*/  LEA.HI.X R181, R9, c[0x0][0x1cc], R8, 0x1, P2 ;  /* 0x0000730009b57a11 */ /* 0x000fe200010f0c08 */
[--C-:B------:R-:W-:Y:S01]  /*5660*/  IMAD.MOV.U32 R8, RZ, RZ, R7.reuse ;  /* 0x000000ffff087224 */ /* 0x100fe200078e0007 */
[C---:B------:R-:W-:Y:S02]  /*5670*/  @!P0 LEA R178, P2, R3.reuse, c[0x0][0x1c8], 0x1 ;  /* 0x0000720003b28a11 */ /* 0x040fe400078408ff */
[----:B------:R-:W-:Y:S01]  /*5680*/  @!P1 SHF.R.U64 R9, R6, 0x10, R7 ;  /* 0x0000001006099819 */ /* 0x000fe20000001207 */
[----:B------:R-:W-:Y:S01]  /*5690*/  @!P1 HADD2.F32 R6, -RZ, R6.H0_H0 ;  /* 0x20000006ff069230 */ /* 0x000fe20000004100 */
[----:B-1----:R-:W-:Y:S01]  /*56a0*/  @!P1 IMAD.MOV.U32 R7, RZ, RZ, R20 ;  /* 0x000000ffff079224 */ /* 0x002fe200078e0014 */
[----:B------:R-:W-:Y:S01]  /*56b0*/  @!P0 LEA.HI.X R179, R3, c[0x0][0x1cc], R2, 0x1, P2 ;  /* 0x0000730003b38a11 */ /* 0x000fe200010f0c02 */
[----:B------:R-:W-:Y:S01]  /*56c0*/  @!P1 HADD2.F32 R8, -RZ, R8.H0_H0 ;  /* 0x20000008ff089230 */ /* 0x000fe20000004100 */
[----:B------:R-:W-:Y:S02]  /*56d0*/  MOV R2, R5 ;  /* 0x0000000500027202 */ /* 0x000fe40000000f00 */
[----:B------:R-:W-:Y:S01]  /*56e0*/  @!P1 MOV R31, R21 ;  /* 0x00000015001f9202 */ /* 0x000fe20000000f00 */
[--C-:B------:R-:W-:Y:S01]  /*56f0*/  @!P1 HADD2.F32 R33, -RZ, R7.reuse.H0_H0 ;  /* 0x20000007ff219230 */ /* 0x100fe20000004100 */
[--C-:B------:R-:W-:Y:S01]  /*5700*/  @!P1 SHF.R.U32.HI R3, RZ, 0x10, R5.reuse ;  /* 0x00000010ff039819 */ /* 0x100fe20000011605 */
[----:B------:R-:W-:Y:S01]  /*5710*/  @!P1 HADD2.F32 R7, -RZ, R7.H1_H1 ;  /* 0x30000007ff079230 */ /* 0x000fe20000004100 */
[----:B--2---:R-:W-:Y:S01]  /*5720*/  @!P1 MOV R63, R57 ;  /* 0x00000039003f9202 */ /* 0x004fe20000000f00 */
[----:B------:R-:W-:Y:S01]  /*5730*/  @!P1 HADD2.F32 R30, -RZ, R31.H0_H0 ;  /* 0x2000001fff1e9230 */ /* 0x000fe20000004100 */
[----:B------:R-:W-:Y:S01]  /*5740*/  @!P1 MOV R39, R56 ;  /* 0x0000003800279202 */ /* 0x000fe20000000f00 */
[----:B------:R-:W-:Y:S01]  /*5750*/  @!P1 HADD2.F32 R3, -RZ, R3.H0_H0 ;  /* 0x20000003ff039230 */ /* 0x000fe20000004100 */
[----:B------:R-:W-:Y:S01]  /*5760*/  @!P1 SHF.R.U64 R5, R4, 0x10, R5 ;  /* 0x0000001004059819 */ /* 0x000fe20000001205 */
[----:B------:R-:W-:Y:S02]  /*5770*/  @!P1 HADD2.F32 R37, -RZ, R63.H0_H0 ;  /* 0x2000003fff259230 */ /* 0x000fe40000004100 */
[----:B------:R-:W-:Y:S01]  /*5780*/  @!P1 HADD2.F32 R4, -RZ, R2.H0_H0 ;  /* 0x20000002ff049230 */ /* 0x000fe20000004100 */
[----:B------:R-:W-:Y:S01]  /*5790*/  @!P1 FMUL.FTZ R2, R33, R32 ;  /* 0x0000002021029220 */ /* 0x000fe20000410000 */
[----:B------:R-:W-:Y:S02]  /*57a0*/  @!P1 HADD2.F32 R35, -RZ, R39.H0_H0 ;  /* 0x20000027ff239230 */ /* 0x000fe40000004100 */
[----:B------:R-:W-:Y:S01]  /*57b0*/  @!P1 HADD2.F32 R31, -RZ, R31.H1_H1 ;  /* 0x3000001fff1f9230 */ /* 0x000fe20000004100 */
[----:B------:R-:W-:Y:S02]  /*57c0*/  @!P1 FMUL.FTZ R175, R37, R4 ;  /* 0x0000000425af9220 */ /* 0x000fe40000410000 */
[C---:B------:R-:W-:Y:S01]  /*57d0*/  @!P1 FMUL.FTZ R64, R35.reuse, R32 ;  /* 0x0000002023409220 */ /* 0x040fe20000410000 */
[----:B------:R-:W-:Y:S01]  /*57e0*/  @!P1 HADD2.F32 R32, -RZ, R39.H1_H1 ;  /* 0x30000027ff209230 */ /* 0x000fe20000004100 */
[----:B------:R-:W-:Y:S01]  /*57f0*/  @!P1 FFMA.FTZ R2, R35, R36, R2 ;  /* 0x0000002423029223 */ /* 0x000fe20000010002 */
[----:B------:R-:W-:Y:S01]  /*5800*/  @!P1 HADD2.F32 R35, -RZ, R63.H1_H1 ;  /* 0x3000003fff239230 */ /* 0x000fe20000004100 */
[C---:B------:R-:W-:Y:S02]  /*5810*/  @!P1 FMUL.FTZ R4, R30.reuse, R4 ;  /* 0x000000041e049220 */ /* 0x040fe40000410000 */
[----:B------:R-:W-:Y:S01]  /*5820*/  @!P1 FFMA.FTZ R175, R30, R38, -R175 ;  /* 0x000000261eaf9223 */ /* 0x000fe200000108af */
[----:B------:R-:W-:Y:S01]  /*5830*/  @!P1 HADD2.F32 R30, -RZ, R5.H0_H0 ;  /* 0x20000005ff1e9230 */ /* 0x000fe20000004100 */
[----:B------:R-:W-:Y:S01]  /*5840*/  @!P1 FFMA.FTZ R64, R33, R36, -R64 ;  /* 0x0000002421409223 */ /* 0x000fe20000010840 */
[----:B------:R-:W-:Y:S01]  /*5850*/  @!P1 HADD2.F32 R36, -RZ, R43.H0_H0 ;  /* 0x2000002bff249230 */ /* 0x000fe20000004100 */
[-C--:B------:R-:W-:Y:S01]  /*5860*/  @!P1 FMUL.FTZ R63, R35, R3.reuse ;  /* 0x00000003233f9220 */ /* 0x080fe20000410000 */
[----:B------:R-:W-:Y:S01]  /*5870*/  @!P1 HADD2.F32 R33, -RZ, R41.H0_H0 ;  /* 0x20000029ff219230 */ /* 0x000fe20000004100 */
[----:B------:R-:W-:Y:S02]  /*5880*/  @!P1 IMAD.MOV.U32 R39, RZ, RZ, R58 ;  /* 0x000000ffff279224 */ /* 0x000fe400078e003a */
[C---:B------:R-:W-:Y:S02]  /*5890*/  @!P1 FMUL.FTZ R182, R32.reuse, R30 ;  /* 0x0000001e20b69220 */ /* 0x040fe40000410000 */
[C---:B------:R-:W-:Y:S01]  /*58a0*/  @!P1 FMUL.FTZ R5, R31.reuse, R3 ;  /* 0x000000031f059220 */ /* 0x040fe20000410000 */
[--C-:B------:R-:W-:Y:S01]  /*58b0*/  @!P1 HADD2.F32 R41, -RZ, R39.reuse.H1_H1 ;  /* 0x30000027ff299230 */ /* 0x100fe20000004100 */
[----:B------:R-:W-:Y:S01]  /*58c0*/  @!P1 FFMA.FTZ R63, R31, R36, -R63 ;  /* 0x000000241f3f9223 */ /* 0x000fe2000001083f */
[----:B------:R-:W-:Y:S01]  /*58d0*/  @!P1 MOV R31, R22 ;  /* 0x00000016001f9202 */ /* 0x000fe20000000f00 */
[C---:B------:R-:W-:Y:S01]  /*58e0*/  @!P1 FMUL.FTZ R3, R7.reuse, R30 ;  /* 0x0000001e07039220 */ /* 0x040fe20000410000 */
[----:B------:R-:W-:Y:S01]  /*58f0*/  @!P1 HADD2.F32 R39, -RZ, R39.H0_H0 ;  /* 0x20000027ff279230 */ /* 0x000fe20000004100 */
[-C--:B------:R-:W-:Y:S01]  /*5900*/  @!P1 FFMA.FTZ R182, R7, R33.reuse, -R182 ;  /* 0x0000002107b69223 */ /* 0x080fe200000108b6 */
[----:B------:R-:W-:Y:S01]  /*5910*/  @!P1 HADD2.F32 R7, -RZ, R9.H0_H0 ;  /* 0x20000009ff079230 */ /* 0x000fe20000004100 */
[----:B------:R-:W-:Y:S01]  /*5920*/  @!P1 FFMA.FTZ R3, R32, R33, R3 ;  /* 0x0000002120039223 */ /* 0x000fe20000010003 */
[--C-:B------:R-:W-:Y:S01]  /*5930*/  @!P1 HADD2.F32 R30, -RZ, R31.reuse.H1_H1 ;  /* 0x3000001fff1e9230 */ /* 0x100fe20000004100 */
[----:B------:R-:W-:Y:S01]  /*5940*/  @!P1 FMUL.FTZ R184, R39, R6 ;  /* 0x0000000627b89220 */ /* 0x000fe20000410000 */
[----:B------:R-:W-:Y:S01]  /*5950*/  @!P1 F2FP.PACK_AB R63, R63, R175 ;  /* 0x000000af3f3f923e */ /* 0x000fe200000000ff */
[-C--:B------:R-:W-:Y:S01]  /*5960*/  @!P1 FMUL.FTZ R183, R41, R7.reuse ;  /* 0x0000000729b79220 */ /* 0x080fe20000410000 */
[----:B------:R-:W-:Y:S01]  /*5970*/  @!P1 F2FP.PACK_AB R64, R182, R64 ;  /* 0x00000040b640923e */ /* 0x000fe200000000ff */
[C---:B------:R-:W-:Y:S01]  /*5980*/  @!P1 FMUL.FTZ R7, R30.reuse, R7 ;  /* 0x000000071e079220 */ /* 0x040fe20000410000 */
[----:B------:R-:W-:Y:S01]  /*5990*/  @!P1 MOV R21, R63 ;  /* 0x0000003f00159202 */ /* 0x000fe20000000f00 */
[----:B------:R-:W-:Y:S01]  /*59a0*/  @!P1 FFMA.FTZ R183, R30, R42, -R183 ;  /* 0x0000002a1eb79223 */ /* 0x000fe200000108b7 */
[----:B------:R-:W-:Y:S01]  /*59b0*/  @!P1 MOV R30, R59 ;  /* 0x0000003b001e9202 */ /* 0x000fe20000000f00 */
[----:B------:R-:W-:Y:S01]  /*59c0*/  @!P1 FFMA.FTZ R4, R37, R38, R4 ;  /* 0x0000002625049223 */ /* 0x000fe20000010004 */
[----:B------:R-:W-:Y:S01]  /*59d0*/  @!P1 HADD2.F32 R9, -RZ, R31.H0_H0 ;  /* 0x2000001fff099230 */ /* 0x000fe20000004100 */
[----:B------:R-:W-:Y:S01]  /*59e0*/  @!P1 IMAD.MOV.U32 R31, RZ, RZ, R23 ;  /* 0x000000ffff1f9224 */ /* 0x000fe200078e0017 */
[----:B------:R-:W-:Y:S01]  /*59f0*/  @!P1 MOV R20, R64 ;  /* 0x0000004000149202 */ /* 0x000fe20000000f00 */
[----:B------:R-:W-:Y:S01]  /*5a00*/  @!P1 FFMA.FTZ R5, R35, R36, R5 ;  /* 0x0000002423059223 */ /* 0x000fe20000010005 */
[----:B------:R-:W-:Y:S01]  /*5a10*/  @!P1 F2FP.PACK_AB R2, R3, R2 ;  /* 0x000000020302923e */ /* 0x000fe200000000ff */
[C---:B------:R-:W-:Y:S01]  /*5a20*/  @!P1 FMUL.FTZ R6, R9.reuse, R6 ;  /* 0x0000000609069220 */ /* 0x040fe20000410000 */
[--C-:B------:R-:W-:Y:S01]  /*5a30*/  @!P1 HADD2.F32 R43, -RZ, R30.reuse.H0_H0 ;  /* 0x2000001eff2b9230 */ /* 0x100fe20000004100 */
[-C--:B------:R-:W-:Y:S01]  /*5a40*/  @!P1 FFMA.FTZ R184, R9, R40.reuse, -R184 ;  /* 0x0000002809b89223 */ /* 0x080fe200000108b8 */
[----:B------:R-:W-:Y:S01]  /*5a50*/  @!P1 HADD2.F32 R45, -RZ, R30.H1_H1 ;  /* 0x3000001eff2d9230 */ /* 0x000fe20000004100 */
[----:B------:R-:W-:Y:S01]  /*5a60*/  @!P1 FFMA.FTZ R6, R39, R40, R6 ;  /* 0x0000002827069223 */ /* 0x000fe20000010006 */
[----:B------:R-:W-:Y:S01]  /*5a70*/  @!P1 HADD2.F32 R9, -RZ, R29.H0_H0 ;  /* 0x2000001dff099230 */ /* 0x000fe20000004100 */
[----:B------:R-:W-:Y:S01]  /*5a80*/  @!P1 FMUL.FTZ R185, R43, R8 ;  /* 0x000000082bb99220 */ /* 0x000fe20000410000 */
[--C-:B------:R-:W-:Y:S01]  /*5a90*/  @!P1 HADD2.F32 R30, -RZ, R31.reuse.H0_H0 ;  /* 0x2000001fff1e9230 */ /* 0x100fe20000004100 */
[----:B------:R-:W-:Y:S01]  /*5aa0*/  @!P1 FFMA.FTZ R7, R41, R42, R7 ;  /* 0x0000002a29079223 */ /* 0x000fe20000010007 */
[----:B------:R-:W-:Y:S01]  /*5ab0*/  @!P1 F2FP.PACK_AB R183, R183, R184 ;  /* 0x000000b8b7b7923e */ /* 0x000fe200000000ff */
[----:B------:R-:W-:Y:S01]  /*5ac0*/  @!P1 HADD2.F32 R29, -RZ, R31.H1_H1 ;  /* 0x3000001fff1d9230 */ /* 0x000fe20000004100 */
[----:B------:R-:W-:Y:S01]  /*5ad0*/  @!P1 MOV R56, R2 ;  /* 0x0000000200389202 */ /* 0x000fe20000000f00 */
[C---:B------:R-:W-:Y:S01]  /*5ae0*/  @!P1 FFMA.FTZ R185, R30.reuse, R44, -R185 ;  /* 0x0000002c1eb99223 */ /* 0x040fe200000108b9 */
[----:B------:R-:W-:Y:S01]  /*5af0*/  @!P1 HADD2.F32 R31, -RZ, R62.H0_H0 ;  /* 0x2000003eff1f9230 */ /* 0x000fe20000004100 */
[----:B------:R-:W-:Y:S01]  /*5b00*/  @!P1 FMUL.FTZ R62, R45, R9 ;  /* 0x000000092d3e9220 */ /* 0x000fe20000410000 */
[----:B------:R-:W-:Y:S01]  /*5b10*/  @!P1 F2FP.PACK_AB R4, R5, R4 ;  /* 0x000000040504923e */ /* 0x000fe200000000ff */
[----:B------:R-:W-:Y:S01]  /*5b20*/  @!P1 FMUL.FTZ R8, R30, R8 ;  /* 0x000000081e089220 */ /* 0x000fe20000410000 */
[----:B------:R-:W-:Y:S01]  /*5b30*/  @!P1 F2FP.PACK_AB R6, R7, R6 ;  /* 0x000000060706923e */ /* 0x000fe200000000ff */
[C---:B------:R-:W-:Y:S02]  /*5b40*/  @!P1 FFMA.FTZ R62, R29.reuse, R31, -R62 ;  /* 0x0000001f1d3e9223 */ /* 0x040fe4000001083e */
[----:B------:R-:W-:Y:S01]  /*5b50*/  @!P1 FMUL.FTZ R9, R29, R9 ;  /* 0x000000091d099220 */ /* 0x000fe20000410000 */
[----:B------:R-:W-:Y:S01]  /*5b60*/  @!P1 MOV R58, R6 ;  /* 0x00000006003a9202 */ /* 0x000fe20000000f00 */
[----:B------:R-:W-:Y:S01]  /*5b70*/  @!P1 FFMA.FTZ R8, R43, R44, R8 ;  /* 0x0000002c2b089223 */ /* 0x000fe20000010008 */
[----:B------:R-:W-:Y:S01]  /*5b80*/  @!P1 F2FP.PACK_AB R62, R62, R185 ;  /* 0x000000b93e3e923e */ /* 0x000fe200000000ff */
[----:B------:R-:W-:Y:S02]  /*5b90*/  @!P1 FFMA.FTZ R9, R45, R31, R9 ;  /* 0x0000001f2d099223 */ /* 0x000fe40000010009 */
[----:B------:R-:W-:Y:S01]  /*5ba0*/  @!P1 IMAD.MOV.U32 R22, RZ, RZ, R183 ;  /* 0x000000ffff169224 */ /* 0x000fe200078e00b7 */
[----:B------:R-:W-:Y:S01]  /*5bb0*/  @!P1 MOV R23, R62 ;  /* 0x0000003e00179202 */ /* 0x000fe20000000f00 */
[----:B------:R-:W-:Y:S01]  /*5bc0*/  @!P1 IMAD.MOV.U32 R57, RZ, RZ, R4 ;  /* 0x000000ffff399224 */ /* 0x000fe200078e0004 */
[----:B------:R-:W-:Y:S03]  /*5bd0*/  @!P1 F2FP.PACK_AB R8, R9, R8 ;  /* 0x000000080908923e */ /* 0x000fe600000000ff */
[----:B------:R1:W-:Y:S01]  /*5be0*/  STG.E.128 [R180.64], R20 ;  /* 0x00000014b4007986 */ /* 0x0003e2000c101d08 */
[----:B------:R-:W-:Y:S07]  /*5bf0*/  @!P1 MOV R59, R8 ;  /* 0x00000008003b9202 */ /* 0x000fee0000000f00 */
[----:B------:R1:W-:Y:S02]  /*5c00*/  @!P0 STG.E.128 [R178.64], R56 ;  /* 0x00000038b2008986 */ /* 0x0003e4000c101d08 */
.L_x_2066:
[----:B------:R-:W-:Y:S05]  /*5c10*/  BSYNC B0 ;  /* 0x0000000000007941 */ /* 0x000fea0003800000 */
.L_x_2065:
[----:B------:R-:W-:Y:S01]  /*5c20*/  ISETP.GE.OR P0, PT, R76, R141, P4 ;  /* 0x0000008d4c00720c */ /* 0x000fe20002706670 */
[----:B------:R-:W-:Y:S01]  /*5c30*/  @!UPT UIADD3 URZ, URZ, URZ, URZ ;  /* 0x0000003f3f3ff290 */ /* 0x000fe2000fffe03f */
[----:B------:R-:W-:Y:S11]  /*5c40*/  BSSY B0, `(.L_x_2067) ;  /* 0x0000071000007945 */ /* 0x000ff60003800000 */
[----:B------:R-:W-:-:S05]  /*5c50*/  @P0 BRA `(.L_x_2068) ;  /* 0x000006f000000947 */ /* 0x000fca0003800000 */
[----:B------:R-:W-:Y:S01]  /*5c60*/  IADD3 R3, P0, R166, R176, RZ ;  /* 0x000000b0a6037210 */ /* 0x000fe20007f1e0ff */
[----:B-1----:R-:W-:Y:S01]  /*5c70*/  LDS.128 R56, [R133+0x8100] ;  /* 0x0081000085387984 */ /* 0x002fe20000000c00 */
[--C-:B-----5:R-:W-:Y:S01]  /*5c80*/  @!P1 SHF.R.U64 R6, R26, 0x10, R27.reuse ;  /* 0x000000101a069819 */ /* 0x120fe2000000121b */
[--C-:B------:R-:W-:Y:S01]  /*5c90*/  @!P1 HADD2.F32 R29, -RZ, R61.reuse.H0_H0 ;  /* 0x2000003dff1d9230 */ /* 0x100fe20000004100 */
[----:B------:R-:W-:Y:S01]  /*5ca0*/  IADD3.X R2, R174, R122, RZ, P0, !PT ;  /* 0x0000007aae027210 */ /* 0x000fe200007fe4ff */
[----:B------:R-:W-:Y:S01]  /*5cb0*/  @!P1 HADD2.F32 R38, -RZ, R60.H1_H1 ;  /* 0x3000003cff269230 */ /* 0x000fe20000004100 */
[-C--:B------:R-:W-:Y:S02]  /*5cc0*/  IADD3 R5, P2, P0, R156, R3.reuse, R138 ;  /* 0x000000039c057210 */ /* 0x080fe4000785e08a */
[----:B------:R-:W-:Y:S01]  /*5cd0*/  @!P1 SHF.R.U32.HI R7, RZ, 0x10, R27 ;  /* 0x00000010ff079819 */ /* 0x000fe2000001161b */
[----:B------:R-:W1:Y:S01]  /*5ce0*/  LDS.128 R20, [R134+0x8100] ;  /* 0x0081000086147984 */ /* 0x000e620000000c00 */
[-C--:B------:R-:W-:Y:S01]  /*5cf0*/  IADD3.X R4, R102, R2.reuse, R130, P2, P0 ;  /* 0x0000000266047210 */ /* 0x080fe200017e0482 */
[----:B------:R-:W-:Y:S01]  /*5d00*/  @!P1 HADD2.F32 R27, -RZ, R61.H1_H1 ;  /* 0x3000003dff1b9230 */ /* 0x000fe20000004100 */
[----:B------:R-:W-:Y:S02]  /*5d10*/  ISETP.GE.AND P0, PT, R137, c[0x0][0x1d4], PT ;  /* 0x0000750089007a0c */ /* 0x000fe40003f06270 */
[--C-:B------:R-:W-:Y:S02]  /*5d20*/  @!P1 SHF.R.U64 R33, R52, 0x10, R53.reuse ;  /* 0x0000001034219819 */ /* 0x100fe40000001235 */
[----:B------:R-:W-:Y:S02]  /*5d30*/  @!P1 SHF.R.U32.HI R31, RZ, 0x10, R53 ;  /* 0x00000010ff1f9819 */ /* 0x000fe40000011635 */
[--C-:B------:R-:W-:Y:S02]  /*5d40*/  @!P1 SHF.R.U32.HI R32, RZ, 0x10, R55.reuse ;  /* 0x00000010ff209819 */ /* 0x100fe40000011637 */
[----:B------:R-:W-:Y:S01]  /*5d50*/  @!P1 SHF.R.U64 R36, R54, 0x10, R55 ;  /* 0x0000001036249819 */ /* 0x000fe20000001237 */
[----:B------:R-:W-:Y:S02]  /*5d60*/  @!P1 HADD2.F32 R31, -RZ, R31.H0_H0 ;  /* 0x2000001fff1f9230 */ /* 0x000fe40000004100 */
[----:B------:R-:W-:Y:S02]  /*5d70*/  @!P1 HADD2.F32 R40, -RZ, R32.H0_H0 ;  /* 0x20000020ff289230 */ /* 0x000fe40000004100 */
[----:B------:R-:W-:Y:S01]  /*5d80*/  @!P0 IADD3 R3, P3, P2, R156, R3, R137 ;  /* 0x000000039c038210 */ /* 0x000fe20007a7e089 */
[----:B------:R-:W-:Y:S03]  /*5d90*/  @!P1 HADD2.F32 R36, -RZ, R36.H0_H0 ;  /* 0x20000024ff249230 */ /* 0x000fe60000004100 */
[----:B------:R-:W-:Y:S02]  /*5da0*/  @!P0 IADD3.X R2, R102, R2, R129, P3, P2 ;  /* 0x0000000266028210 */ /* 0x000fe40001fe4481 */
[C---:B------:R-:W-:Y:S04]  /*5db0*/  LEA R62, P2, R5.reuse, c[0x0][0x1c8], 0x1 ;  /* 0x00007200053e7a11 */ /* 0x040fe800078408ff */
[----:B------:R-:W-:Y:S01]  /*5dc0*/  LEA.HI.X R63, R5, c[0x0][0x1cc], R4, 0x1, P2 ;  /* 0x00007300053f7a11 */ /* 0x000fe200010f0c04 */
[--C-:B------:R-:W-:Y:S01]  /*5dd0*/  @!P1 HADD2.F32 R4, -RZ, R28.reuse.H0_H0 ;  /* 0x2000001cff049230 */ /* 0x100fe20000004100 */
[C---:B------:R-:W-:Y:S02]  /*5de0*/  @!P0 LEA R44, P2, R3.reuse, c[0x0][0x1c8], 0x1 ;  /* 0x00007200032c8a11 */ /* 0x040fe400078408ff */
[--C-:B------:R-:W-:Y:S02]  /*5df0*/  @!P1 SHF.R.U64 R5, R24, 0x10, R25.reuse ;  /* 0x0000001018059819 */ /* 0x100fe40000001219 */
[----:B------:R-:W-:Y:S01]  /*5e00*/  @!P0 LEA.HI.X R45, R3, c[0x0][0x1cc], R2, 0x1, P2 ;  /* 0x00007300032d8a11 */ /* 0x000fe200010f0c02 */
[----:B------:R-:W-:Y:S01]  /*5e10*/  @!P1 HADD2.F32 R2, -RZ, R28.H1_H1 ;  /* 0x3000001cff029230 */ /* 0x000fe20000004100 */
[----:B------:R-:W-:Y:S05]  /*5e20*/  @!P1 SHF.R.U32.HI R3, RZ, 0x10, R25 ;  /* 0x00000010ff039819 */ /* 0x000fea0000011619 */
[----:B------:R-:W-:Y:S01]  /*5e30*/  @!P1 HADD2.F32 R3, -RZ, R3.H0_H0 ;  /* 0x20000003ff039230 */ /* 0x000fe20000004100 */
[----:B-1----:R-:W-:Y:S01]  /*5e40*/  @!P1 IMAD.MOV.U32 R8, RZ, RZ, R20 ;  /* 0x000000ffff089224 */ /* 0x002fe200078e0014 */
[----:B------:R-:W-:Y:S02]  /*5e50*/  @!P1 MOV R35, R56 ;  /* 0x0000003800239202 */ /* 0x000fe40000000f00 */
[----:B------:R-:W-:Y:S02]  /*5e60*/  @!P1 MOV R30, R57 ;  /* 0x00000039001e9202 */ /* 0x000fe40000000f00 */
[----:B------:R-:W-:Y:S01]  /*5e70*/  @!P1 MOV R24, R21 ;  /* 0x0000001500189202 */ /* 0x000fe20000000f00 */
[----:B------:R-:W-:Y:S02]  /*5e80*/  @!P1 HADD2.F32 R25, -RZ, R8.H0_H0 ;  /* 0x20000008ff199230 */ /* 0x000fe40000004100 */
[--C-:B------:R-:W-:Y:S02]  /*5e90*/  @!P1 HADD2.F32 R26, -RZ, R35.reuse.H0_H0 ;  /* 0x20000023ff1a9230 */ /* 0x100fe40000004100 */
[----:B------:R-:W-:Y:S02]  /*5ea0*/  @!P1 HADD2.F32 R28, -RZ, R30.H0_H0 ;  /* 0x2000001eff1c9230 */ /* 0x000fe40000004100 */
[----:B------:R-:W-:Y:S01]  /*5eb0*/  @!P1 HADD2.F32 R9, -RZ, R24.H0_H0 ;  /* 0x20000018ff099230 */ /* 0x000fe20000004100 */
[-C--:B------:R-:W-:Y:S01]  /*5ec0*/  @!P1 FMUL.FTZ R41, R26, R2.reuse ;  /* 0x000000021a299220 */ /* 0x080fe20000410000 */
[----:B------:R-:W-:Y:S01]  /*5ed0*/  @!P1 HADD2.F32 R30, -RZ, R30.H1_H1 ;  /* 0x3000001eff1e9230 */ /* 0x000fe20000004100 */
[----:B------:R-:W-:Y:S01]  /*5ee0*/  @!P1 FMUL.FTZ R2, R25, R2 ;  /* 0x0000000219029220 */ /* 0x000fe20000410000 */
[----:B------:R-:W-:Y:S01]  /*5ef0*/  @!P1 HADD2.F32 R24, -RZ, R24.H1_H1 ;  /* 0x30000018ff189230 */ /* 0x000fe20000004100 */
[-C--:B------:R-:W-:Y:S01]  /*5f00*/  @!P1 FMUL.FTZ R42, R28, R4.reuse ;  /* 0x000000041c2a9220 */ /* 0x080fe20000410000 */
        /* <DEDUP_REMOVED lines=8> */
[----:B------:R-:W-:Y:S01]  /*5f90*/  @!P1 IMAD.MOV.U32 R33, RZ, RZ, R59 ;  /* 0x000000ffff219224 */ /* 0x000fe200078e003b */
[----:B------:R-:W-:Y:S01]  /*5fa0*/  @!P1 MOV R25, R23 ;  /* 0x0000001700199202 */ /* 0x000fe20000000f00 */
[----:B------:R-:W-:Y:S02]  /*5fb0*/  @!P1 FMUL.FTZ R52, R26, R9 ;  /* 0x000000091a349220 */ /* 0x000fe40000410000 */
[-C--:B------:R-:W-:Y:S01]  /*5fc0*/  @!P1 FMUL.FTZ R43, R30, R3.reuse ;  /* 0x000000031e2b9220 */ /* 0x080fe20000410000 */
[--C-:B------:R-:W-:Y:S01]  /*5fd0*/  @!P1 HADD2.F32 R37, -RZ, R33.reuse.H0_H0 ;  /* 0x20000021ff259230 */ /* 0x100fe20000004100 */
[----:B------:R-:W-:Y:S01]  /*5fe0*/  @!P1 FMUL.FTZ R5, R24, R3 ;  /* 0x0000000318059220 */ /* 0x000fe20000410000 */
[----:B------:R-:W-:Y:S01]  /*5ff0*/  @!P1 HADD2.F32 R39, -RZ, R33.H1_H1 ;  /* 0x30000021ff279230 */ /* 0x000fe20000004100 */
[C---:B------:R-:W-:Y:S01]  /*6000*/  @!P1 FMUL.FTZ R3, R8.reuse, R9 ;  /* 0x0000000908039220 */ /* 0x040fe20000410000 */
[----:B------:R-:W-:Y:S01]  /*6010*/  @!P1 HADD2.F32 R9, -RZ, R7.H0_H0 ;  /* 0x20000007ff099230 */ /* 0x000fe20000004100 */
[----:B------:R-:W-:Y:S01]  /*6020*/  @!P1 FFMA.FTZ R52, R8, R27, -R52 ;  /* 0x0000001b08349223 */ /* 0x000fe20000010834 */
[----:B------:R-:W-:Y:S01]  /*6030*/  @!P1 HADD2.F32 R8, -RZ, R15.H1_H1 ;  /* 0x3000000fff089230 */ /* 0x000fe20000004100 */
[----:B------:R-:W-:Y:S01]  /*6040*/  @!P1 FFMA.FTZ R43, R24, R31, -R43 ;  /* 0x0000001f182b9223 */ /* 0x000fe2000001082b */
[--C-:B------:R-:W-:Y:S01]  /*6050*/  @!P1 HADD2.F32 R24, -RZ, R25.reuse.H0_H0 ;  /* 0x20000019ff189230 */ /* 0x100fe20000004100 */
[----:B------:R-:W-:Y:S01]  /*6060*/  @!P1 FMUL.FTZ R54, R39, R9 ;  /* 0x0000000927369220 */ /* 0x000fe20000410000 */
[----:B------:R-:W-:Y:S01]  /*6070*/  @!P1 F2FP.PACK_AB R41, R52, R41 ;  /* 0x000000293429923e */ /* 0x000fe200000000ff */
[-C--:B------:R-:W-:Y:S01]  /*6080*/  @!P1 FMUL.FTZ R53, R37, R8.reuse ;  /* 0x0000000825359220 */ /* 0x080fe20000410000 */
[----:B------:R-:W-:Y:S01]  /*6090*/  @!P1 HADD2.F32 R7, -RZ, R25.H1_H1 ;  /* 0x30000019ff079230 */ /* 0x000fe20000004100 */
[C---:B------:R-:W-:Y:S01]  /*60a0*/  @!P1 FMUL.FTZ R8, R24.reuse, R8 ;  /* 0x0000000818089220 */ /* 0x040fe20000410000 */
[----:B------:R-:W-:Y:S01]  /*60b0*/  @!P1 MOV R25, R58 ;  /* 0x0000003a00199202 */ /* 0x000fe20000000f00 */
[----:B------:R-:W-:Y:S01]  /*60c0*/  @!P1 FFMA.FTZ R53, R24, R38, -R53 ;  /* 0x0000002618359223 */ /* 0x000fe20000010835 */
[----:B------:R-:W-:Y:S01]  /*60d0*/  @!P1 HADD2.F32 R24, -RZ, R15.H0_H0 ;  /* 0x2000000fff189230 */ /* 0x000fe20000004100 */
[----:B------:R-:W-:Y:S01]  /*60e0*/  @!P1 IMAD.MOV.U32 R15, RZ, RZ, R22 ;  /* 0x000000ffff0f9224 */ /* 0x000fe200078e0016 */
[----:B------:R-:W-:Y:S01]  /*60f0*/  @!P1 MOV R20, R41 ;  /* 0x0000002900149202 */ /* 0x000fe20000000f00 */
[----:B------:R-:W-:Y:S01]  /*6100*/  @!P1 FMUL.FTZ R9, R7, R9 ;  /* 0x0000000907099220 */ /* 0x000fe20000410000 */
[----:B------:R-:W-:Y:S01]  /*6110*/  @!P1 F2FP.PACK_AB R42, R43, R42 ;  /* 0x0000002a2b2a923e */ /* 0x000fe200000000ff */
[----:B------:R-:W-:Y:S01]  /*6120*/  @!P1 FFMA.FTZ R54, R7, R40, -R54 ;  /* 0x0000002807369223 */ /* 0x000fe20000010836 */
[--C-:B------:R-:W-:Y:S01]  /*6130*/  @!P1 HADD2.F32 R32, -RZ, R25.reuse.H0_H0 ;  /* 0x20000019ff209230 */ /* 0x100fe20000004100 */
[----:B------:R-:W-:Y:S01]  /*6140*/  @!P1 FFMA.FTZ R3, R26, R27, R3 ;  /* 0x0000001b1a039223 */ /* 0x000fe20000010003 */
[----:B------:R-:W-:Y:S01]  /*6150*/  @!P1 HADD2.F32 R35, -RZ, R25.H1_H1 ;  /* 0x30000019ff239230 */ /* 0x000fe20000004100 */
[----:B------:R-:W-:Y:S01]  /*6160*/  @!P1 FFMA.FTZ R4, R28, R29, R4 ;  /* 0x0000001d1c049223 */ /* 0x000fe20000010004 */
[----:B------:R-:W-:Y:S01]  /*6170*/  @!P1 HADD2.F32 R7, -RZ, R6.H0_H0 ;  /* 0x20000006ff079230 */ /* 0x000fe20000004100 */
[----:B------:R-:W-:Y:S01]  /*6180*/  @!P1 FFMA.FTZ R5, R30, R31, R5 ;  /* 0x0000001f1e059223 */ /* 0x000fe20000010005 */
[--C-:B------:R-:W-:Y:S01]  /*6190*/  @!P1 HADD2.F32 R25, -RZ, R15.reuse.H0_H0 ;  /* 0x2000000fff199230 */ /* 0x100fe20000004100 */
[----:B------:R-:W-:Y:S01]  /*61a0*/  @!P1 MOV R21, R42 ;  /* 0x0000002a00159202 */ /* 0x000fe20000000f00 */
[----:B------:R-:W-:Y:S01]  /*61b0*/  @!P1 HADD2.F32 R33, -RZ, R60.H0_H0 ;  /* 0x2000003cff219230 */ /* 0x000fe20000004100 */
        /* <DEDUP_REMOVED lines=8> */
[----:B------:R-:W-:Y:S01]  /*6240*/  @!P1 FFMA.FTZ R55, R15, R36, -R55 ;  /* 0x000000240f379223 */ /* 0x000fe20000010837 */
[----:B------:R-:W-:Y:S01]  /*6250*/  @!P1 F2FP.PACK_AB R2, R3, R2 ;  /* 0x000000020302923e */ /* 0x000fe200000000ff */
[----:B------:R-:W-:Y:S02]  /*6260*/  @!P1 FMUL.FTZ R7, R15, R7 ;  /* 0x000000070f079220 */ /* 0x000fe40000410000 */
[----:B------:R-:W-:Y:S01]  /*6270*/  @!P1 FFMA.FTZ R6, R32, R33, R6 ;  /* 0x0000002120069223 */ /* 0x000fe20000010006 */
[----:B------:R-:W-:Y:S01]  /*6280*/  @!P1 F2FP.PACK_AB R55, R55, R60 ;  /* 0x0000003c3737923e */ /* 0x000fe200000000ff */
[----:B------:R-:W-:Y:S01]  /*6290*/  @!P1 FFMA.FTZ R7, R35, R36, R7 ;  /* 0x0000002423079223 */ /* 0x000fe20000010007 */
[----:B------:R-:W-:Y:S01]  /*62a0*/  @!P1 MOV R56, R2 ;  /* 0x0000000200389202 */ /* 0x000fe20000000f00 */
[----:B------:R-:W-:Y:S02]  /*62b0*/  @!P1 FFMA.FTZ R8, R37, R38, R8 ;  /* 0x0000002625089223 */ /* 0x000fe40000010008 */
[----:B------:R-:W-:Y:S01]  /*62c0*/  @!P1 FFMA.FTZ R9, R39, R40, R9 ;  /* 0x0000002827099223 */ /* 0x000fe20000010009 */
[----:B------:R-:W-:Y:S01]  /*62d0*/  @!P1 F2FP.PACK_AB R6, R7, R6 ;  /* 0x000000060706923e */ /* 0x000fe200000000ff */
[----:B------:R-:W-:Y:S02]  /*62e0*/  @!P1 IMAD.MOV.U32 R22, RZ, RZ, R55 ;  /* 0x000000ffff169224 */ /* 0x000fe400078e0037 */
[----:B------:R-:W-:Y:S01]  /*62f0*/  @!P1 IMAD.MOV.U32 R57, RZ, RZ, R4 ;  /* 0x000000ffff399224 */ /* 0x000fe200078e0004 */
[----:B------:R-:W-:Y:S02]  /*6300*/  @!P1 F2FP.PACK_AB R8, R9, R8 ;  /* 0x000000080908923e */ /* 0x000fe400000000ff */
[----:B------:R1:W-:Y:S01]  /*6310*/  STG.E.128 [R62.64], R20 ;  /* 0x000000143e007986 */ /* 0x0003e2000c101d08 */
[----:B------:R-:W-:Y:S02]  /*6320*/  @!P1 MOV R58, R6 ;  /* 0x00000006003a9202 */ /* 0x000fe40000000f00 */
[----:B------:R-:W-:Y:S05]  /*6330*/  @!P1 MOV R59, R8 ;  /* 0x00000008003b9202 */ /* 0x000fea0000000f00 */
[----:B------:R1:W-:Y:S02]  /*6340*/  @!P0 STG.E.128 [R44.64], R56 ;  /* 0x000000382c008986 */ /* 0x0003e4000c101d08 */
.L_x_2068:
[----:B------:R-:W-:Y:S05]  /*6350*/  BSYNC B0 ;  /* 0x0000000000007941 */ /* 0x000fea0003800000 */
.L_x_2067:
[----:B------:R-:W-:Y:S05]  /*6360*/  IADD3 R176, P0, R164, R176, RZ ;  /* 0x000000b0a4b07210 */ /* 0x000fea0007f1e0ff */
[----:B------:R-:W-:Y:S01]  /*6370*/  IMAD.X R174, R174, 0x1, R123, P0 ;  /* 0x00000001aeae7824 */ /* 0x000fe200000e067b */
[----:B------:R-:W-:Y:S11]  /*6380*/  ISETP.GE.OR P0, PT, R73, R141, P4 ;  /* 0x0000008d4900720c */ /* 0x000ff60002706670 */
[----:B------:R-:W-:Y:S02]  /*6390*/  @!UPT UIADD3 URZ, URZ, URZ, URZ ;  /* 0x0000003f3f3ff290 */ /* 0x000fe4000fffe03f */
[----:B------:R-:W-:-:S05]  /*63a0*/  @P0 BRA `(.L_x_2062) ;  /* 0x0000090000000947 */ /* 0x000fca0003800000 */
[----:B------:R-:W-:Y:S01]  /*63b0*/  IADD3 R3, P2, P0, R156, R176, R138 ;  /* 0x000000b09c037210 */ /* 0x000fe2000785e08a */
[----:B-----5:R-:W-:Y:S01]  /*63c0*/  LDS.128 R36, [R131+0x8100] ;  /* 0x0081000083247984 */ /* 0x020fe20000000c00 */
[----:B------:R-:W-:Y:S01]  /*63d0*/  @!P1 SHF.R.U64 R5, R16, 0x10, R17 ;  /* 0x0000001010059819 */ /* 0x000fe20000001211 */
[----:B------:R-:W-:Y:S01]  /*63e0*/  @!P1 HADD2.F32 R4, -RZ, R14.H0_H0 ;  /* 0x2000000eff049230 */ /* 0x000fe20000004100 */
[----:B------:R-:W-:Y:S01]  /*63f0*/  IADD3.X R2, R102, R174, R130, P2, P0 ;  /* 0x000000ae66027210 */ /* 0x000fe200017e0482 */
[----:B------:R-:W-:Y:S01]  /*6400*/  @!P1 HADD2.F32 R31, -RZ, R46.H1_H1 ;  /* 0x3000002eff1f9230 */ /* 0x000fe20000004100 */
[C---:B------:R-:W-:Y:S02]  /*6410*/  LEA R42, P0, R3.reuse, c[0x0][0x1c8], 0x1 ;  /* 0x00007200032a7a11 */ /* 0x040fe400078008ff */
[----:B------:R-:W-:Y:S01]  /*6420*/  @!P1 SHF.R.U64 R6, R18, 0x10, R19 ;  /* 0x0000001012069819 */ /* 0x000fe20000001213 */
[----:B-1----:R-:W1:Y:S01]  /*6430*/  LDS.128 R20, [R132+0x8100] ;  /* 0x0081000084147984 */ /* 0x002e620000000c00 */
[----:B------:R-:W-:Y:S01]  /*6440*/  LEA.HI.X R43, R3, c[0x0][0x1cc], R2, 0x1, P0 ;  /* 0x00007300032b7a11 */ /* 0x000fe200000f0c02 */
[----:B------:R-:W-:Y:S01]  /*6450*/  @!P1 HADD2.F32 R2, -RZ, R14.H1_H1 ;  /* 0x3000000eff029230 */ /* 0x000fe20000004100 */
[----:B------:R-:W-:Y:S01]  /*6460*/  @!P1 SHF.R.U32.HI R3, RZ, 0x10, R17 ;  /* 0x00000010ff039819 */ /* 0x000fe20000011611 */
[--C-:B------:R-:W-:Y:S01]  /*6470*/  @!P1 HADD2.F32 R17, -RZ, R47.reuse.H1_H1 ;  /* 0x3000002fff119230 */ /* 0x100fe20000004100 */
[----:B------:R-:W-:Y:S01]  /*6480*/  @!P1 SHF.R.U32.HI R7, RZ, 0x10, R19 ;  /* 0x00000010ff079819 */ /* 0x000fe20000011613 */
[----:B------:R-:W-:Y:S01]  /*6490*/  @!P1 HADD2.F32 R19, -RZ, R47.H0_H0 ;  /* 0x2000002fff139230 */ /* 0x000fe20000004100 */
[--C-:B------:R-:W-:Y:S01]  /*64a0*/  @!P1 SHF.R.U64 R27, R48, 0x10, R49.reuse ;  /* 0x00000010301b9819 */ /* 0x100fe20000001231 */
[----:B------:R-:W-:Y:S01]  /*64b0*/  @!P1 HADD2.F32 R3, -RZ, R3.H0_H0 ;  /* 0x20000003ff039230 */ /* 0x000fe20000004100 */
[----:B------:R-:W-:Y:S02]  /*64c0*/  @!P1 SHF.R.U32.HI R25, RZ, 0x10, R49 ;  /* 0x00000010ff199819 */ /* 0x000fe40000011631 */
[--C-:B------:R-:W-:Y:S02]  /*64d0*/  @!P1 SHF.R.U32.HI R26, RZ, 0x10, R51.reuse ;  /* 0x00000010ff1a9819 */ /* 0x100fe40000011633 */
[----:B------:R-:W-:Y:S01]  /*64e0*/  @!P1 SHF.R.U64 R29, R50, 0x10, R51 ;  /* 0x00000010321d9819 */ /* 0x000fe20000001233 */
[----:B------:R-:W-:Y:S01]  /*64f0*/  @!P1 HADD2.F32 R25, -RZ, R25.H0_H0 ;  /* 0x20000019ff199230 */ /* 0x000fe20000004100 */
        /* <DEDUP_REMOVED lines=24> */
[----:B------:R-:W-:Y:S01]  /*6680*/  @!P1 FMUL.FTZ R41, R24, R3 ;  /* 0x0000000318299220 */ /* 0x000fe20000410000 */
[----:B------:R-:W-:Y:S01]  /*6690*/  @!P1 MOV R27, R39 ;  /* 0x00000027001b9202 */ /* 0x000fe20000000f00 */
[----:B------:R-:W-:Y:S01]  /*66a0*/  @!P1 FMUL.FTZ R44, R16, R9 ;  /* 0x00000009102c9220 */ /* 0x000fe20000410000 */
[----:B------:R-:W-:Y:S01]  /*66b0*/  @!P1 MOV R15, R23 ;  /* 0x00000017000f9202 */ /* 0x000fe20000000f00 */
[----:B------:R-:W-:Y:S02]  /*66c0*/  @!P1 FMUL.FTZ R5, R14, R3 ;  /* 0x000000030e059220 */ /* 0x000fe40000410000 */
[C---:B------:R-:W-:Y:S01]  /*66d0*/  @!P1 FMUL.FTZ R3, R8.reuse, R9 ;  /* 0x0000000908039220 */ /* 0x040fe20000410000 */
[----:B------:R-:W-:Y:S01]  /*66e0*/  @!P1 HADD2.F32 R30, -RZ, R27.H0_H0 ;  /* 0x2000001bff1e9230 */ /* 0x000fe20000004100 */
[----:B------:R-:W-:Y:S01]  /*66f0*/  @!P1 FFMA.FTZ R44, R8, R17, -R44 ;  /* 0x00000011082c9223 */ /* 0x000fe2000001082c */
[----:B------:R-:W-:Y:S01]  /*6700*/  @!P1 HADD2.F32 R8, -RZ, R11.H1_H1 ;  /* 0x3000000bff089230 */ /* 0x000fe20000004100 */
[----:B------:R-:W-:Y:S01]  /*6710*/  @!P1 FFMA.FTZ R41, R14, R25, -R41 ;  /* 0x000000190e299223 */ /* 0x000fe20000010829 */
[----:B------:R-:W-:Y:S01]  /*6720*/  @!P1 HADD2.F32 R9, -RZ, R7.H0_H0 ;  /* 0x20000007ff099230 */ /* 0x000fe20000004100 */
[----:B------:R-:W-:Y:S01]  /*6730*/  @!P1 FFMA.FTZ R3, R16, R17, R3 ;  /* 0x0000001110039223 */ /* 0x000fe20000010003 */
[----:B------:R-:W-:Y:S01]  /*6740*/  @!P1 HADD2.F32 R32, -RZ, R27.H1_H1 ;  /* 0x3000001bff209230 */ /* 0x000fe20000004100 */
[----:B------:R-:W-:Y:S01]  /*6750*/  @!P1 FMUL.FTZ R45, R30, R8 ;  /* 0x000000081e2d9220 */ /* 0x000fe20000410000 */
[--C-:B------:R-:W-:Y:S01]  /*6760*/  @!P1 HADD2.F32 R14, -RZ, R15.reuse.H0_H0 ;  /* 0x2000000fff0e9230 */ /* 0x100fe20000004100 */
[----:B------:R-:W-:Y:S01]  /*6770*/  @!P1 FFMA.FTZ R4, R18, R19, R4 ;  /* 0x0000001312049223 */ /* 0x000fe20000010004 */
[----:B------:R-:W-:Y:S01]  /*6780*/  @!P1 HADD2.F32 R7, -RZ, R15.H1_H1 ;  /* 0x3000000fff079230 */ /* 0x000fe20000004100 */
[----:B------:R-:W-:Y:S01]  /*6790*/  @!P1 FMUL.FTZ R47, R32, R9 ;  /* 0x00000009202f9220 */ /* 0x000fe20000410000 */
[----:B------:R-:W-:Y:S01]  /*67a0*/  @!P1 MOV R15, R38 ;  /* 0x00000026000f9202 */ /* 0x000fe20000000f00 */
[C---:B------:R-:W-:Y:S01]  /*67b0*/  @!P1 FMUL.FTZ R8, R14.reuse, R8 ;  /* 0x000000080e089220 */ /* 0x040fe20000410000 */
[----:B------:R-:W-:Y:S01]  /*67c0*/  @!P1 F2FP.PACK_AB R40, R41, R40 ;  /* 0x000000282928923e */ /* 0x000fe200000000ff */
[----:B------:R-:W-:Y:S01]  /*67d0*/  @!P1 FFMA.FTZ R45, R14, R31, -R45 ;  /* 0x0000001f0e2d9223 */ /* 0x000fe2000001082d */
[----:B------:R-:W-:Y:S01]  /*67e0*/  @!P1 HADD2.F32 R14, -RZ, R11.H0_H0 ;  /* 0x2000000bff0e9230 */ /* 0x000fe20000004100 */
[----:B------:R-:W-:Y:S01]  /*67f0*/  @!P1 IMAD.MOV.U32 R11, RZ, RZ, R22 ;  /* 0x000000ffff0b9224 */ /* 0x000fe200078e0016 */
[----:B------:R-:W-:Y:S01]  /*6800*/  @!P1 F2FP.PACK_AB R35, R44, R35 ;  /* 0x000000232c23923e */ /* 0x000fe200000000ff */
[C---:B------:R-:W-:Y:S01]  /*6810*/  @!P1 FMUL.FTZ R9, R7.reuse, R9 ;  /* 0x0000000907099220 */ /* 0x040fe20000410000 */
[----:B------:R-:W-:Y:S01]  /*6820*/  @!P1 MOV R21, R40 ;  /* 0x0000002800159202 */ /* 0x000fe20000000f00 */
[----:B------:R-:W-:Y:S01]  /*6830*/  @!P1 FFMA.FTZ R47, R7, R33, -R47 ;  /* 0x00000021072f9223 */ /* 0x000fe2000001082f */
[----:B------:R-:W-:Y:S01]  /*6840*/  @!P1 MOV R20, R35 ;  /* 0x0000002300149202 */ /* 0x000fe20000000f00 */
[----:B------:R-:W-:Y:S01]  /*6850*/  @!P1 FFMA.FTZ R5, R24, R25, R5 ;  /* 0x0000001918059223 */ /* 0x000fe20000010005 */
[----:B------:R-:W-:Y:S01]  /*6860*/  @!P1 F2FP.PACK_AB R2, R3, R2 ;  /* 0x000000020302923e */ /* 0x000fe200000000ff */
[--C-:B------:R-:W-:Y:S01]  /*6870*/  @!P1 HADD2.F32 R26, -RZ, R15.reuse.H0_H0 ;  /* 0x2000000fff1a9230 */ /* 0x100fe20000004100 */
[----:B------:R-:W-:Y:S01]  /*6880*/  @!P1 F2FP.PACK_AB R45, R47, R45 ;  /* 0x0000002d2f2d923e */ /* 0x000fe200000000ff */
[----:B------:R-:W-:Y:S01]  /*6890*/  @!P1 HADD2.F32 R7, -RZ, R6.H0_H0 ;  /* 0x20000006ff079230 */ /* 0x000fe20000004100 */
[----:B------:R-:W-:Y:S01]  /*68a0*/  @!P1 F2FP.PACK_AB R4, R5, R4 ;  /* 0x000000040504923e */ /* 0x000fe200000000ff */
[----:B------:R-:W-:Y:S01]  /*68b0*/  @!P1 HADD2.F32 R28, -RZ, R15.H1_H1 ;  /* 0x3000000fff1c9230 */ /* 0x000fe20000004100 */
[----:B------:R-:W-:Y:S01]  /*68c0*/  @!P1 FMUL.FTZ R48, R26, R14 ;  /* 0x0000000e1a309220 */ /* 0x000fe20000410000 */
[----:B------:R-:W-:Y:S01]  /*68d0*/  @!P1 HADD2.F32 R27, -RZ, R46.H0_H0 ;  /* 0x2000002eff1b9230 */ /* 0x000fe20000004100 */
[----:B------:R-:W-:Y:S01]  /*68e0*/  @!P1 IMAD.MOV.U32 R23, RZ, RZ, R45 ;  /* 0x000000ffff179224 */ /* 0x000fe200078e002d */
[--C-:B------:R-:W-:Y:S01]  /*68f0*/  @!P1 HADD2.F32 R15, -RZ, R11.reuse.H0_H0 ;  /* 0x2000000bff0f9230 */ /* 0x100fe20000004100 */
[----:B------:R-:W-:Y:S01]  /*6900*/  @!P1 FMUL.FTZ R46, R28, R7 ;  /* 0x000000071c2e9220 */ /* 0x000fe20000410000 */
[----:B------:R-:W-:Y:S01]  /*6910*/  @!P1 MOV R36, R2 ;  /* 0x0000000200249202 */ /* 0x000fe20000000f00 */
[----:B------:R-:W-:Y:S01]  /*6920*/  @!P1 HADD2.F32 R11, -RZ, R11.H1_H1 ;  /* 0x3000000bff0b9230 */ /* 0x000fe20000004100 */
[----:B------:R-:W-:Y:S01]  /*6930*/  @!P1 MOV R37, R4 ;  /* 0x0000000400259202 */ /* 0x000fe20000000f00 */
[C---:B------:R-:W-:Y:S02]  /*6940*/  @!P1 FMUL.FTZ R6, R15.reuse, R14 ;  /* 0x0000000e0f069220 */ /* 0x040fe40000410000 */
[----:B------:R-:W-:Y:S02]  /*6950*/  @!P1 FFMA.FTZ R15, R15, R27, -R48 ;  /* 0x0000001b0f0f9223 */ /* 0x000fe40000010830 */
[C---:B------:R-:W-:Y:S02]  /*6960*/  @!P1 FMUL.FTZ R7, R11.reuse, R7 ;  /* 0x000000070b079220 */ /* 0x040fe40000410000 */
[----:B------:R-:W-:Y:S02]  /*6970*/  @!P1 FFMA.FTZ R11, R11, R29, -R46 ;  /* 0x0000001d0b0b9223 */ /* 0x000fe4000001082e */
[----:B------:R-:W-:Y:S02]  /*6980*/  @!P1 FFMA.FTZ R6, R26, R27, R6 ;  /* 0x0000001b1a069223 */ /* 0x000fe40000010006 */
[----:B------:R-:W-:Y:S01]  /*6990*/  @!P1 FFMA.FTZ R7, R28, R29, R7 ;  /* 0x0000001d1c079223 */ /* 0x000fe20000010007 */
[----:B------:R-:W-:Y:S01]  /*69a0*/  @!P1 F2FP.PACK_AB R11, R11, R15 ;  /* 0x0000000f0b0b923e */ /* 0x000fe200000000ff */
[----:B------:R-:W-:Y:S02]  /*69b0*/  @!P1 FFMA.FTZ R8, R30, R31, R8 ;  /* 0x0000001f1e089223 */ /* 0x000fe40000010008 */
[----:B------:R-:W-:Y:S01]  /*69c0*/  @!P1 FFMA.FTZ R9, R32, R33, R9 ;  /* 0x0000002120099223 */ /* 0x000fe20000010009 */
[----:B------:R-:W-:Y:S02]  /*69d0*/  @!P1 MOV R22, R11 ;  /* 0x0000000b00169202 */ /* 0x000fe40000000f00 */
[----:B------:R-:W-:Y:S02]  /*69e0*/  @!P1 F2FP.PACK_AB R6, R7, R6 ;  /* 0x000000060706923e */ /* 0x000fe400000000ff */
[----:B------:R-:W-:Y:S01]  /*69f0*/  @!P1 F2FP.PACK_AB R8, R9, R8 ;  /* 0x000000080908923e */ /* 0x000fe200000000ff */
[----:B------:R1:W-:Y:S01]  /*6a00*/  STG.E.128 [R42.64], R20 ;  /* 0x000000142a007986 */ /* 0x0003e2000c101d08 */
        /* <DEDUP_REMOVED lines=9> */
.L_x_2046:
        /* <DEDUP_REMOVED lines=12> */
.L_x_2070:
[----:B------:R-:W-:Y:S05]  /*6b60*/  BSYNC B0 ;  /* 0x0000000000007941 */ /* 0x000fea0003800000 */
.L_x_2069:
        /* <DEDUP_REMOVED lines=10> */
.L_x_2072:
[----:B------:R-:W-:Y:S05]  /*6c10*/  BSYNC B0 ;  /* 0x0000000000007941 */ /* 0x000fea0003800000 */
.L_x_2071:
        /* <DEDUP_REMOVED lines=9> */
.L_x_2062:
[----:B------:R-:W-:Y:S05]  /*6cb0*/  BSYNC B2 ;  /* 0x0000000000027941 */ /* 0x000fea0003800000 */
.L_x_2045:
[----:B-1---5:R-:W-:Y:S01]  /*6cc0*/  IMAD R4, R34, -0x60, RZ ;  /* 0xffffffa022047824 */ /* 0x022fe200078e02ff */
[----:B------:R-:W-:Y:S01]  /*6cd0*/  ISETP.NE.AND P5, PT, R140, RZ, PT ;  /* 0x000000ff8c00720c */ /* 0x000fe20003fa5270 */
[----:B------:R-:W-:Y:S01]  /*6ce0*/  IMAD.WIDE.U32 R14, R34, 0x60, RZ ;  /* 0x00000060220e7825 */ /* 0x000fe200078e00ff */
[----:B------:R-:W-:Y:S02]  /*6cf0*/  BSSY B0, `(.L_x_2073) ;  /* 0x0000045000007945 */ /* 0x000fe40003800000 */
[----:B------:R-:W-:Y:S01]  /*6d00*/  IADD3 R6, R95, R4, RZ ;  /* 0x000000045f067210 */ /* 0x000fe20007ffe0ff */
[----:B--2---:R-:W-:Y:S01]  /*6d10*/  IMAD R2, R88, 0x60, RZ ;  /* 0x0000006058027824 */ /* 0x004fe200078e02ff */
[----:B------:R-:W-:Y:S02]  /*6d20*/  IADD3 R5, P0, R97, R14, RZ ;  /* 0x0000000e61057210 */ /* 0x000fe40007f1e0ff */
[----:B------:R-:W-:Y:S01]  /*6d30*/  ISETP.GE.AND P1, PT, R6, 0x21, PT ;  /* 0x000000210600780c */ /* 0x000fe20003f26270 */
[----:B------:R-:W-:Y:S04]  /*6d40*/  IMAD.IADD R2, R15, 0x1, R2 ;  /* 0x000000010f027824 */ /* 0x000fe800078e0202 */
[----:B------:R-:W-:Y:S08]  /*6d50*/  IMAD.X R3, R2, 0x1, R96, P0 ;  /* 0x0000000102037824 */ /* 0x000ff000000e0660 */
[----:B------:R-:W-:Y:S05]  /*6d60*/  @P1 IADD3 R8, P0, R5, 0x20, RZ ;  /* 0x0000002005081810 */ /* 0x000fea0007f1e0ff */
[----:B------:R-:W-:Y:S01]  /*6d70*/  @P1 IMAD.X R7, RZ, RZ, R3, P0 ;  /* 0x000000ffff071224 */ /* 0x000fe200000e0603 */
[----:B------:R-:W-:Y:S03]  /*6d80*/  ISETP.GE.AND P0, PT, R6, 0x41, PT ;  /* 0x000000410600780c */ /* 0x000fe60003f06270 */
[----:B------:R-:W-:Y:S04]  /*6d90*/  @P1 IMAD R7, R7, c[0x0][0x258], RZ ;  /* 0x0000960007071a24 */ /* 0x000fe800078e02ff */
[----:B------:R-:W-:Y:S06]  /*6da0*/  @P1 IMAD R7, R8, c[0x0][0x25c], R7 ;  /* 0x0000970008071a24 */ /* 0x000fec00078e0207 */
[----:B------:R-:W-:Y:S05]  /*6db0*/  @P0 IADD3 R11, P2, R5, 0x40, RZ ;  /* 0x00000040050b0810 */ /* 0x000fea0007f5e0ff */
[----:B------:R-:W-:Y:S01]  /*6dc0*/  @P0 IMAD.X R9, RZ, RZ, R3, P2 ;  /* 0x000000ffff090224 */ /* 0x000fe200010e0603 */
[----:B------:R-:W-:Y:S03]  /*6dd0*/  ISETP.GE.AND P2, PT, R6, 0x1, PT ;  /* 0x000000010600780c */ /* 0x000fe60003f46270 */
[----:B------:R-:W-:Y:S04]  /*6de0*/  @P0 IMAD R9, R9, c[0x0][0x258], RZ ;  /* 0x0000960009090a24 */ /* 0x000fe800078e02ff */
[----:B------:R-:W-:Y:S06]  /*6df0*/  @P0 IMAD R9, R11, c[0x0][0x25c], R9 ;  /* 0x000097000b090a24 */ /* 0x000fec00078e0209 */
[----:B------:R-:W-:Y:S01]  /*6e00*/  @P2 MOV R18, R144 ;  /* 0x0000009000122202 */ /* 0x000fe20000000f00 */
[----:B------:R-:W-:Y:S02]  /*6e10*/  @P2 IMAD.MOV.U32 R19, RZ, RZ, R92 ;  /* 0x000000ffff132224 */ /* 0x000fe400078e005c */
[----:B------:R-:W-:Y:S02]  /*6e20*/  @P2 IMAD R3, R3, c[0x0][0x258], RZ ;  /* 0x0000960003032a24 */ /* 0x000fe400078e02ff */
[C---:B------:R-:W-:Y:S04]  /*6e30*/  @P2 IMAD.WIDE.U32 R18, R5.reuse, c[0x0][0x258], R18 ;  /* 0x0000960005122a25 */ /* 0x040fe800078e0012 */
[----:B------:R-:W-:Y:S01]  /*6e40*/  @P2 IMAD R3, R5, c[0x0][0x25c], R3 ;  /* 0x0000970005032a24 */ /* 0x000fe200078e0203 */
[C---:B------:R-:W-:Y:S04]  /*6e50*/  @P2 LEA R16, P3, R18.reuse, c[0x0][0x250], 0x1 ;  /* 0x0000940012102a11 */ /* 0x040fe800078608ff */
[----:B------:R-:W-:Y:S02]  /*6e60*/  @P2 IADD3 R3, R19, R3, RZ ;  /* 0x0000000313032210 */ /* 0x000fe40007ffe0ff */
[----:B------:R-:W-:Y:S02]  /*6e70*/  @P1 MOV R19, R92 ;  /* 0x0000005c00131202 */ /* 0x000fe40000000f00 */
[----:B------:R-:W-:Y:S01]  /*6e80*/  @P2 LEA.HI.X R17, R18, c[0x0][0x254], R3, 0x1, P3 ;  /* 0x0000950012112a11 */ /* 0x000fe200018f0c03 */
[----:B------:R-:W-:Y:S04]  /*6e90*/  @P1 IMAD.MOV.U32 R18, RZ, RZ, R144 ;  /* 0x000000ffff121224 */ /* 0x000fe800078e0090 */
[----:B------:R-:W-:Y:S01]  /*6ea0*/  @!PT LDS RZ, [RZ] ;  /* 0x00000000fffff984 */ /* 0x000fe20000000800 */
[----:B------:R-:W-:Y:S01]  /*6eb0*/  @!PT LDS RZ, [RZ] ;  /* 0x00000000fffff984 */ /* 0x000fe20000000800 */
[----:B------:R-:W-:Y:S01]  /*6ec0*/  @!PT LDS RZ, [RZ] ;  /* 0x00000000fffff984 */ /* 0x000fe20000000800 */
[----:B------:R1:W-:Y:S01]  /*6ed0*/  @P2 LDGSTS.E.BYPASS.LTC128B.128 [R234+0x100], [R16.64], !P5 ;  /* 0x0010000010ea2fae */ /* 0x0003e2000e901d48 */
[----:B------:R-:W-:Y:S04]  /*6ee0*/  @P1 IMAD.WIDE.U32 R18, R8, c[0x0][0x258], R18 ;  /* 0x0000960008121a25 */ /* 0x000fe800078e0012 */
[----:B------:R1:W-:Y:S01]  /*6ef0*/  @P2 LDGSTS.E.BYPASS.LTC128B.128 [R234+0x3100], [R16.64+0x80], !P6 ;  /* 0x0310008010ea2fae */ /* 0x0003e2000f101d48 */
[----:B------:R-:W-:Y:S01]  /*6f00*/  @P1 IMAD.IADD R7, R19, 0x1, R7 ;  /* 0x0000000113071824 */ /* 0x000fe200078e0207 */
[C---:B------:R-:W-:Y:S01]  /*6f10*/  @P1 LEA R6, P3, R18.reuse, c[0x0][0x250], 0x1 ;  /* 0x0000940012061a11 */ /* 0x040fe200078608ff */
[----:B------:R-:W-:Y:S01]  /*6f20*/  @P0 IMAD.MOV.U32 R19, RZ, RZ, R92 ;  /* 0x000000ffff130224 */ /* 0x000fe200078e005c */
[----:B------:R-:W-:Y:S02]  /*6f30*/  IADD3 R3, P2, R91, R14, RZ ;  /* 0x0000000e5b037210 */ /* 0x000fe40007f5e0ff */
[----:B------:R-:W-:Y:S02]  /*6f40*/  @P1 LEA.HI.X R7, R18, c[0x0][0x254], R7, 0x1, P3 ;  /* 0x0000950012071a11 */ /* 0x000fe400018f0c07 */
[----:B------:R-:W-:Y:S01]  /*6f50*/  @P0 MOV R18, R144 ;  /* 0x0000009000120202 */ /* 0x000fe20000000f00 */
[----:B------:R-:W-:Y:S02]  /*6f60*/  IMAD.X R2, R2, 0x1, R90, P2 ;  /* 0x0000000102027824 */ /* 0x000fe400010e065a */
[----:B------:R1:W-:Y:S02]  /*6f70*/  @P1 LDGSTS.E.BYPASS.LTC128B.128 [R219+0x1100], [R6.64], !P5 ;  /* 0x0110000006db1fae */ /* 0x0003e4000e901d48 */
[----:B------:R-:W-:Y:S03]  /*6f80*/  @P0 IMAD.WIDE.U32 R18, R11, c[0x0][0x258], R18 ;  /* 0x000096000b120a25 */ /* 0x000fe600078e0012 */
[----:B------:R1:W-:Y:S02]  /*6f90*/  @P1 LDGSTS.E.BYPASS.LTC128B.128 [R219+0x4100], [R6.64+0x80], !P6 ;  /* 0x0410008006db1fae */ /* 0x0003e4000f101d48 */
[C---:B------:R-:W-:Y:S02]  /*6fa0*/  @P0 LEA R8, P3, R18.reuse, c[0x0][0x250], 0x1 ;  /* 0x0000940012080a11 */ /* 0x040fe400078608ff */
[----:B------:R-:W-:Y:S04]  /*6fb0*/  @P0 IADD3 R9, R19, R9, RZ ;  /* 0x0000000913090210 */ /* 0x000fe80007ffe0ff */
[----:B------:R-:W-:Y:S05]  /*6fc0*/  @P0 LEA.HI.X R9, R18, c[0x0][0x254], R9, 0x1, P3 ;  /* 0x0000950012090a11 */ /* 0x000fea00018f0c09 */
[----:B------:R2:W-:Y:S05]  /*6fd0*/  @P0 LDGSTS.E.BYPASS.LTC128B.128 [R219+0x2100], [R8.64], !P5 ;  /* 0x0210000008db0fae */ /* 0x0005ea000e901d48 */
[----:B------:R2:W-:Y:S05]  /*6fe0*/  @P0 LDGSTS.E.BYPASS.LTC128B.128 [R219+0x5100], [R8.64+0x80], !P6 ;  /* 0x0510008008db0fae */ /* 0x0005ea000f101d48 */
[----:B------:R-:W0:Y:S01]  /*6ff0*/  LDGDEPBAR ;  /* 0x00000000000079af */ /* 0x000e220000000000 */
[----:B--2---:R-:W-:Y:S01]  /*7000*/  IADD3 R8, R4, R0, RZ ;  /* 0x0000000004087210 */ /* 0x004fe20007ffe0ff */
[----:B------:R-:W-:Y:S04]  /*7010*/  DEPBAR.LE SB0, 0x0 ;  /* 0x000080000000791a */ /* 0x000fe80000000000 */
[----:B------:R-:W-:Y:S01]  /*7020*/  BAR.SYNC.DEFER_BLOCKING 0x0 ;  /* 0x0000000000007b1d */ /* 0x000fe20000010000 */
[----:B------:R-:W-:Y:S04]  /*7030*/  IMNMX R8, R8, 0x60, PT ;  /* 0x0000006008087817 */ /* 0x000fe80003800200 */
[----:B------:R-:W-:Y:S11]  /*7040*/  ISETP.GE.AND P0, PT, R79, R8, PT ;  /* 0x000000084f00720c */ /* 0x000ff60003f06270 */
[----:B------:R-:W-:Y:S02]  /*7050*/  @!UPT UIADD3 URZ, URZ, URZ, URZ ;  /* 0x0000003f3f3ff290 */ /* 0x000fe4000fffe03f */
[----:B------:R-:W-:-:S05]  /*7060*/  @P0 BRA `(.L_x_2074) ;  /* 0x000000d000000947 */ /* 0x000fca0003800000 */
[----:B-1----:R-:W-:Y:S01]  /*7070*/  MOV R88, R142 ;  /* 0x0000008e00587202 */ /* 0x002fe20000000f00 */
[----:B------:R-:W-:Y:S04]  /*7080*/  IMAD R4, R2, c[0x0][0x208], RZ ;  /* 0x0000820002047a24 */ /* 0x000fe800078e02ff */
[C---:B------:R-:W-:Y:S04]  /*7090*/  IMAD.WIDE.U32 R6, R3.reuse, c[0x0][0x208], R88 ;  /* 0x0000820003067a25 */ /* 0x040fe800078e0058 */
        /* <DEDUP_REMOVED lines=10> */
.L_x_2074:
[----:B-1----:R-:W-:Y:S05]  /*7140*/  BSYNC B0 ;  /* 0x0000000000007941 */ /* 0x002fea0003800000 */
.L_x_2073:
[----:B------:R-:W-:Y:S01]  /*7150*/  ISETP.GE.AND P0, PT, R76, R8, PT ;  /* 0x000000084c00720c */ /* 0x000fe20003f06270 */
[----:B------:R-:W-:Y:S01]  /*7160*/  @!UPT UIADD3 URZ, URZ, URZ, URZ ;  /* 0x0000003f3f3ff290 */ /* 0x000fe2000fffe03f */
[----:B------:R-:W-:Y:S11]  /*7170*/  BSSY B0, `(.L_x_2075) ;  /* 0x0000011000007945 */ /* 0x000ff60003800000 */
[----:B------:R-:W-:-:S05]  /*7180*/  @P0 BRA `(.L_x_2076) ;  /* 0x000000f000000947 */ /* 0x000fca0003800000 */
[----:B------:R-:W-:Y:S02]  /*7190*/  IADD3 R5, P0, R3, 0x20, RZ ;  /* 0x0000002003057810 */ /* 0x000fe40007f1e0ff */
[----:B------:R-:W-:Y:S03]  /*71a0*/  MOV R88, R142 ;  /* 0x0000008e00587202 */ /* 0x000fe60000000f00 */
[----:B------:R-:W-:Y:S02]  /*71b0*/  IMAD.X R4, RZ, RZ, R2, P0 ;  /* 0x000000ffff047224 */ /* 0x000fe400000e0602 */
[C---:B------:R-:W-:Y:S04]  /*71c0*/  IMAD.WIDE.U32 R6, R5.reuse, c[0x0][0x208], R88 ;  /* 0x0000820005067a25 */ /* 0x040fe800078e0058 */
[----:B------:R-:W-:Y:S01]  /*71d0*/  IMAD R4, R4, c[0x0][0x208], RZ ;  /* 0x0000820004047a24 */ /* 0x000fe200078e02ff */
[C---:B------:R-:W-:Y:S03]  /*71e0*/  LEA R14, P0, R6.reuse, c[0x0][0x1f8], 0x1 ;  /* 0x00007e00060e7a11 */ /* 0x040fe600078008ff */
[----:B------:R-:W-:Y:S04]  /*71f0*/  IMAD R4, R5, c[0x0][0x20c], R4 ;  /* 0x0000830005047a24 */ /* 0x000fe800078e0204 */
[----:B------:R-:W-:Y:S05]  /*7200*/  IMAD.IADD R4, R7, 0x1, R4 ;  /* 0x0000000107047824 */ /* 0x000fea00078e0204 */
[----:B------:R-:W-:Y:S02]  /*7210*/  LEA.HI.X R15, R6, c[0x0][0x1fc], R4, 0x1, P0 ;  /* 0x00007f00060f7a11 */ /* 0x000fe400000f0c04 */
[----:B------:R-:W-:Y:S11]  /*7220*/  ISETP.GE.AND P0, PT, R65, c[0x0][0x1d4], PT ;  /* 0x0000750041007a0c */ /* 0x000ff60003f06270 */
[----:B------:R-:W-:Y:S02]  /*7230*/  @!UPT UIADD3 URZ, URZ, URZ, URZ ;  /* 0x0000003f3f3ff290 */ /* 0x000fe4000fffe03f */
[----:B------:R-:W1:Y:S04]  /*7240*/  @!P0 LDS.128 R4, [R234+0x4100] ;  /* 0x00410000ea048984 */ /* 0x000e680000000c00 */
[----:B-1----:R-:W-:Y:S04]  /*7250*/  @!P0 STG.E.128 [R14.64+0x80], R4 ;  /* 0x000080040e008986 */ /* 0x002fe8000c101d08 */
[----:B------:R-:W1:Y:S04]  /*7260*/  @!P4 LDS.128 R4, [R234+0x1100] ;  /* 0x00110000ea04c984 */ /* 0x000e680000000c00 */
[----:B-1----:R1:W-:Y:S02]  /*7270*/  @!P4 STG.E.128 [R14.64], R4 ;  /* 0x000000040e00c986 */ /* 0x0023e4000c101d08 */
.L_x_2076:
[----:B------:R-:W-:Y:S05]  /*7280*/  BSYNC B0 ;  /* 0x0000000000007941 */ /* 0x000fea0003800000 */
.L_x_2075:
[----:B------:R-:W-:Y:S01]  /*7290*/  ISETP.GE.AND P0, PT, R73, R8, PT ;  /* 0x000000084900720c */ /* 0x000fe20003f06270 */
[----:B------:R-:W-:Y:S01]  /*72a0*/  @!UPT UIADD3 URZ, URZ, URZ, URZ ;  /* 0x0000003f3f3ff290 */ /* 0x000fe2000fffe03f */
[----:B------:R-:W-:Y:S11]  /*72b0*/  BSSY B0, `(.L_x_2077) ;  /* 0x0000011000007945 */ /* 0x000ff60003800000 */
[----:B------:R-:W-:-:S05]  /*72c0*/  @P0 BRA `(.L_x_2078) ;  /* 0x000000f000000947 */ /* 0x000fca0003800000 */
[----:B------:R-:W-:Y:S02]  /*72d0*/  IADD3 R3, P0, R3, 0x40, RZ ;  /* 0x0000004003037810 */ /* 0x000fe40007f1e0ff */
[----:B------:R-:W-:Y:S03]  /*72e0*/  MOV R88, R142 ;  /* 0x0000008e00587202 */ /* 0x000fe60000000f00 */
[----:B------:R-:W-:Y:S02]  /*72f0*/  IMAD.X R2, RZ, RZ, R2, P0 ;  /* 0x000000ffff027224 */ /* 0x000fe400000e0602 */
[C---:B-1----:R-:W-:Y:S04]  /*7300*/  IMAD.WIDE.U32 R4, R3.reuse, c[0x0][0x208], R88 ;  /* 0x0000820003047a25 */ /* 0x042fe800078e0058 */
        /* <DEDUP_REMOVED lines=11> */
.L_x_2078:
[----:B------:R-:W-:Y:S05]  /*73c0*/  BSYNC B0 ;  /* 0x0000000000007941 */ /* 0x000fea0003800000 */
.L_x_2077:
[C---:B------:R-:W-:Y:S02]  /*73d0*/  ISETP.GT.AND P0, PT, R34.reuse, R103, PT ;  /* 0x000000672200720c */ /* 0x040fe40003f04270 */
[----:B------:R-:W-:Y:S11]  /*73e0*/  IADD3 R34, R34, -0x1, RZ ;  /* 0xffffffff22227810 */ /* 0x000ff60007ffe0ff */
[----:B------:R-:W-:Y:S01]  /*73f0*/  @P0 SHF.R.S32.HI R3, RZ, 0x1f, R34 ;  /* 0x0000001fff030819 */ /* 0x000fe20000011422 */
[----:B-1----:R-:W-:Y:S02]  /*7400*/  @P0 IMAD.MOV.U32 R4, RZ, RZ, R146 ;  /* 0x000000ffff040224 */ /* 0x002fe400078e0092 */
[----:B------:R-:W-:Y:S02]  /*7410*/  @P0 IMAD.MOV.U32 R5, RZ, RZ, R169 ;  /* 0x000000ffff050224 */ /* 0x000fe400078e00a9 */
[----:B------:R-:W-:Y:S02]  /*7420*/  @P0 IMAD R2, R106, R34, RZ ;  /* 0x000000226a020224 */ /* 0x000fe400078e02ff */
[-C--:B------:R-:W-:Y:S04]  /*7430*/  @P0 IMAD.WIDE.U32 R4, R34, R172.reuse, R4 ;  /* 0x000000ac22040225 */ /* 0x080fe800078e0004 */
[----:B------:R-:W-:Y:S01]  /*7440*/  @P0 IMAD R2, R3, R172, R2 ;  /* 0x000000ac03020224 */ /* 0x000fe200078e0202 */
[----:B------:R-:W-:Y:S02]  /*7450*/  @P0 LEA R6, P1, R4, c[0x0][0x220], 0x1 ;  /* 0x0000880004060a11 */ /* 0x000fe400078208ff */
[----:B------:R-:W-:Y:S01]  /*7460*/  @P0 SHF.L.U32 R3, R112, 0x1, RZ ;  /* 0x0000000170030819 */ /* 0x000fe200000006ff */
[----:B------:R-:W-:Y:S05]  /*7470*/  @P0 IMAD.IADD R2, R5, 0x1, R2 ;  /* 0x0000000105020824 */ /* 0x000fea00078e0202 */
[----:B------:R-:W-:Y:S02]  /*7480*/  @P0 LEA.HI.X R7, R4, c[0x0][0x224], R2, 0x1, P1 ;  /* 0x0000890004070a11 */ /* 0x000fe400008f0c02 */
[----:B------:R-:W-:Y:S02]  /*7490*/  @P0 IADD3 R4, P1, R3, R6, RZ ;  /* 0x0000000603040210 */ /* 0x000fe40007f3e0ff */
[----:B------:R-:W-:Y:S01]  /*74a0*/  @P0 SHF.L.U64.HI R2, R112, 0x1, R111 ;  /* 0x0000000170020819 */ /* 0x000fe2000001026f */
[----:B------:R-:W-:Y:S01]  /*74b0*/  @!PT LDS RZ, [RZ] ;  /* 0x00000000fffff984 */ /* 0x000fe20000000800 */
[----:B------:R-:W-:Y:S01]  /*74c0*/  @!PT LDS RZ, [RZ] ;  /* 0x00000000fffff984 */ /* 0x000fe20000000800 */
[----:B------:R-:W-:Y:S01]  /*74d0*/  @!PT LDS RZ, [RZ] ;  /* 0x00000000fffff984 */ /* 0x000fe20000000800 */
[----:B------:R1:W-:Y:S04]  /*74e0*/  @P0 LDGSTS.E.BYPASS.LTC128B.128 [R234+0x8100], [R6.64], !P5 ;  /* 0x0810000006ea0fae */ /* 0x0003e8000e901d48 */
[----:B------:R1:W-:Y:S01]  /*74f0*/  @P0 LDGSTS.E.BYPASS.LTC128B.128 [R234+0xb100], [R6.64+0x80], !P6 ;  /* 0x0b10008006ea0fae */ /* 0x0003e2000f101d48 */
[----:B------:R-:W-:Y:S01]  /*7500*/  @P0 IMAD.X R5, R2, 0x1, R7, P1 ;  /* 0x0000000102050824 */ /* 0x000fe200008e0607 */
[----:B------:R-:W-:Y:S04]  /*7510*/  @P0 IADD3 R8, P1, R4, R3, RZ ;  /* 0x0000000304080210 */ /* 0x000fe80007f3e0ff */
[----:B------:R1:W-:Y:S01]  /*7520*/  @P0 LDGSTS.E.BYPASS.LTC128B.128 [R234+0x9100], [R4.64], !P5 ;  /* 0x0910000004ea0fae */ /* 0x0003e2000e901d48 */
[----:B------:R-:W-:Y:S03]  /*7530*/  @P0 IADD3.X R9, R5, R2, RZ, P1, !PT ;  /* 0x0000000205090210 */ /* 0x000fe60000ffe4ff */
[----:B------:R1:W-:Y:S04]  /*7540*/  @P0 LDGSTS.E.BYPASS.LTC128B.128 [R234+0xc100], [R4.64+0x80], !P6 ;  /* 0x0c10008004ea0fae */ /* 0x0003e8000f101d48 */
[----:B------:R1:W-:Y:S04]  /*7550*/  @P0 LDGSTS.E.BYPASS.LTC128B.128 [R234+0xa100], [R8.64], !P5 ;  /* 0x0a10000008ea0fae */ /* 0x0003e8000e901d48 */
[----:B------:R1:W-:Y:S04]  /*7560*/  @P0 LDGSTS.E.BYPASS.LTC128B.128 [R234+0xd100], [R8.64+0x80], !P6 ;  /* 0x0d10008008ea0fae */ /* 0x0003e8000f101d48 */
[----:B------:R-:W0:Y:S01]  /*7570*/  LDGDEPBAR ;  /* 0x00000000000079af */ /* 0x000e220000000000 */
[----:B------:R-:W-:-:S05]  /*7580*/  @P0 BRA `(.L_x_2079) ;  /* 0xffffbb9000000947 */ /* 0x000fca000383ffff */
[----:B------:R-:W-:Y:S01]  /*7590*/  WARPSYNC 0xffffffff ;  /* 0xffffffff00007948 */ /* 0x000fe20003800000 */
[----:B------:R-:W-:Y:S06]  /*75a0*/  BAR.SYNC.DEFER_BLOCKING 0x0 ;  /* 0x0000000000007b1d */ /* 0x000fec0000010000 */
.L_x_2044:
[----:B------:R-:W-:Y:S01]  /*75b0*/  ISETP.NE.AND P3, PT, R228, 0x1, PT ;  /* 0x00000001e400780c */ /* 0x000fe20003f65270 */
[----:B------:R-:W-:Y:S01]  /*75c0*/  IMAD.IADD R15, R84, 0x1, R85 ;  /* 0x00000001540f7824 */ /* 0x000fe200078e0255 */
[----:B------:R-:W-:-:S02]  /*75d0*/  IADD3 R3, R209, 0x7f, RZ ;  /* 0x0000007fd1037810 */ /* 0x000fc40007ffe0ff */
[----:B------:R-:W-:Y:S02]  /*75e0*/  ISETP.GE.AND P1, PT, R232, 0x1, PT ;  /* 0x00000001e800780c */ /* 0x000fe40003f26270 */
[----:B------:R-:W-:-:S07]  /*75f0*/  IADD3 R0, R231, 0x1, -R229 ;  /* 0x00000001e7007810 */ /* 0x000fce0007ffe8e5 */
[----:B------:R-:W-:-:S05]  /*7600*/  @P3 IMAD.HI.U32 R2, R3, c[0x0][0x2c8], RZ ;  /* 0x0000b20003023a27 */ /* 0x000fca00078e00ff */
[----:B------:R-:W-:-:S05]  /*7610*/  @P3 SHF.R.U32.HI R3, RZ, c[0x0][0x2cc], R2 ;  /* 0x0000b300ff033a19 */ /* 0x000fca0000011602 */
[----:B------:R-:W-:-:S05]  /*7620*/  IMAD.IADD R0, R0, 0x1, R3 ;  /* 0x0000000100007824 */ /* 0x000fca00078e0203 */
[----:B------:R-:W-:Y:S01]  /*7630*/  IADD3 R3, R0, c[0x0][0x328], RZ ;  /* 0x0000ca0000037a10 */ /* 0x000fe20007ffe0ff */
[----:B------:R-:W-:Y:S05]  /*7640*/  @!P1 BRA `(.L_x_2080) ;  /* 0x0000011000009947 */ /* 0x000fea0003800000 */
[C---:B------:R-:W-:Y:S01]  /*7650*/  ISETP.GT.AND P0, PT, R0.reuse, RZ, PT ;  /* 0x000000ff0000720c */ /* 0x040fe20003f04270 */
[----:B------:R-:W-:Y:S01]  /*7660*/  BSSY B0, `(.L_x_2081) ;  /* 0x000000d000007945 */ /* 0x000fe20003800000 */
[----:B-1----:R-:W-:Y:S01]  /*7670*/  IADD3 R4, R0, -0x1, RZ ;  /* 0xffffffff00047810 */ /* 0x002fe20007ffe0ff */
        /* <DEDUP_REMOVED lines=8> */
.L_x_2082:
[----:B------:R-:W-:-:S13]  /*7700*/  ISETP.NE.AND P0, PT, R2, 0x1, PT ;  /* 0x000000010200780c */ /* 0x000fda0003f05270 */
[----:B------:R-:W-:-:S05]  /*7710*/  @P0 IMAD.HI.U32 R0, R4, c[0x0][0x330], RZ ;  /* 0x0000cc0004000a27 */ /* 0x000fca00078e00ff */
[----:B------:R-:W-:Y:S02]  /*7720*/  @P0 SHF.R.U32.HI R4, RZ, c[0x0][0x334], R0 ;  /* 0x0000cd00ff040a19 */ /* 0x000fe40000011600 */
.L_x_2083:
[----:B------:R-:W-:Y:S05]  /*7730*/  BSYNC B0 ;  /* 0x0000000000007941 */ /* 0x000fea0003800000 */
.L_x_2081:
[----:B------:R-:W-:-:S05]  /*7740*/  IMAD R2, R4, R2, c[0x0][0x32c] ;  /* 0x0000cb0004027624 */ /* 0x000fca00078e0202 */
[----:B------:R-:W-:-:S04]  /*7750*/  IMNMX R3, R3, R2, PT ;  /* 0x0000000203037217 */ /* 0x000fc80003800200 */
.L_x_2080:
        /* <DEDUP_REMOVED lines=21> */
.L_x_2086:
[----:B------:R-:W-:-:S04]  /*78b0*/  MOV R2, c[0x0][0x32c] ;  /* 0x0000cb0000027a02 */ /* 0x000fc80000000f00 */
[----:B------:R-:W-:-:S13]  /*78c0*/  ISETP.NE.AND P0, PT, R2, 0x1, PT ;  /* 0x000000010200780c */ /* 0x000fda0003f05270 */
[----:B------:R-:W-:-:S05]  /*78d0*/  @P0 IMAD.HI.U32 R2, R86, c[0x0][0x330], RZ ;  /* 0x0000cc0056020a27 */ /* 0x000fca00078e00ff */
[----:B------:R-:W-:Y:S02]  /*78e0*/  @P0 SHF.R.U32.HI R86, RZ, c[0x0][0x334], R2 ;  /* 0x0000cd00ff560a19 */ /* 0x000fe40000011602 */
.L_x_2087:
[----:B------:R-:W-:Y:S05]  /*78f0*/  BSYNC B0 ;  /* 0x0000000000007941 */ /* 0x000fea0003800000 */
.L_x_2085:
[----:B------:R-:W-:-:S05]  /*7900*/  IMAD R86, R86, c[0x0][0x32c], RZ ;  /* 0x0000cb0056567a24 */ /* 0x000fca00078e02ff */
[----:B------:R-:W-:-:S05]  /*7910*/  IMNMX R0, R0, R86, !PT ;  /* 0x0000005600007217 */ /* 0x000fca0007800200 */
.L_x_2084:
        /* <DEDUP_REMOVED lines=8> */
[-C--:B-1----:R-:W-:Y:S02]  /*79a0*/  IABS R4, R104.reuse ;  /* 0x0000006800047213 */ /* 0x082fe40000000000 */
        /* <DEDUP_REMOVED lines=26> */
.L_x_2089:
[----:B------:R-:W-:Y:S05]  /*7b50*/  BSYNC B0 ;  /* 0x0000000000007941 */ /* 0x000fea0003800000 */
.L_x_2088:
[----:B------:R-:W-:Y:S01]  /*7b60*/  IMAD R237, R233, R2, R237 ;  /* 0x00000002e9ed7224 */ /* 0x000fe200078e02ed */
[----:B------:R-:W-:Y:S01]  /*7b70*/  PRMT R28, RZ, 0x7610, R28 ;  /* 0x00007610ff1c7816 */ /* 0x000fe2000000001c */
[----:B------:R-:W-:Y:S01]  /*7b80*/  IMAD.MOV.U32 R11, RZ, RZ, RZ ;  /* 0x000000ffff0b7224 */ /* 0x000fe200078e00ff */
[----:B------:R-:W-:Y:S01]  /*7b90*/  MOV R0, RZ ;  /* 0x000000ff00007202 */ /* 0x000fe20000000f00 */
        /* <DEDUP_REMOVED lines=24> */
[----:B-1----:R-:W-:Y:S01]  /*7d20*/  CS2R R8, SRZ ;  /* 0x0000000000087805 */ /* 0x002fe2000001ff00 */
        /* <DEDUP_REMOVED lines=13> */
[----:B------:R-:W-:-:S05]  /*7e00*/  @P1 MOV R0, 0x4 ;  /* 0x0000000400001802 */ /* 0x000fca0000000f00 */
[----:B------:R-:W-:-:S05]  /*7e10*/  @P1 IMAD.WIDE R2, R211, R0, c[0x0][0x340] ;  /* 0x0000d000d3021625 */ /* 0x000fca00078e0200 */
[----:B------:R1:W2:Y:S01]  /*7e20*/  @P1 LDG.E R0, [R2.64] ;  /* 0x0000000802001981 */ /* 0x0002a2000c1e1900 */
[----:B------:R-:W-:Y:S01]  /*7e30*/  MOV R9, R117 ;  /* 0x0000007500097202 */ /* 0x000fe20000000f00 */
[----:B------:R-:W-:Y:S01]  /*7e40*/  IMAD.MOV.U32 R8, RZ, RZ, R116 ;  /* 0x000000ffff087224 */ /* 0x000fe200078e0074 */
[----:B------:R-:W-:Y:S01]  /*7e50*/  WARPSYNC 0xffffffff ;  /* 0xffffffff00007948 */ /* 0x000fe20003800000 */
[----:B------:R-:W-:Y:S02]  /*7e60*/  IADD3 R102, R14, -0x1, RZ ;  /* 0xffffffff0e667810 */ /* 0x000fe40007ffe0ff */
[----:B-1----:R-:W-:-:S04]  /*7e70*/  IADD3 R2, P0, R79, R15, RZ ;  /* 0x0000000f4f027210 */ /* 0x002fc80007f1e0ff */
[----:B------:R-:W-:Y:S01]  /*7e80*/  LEA.HI.X.SX32 R3, R15, R83, 0x1, P0 ;  /* 0x000000530f037211 */ /* 0x000fe200000f0eff */
[----:B------:R-:W-:Y:S01]  /*7e90*/  IMAD.WIDE.U32 R6, R2, c[0x0][0x1e0], R8 ;  /* 0x0000780002067a25 */ /* 0x000fe200078e0008 */
[----:B------:R-:W-:-:S03]  /*7ea0*/  ISETP.NE.U32.AND P0, PT, RZ, c[0x0][0x350], PT ;  /* 0x0000d400ff007a0c */ /* 0x000fc60003f05070 */
[C---:B------:R-:W-:Y:S01]  /*7eb0*/  IMAD R4, R3.reuse, c[0x0][0x1e0], RZ ;  /* 0x0000780003047a24 */ /* 0x040fe200078e02ff */
[----:B------:R-:W-:Y:S01]  /*7ec0*/  ISETP.NE.AND.EX P0, PT, RZ, c[0x0][0x354], PT, P0 ;  /* 0x0000d500ff007a0c */ /* 0x000fe20003f05300 */
[----:B------:R-:W-:Y:S02]  /*7ed0*/  IMAD R3, R3, c[0x0][0x208], RZ ;  /* 0x0000820003037a24 */ /* 0x000fe400078e02ff */
[C---:B------:R-:W-:Y:S02]  /*7ee0*/  IMAD R4, R2.reuse, c[0x0][0x1e4], R4 ;  /* 0x0000790002047a24 */ /* 0x040fe400078e0204 */
[----:B------:R-:W-:-:S04]  /*7ef0*/  IMAD.WIDE.U32 R8, R2, c[0x0][0x208], R8 ;  /* 0x0000820002087a25 */ /* 0x000fc800078e0008 */
[----:B------:R-:W-:Y:S01]  /*7f00*/  IMAD.IADD R5, R7, 0x1, R4 ;  /* 0x0000000107057824 */ /* 0x000fe200078e0204 */
[----:B------:R-:W-:Y:S01]  /*7f10*/  MOV R4, R6 ;  /* 0x0000000600047202 */ /* 0x000fe20000000f00 */
[----:B------:R-:W-:Y:S01]  /*7f20*/  IMAD R3, R2, c[0x0][0x20c], R3 ;  /* 0x0000830002037a24 */ /* 0x000fe200078e0203 */
[----:B------:R-:W-:-:S03]  /*7f30*/  SHF.R.S32.HI R2, RZ, 0x1f, R211 ;  /* 0x0000001fff027819 */ /* 0x000fc600000114d3 */
[----:B------:R-:W-:-:S04]  /*7f40*/  IMAD.WIDE.U32 R4, R227, c[0x0][0x1e8], R4 ;  /* 0x00007a00e3047a25 */ /* 0x000fc800078e0004 */
[----:B------:R-:W-:Y:S01]  /*7f50*/  IMAD.IADD R9, R9, 0x1, R3 ;  /* 0x0000000109097824 */ /* 0x000fe200078e0203 */
[----:B------:R-:W-:Y:S01]  /*7f60*/  MOV R240, R4 ;  /* 0x0000000400f07202 */ /* 0x000fe20000000f00 */
[C---:B------:R-:W-:Y:S01]  /*7f70*/  IMAD R241, R227.reuse, c[0x0][0x1ec], R5 ;  /* 0x00007b00e3f17a24 */ /* 0x040fe200078e0205 */
[----:B------:R-:W-:Y:S01]  /*7f80*/  SHF.R.S32.HI R5, RZ, 0x1f, R82 ;  /* 0x0000001fff057819 */ /* 0x000fe20000011452 */
[----:B------:R-:W-:Y:S01]  /*7f90*/  IMAD.WIDE.U32 R238, R227, c[0x0][0x210], R8 ;  /* 0x00008400e3ee7a25 */ /* 0x000fe200078e0008 */
[----:B------:R-:W-:-:S03]  /*7fa0*/  SHF.R.S32.HI R3, RZ, 0x1f, R65 ;  /* 0x0000001fff037819 */ /* 0x000fc60000011441 */
[----:B------:R-:W-:Y:S02]  /*7fb0*/  IMAD R239, R227, c[0x0][0x214], R239 ;  /* 0x00008500e3ef7a24 */ /* 0x000fe400078e02ef */
[----:B------:R-:W-:-:S04]  /*7fc0*/  IMAD R5, R5, c[0x0][0x178], RZ ;  /* 0x00005e0005057a24 */ /* 0x000fc800078e02ff */
[C---:B------:R-:W-:Y:S02]  /*7fd0*/  IMAD R5, R82.reuse, c[0x0][0x17c], R5 ;  /* 0x00005f0052057a24 */ /* 0x040fe400078e0205 */
[----:B------:R-:W-:-:S04]  /*7fe0*/  IMAD.WIDE.U32 R82, R82, c[0x0][0x178], RZ ;  /* 0x00005e0052527a25 */ /* 0x000fc800078e00ff */
[----:B------:R-:W-:Y:S01]  /*7ff0*/  IMAD.IADD R5, R83, 0x1, R5 ;  /* 0x0000000153057824 */ /* 0x000fe200078e0205 */
        /* <DEDUP_REMOVED lines=15> */
[----:B------:R-:W-:-:S03]  /*80f0*/  IMAD R235, R0, c[0x0][0x21c], R235 ;  /* 0x0000870000eb7a24 */ /* 0x000fc600078e02eb */
[----:B------:R-:W-:Y:S02]  /*8100*/  IADD3 R236, R241, R236, RZ ;  /* 0x000000ecf1ec7210 */ /* 0x000fe40007ffe0ff */
[----:B------:R-:W-:Y:S02]  /*8110*/  IADD3 R235, R239, R235, RZ ;  /* 0x000000ebefeb7210 */ /* 0x000fe40007ffe0ff */
[----:B------:R-:W-:Y:S01]  /*8120*/  IMAD R0, R66, 0x20, R79 ;  /* 0x0000002042007824 */ /* 0x000fe200078e024f */
[----:B------:R-:W-:Y:S01]  /*8130*/  SHF.R.S32.HI R34, RZ, 0x1f, R102 ;  /* 0x0000001fff227819 */ /* 0x000fe20000011466 */
[----:B------:R-:W-:Y:S01]  /*8140*/  IMAD.MOV.U32 R8, RZ, RZ, R82 ;  /* 0x000000ffff087224 */ /* 0x000fe200078e0052 */
[----:B------:R-:W-:Y:S01]  /*8150*/  BAR.SYNC.DEFER_BLOCKING 0x0 ;  /* 0x0000000000007b1d */ /* 0x000fe20000010000 */
[----:B------:R-:W-:Y:S02]  /*8160*/  IMAD.IADD R0, R209, 0x1, R0 ;  /* 0x00000001d1007824 */ /* 0x000fe400078e0200 */
[----:B------:R-:W-:Y:S02]  /*8170*/  IMAD.MOV.U32 R9, RZ, RZ, R5 ;  /* 0x000000ffff097224 */ /* 0x000fe400078e0005 */
[----:B------:R-:W-:-:S04]  /*8180*/  @P3 IMAD.HI.U32 R6, R0, c[0x0][0x2c8], RZ ;  /* 0x0000b20000063a27 */ /* 0x000fc800078e00ff */
[----:B------:R-:W-:-:S04]  /*8190*/  IMAD.WIDE.U32 R8, R227, c[0x0][0x1b8], R8 ;  /* 0x00006e00e3087a25 */ /* 0x000fc800078e0008 */
[----:B------:R-:W-:Y:S01]  /*81a0*/  IMAD.MOV.U32 R5, RZ, RZ, R0 ;  /* 0x000000ffff057224 */ /* 0x000fe200078e0000 */
[----:B------:R-:W-:Y:S01]  /*81b0*/  @P3 SHF.R.U32.HI R5, RZ, c[0x0][0x2cc], R6 ;  /* 0x0000b300ff053a19 */ /* 0x000fe20000011606 */
[----:B------:R-:W-:Y:S02]  /*81c0*/  IMAD R2, R2, c[0x0][0x1c0], RZ ;  /* 0x0000700002027a24 */ /* 0x000fe400078e02ff */
[----:B------:R-:W-:Y:S01]  /*81d0*/  IMAD R9, R227, c[0x0][0x1bc], R9 ;  /* 0x00006f00e3097a24 */ /* 0x000fe200078e0209 */
[----:B------:R-:W-:Y:S01]  /*81e0*/  SHF.R.S32.HI R6, RZ, 0x1f, R5 ;  /* 0x0000001fff067819 */ /* 0x000fe20000011405 */
[C---:B------:R-:W-:Y:S02]  /*81f0*/  IMAD R2, R4.reuse, c[0x0][0x1c4], R2 ;  /* 0x0000710004027a24 */ /* 0x040fe400078e0202 */
[----:B------:R-:W-:-:S04]  /*8200*/  IMAD.WIDE.U32 R8, R4, c[0x0][0x1c0], R8 ;  /* 0x0000700004087a25 */ /* 0x000fc800078e0008 */
[----:B------:R-:W-:Y:S02]  /*8210*/  IMAD.MOV R4, RZ, RZ, -R5 ;  /* 0x000000ffff047224 */ /* 0x000fe400078e0a05 */
[----:B------:R-:W-:Y:S02]  /*8220*/  IMAD.IADD R7, R9, 0x1, R2 ;  /* 0x0000000109077824 */ /* 0x000fe400078e0202 */
[----:B------:R-:W-:Y:S02]  /*8230*/  IMAD R4, R4, c[0x0][0x2c4], R0 ;  /* 0x0000b10004047a24 */ /* 0x000fe400078e0200 */
[----:B------:R-:W-:Y:S02]  /*8240*/  IMAD R0, R6, c[0x0][0x1b0], RZ ;  /* 0x00006c0006007a24 */ /* 0x000fe400078e02ff */
[----:B------:R-:W-:Y:S01]  /*8250*/  IMAD.MOV.U32 R6, RZ, RZ, R8 ;  /* 0x000000ffff067224 */ /* 0x000fe200078e0008 */
[----:B------:R-:W-:Y:S01]  /*8260*/  SHF.R.S32.HI R2, RZ, 0x1f, R4 ;  /* 0x0000001fff027819 */ /* 0x000fe20000011404 */
[----:B------:R-:W-:-:S02]  /*8270*/  IMAD R0, R5, c[0x0][0x1b4], R0 ;  /* 0x00006d0005007a24 */ /* 0x000fc400078e0200 */
[----:B------:R-:W-:-:S04]  /*8280*/  IMAD.WIDE.U32 R6, R5, c[0x0][0x1b0], R6 ;  /* 0x00006c0005067a25 */ /* 0x000fc800078e0006 */
[----:B------:R-:W-:Y:S02]  /*8290*/  IMAD R2, R2, c[0x0][0x1a8], RZ ;  /* 0x00006a0002027a24 */ /* 0x000fe400078e02ff */
[----:B------:R-:W-:Y:S02]  /*82a0*/  IMAD.IADD R7, R7, 0x1, R0 ;  /* 0x0000000107077824 */ /* 0x000fe400078e0200 */
[C---:B------:R-:W-:Y:S02]  /*82b0*/  IMAD R2, R4.reuse, c[0x0][0x1ac], R2 ;  /* 0x00006b0004027a24 */ /* 0x040fe400078e0202 */
[----:B------:R-:W-:-:S04]  /*82c0*/  IMAD.WIDE.U32 R4, R4, c[0x0][0x1a8], R6 ;  /* 0x00006a0004047a25 */ /* 0x000fc800078e0006 */
[----:B------:R-:W-:Y:S01]  /*82d0*/  IMAD.IADD R2, R5, 0x1, R2 ;  /* 0x0000000105027824 */ /* 0x000fe200078e0202 */
[C---:B------:R-:W-:Y:S01]  /*82e0*/  LEA R8, P0, R4.reuse, c[0x0][0x160], 0x1 ;  /* 0x0000580004087a11 */ /* 0x040fe200078008ff */
[----:B------:R-:W-:Y:S02]  /*82f0*/  IMAD.IADD R0, R79, 0x1, R209 ;  /* 0x000000014f007824 */ /* 0x000fe400078e02d1 */
[----:B------:R-:W-:Y:S01]  /*8300*/  IMAD.MOV.U32 R15, RZ, RZ, 0x60 ;  /* 0x00000060ff0f7424 */ /* 0x000fe200078e00ff */
[----:B------:R-:W-:Y:S01]  /*8310*/  LEA.HI.X R7, R4, c[0x0][0x164], R2, 0x1, P0 ;  /* 0x0000590004077a11 */ /* 0x000fe200000f0c02 */
[----:B------:R-:W1:Y:S01]  /*8320*/  SHFL.IDX PT, R20, R8, RZ, 0x181f ;  /* 0x00181fff08147589 */ /* 0x000e6200000e0000 */
[----:B------:R-:W-:Y:S01]  /*8330*/  IMAD R2, R229, c[0x0][0x2c4], RZ ;  /* 0x0000b100e5027a24 */ /* 0x000fe200078e02ff */
[----:B------:R-:W-:Y:S01]  /*8340*/  IADD3 R5, R0, 0x20, RZ ;  /* 0x0000002000057810 */ /* 0x000fe20007ffe0ff */
[----:B------:R-:W-:Y:S01]  /*8350*/  IMAD R15, R14, -0x60, R15 ;  /* 0xffffffa00e0f7824 */ /* 0x000fe200078e020f */
[----:B------:R-:W2:Y:S01]  /*8360*/  SHFL.IDX PT, R16, R7, RZ, 0x181f ;  /* 0x00181fff07107589 */ /* 0x000ea200000e0000 */
[----:B------:R-:W-:Y:S01]  /*8370*/  IADD3 R9, R0, 0x40, RZ ;  /* 0x0000004000097810 */ /* 0x000fe20007ffe0ff */
[----:B------:R-:W-:Y:S01]  /*8380*/  IMAD.WIDE.U32 R24, R102, c[0x0][0x1e0], RZ ;  /* 0x0000780066187a25 */ /* 0x000fe200078e00ff */
[-C--:B------:R-:W-:Y:S01]  /*8390*/  ISETP.GE.AND P3, PT, R0, R2.reuse, PT ;  /* 0x000000020000720c */ /* 0x080fe20003f66270 */
[----:B------:R-:W3:Y:S01]  /*83a0*/  SHFL.IDX PT, R11, R8, 0x1, 0x181f ;  /* 0x00381f00080b7f89 */ /* 0x000ee200000e0000 */
[-C--:B------:R-:W-:Y:S01]  /*83b0*/  ISETP.GE.AND P4, PT, R5, R2.reuse, PT ;  /* 0x000000020500720c */ /* 0x080fe20003f86270 */
[----:B------:R-:W-:Y:S01]  /*83c0*/  IMAD.MOV.U32 R100, RZ, RZ, R240 ;  /* 0x000000ffff647224 */ /* 0x000fe200078e00f0 */
[----:B------:R-:W-:Y:S01]  /*83d0*/  ISETP.GE.AND P5, PT, R9, R2, PT ;  /* 0x000000020900720c */ /* 0x000fe20003fa6270 */
[----:B------:R-:W4:Y:S01]  /*83e0*/  SHFL.IDX PT, R6, R7, 0x1, 0x181f ;  /* 0x00381f0007067f89 */ /* 0x000f2200000e0000 */
[----:B------:R-:W-:Y:S01]  /*83f0*/  IMAD R9, R34, c[0x0][0x1e0], RZ ;  /* 0x0000780022097a24 */ /* 0x000fe200078e02ff */
[----:B------:R-:W-:Y:S01]  /*8400*/  IADD3 R32, R15, R231, -R79 ;  /* 0x000000e70f207210 */ /* 0x000fe20007ffe84f */
[----:B------:R-:W-:Y:S01]  /*8410*/  IMAD.MOV.U32 R101, RZ, RZ, R236 ;  /* 0x000000ffff657224 */ /* 0x000fe200078e00ec */
[----:B------:R-:W4:Y:S01]  /*8420*/  SHFL.IDX PT, R4, R8, 0x2, 0x181f ;  /* 0x00581f0008047f89 */ /* 0x000f2200000e0000 */
[----:B------:R-:W-:-:S02]  /*8430*/  IMAD R9, R102, c[0x0][0x1e4], R9 ;  /* 0x0000790066097a24 */ /* 0x000fc400078e0209 */
[----:B------:R-:W-:Y:S01]  /*8440*/  IMAD.MOV.U32 R33, RZ, RZ, 0x40 ;  /* 0x00000040ff217424 */ /* 0x000fe200078e00ff */
[----:B------:R-:W4:Y:S01]  /*8450*/  SHFL.IDX PT, R5, R7, 0x2, 0x181f ;  /* 0x00581f0007057f89 */ /* 0x000f2200000e0000 */
[----:B------:R-:W-:Y:S02]  /*8460*/  IMAD.IADD R9, R25, 0x1, R9 ;  /* 0x0000000119097824 */ /* 0x000fe400078e0209 */
[----:B------:R-:W-:Y:S01]  /*8470*/  IMAD.WIDE.U32 R24, R24, 0x60, R100 ;  /* 0x0000006018187825 */ /* 0x000fe200078e0064 */
[CC--:B-1----:R-:W-:Y:S01]  /*8480*/  @!P3 LEA R22, P0, R116.reuse, R20.reuse, 0x1 ;  /* 0x000000147416b211 */ /* 0x0c2fe200078008ff */
[----:B------:R-:W1:Y:S01]  /*8490*/  SHFL.IDX PT, R8, R8, 0x3, 0x181f ;  /* 0x00781f0008087f89 */ /* 0x000e6200000e0000 */
[----:B------:R-:W-:Y:S01]  /*84a0*/  @!P3 LEA R20, P2, R65, R20, 0x1 ;  /* 0x000000144114b211 */ /* 0x000fe200078408ff */
[----:B------:R-:W-:Y:S01]  /*84b0*/  IMAD R9, R9, 0x60, RZ ;  /* 0x0000006009097824 */ /* 0x000fe200078e02ff */
[-C--:B--2---:R-:W-:Y:S01]  /*84c0*/  @!P3 LEA.HI.X R23, R116, R16.reuse, R117, 0x1, P0 ;  /* 0x000000107417b211 */ /* 0x084fe200000f0c75 */
[----:B------:R-:W2:Y:S01]  /*84d0*/  SHFL.IDX PT, R7, R7, 0x3, 0x181f ;  /* 0x00781f0007077f89 */ /* 0x000ea200000e0000 */
[----:B------:R-:W-:Y:S01]  /*84e0*/  @!P3 LEA.HI.X R21, R65, R16, R3, 0x1, P2 ;  /* 0x000000104115b211 */ /* 0x000fe200010f0c03 */
[----:B------:R-:W-:Y:S01]  /*84f0*/  IMAD.IADD R9, R25, 0x1, R9 ;  /* 0x0000000119097824 */ /* 0x000fe200078e0209 */
[----:B---3--:R-:W-:-:S02]  /*8500*/  @!P4 LEA R16, P0, R65, R11, 0x1 ;  /* 0x0000000b4110c211 */ /* 0x008fc400078008ff */
[----:B------:R-:W-:Y:S02]  /*8510*/  ISETP.GE.AND P2, PT, R32, 0x1, PT ;  /* 0x000000012000780c */ /* 0x000fe40003f46270 */
[----:B----4-:R-:W-:Y:S02]  /*8520*/  @!P4 LEA.HI.X R17, R65, R6, R3, 0x1, P0 ;  /* 0x000000064111c211 */ /* 0x010fe400000f0c03 */
[C---:B------:R-:W-:Y:S02]  /*8530*/  @!P4 LEA R18, P1, R116.reuse, R11, 0x1 ;  /* 0x0000000b7412c211 */ /* 0x040fe400078208ff */
[C---:B------:R-:W-:Y:S02]  /*8540*/  @!P5 LEA R26, P0, R116.reuse, R4, 0x1 ;  /* 0x00000004741ad211 */ /* 0x040fe400078008ff */
[C-C-:B------:R-:W-:Y:S02]  /*8550*/  @!P4 LEA.HI.X R19, R116.reuse, R6, R117.reuse, 0x1, P1 ;  /* 0x000000067413c211 */ /* 0x140fe400008f0c75 */
[----:B------:R-:W-:-:S02]  /*8560*/  @!P5 LEA.HI.X R27, R116, R5, R117, 0x1, P0 ;  /* 0x00000005741bd211 */ /* 0x000fc400000f0c75 */
[C---:B------:R-:W-:Y:S02]  /*8570*/  @!P5 LEA R28, P0, R65.reuse, R4, 0x1 ;  /* 0x00000004411cd211 */ /* 0x040fe400078008ff */
[----:B------:R-:W-:Y:S02]  /*8580*/  IADD3 R4, R0, 0x60, RZ ;  /* 0x0000006000047810 */ /* 0x000fe40007ffe0ff */
[----:B------:R-:W-:Y:S02]  /*8590*/  @!P5 LEA.HI.X R29, R65, R5, R3, 0x1, P0 ;  /* 0x00000005411dd211 */ /* 0x000fe400000f0c03 */
[----:B------:R-:W-:Y:S02]  /*85a0*/  ISETP.GE.AND P6, PT, R4, R2, PT ;  /* 0x000000020400720c */ /* 0x000fe40003fc6270 */
[----:B------:R-:W-:Y:S02]  /*85b0*/  @P2 LEA R30, P0, R24, c[0x0][0x1c8], 0x1 ;  /* 0x00007200181e2a11 */ /* 0x000fe400078008ff */
[----:B------:R-:W-:-:S02]  /*85c0*/  ISETP.GE.AND P1, PT, R116, c[0x0][0x198], PT ;  /* 0x0000660074007a0c */ /* 0x000fc40003f26270 */
[----:B------:R-:W-:-:S07]  /*85d0*/  @P2 LEA.HI.X R31, R24, c[0x0][0x1cc], R9, 0x1, P0 ;  /* 0x00007300181f2a11 */ /* 0x000fce00000f0c09 */
[----:B-1----:R-:W-:-:S04]  /*85e0*/  @!P6 LEA R4, P0, R65, R8, 0x1 ;  /* 0x000000084104e211 */ /* 0x002fc800078008ff */
[----:B--2---:R-:W-:Y:S01]  /*85f0*/  @!P6 LEA.HI.X R5, R65, R7, R3, 0x1, P0 ;  /* 0x000000074105e211 */ /* 0x004fe200000f0c03 */
[----:B------:R1:W-:Y:S01]  /*8600*/  @!P3 LDGSTS.E.BYPASS.LTC128B.128 [R234+0x100], [R22.64], !P1 ;  /* 0x0010000016eabfae */ /* 0x0003e2000c901d48 */
[----:B------:R-:W-:Y:S01]  /*8610*/  @!P6 LEA R6, P0, R116, R8, 0x1 ;  /* 0x000000087406e211 */ /* 0x000fe200078008ff */
[----:B------:R-:W-:-:S03]  /*8620*/  IMAD.MOV.U32 R3, RZ, RZ, 0x20 ;  /* 0x00000020ff037424 */ /* 0x000fc600078e00ff */
[----:B------:R-:W-:Y:S02]  /*8630*/  @!P6 LEA.HI.X R7, R116, R7, R117, 0x1, P0 ;  /* 0x000000077407e211 */ /* 0x000fe400000f0c75 */
[----:B------:R-:W-:-:S13]  /*8640*/  ISETP.GE.AND P0, PT, R65, c[0x0][0x198], PT ;  /* 0x0000660041007a0c */ /* 0x000fda0003f06270 */
        /* <DEDUP_REMOVED lines=11> */
[----:B------:R-:W-:Y:S01]  /*8700*/  @P2 ISETP.GE.AND P0, PT, R65, c[0x0][0x1d4], PT ;  /* 0x0000750041002a0c */ /* 0x000fe20003f06270 */
[----:B---3--:R-:W-:-:S12]  /*8710*/  IMAD.WIDE.U32 R4, R3, c[0x0][0x1e0], RZ ;  /* 0x0000780003047a25 */ /* 0x008fd800078e00ff */
[----:B------:R1:W-:Y:S01]  /*8720*/  @P2 LDGSTS.E.BYPASS.LTC128B.128 [R234+0xb100], [R30.64+0x80], !P0 ;  /* 0x0b1000801eea2fae */ /* 0x0003e2000c101d48 */
[----:B------:R-:W-:Y:S01]  /*8730*/  IMAD R3, R3, c[0x0][0x1e4], RZ ;  /* 0x0000790003037a24 */ /* 0x000fe200078e02ff */
[----:B------:R-:W-:-:S04]  /*8740*/  @P1 IADD3 R4, P0, R24, R4, RZ ;  /* 0x0000000418041210 */ /* 0x000fc80007f1e0ff */
[----:B------:R-:W-:Y:S02]  /*8750*/  @P1 IADD3.X R3, R9, R5, R3, P0, !PT ;  /* 0x0000000509031210 */ /* 0x000fe400007fe403 */
[----:B--2---:R-:W-:-:S04]  /*8760*/  @P1 LEA R6, P0, R4, c[0x0][0x1c8], 0x1 ;  /* 0x0000720004061a11 */ /* 0x004fc800078008ff */
[----:B------:R-:W-:Y:S01]  /*8770*/  @P1 LEA.HI.X R7, R4, c[0x0][0x1cc], R3, 0x1, P0 ;  /* 0x0000730004071a11 */ /* 0x000fe200000f0c03 */
[----:B------:R-:W-:Y:S01]  /*8780*/  IMAD.WIDE.U32 R4, R33, c[0x0][0x1e0], RZ ;  /* 0x0000780021047a25 */ /* 0x000fe200078e00ff */
[----:B------:R-:W-:-:S03]  /*8790*/  @P1 ISETP.GE.AND P0, PT, R116, c[0x0][0x1d4], PT ;  /* 0x0000750074001a0c */ /* 0x000fc60003f06270 */
[----:B------:R-:W-:-:S10]  /*87a0*/  IMAD R3, R33, c[0x0][0x1e4], RZ ;  /* 0x0000790021037a24 */ /* 0x000fd400078e02ff */
[----:B------:R1:W-:Y:S01]  /*87b0*/  @P1 LDGSTS.E.BYPASS.LTC128B.128 [R219+0x9100], [R6.64], !P0 ;  /* 0x0910000006db1fae */ /* 0x0003e2000c101d48 */
[----:B------:R-:W-:-:S13]  /*87c0*/  @P1 ISETP.GE.AND P0, PT, R65, c[0x0][0x1d4], PT ;  /* 0x0000750041001a0c */ /* 0x000fda0003f06270 */
[----:B------:R1:W-:Y:S01]  /*87d0*/  @P1 LDGSTS.E.BYPASS.LTC128B.128 [R219+0xc100], [R6.64+0x80], !P0 ;  /* 0x0c10008006db1fae */ /* 0x0003e2000c101d48 */
[----:B------:R-:W-:-:S13]  /*87e0*/  ISETP.GE.AND P1, PT, R32, 0x41, PT ;  /* 0x000000412000780c */ /* 0x000fda0003f26270 */
        /* <DEDUP_REMOVED lines=13> */
.L_x_2091:
[----:B------:R-:W-:Y:S01]  /*88c0*/  ULDC.U8 UR4, c[0x0][0x298] ;  /* 0x0000a60000047ab9 */ /* 0x000fe20000000000 */
[----:B-1---5:R-:W-:Y:S01]  /*88d0*/  SHF.R.S32.HI R4, RZ, 0x1f, R67 ;  /* 0x0000001fff047819 */ /* 0x022fe20000011443 */
[----:B------:R-:W-:Y:S01]  /*88e0*/  IMAD.WIDE.U32 R16, R67, c[0x0][0x280], RZ ;  /* 0x0000a00043107a25 */ /* 0x000fe200078e00ff */
[----:B------:R-:W-:Y:S01]  /*88f0*/  ISETP.NE.AND P0, PT, RZ, UR4, PT ;  /* 0x00000004ff007c0c */ /* 0x000fe2000bf05270 */
[----:B------:R-:W-:Y:S01]  /*8900*/  BSSY B2, `(.L_x_2092) ;  /* 0x0000483000027945 */ /* 0x000fe20003800000 */
[----:B------:R-:W-:Y:S01]  /*8910*/  LEA R3, R66, R0, 0x5 ;  /* 0x0000000042037211 */ /* 0x000fe200078e28ff */
[C---:B------:R-:W-:Y:S01]  /*8920*/  IMAD R5, R4.reuse, c[0x0][0x280], RZ ;  /* 0x0000a00004057a24 */ /* 0x040fe200078e02ff */
[----:B------:R-:W-:Y:S01]  /*8930*/  IADD3 R0, R79, 0x60, RZ ;  /* 0x000000604f007810 */ /* 0x000fe20007ffe0ff */
        /* <DEDUP_REMOVED lines=9> */
[----:B------:R-:W-:Y:S01]  /*89d0*/  MOV R19, R5 ;  /* 0x0000000500137202 */ /* 0x000fe20000000f00 */
[----:B------:R-:W-:Y:S01]  /*89e0*/  IMAD.MOV.U32 R9, RZ, RZ, R4 ;  /* 0x000000ffff097224 */ /* 0x000fe200078e0004 */
[----:B------:R-:W-:Y:S01]  /*89f0*/  BSSY B0, `(.L_x_2094) ;  /* 0x0000031000007945 */ /* 0x000fe20003800000 */
[----:B------:R-:W-:Y:S01]  /*8a00*/  CS2R R46, SRZ ;  /* 0x00000000002e7805 */ /* 0x000fe2000001ff00 */
[----:B------:R-:W-:Y:S01]  /*8a10*/  CS2R R74, SRZ ;  /* 0x00000000004a7805 */ /* 0x000fe2000001ff00 */
[----:B------:R-:W-:Y:S01]  /*8a20*/  CS2R R56, SRZ ;  /* 0x0000000000387805 */ /* 0x000fe2000001ff00 */
[----:B------:R-:W-:Y:S01]  /*8a30*/  CS2R R68, SRZ ;  /* 0x0000000000447805 */ /* 0x000fe2000001ff00 */
[----:B------:R-:W-:-:S04]  /*8a40*/  CS2R R58, SRZ ;  /* 0x00000000003a7805 */ /* 0x000fc8000001ff00 */
[----:B------:R-:W-:-:S05]  /*8a50*/  @P1 IMAD.HI.U32 R6, R3, c[0x0][0x2c8], RZ ;  /* 0x0000b20003061a27 */ /* 0x000fca00078e00ff */
[----:B------:R-:W-:-:S04]  /*8a60*/  @P1 SHF.R.U32.HI R3, RZ, c[0x0][0x2cc], R6 ;  /* 0x0000b300ff031a19 */ /* 0x000fc80000011606 */
[----:B------:R-:W-:Y:S01]  /*8a70*/  SHF.R.S32.HI R7, RZ, 0x1f, R3 ;  /* 0x0000001fff077819 */ /* 0x000fe20000011403 */
[----:B------:R-:W-:-:S04]  /*8a80*/  IMAD.WIDE.U32 R18, R3, c[0x0][0x280], R18 ;  /* 0x0000a00003127a25 */ /* 0x000fc800078e0012 */
[C---:B------:R-:W-:Y:S02]  /*8a90*/  IMAD R6, R7.reuse, c[0x0][0x280], RZ ;  /* 0x0000a00007067a24 */ /* 0x040fe400078e02ff */
[----:B------:R-:W-:Y:S02]  /*8aa0*/  IMAD R7, R7, c[0x0][0x290], RZ ;  /* 0x0000a40007077a24 */ /* 0x000fe400078e02ff */
[C---:B------:R-:W-:Y:S01]  /*8ab0*/  IMAD R5, R3.reuse, c[0x0][0x284], R6 ;  /* 0x0000a10003057a24 */ /* 0x040fe200078e0206 */
[----:B------:R-:W-:Y:S01]  /*8ac0*/  LEA R6, P0, R18, c[0x0][0x270], 0x1 ;  /* 0x00009c0012067a11 */ /* 0x000fe200078008ff */
[----:B------:R-:W-:-:S03]  /*8ad0*/  IMAD.WIDE.U32 R8, R3, c[0x0][0x290], R8 ;  /* 0x0000a40003087a25 */ /* 0x000fc600078e0008 */
[----:B------:R-:W-:Y:S01]  /*8ae0*/  IADD3 R5, R19, R5, RZ ;  /* 0x0000000513057210 */ /* 0x000fe20007ffe0ff */
[----:B------:R-:W-:-:S03]  /*8af0*/  IMAD R3, R3, c[0x0][0x294], R7 ;  /* 0x0000a50003037a24 */ /* 0x000fc600078e0207 */
[----:B------:R-:W-:Y:S01]  /*8b00*/  LEA.HI.X R18, R18, c[0x0][0x274], R5, 0x1, P0 ;  /* 0x00009d0012127a11 */ /* 0x000fe200000f0c05 */
[----:B------:R-:W-:Y:S01]  /*8b10*/  IMAD.IADD R3, R9, 0x1, R3 ;  /* 0x0000000109037824 */ /* 0x000fe200078e0203 */
[C---:B------:R-:W-:Y:S01]  /*8b20*/  LEA R4, P0, R8.reuse, c[0x0][0x288], 0x1 ;  /* 0x0000a20008047a11 */ /* 0x040fe200078008ff */
[----:B------:R1:W2:Y:S03]  /*8b30*/  SHFL.IDX PT, R9, R6, RZ, 0x181f ;  /* 0x00181fff06097589 */ /* 0x0002a600000e0000 */
[----:B------:R-:W-:Y:S01]  /*8b40*/  LEA.HI.X R5, R8, c[0x0][0x28c], R3, 0x1, P0 ;  /* 0x0000a30008057a11 */ /* 0x000fe200000f0c03 */
[----:B------:R1:W3:Y:S01]  /*8b50*/  SHFL.IDX PT, R7, R4, RZ, 0x181f ;  /* 0x00181fff04077589 */ /* 0x0002e200000e0000 */
[----:B------:R-:W-:-:S03]  /*8b60*/  SHF.R.S32.HI R3, RZ, 0x1f, R10 ;  /* 0x0000001fff037819 */ /* 0x000fc6000001140a */
        /* <DEDUP_REMOVED lines=8> */
[----:B--2---:R-:W-:-:S05]  /*8bf0*/  @!P1 IADD3 R20, P0, R9, R17, RZ ;  /* 0x0000001109149210 */ /* 0x004fca0007f1e0ff */
[--C-:B----4-:R-:W-:Y:S01]  /*8c00*/  @!P1 IMAD.X R21, R11, 0x1, R16.reuse, P0 ;  /* 0x000000010b159824 */ /* 0x110fe200000e0610 */
        /* <DEDUP_REMOVED lines=15> */
.L_x_2095:
[----:B------:R-:W-:Y:S05]  /*8d00*/  BSYNC B0 ;  /* 0x0000000000007941 */ /* 0x000fea0003800000 */
.L_x_2094:
[----:B--2--5:R-:W-:Y:S01]  /*8d10*/  IMAD.MOV.U32 R20, RZ, RZ, R74 ;  /* 0x000000ffff147224 */ /* 0x024fe200078e004a */
[----:B------:R-:W-:Y:S01]  /*8d20*/  MOV R17, R56 ;  /* 0x0000003800117202 */ /* 0x000fe20000000f00 */
[----:B------:R-:W-:Y:S01]  /*8d30*/  IMAD.MOV.U32 R19, RZ, RZ, R75 ;  /* 0x000000ffff137224 */ /* 0x000fe200078e004b */
[----:B----4-:R2:W4:Y:S01]  /*8d40*/  SHFL.IDX PT, R11, R18, 0x1, 0x181f ;  /* 0x00381f00120b7f89 */ /* 0x01052200000e0000 */
[----:B------:R-:W-:Y:S01]  /*8d50*/  IMAD.MOV.U32 R16, RZ, RZ, R57 ;  /* 0x000000ffff107224 */ /* 0x000fe200078e0039 */
[----:B------:R-:W-:Y:S01]  /*8d60*/  BSSY B0, `(.L_x_2096) ;  /* 0x0000026000007945 */ /* 0x000fe20003800000 */
[----:B------:R-:W-:Y:S01]  /*8d70*/  CS2R R54, SRZ ;  /* 0x0000000000367805 */ /* 0x000fe2000001ff00 */
[----:B------:R-:W-:Y:S01]  /*8d80*/  PRMT R48, R19, 0x5410, R20 ;  /* 0x0000541013307816 */ /* 0x000fe20000000014 */
[----:B------:R-:W-:Y:S01]  /*8d90*/  IMAD.MOV.U32 R20, RZ, RZ, R68 ;  /* 0x000000ffff147224 */ /* 0x000fe200078e0044 */
[----:B------:R-:W-:Y:S01]  /*8da0*/  PRMT R50, R16, 0x5410, R17 ;  /* 0x0000541010327816 */ /* 0x000fe20000000011 */
[----:B------:R-:W-:Y:S01]  /*8db0*/  IMAD.MOV.U32 R17, RZ, RZ, R58 ;  /* 0x000000ffff117224 */ /* 0x000fe200078e003a */
[----:B------:R-:W-:Y:S01]  /*8dc0*/  MOV R19, R69 ;  /* 0x0000004500137202 */ /* 0x000fe20000000f00 */
[----:B------:R2:W3:Y:S01]  /*8dd0*/  SHFL.IDX PT, R9, R6, 0x1, 0x181f ;  /* 0x00381f0006097f89 */ /* 0x0004e200000e0000 */
[----:B------:R-:W-:Y:S01]  /*8de0*/  MOV R16, R59 ;  /* 0x0000003b00107202 */ /* 0x000fe20000000f00 */
[----:B------:R-:W-:Y:S01]  /*8df0*/  CS2R R44, SRZ ;  /* 0x00000000002c7805 */ /* 0x000fe2000001ff00 */
[----:B------:R-:W-:Y:S01]  /*8e00*/  PRMT R43, R19, 0x5410, R20 ;  /* 0x00005410132b7816 */ /* 0x000fe20000000014 */
[----:B-1----:R2:W1:Y:S01]  /*8e10*/  SHFL.IDX PT, R8, R5, 0x1, 0x181f ;  /* 0x00381f0005087f89 */ /* 0x00246200000e0000 */
[----:B------:R-:W-:Y:S01]  /*8e20*/  PRMT R49, R16, 0x5410, R17 ;  /* 0x0000541010317816 */ /* 0x000fe20000000011 */
[----:B------:R-:W-:-:S02]  /*8e30*/  CS2R R52, SRZ ;  /* 0x0000000000347805 */ /* 0x000fc4000001ff00 */
[----:B---3--:R2:W3:Y:S01]  /*8e40*/  SHFL.IDX PT, R7, R4, 0x1, 0x181f ;  /* 0x00381f0004077f89 */ /* 0x0084e200000e0000 */
        /* <DEDUP_REMOVED lines=8> */
[----:B------:R-:W-:-:S05]  /*8ed0*/  @!P1 IADD3 R20, P2, R9, R16, RZ ;  /* 0x0000001009149210 */ /* 0x000fca0007f5e0ff */
[----:B----4-:R-:W-:Y:S01]  /*8ee0*/  @!P1 IMAD.X R21, R11, 0x1, R19, P2 ;  /* 0x000000010b159824 */ /* 0x010fe200010e0613 */
[----:B---3--:R-:W-:Y:S02]  /*8ef0*/  @!P1 IADD3 R22, P2, R7, R16, RZ ;  /* 0x0000001007169210 */ /* 0x008fe40007f5e0ff */
[----:B------:R-:W-:Y:S01]  /*8f00*/  @!P0 SHF.L.U64.HI R16, R10, 0x1, R3 ;  /* 0x000000010a108819 */ /* 0x000fe20000010203 */
[----:B------:R-:W-:Y:S01]  /*8f10*/  CS2R R52, SRZ ;  /* 0x0000000000347805 */ /* 0x000fe2000001ff00 */
[----:B------:R-:W-:Y:S01]  /*8f20*/  CS2R R44, SRZ ;  /* 0x00000000002c7805 */ /* 0x000fe2000001ff00 */
[C---:B-1----:R-:W-:Y:S01]  /*8f30*/  @!P1 IMAD.X R23, R8.reuse, 0x1, R19, P2 ;  /* 0x0000000108179824 */ /* 0x042fe200010e0613 */
        /* <DEDUP_REMOVED lines=8> */
.L_x_2097:
[----:B------:R-:W-:Y:S05]  /*8fc0*/  BSYNC B0 ;  /* 0x0000000000007941 */ /* 0x000fea0003800000 */
.L_x_2096:
[----:B-----5:R-:W-:Y:S01]  /*8fd0*/  IMAD.MOV.U32 R16, RZ, RZ, R55 ;  /* 0x000000ffff107224 */ /* 0x020fe200078e0037 */
[----:B------:R-:W-:Y:S01]  /*8fe0*/  MOV R17, R54 ;  /* 0x0000003600117202 */ /* 0x000fe20000000f00 */
[----:B-1----:R-:W-:Y:S01]  /*8ff0*/  IMAD.MOV.U32 R20, RZ, RZ, R46 ;  /* 0x000000ffff147224 */ /* 0x002fe200078e002e */
[----:B----4-:R1:W4:Y:S01]  /*9000*/  SHFL.IDX PT, R11, R18, 0x2, 0x181f ;  /* 0x00581f00120b7f89 */ /* 0x01032200000e0000 */
[----:B------:R-:W-:Y:S01]  /*9010*/  IMAD.MOV.U32 R19, RZ, RZ, R47 ;  /* 0x000000ffff137224 */ /* 0x000fe200078e002f */
[----:B------:R-:W-:Y:S01]  /*9020*/  PRMT R42, R16, 0x5410, R17 ;  /* 0x00005410102a7816 */ /* 0x000fe20000000011 */
[----:B------:R-:W-:Y:S01]  /*9030*/  IMAD.MOV.U32 R17, RZ, RZ, R52 ;  /* 0x000000ffff117224 */ /* 0x000fe200078e0034 */
[----:B------:R-:W-:Y:S01]  /*9040*/  MOV R16, R53 ;  /* 0x0000003500107202 */ /* 0x000fe20000000f00 */
[----:B------:R1:W2:Y:S01]  /*9050*/  SHFL.IDX PT, R9, R6, 0x2, 0x181f ;  /* 0x00581f0006097f89 */ /* 0x0002a200000e0000 */
[----:B------:R-:W-:Y:S01]  /*9060*/  PRMT R36, R19, 0x5410, R20 ;  /* 0x0000541013247816 */ /* 0x000fe20000000014 */
[----:B------:R-:W-:Y:S01]  /*9070*/  IMAD.MOV.U32 R20, RZ, RZ, R44 ;  /* 0x000000ffff147224 */ /* 0x000fe200078e002c */
[----:B------:R-:W-:Y:S01]  /*9080*/  MOV R19, R45 ;  /* 0x0000002d00137202 */ /* 0x000fe20000000f00 */
[----:B------:R1:W3:Y:S01]  /*9090*/  SHFL.IDX PT, R8, R5, 0x2, 0x181f ;  /* 0x00581f0005087f89 */ /* 0x0002e200000e0000 */
[----:B------:R-:W-:Y:S01]  /*90a0*/  BSSY B0, `(.L_x_2098) ;  /* 0x0000020000007945 */ /* 0x000fe20003800000 */
[----:B------:R-:W-:Y:S01]  /*90b0*/  PRMT R37, R16, 0x5410, R17 ;  /* 0x0000541010257816 */ /* 0x000fe20000000011 */
[----:B------:R-:W-:Y:S01]  /*90c0*/  CS2R R30, SRZ ;  /* 0x00000000001e7805 */ /* 0x000fe2000001ff00 */
[----:B---3--:R1:W3:Y:S01]  /*90d0*/  SHFL.IDX PT, R7, R4, 0x2, 0x181f ;  /* 0x00581f0004077f89 */ /* 0x0082e200000e0000 */
[----:B------:R-:W-:Y:S01]  /*90e0*/  PRMT R35, R19, 0x5410, R20 ;  /* 0x0000541013237816 */ /* 0x000fe20000000014 */
[----:B------:R-:W-:Y:S01]  /*90f0*/  CS2R R16, SRZ ;  /* 0x0000000000107805 */ /* 0x000fe2000001ff00 */
        /* <DEDUP_REMOVED lines=11> */
[----:B------:R-:W-:Y:S02]  /*91b0*/  @!P1 SHF.L.U64.HI R22, R12, 0x1, R13 ;  /* 0x000000010c169819 */ /* 0x000fe4000001020d */
[C---:B--2---:R-:W-:Y:S02]  /*91c0*/  @!P0 IADD3 R28, P3, R9.reuse, R20, RZ ;  /* 0x00000014091c8210 */ /* 0x044fe40007f7e0ff */
[-C--:B------:R-:W-:Y:S02]  /*91d0*/  @!P1 IADD3 R24, P2, R9, R21.reuse, RZ ;  /* 0x0000001509189210 */ /* 0x080fe40007f5e0ff */
[----:B---3--:R-:W-:Y:S01]  /*91e0*/  @!P1 IADD3 R26, P4, R7, R21, RZ ;  /* 0x00000015071a9210 */ /* 0x008fe20007f9e0ff */
[----:B----4-:R-:W-:-:S02]  /*91f0*/  @!P0 IMAD.X R29, R11, 0x1, R19, P3 ;  /* 0x000000010b1d8824 */ /* 0x010fc400018e0613 */
[--C-:B------:R-:W-:Y:S01]  /*9200*/  @!P1 IMAD.X R25, R11, 0x1, R22.reuse, P2 ;  /* 0x000000010b199824 */ /* 0x100fe200010e0616 */
[----:B------:R-:W-:Y:S01]  /*9210*/  @!P0 IADD3 R20, P2, R7, R20, RZ ;  /* 0x0000001407148210 */ /* 0x000fe20007f5e0ff */
[----:B------:R-:W-:Y:S01]  /*9220*/  CS2R R38, SRZ ;  /* 0x0000000000267805 */ /* 0x000fe2000001ff00 */
[----:B------:R2:W5:Y:S01]  /*9230*/  @!P0 LD.E.64 R30, [R28.64] ;  /* 0x000000081c1e8980 */ /* 0x000562000c101b00 */
[C---:B------:R-:W-:Y:S02]  /*9240*/  @!P1 IMAD.X R27, R8.reuse, 0x1, R22, P4 ;  /* 0x00000001081b9824 */ /* 0x040fe400020e0616 */
[----:B------:R-:W-:Y:S01]  /*9250*/  @!P0 IMAD.X R21, R8, 0x1, R19, P2 ;  /* 0x0000000108158824 */ /* 0x000fe200010e0613 */
[----:B------:R3:W5:Y:S04]  /*9260*/  @!P1 LD.E.64 R40, [R24.64] ;  /* 0x0000000818289980 */ /* 0x000768000c101b00 */
[----:B------:R3:W5:Y:S01]  /*9270*/  @!P1 LD.E.64 R38, [R26.64] ;  /* 0x000000081a269980 */ /* 0x000762000c101b00 */
[----:B--2---:R-:W-:-:S06]  /*9280*/  CS2R R28, SRZ ;  /* 0x00000000001c7805 */ /* 0x004fcc000001ff00 */
[----:B------:R3:W5:Y:S02]  /*9290*/  @!P0 LD.E.64 R28, [R20.64] ;  /* 0x00000008141c8980 */ /* 0x000764000c101b00 */
.L_x_2099:
[----:B------:R-:W-:Y:S05]  /*92a0*/  BSYNC B0 ;  /* 0x0000000000007941 */ /* 0x000fea0003800000 */
.L_x_2098:
[----:B---3--:R3:W1:Y:S01]  /*92b0*/  SHFL.IDX PT, R7, R18, 0x3, 0x181f ;  /* 0x00781f0012077f89 */ /* 0x00866200000e0000 */
[----:B-----5:R-:W-:Y:S01]  /*92c0*/  IMAD.MOV.U32 R8, RZ, RZ, R41 ;  /* 0x000000ffff087224 */ /* 0x020fe200078e0029 */
[----:B--2---:R-:W-:Y:S01]  /*92d0*/  MOV R9, R40 ;  /* 0x0000002800097202 */ /* 0x004fe20000000f00 */
[----:B----4-:R-:W-:Y:S01]  /*92e0*/  IMAD.MOV.U32 R11, RZ, RZ, R31 ;  /* 0x000000ffff0b7224 */ /* 0x010fe200078e001f */
[----:B-1----:R-:W1:Y:S01]  /*92f0*/  SHFL.IDX PT, R6, R6, 0x3, 0x181f ;  /* 0x00781f0006067f89 */ /* 0x002e6200000e0000 */
[----:B------:R-:W-:Y:S01]  /*9300*/  BSSY B0, `(.L_x_2100) ;  /* 0x0000026000007945 */ /* 0x000fe20003800000 */
[----:B------:R-:W-:Y:S01]  /*9310*/  PRMT R27, R8, 0x5410, R9 ;  /* 0x00005410081b7816 */ /* 0x000fe20000000009 */
[----:B------:R-:W-:Y:S01]  /*9320*/  IMAD.MOV.U32 R9, RZ, RZ, R38 ;  /* 0x000000ffff097224 */ /* 0x000fe200078e0026 */
[----:B------:R-:W-:Y:S01]  /*9330*/  MOV R8, R39 ;  /* 0x0000002700087202 */ /* 0x000fe20000000f00 */
[----:B------:R-:W2:Y:S01]  /*9340*/  SHFL.IDX PT, R5, R5, 0x3, 0x181f ;  /* 0x00781f0005057f89 */ /* 0x000ea200000e0000 */
[----:B------:R-:W-:Y:S01]  /*9350*/  CS2R R24, SRZ ;  /* 0x0000000000187805 */ /* 0x000fe2000001ff00 */
[----:B------:R-:W-:Y:S01]  /*9360*/  CS2R R22, SRZ ;  /* 0x0000000000167805 */ /* 0x000fe2000001ff00 */
[----:B------:R-:W-:Y:S01]  /*9370*/  PRMT R26, R8, 0x5410, R9 ;  /* 0x00005410081a7816 */ /* 0x000fe20000000009 */
[----:B------:R-:W4:Y:S01]  /*9380*/  SHFL.IDX PT, R4, R4, 0x3, 0x181f ;  /* 0x00781f0004047f89 */ /* 0x000f2200000e0000 */
[----:B------:R-:W-:Y:S01]  /*9390*/  CS2R R8, SRZ ;  /* 0x0000000000087805 */ /* 0x000fe2000001ff00 */
[----:B---3--:R-:W-:-:S05]  /*93a0*/  IMAD.MOV.U32 R18, RZ, RZ, R30 ;  /* 0x000000ffff127224 */ /* 0x008fca00078e001e */
[----:B------:R-:W-:Y:S01]  /*93b0*/  PRMT R21, R11, 0x5410, R18 ;  /* 0x000054100b157816 */ /* 0x000fe20000000012 */
[----:B------:R-:W-:Y:S01]  /*93c0*/  IMAD.MOV.U32 R18, RZ, RZ, R28 ;  /* 0x000000ffff127224 */ /* 0x000fe200078e001c */
[----:B------:R-:W-:-:S04]  /*93d0*/  MOV R11, R29 ;  /* 0x0000001d000b7202 */ /* 0x000fc80000000f00 */
[----:B------:R-:W-:Y:S01]  /*93e0*/  PRMT R20, R11, 0x5410, R18 ;  /* 0x000054100b147816 */ /* 0x000fe20000000012 */
[----:B------:R-:W-:Y:S05]  /*93f0*/  @P6 BRA `(.L_x_2101) ;  /* 0x0000016000006947 */ /* 0x000fea0003800000 */
[----:B-12---:R-:W-:Y:S01]  /*9400*/  ISETP.GE.AND P0, PT, R10, c[0x0][0x27c], PT ;  /* 0x00009f000a007a0c */ /* 0x006fe20003f06270 */
        /* <DEDUP_REMOVED lines=8> */
[-C--:B------:R-:W-:Y:S02]  /*9490*/  @!P1 IADD3 R18, P2, R6, R11.reuse, RZ ;  /* 0x0000000b06129210 */ /* 0x080fe40007f5e0ff */
[----:B----4-:R-:W-:Y:S01]  /*94a0*/  @!P1 IADD3 R6, P4, R4, R11, RZ ;  /* 0x0000000b04069210 */ /* 0x010fe20007f9e0ff */
[----:B------:R-:W-:-:S02]  /*94b0*/  @!P0 IMAD.X R23, R7, 0x1, R3, P3 ;  /* 0x0000000107178824 */ /* 0x000fc400018e0603 */
[--C-:B------:R-:W-:Y:S01]  /*94c0*/  @!P1 IMAD.X R19, R7, 0x1, R8.reuse, P2 ;  /* 0x0000000107139824 */ /* 0x100fe200010e0608 */
[----:B------:R-:W-:Y:S01]  /*94d0*/  @!P0 IADD3 R4, P2, R4, R9, RZ ;  /* 0x0000000904048210 */ /* 0x000fe20007f5e0ff */
[C---:B------:R-:W-:Y:S01]  /*94e0*/  @!P1 IMAD.X R7, R5.reuse, 0x1, R8, P4 ;  /* 0x0000000105079824 */ /* 0x040fe200020e0608 */
[----:B------:R1:W5:Y:S01]  /*94f0*/  @!P0 LD.E.64 R16, [R22.64] ;  /* 0x0000000816108980 */ /* 0x000362000c101b00 */
[----:B------:R-:W-:Y:S02]  /*9500*/  CS2R R8, SRZ ;  /* 0x0000000000087805 */ /* 0x000fe4000001ff00 */
[----:B------:R-:W-:Y:S01]  /*9510*/  @!P0 IMAD.X R5, R5, 0x1, R3, P2 ;  /* 0x0000000105058824 */ /* 0x000fe200010e0603 */
[----:B------:R2:W5:Y:S04]  /*9520*/  @!P1 LD.E.64 R24, [R18.64] ;  /* 0x0000000812189980 */ /* 0x000568000c101b00 */
[----:B------:R2:W5:Y:S01]  /*9530*/  @!P0 LD.E.64 R8, [R4.64] ;  /* 0x0000000804088980 */ /* 0x000562000c101b00 */
[----:B-1----:R-:W-:-:S06]  /*9540*/  CS2R R22, SRZ ;  /* 0x0000000000167805 */ /* 0x002fcc000001ff00 */
[----:B------:R2:W5:Y:S02]  /*9550*/  @!P1 LD.E.64 R22, [R6.64] ;  /* 0x0000000806169980 */ /* 0x000564000c101b00 */
.L_x_2101:
[----:B-12---:R-:W-:Y:S05]  /*9560*/  BSYNC B0 ;  /* 0x0000000000007941 */ /* 0x006fea0003800000 */
.L_x_2100:
[----:B------:R-:W-:Y:S01]  /*9570*/  IMAD.IADD R19, R2, 0x1, -R209 ;  /* 0x0000000102137824 */ /* 0x000fe200078e0ad1 */
[----:B------:R-:W-:-:S04]  /*9580*/  DEPBAR.LE SB0, 0x1 ;  /* 0x000080400000791a */ /* 0x000fc80000000000 */
[----:B------:R-:W-:Y:S01]  /*9590*/  IMNMX R19, R19, 0x80, PT ;  /* 0x0000008013137817 */ /* 0x000fe20003800200 */
[----:B-----5:R-:W-:Y:S01]  /*95a0*/  IMAD.MOV.U32 R3, RZ, RZ, R16 ;  /* 0x000000ffff037224 */ /* 0x020fe200078e0010 */
[----:B------:R-:W-:Y:S01]  /*95b0*/  BSSY B1, `(.L_x_2102) ;  /* 0x000006a000017945 */ /* 0x000fe20003800000 */
[----:B----4-:R-:W-:Y:S01]  /*95c0*/  IMAD.MOV.U32 R4, RZ, RZ, R24 ;  /* 0x000000ffff047224 */ /* 0x010fe200078e0018 */
[----:B------:R-:W-:Y:S01]  /*95d0*/  BAR.SYNC.DEFER_BLOCKING 0x0 ;  /* 0x0000000000007b1d */ /* 0x000fe20000010000 */
[----:B------:R-:W-:Y:S01]  /*95e0*/  ISETP.GE.AND P0, PT, R79, R19, PT ;  /* 0x000000134f00720c */ /* 0x000fe20003f06270 */
        /* <DEDUP_REMOVED lines=12> */
[----:B------:R-:W-:Y:S01]  /*96b0*/  ISETP.GE.AND P0, PT, R12, c[0x0][0x27c], PT ;  /* 0x00009f000c007a0c */ /* 0x000fe20003f06270 */
[----:B------:R-:W-:-:S12]  /*96c0*/  BSSY B0, `(.L_x_2104) ;  /* 0x000002c000007945 */ /* 0x000fd80003800000 */
[----:B------:R-:W-:Y:S05]  /*96d0*/  @P0 BRA `(.L_x_2105) ;  /* 0x000002a000000947 */ /* 0x000fea0003800000 */
[----:B------:R-:W1:Y:S01]  /*96e0*/  LDS.128 R4, [R234+0x100] ;  /* 0x00010000ea047984 */ /* 0x000e620000000c00 */
[--C-:B------:R-:W-:Y:S01]  /*96f0*/  SHF.R.U64 R51, R56, 0x10, R57.reuse ;  /* 0x0000001038337819 */ /* 0x100fe20000001239 */
[--C-:B------:R-:W-:Y:S01]  /*9700*/  HADD2.F32 R63, -RZ, R49.reuse.H1_H1 ;  /* 0x30000031ff3f7230 */ /* 0x100fe20000004100 */
[----:B------:R-:W-:Y:S01]  /*9710*/  SHF.R.U32.HI R56, RZ, 0x10, R57 ;  /* 0x00000010ff387819 */ /* 0x000fe20000011639 */
[----:B------:R-:W-:Y:S01]  /*9720*/  HADD2.F32 R49, -RZ, R49.H0_H0 ;  /* 0x20000031ff317230 */ /* 0x000fe20000004100 */
[--C-:B------:R-:W-:Y:S01]  /*9730*/  SHF.R.U64 R57, R58, 0x10, R59.reuse ;  /* 0x000000103a397819 */ /* 0x100fe2000000123b */
[----:B------:R-:W-:Y:S01]  /*9740*/  HADD2.F32 R67, -RZ, R50.H1_H1 ;  /* 0x30000032ff437230 */ /* 0x000fe20000004100 */
[----:B------:R-:W-:Y:S01]  /*9750*/  SHF.R.U32.HI R58, RZ, 0x10, R59 ;  /* 0x00000010ff3a7819 */ /* 0x000fe2000001163b */
        /* <DEDUP_REMOVED lines=10> */
[C---:B------:R-:W-:Y:S01]  /*9800*/  FMUL.FTZ R58, R59.reuse, R58 ;  /* 0x0000003a3b3a7220 */ /* 0x040fe20000410000 */
[--C-:B------:R-:W-:Y:S01]  /*9810*/  HADD2.F32 R62, -RZ, R5.reuse.H0_H0 ;  /* 0x20000005ff3e7230 */ /* 0x100fe20000004100 */
[-C--:B------:R-:W-:Y:S01]  /*9820*/  FFMA.FTZ R56, R59, R64.reuse, -R56 ;  /* 0x000000403b387223 */ /* 0x080fe20000010838 */
[----:B------:R-:W-:Y:S01]  /*9830*/  HADD2.F32 R6, -RZ, R6.H1_H1 ;  /* 0x30000006ff067230 */ /* 0x000fe20000004100 */
[----:B------:R-:W-:Y:S01]  /*9840*/  FFMA.FTZ R7, R7, R64, R58 ;  /* 0x0000004007077223 */ /* 0x000fe2000001003a */
[----:B------:R-:W-:Y:S01]  /*9850*/  HADD2.F32 R5, -RZ, R5.H1_H1 ;  /* 0x30000005ff057230 */ /* 0x000fe20000004100 */
[----:B------:R-:W-:Y:S01]  /*9860*/  FMUL.FTZ R70, R61, R63 ;  /* 0x0000003f3d467220 */ /* 0x000fe20000410000 */
[----:B------:R-:W-:Y:S01]  /*9870*/  HADD2.F32 R58, -RZ, R51.H0_H0 ;  /* 0x20000033ff3a7230 */ /* 0x000fe20000004100 */
[----:B------:R-:W-:Y:S01]  /*9880*/  FMUL.FTZ R51, R6, R49 ;  /* 0x0000003106337220 */ /* 0x000fe20000410000 */
[----:B------:R-:W-:Y:S01]  /*9890*/  F2FP.PACK_AB R7, R7, R56 ;  /* 0x000000380707723e */ /* 0x000fe200000000ff */
[----:B------:R-:W-:-:S02]  /*98a0*/  FMUL.FTZ R59, R5, R57 ;  /* 0x00000039053b7220 */ /* 0x000fc40000410000 */
[----:B------:R-:W-:Y:S02]  /*98b0*/  FMUL.FTZ R63, R60, R63 ;  /* 0x0000003f3c3f7220 */ /* 0x000fe40000410000 */
[----:B------:R-:W-:Y:S02]  /*98c0*/  FMUL.FTZ R49, R4, R49 ;  /* 0x0000003104317220 */ /* 0x000fe40000410000 */
[----:B------:R-:W-:Y:S02]  /*98d0*/  FMUL.FTZ R57, R62, R57 ;  /* 0x000000393e397220 */ /* 0x000fe40000410000 */
[-C--:B------:R-:W-:Y:S02]  /*98e0*/  FFMA.FTZ R70, R60, R67.reuse, -R70 ;  /* 0x000000433c467223 */ /* 0x080fe40000010846 */
[----:B------:R-:W-:Y:S02]  /*98f0*/  FFMA.FTZ R63, R61, R67, R63 ;  /* 0x000000433d3f7223 */ /* 0x000fe4000001003f */
[----:B------:R-:W-:-:S02]  /*9900*/  FFMA.FTZ R51, R4, R50, -R51 ;  /* 0x0000003204337223 */ /* 0x000fc40000010833 */
[----:B------:R-:W-:Y:S01]  /*9910*/  FFMA.FTZ R6, R6, R50, R49 ;  /* 0x0000003206067223 */ /* 0x000fe20000010031 */
[----:B------:R-:W-:Y:S01]  /*9920*/  F2FP.PACK_AB R4, R63, R70 ;  /* 0x000000463f04723e */ /* 0x000fe200000000ff */
[-C--:B------:R-:W-:Y:S02]  /*9930*/  FFMA.FTZ R59, R62, R58.reuse, -R59 ;  /* 0x0000003a3e3b7223 */ /* 0x080fe4000001083b */
[----:B------:R-:W-:Y:S01]  /*9940*/  FFMA.FTZ R5, R5, R58, R57 ;  /* 0x0000003a05057223 */ /* 0x000fe20000010039 */
[----:B------:R-:W-:-:S04]  /*9950*/  F2FP.PACK_AB R6, R6, R51 ;  /* 0x000000330606723e */ /* 0x000fc800000000ff */
[----:B------:R-:W-:-:S05]  /*9960*/  F2FP.PACK_AB R5, R5, R59 ;  /* 0x0000003b0505723e */ /* 0x000fca00000000ff */
[----:B------:R1:W-:Y:S02]  /*9970*/  STS.128 [R234+0x100], R4 ;  /* 0x00010004ea007388 */ /* 0x0003e40000000c00 */
.L_x_2105:
[----:B------:R-:W-:Y:S05]  /*9980*/  BSYNC B0 ;  /* 0x0000000000007941 */ /* 0x000fea0003800000 */
.L_x_2104:
[----:B------:R-:W-:-:S13]  /*9990*/  ISETP.GE.AND P0, PT, R10, c[0x0][0x27c], PT ;  /* 0x00009f000a007a0c */ /* 0x000fda0003f06270 */
[----:B------:R-:W-:Y:S05]  /*99a0*/  @P0 BRA `(.L_x_2103) ;  /* 0x000002a000000947 */ /* 0x000fea0003800000 */
[----:B-1----:R-:W1:Y:S01]  /*99b0*/  LDS.128 R4, [R234+0x4100] ;  /* 0x00410000ea047984 */ /* 0x002e620000000c00 */
[--C-:B------:R-:W-:Y:S01]  /*99c0*/  SHF.R.U64 R50, R68, 0x10, R69.reuse ;  /* 0x0000001044327819 */ /* 0x100fe20000001245 */
[--C-:B------:R-:W-:Y:S01]  /*99d0*/  HADD2.F32 R59, -RZ, R43.reuse.H1_H1 ;  /* 0x3000002bff3b7230 */ /* 0x100fe20000004100 */
[----:B------:R-:W-:Y:S01]  /*99e0*/  SHF.R.U32.HI R68, RZ, 0x10, R69 ;  /* 0x00000010ff447819 */ /* 0x000fe20000011645 */
[----:B------:R-:W-:Y:S01]  /*99f0*/  HADD2.F32 R61, -RZ, R48.H1_H1 ;  /* 0x30000030ff3d7230 */ /* 0x000fe20000004100 */
[--C-:B------:R-:W-:Y:S01]  /*9a00*/  SHF.R.U64 R49, R74, 0x10, R75.reuse ;  /* 0x000000104a317819 */ /* 0x100fe2000000124b */
[----:B------:R-:W-:Y:S01]  /*9a10*/  HADD2.F32 R43, -RZ, R43.H0_H0 ;  /* 0x2000002bff2b7230 */ /* 0x000fe20000004100 */
[----:B------:R-:W-:Y:S01]  /*9a20*/  SHF.R.U32.HI R74, RZ, 0x10, R75 ;  /* 0x00000010ff4a7819 */ /* 0x000fe2000001164b */
[----:B------:R-:W-:Y:S02]  /*9a30*/  HADD2.F32 R68, -RZ, R68.H0_H0 ;  /* 0x20000044ff447230 */ /* 0x000fe40000004100 */
[----:B------:R-:W-:-:S02]  /*9a40*/  HADD2.F32 R50, -RZ, R50.H0_H0 ;  /* 0x20000032ff327230 */ /* 0x000fc40000004100 */
[----:B------:R-:W-:Y:S02]  /*9a50*/  HADD2.F32 R74, -RZ, R74.H0_H0 ;  /* 0x2000004aff4a7230 */ /* 0x000fe40000004100 */
[----:B------:R-:W-:Y:S02]  /*9a60*/  HADD2.F32 R48, -RZ, R48.H0_H0 ;  /* 0x20000030ff307230 */ /* 0x000fe40000004100 */
[--C-:B-1----:R-:W-:Y:S02]  /*9a70*/  HADD2.F32 R51, -RZ, R7.reuse.H0_H0 ;  /* 0x20000007ff337230 */ /* 0x102fe40000004100 */
[----:B------:R-:W-:Y:S02]  /*9a80*/  HADD2.F32 R7, -RZ, R7.H1_H1 ;  /* 0x30000007ff077230 */ /* 0x000fe40000004100 */
[--C-:B------:R-:W-:Y:S02]  /*9a90*/  HADD2.F32 R57, -RZ, R4.reuse.H1_H1 ;  /* 0x30000004ff397230 */ /* 0x100fe40000004100 */
[----:B------:R-:W-:Y:S01]  /*9aa0*/  HADD2.F32 R56, -RZ, R4.H0_H0 ;  /* 0x20000004ff387230 */ /* 0x000fe20000004100 */
[-C--:B------:R-:W-:Y:S01]  /*9ab0*/  FMUL.FTZ R60, R7, R68.reuse ;  /* 0x00000044073c7220 */ /* 0x080fe20000410000 */
[--C-:B------:R-:W-:Y:S01]  /*9ac0*/  HADD2.F32 R4, -RZ, R6.reuse.H0_H0 ;  /* 0x20000006ff047230 */ /* 0x100fe20000004100 */
[-C--:B------:R-:W-:Y:S01]  /*9ad0*/  FMUL.FTZ R62, R57, R59.reuse ;  /* 0x0000003b393e7220 */ /* 0x080fe20000410000 */
[--C-:B------:R-:W-:Y:S01]  /*9ae0*/  HADD2.F32 R58, -RZ, R5.reuse.H0_H0 ;  /* 0x20000005ff3a7230 */ /* 0x100fe20000004100 */
[C---:B------:R-:W-:Y:S01]  /*9af0*/  FMUL.FTZ R68, R51.reuse, R68 ;  /* 0x0000004433447220 */ /* 0x040fe20000410000 */
[----:B------:R-:W-:Y:S01]  /*9b00*/  HADD2.F32 R6, -RZ, R6.H1_H1 ;  /* 0x30000006ff067230 */ /* 0x000fe20000004100 */
[----:B------:R-:W-:Y:S01]  /*9b10*/  FFMA.FTZ R60, R51, R74, -R60 ;  /* 0x0000004a333c7223 */ /* 0x000fe2000001083c */
[----:B------:R-:W-:Y:S01]  /*9b20*/  HADD2.F32 R5, -RZ, R5.H1_H1 ;  /* 0x30000005ff057230 */ /* 0x000fe20000004100 */
[C---:B------:R-:W-:Y:S01]  /*9b30*/  FMUL.FTZ R59, R56.reuse, R59 ;  /* 0x0000003b383b7220 */ /* 0x040fe20000410000 */
[----:B------:R-:W-:Y:S01]  /*9b40*/  HADD2.F32 R51, -RZ, R49.H0_H0 ;  /* 0x20000031ff337230 */ /* 0x000fe20000004100 */
[----:B------:R-:W-:-:S02]  /*9b50*/  FFMA.FTZ R62, R56, R61, -R62 ;  /* 0x0000003d383e7223 */ /* 0x000fc4000001083e */
[-C--:B------:R-:W-:Y:S02]  /*9b60*/  FMUL.FTZ R49, R6, R43.reuse ;  /* 0x0000002b06317220 */ /* 0x080fe40000410000 */
[-C--:B------:R-:W-:Y:S02]  /*9b70*/  FMUL.FTZ R56, R5, R50.reuse ;  /* 0x0000003205387220 */ /* 0x080fe40000410000 */
[----:B------:R-:W-:Y:S02]  /*9b80*/  FMUL.FTZ R43, R4, R43 ;  /* 0x0000002b042b7220 */ /* 0x000fe40000410000 */
[----:B------:R-:W-:Y:S02]  /*9b90*/  FMUL.FTZ R50, R58, R50 ;  /* 0x000000323a327220 */ /* 0x000fe40000410000 */
[----:B------:R-:W-:Y:S02]  /*9ba0*/  FFMA.FTZ R7, R7, R74, R68 ;  /* 0x0000004a07077223 */ /* 0x000fe40000010044 */
[----:B------:R-:W-:-:S02]  /*9bb0*/  FFMA.FTZ R59, R57, R61, R59 ;  /* 0x0000003d393b7223 */ /* 0x000fc4000001003b */
[----:B------:R-:W-:Y:S01]  /*9bc0*/  FFMA.FTZ R49, R4, R48, -R49 ;  /* 0x0000003004317223 */ /* 0x000fe20000010831 */
[----:B------:R-:W-:Y:S01]  /*9bd0*/  F2FP.PACK_AB R7, R7, R60 ;  /* 0x0000003c0707723e */ /* 0x000fe200000000ff */
[----:B------:R-:W-:Y:S01]  /*9be0*/  FFMA.FTZ R6, R6, R48, R43 ;  /* 0x0000003006067223 */ /* 0x000fe2000001002b */
[----:B------:R-:W-:Y:S01]  /*9bf0*/  F2FP.PACK_AB R4, R59, R62 ;  /* 0x0000003e3b04723e */ /* 0x000fe200000000ff */
[-C--:B------:R-:W-:Y:S02]  /*9c00*/  FFMA.FTZ R56, R58, R51.reuse, -R56 ;  /* 0x000000333a387223 */ /* 0x080fe40000010838 */
[----:B------:R-:W-:Y:S01]  /*9c10*/  FFMA.FTZ R5, R5, R51, R50 ;  /* 0x0000003305057223 */ /* 0x000fe20000010032 */
[----:B------:R-:W-:-:S04]  /*9c20*/  F2FP.PACK_AB R6, R6, R49 ;  /* 0x000000310606723e */ /* 0x000fc800000000ff */
[----:B------:R-:W-:-:S05]  /*9c30*/  F2FP.PACK_AB R5, R5, R56 ;  /* 0x000000380505723e */ /* 0x000fca00000000ff */
[----:B------:R1:W-:Y:S02]  /*9c40*/  STS.128 [R234+0x4100], R4 ;  /* 0x00410004ea007388 */ /* 0x0003e40000000c00 */
.L_x_2103:
[----:B------:R-:W-:Y:S05]  /*9c50*/  BSYNC B1 ;  /* 0x0000000000017941 */ /* 0x000fea0003800000 */
.L_x_2102:
[----:B------:R-:W-:Y:S01]  /*9c60*/  ISETP.GE.AND P0, PT, R76, R19, PT ;  /* 0x000000134c00720c */ /* 0x000fe20003f06270 */
[----:B------:R-:W-:-:S12]  /*9c70*/  BSSY B1, `(.L_x_2106) ;  /* 0x000005c000017945 */ /* 0x000fd80003800000 */
[----:B------:R-:W-:Y:S05]  /*9c80*/  @P0 BRA `(.L_x_2107) ;  /* 0x000005a000000947 */ /* 0x000fea0003800000 */
[----:B------:R-:W-:Y:S01]  /*9c90*/  ISETP.GE.AND P0, PT, R12, c[0x0][0x27c], PT ;  /* 0x00009f000c007a0c */ /* 0x000fe20003f06270 */
[----:B------:R-:W-:-:S12]  /*9ca0*/  BSSY B0, `(.L_x_2108) ;  /* 0x000002c000007945 */ /* 0x000fd80003800000 */
[----:B------:R-:W-:Y:S05]  /*9cb0*/  @P0 BRA `(.L_x_2109) ;  /* 0x000002a000000947 */ /* 0x000fea0003800000 */
[----:B-1----:R-:W1:Y:S01]  /*9cc0*/  LDS.128 R4, [R234+0x1100] ;  /* 0x00110000ea047984 */ /* 0x002e620000000c00 */
[--C-:B------:R-:W-:Y:S01]  /*9cd0*/  SHF.R.U64 R48, R52, 0x10, R53.reuse ;  /* 0x0000001034307819 */ /* 0x100fe20000001235 */
[--C-:B------:R-:W-:Y:S01]  /*9ce0*/  HADD2.F32 R57, -RZ, R42.reuse.H1_H1 ;  /* 0x3000002aff397230 */ /* 0x100fe20000004100 */
[----:B------:R-:W-:Y:S01]  /*9cf0*/  SHF.R.U32.HI R52, RZ, 0x10, R53 ;  /* 0x00000010ff347819 */ /* 0x000fe20000011635 */
[----:B------:R-:W-:Y:S01]  /*9d00*/  HADD2.F32 R42, -RZ, R42.H0_H0 ;  /* 0x2000002aff2a7230 */ /* 0x000fe20000004100 */
[--C-:B------:R-:W-:Y:S01]  /*9d10*/  SHF.R.U64 R43, R54, 0x10, R55.reuse ;  /* 0x00000010362b7819 */ /* 0x100fe20000001237 */
[----:B------:R-:W-:Y:S01]  /*9d20*/  HADD2.F32 R48, -RZ, R48.H0_H0 ;  /* 0x20000030ff307230 */ /* 0x000fe20000004100 */
[----:B------:R-:W-:Y:S01]  /*9d30*/  SHF.R.U32.HI R54, RZ, 0x10, R55 ;  /* 0x00000010ff367819 */ /* 0x000fe20000011637 */
[----:B------:R-:W-:Y:S02]  /*9d40*/  HADD2.F32 R52, -RZ, R52.H0_H0 ;  /* 0x20000034ff347230 */ /* 0x000fe40000004100 */
[----:B------:R-:W-:-:S02]  /*9d50*/  HADD2.F32 R55, -RZ, R37.H1_H1 ;  /* 0x30000025ff377230 */ /* 0x000fc40000004100 */
        /* <DEDUP_REMOVED lines=32> */
.L_x_2109:
[----:B------:R-:W-:Y:S05]  /*9f60*/  BSYNC B0 ;  /* 0x0000000000007941 */ /* 0x000fea0003800000 */
.L_x_2108:
[----:B------:R-:W-:-:S13]  /*9f70*/  ISETP.GE.AND P0, PT, R10, c[0x0][0x27c], PT ;  /* 0x00009f000a007a0c */ /* 0x000fda0003f06270 */
        /* <DEDUP_REMOVED lines=30> */
[C---:B------:R-:W-:Y:S02]  /*a160*/  FMUL.FTZ R49, R45.reuse, R49 ;  /* 0x000000312d317220 */ /* 0x040fe40000410000 */
        /* <DEDUP_REMOVED lines=12> */
.L_x_2107:
[----:B------:R-:W-:Y:S05]  /*a230*/  BSYNC B1 ;  /* 0x0000000000017941 */ /* 0x000fea0003800000 */
.L_x_2106:
        /* <DEDUP_REMOVED lines=48> */
.L_x_2113:
[----:B------:R-:W-:Y:S05]  /*a540*/  BSYNC B0 ;  /* 0x0000000000007941 */ /* 0x000fea0003800000 */
.L_x_2112:
        /* <DEDUP_REMOVED lines=44> */
.L_x_2111:
[----:B------:R-:W-:Y:S05]  /*a810*/  BSYNC B1 ;  /* 0x0000000000017941 */ /* 0x000fea0003800000 */
.L_x_2110:
[----:B------:R-:W-:-:S13]  /*a820*/  ISETP.GE.AND P0, PT, R0, R19, PT ;  /* 0x000000130000720c */ /* 0x000fda0003f06270 */
[----:B------:R-:W-:Y:S05]  /*a830*/  @P0 BRA `(.L_x_2114) ;  /* 0x000028f000000947 */ /* 0x000fea0003800000 */
[----:B------:R-:W-:Y:S01]  /*a840*/  ISETP.GE.AND P0, PT, R12, c[0x0][0x27c], PT ;  /* 0x00009f000c007a0c */ /* 0x000fe20003f06270 */
[----:B------:R-:W-:-:S12]  /*a850*/  BSSY B0, `(.L_x_2115) ;  /* 0x000002c000007945 */ /* 0x000fd80003800000 */
[----:B------:R-:W-:Y:S05]  /*a860*/  @P0 BRA `(.L_x_2116) ;  /* 0x000002a000000947 */ /* 0x000fea0003800000 */
[----:B-1----:R-:W1:Y:S01]  /*a870*/  LDS.128 R4, [R234+0x3100] ;  /* 0x00310000ea047984 */ /* 0x002e620000000c00 */
[--C-:B------:R-:W-:Y:S01]  /*a880*/  SHF.R.U64 R12, R22, 0x10, R23.reuse ;  /* 0x00000010160c7819 */ /* 0x100fe20000001217 */
[----:B------:R-:W-:Y:S01]  /*a890*/  HADD2.F32 R26, -RZ, R11.H1_H1 ;  /* 0x3000000bff1a7230 */ /* 0x000fe20000004100 */
[----:B------:R-:W-:Y:S01]  /*a8a0*/  SHF.R.U32.HI R22, RZ, 0x10, R23 ;  /* 0x00000010ff167819 */ /* 0x000fe20000011617 */
[--C-:B------:R-:W-:Y:S01]  /*a8b0*/  HADD2.F32 R23, -RZ, R18.reuse.H1_H1 ;  /* 0x30000012ff177230 */ /* 0x100fe20000004100 */
        /* <DEDUP_REMOVED lines=13> */
[----:B------:R-:W-:Y:S01]  /*a990*/  FMUL.FTZ R27, R20, R23 ;  /* 0x00000017141b7220 */ /* 0x000fe20000410000 */
        /* <DEDUP_REMOVED lines=8> */
[----:B------:R-:W-:Y:S02]  /*aa20*/  FMUL.FTZ R0, R6, R18 ;  /* 0x0000001206007220 */ /* 0x000fe40000410000 */
[----:B------:R-:W-:Y:S02]  /*aa30*/  FMUL.FTZ R19, R5, R12 ;  /* 0x0000000c05137220 */ /* 0x000fe40000410000 */
[----:B------:R-:W-:Y:S02]  /*aa40*/  FMUL.FTZ R18, R4, R18 ;  /* 0x0000001204127220 */ /* 0x000fe40000410000 */
[----:B------:R-:W-:Y:S02]  /*aa50*/  FMUL.FTZ R12, R21, R12 ;  /* 0x0000000c150c7220 */ /* 0x000fe40000410000 */
[----:B------:R-:W-:Y:S02]  /*aa60*/  FFMA.FTZ R7, R7, R25, R22 ;  /* 0x0000001907077223 */ /* 0x000fe40000010016 */
[----:B------:R-:W-:-:S02]  /*aa70*/  FFMA.FTZ R23, R20, R26, R23 ;  /* 0x0000001a14177223 */ /* 0x000fc40000010017 */
[-C--:B------:R-:W-:Y:S01]  /*aa80*/  FFMA.FTZ R0, R4, R11.reuse, -R0 ;  /* 0x0000000b04007223 */ /* 0x080fe20000010800 */
        /* <DEDUP_REMOVED lines=8> */
.L_x_2116:
[----:B------:R-:W-:Y:S05]  /*ab10*/  BSYNC B0 ;  /* 0x0000000000007941 */ /* 0x000fea0003800000 */
.L_x_2115:
        /* <DEDUP_REMOVED lines=18> */
[CC--:B------:R-:W-:Y:S01]  /*ac40*/  FMUL.FTZ R16, R7.reuse, R9.reuse ;  /* 0x0000000907107220 */ /* 0x0c0fe20000410000 */
        /* <DEDUP_REMOVED lines=24> */
[----:B------:R1:W-:Y:S01]  /*add0*/  STS.128 [R234+0x7100], R4 ;  /* 0x00710004ea007388 */ /* 0x0003e20000000c00 */
[----:B------:R-:W-:Y:S05]  /*ade0*/  BRA `(.L_x_2114) ;  /* 0x0000234000007947 */ /* 0x000fea0003800000 */
.L_x_2093:
[----:B------:R-:W-:Y:S01]  /*adf0*/  ISETP.NE.AND P0, PT, R228, 0x1, PT ;  /* 0x00000001e400780c */ /* 0x000fe20003f05270 */
[----:B------:R-:W-:Y:S01]  /*ae00*/  IMAD.MOV.U32 R10, RZ, RZ, R16 ;  /* 0x000000ffff0a7224 */ /* 0x000fe200078e0010 */
[----:B------:R-:W-:Y:S01]  /*ae10*/  CS2R R50, SRZ ;  /* 0x0000000000327805 */ /* 0x000fe2000001ff00 */
[----:B------:R-:W-:Y:S01]  /*ae20*/  IMAD.MOV.U32 R11, RZ, RZ, R5 ;  /* 0x000000ffff0b7224 */ /* 0x000fe200078e0005 */
[----:B------:R-:W-:Y:S01]  /*ae30*/  CS2R R48, SRZ ;  /* 0x0000000000307805 */ /* 0x000fe2000001ff00 */
[----:B------:R-:W-:-:S08]  /*ae40*/  IMAD.MOV.U32 R9, RZ, RZ, R4 ;  /* 0x000000ffff097224 */ /* 0x000fd000078e0004 */
[----:B------:R-:W-:-:S05]  /*ae50*/  @P0 IMAD.HI.U32 R6, R3, c[0x0][0x2c8], RZ ;  /* 0x0000b20003060a27 */ /* 0x000fca00078e00ff */
[----:B------:R-:W-:-:S04]  /*ae60*/  @P0 SHF.R.U32.HI R3, RZ, c[0x0][0x2cc], R6 ;  /* 0x0000b300ff030a19 */ /* 0x000fc80000011606 */
[----:B------:R-:W-:Y:S01]  /*ae70*/  SHF.R.S32.HI R6, RZ, 0x1f, R3 ;  /* 0x0000001fff067819 */ /* 0x000fe20000011403 */
[----:B------:R-:W-:-:S04]  /*ae80*/  IMAD.WIDE.U32 R10, R3, c[0x0][0x280], R10 ;  /* 0x0000a000030a7a25 */ /* 0x000fc800078e000a */
[----:B------:R-:W-:Y:S01]  /*ae90*/  IMAD R7, R6, c[0x0][0x280], RZ ;  /* 0x0000a00006077a24 */ /* 0x000fe200078e02ff */
[----:B------:R-:W-:Y:S01]  /*aea0*/  LEA R5, P0, R10, c[0x0][0x270], 0x1 ;  /* 0x00009c000a057a11 */ /* 0x000fe200078008ff */
[----:B------:R-:W-:Y:S02]  /*aeb0*/  IMAD R4, R6, c[0x0][0x290], RZ ;  /* 0x0000a40006047a24 */ /* 0x000fe400078e02ff */
[C---:B------:R-:W-:Y:S02]  /*aec0*/  IMAD R7, R3.reuse, c[0x0][0x284], R7 ;  /* 0x0000a10003077a24 */ /* 0x040fe400078e0207 */
[----:B------:R-:W-:Y:S01]  /*aed0*/  IMAD.WIDE.U32 R8, R3, c[0x0][0x290], R8 ;  /* 0x0000a40003087a25 */ /* 0x000fe200078e0008 */
[----:B------:R-:W1:Y:S03]  /*aee0*/  SHFL.IDX PT, R12, R5, RZ, 0x181f ;  /* 0x00181fff050c7589 */ /* 0x000e6600000e0000 */
[----:B------:R-:W-:-:S02]  /*aef0*/  IMAD.IADD R7, R11, 0x1, R7 ;  /* 0x000000010b077824 */ /* 0x000fc400078e0207 */
[----:B------:R-:W-:Y:S01]  /*af00*/  IMAD R4, R3, c[0x0][0x294], R4 ;  /* 0x0000a50003047a24 */ /* 0x000fe200078e0204 */
[----:B------:R-:W-:Y:S02]  /*af10*/  LEA R3, P1, R8, c[0x0][0x288], 0x1 ;  /* 0x0000a20008037a11 */ /* 0x000fe400078208ff */
[----:B------:R-:W-:Y:S02]  /*af20*/  LEA.HI.X R6, R10, c[0x0][0x274], R7, 0x1, P0 ;  /* 0x00009d000a067a11 */ /* 0x000fe400000f0c07 */
[----:B------:R-:W-:Y:S02]  /*af30*/  IADD3 R4, R9, R4, RZ ;  /* 0x0000000409047210 */ /* 0x000fe40007ffe0ff */
[----:B------:R-:W-:Y:S01]  /*af40*/  ISETP.GE.OR P0, PT, R116, c[0x0][0x27c], P3 ;  /* 0x00009f0074007a0c */ /* 0x000fe20001f06670 */
[----:B------:R-:W2:Y:S01]  /*af50*/  SHFL.IDX PT, R11, R6, RZ, 0x181f ;  /* 0x00181fff060b7589 */ /* 0x000ea200000e0000 */
[----:B------:R-:W-:-:S03]  /*af60*/  LEA.HI.X R4, R8, c[0x0][0x28c], R4, 0x1, P1 ;  /* 0x0000a30008047a11 */ /* 0x000fc600008f0c04 */
[----:B------:R-:W3:Y:S04]  /*af70*/  SHFL.IDX PT, R9, R3, RZ, 0x181f ;  /* 0x00181fff03097589 */ /* 0x000ee800000e0000 */
[----:B------:R-:W4:Y:S04]  /*af80*/  SHFL.IDX PT, R7, R4, RZ, 0x181f ;  /* 0x00181fff04077589 */ /* 0x000f2800000e0000 */
[C---:B------:R-:W-:Y:S01]  /*af90*/  @!P0 IMAD.SHL.U32 R10, R116.reuse, 0x2, RZ ;  /* 0x00000002740a8824 */ /* 0x040fe200078e00ff */
[----:B------:R-:W-:-:S04]  /*afa0*/  @!P0 SHF.L.U64.HI R8, R116, 0x1, R117 ;  /* 0x0000000174088819 */ /* 0x000fc80000010275 */
[----:B-1----:R-:W-:-:S05]  /*afb0*/  @!P0 IADD3 R12, P1, R12, R10, RZ ;  /* 0x0000000a0c0c8210 */ /* 0x002fca0007f3e0ff */
[----:B--2---:R-:W-:Y:S01]  /*afc0*/  @!P0 IMAD.X R13, R11, 0x1, R8, P1 ;  /* 0x000000010b0d8824 */ /* 0x004fe200008e0608 */
[----:B---3--:R-:W-:-:S04]  /*afd0*/  @!P0 IADD3 R10, P1, R9, R10, RZ ;  /* 0x0000000a090a8210 */ /* 0x008fc80007f3e0ff */
[----:B------:R-:W2:Y:S01]  /*afe0*/  @!P0 LD.E.128 R48, [R12.64] ;  /* 0x000000080c308980 */ /* 0x000ea2000c101d00 */
[----:B------:R-:W-:Y:S01]  /*aff0*/  CS2R R46, SRZ ;  /* 0x00000000002e7805 */ /* 0x000fe2000001ff00 */
[----:B------:R-:W-:Y:S01]  /*b000*/  CS2R R44, SRZ ;  /* 0x00000000002c7805 */ /* 0x000fe2000001ff00 */
[----:B----4-:R-:W-:-:S05]  /*b010*/  @!P0 IMAD.X R11, R7, 0x1, R8, P1 ;  /* 0x00000001070b8824 */ /* 0x010fca00008e0608 */
[----:B------:R1:W3:Y:S01]  /*b020*/  @!P0 LD.E.128 R44, [R10.64] ;  /* 0x000000080a2c8980 */ /* 0x0002e2000c101d00 */
[----:B------:R-:W-:Y:S01]  /*b030*/  BSSY B0, `(.L_x_2117) ;  /* 0x0000024000007945 */ /* 0x000fe20003800000 */
[----:B------:R-:W-:Y:S01]  /*b040*/  ISETP.GE.AND P2, PT, R116, c[0x0][0x27c], PT ;  /* 0x00009f0074007a0c */ /* 0x000fe20003f46270 */
[----:B------:R-:W-:Y:S01]  /*b050*/  CS2R R42, SRZ ;  /* 0x00000000002a7805 */ /* 0x000fe2000001ff00 */
[----:B------:R4:W2:Y:S01]  /*b060*/  SHFL.IDX PT, R9, R5, 0x1, 0x181f ;  /* 0x00381f0005097f89 */ /* 0x0008a200000e0000 */
[----:B------:R-:W-:Y:S01]  /*b070*/  CS2R R40, SRZ ;  /* 0x0000000000287805 */ /* 0x000fe2000001ff00 */
[----:B------:R-:W-:Y:S01]  /*b080*/  CS2R R38, SRZ ;  /* 0x0000000000267805 */ /* 0x000fe2000001ff00 */
[----:B------:R-:W-:Y:S01]  /*b090*/  CS2R R36, SRZ ;  /* 0x0000000000247805 */ /* 0x000fe2000001ff00 */
[----:B------:R4:W2:Y:S04]  /*b0a0*/  SHFL.IDX PT, R8, R4, 0x1, 0x181f ;  /* 0x00381f0004087f89 */ /* 0x0008a800000e0000 */
[----:B-1----:R4:W1:Y:S01]  /*b0b0*/  SHFL.IDX PT, R10, R6, 0x1, 0x181f ;  /* 0x00381f00060a7f89 */ /* 0x00286200000e0000 */
[----:B--2---:R-:W-:Y:S01]  /*b0c0*/  MOV R7, R50 ;  /* 0x0000003200077202 */ /* 0x004fe20000000f00 */
[----:B------:R-:W-:Y:S01]  /*b0d0*/  IMAD.MOV.U32 R11, RZ, RZ, R51 ;  /* 0x000000ffff0b7224 */ /* 0x000fe200078e0033 */
[----:B------:R-:W-:Y:S01]  /*b0e0*/  MOV R12, R49 ;  /* 0x00000031000c7202 */ /* 0x000fe20000000f00 */
[----:B------:R-:W-:Y:S01]  /*b0f0*/  IMAD.MOV.U32 R13, RZ, RZ, R48 ;  /* 0x000000ffff0d7224 */ /* 0x000fe200078e0030 */
[----:B------:R-:W-:-:S02]  /*b100*/  PRMT R64, R64, 0x5410, R7 ;  /* 0x0000541040407816 */ /* 0x000fc40000000007 */
[----:B------:R4:W2:Y:S02]  /*b110*/  SHFL.IDX PT, R7, R3, 0x1, 0x181f ;  /* 0x00381f0003077f89 */ /* 0x0008a400000e0000 */
[----:B------:R-:W-:Y:S01]  /*b120*/  PRMT R64, R11, 0x7610, R64 ;  /* 0x000076100b407816 */ /* 0x000fe20000000040 */
[----:B---3--:R-:W-:Y:S01]  /*b130*/  IMAD.MOV.U32 R11, RZ, RZ, R46 ;  /* 0x000000ffff0b7224 */ /* 0x008fe200078e002e */
[----:B------:R-:W-:Y:S01]  /*b140*/  PRMT R63, R12, 0x5410, R13 ;  /* 0x000054100c3f7816 */ /* 0x000fe2000000000d */
[----:B------:R-:W-:Y:S01]  /*b150*/  IMAD.MOV.U32 R13, RZ, RZ, R47 ;  /* 0x000000ffff0d7224 */ /* 0x000fe200078e002f */
[----:B------:R-:W-:-:S04]  /*b160*/  MOV R12, R44 ;  /* 0x0000002c000c7202 */ /* 0x000fc80000000f00 */
[----:B------:R-:W-:Y:S01]  /*b170*/  PRMT R62, R13, 0x5410, R11 ;  /* 0x000054100d3e7816 */ /* 0x000fe2000000000b */
[----:B------:R-:W-:-:S05]  /*b180*/  IMAD.MOV.U32 R11, RZ, RZ, R45 ;  /* 0x000000ffff0b7224 */ /* 0x000fca00078e002d */
        /* <DEDUP_REMOVED lines=9> */
[----:B--2---:R-:W-:-:S03]  /*b220*/  IADD3 R36, P0, R7, R11, RZ ;  /* 0x0000000b07247210 */ /* 0x004fc60007f1e0ff */
[--C-:B------:R-:W-:Y:S02]  /*b230*/  IMAD.X R41, R10, 0x1, R12.reuse, P1 ;  /* 0x000000010a297824 */ /* 0x100fe400008e060c */
[----:B------:R-:W-:-:S04]  /*b240*/  IMAD.X R37, R8, 0x1, R12, P0 ;  /* 0x0000000108257824 */ /* 0x000fc800000e060c */
[----:B------:R-:W5:Y:S04]  /*b250*/  LD.E.128 R40, [R40.64] ;  /* 0x0000000828287980 */ /* 0x000f68000c101d00 */
[----:B------:R-:W5:Y:S02]  /*b260*/  LD.E.128 R36, [R36.64] ;  /* 0x0000000824247980 */ /* 0x000f64000c101d00 */
.L_x_2118:
[----:B-1----:R-:W-:Y:S05]  /*b270*/  BSYNC B0 ;  /* 0x0000000000007941 */ /* 0x002fea0003800000 */
.L_x_2117:
[----:B------:R-:W1:Y:S01]  /*b280*/  SHFL.IDX PT, R12, R5, 0x2, 0x181f ;  /* 0x00581f00050c7f89 */ /* 0x000e6200000e0000 */
[C---:B------:R-:W-:Y:S01]  /*b290*/  ISETP.GE.OR P0, PT, R116.reuse, c[0x0][0x27c], P5 ;  /* 0x00009f0074007a0c */ /* 0x040fe20002f06670 */
[----:B------:R-:W-:Y:S01]  /*b2a0*/  CS2R R30, SRZ ;  /* 0x00000000001e7805 */ /* 0x000fe2000001ff00 */
[----:B------:R-:W-:Y:S01]  /*b2b0*/  CS2R R28, SRZ ;  /* 0x00000000001c7805 */ /* 0x000fe2000001ff00 */
[----:B------:R-:W3:Y:S04]  /*b2c0*/  SHFL.IDX PT, R11, R6, 0x2, 0x181f ;  /* 0x00581f00060b7f89 */ /* 0x000ee800000e0000 */
[----:B------:R-:W4:Y:S04]  /*b2d0*/  SHFL.IDX PT, R10, R3, 0x2, 0x181f ;  /* 0x00581f00030a7f89 */ /* 0x000f2800000e0000 */
[----:B------:R-:W2:Y:S02]  /*b2e0*/  SHFL.IDX PT, R8, R4, 0x2, 0x181f ;  /* 0x00581f0004087f89 */ /* 0x000ea400000e0000 */
[C---:B------:R-:W-:Y:S01]  /*b2f0*/  @!P0 IMAD.SHL.U32 R9, R116.reuse, 0x2, RZ ;  /* 0x0000000274098824 */ /* 0x040fe200078e00ff */
[----:B--2---:R-:W-:-:S04]  /*b300*/  @!P0 SHF.L.U64.HI R7, R116, 0x1, R117 ;  /* 0x0000000174078819 */ /* 0x004fc80000010275 */
[----:B-1----:R-:W-:-:S05]  /*b310*/  @!P0 IADD3 R12, P1, R12, R9, RZ ;  /* 0x000000090c0c8210 */ /* 0x002fca0007f3e0ff */
[----:B---3--:R-:W-:Y:S01]  /*b320*/  @!P0 IMAD.X R13, R11, 0x1, R7, P1 ;  /* 0x000000010b0d8824 */ /* 0x008fe200008e0607 */
[----:B----4-:R-:W-:Y:S01]  /*b330*/  @!P0 IADD3 R10, P1, R10, R9, RZ ;  /* 0x000000090a0a8210 */ /* 0x010fe20007f3e0ff */
[----:B------:R-:W-:-:S03]  /*b340*/  CS2R R26, SRZ ;  /* 0x00000000001a7805 */ /* 0x000fc6000001ff00 */
[----:B------:R-:W2:Y:S01]  /*b350*/  @!P0 LD.E.128 R28, [R12.64] ;  /* 0x000000080c1c8980 */ /* 0x000ea2000c101d00 */
[----:B------:R-:W-:Y:S01]  /*b360*/  CS2R R24, SRZ ;  /* 0x0000000000187805 */ /* 0x000fe2000001ff00 */
[----:B------:R-:W-:-:S05]  /*b370*/  @!P0 IMAD.X R11, R8, 0x1, R7, P1 ;  /* 0x00000001080b8824 */ /* 0x000fca00008e0607 */
[----:B------:R1:W3:Y:S01]  /*b380*/  @!P0 LD.E.128 R24, [R10.64] ;  /* 0x000000080a188980 */ /* 0x0002e2000c101d00 */
[----:B-----5:R-:W-:Y:S01]  /*b390*/  IMAD.MOV.U32 R9, RZ, RZ, R43 ;  /* 0x000000ffff097224 */ /* 0x020fe200078e002b */
[----:B------:R-:W-:Y:S01]  /*b3a0*/  BSSY B0, `(.L_x_2119) ;  /* 0x000002d000007945 */ /* 0x000fe20003800000 */
[----:B------:R-:W-:Y:S01]  /*b3b0*/  IMAD.MOV.U32 R8, RZ, RZ, R40 ;  /* 0x000000ffff087224 */ /* 0x000fe200078e0028 */
[----:B------:R-:W4:Y:S01]  /*b3c0*/  SHFL.IDX PT, R6, R6, 0x3, 0x181f ;  /* 0x00781f0006067f89 */ /* 0x000f2200000e0000 */
[----:B------:R-:W-:Y:S01]  /*b3d0*/  IMAD.MOV.U32 R7, RZ, RZ, R41 ;  /* 0x000000ffff077224 */ /* 0x000fe200078e0029 */
[----:B------:R-:W-:Y:S01]  /*b3e0*/  CS2R R22, SRZ ;  /* 0x0000000000167805 */ /* 0x000fe2000001ff00 */
[----:B------:R-:W-:Y:S01]  /*b3f0*/  CS2R R20, SRZ ;  /* 0x0000000000147805 */ /* 0x000fe2000001ff00 */
[----:B------:R-:W2:Y:S01]  /*b400*/  SHFL.IDX PT, R5, R5, 0x3, 0x181f ;  /* 0x00781f0005057f89 */ /* 0x000ea200000e0000 */
[----:B------:R-:W-:Y:S01]  /*b410*/  CS2R R18, SRZ ;  /* 0x0000000000127805 */ /* 0x000fe2000001ff00 */
[----:B------:R-:W-:Y:S01]  /*b420*/  PRMT R58, R7, 0x5410, R8 ;  /* 0x00005410073a7816 */ /* 0x000fe20000000008 */
[----:B------:R-:W-:Y:S01]  /*b430*/  IMAD.MOV.U32 R8, RZ, RZ, R36 ;  /* 0x000000ffff087224 */ /* 0x000fe200078e0024 */
[----:B------:R-:W2:Y:S01]  /*b440*/  SHFL.IDX PT, R3, R3, 0x3, 0x181f ;  /* 0x00781f0003037f89 */ /* 0x000ea200000e0000 */
[----:B------:R-:W-:Y:S01]  /*b450*/  IMAD.MOV.U32 R7, RZ, RZ, R37 ;  /* 0x000000ffff077224 */ /* 0x000fe200078e0025 */
[----:B------:R-:W-:-:S02]  /*b460*/  CS2R R16, SRZ ;  /* 0x0000000000107805 */ /* 0x000fc4000001ff00 */
[----:B------:R-:W2:Y:S02]  /*b470*/  SHFL.IDX PT, R4, R4, 0x3, 0x181f ;  /* 0x00781f0004047f89 */ /* 0x000ea400000e0000 */
[----:B------:R-:W-:Y:S02]  /*b480*/  PRMT R56, R7, 0x5410, R8 ;  /* 0x0000541007387816 */ /* 0x000fe40000000008 */
[----:B-1----:R-:W-:-:S04]  /*b490*/  MOV R10, R42 ;  /* 0x0000002a000a7202 */ /* 0x002fc80000000f00 */
[----:B------:R-:W-:Y:S01]  /*b4a0*/  PRMT R59, R9, 0x5410, R10 ;  /* 0x00005410093b7816 */ /* 0x000fe2000000000a */
[----:B------:R-:W-:Y:S01]  /*b4b0*/  IMAD.MOV.U32 R9, RZ, RZ, R39 ;  /* 0x000000ffff097224 */ /* 0x000fe200078e0027 */
[----:B------:R-:W-:-:S04]  /*b4c0*/  MOV R10, R38 ;  /* 0x00000026000a7202 */ /* 0x000fc80000000f00 */
[----:B------:R-:W-:Y:S01]  /*b4d0*/  PRMT R57, R9, 0x5410, R10 ;  /* 0x0000541009397816 */ /* 0x000fe2000000000a */
[----:B--2---:R-:W-:Y:S01]  /*b4e0*/  IMAD.MOV.U32 R9, RZ, RZ, R31 ;  /* 0x000000ffff097224 */ /* 0x004fe200078e001f */
[----:B------:R-:W-:Y:S01]  /*b4f0*/  MOV R10, R30 ;  /* 0x0000001e000a7202 */ /* 0x000fe20000000f00 */
[----:B------:R-:W-:Y:S01]  /*b500*/  IMAD.MOV.U32 R8, RZ, RZ, R28 ;  /* 0x000000ffff087224 */ /* 0x000fe200078e001c */
[----:B------:R-:W-:Y:S02]  /*b510*/  MOV R7, R29 ;  /* 0x0000001d00077202 */ /* 0x000fe40000000f00 */
[----:B------:R-:W-:Y:S02]  /*b520*/  PRMT R55, R9, 0x5410, R10 ;  /* 0x0000541009377816 */ /* 0x000fe4000000000a */
[----:B------:R-:W-:Y:S01]  /*b530*/  PRMT R54, R7, 0x5410, R8 ;  /* 0x0000541007367816 */ /* 0x000fe20000000008 */
[----:B---3--:R-:W-:Y:S01]  /*b540*/  IMAD.MOV.U32 R10, RZ, RZ, R26 ;  /* 0x000000ffff0a7224 */ /* 0x008fe200078e001a */
[----:B------:R-:W-:Y:S01]  /*b550*/  MOV R8, R24 ;  /* 0x0000001800087202 */ /* 0x000fe20000000f00 */
[----:B------:R-:W-:-:S02]  /*b560*/  IMAD.MOV.U32 R9, RZ, RZ, R27 ;  /* 0x000000ffff097224 */ /* 0x000fc400078e001b */
[----:B------:R-:W-:-:S03]  /*b570*/  IMAD.MOV.U32 R7, RZ, RZ, R25 ;  /* 0x000000ffff077224 */ /* 0x000fc600078e0019 */
[----:B------:R-:W-:Y:S02]  /*b580*/  PRMT R53, R9, 0x5410, R10 ;  /* 0x0000541009357816 */ /* 0x000fe4000000000a */
        /* <DEDUP_REMOVED lines=11> */
[----:B------:R-:W-:-:S04]  /*b640*/  IMAD.X R17, R4, 0x1, R8, P0 ;  /* 0x0000000104117824 */ /* 0x000fc800000e0608 */
[----:B------:R-:W5:Y:S04]  /*b650*/  LD.E.128 R20, [R20.64] ;  /* 0x0000000814147980 */ /* 0x000f68000c101d00 */
[----:B------:R-:W5:Y:S02]  /*b660*/  LD.E.128 R16, [R16.64] ;  /* 0x0000000810107980 */ /* 0x000f64000c101d00 */
.L_x_2120:
[----:B----4-:R-:W-:Y:S05]  /*b670*/  BSYNC B0 ;  /* 0x0000000000007941 */ /* 0x010fea0003800000 */
.L_x_2119:
[----:B------:R-:W-:Y:S01]  /*b680*/  IMAD.IADD R35, R2, 0x1, -R209 ;  /* 0x0000000102237824 */ /* 0x000fe200078e0ad1 */
[----:B-----5:R-:W-:Y:S01]  /*b690*/  MOV R2, R21 ;  /* 0x0000001500027202 */ /* 0x020fe20000000f00 */
[----:B------:R-:W-:Y:S01]  /*b6a0*/  IMAD.MOV.U32 R3, RZ, RZ, R22 ;  /* 0x000000ffff037224 */ /* 0x000fe200078e0016 */
[----:B------:R-:W-:-:S04]  /*b6b0*/  DEPBAR.LE SB0, 0x1 ;  /* 0x000080400000791a */ /* 0x000fc80000000000 */
[----:B------:R-:W-:Y:S01]  /*b6c0*/  IMNMX R35, R35, 0x80, PT ;  /* 0x0000008023237817 */ /* 0x000fe20003800200 */
[----:B------:R-:W-:Y:S01]  /*b6d0*/  IMAD.MOV.U32 R4, RZ, RZ, R20 ;  /* 0x000000ffff047224 */ /* 0x000fe200078e0014 */
[----:B------:R-:W-:Y:S01]  /*b6e0*/  PRMT R3, R3, 0x5410, R3 ;  /* 0x0000541003037816 */ /* 0x000fe20000000003 */
        /* <DEDUP_REMOVED lines=8> */
[----:B------:R-:W-:Y:S01]  /*b770*/  MOV R5, R16 ;  /* 0x0000001000057202 */ /* 0x000fe20000000f00 */
[----:B------:R-:W-:Y:S01]  /*b780*/  BSSY B0, `(.L_x_2121) ;  /* 0x0000063000007945 */ /* 0x000fe20003800000 */
[----:B------:R-:W-:-:S02]  /*b790*/  PRMT R13, R6, 0x5410, R7 ;  /* 0x00005410060d7816 */ /* 0x000fc40000000007 */
[----:B------:R-:W-:-:S03]  /*b7a0*/  PRMT R12, R4, 0x5410, R5 ;  /* 0x00005410040c7816 */ /* 0x000fc60000000005 */
[----:B------:R-:W-:Y:S05]  /*b7b0*/  @P0 BRA `(.L_x_2122) ;  /* 0x000005f000000947 */ /* 0x000fea0003800000 */
[----:B------:R-:W-:Y:S01]  /*b7c0*/  MOV R6, c[0x0][0x27c] ;  /* 0x00009f0000067a02 */ /* 0x000fe20000000f00 */
[----:B------:R-:W-:Y:S01]  /*b7d0*/  HADD2.F32 R79, -RZ, R61.H0_H0 ;  /* 0x2000003dff4f7230 */ /* 0x000fe20000004100 */
[--C-:B------:R-:W-:Y:S01]  /*b7e0*/  SHF.R.U64 R44, R44, 0x10, R45.reuse ;  /* 0x000000102c2c7819 */ /* 0x100fe2000000122d */
[----:B------:R-:W-:Y:S01]  /*b7f0*/  HADD2.F32 R87, -RZ, R63.H0_H0 ;  /* 0x2000003fff577230 */ /* 0x000fe20000004100 */
[----:B------:R-:W-:Y:S01]  /*b800*/  LEA.HI R6, R6, R66, RZ, 0x1d ;  /* 0x0000004206067211 */ /* 0x000fe200078fe8ff */
[----:B------:R-:W-:Y:S01]  /*b810*/  HADD2.F32 R61, -RZ, R61.H1_H1 ;  /* 0x3000003dff3d7230 */ /* 0x000fe20000004100 */
[----:B------:R-:W-:Y:S01]  /*b820*/  SHF.R.U32.HI R67, RZ, 0x10, R45 ;  /* 0x00000010ff437819 */ /* 0x000fe2000001162d */
[----:B------:R-:W-:Y:S01]  /*b830*/  HADD2.F32 R88, -RZ, R63.H1_H1 ;  /* 0x3000003fff587230 */ /* 0x000fe20000004100 */
[----:B------:R-:W-:Y:S01]  /*b840*/  SHF.R.S32.HI R4, RZ, 0x1f, R6 ;  /* 0x0000001fff047819 */ /* 0x000fe20000011406 */
[----:B------:R-:W-:Y:S01]  /*b850*/  HADD2.F32 R44, -RZ, R44.H0_H0 ;  /* 0x2000002cff2c7230 */ /* 0x000fe20000004100 */
[----:B------:R-:W-:Y:S01]  /*b860*/  SHF.L.U32 R5, R6, 0x3, RZ ;  /* 0x0000000306057819 */ /* 0x000fe200000006ff */
[----:B------:R-:W-:Y:S01]  /*b870*/  HADD2.F32 R67, -RZ, R67.H0_H0 ;  /* 0x20000043ff437230 */ /* 0x000fe20000004100 */
[----:B------:R-:W-:-:S02]  /*b880*/  LEA.HI R4, R4, R6, RZ, 0x3 ;  /* 0x0000000604047211 */ /* 0x000fc400078f18ff */
[----:B------:R-:W-:Y:S02]  /*b890*/  LOP3.LUT R5, R78, 0x38, R5, 0xf8, !PT ;  /* 0x000000384e057812 */ /* 0x000fe400078ef805 */
[----:B------:R-:W-:Y:S02]  /*b8a0*/  SHF.L.U32 R4, R4, 0xa, RZ ;  /* 0x0000000a04047819 */ /* 0x000fe400000006ff */
[----:B------:R-:W-:Y:S02]  /*b8b0*/  LOP3.LUT R77, R5, R77, RZ, 0x3c, !PT ;  /* 0x0000004d054d7212 */ /* 0x000fe400078e3cff */
[----:B------:R-:W-:Y:S02]  /*b8c0*/  LOP3.LUT R8, R4, 0x7fffe000, RZ, 0xc0, !PT ;  /* 0x7fffe00004087812 */ /* 0x000fe400078ec0ff */
[----:B------:R-:W1:Y:S01]  /*b8d0*/  LDS.128 R4, [R234+0x100] ;  /* 0x00010000ea047984 */ /* 0x000e620000000c00 */
[----:B------:R-:W-:Y:S02]  /*b8e0*/  SHF.R.U64 R45, R50, 0x10, R51 ;  /* 0x00000010322d7819 */ /* 0x000fe40000001233 */
[----:B------:R-:W-:-:S02]  /*b8f0*/  IADD3 R8, R77, R8, R70 ;  /* 0x000000084d087210 */ /* 0x000fc40007ffe046 */
[----:B------:R-:W-:Y:S01]  /*b900*/  SHF.R.U32.HI R50, RZ, 0x10, R51 ;  /* 0x00000010ff327819 */ /* 0x000fe20000011633 */
[----:B------:R-:W-:Y:S01]  /*b910*/  HADD2.F32 R45, -RZ, R45.H0_H0 ;  /* 0x2000002dff2d7230 */ /* 0x000fe20000004100 */
[----:B------:R-:W-:Y:S02]  /*b920*/  SHF.L.U32 R60, R8, 0x1, RZ ;  /* 0x00000001083c7819 */ /* 0x000fe400000006ff */
[--C-:B------:R-:W-:Y:S01]  /*b930*/  SHF.R.U64 R48, R48, 0x10, R49.reuse ;  /* 0x0000001030307819 */ /* 0x100fe20000001231 */
[----:B------:R-:W-:Y:S01]  /*b940*/  HADD2.F32 R50, -RZ, R50.H0_H0 ;  /* 0x20000032ff327230 */ /* 0x000fe20000004100 */
[----:B------:R-:W-:Y:S01]  /*b950*/  SHF.R.U32.HI R49, RZ, 0x10, R49 ;  /* 0x00000010ff317819 */ /* 0x000fe20000011631 */
[----:B------:R-:W2:Y:S01]  /*b960*/  LDS.128 R8, [R60+0x100] ;  /* 0x000100003c087984 */ /* 0x000ea20000000c00 */
[--C-:B------:R-:W-:Y:S01]  /*b970*/  SHF.R.U64 R46, R46, 0x10, R47.reuse ;  /* 0x000000102e2e7819 */ /* 0x100fe2000000122f */
[----:B------:R-:W-:Y:S01]  /*b980*/  HADD2.F32 R48, -RZ, R48.H0_H0 ;  /* 0x20000030ff307230 */ /* 0x000fe20000004100 */
[----:B------:R-:W-:-:S03]  /*b990*/  SHF.R.U32.HI R47, RZ, 0x10, R47 ;  /* 0x00000010ff2f7819 */ /* 0x000fc6000001162f */
[----:B------:R-:W-:Y:S02]  /*b9a0*/  HADD2.F32 R46, -RZ, R46.H0_H0 ;  /* 0x2000002eff2e7230 */ /* 0x000fe40000004100 */
[----:B------:R-:W-:Y:S02]  /*b9b0*/  HADD2.F32 R91, -RZ, R47.H0_H0 ;  /* 0x2000002fff5b7230 */ /* 0x000fe40000004100 */
[--C-:B-1----:R-:W-:Y:S02]  /*b9c0*/  HADD2.F32 R51, -RZ, R5.reuse.H0_H0 ;  /* 0x20000005ff337230 */ /* 0x102fe40000004100 */
[----:B------:R-:W-:Y:S02]  /*b9d0*/  HADD2.F32 R5, -RZ, R5.H1_H1 ;  /* 0x30000005ff057230 */ /* 0x000fe40000004100 */
[--C-:B------:R-:W-:Y:S01]  /*b9e0*/  HADD2.F32 R70, -RZ, R4.reuse.H0_H0 ;  /* 0x20000004ff467230 */ /* 0x100fe20000004100 */
[----:B------:R-:W-:Y:S01]  /*b9f0*/  FMUL.FTZ R86, R51, R79 ;  /* 0x0000004f33567220 */ /* 0x000fe20000410000 */
[----:B------:R-:W-:-:S02]  /*ba00*/  HADD2.F32 R77, -RZ, R4.H1_H1 ;  /* 0x30000004ff4d7230 */ /* 0x000fc40000004100 */
[--C-:B------:R-:W-:Y:S01]  /*ba10*/  HADD2.F32 R4, -RZ, R6.reuse.H0_H0 ;  /* 0x20000006ff047230 */ /* 0x100fe20000004100 */
[----:B------:R-:W-:Y:S01]  /*ba20*/  FMUL.FTZ R63, R70, R61 ;  /* 0x0000003d463f7220 */ /* 0x000fe20000410000 */
[----:B------:R-:W-:Y:S02]  /*ba30*/  HADD2.F32 R78, -RZ, R6.H1_H1 ;  /* 0x30000006ff4e7230 */ /* 0x000fe40000004100 */
[--C-:B--2---:R-:W-:Y:S02]  /*ba40*/  HADD2.F32 R82, -RZ, R9.reuse.H0_H0 ;  /* 0x20000009ff527230 */ /* 0x104fe40000004100 */
[----:B------:R-:W-:Y:S02]  /*ba50*/  HADD2.F32 R9, -RZ, R9.H1_H1 ;  /* 0x30000009ff097230 */ /* 0x000fe40000004100 */
[--C-:B------:R-:W-:Y:S01]  /*ba60*/  HADD2.F32 R83, -RZ, R8.reuse.H0_H0 ;  /* 0x20000008ff537230 */ /* 0x100fe20000004100 */
[C---:B------:R-:W-:Y:S01]  /*ba70*/  FMUL.FTZ R79, R82.reuse, R79 ;  /* 0x0000004f524f7220 */ /* 0x040fe20000410000 */
[----:B------:R-:W-:Y:S01]  /*ba80*/  HADD2.F32 R84, -RZ, R8.H1_H1 ;  /* 0x30000008ff547230 */ /* 0x000fe20000004100 */
[----:B------:R-:W-:Y:S01]  /*ba90*/  FFMA.FTZ R86, R82, R87, R86 ;  /* 0x0000005752567223 */ /* 0x000fe20000010056 */
[----:B------:R-:W-:Y:S01]  /*baa0*/  HADD2.F32 R82, -RZ, R49.H0_H0 ;  /* 0x20000031ff527230 */ /* 0x000fe20000004100 */
[-C--:B------:R-:W-:Y:S01]  /*bab0*/  FMUL.FTZ R49, R5, R67.reuse ;  /* 0x0000004305317220 */ /* 0x080fe20000410000 */
[--C-:B------:R-:W-:Y:S01]  /*bac0*/  HADD2.F32 R6, -RZ, R7.reuse.H0_H0 ;  /* 0x20000007ff067230 */ /* 0x100fe20000004100 */
[C---:B------:R-:W-:Y:S01]  /*bad0*/  FMUL.FTZ R67, R9.reuse, R67 ;  /* 0x0000004309437220 */ /* 0x040fe20000410000 */
[----:B------:R-:W-:Y:S01]  /*bae0*/  HADD2.F32 R8, -RZ, R10.H0_H0 ;  /* 0x2000000aff087230 */ /* 0x000fe20000004100 */
[----:B------:R-:W-:Y:S01]  /*baf0*/  FFMA.FTZ R49, R9, R82, R49 ;  /* 0x0000005209317223 */ /* 0x000fe20000010031 */
[----:B------:R-:W-:Y:S01]  /*bb00*/  HADD2.F32 R9, -RZ, R62.H1_H1 ;  /* 0x3000003eff097230 */ /* 0x000fe20000004100 */
[C---:B------:R-:W-:Y:S01]  /*bb10*/  FMUL.FTZ R61, R83.reuse, R61 ;  /* 0x0000003d533d7220 */ /* 0x040fe20000410000 */
[----:B------:R-:W-:Y:S01]  /*bb20*/  HADD2.F32 R7, -RZ, R7.H1_H1 ;  /* 0x30000007ff077230 */ /* 0x000fe20000004100 */
[----:B------:R-:W-:Y:S01]  /*bb30*/  FFMA.FTZ R63, R83, R88, R63 ;  /* 0x00000058533f7223 */ /* 0x000fe2000001003f */
[----:B------:R-:W-:Y:S01]  /*bb40*/  HADD2.F32 R83, -RZ, R64.H1_H1 ;  /* 0x30000040ff537230 */ /* 0x000fe20000004100 */
[-C--:B------:R-:W-:Y:S01]  /*bb50*/  FMUL.FTZ R90, R4, R9.reuse ;  /* 0x00000009045a7220 */ /* 0x080fe20000410000 */
[----:B------:R-:W-:Y:S01]  /*bb60*/  HADD2.F32 R62, -RZ, R62.H0_H0 ;  /* 0x2000003eff3e7230 */ /* 0x000fe20000004100 */
[C---:B------:R-:W-:Y:S01]  /*bb70*/  FMUL.FTZ R9, R8.reuse, R9 ;  /* 0x0000000908097220 */ /* 0x040fe20000410000 */
[----:B------:R-:W-:Y:S01]  /*bb80*/  HADD2.F32 R85, -RZ, R10.H1_H1 ;  /* 0x3000000aff557230 */ /* 0x000fe20000004100 */
[----:B------:R-:W-:Y:S01]  /*bb90*/  FFMA.FTZ R47, R8, R83, R90 ;  /* 0x00000053082f7223 */ /* 0x000fe2000001005a */
[--C-:B------:R-:W-:Y:S01]  /*bba0*/  HADD2.F32 R10, -RZ, R11.reuse.H0_H0 ;  /* 0x2000000bff0a7230 */ /* 0x100fe20000004100 */
[-C--:B------:R-:W-:Y:S01]  /*bbb0*/  FMUL.FTZ R89, R6, R62.reuse ;  /* 0x0000003e06597220 */ /* 0x080fe20000410000 */
[----:B------:R-:W-:Y:S01]  /*bbc0*/  HADD2.F32 R11, -RZ, R11.H1_H1 ;  /* 0x3000000bff0b7230 */ /* 0x000fe20000004100 */
[----:B------:R-:W-:Y:S01]  /*bbd0*/  FMUL.FTZ R8, R7, R91 ;  /* 0x0000005b07087220 */ /* 0x000fe20000410000 */
[----:B------:R-:W-:Y:S01]  /*bbe0*/  HADD2.F32 R64, -RZ, R64.H0_H0 ;  /* 0x20000040ff407230 */ /* 0x000fe20000004100 */
[----:B------:R-:W-:-:S02]  /*bbf0*/  FMUL.FTZ R62, R10, R62 ;  /* 0x0000003e0a3e7220 */ /* 0x000fc40000410000 */
[C---:B------:R-:W-:Y:S02]  /*bc00*/  FMUL.FTZ R91, R11.reuse, R91 ;  /* 0x0000005b0b5b7220 */ /* 0x040fe40000410000 */
[----:B------:R-:W-:Y:S02]  /*bc10*/  FFMA.FTZ R89, R10, R64, R89 ;  /* 0x000000400a597223 */ /* 0x000fe40000010059 */
[----:B------:R-:W-:Y:S02]  /*bc20*/  FFMA.FTZ R8, R11, R50, R8 ;  /* 0x000000320b087223 */ /* 0x000fe40000010008 */
[----:B------:R-:W-:Y:S02]  /*bc30*/  FMUL.FTZ R11, R77, R44 ;  /* 0x0000002c4d0b7220 */ /* 0x000fe40000410000 */
[----:B------:R-:W-:Y:S02]  /*bc40*/  FMUL.FTZ R10, R78, R46 ;  /* 0x0000002e4e0a7220 */ /* 0x000fe40000410000 */
[----:B------:R-:W-:-:S02]  /*bc50*/  FMUL.FTZ R44, R84, R44 ;  /* 0x0000002c542c7220 */ /* 0x000fc40000410000 */
[C---:B------:R-:W-:Y:S02]  /*bc60*/  FMUL.FTZ R46, R85.reuse, R46 ;  /* 0x0000002e552e7220 */ /* 0x040fe40000410000 */
[----:B------:R-:W-:Y:S02]  /*bc70*/  FFMA.FTZ R84, R84, R48, R11 ;  /* 0x0000003054547223 */ /* 0x000fe4000001000b */
[----:B------:R-:W-:Y:S02]  /*bc80*/  FFMA.FTZ R85, R85, R45, R10 ;  /* 0x0000002d55557223 */ /* 0x000fe4000001000a */
[----:B------:R-:W-:Y:S02]  /*bc90*/  FFMA.FTZ R79, R51, R87, -R79 ;  /* 0x00000057334f7223 */ /* 0x000fe4000001084f */
[----:B------:R-:W-:Y:S01]  /*bca0*/  FFMA.FTZ R67, R5, R82, -R67 ;  /* 0x0000005205437223 */ /* 0x000fe20000010843 */
[----:B------:R-:W-:Y:S01]  /*bcb0*/  F2FP.PACK_AB R5, R49, R86 ;  /* 0x000000563105723e */ /* 0x000fe200000000ff */
        /* <DEDUP_REMOVED lines=12> */
[----:B------:R-:W-:-:S05]  /*bd80*/  F2FP.PACK_AB R10, R46, R10 ;  /* 0x0000000a2e0a723e */ /* 0x000fca00000000ff */
[----:B------:R1:W-:Y:S04]  /*bd90*/  STS.128 [R234+0x100], R8 ;  /* 0x00010008ea007388 */ /* 0x0003e80000000c00 */
[----:B------:R1:W-:Y:S02]  /*bda0*/  STS.128 [R60+0x100], R4 ;  /* 0x000100043c007388 */ /* 0x0003e40000000c00 */
.L_x_2122:
[----:B------:R-:W-:Y:S05]  /*bdb0*/  BSYNC B0 ;  /* 0x0000000000007941 */ /* 0x000fea0003800000 */
.L_x_2121:
[----:B------:R-:W-:Y:S01]  /*bdc0*/  ISETP.GE.OR P0, PT, R76, R35, P2 ;  /* 0x000000234c00720c */ /* 0x000fe20001706670 */
[----:B------:R-:W-:-:S12]  /*bdd0*/  BSSY B0, `(.L_x_2123) ;  /* 0x0000064000007945 */ /* 0x000fd80003800000 */
[----:B------:R-:W-:Y:S05]  /*bde0*/  @P0 BRA `(.L_x_2124) ;  /* 0x0000062000000947 */ /* 0x000fea0003800000 */
[----:B-1----:R-:W-:Y:S01]  /*bdf0*/  MOV R7, c[0x0][0x27c] ;  /* 0x00009f0000077a02 */ /* 0x002fe20000000f00 */
[----:B------:R-:W-:Y:S01]  /*be00*/  HADD2.F32 R50, -RZ, R57.H0_H0 ;  /* 0x20000039ff327230 */ /* 0x000fe20000004100 */
[----:B------:R-:W-:Y:S01]  /*be10*/  LOP3.LUT R4, R75, 0x38, R116, 0xf8, !PT ;  /* 0x000000384b047812 */ /* 0x000fe200078ef874 */
[--C-:B------:R-:W-:Y:S01]  /*be20*/  HADD2.F32 R64, -RZ, R59.reuse.H0_H0 ;  /* 0x2000003bff407230 */ /* 0x100fe20000004100 */
[----:B------:R-:W-:Y:S01]  /*be30*/  LEA.HI R7, R7, R66, RZ, 0x1d ;  /* 0x0000004207077211 */ /* 0x000fe200078fe8ff */
[----:B------:R-:W-:Y:S01]  /*be40*/  HADD2.F32 R67, -RZ, R56.H0_H0 ;  /* 0x20000038ff437230 */ /* 0x000fe20000004100 */
[----:B------:R-:W-:Y:S01]  /*be50*/  LOP3.LUT R4, R69, R4, R74, 0xf6, !PT ;  /* 0x0000000445047212 */ /* 0x000fe200078ef64a */
[----:B------:R-:W-:Y:S01]  /*be60*/  HADD2.F32 R70, -RZ, R58.H0_H0 ;  /* 0x2000003aff467230 */ /* 0x000fe20000004100 */
[----:B------:R-:W-:Y:S01]  /*be70*/  SHF.R.S32.HI R5, RZ, 0x1f, R7 ;  /* 0x0000001fff057819 */ /* 0x000fe20000011407 */
[----:B------:R-:W-:Y:S01]  /*be80*/  HADD2.F32 R56, -RZ, R56.H1_H1 ;  /* 0x30000038ff387230 */ /* 0x000fe20000004100 */
[----:B------:R-:W-:Y:S01]  /*be90*/  SHF.L.U32 R6, R7, 0x3, RZ ;  /* 0x0000000307067819 */ /* 0x000fe200000006ff */
[----:B------:R-:W-:Y:S01]  /*bea0*/  HADD2.F32 R58, -RZ, R58.H1_H1 ;  /* 0x3000003aff3a7230 */ /* 0x000fe20000004100 */
[----:B------:R-:W-:Y:S01]  /*beb0*/  LEA.HI R5, R5, R7, RZ, 0x3 ;  /* 0x0000000705057211 */ /* 0x000fe200078f18ff */
[----:B------:R-:W-:Y:S01]  /*bec0*/  HADD2.F32 R59, -RZ, R59.H1_H1 ;  /* 0x3000003bff3b7230 */ /* 0x000fe20000004100 */
[----:B------:R-:W-:-:S02]  /*bed0*/  LOP3.LUT R6, R75, 0x38, R6, 0xf8, !PT ;  /* 0x000000384b067812 */ /* 0x000fc400078ef806 */
[----:B------:R-:W-:Y:S02]  /*bee0*/  SHF.L.U32 R5, R5, 0xa, RZ ;  /* 0x0000000a05057819 */ /* 0x000fe400000006ff */
[----:B------:R-:W-:Y:S02]  /*bef0*/  LOP3.LUT R74, R6, R74, RZ, 0x3c, !PT ;  /* 0x0000004a064a7212 */ /* 0x000fe400078e3cff */
[----:B------:R-:W-:Y:S02]  /*bf00*/  LOP3.LUT R8, R5, 0x7fffe000, RZ, 0xc0, !PT ;  /* 0x7fffe00005087812 */ /* 0x000fe400078ec0ff */
[----:B------:R-:W-:Y:S02]  /*bf10*/  LEA R44, R4, 0x100, 0x1 ;  /* 0x00000100042c7811 */ /* 0x000fe400078e08ff */
[----:B------:R-:W-:Y:S02]  /*bf20*/  IADD3 R8, R74, R8, R69 ;  /* 0x000000084a087210 */ /* 0x000fe40007ffe045 */
[----:B------:R-:W-:Y:S01]  /*bf30*/  SHF.R.U64 R38, R38, 0x10, R39 ;  /* 0x0000001026267819 */ /* 0x000fe20000001227 */
[----:B------:R-:W1:Y:S01]  /*bf40*/  LDS.128 R4, [R44] ;  /* 0x000000002c047984 */ /* 0x000e620000000c00 */
[----:B------:R-:W-:-:S02]  /*bf50*/  SHF.L.U32 R45, R8, 0x1, RZ ;  /* 0x00000001082d7819 */ /* 0x000fc400000006ff */
[----:B------:R-:W-:Y:S01]  /*bf60*/  SHF.R.U32.HI R46, RZ, 0x10, R39 ;  /* 0x00000010ff2e7819 */ /* 0x000fe20000011627 */
[----:B------:R-:W-:Y:S01]  /*bf70*/  HADD2.F32 R38, -RZ, R38.H0_H0 ;  /* 0x20000026ff267230 */ /* 0x000fe20000004100 */
[--C-:B------:R-:W-:Y:S01]  /*bf80*/  SHF.R.U64 R39, R40, 0x10, R41.reuse ;  /* 0x0000001028277819 */ /* 0x100fe20000001229 */
[----:B------:R-:W2:Y:S01]  /*bf90*/  LDS.128 R8, [R45+0x100] ;  /* 0x000100002d087984 */ /* 0x000ea20000000c00 */
[----:B------:R-:W-:Y:S01]  /*bfa0*/  SHF.R.U32.HI R40, RZ, 0x10, R41 ;  /* 0x00000010ff287819 */ /* 0x000fe20000011629 */
[----:B------:R-:W-:Y:S01]  /*bfb0*/  HADD2.F32 R46, -RZ, R46.H0_H0 ;  /* 0x2000002eff2e7230 */ /* 0x000fe20000004100 */
[--C-:B------:R-:W-:Y:S01]  /*bfc0*/  SHF.R.U64 R42, R42, 0x10, R43.reuse ;  /* 0x000000102a2a7819 */ /* 0x100fe2000000122b */
[----:B------:R-:W-:Y:S01]  /*bfd0*/  HADD2.F32 R39, -RZ, R39.H0_H0 ;  /* 0x20000027ff277230 */ /* 0x000fe20000004100 */
[----:B------:R-:W-:Y:S01]  /*bfe0*/  SHF.R.U32.HI R43, RZ, 0x10, R43 ;  /* 0x00000010ff2b7819 */ /* 0x000fe2000001162b */
[----:B------:R-:W-:Y:S01]  /*bff0*/  HADD2.F32 R40, -RZ, R40.H0_H0 ;  /* 0x20000028ff287230 */ /* 0x000fe20000004100 */
[--C-:B------:R-:W-:Y:S01]  /*c000*/  SHF.R.U64 R36, R36, 0x10, R37.reuse ;  /* 0x0000001024247819 */ /* 0x100fe20000001225 */
[----:B------:R-:W-:Y:S01]  /*c010*/  HADD2.F32 R42, -RZ, R42.H0_H0 ;  /* 0x2000002aff2a7230 */ /* 0x000fe20000004100 */
[----:B------:R-:W-:-:S05]  /*c020*/  SHF.R.U32.HI R37, RZ, 0x10, R37 ;  /* 0x00000010ff257819 */ /* 0x000fca0000011625 */
[----:B------:R-:W-:Y:S02]  /*c030*/  HADD2.F32 R37, -RZ, R37.H0_H0 ;  /* 0x20000025ff257230 */ /* 0x000fe40000004100 */
[----:B-1----:R-:W-:Y:S02]  /*c040*/  HADD2.F32 R41, -RZ, R7.H0_H0 ;  /* 0x20000007ff297230 */ /* 0x002fe40000004100 */
[----:B------:R-:W-:Y:S02]  /*c050*/  HADD2.F32 R47, -RZ, R5.H0_H0 ;  /* 0x20000005ff2f7230 */ /* 0x000fe40000004100 */
[----:B------:R-:W-:Y:S01]  /*c060*/  HADD2.F32 R7, -RZ, R7.H1_H1 ;  /* 0x30000007ff077230 */ /* 0x000fe20000004100 */
[----:B------:R-:W-:Y:S01]  /*c070*/  FMUL.FTZ R63, R41, R50 ;  /* 0x00000032293f7220 */ /* 0x000fe20000410000 */
[----:B--2---:R-:W-:Y:S01]  /*c080*/  HADD2.F32 R51, -RZ, R11.H0_H0 ;  /* 0x2000000bff337230 */ /* 0x004fe20000004100 */
[----:B------:R-:W-:Y:S01]  /*c090*/  FMUL.FTZ R69, R47, R67 ;  /* 0x000000432f457220 */ /* 0x000fe20000410000 */
[----:B------:R-:W-:-:S02]  /*c0a0*/  HADD2.F32 R60, -RZ, R9.H0_H0 ;  /* 0x20000009ff3c7230 */ /* 0x000fc40000004100 */
[----:B------:R-:W-:Y:S01]  /*c0b0*/  HADD2.F32 R11, -RZ, R11.H1_H1 ;  /* 0x3000000bff0b7230 */ /* 0x000fe20000004100 */
[C---:B------:R-:W-:Y:S01]  /*c0c0*/  FMUL.FTZ R50, R51.reuse, R50 ;  /* 0x0000003233327220 */ /* 0x040fe20000410000 */
[----:B------:R-:W-:Y:S01]  /*c0d0*/  HADD2.F32 R5, -RZ, R5.H1_H1 ;  /* 0x30000005ff057230 */ /* 0x000fe20000004100 */
[----:B------:R-:W-:Y:S01]  /*c0e0*/  FFMA.FTZ R63, R51, R64, R63 ;  /* 0x00000040333f7223 */ /* 0x000fe2000001003f */
[----:B------:R-:W-:Y:S01]  /*c0f0*/  HADD2.F32 R51, -RZ, R43.H0_H0 ;  /* 0x2000002bff337230 */ /* 0x000fe20000004100 */
[----:B------:R-:W-:Y:S01]  /*c100*/  FMUL.FTZ R43, R7, R46 ;  /* 0x0000002e072b7220 */ /* 0x000fe20000410000 */
[--C-:B------:R-:W-:Y:S01]  /*c110*/  HADD2.F32 R48, -RZ, R4.reuse.H0_H0 ;  /* 0x20000004ff307230 */ /* 0x100fe20000004100 */
[C---:B------:R-:W-:Y:S01]  /*c120*/  FMUL.FTZ R67, R60.reuse, R67 ;  /* 0x000000433c437220 */ /* 0x040fe20000410000 */
[----:B------:R-:W-:Y:S01]  /*c130*/  HADD2.F32 R49, -RZ, R4.H1_H1 ;  /* 0x30000004ff317230 */ /* 0x000fe20000004100 */
[----:B------:R-:W-:Y:S01]  /*c140*/  FFMA.FTZ R69, R60, R70, R69 ;  /* 0x000000463c457223 */ /* 0x000fe20000010045 */
[----:B------:R-:W-:Y:S01]  /*c150*/  HADD2.F32 R9, -RZ, R9.H1_H1 ;  /* 0x30000009ff097230 */ /* 0x000fe20000004100 */
[C---:B------:R-:W-:Y:S01]  /*c160*/  FMUL.FTZ R46, R11.reuse, R46 ;  /* 0x0000002e0b2e7220 */ /* 0x040fe20000410000 */
[----:B------:R-:W-:Y:S01]  /*c170*/  HADD2.F32 R61, -RZ, R8.H0_H0 ;  /* 0x20000008ff3d7230 */ /* 0x000fe20000004100 */
[----:B------:R-:W-:Y:S01]  /*c180*/  FFMA.FTZ R43, R11, R51, R43 ;  /* 0x000000330b2b7223 */ /* 0x000fe2000001002b */
[----:B------:R-:W-:Y:S01]  /*c190*/  HADD2.F32 R60, -RZ, R57.H1_H1 ;  /* 0x30000039ff3c7230 */ /* 0x000fe20000004100 */
[-C--:B------:R-:W-:Y:S01]  /*c1a0*/  FMUL.FTZ R11, R5, R37.reuse ;  /* 0x00000025050b7220 */ /* 0x080fe20000410000 */
[----:B------:R-:W-:Y:S01]  /*c1b0*/  HADD2.F32 R4, -RZ, R6.H0_H0 ;  /* 0x20000006ff047230 */ /* 0x000fe20000004100 */
[----:B------:R-:W-:Y:S01]  /*c1c0*/  FMUL.FTZ R57, R48, R56 ;  /* 0x0000003830397220 */ /* 0x000fe20000410000 */
[----:B------:R-:W-:Y:S01]  /*c1d0*/  HADD2.F32 R62, -RZ, R8.H1_H1 ;  /* 0x30000008ff3e7230 */ /* 0x000fe20000004100 */
[C---:B------:R-:W-:Y:S01]  /*c1e0*/  FMUL.FTZ R37, R9.reuse, R37 ;  /* 0x0000002509257220 */ /* 0x040fe20000410000 */
[----:B------:R-:W-:Y:S01]  /*c1f0*/  HADD2.F32 R8, -RZ, R10.H0_H0 ;  /* 0x2000000aff087230 */ /* 0x000fe20000004100 */
[----:B------:R-:W-:Y:S01]  /*c200*/  FFMA.FTZ R11, R9, R40, R11 ;  /* 0x00000028090b7223 */ /* 0x000fe2000001000b */
[----:B------:R-:W-:Y:S01]  /*c210*/  HADD2.F32 R6, -RZ, R6.H1_H1 ;  /* 0x30000006ff067230 */ /* 0x000fe20000004100 */
[C---:B------:R-:W-:Y:S01]  /*c220*/  FMUL.FTZ R56, R61.reuse, R56 ;  /* 0x000000383d387220 */ /* 0x040fe20000410000 */
[----:B------:R-:W-:Y:S01]  /*c230*/  HADD2.F32 R10, -RZ, R10.H1_H1 ;  /* 0x3000000aff0a7230 */ /* 0x000fe20000004100 */
[----:B------:R-:W-:Y:S01]  /*c240*/  FFMA.FTZ R57, R61, R58, R57 ;  /* 0x0000003a3d397223 */ /* 0x000fe20000010039 */
[----:B------:R-:W-:Y:S01]  /*c250*/  HADD2.F32 R61, -RZ, R36.H0_H0 ;  /* 0x20000024ff3d7230 */ /* 0x000fe20000004100 */
[----:B------:R-:W-:-:S02]  /*c260*/  FMUL.FTZ R9, R4, R60 ;  /* 0x0000003c04097220 */ /* 0x000fc40000410000 */
[C---:B------:R-:W-:Y:S02]  /*c270*/  FMUL.FTZ R60, R8.reuse, R60 ;  /* 0x0000003c083c7220 */ /* 0x040fe40000410000 */
[----:B------:R-:W-:Y:S02]  /*c280*/  FFMA.FTZ R36, R8, R59, R9 ;  /* 0x0000003b08247223 */ /* 0x000fe40000010009 */
[-C--:B------:R-:W-:Y:S02]  /*c290*/  FMUL.FTZ R9, R49, R61.reuse ;  /* 0x0000003d31097220 */ /* 0x080fe40000410000 */
[----:B------:R-:W-:Y:S02]  /*c2a0*/  FMUL.FTZ R61, R62, R61 ;  /* 0x0000003d3e3d7220 */ /* 0x000fe40000410000 */
[----:B------:R-:W-:Y:S02]  /*c2b0*/  FMUL.FTZ R8, R6, R38 ;  /* 0x0000002606087220 */ /* 0x000fe40000410000 */
[----:B------:R-:W-:-:S02]  /*c2c0*/  FFMA.FTZ R62, R62, R39, R9 ;  /* 0x000000273e3e7223 */ /* 0x000fc40000010009 */
[C---:B------:R-:W-:Y:S02]  /*c2d0*/  FMUL.FTZ R9, R10.reuse, R38 ;  /* 0x000000260a097220 */ /* 0x040fe40000410000 */
[----:B------:R-:W-:Y:S02]  /*c2e0*/  FFMA.FTZ R38, R10, R42, R8 ;  /* 0x0000002a0a267223 */ /* 0x000fe40000010008 */
[----:B------:R-:W-:Y:S02]  /*c2f0*/  FFMA.FTZ R50, R41, R64, -R50 ;  /* 0x0000004029327223 */ /* 0x000fe40000010832 */
[----:B------:R-:W-:Y:S01]  /*c300*/  FFMA.FTZ R46, R7, R51, -R46 ;  /* 0x00000033072e7223 */ /* 0x000fe2000001082e */
[----:B------:R-:W-:Y:S01]  /*c310*/  F2FP.PACK_AB R7, R43, R63 ;  /* 0x0000003f2b07723e */ /* 0x000fe200000000ff */
        /* <DEDUP_REMOVED lines=15> */
.L_x_2124:
[----:B------:R-:W-:Y:S05]  /*c410*/  BSYNC B0 ;  /* 0x0000000000007941 */ /* 0x000fea0003800000 */
.L_x_2123:
[----:B------:R-:W-:Y:S01]  /*c420*/  ISETP.GE.OR P0, PT, R73, R35, P2 ;  /* 0x000000234900720c */ /* 0x000fe20001706670 */
[----:B------:R-:W-:-:S12]  /*c430*/  BSSY B0, `(.L_x_2125) ;  /* 0x0000064000007945 */ /* 0x000fd80003800000 */
[----:B------:R-:W-:Y:S05]  /*c440*/  @P0 BRA `(.L_x_2126) ;  /* 0x0000062000000947 */ /* 0x000fea0003800000 */
[----:B-1----:R-:W-:Y:S01]  /*c450*/  MOV R7, c[0x0][0x27c] ;  /* 0x00009f0000077a02 */ /* 0x002fe20000000f00 */
[----:B------:R-:W-:Y:S01]  /*c460*/  HADD2.F32 R42, -RZ, R53.H0_H0 ;  /* 0x20000035ff2a7230 */ /* 0x000fe20000004100 */
[----:B------:R-:W-:Y:S01]  /*c470*/  LOP3.LUT R4, R72, 0x38, R116, 0xf8, !PT ;  /* 0x0000003848047812 */ /* 0x000fe200078ef874 */
[----:B------:R-:W-:Y:S01]  /*c480*/  HADD2.F32 R48, -RZ, R55.H0_H0 ;  /* 0x20000037ff307230 */ /* 0x000fe20000004100 */
        /* <DEDUP_REMOVED lines=10> */
[----:B------:R-:W-:Y:S01]  /*c530*/  LOP3.LUT R6, R72, 0x38, R6, 0xf8, !PT ;  /* 0x0000003848067812 */ /* 0x000fe200078ef806 */
[----:B------:R-:W-:Y:S01]  /*c540*/  HADD2.F32 R55, -RZ, R55.H1_H1 ;  /* 0x30000037ff377230 */ /* 0x000fe20000004100 */
[----:B------:R-:W-:-:S02]  /*c550*/  SHF.L.U32 R5, R5, 0xa, RZ ;  /* 0x0000000a05057819 */ /* 0x000fc400000006ff */
        /* <DEDUP_REMOVED lines=21> */
[--C-:B-1----:R-:W-:Y:S02]  /*c6b0*/  HADD2.F32 R29, -RZ, R7.reuse.H0_H0 ;  /* 0x20000007ff1d7230 */ /* 0x102fe40000004100 */
[----:B------:R-:W-:Y:S02]  /*c6c0*/  HADD2.F32 R7, -RZ, R7.H1_H1 ;  /* 0x30000007ff077230 */ /* 0x000fe40000004100 */
[----:B------:R-:W-:Y:S01]  /*c6d0*/  HADD2.F32 R39, -RZ, R5.H0_H0 ;  /* 0x20000005ff277230 */ /* 0x000fe20000004100 */
[-C--:B------:R-:W-:Y:S01]  /*c6e0*/  FMUL.FTZ R47, R29, R42.reuse ;  /* 0x0000002a1d2f7220 */ /* 0x080fe20000410000 */
[--C-:B--2---:R-:W-:Y:S02]  /*c6f0*/  HADD2.F32 R43, -RZ, R11.reuse.H0_H0 ;  /* 0x2000000bff2b7230 */ /* 0x104fe40000004100 */
[----:B------:R-:W-:Y:S01]  /*c700*/  HADD2.F32 R11, -RZ, R11.H1_H1 ;  /* 0x3000000bff0b7230 */ /* 0x000fe20000004100 */
[----:B------:R-:W-:Y:S01]  /*c710*/  FMUL.FTZ R50, R39, R49 ;  /* 0x0000003127327220 */ /* 0x000fe20000410000 */
[----:B------:R-:W-:Y:S01]  /*c720*/  HADD2.F32 R44, -RZ, R9.H0_H0 ;  /* 0x20000009ff2c7230 */ /* 0x000fe20000004100 */
[C---:B------:R-:W-:Y:S01]  /*c730*/  FMUL.FTZ R42, R43.reuse, R42 ;  /* 0x0000002a2b2a7220 */ /* 0x040fe20000410000 */
[----:B------:R-:W-:Y:S01]  /*c740*/  HADD2.F32 R5, -RZ, R5.H1_H1 ;  /* 0x30000005ff057230 */ /* 0x000fe20000004100 */
[----:B------:R-:W-:Y:S01]  /*c750*/  FFMA.FTZ R47, R43, R48, R47 ;  /* 0x000000302b2f7223 */ /* 0x000fe2000001002f */
[----:B------:R-:W-:Y:S01]  /*c760*/  HADD2.F32 R43, -RZ, R31.H0_H0 ;  /* 0x2000001fff2b7230 */ /* 0x000fe20000004100 */
[-C--:B------:R-:W-:Y:S01]  /*c770*/  FMUL.FTZ R31, R7, R38.reuse ;  /* 0x00000026071f7220 */ /* 0x080fe20000410000 */
        /* <DEDUP_REMOVED lines=8> */
[----:B------:R-:W-:Y:S01]  /*c800*/  HADD2.F32 R4, -RZ, R6.H0_H0 ;  /* 0x20000006ff047230 */ /* 0x000fe20000004100 */
[-C--:B------:R-:W-:Y:S01]  /*c810*/  FMUL.FTZ R11, R5, R25.reuse ;  /* 0x00000019050b7220 */ /* 0x080fe20000410000 */
[----:B------:R-:W-:Y:S01]  /*c820*/  HADD2.F32 R46, -RZ, R8.H1_H1 ;  /* 0x30000008ff2e7230 */ /* 0x000fe20000004100 */
[----:B------:R-:W-:Y:S01]  /*c830*/  FMUL.FTZ R44, R40, R52 ;  /* 0x00000034282c7220 */ /* 0x000fe20000410000 */
[----:B------:R-:W-:Y:S01]  /*c840*/  HADD2.F32 R8, -RZ, R10.H0_H0 ;  /* 0x2000000aff087230 */ /* 0x000fe20000004100 */
[C---:B------:R-:W-:Y:S01]  /*c850*/  FMUL.FTZ R25, R9.reuse, R25 ;  /* 0x0000001909197220 */ /* 0x040fe20000410000 */
[----:B------:R-:W-:Y:S01]  /*c860*/  HADD2.F32 R6, -RZ, R6.H1_H1 ;  /* 0x30000006ff067230 */ /* 0x000fe20000004100 */
[----:B------:R-:W-:Y:S01]  /*c870*/  FFMA.FTZ R11, R9, R28, R11 ;  /* 0x0000001c090b7223 */ /* 0x000fe2000001000b */
[----:B------:R-:W-:Y:S01]  /*c880*/  HADD2.F32 R10, -RZ, R10.H1_H1 ;  /* 0x3000000aff0a7230 */ /* 0x000fe20000004100 */
[----:B------:R-:W-:-:S02]  /*c890*/  FMUL.FTZ R52, R45, R52 ;  /* 0x000000342d347220 */ /* 0x000fc40000410000 */
[----:B------:R-:W-:Y:S01]  /*c8a0*/  FFMA.FTZ R44, R45, R54, R44 ;  /* 0x000000362d2c7223 */ /* 0x000fe2000001002c */
[----:B------:R-:W-:Y:S01]  /*c8b0*/  HADD2.F32 R45, -RZ, R24.H0_H0 ;  /* 0x20000018ff2d7230 */ /* 0x000fe20000004100 */
[-C--:B------:R-:W-:Y:S02]  /*c8c0*/  FMUL.FTZ R9, R4, R53.reuse ;  /* 0x0000003504097220 */ /* 0x080fe40000410000 */
[C---:B------:R-:W-:Y:S02]  /*c8d0*/  FMUL.FTZ R53, R8.reuse, R53 ;  /* 0x0000003508357220 */ /* 0x040fe40000410000 */
[----:B------:R-:W-:Y:S02]  /*c8e0*/  FFMA.FTZ R24, R8, R55, R9 ;  /* 0x0000003708187223 */ /* 0x000fe40000010009 */
[-C--:B------:R-:W-:Y:S02]  /*c8f0*/  FMUL.FTZ R9, R41, R45.reuse ;  /* 0x0000002d29097220 */ /* 0x080fe40000410000 */
[----:B------:R-:W-:-:S02]  /*c900*/  FMUL.FTZ R45, R46, R45 ;  /* 0x0000002d2e2d7220 */ /* 0x000fc40000410000 */
[-C--:B------:R-:W-:Y:S02]  /*c910*/  FMUL.FTZ R8, R6, R26.reuse ;  /* 0x0000001a06087220 */ /* 0x080fe40000410000 */
[----:B------:R-:W-:Y:S02]  /*c920*/  FFMA.FTZ R46, R46, R27, R9 ;  /* 0x0000001b2e2e7223 */ /* 0x000fe40000010009 */
[C---:B------:R-:W-:Y:S02]  /*c930*/  FMUL.FTZ R9, R10.reuse, R26 ;  /* 0x0000001a0a097220 */ /* 0x040fe40000410000 */
        /* <DEDUP_REMOVED lines=11> */
[----:B------:R-:W-:Y:S02]  /*c9f0*/  FFMA.FTZ R45, R41, R27, -R45 ;  /* 0x0000001b292d7223 */ /* 0x000fe4000001082d */
[----:B------:R-:W-:Y:S01]  /*ca00*/  FFMA.FTZ R6, R6, R30, -R9 ;  /* 0x0000001e06067223 */ /* 0x000fe20000010809 */
[----:B------:R-:W-:Y:S02]  /*ca10*/  F2FP.PACK_AB R9, R25, R49 ;  /* 0x000000311909723e */ /* 0x000fe400000000ff */
[----:B------:R-:W-:-:S02]  /*ca20*/  F2FP.PACK_AB R8, R45, R8 ;  /* 0x000000082d08723e */ /* 0x000fc400000000ff */
[----:B------:R-:W-:Y:S02]  /*ca30*/  F2FP.PACK_AB R10, R6, R10 ;  /* 0x0000000a060a723e */ /* 0x000fe400000000ff */
[----:B------:R-:W-:-:S03]  /*ca40*/  F2FP.PACK_AB R6, R26, R24 ;  /* 0x000000181a06723e */ /* 0x000fc600000000ff */
[----:B------:R1:W-:Y:S04]  /*ca50*/  STS.128 [R36], R8 ;  /* 0x0000000824007388 */ /* 0x0003e80000000c00 */
[----:B------:R1:W-:Y:S02]  /*ca60*/  STS.128 [R37+0x100], R4 ;  /* 0x0001000425007388 */ /* 0x0003e40000000c00 */
.L_x_2126:
[----:B------:R-:W-:Y:S05]  /*ca70*/  BSYNC B0 ;  /* 0x0000000000007941 */ /* 0x000fea0003800000 */
.L_x_2125:
[----:B------:R-:W-:-:S13]  /*ca80*/  ISETP.GE.OR P0, PT, R0, R35, P2 ;  /* 0x000000230000720c */ /* 0x000fda0001706670 */
[----:B------:R-:W-:Y:S05]  /*ca90*/  @P0 BRA `(.L_x_2114) ;  /* 0x0000069000000947 */ /* 0x000fea0003800000 */
[----:B-1----:R-:W-:Y:S01]  /*caa0*/  MOV R9, c[0x0][0x27c] ;  /* 0x00009f0000097a02 */ /* 0x002fe20000000f00 */
[----:B------:R-:W-:Y:S01]  /*cab0*/  HADD2.F32 R29, -RZ, R12.H0_H0 ;  /* 0x2000000cff1d7230 */ /* 0x000fe20000004100 */
[----:B------:R-:W-:Y:S01]  /*cac0*/  SHF.R.S32.HI R4, RZ, 0x1f, R0 ;  /* 0x0000001fff047819 */ /* 0x000fe20000011400 */
[----:B------:R-:W-:Y:S01]  /*cad0*/  HADD2.F32 R38, -RZ, R2.H0_H0 ;  /* 0x20000002ff267230 */ /* 0x000fe20000004100 */
[----:B------:R-:W-:Y:S01]  /*cae0*/  LEA.HI R9, R9, R66, RZ, 0x1d ;  /* 0x0000004209097211 */ /* 0x000fe200078fe8ff */
[----:B------:R-:W-:Y:S01]  /*caf0*/  HADD2.F32 R39, -RZ, R13.H0_H0 ;  /* 0x2000000dff277230 */ /* 0x000fe20000004100 */
[----:B------:R-:W-:Y:S01]  /*cb00*/  SHF.L.U32 R6, R0, 0x6, RZ ;  /* 0x0000000600067819 */ /* 0x000fe200000006ff */
[----:B------:R-:W-:Y:S01]  /*cb10*/  HADD2.F32 R41, -RZ, R3.H0_H0 ;  /* 0x20000003ff297230 */ /* 0x000fe20000004100 */
[----:B------:R-:W-:Y:S01]  /*cb20*/  SHF.R.S32.HI R7, RZ, 0x1f, R9 ;  /* 0x0000001fff077819 */ /* 0x000fe20000011409 */
[----:B------:R-:W-:Y:S01]  /*cb30*/  IMAD.SHL.U32 R8, R9, 0x8, RZ ;  /* 0x0000000809087824 */ /* 0x000fe200078e00ff */
[----:B------:R-:W-:Y:S01]  /*cb40*/  LEA.HI R4, R4, R0, RZ, 0x3 ;  /* 0x0000000004047211 */ /* 0x000fe200078f18ff */
[----:B------:R-:W-:Y:S01]  /*cb50*/  HADD2.F32 R12, -RZ, R12.H1_H1 ;  /* 0x3000000cff0c7230 */ /* 0x000fe20000004100 */
[----:B------:R-:W-:Y:S01]  /*cb60*/  LOP3.LUT R6, R6, 0x1c0, RZ, 0xc0, !PT ;  /* 0x000001c006067812 */ /* 0x000fe200078ec0ff */
[----:B------:R-:W-:Y:S01]  /*cb70*/  HADD2.F32 R2, -RZ, R2.H1_H1 ;  /* 0x30000002ff027230 */ /* 0x000fe20000004100 */
[----:B------:R-:W-:-:S02]  /*cb80*/  LEA.HI R7, R7, R9, RZ, 0x3 ;  /* 0x0000000907077211 */ /* 0x000fc400078f18ff */
[----:B------:R-:W-:Y:S02]  /*cb90*/  SHF.L.U32 R4, R4, 0x6, RZ ;  /* 0x0000000604047819 */ /* 0x000fe400000006ff */
[----:B------:R-:W-:Y:S02]  /*cba0*/  SHF.R.U32.HI R5, RZ, 0x3, R6 ;  /* 0x00000003ff057819 */ /* 0x000fe40000011606 */
[C---:B------:R-:W-:Y:S02]  /*cbb0*/  LOP3.LUT R8, R6.reuse, 0x38, R8, 0xf8, !PT ;  /* 0x0000003806087812 */ /* 0x040fe400078ef808 */
[----:B------:R-:W-:Y:S02]  /*cbc0*/  SHF.L.U32 R7, R7, 0xa, RZ ;  /* 0x0000000a07077819 */ /* 0x000fe400000006ff */
[----:B------:R-:W-:Y:S02]  /*cbd0*/  LOP3.LUT R0, R6, 0x38, R116, 0xf8, !PT ;  /* 0x0000003806007812 */ /* 0x000fe400078ef874 */
[----:B------:R-:W-:-:S02]  /*cbe0*/  LOP3.LUT R4, R4, 0xfffffe00, RZ, 0xc0, !PT ;  /* 0xfffffe0004047812 */ /* 0x000fc400078ec0ff */
[----:B------:R-:W-:Y:S02]  /*cbf0*/  LOP3.LUT R8, R8, R5, RZ, 0x3c, !PT ;  /* 0x0000000508087212 */ /* 0x000fe400078e3cff */
[----:B------:R-:W-:Y:S02]  /*cc00*/  LOP3.LUT R7, R7, 0x7fffe000, RZ, 0xc0, !PT ;  /* 0x7fffe00007077812 */ /* 0x000fe400078ec0ff */
[----:B------:R-:W-:Y:S02]  /*cc10*/  LOP3.LUT R0, R4, R0, R5, 0xf6, !PT ;  /* 0x0000000004007212 */ /* 0x000fe400078ef605 */
[----:B------:R-:W-:Y:S02]  /*cc20*/  IADD3 R24, R8, R7, R4 ;  /* 0x0000000708187210 */ /* 0x000fe40007ffe004 */
[----:B------:R-:W-:Y:S02]  /*cc30*/  LEA R0, R0, 0x100, 0x1 ;  /* 0x0000010000007811 */ /* 0x000fe400078e08ff */
[--C-:B------:R-:W-:Y:S01]  /*cc40*/  SHF.R.U64 R16, R16, 0x10, R17.reuse ;  /* 0x0000001010107819 */ /* 0x100fe20000001211 */
[----:B------:R-:W-:Y:S01]  /*cc50*/  IMAD.SHL.U32 R24, R24, 0x2, RZ ;  /* 0x0000000218187824 */ /* 0x000fe200078e00ff */
[----:B------:R-:W-:Y:S01]  /*cc60*/  SHF.R.U32.HI R25, RZ, 0x10, R17 ;  /* 0x00000010ff197819 */ /* 0x000fe20000011611 */
[----:B------:R-:W1:Y:S01]  /*cc70*/  LDS.128 R8, [R0] ;  /* 0x0000000000087984 */ /* 0x000e620000000c00 */
[--C-:B------:R-:W-:Y:S01]  /*cc80*/  SHF.R.U64 R17, R22, 0x10, R23.reuse ;  /* 0x0000001016117819 */ /* 0x100fe20000001217 */
[----:B------:R-:W-:Y:S01]  /*cc90*/  HADD2.F32 R16, -RZ, R16.H0_H0 ;  /* 0x20000010ff107230 */ /* 0x000fe20000004100 */
[----:B------:R-:W-:Y:S01]  /*cca0*/  SHF.R.U32.HI R22, RZ, 0x10, R23 ;  /* 0x00000010ff167819 */ /* 0x000fe20000011617 */
[----:B------:R-:W2:Y:S01]  /*ccb0*/  LDS.128 R4, [R24+0x100] ;  /* 0x0001000018047984 */ /* 0x000ea20000000c00 */
[----:B------:R-:W-:Y:S01]  /*ccc0*/  SHF.R.U64 R20, R20, 0x10, R21 ;  /* 0x0000001014147819 */ /* 0x000fe20000001215 */
[----:B------:R-:W-:Y:S01]  /*ccd0*/  HADD2.F32 R25, -RZ, R25.H0_H0 ;  /* 0x20000019ff197230 */ /* 0x000fe20000004100 */
[----:B------:R-:W-:Y:S01]  /*cce0*/  SHF.R.U64 R18, R18, 0x10, R19 ;  /* 0x0000001012127819 */ /* 0x000fe20000001213 */
[----:B------:R-:W-:Y:S01]  /*ccf0*/  HADD2.F32 R22, -RZ, R22.H0_H0 ;  /* 0x20000016ff167230 */ /* 0x000fe20000004100 */
[----:B------:R-:W-:Y:S01]  /*cd00*/  SHF.R.U32.HI R21, RZ, 0x10, R21 ;  /* 0x00000010ff157819 */ /* 0x000fe20000011615 */
[----:B------:R-:W-:Y:S01]  /*cd10*/  HADD2.F32 R20, -RZ, R20.H0_H0 ;  /* 0x20000014ff147230 */ /* 0x000fe20000004100 */
[----:B------:R-:W-:Y:S01]  /*cd20*/  SHF.R.U32.HI R19, RZ, 0x10, R19 ;  /* 0x00000010ff137819 */ /* 0x000fe20000011613 */
[----:B------:R-:W-:-:S02]  /*cd30*/  HADD2.F32 R18, -RZ, R18.H0_H0 ;  /* 0x20000012ff127230 */ /* 0x000fc40000004100 */
[----:B------:R-:W-:Y:S02]  /*cd40*/  HADD2.F32 R17, -RZ, R17.H0_H0 ;  /* 0x20000011ff117230 */ /* 0x000fe40000004100 */
[----:B------:R-:W-:Y:S02]  /*cd50*/  HADD2.F32 R19, -RZ, R19.H0_H0 ;  /* 0x20000013ff137230 */ /* 0x000fe40000004100 */
[--C-:B-1----:R-:W-:Y:S02]  /*cd60*/  HADD2.F32 R23, -RZ, R9.reuse.H0_H0 ;  /* 0x20000009ff177230 */ /* 0x102fe40000004100 */
[----:B------:R-:W-:Y:S02]  /*cd70*/  HADD2.F32 R26, -RZ, R9.H1_H1 ;  /* 0x30000009ff1a7230 */ /* 0x000fe40000004100 */
[----:B--2---:R-:W-:Y:S01]  /*cd80*/  HADD2.F32 R30, -RZ, R5.H0_H0 ;  /* 0x20000005ff1e7230 */ /* 0x004fe20000004100 */
[----:B------:R-:W-:Y:S01]  /*cd90*/  FMUL.FTZ R37, R23, R29 ;  /* 0x0000001d17257220 */ /* 0x000fe20000410000 */
[----:B------:R-:W-:-:S02]  /*cda0*/  HADD2.F32 R9, -RZ, R11.H0_H0 ;  /* 0x2000000bff097230 */ /* 0x000fc40000004100 */
[----:B------:R-:W-:Y:S01]  /*cdb0*/  HADD2.F32 R31, -RZ, R5.H1_H1 ;  /* 0x30000005ff1f7230 */ /* 0x000fe20000004100 */
[C---:B------:R-:W-:Y:S01]  /*cdc0*/  FMUL.FTZ R29, R30.reuse, R29 ;  /* 0x0000001d1e1d7220 */ /* 0x040fe20000410000 */
[----:B------:R-:W-:Y:S01]  /*cdd0*/  HADD2.F32 R5, -RZ, R7.H0_H0 ;  /* 0x20000007ff057230 */ /* 0x000fe20000004100 */
[----:B------:R-:W-:Y:S01]  /*cde0*/  FFMA.FTZ R37, R30, R38, R37 ;  /* 0x000000261e257223 */ /* 0x000fe20000010025 */
[----:B------:R-:W-:Y:S01]  /*cdf0*/  HADD2.F32 R11, -RZ, R11.H1_H1 ;  /* 0x3000000bff0b7230 */ /* 0x000fe20000004100 */
[----:B------:R-:W-:Y:S01]  /*ce00*/  FMUL.FTZ R40, R9, R39 ;  /* 0x0000002709287220 */ /* 0x000fe20000410000 */
[----:B------:R-:W-:Y:S01]  /*ce10*/  HADD2.F32 R30, -RZ, R21.H0_H0 ;  /* 0x20000015ff1e7230 */ /* 0x000fe20000004100 */
[----:B------:R-:W-:Y:S01]  /*ce20*/  FMUL.FTZ R21, R26, R25 ;  /* 0x000000191a157220 */ /* 0x000fe20000410000 */
[----:B------:R-:W-:Y:S01]  /*ce30*/  HADD2.F32 R7, -RZ, R7.H1_H1 ;  /* 0x30000007ff077230 */ /* 0x000fe20000004100 */
[C---:B------:R-:W-:Y:S01]  /*ce40*/  FMUL.FTZ R39, R5.reuse, R39 ;  /* 0x0000002705277220 */ /* 0x040fe20000410000 */
[--C-:B------:R-:W-:Y:S01]  /*ce50*/  HADD2.F32 R27, -RZ, R8.reuse.H0_H0 ;  /* 0x20000008ff1b7230 */ /* 0x100fe20000004100 */
[----:B------:R-:W-:Y:S01]  /*ce60*/  FFMA.FTZ R40, R5, R41, R40 ;  /* 0x0000002905287223 */ /* 0x000fe20000010028 */
[----:B------:R-:W-:Y:S01]  /*ce70*/  HADD2.F32 R28, -RZ, R8.H1_H1 ;  /* 0x30000008ff1c7230 */ /* 0x000fe20000004100 */
[C---:B------:R-:W-:Y:S01]  /*ce80*/  FMUL.FTZ R25, R31.reuse, R25 ;  /* 0x000000191f197220 */ /* 0x040fe20000410000 */
[----:B------:R-:W-:Y:S01]  /*ce90*/  HADD2.F32 R8, -RZ, R10.H0_H0 ;  /* 0x2000000aff087230 */ /* 0x000fe20000004100 */
[----:B------:R-:W-:Y:S01]  /*cea0*/  FFMA.FTZ R21, R31, R30, R21 ;  /* 0x0000001e1f157223 */ /* 0x000fe20000010015 */
[----:B------:R-:W-:Y:S01]  /*ceb0*/  HADD2.F32 R31, -RZ, R13.H1_H1 ;  /* 0x3000000dff1f7230 */ /* 0x000fe20000004100 */
[-C--:B------:R-:W-:Y:S01]  /*cec0*/  FMUL.FTZ R5, R11, R19.reuse ;  /* 0x000000130b057220 */ /* 0x080fe20000410000 */
[--C-:B------:R-:W-:Y:S01]  /*ced0*/  HADD2.F32 R35, -RZ, R4.reuse.H0_H0 ;  /* 0x20000004ff237230 */ /* 0x100fe20000004100 */
[C---:B------:R-:W-:Y:S01]  /*cee0*/  FMUL.FTZ R19, R7.reuse, R19 ;  /* 0x0000001307137220 */ /* 0x040fe20000410000 */
[----:B------:R-:W-:Y:S01]  /*cef0*/  HADD2.F32 R36, -RZ, R4.H1_H1 ;  /* 0x30000004ff247230 */ /* 0x000fe20000004100 */
[----:B------:R-:W-:Y:S01]  /*cf00*/  FFMA.FTZ R7, R7, R22, R5 ;  /* 0x0000001607077223 */ /* 0x000fe20000010005 */
[----:B------:R-:W-:Y:S01]  /*cf10*/  HADD2.F32 R4, -RZ, R6.H0_H0 ;  /* 0x20000006ff047230 */ /* 0x000fe20000004100 */
[-C--:B------:R-:W-:Y:S01]  /*cf20*/  FMUL.FTZ R13, R27, R12.reuse ;  /* 0x0000000c1b0d7220 */ /* 0x080fe20000410000 */
[----:B------:R-:W-:Y:S01]  /*cf30*/  HADD2.F32 R5, -RZ, R3.H1_H1 ;  /* 0x30000003ff057230 */ /* 0x000fe20000004100 */
[-C--:B------:R-:W-:Y:S01]  /*cf40*/  FMUL.FTZ R3, R8, R31.reuse ;  /* 0x0000001f08037220 */ /* 0x080fe20000410000 */
[----:B------:R-:W-:Y:S01]  /*cf50*/  HADD2.F32 R10, -RZ, R10.H1_H1 ;  /* 0x3000000aff0a7230 */ /* 0x000fe20000004100 */
[C---:B------:R-:W-:Y:S01]  /*cf60*/  FMUL.FTZ R12, R35.reuse, R12 ;  /* 0x0000000c230c7220 */ /* 0x040fe20000410000 */
[----:B------:R-:W-:Y:S01]  /*cf70*/  HADD2.F32 R6, -RZ, R6.H1_H1 ;  /* 0x30000006ff067230 */ /* 0x000fe20000004100 */
[----:B------:R-:W-:Y:S01]  /*cf80*/  FFMA.FTZ R13, R35, R2, R13 ;  /* 0x00000002230d7223 */ /* 0x000fe2000001000d */
[----:B------:R-:W-:Y:S01]  /*cf90*/  F2FP.PACK_AB R7, R7, R40 ;  /* 0x000000280707723e */ /* 0x000fe200000000ff */
[----:B------:R-:W-:-:S02]  /*cfa0*/  FMUL.FTZ R31, R4, R31 ;  /* 0x0000001f041f7220 */ /* 0x000fc40000410000 */
[-C--:B------:R-:W-:Y:S02]  /*cfb0*/  FFMA.FTZ R3, R4, R5.reuse, R3 ;  /* 0x0000000504037223 */ /* 0x080fe40000010003 */
[----:B------:R-:W-:Y:S02]  /*cfc0*/  FMUL.FTZ R4, R28, R16 ;  /* 0x000000101c047220 */ /* 0x000fe40000410000 */
[----:B------:R-:W-:Y:S02]  /*cfd0*/  FMUL.FTZ R35, R10, R18 ;  /* 0x000000120a237220 */ /* 0x000fe40000410000 */
[----:B------:R-:W-:Y:S02]  /*cfe0*/  FMUL.FTZ R16, R36, R16 ;  /* 0x0000001024107220 */ /* 0x000fe40000410000 */
[----:B------:R-:W-:Y:S02]  /*cff0*/  FMUL.FTZ R18, R6, R18 ;  /* 0x0000001206127220 */ /* 0x000fe40000410000 */
[----:B------:R-:W-:Y:S01]  /*d000*/  FFMA.FTZ R31, R8, R5, -R31 ;  /* 0x00000005081f7223 */ /* 0x000fe2000001081f */
[----:B------:R-:W-:Y:S01]  /*d010*/  F2FP.PACK_AB R5, R21, R37 ;  /* 0x000000251505723e */ /* 0x000fe200000000ff */
[----:B------:R-:W-:-:S02]  /*d020*/  FFMA.FTZ R29, R23, R38, -R29 ;  /* 0x00000026171d7223 */ /* 0x000fc4000001081d */
[----:B------:R-:W-:Y:S02]  /*d030*/  FFMA.FTZ R25, R26, R30, -R25 ;  /* 0x0000001e1a197223 */ /* 0x000fe40000010819 */
[----:B------:R-:W-:Y:S02]  /*d040*/  FFMA.FTZ R39, R9, R41, -R39 ;  /* 0x0000002909277223 */ /* 0x000fe40000010827 */
[----:B------:R-:W-:Y:S01]  /*d050*/  FFMA.FTZ R11, R11, R22, -R19 ;  /* 0x000000160b0b7223 */ /* 0x000fe20000010813 */
[----:B------:R-:W-:Y:S01]  /*d060*/  F2FP.PACK_AB R9, R25, R29 ;  /* 0x0000001d1909723e */ /* 0x000fe200000000ff */
[----:B------:R-:W-:Y:S02]  /*d070*/  FFMA.FTZ R12, R27, R2, -R12 ;  /* 0x000000021b0c7223 */ /* 0x000fe4000001080c */
[----:B------:R-:W-:Y:S01]  /*d080*/  FFMA.FTZ R8, R28, R20, -R16 ;  /* 0x000000141c087223 */ /* 0x000fe20000010810 */
[----:B------:R-:W-:Y:S01]  /*d090*/  F2FP.PACK_AB R11, R11, R39 ;  /* 0x000000270b0b723e */ /* 0x000fe200000000ff */
[----:B------:R-:W-:-:S02]  /*d0a0*/  FFMA.FTZ R10, R10, R17, -R18 ;  /* 0x000000110a0a7223 */ /* 0x000fc40000010812 */
[----:B------:R-:W-:Y:S01]  /*d0b0*/  FFMA.FTZ R4, R36, R20, R4 ;  /* 0x0000001424047223 */ /* 0x000fe20000010004 */
[----:B------:R-:W-:Y:S01]  /*d0c0*/  F2FP.PACK_AB R8, R8, R12 ;  /* 0x0000000c0808723e */ /* 0x000fe200000000ff */
[----:B------:R-:W-:Y:S01]  /*d0d0*/  FFMA.FTZ R6, R6, R17, R35 ;  /* 0x0000001106067223 */ /* 0x000fe20000010023 */
[----:B------:R-:W-:Y:S02]  /*d0e0*/  F2FP.PACK_AB R10, R10, R31 ;  /* 0x0000001f0a0a723e */ /* 0x000fe400000000ff */
[----:B------:R-:W-:Y:S02]  /*d0f0*/  F2FP.PACK_AB R4, R4, R13 ;  /* 0x0000000d0404723e */ /* 0x000fe400000000ff */
[----:B------:R-:W-:Y:S01]  /*d100*/  F2FP.PACK_AB R6, R6, R3 ;  /* 0x000000030606723e */ /* 0x000fe200000000ff */
[----:B------:R1:W-:Y:S04]  /*d110*/  STS.128 [R0], R8 ;  /* 0x0000000800007388 */ /* 0x0003e80000000c00 */
[----:B------:R1:W-:Y:S02]  /*d120*/  STS.128 [R24+0x100], R4 ;  /* 0x0001000418007388 */ /* 0x0003e40000000c00 */
.L_x_2114:
[----:B------:R-:W-:Y:S05]  /*d130*/  BSYNC B2 ;  /* 0x0000000000027941 */ /* 0x000fea0003800000 */
.L_x_2092:
[----:B-1----:R-:W-:Y:S01]  /*d140*/  LEA.HI R0, R80, R81, RZ, 0x4 ;  /* 0x0000005150007211 */ /* 0x002fe200078f20ff */
[----:B------:R-:W-:Y:S01]  /*d150*/  BAR.SYNC.DEFER_BLOCKING 0x0 ;  /* 0x0000000000007b1d */ /* 0x000fe20000010000 */
[----:B------:R-:W-:Y:S01]  /*d160*/  IMAD.MOV.U32 R3, RZ, RZ, 0x20 ;  /* 0x00000020ff037424 */ /* 0x000fe200078e00ff */
[----:B------:R-:W-:Y:S01]  /*d170*/  IADD3 R207, R192, 0x20, RZ ;  /* 0x00000020c0cf7810 */ /* 0x000fe20007ffe0ff */
[----:B------:R-:W-:Y:S01]  /*d180*/  IMAD.MOV.U32 R12, RZ, RZ, R238 ;  /* 0x000000ffff0c7224 */ /* 0x000fe200078e00ee */
[----:B------:R-:W-:Y:S01]  /*d190*/  LOP3.LUT R0, R0, 0xfffffff0, RZ, 0xc0, !PT ;  /* 0xfffffff000007812 */ /* 0x000fe200078ec0ff */
[----:B------:R-:W-:Y:S01]  /*d1a0*/  IMAD.MOV.U32 R13, RZ, RZ, R235 ;  /* 0x000000ffff0d7224 */ /* 0x000fe200078e00eb */
[----:B------:R-:W-:Y:S01]  /*d1b0*/  ULDC.64 UR4, c[0x0][0x208] ;  /* 0x0000820000047ab9 */ /* 0x000fe20000000a00 */
[----:B------:R-:W-:Y:S01]  /*d1c0*/  LOP3.LUT R230, R230, 0xfffdffff, RZ, 0xc0, !PT ;  /* 0xfffdffffe6e67812 */ /* 0x000fe200078ec0ff */
[----:B------:R-:W-:Y:S01]  /*d1d0*/  USHF.L.U32 UR7, UR4, 0x6, URZ ;  /* 0x0000000604077899 */ /* 0x000fe2000800063f */
[----:B------:R-:W-:Y:S01]  /*d1e0*/  IMAD.IADD R81, R81, 0x1, -R0 ;  /* 0x0000000151517824 */ /* 0x000fe200078e0a00 */
[----:B------:R-:W-:Y:S01]  /*d1f0*/  UMOV UR6, 0x6 ;  /* 0x0000000600067882 */ /* 0x000fe20000000000 */
[----:B------:R-:W-:Y:S01]  /*d200*/  BSSY B0, `(.L_x_2127) ;  /* 0x00000fa000007945 */ /* 0x000fe20003800000 */
[----:B------:R-:W-:-:S02]  /*d210*/  USHF.L.U64.HI UR5, UR4, UR6, UR5 ;  /* 0x0000000604057299 */ /* 0x000fc40008010205 */
[----:B------:R-:W-:-:S04]  /*d220*/  SHF.R.S32.HI R0, RZ, 0x1f, R81 ;  /* 0x0000001fff007819 */ /* 0x000fc80000011451 */
[----:B------:R-:W-:-:S04]  /*d230*/  LEA.HI R0, R0, R81, RZ, 0x3 ;  /* 0x0000005100007211 */ /* 0x000fc800078f18ff */
[----:B------:R-:W-:Y:S01]  /*d240*/  LOP3.LUT R0, R0, 0xfffffff8, RZ, 0xc0, !PT ;  /* 0xfffffff800007812 */ /* 0x000fe200078ec0ff */
[----:B------:R-:W-:Y:S04]  /*d250*/  LDSM.16.M88.4 R120, [R193] ;  /* 0x00000000c178783b */ /* 0x000fe80000000200 */
[----:B------:R-:W-:Y:S01]  /*d260*/  IMAD.IADD R0, R81, 0x1, -R0 ;  /* 0x0000000151007824 */ /* 0x000fe200078e0a00 */
[----:B------:R-:W-:Y:S04]  /*d270*/  LDSM.16.M88.4 R168, [R193+0x4000] ;  /* 0x00400000c1a8783b */ /* 0x000fe80000000200 */
[----:B------:R-:W-:-:S02]  /*d280*/  LOP3.LUT P0, RZ, R0, 0x2, RZ, 0xc0, !PT ;  /* 0x0000000200ff7812 */ /* 0x000fc4000780c0ff */
[----:B------:R-:W-:Y:S01]  /*d290*/  LOP3.LUT P1, RZ, R0, 0x4, RZ, 0xc0, !PT ;  /* 0x0000000400ff7812 */ /* 0x000fe2000782c0ff */
[----:B------:R-:W-:Y:S01]  /*d2a0*/  IMAD.MOV.U32 R0, RZ, RZ, 0x40 ;  /* 0x00000040ff007424 */ /* 0x000fe200078e00ff */
[----:B------:R-:W-:-:S04]  /*d2b0*/  SEL R3, R3, 0xffffffe0, !P0 ;  /* 0xffffffe003037807 */ /* 0x000fc80004000000 */
[----:B------:R-:W-:Y:S01]  /*d2c0*/  SEL R0, R0, 0xffffffc0, !P1 ;  /* 0xffffffc000007807 */ /* 0x000fe20004800000 */
[----:B------:R-:W-:Y:S01]  /*d2d0*/  IMAD.IADD R3, R193, 0x1, R3 ;  /* 0x00000001c1037824 */ /* 0x000fe200078e0203 */
[----:B------:R-:W-:Y:S02]  /*d2e0*/  R2P PR, R66, 0x6 ;  /* 0x0000000642007804 */ /* 0x000fe40000000000 */
[----:B------:R-:W-:Y:S01]  /*d2f0*/  ISETP.GE.AND P6, PT, R65, c[0x0][0x1d4], PT ;  /* 0x0000750041007a0c */ /* 0x000fe20003fc6270 */
[--C-:B------:R-:W-:Y:S01]  /*d300*/  IMAD.IADD R2, R193, 0x1, R0.reuse ;  /* 0x00000001c1027824 */ /* 0x100fe200078e0200 */
[----:B------:R-:W-:Y:S01]  /*d310*/  LDSM.16.M88.4 R124, [R3] ;  /* 0x00000000037c783b */ /* 0x000fe20000000200 */
[----:B------:R-:W-:Y:S01]  /*d320*/  IMAD.IADD R0, R3, 0x1, R0 ;  /* 0x0000000103007824 */ /* 0x000fe200078e0200 */
[----:B------:R-:W-:Y:S02]  /*d330*/  ISETP.LT.OR P4, PT, R32, 0x1, P6 ;  /* 0x000000012000780c */ /* 0x000fe40003781670 */
[----:B------:R-:W-:Y:S04]  /*d340*/  LDSM.16.M88.4 R172, [R3+0x4000] ;  /* 0x0040000003ac783b */ /* 0x000fe80000000200 */
[----:B------:R-:W-:Y:S01]  /*d350*/  LDSM.16.M88.4 R144, [R2] ;  /* 0x000000000290783b */ /* 0x000fe20000000200 */
[----:B------:R-:W-:-:S02]  /*d360*/  @P1 IADD3 R207, R192, -0x20, RZ ;  /* 0xffffffe0c0cf1810 */ /* 0x000fc40007ffe0ff */
[----:B------:R-:W-:Y:S01]  /*d370*/  ISETP.GE.AND P1, PT, R116, c[0x0][0x1d4], PT ;  /* 0x0000750074007a0c */ /* 0x000fe20003f26270 */
[----:B------:R1:W-:Y:S01]  /*d380*/  LDSM.16.M88.4 R180, [R2+0x4000] ;  /* 0x0040000002b4783b */ /* 0x0003e20000000200 */
[----:B------:R-:W-:Y:S02]  /*d390*/  IADD3 R205, R207, 0x3000, RZ ;  /* 0x00003000cfcd7810 */ /* 0x000fe40007ffe0ff */
[C---:B------:R-:W-:Y:S01]  /*d3a0*/  ISETP.LT.OR P5, PT, R32.reuse, 0x1, P1 ;  /* 0x000000012000780c */ /* 0x040fe20000fa1670 */
[----:B------:R-:W-:Y:S01]  /*d3b0*/  LDSM.16.M88.4 R160, [R0] ;  /* 0x0000000000a0783b */ /* 0x000fe20000000200 */
[C---:B------:R-:W-:Y:S02]  /*d3c0*/  ISETP.LT.OR P3, PT, R32.reuse, 0x21, P1 ;  /* 0x000000212000780c */ /* 0x040fe40000f61670 */
[----:B------:R-:W-:Y:S01]  /*d3d0*/  ISETP.LT.OR P1, PT, R32, 0x41, P1 ;  /* 0x000000412000780c */ /* 0x000fe20000f21670 */
[----:B------:R2:W-:Y:S01]  /*d3e0*/  LDSM.16.M88.4 R184, [R0+0x4000] ;  /* 0x0040000000b8783b */ /* 0x0005e20000000200 */
[----:B------:R-:W-:-:S02]  /*d3f0*/  @P6 LOP3.LUT R230, R230, 0x20000, RZ, 0xfc, !PT ;  /* 0x00020000e6e66812 */ /* 0x000fc400078efcff */
[C---:B------:R-:W-:Y:S01]  /*d400*/  IADD3 R203, R207.reuse, 0x5800, RZ ;  /* 0x00005800cfcb7810 */ /* 0x040fe20007ffe0ff */
[----:B------:R-:W-:Y:S01]  /*d410*/  BAR.SYNC.DEFER_BLOCKING 0x0 ;  /* 0x0000000000007b1d */ /* 0x000fe20000010000 */
[C---:B------:R-:W-:Y:S02]  /*d420*/  IADD3 R202, R207.reuse, 0x5000, RZ ;  /* 0x00005000cfca7810 */ /* 0x040fe40007ffe0ff */
[C---:B------:R-:W-:Y:S02]  /*d430*/  IADD3 R201, R207.reuse, 0x4800, RZ ;  /* 0x00004800cfc97810 */ /* 0x040fe40007ffe0ff */
[C---:B------:R-:W-:Y:S02]  /*d440*/  IADD3 R200, R207.reuse, 0x4000, RZ ;  /* 0x00004000cfc87810 */ /* 0x040fe40007ffe0ff */
[C---:B------:R-:W-:Y:S02]  /*d450*/  IADD3 R199, R207.reuse, 0x3800, RZ ;  /* 0x00003800cfc77810 */ /* 0x040fe40007ffe0ff */
[C---:B------:R-:W-:Y:S01]  /*d460*/  IADD3 R198, R207.reuse, 0x2800, RZ ;  /* 0x00002800cfc67810 */ /* 0x040fe20007ffe0ff */
[----:B-1----:R-:W-:Y:S01]  /*d470*/  IMAD.WIDE.U32 R2, R102, c[0x0][0x208], RZ ;  /* 0x0000820066027a25 */ /* 0x002fe200078e00ff */
[----:B------:R-:W-:-:S02]  /*d480*/  IADD3 R197, R207, 0x2000, RZ ;  /* 0x00002000cfc57810 */ /* 0x000fc40007ffe0ff */
[C---:B------:R-:W-:Y:S02]  /*d490*/  IADD3 R196, R207.reuse, 0x1800, RZ ;  /* 0x00001800cfc47810 */ /* 0x040fe40007ffe0ff */
[C---:B------:R-:W-:Y:S02]  /*d4a0*/  IADD3 R195, R207.reuse, 0x1000, RZ ;  /* 0x00001000cfc37810 */ /* 0x040fe40007ffe0ff */
[----:B------:R-:W-:Y:S01]  /*d4b0*/  IADD3 R194, R207, 0x800, RZ ;  /* 0x00000800cfc27810 */ /* 0x000fe20007ffe0ff */
[----:B--2---:R-:W-:-:S04]  /*d4c0*/  IMAD R0, R34, c[0x0][0x208], RZ ;  /* 0x0000820022007a24 */ /* 0x004fc800078e02ff */
[----:B------:R-:W-:Y:S01]  /*d4d0*/  IMAD R0, R102, c[0x0][0x20c], R0 ;  /* 0x0000830066007a24 */ /* 0x000fe200078e0200 */
[----:B------:R-:W-:-:S04]  /*d4e0*/  DEPBAR.LE SB0, 0x0 ;  /* 0x000080000000791a */ /* 0x000fc80000000000 */
[----:B------:R-:W-:Y:S01]  /*d4f0*/  BAR.SYNC.DEFER_BLOCKING 0x0 ;  /* 0x0000000000007b1d */ /* 0x000fe20000010000 */
[----:B------:R-:W-:Y:S02]  /*d500*/  IMAD.IADD R0, R3, 0x1, R0 ;  /* 0x0000000103007824 */ /* 0x000fe400078e0200 */
[----:B------:R-:W-:-:S04]  /*d510*/  IMAD.WIDE.U32 R2, R2, 0x60, R12 ;  /* 0x0000006002027825 */ /* 0x000fc800078e000c */
[----:B------:R-:W-:Y:S01]  /*d520*/  IMAD R0, R0, 0x60, RZ ;  /* 0x0000006000007824 */ /* 0x000fe200078e02ff */
[----:B------:R-:W-:-:S03]  /*d530*/  LEA R12, P0, R2, c[0x0][0x1f8], 0x1 ;  /* 0x00007e00020c7a11 */ /* 0x000fc600078008ff */
[----:B------:R-:W-:-:S05]  /*d540*/  IMAD.IADD R0, R3, 0x1, R0 ;  /* 0x0000000103007824 */ /* 0x000fca00078e0200 */
[----:B------:R-:W-:Y:S02]  /*d550*/  LEA.HI.X R13, R2, c[0x0][0x1fc], R0, 0x1, P0 ;  /* 0x00007f00020d7a11 */ /* 0x000fe400000f0c00 */
[----:B------:R-:W-:Y:S02]  /*d560*/  SEL R0, R33, 0xffffffc0, !P2 ;  /* 0xffffffc021007807 */ /* 0x000fe40005000000 */
[----:B------:R-:W-:-:S03]  /*d570*/  ISETP.LT.OR P2, PT, R32, 0x21, P6 ;  /* 0x000000212000780c */ /* 0x000fc60003741670 */
[--C-:B------:R-:W-:Y:S01]  /*d580*/  IMAD.IADD R206, R192, 0x1, R0.reuse ;  /* 0x00000001c0ce7824 */ /* 0x100fe200078e0200 */
[----:B------:R-:W1:Y:S01]  /*d590*/  LDSM.16.M88.4 R72, [R192+0x800] ;  /* 0x00080000c048783b */ /* 0x000e620000000200 */
[----:B------:R-:W-:-:S03]  /*d5a0*/  IMAD.IADD R204, R205, 0x1, R0 ;  /* 0x00000001cdcc7824 */ /* 0x000fc600078e0200 */
[----:B------:R-:W-:Y:S04]  /*d5b0*/  LDSM.16.M88.4 R16, [R207+0x800] ;  /* 0x00080000cf10783b */ /* 0x000fe80000000200 */
[----:B------:R-:W2:Y:S04]  /*d5c0*/  LDSM.16.M88.4 R56, [R192+0x1800] ;  /* 0x00180000c038783b */ /* 0x000ea80000000200 */
[----:B------:R-:W3:Y:S04]  /*d5d0*/  LDSM.16.M88.4 R28, [R192+0x1000] ;  /* 0x00100000c01c783b */ /* 0x000ee80000000200 */
[----:B------:R-:W-:Y:S04]  /*d5e0*/  LDSM.16.M88.4 R20, [R207+0x1000] ;  /* 0x00100000cf14783b */ /* 0x000fe80000000200 */
[----:B------:R-:W4:Y:S04]  /*d5f0*/  LDSM.16.M88.4 R4, [R192] ;  /* 0x00000000c004783b */ /* 0x000f280000000200 */
[----:B------:R-:W-:Y:S04]  /*d600*/  LDSM.16.M88.4 R48, [R192+0x2000] ;  /* 0x00200000c030783b */ /* 0x000fe80000000200 */
[----:B------:R-:W-:Y:S04]  /*d610*/  LDSM.16.M88.4 R40, [R192+0x2800] ;  /* 0x00280000c028783b */ /* 0x000fe80000000200 */
[----:B------:R-:W-:Y:S04]  /*d620*/  LDSM.16.M88.4 R24, [R207] ;  /* 0x00000000cf18783b */ /* 0x000fe80000000200 */
[----:B------:R-:W-:Y:S01]  /*d630*/  LDSM.16.M88.4 R36, [R207+0x2800] ;  /* 0x00280000cf24783b */ /* 0x000fe20000000200 */
[C---:B-1----:R-:W-:Y:S08]  /*d640*/  HMMA.16816.F32 R76, R120.reuse, R72, RZ ;  /* 0x00000048784c723c */ /* 0x042ff000000018ff */
[C---:B------:R-:W-:Y:S08]  /*d650*/  HMMA.16816.F32 R72, R120.reuse, R74, RZ ;  /* 0x0000004a7848723c */ /* 0x040ff000000018ff */
[----:B--2---:R-:W-:Y:S08]  /*d660*/  HMMA.16816.F32 R60, R120, R56, RZ ;  /* 0x00000038783c723c */ /* 0x004ff000000018ff */
[C---:B------:R-:W-:Y:S08]  /*d670*/  HMMA.16816.F32 R76, R124.reuse, R16, R76 ;  /* 0x000000107c4c723c */ /* 0x040ff0000000184c */
[----:B------:R-:W-:Y:S01]  /*d680*/  HMMA.16816.F32 R72, R124, R18, R72 ;  /* 0x000000127c48723c */ /* 0x000fe20000001848 */
[----:B------:R-:W1:Y:S07]  /*d690*/  LDSM.16.M88.4 R16, [R207+0x1800] ;  /* 0x00180000cf10783b */ /* 0x000e6e0000000200 */
[C---:B------:R-:W-:Y:S08]  /*d6a0*/  HMMA.16816.F32 R56, R120.reuse, R58, RZ ;  /* 0x0000003a7838723c */ /* 0x040ff000000018ff */
[C---:B---3--:R-:W-:Y:S08]  /*d6b0*/  HMMA.16816.F32 R68, R120.reuse, R28, RZ ;  /* 0x0000001c7844723c */ /* 0x048ff000000018ff */
[C---:B----4-:R-:W-:Y:S08]  /*d6c0*/  HMMA.16816.F32 R8, R120.reuse, R4, RZ ;  /* 0x000000047808723c */ /* 0x050ff000000018ff */
[----:B------:R-:W-:Y:S08]  /*d6d0*/  HMMA.16816.F32 R4, R120, R6, RZ ;  /* 0x000000067804723c */ /* 0x000ff000000018ff */
[C---:B------:R-:W-:Y:S07]  /*d6e0*/  HMMA.16816.F32 R68, R124.reuse, R20, R68 ;  /* 0x000000147c44723c */ /* 0x040fee0000001844 */
[----:B------:R-:W-:Y:S01]  /*d6f0*/  IADD3 R20, P0, R12, UR7, RZ ;  /* 0x000000070c147c10 */ /* 0x000fe2000ff1e0ff */
[----:B-1----:R-:W-:Y:S03]  /*d700*/  HMMA.16816.F32 R60, R124, R16, R60 ;  /* 0x000000107c3c723c */ /* 0x002fe6000000183c */
[----:B------:R-:W-:-:S02]  /*d710*/  IADD3.X R21, R13, UR5, RZ, P0, !PT ;  /* 0x000000050d157c10 */ /* 0x000fc400087fe4ff */
[----:B------:R-:W-:-:S03]  /*d720*/  IADD3 R2, P0, R20, UR7, RZ ;  /* 0x0000000714027c10 */ /* 0x000fc6000ff1e0ff */
[----:B------:R-:W-:Y:S01]  /*d730*/  HMMA.16816.F32 R56, R124, R18, R56 ;  /* 0x000000127c38723c */ /* 0x000fe20000001838 */
[----:B------:R-:W1:Y:S01]  /*d740*/  LDSM.16.M88.4 R16, [R207+0x2000] ;  /* 0x00200000cf10783b */ /* 0x000e620000000200 */
[----:B------:R-:W-:Y:S02]  /*d750*/  IADD3.X R3, R21, UR5, RZ, P0, !PT ;  /* 0x0000000515037c10 */ /* 0x000fe400087fe4ff */
[----:B------:R-:W-:Y:S01]  /*d760*/  ISETP.LT.OR P0, PT, R32, 0x41, P6 ;  /* 0x000000412000780c */ /* 0x000fe20003701670 */
[----:B------:R-:W-:Y:S01]  /*d770*/  @!PT LDS RZ, [RZ] ;  /* 0x00000000fffff984 */ /* 0x000fe20000000800 */
[----:B------:R-:W-:Y:S01]  /*d780*/  @!PT LDS RZ, [RZ] ;  /* 0x00000000fffff984 */ /* 0x000fe20000000800 */
[----:B------:R-:W-:Y:S01]  /*d790*/  @!PT LDS RZ, [RZ] ;  /* 0x00000000fffff984 */ /* 0x000fe20000000800 */
[----:B------:R2:W-:Y:S03]  /*d7a0*/  LDGSTS.E.BYPASS.LTC128B.128 [R234+0x100], [R12.64], !P5 ;  /* 0x001000000cea7fae */ /* 0x0005e6000e901d48 */
[C---:B------:R-:W-:Y:S01]  /*d7b0*/  HMMA.16816.F32 R28, R120.reuse, R30, RZ ;  /* 0x0000001e781c723c */ /* 0x040fe200000018ff */
[----:B------:R2:W-:Y:S04]  /*d7c0*/  LDGSTS.E.BYPASS.LTC128B.128 [R234+0x3100], [R12.64+0x80], !P4 ;  /* 0x031000800cea7fae */ /* 0x0005e8000e101d48 */
[----:B------:R3:W-:Y:S03]  /*d7d0*/  LDGSTS.E.BYPASS.LTC128B.128 [R234+0x1100], [R20.64], !P3 ;  /* 0x0110000014ea7fae */ /* 0x0007e6000d901d48 */
[C---:B------:R-:W-:Y:S01]  /*d7e0*/  HMMA.16816.F32 R52, R120.reuse, R48, RZ ;  /* 0x000000307834723c */ /* 0x040fe200000018ff */
[----:B------:R3:W-:Y:S04]  /*d7f0*/  LDGSTS.E.BYPASS.LTC128B.128 [R234+0x4100], [R20.64+0x80], !P2 ;  /* 0x0410008014ea7fae */ /* 0x0007e8000d101d48 */
[----:B------:R2:W-:Y:S03]  /*d800*/  LDGSTS.E.BYPASS.LTC128B.128 [R234+0x2100], [R2.64], !P1 ;  /* 0x0210000002ea7fae */ /* 0x0005e6000c901d48 */
[----:B------:R-:W-:Y:S01]  /*d810*/  HMMA.16816.F32 R48, R120, R50, RZ ;  /* 0x000000327830723c */ /* 0x000fe200000018ff */
[----:B------:R2:W-:Y:S01]  /*d820*/  LDGSTS.E.BYPASS.LTC128B.128 [R234+0x5100], [R2.64+0x80], !P0 ;  /* 0x0510008002ea7fae */ /* 0x0005e2000c101d48 */
[----:B------:R-:W-:-:S03]  /*d830*/  ISETP.GT.AND P0, PT, R102, R237, PT ;  /* 0x000000ed6600720c */ /* 0x000fc60003f04270 */
[----:B-----5:R-:W4:Y:S03]  /*d840*/  LDSM.16.M88.4 R64, [R206+0x1000] ;  /* 0x00100000ce40783b */ /* 0x020f260000000200 */
[----:B------:R-:W-:Y:S01]  /*d850*/  HMMA.16816.F32 R44, R120, R40, RZ ;  /* 0x00000028782c723c */ /* 0x000fe200000018ff */
[----:B------:R-:W2:Y:S04]  /*d860*/  LDSM.16.M88.4 R32, [R206] ;  /* 0x00000000ce20783b */ /* 0x000ea80000000200 */
[----:B------:R-:W2:Y:S03]  /*d870*/  LDSM.16.M88.4 R92, [R206+0x800] ;  /* 0x00080000ce5c783b */ /* 0x000ea60000000200 */
[C---:B------:R-:W-:Y:S01]  /*d880*/  HMMA.16816.F32 R8, R124.reuse, R24, R8 ;  /* 0x000000187c08723c */ /* 0x040fe20000001808 */
[----:B------:R-:W-:Y:S04]  /*d890*/  LDSM.16.M88.4 R88, [R204+-0x3000] ;  /* 0xffd00000cc58783b */ /* 0x000fe80000000200 */
[----:B------:R-:W-:Y:S03]  /*d8a0*/  LDSM.16.M88.4 R84, [R204+-0x2800] ;  /* 0xffd80000cc54783b */ /* 0x000fe60000000200 */
[C---:B------:R-:W-:Y:S01]  /*d8b0*/  HMMA.16816.F32 R4, R124.reuse, R26, R4 ;  /* 0x0000001a7c04723c */ /* 0x040fe20000001804 */
[----:B------:R-:W2:Y:S04]  /*d8c0*/  LDSM.16.M88.4 R24, [R206+0x1800] ;  /* 0x00180000ce18783b */ /* 0x000ea80000000200 */
[----:B------:R-:W-:Y:S03]  /*d8d0*/  LDSM.16.M88.4 R80, [R204+-0x2000] ;  /* 0xffe00000cc50783b */ /* 0x000fe60000000200 */
[----:B------:R-:W-:Y:S01]  /*d8e0*/  HMMA.16816.F32 R28, R124, R22, R28 ;  /* 0x000000167c1c723c */ /* 0x000fe2000000181c */
[----:B---3--:R-:W3:Y:S04]  /*d8f0*/  LDSM.16.M88.4 R20, [R206+0x2000] ;  /* 0x00200000ce14783b */ /* 0x008ee80000000200 */
[----:B------:R-:W-:Y:S03]  /*d900*/  LDSM.16.M88.4 R96, [R206+0x3800] ;  /* 0x00380000ce60783b */ /* 0x000fe60000000200 */
[----:B------:R-:W-:Y:S01]  /*d910*/  HMMA.16816.F32 R40, R120, R42, RZ ;  /* 0x0000002a7828723c */ /* 0x000fe200000018ff */
[----:B------:R-:W0:Y:S07]  /*d920*/  LDGDEPBAR ;  /* 0x00000000000079af */ /* 0x000e2e0000000000 */
[C---:B-1----:R-:W-:Y:S08]  /*d930*/  HMMA.16816.F32 R52, R124.reuse, R16, R52 ;  /* 0x000000107c34723c */ /* 0x042ff00000001834 */
[C---:B------:R-:W-:Y:S01]  /*d940*/  HMMA.16816.F32 R48, R124.reuse, R18, R48 ;  /* 0x000000127c30723c */ /* 0x040fe20000001830 */
[----:B------:R-:W1:Y:S07]  /*d950*/  LDSM.16.M88.4 R16, [R206+0x2800] ;  /* 0x00280000ce10783b */ /* 0x000e6e0000000200 */
[C---:B------:R-:W-:Y:S08]  /*d960*/  HMMA.16816.F32 R44, R124.reuse, R36, R44 ;  /* 0x000000247c2c723c */ /* 0x040ff0000000182c */
[----:B------:R-:W-:Y:S01]  /*d970*/  HMMA.16816.F32 R40, R124, R38, R40 ;  /* 0x000000267c28723c */ /* 0x000fe20000001828 */
[----:B------:R-:W1:Y:S07]  /*d980*/  LDSM.16.M88.4 R36, [R204+-0x1800] ;  /* 0xffe80000cc24783b */ /* 0x000e6e0000000200 */
[C---:B----4-:R-:W-:Y:S08]  /*d990*/  HMMA.16816.F32 R68, R144.reuse, R64, R68 ;  /* 0x000000409044723c */ /* 0x050ff00000001844 */
[C---:B--2---:R-:W-:Y:S08]  /*d9a0*/  HMMA.16816.F32 R8, R144.reuse, R32, R8 ;  /* 0x000000209008723c */ /* 0x044ff00000001808 */
[C---:B------:R-:W-:Y:S01]  /*d9b0*/  HMMA.16816.F32 R4, R144.reuse, R34, R4 ;  /* 0x000000229004723c */ /* 0x040fe20000001804 */
[----:B------:R-:W2:Y:S07]  /*d9c0*/  LDSM.16.M88.4 R32, [R204+-0x1000] ;  /* 0xfff00000cc20783b */ /* 0x000eae0000000200 */
[C---:B------:R-:W-:Y:S08]  /*d9d0*/  HMMA.16816.F32 R76, R144.reuse, R92, R76 ;  /* 0x0000005c904c723c */ /* 0x040ff0000000184c */
[C---:B------:R-:W-:Y:S01]  /*d9e0*/  HMMA.16816.F32 R72, R144.reuse, R94, R72 ;  /* 0x0000005e9048723c */ /* 0x040fe20000001848 */
[----:B------:R-:W4:Y:S07]  /*d9f0*/  LDSM.16.M88.4 R92, [R204+-0x800] ;  /* 0xfff80000cc5c783b */ /* 0x000f2e0000000200 */
[C---:B------:R-:W-:Y:S01]  /*da00*/  HMMA.16816.F32 R64, R144.reuse, R66, R28 ;  /* 0x000000429040723c */ /* 0x040fe2000000181c */
[----:B------:R-:W2:Y:S07]  /*da10*/  LDSM.16.M88.4 R28, [R192+0x3000] ;  /* 0x00300000c01c783b */ /* 0x000eae0000000200 */
[C---:B------:R-:W-:Y:S08]  /*da20*/  HMMA.16816.F32 R60, R144.reuse, R24, R60 ;  /* 0x00000018903c723c */ /* 0x040ff0000000183c */
[C---:B------:R-:W-:Y:S01]  /*da30*/  HMMA.16816.F32 R56, R144.reuse, R26, R56 ;  /* 0x0000001a9038723c */ /* 0x040fe20000001838 */
[----:B------:R-:W2:Y:S07]  /*da40*/  LDSM.16.M88.4 R24, [R192+0x3800] ;  /* 0x00380000c018783b */ /* 0x000eae0000000200 */
[C---:B---3--:R-:W-:Y:S08]  /*da50*/  HMMA.16816.F32 R52, R144.reuse, R20, R52 ;  /* 0x000000149034723c */ /* 0x048ff00000001834 */
        /* <DEDUP_REMOVED lines=20> */
[C---:B----4-:R-:W-:Y:S08]  /*dba0*/  HMMA.16816.F32 R44, R160.reuse, R92, R44 ;  /* 0x0000005ca02c723c */ /* 0x050ff0000000182c */
[----:B------:R-:W-:Y:S01]  /*dbb0*/  HMMA.16816.F32 R40, R160, R94, R40 ;  /* 0x0000005ea028723c */ /* 0x000fe20000001828 */
[----:B------:R-:W-:Y:S07]  /*dbc0*/  LDSM.16.M88.4 R92, [R206+0x4000] ;  /* 0x00400000ce5c783b */ /* 0x000fee0000000200 */
[C---:B------:R-:W-:Y:S08]  /*dbd0*/  HMMA.16816.F32 R8, R168.reuse, R28, R8 ;  /* 0x0000001ca808723c */ /* 0x040ff00000001808 */
[C---:B------:R-:W-:Y:S01]  /*dbe0*/  HMMA.16816.F32 R4, R168.reuse, R30, R4 ;  /* 0x0000001ea804723c */ /* 0x040fe20000001804 */
[----:B------:R-:W4:Y:S07]  /*dbf0*/  LDSM.16.M88.4 R28, [R207+0x4800] ;  /* 0x00480000cf1c783b */ /* 0x000f2e0000000200 */
[C---:B------:R-:W-:Y:S08]  /*dc00*/  HMMA.16816.F32 R76, R168.reuse, R24, R76 ;  /* 0x00000018a84c723c */ /* 0x040ff0000000184c */
[C---:B------:R-:W-:Y:S01]  /*dc10*/  HMMA.16816.F32 R72, R168.reuse, R26, R72 ;  /* 0x0000001aa848723c */ /* 0x040fe20000001848 */
[----:B------:R-:W2:Y:S07]  /*dc20*/  LDSM.16.M88.4 R24, [R207+0x5000] ;  /* 0x00500000cf18783b */ /* 0x000eae0000000200 */
[C---:B---3--:R-:W-:Y:S08]  /*dc30*/  HMMA.16816.F32 R68, R168.reuse, R20, R68 ;  /* 0x00000014a844723c */ /* 0x048ff00000001844 */
[C---:B------:R-:W-:Y:S01]  /*dc40*/  HMMA.16816.F32 R64, R168.reuse, R22, R64 ;  /* 0x00000016a840723c */ /* 0x040fe20000001840 */
[----:B------:R-:W3:Y:S07]  /*dc50*/  LDSM.16.M88.4 R20, [R207+0x5800] ;  /* 0x00580000cf14783b */ /* 0x000eee0000000200 */
[C---:B-1----:R-:W-:Y:S08]  /*dc60*/  HMMA.16816.F32 R60, R168.reuse, R16, R60 ;  /* 0x00000010a83c723c */ /* 0x042ff0000000183c */
[C---:B------:R-:W-:Y:S01]  /*dc70*/  HMMA.16816.F32 R56, R168.reuse, R18, R56 ;  /* 0x00000012a838723c */ /* 0x040fe20000001838 */
[----:B------:R-:W1:Y:S07]  /*dc80*/  LDSM.16.M88.4 R16, [R206+0x3000] ;  /* 0x00300000ce10783b */ /* 0x000e6e0000000200 */
[C---:B------:R-:W-:Y:S08]  /*dc90*/  HMMA.16816.F32 R52, R168.reuse, R88, R52 ;  /* 0x00000058a834723c */ /* 0x040ff00000001834 */
[C---:B------:R-:W-:Y:S01]  /*dca0*/  HMMA.16816.F32 R48, R168.reuse, R90, R48 ;  /* 0x0000005aa830723c */ /* 0x040fe20000001830 */
[----:B------:R-:W1:Y:S07]  /*dcb0*/  LDSM.16.M88.4 R88, [R206+0x4800] ;  /* 0x00480000ce58783b */ /* 0x000e6e0000000200 */
        /* <DEDUP_REMOVED lines=9> */
[C---:B--2---:R-:W-:Y:S08]  /*dd50*/  HMMA.16816.F32 R68, R172.reuse, R32, R68 ;  /* 0x00000020ac44723c */ /* 0x044ff00000001844 */
[C---:B------:R-:W-:Y:S01]  /*dd60*/  HMMA.16816.F32 R64, R172.reuse, R34, R64 ;  /* 0x00000022ac40723c */ /* 0x040fe20000001840 */
[----:B------:R-:W2:Y:S07]  /*dd70*/  LDSM.16.M88.4 R32, [R204+0x800] ;  /* 0x00080000cc20783b */ /* 0x000eae0000000200 */
[C---:B----4-:R-:W-:Y:S08]  /*dd80*/  HMMA.16816.F32 R60, R172.reuse, R28, R60 ;  /* 0x0000001cac3c723c */ /* 0x050ff0000000183c */
[C---:B------:R-:W-:Y:S01]  /*dd90*/  HMMA.16816.F32 R56, R172.reuse, R30, R56 ;  /* 0x0000001eac38723c */ /* 0x040fe20000001838 */
[----:B------:R-:W4:Y:S07]  /*dda0*/  LDSM.16.M88.4 R28, [R204+0x1000] ;  /* 0x00100000cc1c783b */ /* 0x000f2e0000000200 */
[C---:B------:R-:W-:Y:S08]  /*ddb0*/  HMMA.16816.F32 R52, R172.reuse, R24, R52 ;  /* 0x00000018ac34723c */ /* 0x040ff00000001834 */
[C---:B------:R-:W-:Y:S01]  /*ddc0*/  HMMA.16816.F32 R48, R172.reuse, R26, R48 ;  /* 0x0000001aac30723c */ /* 0x040fe20000001830 */
[----:B------:R-:W2:Y:S07]  /*ddd0*/  LDSM.16.M88.4 R24, [R204+0x1800] ;  /* 0x00180000cc18783b */ /* 0x000eae0000000200 */
[C---:B---3--:R-:W-:Y:S08]  /*dde0*/  HMMA.16816.F32 R44, R172.reuse, R20, R44 ;  /* 0x00000014ac2c723c */ /* 0x048ff0000000182c */
[----:B------:R-:W-:Y:S01]  /*ddf0*/  HMMA.16816.F32 R40, R172, R22, R40 ;  /* 0x00000016ac28723c */ /* 0x000fe20000001828 */
[----:B------:R-:W3:Y:S07]  /*de00*/  LDSM.16.M88.4 R20, [R204+0x2000] ;  /* 0x00200000cc14783b */ /* 0x000eee0000000200 */
[C---:B-1----:R-:W-:Y:S08]  /*de10*/  HMMA.16816.F32 R8, R180.reuse, R16, R8 ;  /* 0x00000010b408723c */ /* 0x042ff00000001808 */
        /* <DEDUP_REMOVED lines=15> */
[C---:B--2---:R-:W-:Y:S08]  /*df10*/  HMMA.16816.F32 R76, R184.reuse, R32, R76 ;  /* 0x00000020b84c723c */ /* 0x044ff0000000184c */
[C---:B------:R-:W-:Y:S08]  /*df20*/  HMMA.16816.F32 R72, R184.reuse, R34, R72 ;  /* 0x00000022b848723c */ /* 0x040ff00000001848 */
[C---:B----4-:R-:W-:Y:S08]  /*df30*/  HMMA.16816.F32 R68, R184.reuse, R28, R68 ;  /* 0x0000001cb844723c */ /* 0x050ff00000001844 */
[C---:B------:R-:W-:Y:S08]  /*df40*/  HMMA.16816.F32 R64, R184.reuse, R30, R64 ;  /* 0x0000001eb840723c */ /* 0x040ff00000001840 */
[C---:B------:R-:W-:Y:S08]  /*df50*/  HMMA.16816.F32 R60, R184.reuse, R24, R60 ;  /* 0x00000018b83c723c */ /* 0x040ff0000000183c */
[C---:B------:R-:W-:Y:S08]  /*df60*/  HMMA.16816.F32 R56, R184.reuse, R26, R56 ;  /* 0x0000001ab838723c */ /* 0x040ff00000001838 */
[C---:B---3--:R-:W-:Y:S08]  /*df70*/  HMMA.16816.F32 R52, R184.reuse, R20, R52 ;  /* 0x00000014b834723c */ /* 0x048ff00000001834 */
[C---:B------:R-:W-:Y:S08]  /*df80*/  HMMA.16816.F32 R48, R184.reuse, R22, R48 ;  /* 0x00000016b830723c */ /* 0x040ff00000001830 */
[C---:B-1----:R-:W-:Y:S08]  /*df90*/  HMMA.16816.F32 R44, R184.reuse, R16, R44 ;  /* 0x00000010b82c723c */ /* 0x042ff0000000182c */
        /* <DEDUP_REMOVED lines=32> */
.L_x_2128:
[----:B------:R-:W-:Y:S05]  /*e1a0*/  BSYNC B0 ;  /* 0x0000000000007941 */ /* 0x000fea0003800000 */
.L_x_2127:
[----:B------:R-:W-:Y:S01]  /*e1b0*/  ISETP.NE.AND P0, PT, R228, 0x1, PT ;  /* 0x00000001e400780c */ /* 0x000fe20003f05270 */
[----:B------:R-:W-:Y:S01]  /*e1c0*/  IMAD.IADD R21, R218, 0x1, R209 ;  /* 0x00000001da157824 */ /* 0x000fe200078e02d1 */
[----:B------:R-:W-:Y:S01]  /*e1d0*/  ULDC UR4, c[0x0][0x324] ;  /* 0x0000c90000047ab9 */ /* 0x000fe20000000800 */
[----:B------:R-:W-:Y:S01]  /*e1e0*/  IMAD.IADD R20, R231, 0x1, R15 ;  /* 0x00000001e7147824 */ /* 0x000fe200078e020f */
[----:B------:R-:W-:Y:S01]  /*e1f0*/  ULOP3.LUT UR4, URZ, UR4, URZ, 0x33, !UPT ;  /* 0x000000043f047292 */ /* 0x000fe2000f8e333f */
[----:B------:R-:W0:Y:S01]  /*e200*/  LDGDEPBAR ;  /* 0x00000000000079af */ /* 0x000e220000000000 */
[----:B-1----:R-:W-:-:S02]  /*e210*/  IMAD.IADD R16, R15, 0x1, -R217 ;  /* 0x000000010f107824 */ /* 0x002fc400078e0ad9 */
[C---:B------:R-:W-:Y:S02]  /*e220*/  IADD3 R18, -R217.reuse, 0x1, R20 ;  /* 0x00000001d9127810 */ /* 0x040fe40007ffe114 */
[----:B------:R-:W-:-:S03]  /*e230*/  IADD3 R20, -R217, R20, RZ ;  /* 0x00000014d9147210 */ /* 0x000fc60007ffe1ff */
[----:B------:R-:W-:-:S04]  /*e240*/  @P0 IMAD.HI.U32 R0, R21, c[0x0][0x2c8], RZ ;  /* 0x0000b20015000a27 */ /* 0x000fc800078e00ff */
[----:B------:R-:W-:Y:S01]  /*e250*/  IMAD.IADD R18, R18, 0x1, -R229 ;  /* 0x0000000112127824 */ /* 0x000fe200078e0ae5 */
[----:B------:R-:W-:Y:S02]  /*e260*/  @P0 SHF.R.U32.HI R21, RZ, c[0x0][0x2cc], R0 ;  /* 0x0000b300ff150a19 */ /* 0x000fe40000011600 */
[----:B------:R-:W-:Y:S02]  /*e270*/  ISETP.GE.AND P0, PT, R232, 0x1, PT ;  /* 0x00000001e800780c */ /* 0x000fe40003f06270 */
[C---:B------:R-:W-:Y:S01]  /*e280*/  IADD3 R19, R18.reuse, c[0x0][0x328], RZ ;  /* 0x0000ca0012137a10 */ /* 0x040fe20007ffe0ff */
[----:B------:R-:W1:Y:S01]  /*e290*/  SHFL.IDX PT, R2, R21, RZ, 0x1c1f ;  /* 0x001c1fff15027589 */ /* 0x000e6200000e0000 */
        /* <DEDUP_REMOVED lines=16> */
.L_x_2131:
[----:B------:R-:W-:-:S04]  /*e3a0*/  MOV R0, c[0x0][0x32c] ;  /* 0x0000cb0000007a02 */ /* 0x000fc80000000f00 */
[----:B------:R-:W-:-:S13]  /*e3b0*/  ISETP.NE.AND P0, PT, R0, 0x1, PT ;  /* 0x000000010000780c */ /* 0x000fda0003f05270 */
[----:B------:R-:W-:-:S05]  /*e3c0*/  @P0 IMAD.HI.U32 R0, R2, c[0x0][0x330], RZ ;  /* 0x0000cc0002000a27 */ /* 0x000fca00078e00ff */
[----:B------:R-:W-:Y:S02]  /*e3d0*/  @P0 SHF.R.U32.HI R2, RZ, c[0x0][0x334], R0 ;  /* 0x0000cd00ff020a19 */ /* 0x000fe40000011600 */
.L_x_2132:
[----:B------:R-:W-:Y:S05]  /*e3e0*/  BSYNC B0 ;  /* 0x0000000000007941 */ /* 0x000fea0003800000 */
.L_x_2130:
[----:B------:R-:W-:-:S05]  /*e3f0*/  IMAD R2, R2, c[0x0][0x32c], R16 ;  /* 0x0000cb0002027a24 */ /* 0x000fca00078e0210 */
[----:B------:R-:W-:Y:S02]  /*e400*/  IADD3 R0, R2, c[0x0][0x32c], RZ ;  /* 0x0000cb0002007a10 */ /* 0x000fe40007ffe0ff */
[----:B------:R-:W-:Y:S02]  /*e410*/  IMNMX R23, R23, R2, !PT ;  /* 0x0000000217177217 */ /* 0x000fe40007800200 */
[----:B------:R-:W-:Y:S02]  /*e420*/  IMNMX R24, R24, R0, PT ;  /* 0x0000000018187217 */ /* 0x000fe40003800200 */
.L_x_2129:
        /* <DEDUP_REMOVED lines=13> */
[----:B------:R-:W-:Y:S01]  /*e500*/  ISETP.LT.OR P0, PT, R24, 0xa, P0 ;  /* 0x0000000a1800780c */ /* 0x000fe20000701670 */
[--C-:B-1----:R-:W-:Y:S01]  /*e510*/  IMAD.IADD R19, R19, 0x1, R21.reuse ;  /* 0x0000000113137824 */ /* 0x102fe200078e0215 */
[----:B------:R-:W-:Y:S01]  /*e520*/  ISETP.GE.AND P1, PT, R15, 0x11, PT ;  /* 0x000000110f00780c */ /* 0x000fe20003f26270 */
[----:B------:R-:W-:Y:S01]  /*e530*/  IMAD.IADD R18, R18, 0x1, R21 ;  /* 0x0000000112127824 */ /* 0x000fe200078e0215 */
        /* <DEDUP_REMOVED lines=52> */
[C---:B------:R-:W-:Y:S02]  /*e880*/  ISETP.GE.AND P6, PT, R15.reuse, 0x3a, PT ;  /* 0x0000003a0f00780c */ /* 0x040fe40003fc6270 */
[----:B------:R-:W-:Y:S02]  /*e890*/  ISETP.LT.OR P0, PT, R24, 0x39, P0 ;  /* 0x000000391800780c */ /* 0x000fe40000701670 */
[----:B------:R-:W-:Y:S02]  /*e8a0*/  ISETP.GE.AND P5, PT, R15, 0x41, PT ;  /* 0x000000410f00780c */ /* 0x000fe40003fa6270 */
[----:B------:R-:W-:-:S02]  /*e8b0*/  FSEL R151, R56, -INF , !P0 ;  /* 0xff80000038977808 */ /* 0x000fc40004000000 */
[----:B------:R-:W-:Y:S02]  /*e8c0*/  ISETP.GT.AND P0, PT, R23, 0x39, !P6 ;  /* 0x000000391700780c */ /* 0x000fe40007704270 */
[C---:B------:R-:W-:Y:S02]  /*e8d0*/  ISETP.GE.AND P4, PT, R15.reuse, 0x42, PT ;  /* 0x000000420f00780c */ /* 0x040fe40003f86270 */
        /* <DEDUP_REMOVED lines=16> */
[----:B------:R-:W-:Y:S02]  /*e9e0*/  IMNMX R20, R20, R19, PT ;  /* 0x0000001314147217 */ /* 0x000fe40003800200 */
[----:B------:R-:W-:Y:S02]  /*e9f0*/  FSEL R158, R48, -INF , !P0 ;  /* 0xff800000309e7808 */ /* 0x000fe40004000000 */
[----:B------:R-:W-:-:S04]  /*ea00*/  ISETP.GT.AND P0, PT, R23, 0x49, !P2 ;  /* 0x000000491700780c */ /* 0x000fc80005704270 */
[----:B------:R-:W-:-:S04]  /*ea10*/  ISETP.LT.OR P0, PT, R24, 0x4a, P0 ;  /* 0x0000004a1800780c */ /* 0x000fc80000701670 */
[----:B------:R-:W-:Y:S02]  /*ea20*/  FSEL R153, R49, -INF , !P0 ;  /* 0xff80000031997808 */ /* 0x000fe40004000000 */
[----:B------:R-:W-:Y:S02]  /*ea30*/  ISETP.GT.AND P0, PT, R23, 0x50, !P1 ;  /* 0x000000501700780c */ /* 0x000fe40004f04270 */
[----:B------:R-:W-:Y:S02]  /*ea40*/  ISETP.GE.AND P1, PT, R15, 0x52, PT ;  /* 0x000000520f00780c */ /* 0x000fe40003f26270 */
        /* <DEDUP_REMOVED lines=17> */
[----:B------:R-:W-:-:S04]  /*eb60*/  ISETP.GT.AND P0, PT, R23, 0x59, !P0 ;  /* 0x000000591700780c */ /* 0x000fc80004704270 */
[----:B------:R-:W-:-:S04]  /*eb70*/  ISETP.LT.OR P0, PT, R24, 0x5a, P0 ;  /* 0x0000005a1800780c */ /* 0x000fc80000701670 */
[----:B------:R-:W-:Y:S02]  /*eb80*/  FSEL R138, R41, -INF , !P0 ;  /* 0xff800000298a7808 */ /* 0x000fe40004000000 */
[----:B------:R-:W-:-:S13]  /*eb90*/  ISETP.GE.AND P0, PT, R232, 0x1, PT ;  /* 0x00000001e800780c */ /* 0x000fda0003f06270 */
        /* <DEDUP_REMOVED lines=12> */
.L_x_2135:
[----:B------:R-:W-:-:S04]  /*ec60*/  MOV R8, c[0x0][0x32c] ;  /* 0x0000cb0000087a02 */ /* 0x000fc80000000f00 */
[----:B------:R-:W-:-:S13]  /*ec70*/  ISETP.NE.AND P0, PT, R8, 0x1, PT ;  /* 0x000000010800780c */ /* 0x000fda0003f05270 */
[----:B------:R-:W-:-:S05]  /*ec80*/  @P0 IMAD.HI.U32 R8, R21, c[0x0][0x330], RZ ;  /* 0x0000cc0015080a27 */ /* 0x000fca00078e00ff */
[----:B------:R-:W-:Y:S02]  /*ec90*/  @P0 SHF.R.U32.HI R21, RZ, c[0x0][0x334], R8 ;  /* 0x0000cd00ff150a19 */ /* 0x000fe40000011608 */
.L_x_2136:
[----:B------:R-:W-:Y:S05]  /*eca0*/  BSYNC B0 ;  /* 0x0000000000007941 */ /* 0x000fea0003800000 */
.L_x_2134:
[----:B------:R-:W-:-:S05]  /*ecb0*/  IMAD R16, R21, c[0x0][0x32c], R16 ;  /* 0x0000cb0015107a24 */ /* 0x000fca00078e0210 */
[----:B------:R-:W-:Y:S02]  /*ecc0*/  IADD3 R8, R16, c[0x0][0x32c], RZ ;  /* 0x0000cb0010087a10 */ /* 0x000fe40007ffe0ff */
[----:B------:R-:W-:Y:S02]  /*ecd0*/  IMNMX R18, R18, R16, !PT ;  /* 0x0000001012127217 */ /* 0x000fe40007800200 */
[----:B------:R-:W-:Y:S02]  /*ece0*/  IMNMX R20, R20, R8, PT ;  /* 0x0000000814147217 */ /* 0x000fe40003800200 */
.L_x_2133:
[----:B------:R-:W-:Y:S01]  /*ecf0*/  ISETP.NE.AND P0, PT, R22, RZ, PT ;  /* 0x000000ff1600720c */ /* 0x000fe20003f05270 */
[----:B------:R-:W-:Y:S01]  /*ed00*/  LDSM.16.MT88.4 R88, [R188] ;  /* 0x00000000bc58783b */ /* 0x000fe20000004200 */
[----:B------:R-:W-:Y:S02]  /*ed10*/  FMNMX.FTZ R19, R17, R12, !PT ;  /* 0x0000000c11137209 */ /* 0x000fe40007810000 */
[----:B------:R-:W-:Y:S01]  /*ed20*/  ISETP.GT.AND P0, PT, R18, 0x8, !P0 ;  /* 0x000000081200780c */ /* 0x000fe20004704270 */
[----:B------:R-:W-:Y:S01]  /*ed30*/  LDSM.16.MT88.4 R96, [R191+0x3000] ;  /* 0x00300000bf60783b */ /* 0x000fe20000004200 */
[----:B------:R-:W-:-:S02]  /*ed40*/  FMNMX.FTZ R19, R13, R19, !PT ;  /* 0x000000130d137209 */ /* 0x000fc40007810000 */
[----:B------:R-:W-:Y:S01]  /*ed50*/  ISETP.LT.OR P0, PT, R20, 0x9, P0 ;  /* 0x000000091400780c */ /* 0x000fe20000701670 */
[----:B------:R-:W-:Y:S01]  /*ed60*/  LDSM.16.MT88.4 R108, [R191] ;  /* 0x00000000bf6c783b */ /* 0x000fe20000004200 */
[----:B------:R-:W-:Y:S02]  /*ed70*/  FMNMX.FTZ R19, R5, R19, !PT ;  /* 0x0000001305137209 */ /* 0x000fe40007810000 */
[----:B------:R-:W-:Y:S01]  /*ed80*/  FSEL R6, R6, -INF , !P0 ;  /* 0xff80000006067808 */ /* 0x000fe20004000000 */
[----:B------:R-:W-:Y:S01]  /*ed90*/  LDSM.16.MT88.4 R80, [R189] ;  /* 0x00000000bd50783b */ /* 0x000fe20000004200 */
[----:B------:R-:W-:Y:S02]  /*eda0*/  ISETP.NE.AND P0, PT, R39, RZ, PT ;  /* 0x000000ff2700720c */ /* 0x000fe40003f05270 */
[----:B------:R-:W-:Y:S01]  /*edb0*/  FMNMX.FTZ R19, R76, R19, !PT ;  /* 0x000000134c137209 */ /* 0x000fe20007810000 */
[----:B------:R-:W-:Y:S01]  /*edc0*/  LDSM.16.MT88.4 R104, [R190+0x3000] ;  /* 0x00300000be68783b */ /* 0x000fe20000004200 */
        /* <DEDUP_REMOVED lines=27> */
[----:B------:R-:W-:Y:S01]  /*ef80*/  FMNMX.FTZ R19, R164, R19, !PT ;  /* 0x00000013a4137209 */ /* 0x000fe20007810000 */
[----:B------:R-:W-:Y:S01]  /*ef90*/  LDSM.16.MT88.4 R36, [R190+0x3800] ;  /* 0x00380000be24783b */ /* 0x000fe20000004200 */
[----:B------:R-:W-:Y:S02]  /*efa0*/  ISETP.GT.AND P0, PT, R18, 0x19, !P0 ;  /* 0x000000191200780c */ /* 0x000fe40004704270 */
[----:B------:R-:W-:Y:S02]  /*efb0*/  FMNMX.FTZ R19, R156, R19, !PT ;  /* 0x000000139c137209 */ /* 0x000fe40007810000 */
[----:B------:R-:W-:-:S02]  /*efc0*/  ISETP.LT.OR P0, PT, R20, 0x1a, P0 ;  /* 0x0000001a1400780c */ /* 0x000fc40000701670 */
[----:B------:R-:W-:Y:S02]  /*efd0*/  FMNMX.FTZ R19, R158, R19, !PT ;  /* 0x000000139e137209 */ /* 0x000fe40007810000 */
[----:B------:R-:W-:Y:S02]  /*efe0*/  FSEL R8, R75, -INF , !P0 ;  /* 0xff8000004b087808 */ /* 0x000fe40004000000 */
[----:B------:R-:W-:Y:S01]  /*eff0*/  ISETP.NE.AND P0, PT, R35, RZ, PT ;  /* 0x000000ff2300720c */ /* 0x000fe20003f05270 */
[----:B------:R-:W-:Y:S01]  /*f000*/  LDSM.16.MT88.4 R72, [R190] ;  /* 0x00000000be48783b */ /* 0x000fe20000004200 */
        /* <DEDUP_REMOVED lines=35> */
[----:B------:R-:W-:Y:S01]  /*f240*/  ISETP.LT.OR P0, PT, R20, 0x3a, P0 ;  /* 0x0000003a1400780c */ /* 0x000fe20000701670 */
[----:B------:R-:W1:Y:S03]  /*f250*/  SHFL.BFLY PT, R0, R19, 0x2, 0x1f ;  /* 0x0c401f0013007f89 */ /* 0x000e6600000e0000 */
[----:B------:R-:W-:-:S02]  /*f260*/  FSEL R166, R59, -INF , !P0 ;  /* 0xff8000003ba67808 */ /* 0x000fc40004000000 */
[----:B------:R-:W-:Y:S01]  /*f270*/  ISETP.GT.AND P0, PT, R18, 0x40, !P5 ;  /* 0x000000401200780c */ /* 0x000fe20006f04270 */
[----:B------:R-:W-:Y:S01]  /*f280*/  LDSM.16.MT88.4 R56, [R189+0x3000] ;  /* 0x00300000bd38783b */ /* 0x000fe20000004200 */
        /* <DEDUP_REMOVED lines=10> */
[----:B------:R-:W-:Y:S03]  /*f330*/  LDSM.16.MT88.4 R24, [R190+0x800] ;  /* 0x00080000be18783b */ /* 0x000fe60000004200 */
[----:B------:R-:W-:-:S02]  /*f340*/  FSEL R154, R50, -INF , !P0 ;  /* 0xff800000329a7808 */ /* 0x000fc40004000000 */
[----:B------:R-:W-:-:S04]  /*f350*/  ISETP.GT.AND P0, PT, R18, 0x49, !P2 ;  /* 0x000000491200780c */ /* 0x000fc80005704270 */
[----:B------:R-:W-:-:S04]  /*f360*/  ISETP.LT.OR P0, PT, R20, 0x4a, P0 ;  /* 0x0000004a1400780c */ /* 0x000fc80000701670 */
[----:B------:R-:W-:Y:S02]  /*f370*/  FSEL R152, R51, -INF , !P0 ;  /* 0xff80000033987808 */ /* 0x000fe40004000000 */
[----:B------:R-:W-:Y:S02]  /*f380*/  ISETP.GT.AND P0, PT, R18, 0x1, !P6 ;  /* 0x000000011200780c */ /* 0x000fe40007704270 */
[----:B------:R-:W-:Y:S02]  /*f390*/  ISETP.NE.AND P6, PT, R40, RZ, PT ;  /* 0x000000ff2800720c */ /* 0x000fe40003fc5270 */
[----:B------:R-:W-:-:S04]  /*f3a0*/  ISETP.LT.OR P0, PT, R20, 0x2, P0 ;  /* 0x000000021400780c */ /* 0x000fc80000701670 */
[----:B------:R-:W-:Y:S02]  /*f3b0*/  FSEL R11, R11, -INF , !P0 ;  /* 0xff8000000b0b7808 */ /* 0x000fe40004000000 */
[C---:B------:R-:W-:Y:S02]  /*f3c0*/  ISETP.GT.AND P0, PT, R18.reuse, RZ, !P1 ;  /* 0x000000ff1200720c */ /* 0x040fe40004f04270 */
[----:B------:R-:W-:Y:S02]  /*f3d0*/  ISETP.GT.AND P1, PT, R18, 0x50, !P3 ;  /* 0x000000501200780c */ /* 0x000fe40005f24270 */
[C---:B------:R-:W-:Y:S02]  /*f3e0*/  ISETP.LT.OR P0, PT, R20.reuse, 0x1, P0 ;  /* 0x000000011400780c */ /* 0x040fe40000701670 */
[----:B------:R-:W-:Y:S02]  /*f3f0*/  ISETP.LT.OR P2, PT, R20, 0x51, P1 ;  /* 0x000000511400780c */ /* 0x000fe40000f41670 */
[----:B------:R-:W-:-:S02]  /*f400*/  FSEL R10, R10, -INF , !P0 ;  /* 0xff8000000a0a7808 */ /* 0x000fc40004000000 */
[----:B------:R-:W-:Y:S02]  /*f410*/  ISETP.GT.AND P0, PT, R18, 0x51, !P4 ;  /* 0x000000511200780c */ /* 0x000fe40006704270 */
[----:B------:R-:W-:Y:S02]  /*f420*/  FMNMX.FTZ R21, R10, R11, !PT ;  /* 0x0000000b0a157209 */ /* 0x000fe40007810000 */
[----:B------:R-:W-:Y:S02]  /*f430*/  ISETP.LT.OR P1, PT, R20, 0x52, P0 ;  /* 0x000000521400780c */ /* 0x000fe40000721670 */
[----:B------:R-:W-:Y:S02]  /*f440*/  FMNMX.FTZ R21, R6, R21, !PT ;  /* 0x0000001506157209 */ /* 0x000fe40007810000 */
[----:B------:R-:W-:Y:S02]  /*f450*/  ISETP.GT.AND P3, PT, R18, 0x58, !P5 ;  /* 0x000000581200780c */ /* 0x000fe40006f64270 */
[----:B------:R-:W-:-:S02]  /*f460*/  FMNMX.FTZ R21, R7, R21, !PT ;  /* 0x0000001507157209 */ /* 0x000fc40007810000 */
[----:B------:R-:W-:Y:S02]  /*f470*/  FSEL R142, R46, -INF , !P2 ;  /* 0xff8000002e8e7808 */ /* 0x000fe40005000000 */
[----:B------:R-:W-:Y:S02]  /*f480*/  FMNMX.FTZ R21, R16, R21, !PT ;  /* 0x0000001510157209 */ /* 0x000fe40007810000 */
[----:B------:R-:W-:Y:S02]  /*f490*/  FSEL R137, R47, -INF , !P1 ;  /* 0xff8000002f897808 */ /* 0x000fe40004800000 */
[----:B------:R-:W-:Y:S02]  /*f4a0*/  FMNMX.FTZ R21, R15, R21, !PT ;  /* 0x000000150f157209 */ /* 0x000fe40007810000 */
[----:B------:R-:W-:Y:S02]  /*f4b0*/  ISETP.GT.AND P0, PT, R18, 0x59, !P6 ;  /* 0x000000591200780c */ /* 0x000fe40007704270 */
[----:B------:R-:W-:-:S02]  /*f4c0*/  FMNMX.FTZ R21, R9, R21, !PT ;  /* 0x0000001509157209 */ /* 0x000fc40007810000 */
[----:B------:R-:W-:Y:S02]  /*f4d0*/  ISETP.LT.OR P1, PT, R20, 0x59, P3 ;  /* 0x000000591400780c */ /* 0x000fe40001f21670 */
[----:B------:R-:W-:Y:S02]  /*f4e0*/  FMNMX.FTZ R21, R8, R21, !PT ;  /* 0x0000001508157209 */ /* 0x000fe40007810000 */
[----:B------:R-:W-:Y:S02]  /*f4f0*/  ISETP.LT.OR P0, PT, R20, 0x5a, P0 ;  /* 0x0000005a1400780c */ /* 0x000fe40000701670 */
[----:B------:R-:W-:Y:S02]  /*f500*/  FMNMX.FTZ R21, R130, R21, !PT ;  /* 0x0000001582157209 */ /* 0x000fe40007810000 */
[----:B------:R-:W-:Y:S02]  /*f510*/  FSEL R134, R42, -INF , !P1 ;  /* 0xff8000002a867808 */ /* 0x000fe40004800000 */
[----:B------:R-:W-:-:S02]  /*f520*/  FMNMX.FTZ R21, R131, R21, !PT ;  /* 0x0000001583157209 */ /* 0x000fc40007810000 */
[----:B------:R-:W-:Y:S02]  /*f530*/  FSEL R133, R43, -INF , !P0 ;  /* 0xff8000002b857808 */ /* 0x000fe40004000000 */
[----:B------:R-:W-:Y:S02]  /*f540*/  FMNMX.FTZ R21, R135, R21, !PT ;  /* 0x0000001587157209 */ /* 0x000fe40007810000 */
[----:B-1----:R-:W-:Y:S02]  /*f550*/  FMNMX.FTZ R20, R19, R0, !PT ;  /* 0x0000000013147209 */ /* 0x002fe40007810000 */
[----:B------:R-:W-:Y:S02]  /*f560*/  FMNMX.FTZ R21, R136, R21, !PT ;  /* 0x0000001588157209 */ /* 0x000fe40007810000 */
[----:B------:R-:W-:Y:S01]  /*f570*/  ISETP.NE.AND P6, PT, R228, 0x1, PT ;  /* 0x00000001e400780c */ /* 0x000fe20003fc5270 */
[----:B------:R-:W1:Y:S01]  /*f580*/  SHFL.BFLY PT, R0, R20, 0x1, 0x1f ;  /* 0x0c201f0014007f89 */ /* 0x000e6200000e0000 */
[----:B------:R-:W-:-:S04]  /*f590*/  FMNMX.FTZ R21, R155, R21, !PT ;  /* 0x000000159b157209 */ /* 0x000fc80007810000 */
[----:B------:R-:W-:-:S04]  /*f5a0*/  FMNMX.FTZ R21, R157, R21, !PT ;  /* 0x000000159d157209 */ /* 0x000fc80007810000 */
[----:B------:R-:W-:-:S04]  /*f5b0*/  FMNMX.FTZ R21, R159, R21, !PT ;  /* 0x000000159f157209 */ /* 0x000fc80007810000 */
[----:B------:R-:W-:-:S04]  /*f5c0*/  FMNMX.FTZ R21, R166, R21, !PT ;  /* 0x00000015a6157209 */ /* 0x000fc80007810000 */
[----:B------:R-:W-:-:S04]  /*f5d0*/  FMNMX.FTZ R21, R165, R21, !PT ;  /* 0x00000015a5157209 */ /* 0x000fc80007810000 */
[----:B------:R-:W-:Y:S02]  /*f5e0*/  FMNMX.FTZ R21, R167, R21, !PT ;  /* 0x00000015a7157209 */ /* 0x000fe40007810000 */
[----:B-1----:R-:W-:Y:S02]  /*f5f0*/  FMNMX.FTZ R0, R20, R0, !PT ;  /* 0x0000000014007209 */ /* 0x002fe40007810000 */
[----:B------:R-:W-:Y:S02]  /*f600*/  FMNMX.FTZ R21, R154, R21, !PT ;  /* 0x000000159a157209 */ /* 0x000fe40007810000 */
[C---:B------:R-:W-:Y:S01]  /*f610*/  FSETP.NEU.FTZ.AND P0, PT, R0.reuse, -INF , PT ;  /* 0xff8000000000780b */ /* 0x040fe20003f1d000 */
[----:B------:R-:W-:Y:S01]  /*f620*/  FMUL.FTZ R143, R0, c[0x0][0x2d0] ;  /* 0x0000b400008f7a20 */ /* 0x000fe20000410000 */
[----:B------:R-:W-:-:S04]  /*f630*/  FMNMX.FTZ R21, R152, R21, !PT ;  /* 0x0000001598157209 */ /* 0x000fc80007810000 */
[----:B------:R-:W-:Y:S02]  /*f640*/  FMNMX.FTZ R21, R142, R21, !PT ;  /* 0x000000158e157209 */ /* 0x000fe40007810000 */
[----:B------:R-:W-:Y:S02]  /*f650*/  FSEL R143, R143, RZ, P0 ;  /* 0x000000ff8f8f7208 */ /* 0x000fe40000000000 */
[----:B------:R-:W-:-:S03]  /*f660*/  FMNMX.FTZ R21, R137, R21, !PT ;  /* 0x0000001589157209 */ /* 0x000fc60007810000 */
[--C-:B------:R-:W-:Y:S01]  /*f670*/  FFMA.FTZ R50, R12, c[0x0][0x2d0], -R143.reuse ;  /* 0x0000b4000c327a23 */ /* 0x100fe2000001088f */
[----:B------:R-:W-:Y:S01]  /*f680*/  FMNMX.FTZ R18, R134, R21, !PT ;  /* 0x0000001586127209 */ /* 0x000fe20007810000 */
[--C-:B------:R-:W-:Y:S01]  /*f690*/  FFMA.FTZ R51, R17, c[0x0][0x2d0], -R143.reuse ;  /* 0x0000b40011337a23 */ /* 0x100fe2000001088f */
[----:B------:R-:W-:Y:S01]  /*f6a0*/  LDSM.16.MT88.4 R20, [R189+0x800] ;  /* 0x00080000bd14783b */ /* 0x000fe20000004200 */
[--C-:B------:R-:W-:Y:S01]  /*f6b0*/  FFMA.FTZ R47, R13, c[0x0][0x2d0], -R143.reuse ;  /* 0x0000b4000d2f7a23 */ /* 0x100fe2000001088f */
[----:B------:R-:W-:Y:S01]  /*f6c0*/  FMNMX.FTZ R18, R133, R18, !PT ;  /* 0x0000001285127209 */ /* 0x000fe20007810000 */
[--C-:B------:R-:W-:Y:S01]  /*f6d0*/  FFMA.FTZ R46, R5, c[0x0][0x2d0], -R143.reuse ;  /* 0x0000b400052e7a23 */ /* 0x100fe2000001088f */
[----:B------:R-:W-:Y:S01]  /*f6e0*/  MUFU.EX2 R50, R50 ;  /* 0x0000003200327308 */ /* 0x000fe20000000800 */
[--C-:B------:R-:W-:Y:S02]  /*f6f0*/  FFMA.FTZ R42, R4, c[0x0][0x2d0], -R143.reuse ;  /* 0x0000b400042a7a23 */ /* 0x100fe4000001088f */
[----:B------:R-:W1:Y:S01]  /*f700*/  SHFL.BFLY PT, R19, R18, 0x2, 0x1f ;  /* 0x0c401f0012137f89 */ /* 0x000e6200000e0000 */
[----:B------:R-:W-:-:S02]  /*f710*/  FFMA.FTZ R13, R3, c[0x0][0x2d0], -R143 ;  /* 0x0000b400030d7a23 */ /* 0x000fc4000001088f */
[--C-:B------:R-:W-:Y:S02]  /*f720*/  FFMA.FTZ R3, R2, c[0x0][0x2d0], -R143.reuse ;  /* 0x0000b40002037a23 */ /* 0x100fe4000001088f */
[----:B------:R-:W2:Y:S01]  /*f730*/  MUFU.EX2 R51, R51 ;  /* 0x0000003300337308 */ /* 0x000ea20000000800 */
[--C-:B------:R-:W-:Y:S02]  /*f740*/  FFMA.FTZ R43, R76, c[0x0][0x2d0], -R143.reuse ;  /* 0x0000b4004c2b7a23 */ /* 0x100fe4000001088f */
[--C-:B------:R-:W-:Y:S02]  /*f750*/  FFMA.FTZ R118, R34, c[0x0][0x2d0], -R143.reuse ;  /* 0x0000b40022767a23 */ /* 0x100fe4000001088f */
[--C-:B------:R-:W-:Y:S02]  /*f760*/  FFMA.FTZ R119, R33, c[0x0][0x2d0], -R143.reuse ;  /* 0x0000b40021777a23 */ /* 0x100fe4000001088f */
[--C-:B------:R-:W-:Y:S01]  /*f770*/  FFMA.FTZ R129, R32, c[0x0][0x2d0], -R143.reuse ;  /* 0x0000b40020817a23 */ /* 0x100fe2000001088f */
[----:B------:R-:W-:Y:S01]  /*f780*/  MUFU.EX2 R47, R47 ;  /* 0x0000002f002f7308 */ /* 0x000fe20000000800 */
[----:B------:R-:W-:Y:S01]  /*f790*/  LDSM.16.MT88.4 R32, [R189+0x3800] ;  /* 0x00380000bd20783b */ /* 0x000fe20000004200 */
[----:B------:R-:W-:-:S02]  /*f7a0*/  FFMA.FTZ R128, R128, c[0x0][0x2d0], -R143 ;  /* 0x0000b40080807a23 */ /* 0x000fc4000001088f */
[--C-:B------:R-:W-:Y:S02]  /*f7b0*/  FFMA.FTZ R148, R148, c[0x0][0x2d0], -R143.reuse ;  /* 0x0000b40094947a23 */ /* 0x100fe4000001088f */
[--C-:B------:R-:W-:Y:S02]  /*f7c0*/  FFMA.FTZ R149, R149, c[0x0][0x2d0], -R143.reuse ;  /* 0x0000b40095957a23 */ /* 0x100fe4000001088f */
[----:B------:R-:W3:Y:S01]  /*f7d0*/  MUFU.EX2 R46, R46 ;  /* 0x0000002e002e7308 */ /* 0x000ee20000000800 */
[----:B--2---:R-:W-:Y:S01]  /*f7e0*/  F2FP.PACK_AB R64, R50, R51 ;  /* 0x000000333240723e */ /* 0x004fe200000000ff */
[--C-:B------:R-:W-:Y:S01]  /*f7f0*/  FFMA.FTZ R151, R151, c[0x0][0x2d0], -R143.reuse ;  /* 0x0000b40097977a23 */ /* 0x100fe2000001088f */
[----:B-1----:R-:W-:Y:S01]  /*f800*/  FMNMX.FTZ R19, R18, R19, !PT ;  /* 0x0000001312137209 */ /* 0x002fe20007810000 */
[--C-:B------:R-:W-:Y:S02]  /*f810*/  FFMA.FTZ R150, R150, c[0x0][0x2d0], -R143.reuse ;  /* 0x0000b40096967a23 */ /* 0x100fe4000001088f */
[----:B------:R-:W-:-:S02]  /*f820*/  FFMA.FTZ R164, R164, c[0x0][0x2d0], -R143 ;  /* 0x0000b400a4a47a23 */ /* 0x000fc4000001088f */
[----:B------:R-:W1:Y:S01]  /*f830*/  SHFL.BFLY PT, R18, R19, 0x1, 0x1f ;  /* 0x0c201f0013127f89 */ /* 0x000e6200000e0000 */
[----:B------:R-:W2:Y:S01]  /*f840*/  MUFU.EX2 R43, R43 ;  /* 0x0000002b002b7308 */ /* 0x000ea20000000800 */
[--C-:B------:R-:W-:Y:S02]  /*f850*/  FFMA.FTZ R156, R156, c[0x0][0x2d0], -R143.reuse ;  /* 0x0000b4009c9c7a23 */ /* 0x100fe4000001088f */
[--C-:B------:R-:W-:Y:S02]  /*f860*/  FFMA.FTZ R158, R158, c[0x0][0x2d0], -R143.reuse ;  /* 0x0000b4009e9e7a23 */ /* 0x100fe4000001088f */
[----:B------:R-:W-:Y:S01]  /*f870*/  FFMA.FTZ R153, R153, c[0x0][0x2d0], -R143 ;  /* 0x0000b40099997a23 */ /* 0x000fe2000001088f */
[----:B---3--:R-:W-:Y:S02]  /*f880*/  F2FP.PACK_AB R66, R46, R47 ;  /* 0x0000002f2e42723e */ /* 0x008fe400000000ff */
[----:B------:R-:W-:Y:S01]  /*f890*/  MUFU.EX2 R42, R42 ;  /* 0x0000002a002a7308 */ /* 0x000fe20000000800 */
[----:B------:R-:W-:-:S02]  /*f8a0*/  FADD.FTZ R50, R51, R50 ;  /* 0x0000003233327221 */ /* 0x000fc40000010000 */
[--C-:B------:R-:W-:Y:S02]  /*f8b0*/  FFMA.FTZ R243, R138, c[0x0][0x2d0], -R143.reuse ;  /* 0x0000b4008af37a23 */ /* 0x100fe4000001088f */
[----:B------:R-:W-:Y:S02]  /*f8c0*/  FADD.FTZ R50, R47, R50 ;  /* 0x000000322f327221 */ /* 0x000fe40000010000 */
[--C-:B------:R-:W-:Y:S01]  /*f8d0*/  FFMA.FTZ R141, R141, c[0x0][0x2d0], -R143.reuse ;  /* 0x0000b4008d8d7a23 */ /* 0x100fe2000001088f */
[----:B------:R-:W-:Y:S01]  /*f8e0*/  MUFU.EX2 R13, R13 ;  /* 0x0000000d000d7308 */ /* 0x000fe20000000800 */
[----:B------:R-:W-:Y:S02]  /*f8f0*/  FADD.FTZ R46, R46, R50 ;  /* 0x000000322e2e7221 */ /* 0x000fe40000010000 */
[----:B------:R-:W-:Y:S02]  /*f900*/  FFMA.FTZ R140, R140, c[0x0][0x2d0], -R143 ;  /* 0x0000b4008c8c7a23 */ /* 0x000fe4000001088f */
[----:B--2---:R-:W-:Y:S01]  /*f910*/  FADD.FTZ R46, R43, R46 ;  /* 0x0000002e2b2e7221 */ /* 0x004fe20000010000 */
[----:B-1----:R-:W-:-:S02]  /*f920*/  FMNMX.FTZ R12, R19, R18, !PT ;  /* 0x00000012130c7209 */ /* 0x002fc40007810000 */
[----:B------:R-:W-:Y:S01]  /*f930*/  MUFU.EX2 R3, R3 ;  /* 0x0000000300037308 */ /* 0x000fe20000000800 */
[----:B------:R-:W-:Y:S01]  /*f940*/  FFMA.FTZ R139, R139, c[0x0][0x2d0], -R143 ;  /* 0x0000b4008b8b7a23 */ /* 0x000fe2000001088f */
[C---:B------:R-:W-:Y:S01]  /*f950*/  FSETP.NEU.FTZ.AND P0, PT, R12.reuse, -INF , PT ;  /* 0xff8000000c00780b */ /* 0x040fe20003f1d000 */
[----:B------:R-:W-:-:S05]  /*f960*/  FMUL.FTZ R132, R12, c[0x0][0x2d0] ;  /* 0x0000b4000c847a20 */ /* 0x000fca0000410000 */
[----:B------:R-:W-:Y:S01]  /*f970*/  MUFU.EX2 R118, R118 ;  /* 0x0000007600767308 */ /* 0x000fe20000000800 */
[----:B------:R-:W-:-:S05]  /*f980*/  FSEL R132, R132, RZ, P0 ;  /* 0x000000ff84847208 */ /* 0x000fca0000000000 */
[--C-:B------:R-:W-:Y:S02]  /*f990*/  FFMA.FTZ R49, R10, c[0x0][0x2d0], -R132.reuse ;  /* 0x0000b4000a317a23 */ /* 0x100fe40000010884 */
[--C-:B------:R-:W-:Y:S01]  /*f9a0*/  FFMA.FTZ R48, R11, c[0x0][0x2d0], -R132.reuse ;  /* 0x0000b4000b307a23 */ /* 0x100fe20000010884 */
[----:B------:R-:W-:Y:S01]  /*f9b0*/  MUFU.EX2 R119, R119 ;  /* 0x0000007700777308 */ /* 0x000fe20000000800 */
[--C-:B------:R-:W-:Y:S02]  /*f9c0*/  FFMA.FTZ R45, R6, c[0x0][0x2d0], -R132.reuse ;  /* 0x0000b400062d7a23 */ /* 0x100fe40000010884 */
[--C-:B------:R-:W-:Y:S02]  /*f9d0*/  FFMA.FTZ R44, R7, c[0x0][0x2d0], -R132.reuse ;  /* 0x0000b400072c7a23 */ /* 0x100fe40000010884 */
[----:B------:R-:W1:Y:S01]  /*f9e0*/  LDSM.16.MT88.4 R4, [R188+0x3000] ;  /* 0x00300000bc04783b */ /* 0x000e620000004200 */
[--C-:B------:R-:W-:Y:S02]  /*f9f0*/  FFMA.FTZ R41, R16, c[0x0][0x2d0], -R132.reuse ;  /* 0x0000b40010297a23 */ /* 0x100fe40000010884 */
[----:B------:R-:W-:Y:S01]  /*fa00*/  MUFU.EX2 R49, R49 ;  /* 0x0000003100317308 */ /* 0x000fe20000000800 */
[----:B------:R-:W2:Y:S01]  /*fa10*/  LDSM.16.MT88.4 R16, [R188+0x800] ;  /* 0x00080000bc10783b */ /* 0x000ea20000004200 */
[----:B------:R-:W-:-:S02]  /*fa20*/  FFMA.FTZ R40, R15, c[0x0][0x2d0], -R132 ;  /* 0x0000b4000f287a23 */ /* 0x000fc40000010884 */
[--C-:B------:R-:W-:Y:S02]  /*fa30*/  FFMA.FTZ R2, R9, c[0x0][0x2d0], -R132.reuse ;  /* 0x0000b40009027a23 */ /* 0x100fe40000010884 */
[--C-:B------:R-:W-:Y:S02]  /*fa40*/  FFMA.FTZ R15, R8, c[0x0][0x2d0], -R132.reuse ;  /* 0x0000b400080f7a23 */ /* 0x100fe40000010884 */
[----:B------:R-:W3:Y:S01]  /*fa50*/  MUFU.EX2 R48, R48 ;  /* 0x0000003000307308 */ /* 0x000ee20000000800 */
[----:B------:R-:W4:Y:S01]  /*fa60*/  LDSM.16.MT88.4 R8, [R191+0x3800] ;  /* 0x00380000bf08783b */ /* 0x000f220000004200 */
[--C-:B------:R-:W-:Y:S02]  /*fa70*/  FFMA.FTZ R130, R130, c[0x0][0x2d0], -R132.reuse ;  /* 0x0000b40082827a23 */ /* 0x100fe40000010884 */
[--C-:B------:R-:W-:Y:S02]  /*fa80*/  FFMA.FTZ R131, R131, c[0x0][0x2d0], -R132.reuse ;  /* 0x0000b40083837a23 */ /* 0x100fe40000010884 */
[----:B------:R-:W-:-:S02]  /*fa90*/  FFMA.FTZ R135, R135, c[0x0][0x2d0], -R132 ;  /* 0x0000b40087877a23 */ /* 0x000fc40000010884 */
[----:B------:R-:W-:Y:S01]  /*faa0*/  MUFU.EX2 R45, R45 ;  /* 0x0000002d002d7308 */ /* 0x000fe20000000800 */
[--C-:B------:R-:W-:Y:S02]  /*fab0*/  FFMA.FTZ R136, R136, c[0x0][0x2d0], -R132.reuse ;  /* 0x0000b40088887a23 */ /* 0x100fe40000010884 */
[--C-:B------:R-:W-:Y:S02]  /*fac0*/  FFMA.FTZ R155, R155, c[0x0][0x2d0], -R132.reuse ;  /* 0x0000b4009b9b7a23 */ /* 0x100fe40000010884 */
[--C-:B------:R-:W-:Y:S02]  /*fad0*/  FFMA.FTZ R157, R157, c[0x0][0x2d0], -R132.reuse ;  /* 0x0000b4009d9d7a23 */ /* 0x100fe40000010884 */
[--C-:B------:R-:W-:Y:S01]  /*fae0*/  FFMA.FTZ R159, R159, c[0x0][0x2d0], -R132.reuse ;  /* 0x0000b4009f9f7a23 */ /* 0x100fe20000010884 */
[----:B------:R-:W5:Y:S01]  /*faf0*/  MUFU.EX2 R44, R44 ;  /* 0x0000002c002c7308 */ /* 0x000f620000000800 */
[----:B---3--:R-:W-:Y:S01]  /*fb00*/  F2FP.PACK_AB R65, R48, R49 ;  /* 0x000000313041723e */ /* 0x008fe200000000ff */
[----:B------:R-:W-:-:S02]  /*fb10*/  FFMA.FTZ R166, R166, c[0x0][0x2d0], -R132 ;  /* 0x0000b400a6a67a23 */ /* 0x000fc40000010884 */
[--C-:B------:R-:W-:Y:S02]  /*fb20*/  FFMA.FTZ R165, R165, c[0x0][0x2d0], -R132.reuse ;  /* 0x0000b400a5a57a23 */ /* 0x100fe40000010884 */
[--C-:B------:R-:W-:Y:S02]  /*fb30*/  FFMA.FTZ R167, R167, c[0x0][0x2d0], -R132.reuse ;  /* 0x0000b400a7a77a23 */ /* 0x100fe40000010884 */
[----:B------:R-:W3:Y:S01]  /*fb40*/  MUFU.EX2 R41, R41 ;  /* 0x0000002900297308 */ /* 0x000ee20000000800 */
[--C-:B------:R-:W-:Y:S02]  /*fb50*/  FFMA.FTZ R154, R154, c[0x0][0x2d0], -R132.reuse ;  /* 0x0000b4009a9a7a23 */ /* 0x100fe40000010884 */
[----:B------:R-:W-:Y:S02]  /*fb60*/  FFMA.FTZ R152, R152, c[0x0][0x2d0], -R132 ;  /* 0x0000b40098987a23 */ /* 0x000fe40000010884 */
[----:B------:R-:W-:Y:S02]  /*fb70*/  FADD.FTZ R48, R49, R48 ;  /* 0x0000003031307221 */ /* 0x000fe40000010000 */
[----:B------:R-:W-:Y:S01]  /*fb80*/  FFMA.FTZ R138, R142, c[0x0][0x2d0], -R132 ;  /* 0x0000b4008e8a7a23 */ /* 0x000fe20000010884 */
[----:B-----5:R-:W-:Y:S01]  /*fb90*/  F2FP.PACK_AB R67, R44, R45 ;  /* 0x0000002d2c43723e */ /* 0x020fe200000000ff */
[----:B------:R-:W5:Y:S01]  /*fba0*/  MUFU.EX2 R40, R40 ;  /* 0x0000002800287308 */ /* 0x000f620000000800 */
[----:B------:R-:W-:-:S02]  /*fbb0*/  FADD.FTZ R48, R45, R48 ;  /* 0x000000302d307221 */ /* 0x000fc40000010000 */
[----:B------:R-:W-:Y:S02]  /*fbc0*/  FFMA.FTZ R137, R137, c[0x0][0x2d0], -R132 ;  /* 0x0000b40089897a23 */ /* 0x000fe40000010884 */
[----:B------:R-:W-:Y:S01]  /*fbd0*/  FADD.FTZ R44, R44, R48 ;  /* 0x000000302c2c7221 */ /* 0x000fe20000010000 */
[----:B------:R-:W-:Y:S01]  /*fbe0*/  HMMA.16816.F32 R84, R64, R88, RZ ;  /* 0x000000584054723c */ /* 0x000fe200000018ff */
[----:B------:R-:W-:Y:S01]  /*fbf0*/  FFMA.FTZ R242, R133, c[0x0][0x2d0], -R132 ;  /* 0x0000b40085f27a23 */ /* 0x000fe20000010884 */
[----:B------:R-:W-:Y:S01]  /*fc00*/  MUFU.EX2 R2, R2 ;  /* 0x0000000200027308 */ /* 0x000fe20000000800 */
[----:B---3--:R-:W-:-:S05]  /*fc10*/  FADD.FTZ R44, R41, R44 ;  /* 0x0000002c292c7221 */ /* 0x008fca0000010000 */
[C---:B------:R-:W-:Y:S02]  /*fc20*/  HMMA.16816.F32 R88, R64.reuse, R90, RZ ;  /* 0x0000005a4058723c */ /* 0x040fe400000018ff */
[----:B------:R-:W3:Y:S06]  /*fc30*/  MUFU.EX2 R15, R15 ;  /* 0x0000000f000f7308 */ /* 0x000eec0000000800 */
[C---:B------:R-:W-:Y:S02]  /*fc40*/  HMMA.16816.F32 R92, R64.reuse, R96, RZ ;  /* 0x00000060405c723c */ /* 0x040fe400000018ff */
[----:B------:R-:W-:Y:S06]  /*fc50*/  MUFU.EX2 R129, R129 ;  /* 0x0000008100817308 */ /* 0x000fec0000000800 */
[C---:B------:R-:W-:Y:S02]  /*fc60*/  HMMA.16816.F32 R96, R64.reuse, R98, RZ ;  /* 0x000000624060723c */ /* 0x040fe400000018ff */
[----:B------:R-:W-:Y:S06]  /*fc70*/  MUFU.EX2 R128, R128 ;  /* 0x0000008000807308 */ /* 0x000fec0000000800 */
[C---:B------:R-:W-:Y:S02]  /*fc80*/  HMMA.16816.F32 R112, R64.reuse, R108, RZ ;  /* 0x0000006c4070723c */ /* 0x040fe400000018ff */
[----:B------:R-:W1:Y:S06]  /*fc90*/  MUFU.EX2 R130, R130 ;  /* 0x0000008200827308 */ /* 0x000e6c0000000800 */
[C---:B------:R-:W-:Y:S02]  /*fca0*/  HMMA.16816.F32 R68, R64.reuse, R72, RZ ;  /* 0x000000484044723c */ /* 0x040fe400000018ff */
[----:B------:R-:W1:Y:S06]  /*fcb0*/  MUFU.EX2 R131, R131 ;  /* 0x0000008300837308 */ /* 0x000e6c0000000800 */
        /* <DEDUP_REMOVED lines=9> */
[----:B------:R-:W-:Y:S06]  /*fd50*/  MUFU.EX2 R151, R151 ;  /* 0x0000009700977308 */ /* 0x000fec0000000800 */
[C---:B------:R-:W-:Y:S02]  /*fd60*/  HMMA.16816.F32 R80, R64.reuse, R82, RZ ;  /* 0x000000524050723c */ /* 0x040fe400000018ff */
[----:B------:R-:W-:Y:S06]  /*fd70*/  MUFU.EX2 R150, R150 ;  /* 0x0000009600967308 */ /* 0x000fec0000000800 */
[C---:B------:R-:W-:Y:S02]  /*fd80*/  HMMA.16816.F32 R104, R64.reuse, R106, RZ ;  /* 0x0000006a4068723c */ /* 0x040fe400000018ff */
[----:B------:R-:W2:Y:S06]  /*fd90*/  MUFU.EX2 R155, R155 ;  /* 0x0000009b009b7308 */ /* 0x000eac0000000800 */
[C---:B------:R-:W-:Y:S02]  /*fda0*/  HMMA.16816.F32 R56, R64.reuse, R58, RZ ;  /* 0x0000003a4038723c */ /* 0x040fe400000018ff */
[----:B------:R-:W2:Y:S06]  /*fdb0*/  MUFU.EX2 R157, R157 ;  /* 0x0000009d009d7308 */ /* 0x000eac0000000800 */
[C---:B-1----:R-:W-:Y:S02]  /*fdc0*/  HMMA.16816.F32 R60, R64.reuse, R4, RZ ;  /* 0x00000004403c723c */ /* 0x042fe400000018ff */
[----:B------:R-:W-:Y:S05]  /*fdd0*/  MUFU.EX2 R159, R159 ;  /* 0x0000009f009f7308 */ /* 0x000fea0000000800 */
[----:B------:R-:W-:Y:S01]  /*fde0*/  F2FP.PACK_AB R4, R42, R43 ;  /* 0x0000002b2a04723e */ /* 0x000fe200000000ff */
[----:B------:R-:W-:Y:S01]  /*fdf0*/  HMMA.16816.F32 R64, R64, R6, RZ ;  /* 0x000000064040723c */ /* 0x000fe200000018ff */
[----:B-----5:R-:W-:Y:S01]  /*fe00*/  F2FP.PACK_AB R5, R40, R41 ;  /* 0x000000292805723e */ /* 0x020fe200000000ff */
[----:B------:R-:W1:Y:S01]  /*fe10*/  MUFU.EX2 R166, R166 ;  /* 0x000000a600a67308 */ /* 0x000e620000000800 */
[----:B------:R-:W-:-:S02]  /*fe20*/  FADD.FTZ R42, R42, R46 ;  /* 0x0000002e2a2a7221 */ /* 0x000fc40000010000 */
[----:B------:R-:W-:Y:S02]  /*fe30*/  FADD.FTZ R40, R40, R44 ;  /* 0x0000002c28287221 */ /* 0x000fe40000010000 */
[----:B------:R-:W-:Y:S01]  /*fe40*/  F2FP.PACK_AB R6, R3, R13 ;  /* 0x0000000d0306723e */ /* 0x000fe200000000ff */
[----:B------:R-:W-:Y:S01]  /*fe50*/  FADD.FTZ R42, R13, R42 ;  /* 0x0000002a0d2a7221 */ /* 0x000fe20000010000 */
[----:B---3--:R-:W-:Y:S01]  /*fe60*/  F2FP.PACK_AB R7, R15, R2 ;  /* 0x000000020f07723e */ /* 0x008fe200000000ff */
[----:B------:R-:W3:Y:S01]  /*fe70*/  MUFU.EX2 R164, R164 ;  /* 0x000000a400a47308 */ /* 0x000ee20000000800 */
[----:B------:R-:W-:Y:S02]  /*fe80*/  FADD.FTZ R40, R2, R40 ;  /* 0x0000002802287221 */ /* 0x000fe40000010000 */
[----:B------:R-:W-:Y:S02]  /*fe90*/  FADD.FTZ R3, R3, R42 ;  /* 0x0000002a03037221 */ /* 0x000fe40000010000 */
[----:B------:R-:W-:Y:S01]  /*fea0*/  FADD.FTZ R15, R15, R40 ;  /* 0x000000280f0f7221 */ /* 0x000fe20000010000 */
[----:B--2---:R-:W-:Y:S01]  /*feb0*/  HMMA.16816.F32 R84, R4, R16, R84 ;  /* 0x000000100454723c */ /* 0x004fe20000001854 */
[----:B------:R-:W-:Y:S01]  /*fec0*/  FADD.FTZ R3, R118, R3 ;  /* 0x0000000376037221 */ /* 0x000fe20000010000 */
[----:B------:R-:W-:Y:S01]  /*fed0*/  MUFU.EX2 R156, R156 ;  /* 0x0000009c009c7308 */ /* 0x000fe20000000800 */
[----:B------:R-:W-:-:S02]  /*fee0*/  FADD.FTZ R15, R130, R15 ;  /* 0x0000000f820f7221 */ /* 0x000fc40000010000 */
[----:B------:R-:W-:-:S03]  /*fef0*/  @P6 IMAD.HI.U32 R2, R209, c[0x0][0x2c8], RZ ;  /* 0x0000b200d1026a27 */ /* 0x000fc600078e00ff */
[C---:B------:R-:W-:Y:S01]  /*ff00*/  HMMA.16816.F32 R88, R4.reuse, R18, R88 ;  /* 0x000000120458723c */ /* 0x040fe20000001858 */
[----:B------:R-:W2:Y:S01]  /*ff10*/  LDSM.16.MT88.4 R16, [R188+0x3800] ;  /* 0x00380000bc10783b */ /* 0x000ea20000004200 */
[----:B------:R-:W-:Y:S06]  /*ff20*/  MUFU.EX2 R158, R158 ;  /* 0x0000009e009e7308 */ /* 0x000fec0000000800 */
[C---:B----4-:R-:W-:Y:S02]  /*ff30*/  HMMA.16816.F32 R92, R4.reuse, R8, R92 ;  /* 0x00000008045c723c */ /* 0x050fe4000000185c */
[----:B------:R-:W-:Y:S06]  /*ff40*/  MUFU.EX2 R153, R153 ;  /* 0x0000009900997308 */ /* 0x000fec0000000800 */
[C---:B------:R-:W-:Y:S01]  /*ff50*/  HMMA.16816.F32 R96, R4.reuse, R10, R96 ;  /* 0x0000000a0460723c */ /* 0x040fe20000001860 */
[----:B------:R-:W4:Y:S01]  /*ff60*/  LDSM.16.MT88.4 R8, [R188+0x1000] ;  /* 0x00100000bc08783b */ /* 0x000f220000004200 */
[----:B------:R-:W5:Y:S06]  /*ff70*/  MUFU.EX2 R165, R165 ;  /* 0x000000a500a57308 */ /* 0x000f6c0000000800 */
        /* <DEDUP_REMOVED lines=9> */
[----:B------:R-:W1:Y:S06]  /*10010*/  MUFU.EX2 R141, R141 ;  /* 0x0000008d008d7308 */ /* 0x000e6c0000000800 */
[C---:B------:R-:W-:Y:S02]  /*10020*/  HMMA.16816.F32 R76, R4.reuse, R20, R76 ;  /* 0x00000014044c723c */ /* 0x040fe4000000184c */
[----:B------:R-:W-:Y:S06]  /*10030*/  MUFU.EX2 R140, R140 ;  /* 0x0000008c008c7308 */ /* 0x000fec0000000800 */
[C---:B------:R-:W-:Y:S01]  /*10040*/  HMMA.16816.F32 R80, R4.reuse, R22, R80 ;  /* 0x000000160450723c */ /* 0x040fe20000001850 */
[----:B------:R-:W-:Y:S01]  /*10050*/  LDSM.16.MT88.4 R20, [R189+0x1000] ;  /* 0x00100000bd14783b */ /* 0x000fe20000004200 */
[----:B------:R-:W-:Y:S06]  /*10060*/  MUFU.EX2 R139, R139 ;  /* 0x0000008b008b7308 */ /* 0x000fec0000000800 */
[C---:B------:R-:W-:Y:S02]  /*10070*/  HMMA.16816.F32 R100, R4.reuse, R36, R100 ;  /* 0x000000240464723c */ /* 0x040fe40000001864 */
[----:B------:R-:W-:Y:S06]  /*10080*/  MUFU.EX2 R243, R243 ;  /* 0x000000f300f37308 */ /* 0x000fec0000000800 */
[C---:B------:R-:W-:Y:S01]  /*10090*/  HMMA.16816.F32 R104, R4.reuse, R38, R104 ;  /* 0x000000260468723c */ /* 0x040fe20000001868 */
[----:B------:R-:W-:Y:S01]  /*100a0*/  LDSM.16.MT88.4 R36, [R190+0x4000] ;  /* 0x00400000be24783b */ /* 0x000fe20000004200 */
[----:B------:R-:W1:Y:S06]  /*100b0*/  MUFU.EX2 R138, R138 ;  /* 0x0000008a008a7308 */ /* 0x000e6c0000000800 */
[C---:B------:R-:W-:Y:S02]  /*100c0*/  HMMA.16816.F32 R52, R4.reuse, R32, R52 ;  /* 0x000000200434723c */ /* 0x040fe40000001834 */
[----:B------:R-:W1:Y:S06]  /*100d0*/  MUFU.EX2 R137, R137 ;  /* 0x0000008900897308 */ /* 0x000e6c0000000800 */
[C---:B------:R-:W-:Y:S01]  /*100e0*/  HMMA.16816.F32 R56, R4.reuse, R34, R56 ;  /* 0x000000220438723c */ /* 0x040fe20000001838 */
[----:B------:R-:W-:Y:S01]  /*100f0*/  LDSM.16.MT88.4 R32, [R189+0x4000] ;  /* 0x00400000bd20783b */ /* 0x000fe20000004200 */
[----:B------:R-:W-:Y:S06]  /*10100*/  MUFU.EX2 R242, R242 ;  /* 0x000000f200f27308 */ /* 0x000fec0000000800 */
[C---:B--2---:R-:W-:Y:S08]  /*10110*/  HMMA.16816.F32 R60, R4.reuse, R16, R60 ;  /* 0x00000010043c723c */ /* 0x044ff0000000183c */
[----:B------:R-:W-:Y:S01]  /*10120*/  HMMA.16816.F32 R64, R4, R18, R64 ;  /* 0x000000120440723c */ /* 0x000fe20000001840 */
[----:B------:R-:W2:Y:S06]  /*10130*/  LDSM.16.MT88.4 R16, [R191+0x4000] ;  /* 0x00400000bf10783b */ /* 0x000eac0000004200 */
[C---:B------:R-:W-:Y:S01]  /*10140*/  F2FP.PACK_AB R4, R119.reuse, R118 ;  /* 0x000000767704723e */ /* 0x040fe200000000ff */
[----:B------:R-:W-:Y:S01]  /*10150*/  FADD.FTZ R119, R119, R3 ;  /* 0x0000000377777221 */ /* 0x000fe20000010000 */
[----:B------:R-:W-:Y:S01]  /*10160*/  F2FP.PACK_AB R6, R128, R129 ;  /* 0x000000818006723e */ /* 0x000fe200000000ff */
[----:B------:R-:W-:Y:S01]  /*10170*/  IMAD.MOV.U32 R3, RZ, RZ, R209 ;  /* 0x000000ffff037224 */ /* 0x000fe200078e00d1 */
[C---:B------:R-:W-:Y:S01]  /*10180*/  F2FP.PACK_AB R5, R131.reuse, R130 ;  /* 0x000000828305723e */ /* 0x040fe200000000ff */
[----:B------:R-:W-:Y:S01]  /*10190*/  FADD.FTZ R131, R131, R15 ;  /* 0x0000000f83837221 */ /* 0x000fe20000010000 */
[----:B------:R-:W-:Y:S01]  /*101a0*/  F2FP.PACK_AB R7, R136, R135 ;  /* 0x000000878807723e */ /* 0x000fe200000000ff */
[----:B------:R-:W-:Y:S01]  /*101b0*/  FADD.FTZ R119, R129, R119 ;  /* 0x0000007781777221 */ /* 0x000fe20000010000 */
[----:B------:R-:W-:Y:S01]  /*101c0*/  @P6 SHF.R.U32.HI R3, RZ, c[0x0][0x2cc], R2 ;  /* 0x0000b300ff036a19 */ /* 0x000fe20000011602 */
[----:B------:R-:W-:Y:S01]  /*101d0*/  FADD.FTZ R131, R135, R131 ;  /* 0x0000008387837221 */ /* 0x000fe20000010000 */
[----:B------:R-:W-:Y:S01]  /*101e0*/  ISETP.GE.AND P6, PT, R232, 0x1, PT ;  /* 0x00000001e800780c */ /* 0x000fe20003fc6270 */
[----:B------:R-:W-:Y:S01]  /*101f0*/  FADD.FTZ R128, R128, R119 ;  /* 0x0000007780807221 */ /* 0x000fe20000010000 */
[----:B------:R-:W-:Y:S01]  /*10200*/  IADD3 R119, R14, -0x2, RZ ;  /* 0xfffffffe0e777810 */ /* 0x000fe20007ffe0ff */
[----:B----4-:R-:W-:Y:S01]  /*10210*/  HMMA.16816.F32 R84, R4, R8, R84 ;  /* 0x000000080454723c */ /* 0x010fe20000001854 */
[----:B------:R-:W-:-:S02]  /*10220*/  FADD.FTZ R136, R136, R131 ;  /* 0x0000008388887221 */ /* 0x000fc40000010000 */
[----:B------:R-:W-:Y:S02]  /*10230*/  FADD.FTZ R128, R148, R128 ;  /* 0x0000008094807221 */ /* 0x000fe40000010000 */
[----:B------:R-:W-:Y:S02]  /*10240*/  FADD.FTZ R136, R155, R136 ;  /* 0x000000889b887221 */ /* 0x000fe40000010000 */
[----:B------:R-:W-:Y:S01]  /*10250*/  IMAD.IADD R2, R231, 0x1, -R229 ;  /* 0x00000001e7027824 */ /* 0x000fe200078e0ae5 */
[----:B------:R-:W-:Y:S01]  /*10260*/  HMMA.16816.F32 R88, R4, R10, R88 ;  /* 0x0000000a0458723c */ /* 0x000fe20000001858 */
[----:B------:R-:W4:Y:S02]  /*10270*/  LDSM.16.MT88.4 R8, [R188+0x4000] ;  /* 0x00400000bc08783b */ /* 0x000f240000004200 */
[----:B------:R-:W-:-:S05]  /*10280*/  IMAD.IADD R2, R2, 0x1, R3 ;  /* 0x0000000102027824 */ /* 0x000fca00078e0203 */
[C---:B-1----:R-:W-:Y:S08]  /*10290*/  HMMA.16816.F32 R112, R4.reuse, R28, R112 ;  /* 0x0000001c0470723c */ /* 0x042ff00000001870 */
[C---:B--2---:R-:W-:Y:S08]  /*102a0*/  HMMA.16816.F32 R92, R4.reuse, R16, R92 ;  /* 0x00000010045c723c */ /* 0x044ff0000000185c */
[C---:B------:R-:W-:Y:S01]  /*102b0*/  HMMA.16816.F32 R96, R4.reuse, R18, R96 ;  /* 0x000000120460723c */ /* 0x040fe20000001860 */
[----:B------:R-:W1:Y:S07]  /*102c0*/  LDSM.16.MT88.4 R16, [R188+0x1800] ;  /* 0x00180000bc10783b */ /* 0x000e6e0000004200 */
[C---:B------:R-:W-:Y:S01]  /*102d0*/  HMMA.16816.F32 R108, R4.reuse, R30, R108 ;  /* 0x0000001e046c723c */ /* 0x040fe2000000186c */
[----:B------:R-:W-:Y:S07]  /*102e0*/  LDSM.16.MT88.4 R28, [R191+0x1800] ;  /* 0x00180000bf1c783b */ /* 0x000fee0000004200 */
[C---:B------:R-:W-:Y:S08]  /*102f0*/  HMMA.16816.F32 R68, R4.reuse, R24, R68 ;  /* 0x000000180444723c */ /* 0x040ff00000001844 */
[C---:B----4-:R-:W-:Y:S08]  /*10300*/  HMMA.16816.F32 R60, R4.reuse, R8, R60 ;  /* 0x00000008043c723c */ /* 0x050ff0000000183c */
[C---:B------:R-:W-:Y:S01]  /*10310*/  HMMA.16816.F32 R64, R4.reuse, R10, R64 ;  /* 0x0000000a0440723c */ /* 0x040fe20000001840 */
[----:B------:R-:W2:Y:S07]  /*10320*/  LDSM.16.MT88.4 R8, [R191+0x4800] ;  /* 0x00480000bf08783b */ /* 0x000eae0000004200 */
[C---:B------:R-:W-:Y:S01]  /*10330*/  HMMA.16816.F32 R72, R4.reuse, R26, R72 ;  /* 0x0000001a0448723c */ /* 0x040fe20000001848 */
[----:B------:R-:W4:Y:S07]  /*10340*/  LDSM.16.MT88.4 R24, [R190+0x1800] ;  /* 0x00180000be18783b */ /* 0x000f2e0000004200 */
[C---:B------:R-:W-:Y:S08]  /*10350*/  HMMA.16816.F32 R76, R4.reuse, R20, R76 ;  /* 0x00000014044c723c */ /* 0x040ff0000000184c */
[C---:B------:R-:W-:Y:S01]  /*10360*/  HMMA.16816.F32 R80, R4.reuse, R22, R80 ;  /* 0x000000160450723c */ /* 0x040fe20000001850 */
[----:B------:R-:W1:Y:S07]  /*10370*/  LDSM.16.MT88.4 R20, [R189+0x1800] ;  /* 0x00180000bd14783b */ /* 0x000e6e0000004200 */
[C---:B------:R-:W-:Y:S08]  /*10380*/  HMMA.16816.F32 R100, R4.reuse, R36, R100 ;  /* 0x000000240464723c */ /* 0x040ff00000001864 */
[C---:B------:R-:W-:Y:S01]  /*10390*/  HMMA.16816.F32 R104, R4.reuse, R38, R104 ;  /* 0x000000260468723c */ /* 0x040fe20000001868 */
[----:B------:R-:W2:Y:S07]  /*103a0*/  LDSM.16.MT88.4 R36, [R190+0x4800] ;  /* 0x00480000be24783b */ /* 0x000eae0000004200 */
[C---:B------:R-:W-:Y:S08]  /*103b0*/  HMMA.16816.F32 R52, R4.reuse, R32, R52 ;  /* 0x000000200434723c */ /* 0x040ff00000001834 */
[----:B------:R-:W-:Y:S01]  /*103c0*/  HMMA.16816.F32 R56, R4, R34, R56 ;  /* 0x000000220438723c */ /* 0x000fe20000001838 */
[----:B------:R-:W4:Y:S06]  /*103d0*/  LDSM.16.MT88.4 R32, [R189+0x4800] ;  /* 0x00480000bd20783b */ /* 0x000f2c0000004200 */
[C---:B------:R-:W-:Y:S01]  /*103e0*/  F2FP.PACK_AB R4, R149.reuse, R148 ;  /* 0x000000949504723e */ /* 0x040fe200000000ff */
[----:B------:R-:W-:Y:S01]  /*103f0*/  FADD.FTZ R149, R149, R128 ;  /* 0x0000008095957221 */ /* 0x000fe20000010000 */
[----:B------:R-:W-:-:S02]  /*10400*/  F2FP.PACK_AB R6, R150, R151 ;  /* 0x000000979606723e */ /* 0x000fc400000000ff */
[C---:B------:R-:W-:Y:S01]  /*10410*/  F2FP.PACK_AB R5, R157.reuse, R155 ;  /* 0x0000009b9d05723e */ /* 0x040fe200000000ff */
[----:B------:R-:W-:Y:S01]  /*10420*/  FADD.FTZ R157, R157, R136 ;  /* 0x000000889d9d7221 */ /* 0x000fe20000010000 */
[----:B------:R-:W-:Y:S01]  /*10430*/  F2FP.PACK_AB R7, R166, R159 ;  /* 0x0000009fa607723e */ /* 0x000fe200000000ff */
[----:B------:R-:W-:Y:S02]  /*10440*/  FADD.FTZ R149, R151, R149 ;  /* 0x0000009597957221 */ /* 0x000fe40000010000 */
[----:B------:R-:W-:Y:S02]  /*10450*/  FADD.FTZ R157, R159, R157 ;  /* 0x0000009d9f9d7221 */ /* 0x000fe40000010000 */
[----:B------:R-:W-:Y:S02]  /*10460*/  FADD.FTZ R150, R150, R149 ;  /* 0x0000009596967221 */ /* 0x000fe40000010000 */
[----:B-1----:R-:W-:Y:S01]  /*10470*/  HMMA.16816.F32 R84, R4, R16, R84 ;  /* 0x000000100454723c */ /* 0x002fe20000001854 */
[----:B------:R-:W-:-:S02]  /*10480*/  FADD.FTZ R166, R166, R157 ;  /* 0x0000009da6a67221 */ /* 0x000fc40000010000 */
[----:B---3--:R-:W-:Y:S02]  /*10490*/  FADD.FTZ R150, R164, R150 ;  /* 0x00000096a4967221 */ /* 0x008fe40000010000 */
[----:B-----5:R-:W-:-:S03]  /*104a0*/  FADD.FTZ R166, R165, R166 ;  /* 0x000000a6a5a67221 */ /* 0x020fc60000010000 */
        /* <DEDUP_REMOVED lines=10> */
[----:B------:R-:W-:Y:S07]  /*10550*/  LDSM.16.MT88.4 R24, [R190+0x2000] ;  /* 0x00200000be18783b */ /* 0x000fee0000004200 */
[C---:B------:R-:W-:Y:S08]  /*10560*/  HMMA.16816.F32 R76, R4.reuse, R20, R76 ;  /* 0x00000014044c723c */ /* 0x040ff0000000184c */
[C---:B------:R-:W-:Y:S01]  /*10570*/  HMMA.16816.F32 R80, R4.reuse, R22, R80 ;  /* 0x000000160450723c */ /* 0x040fe20000001850 */
[----:B------:R-:W3:Y:S07]  /*10580*/  LDSM.16.MT88.4 R20, [R189+0x2000] ;  /* 0x00200000bd14783b */ /* 0x000eee0000004200 */
[C---:B------:R-:W-:Y:S08]  /*10590*/  HMMA.16816.F32 R100, R4.reuse, R36, R100 ;  /* 0x000000240464723c */ /* 0x040ff00000001864 */
[C---:B------:R-:W-:Y:S01]  /*105a0*/  HMMA.16816.F32 R104, R4.reuse, R38, R104 ;  /* 0x000000260468723c */ /* 0x040fe20000001868 */
[----:B------:R-:W-:Y:S07]  /*105b0*/  LDSM.16.MT88.4 R36, [R190+0x5000] ;  /* 0x00500000be24783b */ /* 0x000fee0000004200 */
[C---:B------:R-:W-:Y:S08]  /*105c0*/  HMMA.16816.F32 R52, R4.reuse, R32, R52 ;  /* 0x000000200434723c */ /* 0x040ff00000001834 */
[C---:B------:R-:W-:Y:S01]  /*105d0*/  HMMA.16816.F32 R56, R4.reuse, R34, R56 ;  /* 0x000000220438723c */ /* 0x040fe20000001838 */
[----:B------:R-:W-:Y:S07]  /*105e0*/  LDSM.16.MT88.4 R32, [R189+0x5000] ;  /* 0x00500000bd20783b */ /* 0x000fee0000004200 */
[C---:B-1----:R-:W-:Y:S08]  /*105f0*/  HMMA.16816.F32 R60, R4.reuse, R16, R60 ;  /* 0x00000010043c723c */ /* 0x042ff0000000183c */
[----:B------:R-:W-:Y:S01]  /*10600*/  HMMA.16816.F32 R64, R4, R18, R64 ;  /* 0x000000120440723c */ /* 0x000fe20000001840 */
[----:B------:R-:W1:Y:S06]  /*10610*/  LDSM.16.MT88.4 R16, [R191+0x5000] ;  /* 0x00500000bf10783b */ /* 0x000e6c0000004200 */
        /* <DEDUP_REMOVED lines=12> */
[----:B------:R-:W-:Y:S02]  /*106e0*/  FADD.FTZ R152, R138, R152 ;  /* 0x000000988a987221 */ /* 0x000fe40000010000 */
[----:B------:R-:W-:Y:S01]  /*106f0*/  FADD.FTZ R153, R140, R153 ;  /* 0x000000998c997221 */ /* 0x000fe20000010000 */
[----:B------:R-:W-:Y:S01]  /*10700*/  HMMA.16816.F32 R88, R4, R10, R88 ;  /* 0x0000000a0458723c */ /* 0x000fe20000001858 */
[----:B------:R-:W2:Y:S01]  /*10710*/  LDSM.16.MT88.4 R8, [R188+0x5000] ;  /* 0x00500000bc08783b */ /* 0x000ea20000004200 */
[----:B------:R-:W-:Y:S02]  /*10720*/  FADD.FTZ R152, R137, R152 ;  /* 0x0000009889987221 */ /* 0x000fe40000010000 */
[----:B------:R-:W-:-:S04]  /*10730*/  FADD.FTZ R153, R139, R153 ;  /* 0x000000998b997221 */ /* 0x000fc80000010000 */
[C---:B---3--:R-:W-:Y:S08]  /*10740*/  HMMA.16816.F32 R76, R4.reuse, R20, R76 ;  /* 0x00000014044c723c */ /* 0x048ff0000000184c */
[C---:B------:R-:W-:Y:S01]  /*10750*/  HMMA.16816.F32 R80, R4.reuse, R22, R80 ;  /* 0x000000160450723c */ /* 0x040fe20000001850 */
[----:B------:R-:W3:Y:S07]  /*10760*/  LDSM.16.MT88.4 R20, [R189+0x2800] ;  /* 0x00280000bd14783b */ /* 0x000eee0000004200 */
[C---:B-1----:R-:W-:Y:S08]  /*10770*/  HMMA.16816.F32 R92, R4.reuse, R16, R92 ;  /* 0x00000010045c723c */ /* 0x042ff0000000185c */
[C---:B------:R-:W-:Y:S01]  /*10780*/  HMMA.16816.F32 R96, R4.reuse, R18, R96 ;  /* 0x000000120460723c */ /* 0x040fe20000001860 */
[----:B------:R-:W1:Y:S07]  /*10790*/  LDSM.16.MT88.4 R16, [R188+0x2800] ;  /* 0x00280000bc10783b */ /* 0x000e6e0000004200 */
[C---:B------:R-:W-:Y:S07]  /*107a0*/  HMMA.16816.F32 R100, R4.reuse, R36, R100 ;  /* 0x000000240464723c */ /* 0x040fee0000001864 */
[----:B------:R-:W-:Y:S01]  /*107b0*/  FFMA.FTZ R36, R134, c[0x0][0x2d0], -R132 ;  /* 0x0000b40086247a23 */ /* 0x000fe20000010884 */
[C---:B--2---:R-:W-:Y:S05]  /*107c0*/  HMMA.16816.F32 R60, R4.reuse, R8, R60 ;  /* 0x00000008043c723c */ /* 0x044fea000000183c */
[----:B------:R-:W2:Y:S03]  /*107d0*/  MUFU.EX2 R36, R36 ;  /* 0x0000002400247308 */ /* 0x000ea60000000800 */
[C---:B------:R-:W-:Y:S01]  /*107e0*/  HMMA.16816.F32 R64, R4.reuse, R10, R64 ;  /* 0x0000000a0440723c */ /* 0x040fe20000001840 */
[----:B------:R-:W4:Y:S07]  /*107f0*/  LDSM.16.MT88.4 R8, [R191+0x5800] ;  /* 0x00580000bf08783b */ /* 0x000f2e0000004200 */
[----:B------:R-:W-:Y:S01]  /*10800*/  HMMA.16816.F32 R112, R4, R28, R112 ;  /* 0x0000001c0470723c */ /* 0x000fe20000001870 */
[----:B--2---:R-:W-:-:S07]  /*10810*/  FADD.FTZ R152, R36, R152 ;  /* 0x0000009824987221 */ /* 0x004fce0000010000 */
[C---:B------:R-:W-:Y:S01]  /*10820*/  HMMA.16816.F32 R108, R4.reuse, R30, R108 ;  /* 0x0000001e046c723c */ /* 0x040fe2000000186c */
[----:B------:R-:W2:Y:S07]  /*10830*/  LDSM.16.MT88.4 R28, [R191+0x2800] ;  /* 0x00280000bf1c783b */ /* 0x000eae0000004200 */
[C---:B------:R-:W-:Y:S08]  /*10840*/  HMMA.16816.F32 R68, R4.reuse, R24, R68 ;  /* 0x000000180444723c */ /* 0x040ff00000001844 */
[C---:B------:R-:W-:Y:S01]  /*10850*/  HMMA.16816.F32 R72, R4.reuse, R26, R72 ;  /* 0x0000001a0448723c */ /* 0x040fe20000001848 */
[----:B------:R-:W5:Y:S07]  /*10860*/  LDSM.16.MT88.4 R24, [R190+0x2800] ;  /* 0x00280000be18783b */ /* 0x000f6e0000004200 */
[C---:B------:R-:W-:Y:S08]  /*10870*/  HMMA.16816.F32 R104, R4.reuse, R38, R104 ;  /* 0x000000260468723c */ /* 0x040ff00000001868 */
[C---:B------:R-:W-:Y:S08]  /*10880*/  HMMA.16816.F32 R52, R4.reuse, R32, R52 ;  /* 0x000000200434723c */ /* 0x040ff00000001834 */
[----:B------:R-:W-:Y:S07]  /*10890*/  HMMA.16816.F32 R56, R4, R34, R56 ;  /* 0x000000220438723c */ /* 0x000fee0000001838 */
[----:B------:R-:W-:-:S02]  /*108a0*/  F2FP.PACK_AB R4, R140, R141 ;  /* 0x0000008d8c04723e */ /* 0x000fc400000000ff */
[C---:B------:R-:W-:Y:S01]  /*108b0*/  F2FP.PACK_AB R6, R243.reuse, R139 ;  /* 0x0000008bf306723e */ /* 0x040fe200000000ff */
[----:B------:R-:W-:Y:S01]  /*108c0*/  FADD.FTZ R243, R243, R153 ;  /* 0x00000099f3f37221 */ /* 0x000fe20000010000 */
[----:B------:R-:W-:Y:S02]  /*108d0*/  F2FP.PACK_AB R5, R137, R138 ;  /* 0x0000008a8905723e */ /* 0x000fe400000000ff */
[C---:B------:R-:W-:Y:S01]  /*108e0*/  F2FP.PACK_AB R7, R242.reuse, R36 ;  /* 0x00000024f207723e */ /* 0x040fe200000000ff */
[----:B------:R-:W-:-:S06]  /*108f0*/  FADD.FTZ R242, R242, R152 ;  /* 0x00000098f2f27221 */ /* 0x000fcc0000010000 */
[C---:B---3--:R-:W-:Y:S08]  /*10900*/  HMMA.16816.F32 R76, R4.reuse, R20, R76 ;  /* 0x00000014044c723c */ /* 0x048ff0000000184c */
[C---:B------:R-:W-:Y:S01]  /*10910*/  HMMA.16816.F32 R80, R4.reuse, R22, R80 ;  /* 0x000000160450723c */ /* 0x040fe20000001850 */
[----:B------:R-:W3:Y:S07]  /*10920*/  LDSM.16.MT88.4 R20, [R190+0x5800] ;  /* 0x00580000be14783b */ /* 0x000eee0000004200 */
[C---:B-1----:R-:W-:Y:S08]  /*10930*/  HMMA.16816.F32 R84, R4.reuse, R16, R84 ;  /* 0x000000100454723c */ /* 0x042ff00000001854 */
[C---:B------:R-:W-:Y:S01]  /*10940*/  HMMA.16816.F32 R88, R4.reuse, R18, R88 ;  /* 0x000000120458723c */ /* 0x040fe20000001858 */
[----:B------:R-:W1:Y:S07]  /*10950*/  LDSM.16.MT88.4 R16, [R189+0x5800] ;  /* 0x00580000bd10783b */ /* 0x000e6e0000004200 */
[C---:B----4-:R-:W-:Y:S08]  /*10960*/  HMMA.16816.F32 R92, R4.reuse, R8, R92 ;  /* 0x00000008045c723c */ /* 0x050ff0000000185c */
[C---:B------:R-:W-:Y:S01]  /*10970*/  HMMA.16816.F32 R96, R4.reuse, R10, R96 ;  /* 0x0000000a0460723c */ /* 0x040fe20000001860 */
[----:B------:R-:W4:Y:S07]  /*10980*/  LDSM.16.MT88.4 R8, [R188+0x5800] ;  /* 0x00580000bc08783b */ /* 0x000f2e0000004200 */
[C---:B--2---:R-:W-:Y:S08]  /*10990*/  HMMA.16816.F32 R112, R4.reuse, R28, R112 ;  /* 0x0000001c0470723c */ /* 0x044ff00000001870 */
[C---:B------:R-:W-:Y:S08]  /*109a0*/  HMMA.16816.F32 R108, R4.reuse, R30, R108 ;  /* 0x0000001e046c723c */ /* 0x040ff0000000186c */
[C---:B-----5:R-:W-:Y:S08]  /*109b0*/  HMMA.16816.F32 R68, R4.reuse, R24, R68 ;  /* 0x000000180444723c */ /* 0x060ff00000001844 */
[C---:B------:R-:W-:Y:S08]  /*109c0*/  HMMA.16816.F32 R72, R4.reuse, R26, R72 ;  /* 0x0000001a0448723c */ /* 0x040ff00000001848 */
[C---:B---3--:R-:W-:Y:S08]  /*109d0*/  HMMA.16816.F32 R100, R4.reuse, R20, R100 ;  /* 0x000000140464723c */ /* 0x048ff00000001864 */
[C---:B------:R-:W-:Y:S08]  /*109e0*/  HMMA.16816.F32 R104, R4.reuse, R22, R104 ;  /* 0x000000160468723c */ /* 0x040ff00000001868 */
[C---:B-1----:R-:W-:Y:S08]  /*109f0*/  HMMA.16816.F32 R52, R4.reuse, R16, R52 ;  /* 0x000000100434723c */ /* 0x042ff00000001834 */
[C---:B------:R-:W-:Y:S08]  /*10a00*/  HMMA.16816.F32 R56, R4.reuse, R18, R56 ;  /* 0x000000120438723c */ /* 0x040ff00000001838 */
[C---:B----4-:R-:W-:Y:S08]  /*10a10*/  HMMA.16816.F32 R60, R4.reuse, R8, R60 ;  /* 0x00000008043c723c */ /* 0x050ff0000000183c */
[----:B------:R-:W-:Y:S07]  /*10a20*/  HMMA.16816.F32 R64, R4, R10, R64 ;  /* 0x0000000a0440723c */ /* 0x000fee0000001840 */
        /* <DEDUP_REMOVED lines=13> */
.L_x_2139:
[----:B------:R-:W-:-:S13]  /*10b00*/  ISETP.NE.AND P0, PT, R3, 0x1, PT ;  /* 0x000000010300780c */ /* 0x000fda0003f05270 */
[----:B------:R-:W-:-:S05]  /*10b10*/  @P0 IMAD.HI.U32 R2, R5, c[0x0][0x330], RZ ;  /* 0x0000cc0005020a27 */ /* 0x000fca00078e00ff */
[----:B------:R-:W-:Y:S02]  /*10b20*/  @P0 SHF.R.U32.HI R5, RZ, c[0x0][0x334], R2 ;  /* 0x0000cd00ff050a19 */ /* 0x000fe40000011602 */
.L_x_2140:
[----:B------:R-:W-:Y:S05]  /*10b30*/  BSYNC B0 ;  /* 0x0000000000007941 */ /* 0x000fea0003800000 */
.L_x_2138:
[----:B------:R-:W-:-:S05]  /*10b40*/  IMAD R3, R5, R3, c[0x0][0x32c] ;  /* 0x0000cb0005037624 */ /* 0x000fca00078e0203 */
[----:B------:R-:W-:-:S05]  /*10b50*/  IMNMX R4, R4, R3, PT ;  /* 0x0000000304047217 */ /* 0x000fca0003800200 */
.L_x_2137:
        /* <DEDUP_REMOVED lines=9> */
.L_x_2150:
[----:B------:R-:W-:Y:S04]  /*10bf0*/  DEPBAR.LE SB0, 0x0 ;  /* 0x000080000000791a */ /* 0x000fe80000000000 */
[----:B------:R-:W-:Y:S01]  /*10c00*/  WARPSYNC 0xffffffff ;  /* 0xffffffff00007948 */ /* 0x000fe20003800000 */
[----:B------:R-:W-:Y:S01]  /*10c10*/  BAR.SYNC.DEFER_BLOCKING 0x0 ;  /* 0x0000000000007b1d */ /* 0x000fe20000010000 */
[----:B------:R-:W-:Y:S02]  /*10c20*/  ISETP.GT.AND P0, PT, R237, R245, PT ;  /* 0x000000f5ed00720c */ /* 0x000fe40003f04270 */
[----:B------:R-:W-:Y:S02]  /*10c30*/  LOP3.LUT P5, RZ, R230, 0x20000, RZ, 0xc0, !PT ;  /* 0x00020000e6ff7812 */ /* 0x000fe400078ac0ff */
[----:B------:R-:W-:Y:S09]  /*10c40*/  ISETP.NE.AND P6, PT, R228, 0x1, PT ;  /* 0x00000001e400780c */ /* 0x000ff20003fc5270 */
[C---:B------:R-:W-:Y:S01]  /*10c50*/  @!P0 IMAD.WIDE.U32 R142, R245.reuse, c[0x0][0x208], RZ ;  /* 0x00008200f58e8a25 */ /* 0x040fe200078e00ff */
[----:B------:R-:W-:Y:S03]  /*10c60*/  @!P0 SHF.R.S32.HI R0, RZ, 0x1f, R245 ;  /* 0x0000001fff008819 */ /* 0x000fe600000114f5 */
[----:B------:R-:W-:Y:S02]  /*10c70*/  @!P0 IMAD.MOV.U32 R119, RZ, RZ, c[0x0][0x208] ;  /* 0x00008200ff778624 */ /* 0x000fe400078e00ff */
[----:B------:R-:W-:Y:S02]  /*10c80*/  @!P0 IMAD R0, R0, c[0x0][0x208], RZ ;  /* 0x0000820000008a24 */ /* 0x000fe400078e02ff */
[----:B------:R-:W-:Y:S01]  /*10c90*/  @!P0 IMAD.MOV.U32 R118, RZ, RZ, 0x5 ;  /* 0x00000005ff768424 */ /* 0x000fe200078e00ff */
[----:B------:R-:W1:Y:S01]  /*10ca0*/  LDSM.16.M88.4 R8, [R192] ;  /* 0x00000000c008783b */ /* 0x000e620000000200 */
[----:B------:R-:W-:Y:S01]  /*10cb0*/  @!P0 IMAD R0, R245, c[0x0][0x20c], R0 ;  /* 0x00008300f5008a24 */ /* 0x000fe200078e0200 */
[----:B------:R-:W-:Y:S02]  /*10cc0*/  ULDC UR4, c[0x0][0x324] ;  /* 0x0000c90000047ab9 */ /* 0x000fe40000000800 */
[----:B------:R-:W-:Y:S01]  /*10cd0*/  @!P0 SHF.L.U64.HI R141, R119, R118, c[0x0][0x20c] ;  /* 0x00008300778d8619 */ /* 0x000fe20000010276 */
[----:B------:R-:W-:Y:S01]  /*10ce0*/  @!P0 IMAD.MOV.U32 R148, RZ, RZ, R238 ;  /* 0x000000ffff948224 */ /* 0x000fe200078e00ee */
[----:B------:R-:W-:Y:S01]  /*10cf0*/  ULOP3.LUT UR4, URZ, UR4, URZ, 0x33, !UPT ;  /* 0x000000043f047292 */ /* 0x000fe2000f8e333f */
[----:B------:R-:W2:Y:S01]  /*10d00*/  LDSM.16.M88.4 R16, [R192+0x800] ;  /* 0x00080000c010783b */ /* 0x000ea20000000200 */
[----:B------:R-:W-:Y:S02]  /*10d10*/  @!P0 IMAD.MOV.U32 R149, RZ, RZ, R235 ;  /* 0x000000ffff958224 */ /* 0x000fe400078e00eb */
[----:B------:R-:W-:Y:S02]  /*10d20*/  @!P0 IMAD.IADD R0, R143, 0x1, R0 ;  /* 0x000000018f008824 */ /* 0x000fe400078e0200 */
[----:B------:R-:W-:Y:S01]  /*10d30*/  @!P0 IMAD.WIDE.U32 R148, R142, 0x60, R148 ;  /* 0x000000608e948825 */ /* 0x000fe200078e0094 */
[----:B------:R-:W3:Y:S03]  /*10d40*/  LDSM.16.M88.4 R24, [R192+0x1000] ;  /* 0x00100000c018783b */ /* 0x000ee60000000200 */
[----:B------:R-:W-:Y:S01]  /*10d50*/  @!P0 IMAD.SHL.U32 R140, R119, 0x20, RZ ;  /* 0x00000020778c8824 */ /* 0x000fe200078e00ff */
[----:B------:R-:W-:Y:S01]  /*10d60*/  @!P0 LEA R118, P2, R148, c[0x0][0x1f8], 0x1 ;  /* 0x00007e0094768a11 */ /* 0x000fe200078408ff */
[----:B------:R-:W-:Y:S01]  /*10d70*/  @!P0 IMAD R0, R0, 0x60, RZ ;  /* 0x0000006000008824 */ /* 0x000fe200078e02ff */
[----:B------:R-:W4:Y:S01]  /*10d80*/  LDSM.16.M88.4 R32, [R192+0x1800] ;  /* 0x00180000c020783b */ /* 0x000f220000000200 */
[----:B------:R-:W-:Y:S01]  /*10d90*/  @!P0 IMAD.WIDE.U32 R150, R142, 0x60, R140 ;  /* 0x000000608e968825 */ /* 0x000fe200078e008c */
[----:B------:R-:W-:Y:S03]  /*10da0*/  @!P0 IADD3 R152, P1, R140, R140, RZ ;  /* 0x0000008c8c988210 */ /* 0x000fe60007f3e0ff */
[----:B------:R-:W-:Y:S01]  /*10db0*/  @!P0 IMAD.IADD R119, R149, 0x1, R0 ;  /* 0x0000000195778824 */ /* 0x000fe200078e0200 */
[----:B------:R-:W5:Y:S01]  /*10dc0*/  LDSM.16.M88.4 R40, [R192+0x2000] ;  /* 0x00200000c028783b */ /* 0x000f620000000200 */
[----:B------:R-:W-:Y:S01]  /*10dd0*/  @!P0 IMAD.X R153, R141, 0x1, R141, P1 ;  /* 0x000000018d998824 */ /* 0x000fe200008e068d */
[-C--:B------:R-:W-:Y:S02]  /*10de0*/  @!P0 IADD3 R143, P3, R238, R150.reuse, RZ ;  /* 0x00000096ee8f8210 */ /* 0x080fe40007f7e0ff */
[----:B------:R-:W-:Y:S01]  /*10df0*/  @!P0 LEA.HI.X R119, R148, c[0x0][0x1fc], R119, 0x1, P2 ;  /* 0x00007f0094778a11 */ /* 0x000fe200010f0c77 */
[----:B------:R-:W-:Y:S01]  /*10e00*/  @!P0 IMAD.WIDE.U32 R152, R142, 0x60, R152 ;  /* 0x000000608e988825 */ /* 0x000fe200078e0098 */
[----:B------:R-:W3:Y:S01]  /*10e10*/  LDSM.16.M88.4 R48, [R192+0x2800] ;  /* 0x00280000c030783b */ /* 0x000ee20000000200 */
[----:B------:R-:W-:Y:S02]  /*10e20*/  @!P0 IADD3 R148, P2, P1, R238, R150, R140 ;  /* 0x00000096ee948210 */ /* 0x000fe4000795e08c */
[----:B------:R-:W-:Y:S01]  /*10e30*/  @!P0 LEA R154, P4, R143, c[0x0][0x1f8], 0x1 ;  /* 0x00007e008f9a8a11 */ /* 0x000fe200078808ff */
[----:B------:R-:W-:Y:S02]  /*10e40*/  @!P0 IMAD.IADD R140, R0, 0x1, R151 ;  /* 0x00000001008c8824 */ /* 0x000fe400078e0297 */
[----:B------:R-:W4:Y:S03]  /*10e50*/  LDSM.16.M88.4 R128, [R207] ;  /* 0x00000000cf80783b */ /* 0x000f260000000200 */
[----:B------:R-:W-:Y:S01]  /*10e60*/  @!P0 IADD3.X R151, R235, R140, R141, P2, P1 ;  /* 0x0000008ceb978210 */ /* 0x000fe200017e248d */
[C---:B-1----:R-:W-:Y:S02]  /*10e70*/  HMMA.16816.F32 R4, R120.reuse, R8, RZ ;  /* 0x000000087804723c */ /* 0x042fe400000018ff */
[----:B------:R-:W1:Y:S01]  /*10e80*/  LDSM.16.M88.4 R132, [R194] ;  /* 0x00000000c284783b */ /* 0x000e620000000200 */
[----:B------:R-:W-:Y:S01]  /*10e90*/  @!P0 IMAD.X R140, R140, 0x1, R235, P3 ;  /* 0x000000018c8c8824 */ /* 0x000fe200018e06eb */
[----:B------:R-:W-:Y:S02]  /*10ea0*/  @!P0 LEA R150, P3, R148, c[0x0][0x1f8], 0x1 ;  /* 0x00007e0094968a11 */ /* 0x000fe400078608ff */
[----:B------:R-:W-:Y:S02]  /*10eb0*/  @!P0 IADD3 R149, P2, R238, R152, RZ ;  /* 0x00000098ee958210 */ /* 0x000fe40007f5e0ff */
[C---:B------:R-:W-:Y:S01]  /*10ec0*/  HMMA.16816.F32 R8, R120.reuse, R10, RZ ;  /* 0x0000000a7808723c */ /* 0x040fe200000018ff */
[----:B------:R-:W1:Y:S01]  /*10ed0*/  LDSM.16.M88.4 R136, [R195] ;  /* 0x00000000c388783b */ /* 0x000e620000000200 */
[----:B------:R-:W-:Y:S02]  /*10ee0*/  @!P0 ISETP.GE.AND P1, PT, R116, c[0x0][0x1d4], PT ;  /* 0x0000750074008a0c */ /* 0x000fe40003f26270 */
[----:B------:R-:W-:Y:S02]  /*10ef0*/  @!P0 LEA.HI.X R155, R143, c[0x0][0x1fc], R140, 0x1, P4 ;  /* 0x00007f008f9b8a11 */ /* 0x000fe400020f0c8c */
[----:B------:R-:W-:Y:S01]  /*10f00*/  @!P0 LEA.HI.X R151, R148, c[0x0][0x1fc], R151, 0x1, P3 ;  /* 0x00007f0094978a11 */ /* 0x000fe200018f0c97 */
[----:B------:R-:W-:Y:S01]  /*10f10*/  LDSM.16.M88.4 R140, [R198] ;  /* 0x00000000c68c783b */ /* 0x000fe20000000200 */
[C---:B--2---:R-:W-:Y:S01]  /*10f20*/  HMMA.16816.F32 R12, R120.reuse, R16, RZ ;  /* 0x00000010780c723c */ /* 0x044fe200000018ff */
[----:B------:R-:W-:Y:S03]  /*10f30*/  @!P0 IADD3.X R0, R235, R0, R153, P2, !PT ;  /* 0x00000000eb008210 */ /* 0x000fe600017fe499 */
[C---:B------:R-:W-:Y:S04]  /*10f40*/  @!P0 LEA R152, P2, R149.reuse, c[0x0][0x1f8], 0x1 ;  /* 0x00007e0095988a11 */ /* 0x040fe800078408ff */
[C---:B------:R-:W-:Y:S01]  /*10f50*/  HMMA.16816.F32 R16, R120.reuse, R18, RZ ;  /* 0x000000127810723c */ /* 0x040fe200000018ff */
[----:B------:R-:W-:Y:S07]  /*10f60*/  @!P0 LEA.HI.X R153, R149, c[0x0][0x1fc], R0, 0x1, P2 ;  /* 0x00007f0095998a11 */ /* 0x000fee00010f0c00 */
[C---:B---3--:R-:W-:Y:S08]  /*10f70*/  HMMA.16816.F32 R20, R120.reuse, R24, RZ ;  /* 0x000000187814723c */ /* 0x048ff000000018ff */
[C---:B------:R-:W-:Y:S08]  /*10f80*/  HMMA.16816.F32 R24, R120.reuse, R26, RZ ;  /* 0x0000001a7818723c */ /* 0x040ff000000018ff */
[C---:B----4-:R-:W-:Y:S08]  /*10f90*/  HMMA.16816.F32 R28, R120.reuse, R32, RZ ;  /* 0x00000020781c723c */ /* 0x050ff000000018ff */
[C---:B------:R-:W-:Y:S08]  /*10fa0*/  HMMA.16816.F32 R32, R120.reuse, R34, RZ ;  /* 0x000000227820723c */ /* 0x040ff000000018ff */
[C---:B-----5:R-:W-:Y:S08]  /*10fb0*/  HMMA.16816.F32 R36, R120.reuse, R40, RZ ;  /* 0x000000287824723c */ /* 0x060ff000000018ff */
[C---:B------:R-:W-:Y:S08]  /*10fc0*/  HMMA.16816.F32 R40, R120.reuse, R42, RZ ;  /* 0x0000002a7828723c */ /* 0x040ff000000018ff */
[C---:B------:R-:W-:Y:S08]  /*10fd0*/  HMMA.16816.F32 R44, R120.reuse, R48, RZ ;  /* 0x00000030782c723c */ /* 0x040ff000000018ff */
[----:B------:R-:W-:Y:S08]  /*10fe0*/  HMMA.16816.F32 R48, R120, R50, RZ ;  /* 0x000000327830723c */ /* 0x000ff000000018ff */
[C---:B------:R-:W-:Y:S08]  /*10ff0*/  HMMA.16816.F32 R4, R124.reuse, R128, R4 ;  /* 0x000000807c04723c */ /* 0x040ff00000001804 */
[C---:B------:R-:W-:Y:S01]  /*11000*/  HMMA.16816.F32 R8, R124.reuse, R130, R8 ;  /* 0x000000827c08723c */ /* 0x040fe20000001808 */
[----:B------:R-:W2:Y:S07]  /*11010*/  LDSM.16.M88.4 R128, [R196] ;  /* 0x00000000c480783b */ /* 0x000eae0000000200 */
[C---:B-1----:R-:W-:Y:S08]  /*11020*/  HMMA.16816.F32 R12, R124.reuse, R132, R12 ;  /* 0x000000847c0c723c */ /* 0x042ff0000000180c */
[C---:B------:R-:W-:Y:S01]  /*11030*/  HMMA.16816.F32 R16, R124.reuse, R134, R16 ;  /* 0x000000867c10723c */ /* 0x040fe20000001810 */
[----:B------:R-:W1:Y:S06]  /*11040*/  LDSM.16.M88.4 R132, [R197] ;  /* 0x00000000c584783b */ /* 0x000e6c0000000200 */
[----:B------:R-:W-:Y:S01]  /*11050*/  @!PT LDS RZ, [RZ] ;  /* 0x00000000fffff984 */ /* 0x000fe20000000800 */
[----:B------:R-:W-:Y:S01]  /*11060*/  @!PT LDS RZ, [RZ] ;  /* 0x00000000fffff984 */ /* 0x000fe20000000800 */
[----:B------:R-:W-:Y:S01]  /*11070*/  @!PT LDS RZ, [RZ] ;  /* 0x00000000fffff984 */ /* 0x000fe20000000800 */
[----:B------:R3:W-:Y:S01]  /*11080*/  @!P0 LDGSTS.E.BYPASS.LTC128B.128 [R234+0x100], [R118.64], !P1 ;  /* 0x0010000076ea8fae */ /* 0x0007e2000c901d48 */
[C---:B------:R-:W-:Y:S05]  /*11090*/  HMMA.16816.F32 R20, R124.reuse, R136, R20 ;  /* 0x000000887c14723c */ /* 0x040fea0000001814 */
[----:B------:R3:W-:Y:S03]  /*110a0*/  @!P0 LDGSTS.E.BYPASS.LTC128B.128 [R234+0x3100], [R118.64+0x80], !P5 ;  /* 0x0310008076ea8fae */ /* 0x0007e6000e901d48 */
[C---:B------:R-:W-:Y:S03]  /*110b0*/  HMMA.16816.F32 R24, R124.reuse, R138, R24 ;  /* 0x0000008a7c18723c */ /* 0x040fe60000001818 */
[----:B------:R4:W-:Y:S05]  /*110c0*/  @!P0 LDGSTS.E.BYPASS.LTC128B.128 [R234+0x1100], [R154.64], !P1 ;  /* 0x011000009aea8fae */ /* 0x0009ea000c901d48 */
[C---:B--2---:R-:W-:Y:S01]  /*110d0*/  HMMA.16816.F32 R28, R124.reuse, R128, R28 ;  /* 0x000000807c1c723c */ /* 0x044fe2000000181c */
[----:B------:R4:W-:Y:S06]  /*110e0*/  @!P0 LDGSTS.E.BYPASS.LTC128B.128 [R234+0x4100], [R154.64+0x80], !P5 ;  /* 0x041000809aea8fae */ /* 0x0009ec000e901d48 */
[----:B------:R2:W-:Y:S01]  /*110f0*/  @!P0 LDGSTS.E.BYPASS.LTC128B.128 [R234+0x2100], [R150.64], !P1 ;  /* 0x0210000096ea8fae */ /* 0x0005e2000c901d48 */
[C---:B------:R-:W-:Y:S05]  /*11100*/  HMMA.16816.F32 R32, R124.reuse, R130, R32 ;  /* 0x000000827c20723c */ /* 0x040fea0000001820 */
[----:B------:R4:W-:Y:S01]  /*11110*/  @!P0 LDGSTS.E.BYPASS.LTC128B.128 [R234+0x5100], [R152.64+0x80], !P5 ;  /* 0x0510008098ea8fae */ /* 0x0009e2000e901d48 */
[C---:B------:R-:W-:Y:S02]  /*11120*/  ISETP.GT.AND P0, PT, R245.reuse, R237, PT ;  /* 0x000000edf500720c */ /* 0x040fe40003f04270 */
[C---:B-1----:R-:W-:Y:S03]  /*11130*/  HMMA.16816.F32 R36, R124.reuse, R132, R36 ;  /* 0x000000847c24723c */ /* 0x042fe60000001824 */
[----:B------:R-:W1:Y:S05]  /*11140*/  LDSM.16.M88.4 R136, [R206] ;  /* 0x00000000ce88783b */ /* 0x000e6a0000000200 */
[C---:B------:R-:W-:Y:S01]  /*11150*/  HMMA.16816.F32 R40, R124.reuse, R134, R40 ;  /* 0x000000867c28723c */ /* 0x040fe20000001828 */
[----:B------:R-:W0:Y:S03]  /*11160*/  LDGDEPBAR ;  /* 0x00000000000079af */ /* 0x000e260000000000 */
[----:B---3--:R-:W-:Y:S01]  /*11170*/  @P0 IMAD.MOV.U32 R119, RZ, RZ, 0x5 ;  /* 0x00000005ff770424 */ /* 0x008fe200078e00ff */
[----:B------:R-:W-:Y:S02]  /*11180*/  @P0 IADD3 R0, R245, -0x1, RZ ;  /* 0xfffffffff5000810 */ /* 0x000fe40007ffe0ff */
[----:B------:R-:W-:Y:S01]  /*11190*/  LDSM.16.M88.4 R128, [R206+0x1800] ;  /* 0x00180000ce80783b */ /* 0x000fe20000000200 */
[C---:B------:R-:W-:Y:S05]  /*111a0*/  HMMA.16816.F32 R44, R124.reuse, R140, R44 ;  /* 0x0000008c7c2c723c */ /* 0x040fea000000182c */
[----:B--2---:R-:W2:Y:S03]  /*111b0*/  LDSM.16.M88.4 R148, [R206+0x800] ;  /* 0x00080000ce94783b */ /* 0x004ea60000000200 */
[----:B------:R-:W-:Y:S03]  /*111c0*/  HMMA.16816.F32 R48, R124, R142, R48 ;  /* 0x0000008e7c30723c */ /* 0x000fe60000001830 */
[----:B----4-:R-:W3:Y:S06]  /*111d0*/  LDSM.16.M88.4 R152, [R206+0x1000] ;  /* 0x00100000ce98783b */ /* 0x010eec0000000200 */
[----:B------:R-:W4:Y:S06]  /*111e0*/  LDSM.16.M88.4 R132, [R206+0x2000] ;  /* 0x00200000ce84783b */ /* 0x000f2c0000000200 */
[----:B------:R-:W5:Y:S01]  /*111f0*/  LDSM.16.M88.4 R156, [R206+0x2800] ;  /* 0x00280000ce9c783b */ /* 0x000f620000000200 */
[C---:B-1----:R-:W-:Y:S05]  /*11200*/  HMMA.16816.F32 R4, R144.reuse, R136, R4 ;  /* 0x000000889004723c */ /* 0x042fea0000001804 */
[----:B------:R-:W1:Y:S03]  /*11210*/  LDSM.16.M88.4 R164, [R204+-0x3000] ;  /* 0xffd00000cca4783b */ /* 0x000e660000000200 */
[C---:B------:R-:W-:Y:S03]  /*11220*/  HMMA.16816.F32 R8, R144.reuse, R138, R8 ;  /* 0x0000008a9008723c */ /* 0x040fe60000001808 */
[----:B------:R-:W1:Y:S06]  /*11230*/  LDSM.16.M88.4 R140, [R204+-0x2800] ;  /* 0xffd80000cc8c783b */ /* 0x000e6c0000000200 */
[----:B------:R-:W1:Y:S01]  /*11240*/  LDSM.16.M88.4 R136, [R204+-0x2000] ;  /* 0xffe00000cc88783b */ /* 0x000e620000000200 */
[C---:B--2---:R-:W-:Y:S05]  /*11250*/  HMMA.16816.F32 R12, R144.reuse, R148, R12 ;  /* 0x00000094900c723c */ /* 0x044fea000000180c */
[----:B------:R-:W-:Y:S03]  /*11260*/  LDSM.16.M88.4 R176, [R200] ;  /* 0x00000000c8b0783b */ /* 0x000fe60000000200 */
[C---:B------:R-:W-:Y:S03]  /*11270*/  HMMA.16816.F32 R16, R144.reuse, R150, R16 ;  /* 0x000000969010723c */ /* 0x040fe60000001810 */
[----:B------:R-:W2:Y:S05]  /*11280*/  LDSM.16.M88.4 R148, [R204+-0x1800] ;  /* 0xffe80000cc94783b */ /* 0x000eaa0000000200 */
[C---:B---3--:R-:W-:Y:S08]  /*11290*/  HMMA.16816.F32 R20, R144.reuse, R152, R20 ;  /* 0x000000989014723c */ /* 0x048ff00000001814 */
[C---:B------:R-:W-:Y:S01]  /*112a0*/  HMMA.16816.F32 R24, R144.reuse, R154, R24 ;  /* 0x0000009a9018723c */ /* 0x040fe20000001818 */
[----:B------:R-:W3:Y:S07]  /*112b0*/  LDSM.16.M88.4 R152, [R204+-0x1000] ;  /* 0xfff00000cc98783b */ /* 0x000eee0000000200 */
[C---:B------:R-:W-:Y:S08]  /*112c0*/  HMMA.16816.F32 R28, R144.reuse, R128, R28 ;  /* 0x00000080901c723c */ /* 0x040ff0000000181c */
[C---:B------:R-:W-:Y:S01]  /*112d0*/  HMMA.16816.F32 R32, R144.reuse, R130, R32 ;  /* 0x000000829020723c */ /* 0x040fe20000001820 */
[----:B------:R-:W2:Y:S07]  /*112e0*/  LDSM.16.M88.4 R128, [R204+-0x800] ;  /* 0xfff80000cc80783b */ /* 0x000eae0000000200 */
[C---:B----4-:R-:W-:Y:S08]  /*112f0*/  HMMA.16816.F32 R36, R144.reuse, R132, R36 ;  /* 0x000000849024723c */ /* 0x050ff00000001824 */
[C---:B------:R-:W-:Y:S01]  /*11300*/  HMMA.16816.F32 R40, R144.reuse, R134, R40 ;  /* 0x000000869028723c */ /* 0x040fe20000001828 */
[----:B------:R-:W4:Y:S07]  /*11310*/  LDSM.16.M88.4 R132, [R192+0x3000] ;  /* 0x00300000c084783b */ /* 0x000f2e0000000200 */
        /* <DEDUP_REMOVED lines=20> */
[----:B------:R-:W5:Y:S07]  /*11460*/  LDSM.16.M88.4 R128, [R199] ;  /* 0x00000000c780783b */ /* 0x000f6e0000000200 */
[C---:B----4-:R-:W-:Y:S08]  /*11470*/  HMMA.16816.F32 R4, R168.reuse, R132, R4 ;  /* 0x00000084a804723c */ /* 0x050ff00000001804 */
[C---:B------:R-:W-:Y:S01]  /*11480*/  HMMA.16816.F32 R8, R168.reuse, R134, R8 ;  /* 0x00000086a808723c */ /* 0x040fe20000001808 */
[----:B------:R-:W4:Y:S07]  /*11490*/  LDSM.16.M88.4 R132, [R201] ;  /* 0x00000000c984783b */ /* 0x000f2e0000000200 */
        /* <DEDUP_REMOVED lines=17> */
[----:B------:R-:W-:Y:S07]  /*115b0*/  LDSM.16.M88.4 R152, [R206+0x4000] ;  /* 0x00400000ce98783b */ /* 0x000fee0000000200 */
[C---:B-----5:R-:W-:Y:S08]  /*115c0*/  HMMA.16816.F32 R12, R172.reuse, R128, R12 ;  /* 0x00000080ac0c723c */ /* 0x060ff0000000180c */
[C---:B------:R-:W-:Y:S01]  /*115d0*/  HMMA.16816.F32 R16, R172.reuse, R130, R16 ;  /* 0x00000082ac10723c */ /* 0x040fe20000001810 */
[----:B------:R-:W2:Y:S07]  /*115e0*/  LDSM.16.M88.4 R128, [R206+0x3000] ;  /* 0x00300000ce80783b */ /* 0x000eae0000000200 */
[C---:B------:R-:W-:Y:S08]  /*115f0*/  HMMA.16816.F32 R20, R172.reuse, R176, R20 ;  /* 0x000000b0ac14723c */ /* 0x040ff00000001814 */
[C---:B------:R-:W-:Y:S01]  /*11600*/  HMMA.16816.F32 R24, R172.reuse, R178, R24 ;  /* 0x000000b2ac18723c */ /* 0x040fe20000001818 */
[----:B------:R-:W-:Y:S07]  /*11610*/  LDSM.16.M88.4 R176, [R204+0x800] ;  /* 0x00080000ccb0783b */ /* 0x000fee0000000200 */
[C---:B----4-:R-:W-:Y:S08]  /*11620*/  HMMA.16816.F32 R28, R172.reuse, R132, R28 ;  /* 0x00000084ac1c723c */ /* 0x050ff0000000181c */
[C---:B------:R-:W-:Y:S01]  /*11630*/  HMMA.16816.F32 R32, R172.reuse, R134, R32 ;  /* 0x00000086ac20723c */ /* 0x040fe20000001820 */
[----:B------:R-:W3:Y:S07]  /*11640*/  LDSM.16.M88.4 R132, [R206+0x5800] ;  /* 0x00580000ce84783b */ /* 0x000eee0000000200 */
[C---:B-1----:R-:W-:Y:S08]  /*11650*/  HMMA.16816.F32 R36, R172.reuse, R136, R36 ;  /* 0x00000088ac24723c */ /* 0x042ff00000001824 */
[C---:B------:R-:W-:Y:S01]  /*11660*/  HMMA.16816.F32 R40, R172.reuse, R138, R40 ;  /* 0x0000008aac28723c */ /* 0x040fe20000001828 */
[----:B------:R-:W1:Y:S07]  /*11670*/  LDSM.16.M88.4 R136, [R204] ;  /* 0x00000000cc88783b */ /* 0x000e6e0000000200 */
[C---:B------:R-:W-:Y:S07]  /*11680*/  HMMA.16816.F32 R44, R172.reuse, R140, R44 ;  /* 0x0000008cac2c723c */ /* 0x040fee000000182c */
[----:B------:R-:W-:Y:S01]  /*11690*/  @P0 IMAD.MOV.U32 R140, RZ, RZ, c[0x0][0x1e0] ;  /* 0x00007800ff8c0624 */ /* 0x000fe200078e00ff */
[----:B------:R-:W-:Y:S04]  /*116a0*/  HMMA.16816.F32 R48, R172, R142, R48 ;  /* 0x0000008eac30723c */ /* 0x000fe80000001830 */
[C---:B------:R-:W-:Y:S01]  /*116b0*/  @P0 IMAD.SHL.U32 R118, R140.reuse, 0x20, RZ ;  /* 0x000000208c760824 */ /* 0x040fe200078e00ff */
[----:B------:R-:W-:Y:S02]  /*116c0*/  @P0 SHF.L.U64.HI R119, R140, R119, c[0x0][0x1e4] ;  /* 0x000079008c770619 */ /* 0x000fe40000010277 */
[----:B------:R-:W-:Y:S01]  /*116d0*/  @P0 SHF.R.S32.HI R141, RZ, 0x1f, R0 ;  /* 0x0000001fff8d0819 */ /* 0x000fe20000011400 */
[C---:B--2---:R-:W-:Y:S05]  /*116e0*/  HMMA.16816.F32 R4, R180.reuse, R128, R4 ;  /* 0x00000080b404723c */ /* 0x044fea0000001804 */
[----:B------:R-:W-:Y:S02]  /*116f0*/  @P0 IMAD R141, R141, c[0x0][0x1e0], RZ ;  /* 0x000078008d8d0a24 */ /* 0x000fe400078e02ff */
[C---:B------:R-:W-:Y:S01]  /*11700*/  @P0 IMAD.WIDE.U32 R142, R0.reuse, c[0x0][0x1e0], RZ ;  /* 0x00007800008e0a25 */ /* 0x040fe200078e00ff */
[C---:B------:R-:W-:Y:S01]  /*11710*/  HMMA.16816.F32 R8, R180.reuse, R130, R8 ;  /* 0x00000082b408723c */ /* 0x040fe20000001808 */
[----:B------:R-:W2:Y:S03]  /*11720*/  LDSM.16.M88.4 R128, [R204+0x1000] ;  /* 0x00100000cc80783b */ /* 0x000ea60000000200 */
[----:B------:R-:W-:Y:S04]  /*11730*/  @P0 IMAD R141, R0, c[0x0][0x1e4], R141 ;  /* 0x00007900008d0a24 */ /* 0x000fe800078e028d */
[C---:B------:R-:W-:Y:S04]  /*11740*/  HMMA.16816.F32 R12, R180.reuse, R148, R12 ;  /* 0x00000094b40c723c */ /* 0x040fe8000000180c */
[----:B------:R-:W-:Y:S03]  /*11750*/  @P0 IMAD.IADD R0, R143, 0x1, R141 ;  /* 0x000000018f000824 */ /* 0x000fe600078e028d */
[----:B------:R-:W-:Y:S01]  /*11760*/  @P0 IADD3 R148, P1, R118, R118, RZ ;  /* 0x0000007676940210 */ /* 0x000fe20007f3e0ff */
[C---:B------:R-:W-:Y:S04]  /*11770*/  HMMA.16816.F32 R16, R180.reuse, R150, R16 ;  /* 0x00000096b410723c */ /* 0x040fe80000001810 */
[----:B------:R-:W-:Y:S02]  /*11780*/  @P0 IMAD.X R149, R119, 0x1, R119, P1 ;  /* 0x0000000177950824 */ /* 0x000fe400008e0677 */
[----:B------:R-:W-:Y:S02]  /*11790*/  @P0 IMAD R0, R0, 0x60, RZ ;  /* 0x0000006000000824 */ /* 0x000fe400078e02ff */
[C---:B------:R-:W-:Y:S04]  /*117a0*/  HMMA.16816.F32 R20, R180.reuse, R152, R20 ;  /* 0x00000098b414723c */ /* 0x040fe80000001814 */
[----:B------:R-:W-:Y:S02]  /*117b0*/  @P0 IMAD.MOV.U32 R150, RZ, RZ, R240 ;  /* 0x000000ffff960224 */ /* 0x000fe400078e00f0 */
[----:B------:R-:W-:Y:S02]  /*117c0*/  @P0 IMAD.MOV.U32 R151, RZ, RZ, R236 ;  /* 0x000000ffff970224 */ /* 0x000fe400078e00ec */
[C---:B------:R-:W-:Y:S04]  /*117d0*/  HMMA.16816.F32 R24, R180.reuse, R154, R24 ;  /* 0x0000009ab418723c */ /* 0x040fe80000001818 */
[----:B------:R-:W-:Y:S04]  /*117e0*/  @P0 IMAD.WIDE.U32 R150, R142, 0x60, R150 ;  /* 0x000000608e960825 */ /* 0x000fe800078e0096 */
[C---:B------:R-:W-:Y:S04]  /*117f0*/  HMMA.16816.F32 R28, R180.reuse, R156, R28 ;  /* 0x0000009cb41c723c */ /* 0x040fe8000000181c */
[----:B------:R-:W-:Y:S01]  /*11800*/  @P0 LEA R140, P2, R150, c[0x0][0x1c8], 0x1 ;  /* 0x00007200968c0a11 */ /* 0x000fe200078408ff */
[C---:B------:R-:W-:Y:S03]  /*11810*/  @P0 IMAD.WIDE.U32 R148, R142.reuse, 0x60, R148 ;  /* 0x000000608e940825 */ /* 0x040fe600078e0094 */
[C---:B------:R-:W-:Y:S04]  /*11820*/  HMMA.16816.F32 R32, R180.reuse, R158, R32 ;  /* 0x0000009eb420723c */ /* 0x040fe80000001820 */
[----:B------:R-:W-:Y:S04]  /*11830*/  @P0 IMAD.WIDE.U32 R142, R142, 0x60, R118 ;  /* 0x000000608e8e0825 */ /* 0x000fe800078e0076 */
[C---:B------:R-:W-:Y:S04]  /*11840*/  HMMA.16816.F32 R36, R180.reuse, R164, R36 ;  /* 0x000000a4b424723c */ /* 0x040fe80000001824 */
[----:B------:R-:W-:Y:S04]  /*11850*/  @P0 IMAD.IADD R143, R0, 0x1, R143 ;  /* 0x00000001008f0824 */ /* 0x000fe800078e028f */
[C---:B------:R-:W-:Y:S08]  /*11860*/  HMMA.16816.F32 R40, R180.reuse, R166, R40 ;  /* 0x000000a6b428723c */ /* 0x040ff00000001828 */
[C---:B---3--:R-:W-:Y:S08]  /*11870*/  HMMA.16816.F32 R44, R180.reuse, R132, R44 ;  /* 0x00000084b42c723c */ /* 0x048ff0000000182c */
[----:B------:R-:W-:Y:S01]  /*11880*/  HMMA.16816.F32 R48, R180, R134, R48 ;  /* 0x00000086b430723c */ /* 0x000fe20000001830 */
[----:B------:R-:W3:Y:S07]  /*11890*/  LDSM.16.M88.4 R132, [R204+0x1800] ;  /* 0x00180000cc84783b */ /* 0x000eee0000000200 */
[C---:B-1----:R-:W-:Y:S08]  /*118a0*/  HMMA.16816.F32 R4, R184.reuse, R136, R4 ;  /* 0x00000088b804723c */ /* 0x042ff00000001804 */
[C---:B------:R-:W-:Y:S01]  /*118b0*/  HMMA.16816.F32 R8, R184.reuse, R138, R8 ;  /* 0x0000008ab808723c */ /* 0x040fe20000001808 */
[----:B------:R-:W1:Y:S07]  /*118c0*/  LDSM.16.M88.4 R136, [R204+0x2000] ;  /* 0x00200000cc88783b */ /* 0x000e6e0000000200 */
[C---:B------:R-:W-:Y:S08]  /*118d0*/  HMMA.16816.F32 R12, R184.reuse, R176, R12 ;  /* 0x000000b0b80c723c */ /* 0x040ff0000000180c */
[C---:B------:R-:W-:Y:S08]  /*118e0*/  HMMA.16816.F32 R16, R184.reuse, R178, R16 ;  /* 0x000000b2b810723c */ /* 0x040ff00000001810 */
[C---:B--2---:R-:W-:Y:S08]  /*118f0*/  HMMA.16816.F32 R20, R184.reuse, R128, R20 ;  /* 0x00000080b814723c */ /* 0x044ff00000001814 */
[C---:B------:R-:W-:Y:S01]  /*11900*/  HMMA.16816.F32 R24, R184.reuse, R130, R24 ;  /* 0x00000082b818723c */ /* 0x040fe20000001818 */
[----:B------:R-:W2:Y:S01]  /*11910*/  LDSM.16.M88.4 R128, [R204+0x2800] ;  /* 0x00280000cc80783b */ /* 0x000ea20000000200 */
[----:B------:R-:W-:Y:S05]  /*11920*/  DEPBAR.LE SB0, 0x0 ;  /* 0x000080000000791a */ /* 0x000fea0000000000 */
[----:B------:R-:W-:Y:S01]  /*11930*/  BAR.SYNC.DEFER_BLOCKING 0x0 ;  /* 0x0000000000007b1d */ /* 0x000fe20000010000 */
[C---:B---3--:R-:W-:Y:S07]  /*11940*/  HMMA.16816.F32 R28, R184.reuse, R132, R28 ;  /* 0x00000084b81c723c */ /* 0x048fee000000181c */
[----:B------:R-:W-:Y:S01]  /*11950*/  @P0 IMAD.IADD R132, R151, 0x1, R0 ;  /* 0x0000000197840824 */ /* 0x000fe200078e0200 */
[----:B------:R-:W-:Y:S01]  /*11960*/  @P0 IADD3 R133, P1, R240, R148, RZ ;  /* 0x00000094f0850210 */ /* 0x000fe20007f3e0ff */
[C---:B------:R-:W-:Y:S03]  /*11970*/  HMMA.16816.F32 R32, R184.reuse, R134, R32 ;  /* 0x00000086b820723c */ /* 0x040fe60000001820 */
[----:B------:R-:W-:Y:S02]  /*11980*/  @P0 LEA.HI.X R141, R150, c[0x0][0x1cc], R132, 0x1, P2 ;  /* 0x00007300968d0a11 */ /* 0x000fe400010f0c84 */
[----:B------:R-:W-:Y:S01]  /*11990*/  @P0 IADD3.X R132, R236, R0, R149, P1, !PT ;  /* 0x00000000ec840210 */ /* 0x000fe20000ffe495 */
[----:B------:R-:W-:Y:S01]  /*119a0*/  IMAD.IADD R0, R218, 0x1, R209 ;  /* 0x00000001da007824 */ /* 0x000fe200078e02d1 */
[CC--:B------:R-:W-:Y:S01]  /*119b0*/  @P0 IADD3 R148, P1, R240.reuse, R142.reuse, RZ ;  /* 0x0000008ef0940210 */ /* 0x0c0fe20007f3e0ff */
[C---:B-1----:R-:W-:Y:S04]  /*119c0*/  HMMA.16816.F32 R36, R184.reuse, R136, R36 ;  /* 0x00000088b824723c */ /* 0x042fe80000001824 */
[----:B------:R-:W-:Y:S01]  /*119d0*/  @P0 IMAD.X R134, R143, 0x1, R236, P1 ;  /* 0x000000018f860824 */ /* 0x000fe200008e06ec */
[----:B------:R-:W-:Y:S01]  /*119e0*/  @P0 IADD3 R142, P3, P2, R240, R142, R118 ;  /* 0x0000008ef08e0210 */ /* 0x000fe20007a7e076 */
[----:B------:R-:W-:Y:S01]  /*119f0*/  @P6 IMAD.HI.U32 R135, R0, c[0x0][0x2c8], RZ ;  /* 0x0000b20000876a27 */ /* 0x000fe200078e00ff */
[----:B------:R-:W-:Y:S01]  /*11a00*/  @P0 LEA R118, P1, R148, c[0x0][0x1c8], 0x1 ;  /* 0x0000720094760a11 */ /* 0x000fe200078208ff */
[C---:B------:R-:W-:Y:S04]  /*11a10*/  HMMA.16816.F32 R40, R184.reuse, R138, R40 ;  /* 0x0000008ab828723c */ /* 0x040fe80000001828 */
[----:B------:R-:W-:Y:S02]  /*11a20*/  @P0 IADD3.X R143, R236, R143, R119, P3, P2 ;  /* 0x0000008fec8f0210 */ /* 0x000fe40001fe4477 */
[----:B------:R-:W-:Y:S02]  /*11a30*/  @P0 LEA.HI.X R119, R148, c[0x0][0x1cc], R134, 0x1, P1 ;  /* 0x0000730094770a11 */ /* 0x000fe400008f0c86 */
[----:B------:R-:W-:Y:S01]  /*11a40*/  @P0 ISETP.GE.AND P1, PT, R116, c[0x0][0x1d4], PT ;  /* 0x0000750074000a0c */ /* 0x000fe20003f26270 */
[C---:B--2---:R-:W-:Y:S03]  /*11a50*/  HMMA.16816.F32 R44, R184.reuse, R128, R44 ;  /* 0x00000080b82c723c */ /* 0x044fe6000000182c */
[C---:B------:R-:W-:Y:S02]  /*11a60*/  @P0 LEA R136, P3, R142.reuse, c[0x0][0x1c8], 0x1 ;  /* 0x000072008e880a11 */ /* 0x040fe400078608ff */
[C---:B------:R-:W-:Y:S02]  /*11a70*/  @P0 LEA R134, P2, R133.reuse, c[0x0][0x1c8], 0x1 ;  /* 0x0000720085860a11 */ /* 0x040fe400078408ff */
[----:B------:R-:W-:Y:S01]  /*11a80*/  @P0 LEA.HI.X R137, R142, c[0x0][0x1cc], R143, 0x1, P3 ;  /* 0x000073008e890a11 */ /* 0x000fe200018f0c8f */
[----:B------:R-:W-:Y:S04]  /*11a90*/  HMMA.16816.F32 R48, R184, R130, R48 ;  /* 0x00000082b830723c */ /* 0x000fe80000001830 */
[----:B------:R-:W-:Y:S01]  /*11aa0*/  @!PT LDS RZ, [RZ] ;  /* 0x00000000fffff984 */ /* 0x000fe20000000800 */
[----:B------:R-:W-:Y:S01]  /*11ab0*/  @!PT LDS RZ, [RZ] ;  /* 0x00000000fffff984 */ /* 0x000fe20000000800 */
[----:B------:R-:W-:Y:S01]  /*11ac0*/  @!PT LDS RZ, [RZ] ;  /* 0x00000000fffff984 */ /* 0x000fe20000000800 */
[----:B------:R1:W-:Y:S01]  /*11ad0*/  @P0 LDGSTS.E.BYPASS.LTC128B.128 [R234+0x8100], [R140.64], !P1 ;  /* 0x081000008cea0fae */ /* 0x0003e2000c901d48 */
[----:B------:R-:W-:Y:S02]  /*11ae0*/  @P6 SHF.R.U32.HI R0, RZ, c[0x0][0x2cc], R135 ;  /* 0x0000b300ff006a19 */ /* 0x000fe40000011687 */
[----:B------:R-:W-:Y:S01]  /*11af0*/  @P0 LEA.HI.X R135, R133, c[0x0][0x1cc], R132, 0x1, P2 ;  /* 0x0000730085870a11 */ /* 0x000fe200010f0c84 */
[----:B------:R-:W-:Y:S02]  /*11b00*/  IMAD R130, R245, -0x60, RZ ;  /* 0xffffffa0f5827824 */ /* 0x000fe400078e02ff */
[----:B------:R1:W-:Y:S06]  /*11b10*/  @P0 LDGSTS.E.BYPASS.LTC128B.128 [R234+0xb100], [R140.64+0x80], !P5 ;  /* 0x0b1000808cea0fae */ /* 0x0003ec000e901d48 */
[----:B------:R2:W-:Y:S06]  /*11b20*/  @P0 LDGSTS.E.BYPASS.LTC128B.128 [R234+0x9100], [R118.64], !P1 ;  /* 0x0910000076ea0fae */ /* 0x0005ec000c901d48 */
[----:B------:R2:W-:Y:S06]  /*11b30*/  @P0 LDGSTS.E.BYPASS.LTC128B.128 [R234+0xc100], [R118.64+0x80], !P5 ;  /* 0x0c10008076ea0fae */ /* 0x0005ec000e901d48 */
[----:B------:R1:W-:Y:S06]  /*11b40*/  @P0 LDGSTS.E.BYPASS.LTC128B.128 [R234+0xa100], [R136.64], !P1 ;  /* 0x0a10000088ea0fae */ /* 0x0003ec000c901d48 */
[----:B------:R1:W-:Y:S01]  /*11b50*/  @P0 LDGSTS.E.BYPASS.LTC128B.128 [R234+0xd100], [R134.64+0x80], !P5 ;  /* 0x0d10008086ea0fae */ /* 0x0003e2000e901d48 */
[----:B------:R-:W-:Y:S05]  /*11b60*/  ISETP.GE.AND P5, PT, R232, 0x1, PT ;  /* 0x00000001e800780c */ /* 0x000fea0003fa6270 */
[----:B------:R-:W3:Y:S06]  /*11b70*/  SHFL.IDX PT, R128, R0, RZ, 0x1c1f ;  /* 0x001c1fff00807589 */ /* 0x000eec00000e0000 */
[----:B------:R-:W0:Y:S01]  /*11b80*/  LDGDEPBAR ;  /* 0x00000000000079af */ /* 0x000e220000000000 */
[----:B--2---:R-:W-:Y:S04]  /*11b90*/  IADD3 R119, -R217, 0x1, R130 ;  /* 0x00000001d9777810 */ /* 0x004fe80007ffe182 */
[----:B------:R-:W-:Y:S04]  /*11ba0*/  IADD3 R119, -R229, R119, R231 ;  /* 0x00000077e5777210 */ /* 0x000fe80007ffe1e7 */
[C---:B------:R-:W-:Y:S02]  /*11bb0*/  IADD3 R129, R119.reuse, c[0x0][0x328], RZ ;  /* 0x0000ca0077817a10 */ /* 0x040fe40007ffe0ff */
[----:B------:R-:W-:Y:S03]  /*11bc0*/  IADD3 R119, R119, UR4, RZ ;  /* 0x0000000477777c10 */ /* 0x000fe6000fffe0ff */
[----:B---3--:R-:W-:Y:S02]  /*11bd0*/  IMAD.IADD R132, R129, 0x1, R128 ;  /* 0x0000000181847824 */ /* 0x008fe400078e0280 */
        /* <DEDUP_REMOVED lines=15> */
.L_x_2144:
[----:B------:R-:W-:Y:S04]  /*11cd0*/  MOV R118, c[0x0][0x32c] ;  /* 0x0000cb0000767a02 */ /* 0x000fe80000000f00 */
[----:B------:R-:W-:Y:S11]  /*11ce0*/  ISETP.NE.AND P0, PT, R118, 0x1, PT ;  /* 0x000000017600780c */ /* 0x000ff60003f05270 */
[----:B------:R-:W-:Y:S02]  /*11cf0*/  @!UPT UIADD3 URZ, URZ, URZ, URZ ;  /* 0x0000003f3f3ff290 */ /* 0x000fe4000fffe03f */
[----:B------:R-:W-:Y:S05]  /*11d00*/  @P0 IMAD.HI.U32 R118, R128, c[0x0][0x330], RZ ;  /* 0x0000cc0080760a27 */ /* 0x000fea00078e00ff */
[----:B------:R-:W-:Y:S02]  /*11d10*/  @P0 SHF.R.U32.HI R128, RZ, c[0x0][0x334], R118 ;  /* 0x0000cd00ff800a19 */ /* 0x000fe40000011676 */
.L_x_2145:
[----:B------:R-:W-:Y:S05]  /*11d20*/  BSYNC B0 ;  /* 0x0000000000007941 */ /* 0x000fea0003800000 */
.L_x_2143:
[----:B------:R-:W-:Y:S04]  /*11d30*/  IMAD.IADD R118, R130, 0x1, -R217 ;  /* 0x0000000182767824 */ /* 0x000fe800078e0ad9 */
[----:B------:R-:W-:Y:S05]  /*11d40*/  IMAD R128, R128, c[0x0][0x32c], R118 ;  /* 0x0000cb0080807a24 */ /* 0x000fea00078e0276 */
[----:B------:R-:W-:Y:S02]  /*11d50*/  IADD3 R118, R128, c[0x0][0x32c], RZ ;  /* 0x0000cb0080767a10 */ /* 0x000fe40007ffe0ff */
[----:B------:R-:W-:Y:S02]  /*11d60*/  IMNMX R131, R131, R128, !PT ;  /* 0x0000008083837217 */ /* 0x000fe40007800200 */
[----:B------:R-:W-:Y:S02]  /*11d70*/  IMNMX R132, R132, R118, PT ;  /* 0x0000007684847217 */ /* 0x000fe40003800200 */
.L_x_2142:
[C---:B-1----:R-:W-:Y:S01]  /*11d80*/  ISETP.GE.AND P1, PT, R130.reuse, 0x1, PT ;  /* 0x000000018200780c */ /* 0x042fe20003f26270 */
[----:B------:R-:W1:Y:S01]  /*11d90*/  SHFL.IDX PT, R0, R0, 0x1, 0x1c1f ;  /* 0x003c1f0000007f89 */ /* 0x000e6200000e0000 */
[----:B------:R-:W-:Y:S02]  /*11da0*/  ISETP.GE.AND P0, PT, R130, 0x2, PT ;  /* 0x000000028200780c */ /* 0x000fe40003f06270 */
[----:B------:R-:W-:Y:S02]  /*11db0*/  LOP3.LUT R230, R230, 0xffffbfff, RZ, 0xc0, !PT ;  /* 0xffffbfffe6e67812 */ /* 0x000fe400078ec0ff */
[C---:B------:R-:W-:Y:S02]  /*11dc0*/  ISETP.GE.AND P2, PT, R130.reuse, 0x9, PT ;  /* 0x000000098200780c */ /* 0x040fe40003f46270 */
[C---:B------:R-:W-:Y:S02]  /*11dd0*/  ISETP.GE.AND P6, PT, R130.reuse, 0x42, PT ;  /* 0x000000428200780c */ /* 0x040fe40003fc6270 */
[C---:B------:R-:W-:Y:S02]  /*11de0*/  ISETP.GE.AND P5, PT, R130.reuse, 0x49, PT ;  /* 0x000000498200780c */ /* 0x040fe40003fa6270 */
[----:B------:R-:W-:Y:S02]  /*11df0*/  ISETP.GE.AND P4, PT, R130, 0x4a, PT ;  /* 0x0000004a8200780c */ /* 0x000fe40003f86270 */
[----:B------:R-:W-:Y:S02]  /*11e00*/  @P1 LOP3.LUT R230, R230, 0x4000, RZ, 0xfc, !PT ;  /* 0x00004000e6e61812 */ /* 0x000fe400078efcff */
[C---:B------:R-:W-:Y:S02]  /*11e10*/  ISETP.GT.AND P1, PT, R131.reuse, RZ, !P1 ;  /* 0x000000ff8300720c */ /* 0x040fe40004f24270 */
[----:B------:R-:W-:Y:S02]  /*11e20*/  LOP3.LUT R230, R230, 0xfffeffff, RZ, 0xc0, !PT ;  /* 0xfffeffffe6e67812 */ /* 0x000fe400078ec0ff */
[----:B------:R-:W-:Y:S02]  /*11e30*/  ISETP.LT.OR P1, PT, R132, 0x1, P1 ;  /* 0x000000018400780c */ /* 0x000fe40000f21670 */
[----:B------:R-:W-:Y:S02]  /*11e40*/  @P0 LOP3.LUT R230, R230, 0x10000, RZ, 0xfc, !PT ;  /* 0x00010000e6e60812 */ /* 0x000fe400078efcff */
[----:B------:R-:W-:Y:S01]  /*11e50*/  ISETP.GT.AND P0, PT, R131, 0x1, !P0 ;  /* 0x000000018300780c */ /* 0x000fe20004704270 */
[--C-:B-1----:R-:W-:Y:S01]  /*11e60*/  IMAD.IADD R129, R129, 0x1, R0.reuse ;  /* 0x0000000181817824 */ /* 0x102fe200078e0200 */
[----:B------:R-:W-:Y:S01]  /*11e70*/  FSEL R128, R4, -INF , !P1 ;  /* 0xff80000004807808 */ /* 0x000fe20004800000 */
[----:B------:R-:W-:Y:S01]  /*11e80*/  IMAD.IADD R119, R119, 0x1, R0 ;  /* 0x0000000177777824 */ /* 0x000fe200078e0200 */
[----:B------:R-:W-:Y:S02]  /*11e90*/  ISETP.GE.AND P1, PT, R130, 0xa, PT ;  /* 0x0000000a8200780c */ /* 0x000fe40003f26270 */
[----:B------:R-:W-:Y:S02]  /*11ea0*/  ISETP.LT.OR P0, PT, R132, 0x2, P0 ;  /* 0x000000028400780c */ /* 0x000fe40000701670 */
[----:B------:R-:W-:Y:S02]  /*11eb0*/  LOP3.LUT R230, R230, 0xffff7fff, RZ, 0xc0, !PT ;  /* 0xffff7fffe6e67812 */ /* 0x000fe400078ec0ff */
[----:B------:R-:W-:Y:S02]  /*11ec0*/  FSEL R118, R5, -INF , !P0 ;  /* 0xff80000005767808 */ /* 0x000fe40004000000 */
[----:B------:R-:W-:Y:S02]  /*11ed0*/  @P2 LOP3.LUT R230, R230, 0x8000, RZ, 0xfc, !PT ;  /* 0x00008000e6e62812 */ /* 0x000fe400078efcff */
[C---:B------:R-:W-:Y:S02]  /*11ee0*/  ISETP.GT.AND P0, PT, R131.reuse, 0x8, !P2 ;  /* 0x000000088300780c */ /* 0x040fe40005704270 */
        /* <DEDUP_REMOVED lines=16> */
[----:B------:R-:W-:Y:S02]  /*11ff0*/  ISETP.GT.AND P0, PT, R131, 0x11, !P1 ;  /* 0x000000118300780c */ /* 0x000fe40004f04270 */
[----:B------:R-:W-:Y:S02]  /*12000*/  ISETP.GE.AND P3, PT, R130, 0x59, PT ;  /* 0x000000598200780c */ /* 0x000fe40003f66270 */
        /* <DEDUP_REMOVED lines=89> */
[----:B------:R-:W-:Y:S11]  /*125a0*/  ISETP.GE.AND P0, PT, R130, 0x5a, PT ;  /* 0x0000005a8200780c */ /* 0x000ff60003f06270 */
[----:B------:R-:W-:Y:S02]  /*125b0*/  @!UPT UIADD3 URZ, URZ, URZ, URZ ;  /* 0x0000003f3f3ff290 */ /* 0x000fe4000fffe03f */
[----:B------:R-:W-:Y:S02]  /*125c0*/  @P0 LOP3.LUT R230, R230, 0x40000, RZ, 0xfc, !PT ;  /* 0x00040000e6e60812 */ /* 0x000fe400078efcff */
[----:B------:R-:W-:Y:S04]  /*125d0*/  ISETP.GT.AND P0, PT, R131, 0x59, !P0 ;  /* 0x000000598300780c */ /* 0x000fe80004704270 */
[----:B------:R-:W-:Y:S04]  /*125e0*/  ISETP.LT.OR P0, PT, R132, 0x5a, P0 ;  /* 0x0000005a8400780c */ /* 0x000fe80000701670 */
        /* <DEDUP_REMOVED lines=17> */
.L_x_2148:
[----:B------:R-:W-:Y:S04]  /*12700*/  MOV R0, c[0x0][0x32c] ;  /* 0x0000cb0000007a02 */ /* 0x000fe80000000f00 */
[----:B------:R-:W-:Y:S11]  /*12710*/  ISETP.NE.AND P0, PT, R0, 0x1, PT ;  /* 0x000000010000780c */ /* 0x000ff60003f05270 */
[----:B------:R-:W-:Y:S02]  /*12720*/  @!UPT UIADD3 URZ, URZ, URZ, URZ ;  /* 0x0000003f3f3ff290 */ /* 0x000fe4000fffe03f */
[----:B------:R-:W-:Y:S05]  /*12730*/  @P0 IMAD.HI.U32 R0, R4, c[0x0][0x330], RZ ;  /* 0x0000cc0004000a27 */ /* 0x000fea00078e00ff */
[----:B------:R-:W-:Y:S02]  /*12740*/  @P0 SHF.R.U32.HI R4, RZ, c[0x0][0x334], R0 ;  /* 0x0000cd00ff040a19 */ /* 0x000fe40000011600 */
.L_x_2149:
[----:B------:R-:W-:Y:S05]  /*12750*/  BSYNC B0 ;  /* 0x0000000000007941 */ /* 0x000fea0003800000 */
.L_x_2147:
[----:B------:R-:W-:Y:S04]  /*12760*/  IMAD.IADD R130, R130, 0x1, -R217 ;  /* 0x0000000182827824 */ /* 0x000fe800078e0ad9 */
[----:B------:R-:W-:Y:S05]  /*12770*/  IMAD R130, R4, c[0x0][0x32c], R130 ;  /* 0x0000cb0004827a24 */ /* 0x000fea00078e0282 */
[----:B------:R-:W-:Y:S02]  /*12780*/  IADD3 R0, R130, c[0x0][0x32c], RZ ;  /* 0x0000cb0082007a10 */ /* 0x000fe40007ffe0ff */
[----:B------:R-:W-:Y:S02]  /*12790*/  IMNMX R119, R119, R130, !PT ;  /* 0x0000008277777217 */ /* 0x000fe40007800200 */
[----:B------:R-:W-:Y:S02]  /*127a0*/  IMNMX R129, R129, R0, PT ;  /* 0x0000000081817217 */ /* 0x000fe40003800200 */
.L_x_2146:
[----:B------:R-:W-:Y:S01]  /*127b0*/  LOP3.LUT P0, RZ, R230, 0x4000, RZ, 0xc0, !PT ;  /* 0x00004000e6ff7812 */ /* 0x000fe2000780c0ff */
[----:B------:R-:W-:Y:S01]  /*127c0*/  IMAD.MOV.U32 R32, RZ, RZ, R28 ;  /* 0x000000ffff207224 */ /* 0x000fe200078e001c */
[----:B------:R-:W-:Y:S01]  /*127d0*/  FMNMX.FTZ R0, R128, R3, !PT ;  /* 0x0000000380007209 */ /* 0x000fe20007810000 */
[----:B------:R-:W-:Y:S01]  /*127e0*/  IMAD.MOV.U32 R41, RZ, RZ, R33 ;  /* 0x000000ffff297224 */ /* 0x000fe200078e0021 */
[----:B------:R-:W-:Y:S01]  /*127f0*/  ISETP.GT.AND P0, PT, R119, RZ, !P0 ;  /* 0x000000ff7700720c */ /* 0x000fe20004704270 */
[----:B------:R-:W-:Y:S01]  /*12800*/  IMAD.MOV.U32 R36, RZ, RZ, R133 ;  /* 0x000000ffff247224 */ /* 0x000fe200078e0085 */
        /* <DEDUP_REMOVED lines=33> */
[----:B------:R-:W-:Y:S02]  /*12a20*/  MOV R33, R29 ;  /* 0x0000001d00217202 */ /* 0x000fe40000000f00 */
        /* <DEDUP_REMOVED lines=33> */
[----:B------:R-:W-:Y:S01]  /*12c40*/  LOP3.LUT P0, RZ, R230, 0x40, RZ, 0xc0, !PT ;  /* 0x00000040e6ff7812 */ /* 0x000fe2000780c0ff */
[----:B------:R-:W-:Y:S01]  /*12c50*/  LDSM.16.MT88.4 R20, [R190] ;  /* 0x00000000be14783b */ /* 0x000fe20000004200 */
        /* <DEDUP_REMOVED lines=14> */
[----:B------:R-:W1:Y:S01]  /*12d40*/  SHFL.BFLY PT, R6, R0, 0x2, 0x1f ;  /* 0x0c401f0000067f89 */ /* 0x000e6200000e0000 */
[----:B------:R-:W-:Y:S02]  /*12d50*/  FMNMX.FTZ R4, R48, R4, !PT ;  /* 0x0000000430047209 */ /* 0x000fe40007810000 */
[C---:B------:R-:W-:Y:S02]  /*12d60*/  ISETP.GT.AND P0, PT, R119.reuse, 0x30, !P0 ;  /* 0x000000307700780c */ /* 0x040fe40004704270 */
[----:B------:R-:W-:Y:S02]  /*12d70*/  ISETP.GT.AND P1, PT, R119, 0x50, !P1 ;  /* 0x000000507700780c */ /* 0x000fe40004f24270 */
[----:B------:R-:W-:Y:S02]  /*12d80*/  ISETP.LT.OR P0, PT, R129, 0x31, P0 ;  /* 0x000000318100780c */ /* 0x000fe40000701670 */
[----:B------:R-:W-:Y:S02]  /*12d90*/  ISETP.GT.AND P3, PT, R119, 0x58, !P3 ;  /* 0x000000587700780c */ /* 0x000fe40005f64270 */
[----:B------:R-:W-:Y:S02]  /*12da0*/  FSEL R17, R30, -INF , !P0 ;  /* 0xff8000001e117808 */ /* 0x000fe40004000000 */
[----:B------:R-:W-:Y:S02]  /*12db0*/  LOP3.LUT P0, RZ, R230, 0x8, RZ, 0xc0, !PT ;  /* 0x00000008e6ff7812 */ /* 0x000fe4000780c0ff */
[----:B------:R-:W-:Y:S02]  /*12dc0*/  FMNMX.FTZ R4, R17, R4, !PT ;  /* 0x0000000411047209 */ /* 0x000fe40007810000 */
[----:B------:R-:W-:Y:S04]  /*12dd0*/  ISETP.GT.AND P0, PT, R119, 0x31, !P0 ;  /* 0x000000317700780c */ /* 0x000fe80004704270 */
[----:B------:R-:W-:Y:S02]  /*12de0*/  ISETP.LT.OR P0, PT, R129, 0x32, P0 ;  /* 0x000000328100780c */ /* 0x000fe40000701670 */
[----:B-1----:R-:W-:Y:S02]  /*12df0*/  FMNMX.FTZ R6, R0, R6, !PT ;  /* 0x0000000600067209 */ /* 0x002fe40007810000 */
[----:B------:R-:W-:Y:S02]  /*12e00*/  FSEL R25, R31, -INF , !P0 ;  /* 0xff8000001f197808 */ /* 0x000fe40004000000 */
[----:B------:R-:W-:Y:S01]  /*12e10*/  LOP3.LUT P0, RZ, R230, 0x4, RZ, 0xc0, !PT ;  /* 0x00000004e6ff7812 */ /* 0x000fe2000780c0ff */
[----:B------:R-:W1:Y:S01]  /*12e20*/  SHFL.BFLY PT, R13, R6, 0x1, 0x1f ;  /* 0x0c201f00060d7f89 */ /* 0x000e6200000e0000 */
[----:B------:R-:W-:Y:S02]  /*12e30*/  FMNMX.FTZ R4, R25, R4, !PT ;  /* 0x0000000419047209 */ /* 0x000fe40007810000 */
[----:B------:R-:W-:Y:S04]  /*12e40*/  ISETP.GT.AND P0, PT, R119, 0x38, !P0 ;  /* 0x000000387700780c */ /* 0x000fe80004704270 */
[----:B------:R-:W-:Y:S01]  /*12e50*/  ISETP.LT.OR P0, PT, R129, 0x39, P0 ;  /* 0x000000398100780c */ /* 0x000fe20000701670 */
[----:B------:R-:W-:Y:S03]  /*12e60*/  LDSM.16.MT88.4 R28, [R189] ;  /* 0x00000000bd1c783b */ /* 0x000fe60000004200 */
        /* <DEDUP_REMOVED lines=10> */
[----:B------:R-:W-:Y:S02]  /*12f10*/  FSEL R249, R38, -INF , !P0 ;  /* 0xff80000026f97808 */ /* 0x000fe40004000000 */
[----:B------:R-:W-:Y:S02]  /*12f20*/  ISETP.GT.AND P0, PT, R119, 0x41, !P6 ;  /* 0x000000417700780c */ /* 0x000fe40007704270 */
[----:B------:R-:W-:Y:S02]  /*12f30*/  FMNMX.FTZ R4, R249, R4, !PT ;  /* 0x00000004f9047209 */ /* 0x000fe40007810000 */
[----:B------:R-:W-:Y:S02]  /*12f40*/  ISETP.LT.OR P0, PT, R129, 0x42, P0 ;  /* 0x000000428100780c */ /* 0x000fe40000701670 */
[----:B------:R-:W-:Y:S02]  /*12f50*/  LOP3.LUT P6, RZ, R230, 0x40000, RZ, 0xc0, !PT ;  /* 0x00040000e6ff7812 */ /* 0x000fe400078cc0ff */
[----:B------:R-:W-:Y:S02]  /*12f60*/  FSEL R176, R39, -INF , !P0 ;  /* 0xff80000027b07808 */ /* 0x000fe40004000000 */
[----:B------:R-:W-:Y:S02]  /*12f70*/  ISETP.GT.AND P0, PT, R119, 0x48, !P5 ;  /* 0x000000487700780c */ /* 0x000fe40006f04270 */
[----:B------:R-:W-:Y:S02]  /*12f80*/  FMNMX.FTZ R4, R176, R4, !PT ;  /* 0x00000004b0047209 */ /* 0x000fe40007810000 */
[----:B------:R-:W-:Y:S04]  /*12f90*/  ISETP.LT.OR P0, PT, R129, 0x49, P0 ;  /* 0x000000498100780c */ /* 0x000fe80000701670 */
[----:B------:R-:W-:Y:S02]  /*12fa0*/  FSEL R166, R42, -INF , !P0 ;  /* 0xff8000002aa67808 */ /* 0x000fe40004000000 */
[----:B------:R-:W-:Y:S02]  /*12fb0*/  ISETP.GT.AND P0, PT, R119, 0x49, !P4 ;  /* 0x000000497700780c */ /* 0x000fe40006704270 */
[----:B------:R-:W-:Y:S02]  /*12fc0*/  FMNMX.FTZ R4, R166, R4, !PT ;  /* 0x00000004a6047209 */ /* 0x000fe40007810000 */
[----:B------:R-:W-:Y:S04]  /*12fd0*/  ISETP.LT.OR P0, PT, R129, 0x4a, P0 ;  /* 0x0000004a8100780c */ /* 0x000fe80000701670 */
[----:B------:R-:W-:Y:S02]  /*12fe0*/  FSEL R165, R43, -INF , !P0 ;  /* 0xff8000002ba57808 */ /* 0x000fe40004000000 */
[----:B------:R-:W-:Y:S02]  /*12ff0*/  ISETP.GT.AND P0, PT, R119, 0x51, !P2 ;  /* 0x000000517700780c */ /* 0x000fe40005704270 */
[C---:B------:R-:W-:Y:S02]  /*13000*/  ISETP.LT.OR P2, PT, R129.reuse, 0x51, P1 ;  /* 0x000000518100780c */ /* 0x040fe40000f41670 */
[----:B------:R-:W-:Y:S02]  /*13010*/  ISETP.LT.OR P1, PT, R129, 0x52, P0 ;  /* 0x000000528100780c */ /* 0x000fe40000721670 */
[----:B------:R-:W-:Y:S02]  /*13020*/  FSEL R154, R46, -INF , !P2 ;  /* 0xff8000002e9a7808 */ /* 0x000fe40005000000 */
[----:B------:R-:W-:Y:S02]  /*13030*/  FMNMX.FTZ R4, R165, R4, !PT ;  /* 0x00000004a5047209 */ /* 0x000fe40007810000 */
[----:B------:R-:W-:Y:S02]  /*13040*/  FSEL R148, R47, -INF , !P1 ;  /* 0xff8000002f947808 */ /* 0x000fe40004800000 */
[----:B------:R-:W-:Y:S01]  /*13050*/  FMNMX.FTZ R4, R154, R4, !PT ;  /* 0x000000049a047209 */ /* 0x000fe20007810000 */
[----:B------:R-:W-:Y:S01]  /*13060*/  LDSM.16.MT88.4 R44, [R191+0x3000] ;  /* 0x00300000bf2c783b */ /* 0x000fe20000004200 */
[----:B------:R-:W-:Y:S02]  /*13070*/  ISETP.GT.AND P0, PT, R119, 0x59, !P6 ;  /* 0x000000597700780c */ /* 0x000fe40007704270 */
[C---:B------:R-:W-:Y:S02]  /*13080*/  ISETP.LT.OR P1, PT, R129.reuse, 0x59, P3 ;  /* 0x000000598100780c */ /* 0x040fe40001f21670 */
[----:B------:R-:W-:Y:S02]  /*13090*/  ISETP.LT.OR P0, PT, R129, 0x5a, P0 ;  /* 0x0000005a8100780c */ /* 0x000fe40000701670 */
[----:B------:R-:W-:Y:S02]  /*130a0*/  FSEL R141, R50, -INF , !P1 ;  /* 0xff800000328d7808 */ /* 0x000fe40004800000 */
[----:B------:R-:W-:Y:S02]  /*130b0*/  FMNMX.FTZ R0, R148, R4, !PT ;  /* 0x0000000494007209 */ /* 0x000fe40007810000 */
[----:B------:R-:W-:Y:S02]  /*130c0*/  FSEL R119, R51, -INF , !P0 ;  /* 0xff80000033777808 */ /* 0x000fe40004000000 */
        /* <DEDUP_REMOVED lines=14> */
[----:B------:R-:W-:Y:S02]  /*131b0*/  FMUL.FTZ R3, R3, c[0x0][0x2d0] ;  /* 0x0000b40003037a20 */ /* 0x000fe40000410000 */
        /* <DEDUP_REMOVED lines=11> */
[----:B------:R-:W3:Y:S01]  /*13270*/  MUFU.EX2 R135, R135 ;  /* 0x0000008700877308 */ /* 0x000ee20000000800 */
[--C-:B------:R-:W-:Y:S02]  /*13280*/  FFMA.FTZ R250, R250, c[0x0][0x2d0], -R156.reuse ;  /* 0x0000b400fafa7a23 */ /* 0x100fe4000001089c */
[--C-:B------:R-:W-:Y:S02]  /*13290*/  FFMA.FTZ R246, R246, c[0x0][0x2d0], -R156.reuse ;  /* 0x0000b400f6f67a23 */ /* 0x100fe4000001089c */
[--C-:B------:R-:W-:Y:S02]  /*132a0*/  FFMA.FTZ R177, R177, c[0x0][0x2d0], -R156.reuse ;  /* 0x0000b400b1b17a23 */ /* 0x100fe4000001089c */
[--C-:B------:R-:W-:Y:S02]  /*132b0*/  FFMA.FTZ R167, R167, c[0x0][0x2d0], -R156.reuse ;  /* 0x0000b400a7a77a23 */ /* 0x100fe4000001089c */
[--C-:B------:R-:W-:Y:S01]  /*132c0*/  FFMA.FTZ R152, R152, c[0x0][0x2d0], -R156.reuse ;  /* 0x0000b40098987a23 */ /* 0x100fe2000001089c */
[----:B------:R-:W-:Y:S01]  /*132d0*/  MUFU.EX2 R132, R132 ;  /* 0x0000008400847308 */ /* 0x000fe20000000800 */
[----:B------:R-:W-:Y:S01]  /*132e0*/  FFMA.FTZ R151, R151, c[0x0][0x2d0], -R156 ;  /* 0x0000b40097977a23 */ /* 0x000fe2000001089c */
[----:B-1----:R-:W-:Y:S01]  /*132f0*/  FMNMX.FTZ R118, R5, R4, !PT ;  /* 0x0000000405767209 */ /* 0x002fe20007810000 */
[C---:B--2---:R-:W-:Y:S01]  /*13300*/  FMUL.FTZ R5, R3.reuse, R113 ;  /* 0x0000007103057220 */ /* 0x044fe20000410000 */
[----:B------:R-:W-:Y:S01]  /*13310*/  MOV R113, R24 ;  /* 0x0000001800717202 */ /* 0x000fe20000000f00 */
[C---:B------:R-:W-:Y:S01]  /*13320*/  FMUL.FTZ R8, R3.reuse, R108 ;  /* 0x0000006c03087220 */ /* 0x040fe20000410000 */
[C---:B------:R-:W-:Y:S01]  /*13330*/  FSETP.NEU.FTZ.AND P0, PT, R118.reuse, -INF , PT ;  /* 0xff8000007600780b */ /* 0x040fe20003f1d000 */
[C---:B------:R-:W-:Y:S03]  /*13340*/  FMUL.FTZ R140, R118.reuse, c[0x0][0x2d0] ;  /* 0x0000b400768c7a20 */ /* 0x040fe60000410000 */
[----:B------:R-:W1:Y:S01]  /*13350*/  MUFU.EX2 R134, R134 ;  /* 0x0000008600867308 */ /* 0x000e620000000800 */
[----:B------:R-:W-:Y:S01]  /*13360*/  FSEL R4, R118, RZ, P0 ;  /* 0x000000ff76047208 */ /* 0x000fe20000000000 */
[----:B------:R-:W-:Y:S01]  /*13370*/  FMUL.FTZ R9, R3, R109 ;  /* 0x0000006d03097220 */ /* 0x000fe20000410000 */
[----:B------:R-:W-:Y:S01]  /*13380*/  FSEL R140, R140, RZ, P0 ;  /* 0x000000ff8c8c7208 */ /* 0x000fe20000000000 */
[----:B------:R-:W-:Y:S01]  /*13390*/  IMAD.MOV.U32 R109, RZ, RZ, R36 ;  /* 0x000000ffff6d7224 */ /* 0x000fe200078e0024 */
[----:B---3--:R-:W-:Y:S01]  /*133a0*/  F2FP.PACK_AB R128, R133, R135 ;  /* 0x000000878580723e */ /* 0x008fe200000000ff */
[----:B------:R-:W-:Y:S01]  /*133b0*/  FADD.FTZ R2, -R4, R2 ;  /* 0x0000000204027221 */ /* 0x000fe20000010100 */
[----:B------:R-:W-:Y:S01]  /*133c0*/  LDSM.16.MT88.4 R36, [R188] ;  /* 0x00000000bc24783b */ /* 0x000fe20000004200 */
[--C-:B------:R-:W-:Y:S01]  /*133d0*/  FFMA.FTZ R139, R12, c[0x0][0x2d0], -R140.reuse ;  /* 0x0000b4000c8b7a23 */ /* 0x100fe2000001088c */
[----:B------:R-:W-:Y:S01]  /*133e0*/  ISETP.GT.AND P0, PT, R245, R244, PT ;  /* 0x000000f4f500720c */ /* 0x000fe20003f04270 */
[--C-:B------:R-:W-:Y:S01]  /*133f0*/  FFMA.FTZ R138, R7, c[0x0][0x2d0], -R140.reuse ;  /* 0x0000b400078a7a23 */ /* 0x100fe2000001088c */
[----:B------:R-:W-:Y:S01]  /*13400*/  MUFU.EX2 R143, R143 ;  /* 0x0000008f008f7308 */ /* 0x000fe20000000800 */
[--C-:B------:R-:W-:Y:S02]  /*13410*/  FFMA.FTZ R137, R10, c[0x0][0x2d0], -R140.reuse ;  /* 0x0000b4000a897a23 */ /* 0x100fe4000001088c */
[----:B------:R-:W-:Y:S01]  /*13420*/  FFMA.FTZ R136, R11, c[0x0][0x2d0], -R140 ;  /* 0x0000b4000b887a23 */ /* 0x000fe2000001088c */
[----:B------:R-:W2:Y:S01]  /*13430*/  LDSM.16.MT88.4 R12, [R191] ;  /* 0x00000000bf0c783b */ /* 0x000ea20000004200 */
[----:B------:R-:W-:Y:S02]  /*13440*/  FMUL.FTZ R2, R2, c[0x0][0x2d0] ;  /* 0x0000b40002027a20 */ /* 0x000fe40000410000 */
[C---:B------:R-:W-:Y:S02]  /*13450*/  FMUL.FTZ R4, R3.reuse, R112 ;  /* 0x0000007003047220 */ /* 0x040fe40000410000 */
[----:B------:R-:W-:Y:S01]  /*13460*/  IMAD.MOV.U32 R112, RZ, RZ, R16 ;  /* 0x000000ffff707224 */ /* 0x000fe200078e0010 */
[----:B------:R-:W-:Y:S01]  /*13470*/  MUFU.EX2 R139, R139 ;  /* 0x0000008b008b7308 */ /* 0x000fe20000000800 */
[C---:B------:R-:W-:Y:S01]  /*13480*/  FMUL.FTZ R16, R3.reuse, R72 ;  /* 0x0000004803107220 */ /* 0x040fe20000410000 */
[----:B-1----:R-:W-:Y:S01]  /*13490*/  F2FP.PACK_AB R130, R134, R132 ;  /* 0x000000848682723e */ /* 0x002fe200000000ff */
[C---:B------:R-:W-:Y:S02]  /*134a0*/  FMUL.FTZ R24, R3.reuse, R80 ;  /* 0x0000005003187220 */ /* 0x040fe40000410000 */
[----:B------:R-:W-:Y:S02]  /*134b0*/  IMAD.MOV.U32 R108, RZ, RZ, R41 ;  /* 0x000000ffff6c7224 */ /* 0x000fe400078e0029 */
[C---:B------:R-:W-:Y:S03]  /*134c0*/  FMUL.FTZ R41, R3.reuse, R97 ;  /* 0x0000006103297220 */ /* 0x040fe60000410000 */
[----:B------:R-:W1:Y:S01]  /*134d0*/  MUFU.EX2 R2, R2 ;  /* 0x0000000200027308 */ /* 0x000e620000000800 */
[C---:B------:R-:W-:Y:S02]  /*134e0*/  FMUL.FTZ R49, R3.reuse, R105 ;  /* 0x0000006903317220 */ /* 0x040fe40000410000 */
[C---:B------:R-:W-:Y:S02]  /*134f0*/  FMUL.FTZ R52, R3.reuse, R52 ;  /* 0x0000003403347220 */ /* 0x040fe40000410000 */
[----:B------:R-:W-:Y:S02]  /*13500*/  FMUL.FTZ R53, R3, R53 ;  /* 0x0000003503357220 */ /* 0x000fe40000410000 */
[--C-:B------:R-:W-:Y:S02]  /*13510*/  FFMA.FTZ R157, R157, c[0x0][0x2d0], -R140.reuse ;  /* 0x0000b4009d9d7a23 */ /* 0x100fe4000001088c */
[--C-:B------:R-:W-:Y:S01]  /*13520*/  FFMA.FTZ R158, R158, c[0x0][0x2d0], -R140.reuse ;  /* 0x0000b4009e9e7a23 */ /* 0x100fe2000001088c */
[----:B------:R-:W3:Y:S01]  /*13530*/  MUFU.EX2 R138, R138 ;  /* 0x0000008a008a7308 */ /* 0x000ee20000000800 */
[--C-:B------:R-:W-:Y:S02]  /*13540*/  FFMA.FTZ R159, R159, c[0x0][0x2d0], -R140.reuse ;  /* 0x0000b4009f9f7a23 */ /* 0x100fe4000001088c */
[----:B------:R-:W-:Y:S02]  /*13550*/  FFMA.FTZ R164, R164, c[0x0][0x2d0], -R140 ;  /* 0x0000b400a4a47a23 */ /* 0x000fe4000001088c */
        /* <DEDUP_REMOVED lines=10> */
[C---:B------:R-:W-:Y:S01]  /*13600*/  FMUL.FTZ R11, R2.reuse, R111 ;  /* 0x0000006f020b7220 */ /* 0x040fe20000410000 */
[----:B------:R-:W-:Y:S01]  /*13610*/  MOV R110, R33 ;  /* 0x00000021006e7202 */ /* 0x000fe20000000f00 */
[----:B------:R-:W-:Y:S01]  /*13620*/  FMUL.FTZ R18, R2, R74 ;  /* 0x0000004a02127220 */ /* 0x000fe20000410000 */
[----:B---3--:R-:W-:Y:S01]  /*13630*/  F2FP.PACK_AB R129, R138, R139 ;  /* 0x0000008b8a81723e */ /* 0x008fe200000000ff */
[C---:B------:R-:W-:Y:S02]  /*13640*/  FMUL.FTZ R19, R2.reuse, R75 ;  /* 0x0000004b02137220 */ /* 0x040fe40000410000 */
[----:B------:R-:W-:Y:S02]  /*13650*/  IMAD.MOV.U32 R115, RZ, RZ, R17 ;  /* 0x000000ffff737224 */ /* 0x000fe400078e0011 */
[C---:B------:R-:W-:Y:S01]  /*13660*/  FMUL.FTZ R17, R3.reuse, R73 ;  /* 0x0000004903117220 */ /* 0x040fe20000410000 */
[----:B------:R-:W3:Y:S01]  /*13670*/  MUFU.EX2 R150, R150 ;  /* 0x0000009600967308 */ /* 0x000ee20000000800 */
[C---:B------:R-:W-:Y:S01]  /*13680*/  FMUL.FTZ R26, R2.reuse, R82 ;  /* 0x00000052021a7220 */ /* 0x040fe20000410000 */
[----:B------:R-:W-:Y:S01]  /*13690*/  LDSM.16.MT88.4 R72, [R189+0x3000] ;  /* 0x00300000bd48783b */ /* 0x000fe20000004200 */
[----:B------:R-:W-:Y:S02]  /*136a0*/  FMUL.FTZ R27, R2, R83 ;  /* 0x00000053021b7220 */ /* 0x000fe40000410000 */
[----:B------:R-:W-:Y:S02]  /*136b0*/  IMAD.MOV.U32 R114, RZ, RZ, R25 ;  /* 0x000000ffff727224 */ /* 0x000fe400078e0019 */
[C---:B------:R-:W-:Y:S02]  /*136c0*/  FMUL.FTZ R25, R3.reuse, R81 ;  /* 0x0000005103197220 */ /* 0x040fe40000410000 */
[----:B------:R-:W-:Y:S01]  /*136d0*/  IMAD.MOV.U32 R111, RZ, RZ, R32 ;  /* 0x000000ffff6f7224 */ /* 0x000fe200078e0020 */
[----:B------:R-:W-:Y:S01]  /*136e0*/  LDSM.16.MT88.4 R80, [R191+0x800] ;  /* 0x00080000bf50783b */ /* 0x000fe20000004200 */
[C---:B------:R-:W-:Y:S01]  /*136f0*/  FMUL.FTZ R32, R3.reuse, R88 ;  /* 0x0000005803207220 */ /* 0x040fe20000410000 */
[----:B------:R-:W-:Y:S01]  /*13700*/  MUFU.EX2 R153, R153 ;  /* 0x0000009900997308 */ /* 0x000fe20000000800 */
[C---:B------:R-:W-:Y:S01]  /*13710*/  FMUL.FTZ R33, R3.reuse, R89 ;  /* 0x0000005903217220 */ /* 0x040fe20000410000 */
[----:B-1----:R-:W-:Y:S01]  /*13720*/  F2FP.PACK_AB R131, R136, R137 ;  /* 0x000000898883723e */ /* 0x002fe200000000ff */
[C---:B------:R-:W-:Y:S02]  /*13730*/  FMUL.FTZ R34, R2.reuse, R90 ;  /* 0x0000005a02227220 */ /* 0x040fe40000410000 */
[C---:B------:R-:W-:Y:S02]  /*13740*/  FMUL.FTZ R35, R2.reuse, R91 ;  /* 0x0000005b02237220 */ /* 0x040fe40000410000 */
[----:B------:R-:W-:Y:S01]  /*13750*/  LDSM.16.MT88.4 R88, [R188+0x800] ;  /* 0x00080000bc58783b */ /* 0x000fe20000004200 */
[C---:B------:R-:W-:Y:S01]  /*13760*/  FMUL.FTZ R42, R2.reuse, R98 ;  /* 0x00000062022a7220 */ /* 0x040fe20000410000 */
[C---:B--2---:R-:W-:Y:S01]  /*13770*/  HMMA.16816.F32 R4, R128.reuse, R12, R4 ;  /* 0x0000000c8004723c */ /* 0x044fe20000001804 */
[----:B------:R-:W-:Y:S04]  /*13780*/  MUFU.EX2 R155, R155 ;  /* 0x0000009b009b7308 */ /* 0x000fe80000000800 */
        /* <DEDUP_REMOVED lines=8> */
[----:B------:R-:W1:Y:S01]  /*13810*/  MUFU.EX2 R158, R158 ;  /* 0x0000009e009e7308 */ /* 0x000e620000000800 */
[----:B------:R-:W2:Y:S01]  /*13820*/  LDSM.16.MT88.4 R68, [R190+0x3000] ;  /* 0x00300000be44783b */ /* 0x000ea20000004200 */
[C---:B------:R-:W-:Y:S02]  /*13830*/  FMUL.FTZ R51, R2.reuse, R107 ;  /* 0x0000006b02337220 */ /* 0x040fe40000410000 */
[C---:B------:R-:W-:Y:S02]  /*13840*/  FMUL.FTZ R54, R2.reuse, R54 ;  /* 0x0000003602367220 */ /* 0x040fe40000410000 */
[C---:B------:R-:W-:Y:S03]  /*13850*/  HMMA.16816.F32 R12, R128.reuse, R20, R12 ;  /* 0x00000014800c723c */ /* 0x040fe6000000180c */
[C---:B------:R-:W-:Y:S01]  /*13860*/  FMUL.FTZ R55, R2.reuse, R55 ;  /* 0x0000003702377220 */ /* 0x040fe20000410000 */
[----:B------:R-:W-:Y:S01]  /*13870*/  MUFU.EX2 R159, R159 ;  /* 0x0000009f009f7308 */ /* 0x000fe20000000800 */
[C---:B------:R-:W-:Y:S02]  /*13880*/  FMUL.FTZ R58, R2.reuse, R58 ;  /* 0x0000003a023a7220 */ /* 0x040fe40000410000 */
[C---:B------:R-:W-:Y:S01]  /*13890*/  FMUL.FTZ R20, R3.reuse, R76 ;  /* 0x0000004c03147220 */ /* 0x040fe20000410000 */
[C---:B------:R-:W-:Y:S04]  /*138a0*/  HMMA.16816.F32 R16, R128.reuse, R22, R16 ;  /* 0x000000168010723c */ /* 0x040fe80000001810 */
[C---:B------:R-:W-:Y:S02]  /*138b0*/  FMUL.FTZ R21, R3.reuse, R77 ;  /* 0x0000004d03157220 */ /* 0x040fe40000410000 */
[C---:B------:R-:W-:Y:S01]  /*138c0*/  FMUL.FTZ R59, R2.reuse, R59 ;  /* 0x0000003b023b7220 */ /* 0x040fe20000410000 */
[----:B------:R-:W4:Y:S01]  /*138d0*/  MUFU.EX2 R164, R164 ;  /* 0x000000a400a47308 */ /* 0x000f220000000800 */
[C---:B------:R-:W-:Y:S04]  /*138e0*/  FMUL.FTZ R22, R2.reuse, R78 ;  /* 0x0000004e02167220 */ /* 0x040fe80000410000 */
[C---:B------:R-:W-:Y:S02]  /*138f0*/  FMUL.FTZ R23, R2.reuse, R79 ;  /* 0x0000004f02177220 */ /* 0x040fe40000410000 */
[----:B------:R-:W5:Y:S01]  /*13900*/  LDSM.16.MT88.4 R76, [R188+0x3000] ;  /* 0x00300000bc4c783b */ /* 0x000f620000004200 */
[C---:B------:R-:W-:Y:S02]  /*13910*/  FMUL.FTZ R62, R2.reuse, R62 ;  /* 0x0000003e023e7220 */ /* 0x040fe40000410000 */
[C---:B------:R-:W-:Y:S01]  /*13920*/  FMUL.FTZ R63, R2.reuse, R63 ;  /* 0x0000003f023f7220 */ /* 0x040fe20000410000 */
[----:B------:R-:W-:Y:S01]  /*13930*/  MUFU.EX2 R179, R179 ;  /* 0x000000b300b37308 */ /* 0x000fe20000000800 */
[C---:B------:R-:W-:Y:S03]  /*13940*/  HMMA.16816.F32 R20, R128.reuse, R28, R20 ;  /* 0x0000001c8014723c */ /* 0x040fe60000001814 */
[C---:B------:R-:W-:Y:S02]  /*13950*/  FMUL.FTZ R65, R3.reuse, R65 ;  /* 0x0000004103417220 */ /* 0x040fe40000410000 */
[C---:B------:R-:W-:Y:S02]  /*13960*/  FMUL.FTZ R66, R2.reuse, R66 ;  /* 0x0000004202427220 */ /* 0x040fe40000410000 */
[C---:B------:R-:W-:Y:S01]  /*13970*/  FMUL.FTZ R28, R3.reuse, R84 ;  /* 0x00000054031c7220 */ /* 0x040fe20000410000 */
[C---:B------:R-:W-:Y:S01]  /*13980*/  HMMA.16816.F32 R24, R128.reuse, R30, R24 ;  /* 0x0000001e8018723c */ /* 0x040fe20000001818 */
[----:B------:R-:W-:Y:S03]  /*13990*/  MUFU.EX2 R178, R178 ;  /* 0x000000b200b27308 */ /* 0x000fe60000000800 */
[----:B------:R-:W-:Y:S02]  /*139a0*/  FMUL.FTZ R29, R3, R85 ;  /* 0x00000055031d7220 */ /* 0x000fe40000410000 */
[C---:B------:R-:W-:Y:S02]  /*139b0*/  FMUL.FTZ R67, R2.reuse, R67 ;  /* 0x0000004302437220 */ /* 0x040fe40000410000 */
[C---:B------:R-:W-:Y:S03]  /*139c0*/  FMUL.FTZ R30, R2.reuse, R86 ;  /* 0x00000056021e7220 */ /* 0x040fe60000410000 */
[----:B------:R-:W-:Y:S01]  /*139d0*/  MUFU.EX2 R247, R247 ;  /* 0x000000f700f77308 */ /* 0x000fe20000000800 */
[----:B------:R-:W-:Y:S02]  /*139e0*/  FMUL.FTZ R31, R2, R87 ;  /* 0x00000057021f7220 */ /* 0x000fe40000410000 */
[----:B------:R-:W-:Y:S01]  /*139f0*/  LDSM.16.MT88.4 R84, [R189+0x800] ;  /* 0x00080000bd54783b */ /* 0x000fe20000004200 */
[--C-:B------:R-:W-:Y:S02]  /*13a00*/  FFMA.FTZ R251, R251, c[0x0][0x2d0], -R140.reuse ;  /* 0x0000b400fbfb7a23 */ /* 0x100fe4000001088c */
[--C-:B------:R-:W-:Y:S02]  /*13a10*/  FFMA.FTZ R252, R252, c[0x0][0x2d0], -R140.reuse ;  /* 0x0000b400fcfc7a23 */ /* 0x100fe4000001088c */
[C---:B------:R-:W-:Y:S02]  /*13a20*/  HMMA.16816.F32 R28, R128.reuse, R36, R28 ;  /* 0x00000024801c723c */ /* 0x040fe4000000181c */
[----:B------:R-:W-:Y:S01]  /*13a30*/  MUFU.EX2 R248, R248 ;  /* 0x000000f800f87308 */ /* 0x000fe20000000800 */
[--C-:B------:R-:W-:Y:S02]  /*13a40*/  FFMA.FTZ R249, R249, c[0x0][0x2d0], -R140.reuse ;  /* 0x0000b400f9f97a23 */ /* 0x100fe4000001088c */
[----:B------:R-:W-:Y:S02]  /*13a50*/  FFMA.FTZ R176, R176, c[0x0][0x2d0], -R140 ;  /* 0x0000b400b0b07a23 */ /* 0x000fe4000001088c */
[C---:B------:R-:W-:Y:S01]  /*13a60*/  FMUL.FTZ R36, R3.reuse, R92 ;  /* 0x0000005c03247220 */ /* 0x040fe20000410000 */
[C---:B------:R-:W-:Y:S04]  /*13a70*/  HMMA.16816.F32 R32, R128.reuse, R38, R32 ;  /* 0x000000268020723c */ /* 0x040fe80000001820 */
[C---:B------:R-:W-:Y:S01]  /*13a80*/  FMUL.FTZ R37, R3.reuse, R93 ;  /* 0x0000005d03257220 */ /* 0x040fe20000410000 */
[----:B------:R-:W-:Y:S01]  /*13a90*/  MOV R92, R48 ;  /* 0x00000030005c7202 */ /* 0x000fe20000000f00 */
[----:B------:R-:W-:Y:S01]  /*13aa0*/  IMAD.MOV.U32 R93, RZ, RZ, R40 ;  /* 0x000000ffff5d7224 */ /* 0x000fe200078e0028 */
[----:B------:R-:W1:Y:S01]  /*13ab0*/  MUFU.EX2 R251, R251 ;  /* 0x000000fb00fb7308 */ /* 0x000e620000000800 */
[C---:B------:R-:W-:Y:S04]  /*13ac0*/  FMUL.FTZ R38, R2.reuse, R94 ;  /* 0x0000005e02267220 */ /* 0x040fe80000410000 */
[----:B------:R-:W-:Y:S02]  /*13ad0*/  FMUL.FTZ R39, R2, R95 ;  /* 0x0000005f02277220 */ /* 0x000fe40000410000 */
[C---:B------:R-:W-:Y:S02]  /*13ae0*/  FMUL.FTZ R40, R3.reuse, R96 ;  /* 0x0000006003287220 */ /* 0x040fe40000410000 */
[----:B------:R-:W-:Y:S01]  /*13af0*/  FMUL.FTZ R48, R3, R104 ;  /* 0x0000006803307220 */ /* 0x000fe20000410000 */
[----:B------:R-:W-:Y:S01]  /*13b00*/  MUFU.EX2 R252, R252 ;  /* 0x000000fc00fc7308 */ /* 0x000fe20000000800 */
[--C-:B------:R-:W-:Y:S01]  /*13b10*/  FFMA.FTZ R166, R166, c[0x0][0x2d0], -R140.reuse ;  /* 0x0000b400a6a67a23 */ /* 0x100fe2000001088c */
[C---:B------:R-:W-:Y:S03]  /*13b20*/  HMMA.16816.F32 R36, R128.reuse, R44, R36 ;  /* 0x0000002c8024723c */ /* 0x040fe60000001824 */
[--C-:B------:R-:W-:Y:S02]  /*13b30*/  FFMA.FTZ R165, R165, c[0x0][0x2d0], -R140.reuse ;  /* 0x0000b400a5a57a23 */ /* 0x100fe4000001088c */
[--C-:B------:R-:W-:Y:S02]  /*13b40*/  FFMA.FTZ R148, R148, c[0x0][0x2d0], -R140.reuse ;  /* 0x0000b40094947a23 */ /* 0x100fe4000001088c */
[C---:B------:R-:W-:Y:S01]  /*13b50*/  FMUL.FTZ R44, R3.reuse, R100 ;  /* 0x00000064032c7220 */ /* 0x040fe20000410000 */
[C---:B------:R-:W-:Y:S01]  /*13b60*/  HMMA.16816.F32 R40, R128.reuse, R46, R40 ;  /* 0x0000002e8028723c */ /* 0x040fe20000001828 */
[----:B------:R-:W-:Y:S03]  /*13b70*/  MUFU.EX2 R250, R250 ;  /* 0x000000fa00fa7308 */ /* 0x000fe60000000800 */
[----:B------:R-:W-:Y:S02]  /*13b80*/  FMUL.FTZ R45, R3, R101 ;  /* 0x00000065032d7220 */ /* 0x000fe40000410000 */
[----:B------:R-:W-:Y:S02]  /*13b90*/  FFMA.FTZ R141, R141, c[0x0][0x2d0], -R140 ;  /* 0x0000b4008d8d7a23 */ /* 0x000fe4000001088c */
[C---:B------:R-:W-:Y:S03]  /*13ba0*/  FMUL.FTZ R46, R2.reuse, R102 ;  /* 0x00000066022e7220 */ /* 0x040fe60000410000 */
[----:B------:R-:W-:Y:S01]  /*13bb0*/  MUFU.EX2 R246, R246 ;  /* 0x000000f600f67308 */ /* 0x000fe20000000800 */
[C---:B------:R-:W-:Y:S02]  /*13bc0*/  FMUL.FTZ R47, R2.reuse, R103 ;  /* 0x00000067022f7220 */ /* 0x040fe40000410000 */
[----:B------:R-:W-:Y:S02]  /*13bd0*/  FFMA.FTZ R149, R149, c[0x0][0x2d0], -R156 ;  /* 0x0000b40095957a23 */ /* 0x000fe4000001089c */
[----:B------:R-:W-:Y:S02]  /*13be0*/  FFMA.FTZ R135, R3, R243, R135 ;  /* 0x000000f303877223 */ /* 0x000fe40000010087 */
[----:B------:R-:W-:Y:S01]  /*13bf0*/  FFMA.FTZ R139, R2, R242, R139 ;  /* 0x000000f2028b7223 */ /* 0x000fe2000001008b */
[C---:B--2---:R-:W-:Y:S02]  /*13c00*/  HMMA.16816.F32 R44, R128.reuse, R68, R44 ;  /* 0x00000044802c723c */ /* 0x044fe4000000182c */
[----:B------:R-:W-:Y:S01]  /*13c10*/  MUFU.EX2 R177, R177 ;  /* 0x000000b100b17308 */ /* 0x000fe20000000800 */
[----:B------:R-:W-:Y:S02]  /*13c20*/  FADD.FTZ R135, R133, R135 ;  /* 0x0000008785877221 */ /* 0x000fe40000010000 */
[----:B------:R-:W-:Y:S02]  /*13c30*/  FADD.FTZ R139, R138, R139 ;  /* 0x0000008b8a8b7221 */ /* 0x000fe40000010000 */
[----:B---3--:R-:W-:Y:S01]  /*13c40*/  F2FP.PACK_AB R68, R150, R143 ;  /* 0x0000008f9644723e */ /* 0x008fe200000000ff */
[C---:B------:R-:W-:Y:S04]  /*13c50*/  HMMA.16816.F32 R48, R128.reuse, R70, R48 ;  /* 0x000000468030723c */ /* 0x040fe80000001830 */
[----:B-1----:R-:W-:Y:S01]  /*13c60*/  F2FP.PACK_AB R69, R158, R157 ;  /* 0x0000009d9e45723e */ /* 0x002fe200000000ff */
[----:B------:R-:W-:Y:S01]  /*13c70*/  MUFU.EX2 R167, R167 ;  /* 0x000000a700a77308 */ /* 0x000fe20000000800 */
[----:B------:R-:W-:Y:S01]  /*13c80*/  FADD.FTZ R132, R132, R135 ;  /* 0x0000008784847221 */ /* 0x000fe20000010000 */
[----:B------:R-:W-:Y:S01]  /*13c90*/  F2FP.PACK_AB R70, R155, R153 ;  /* 0x000000999b46723e */ /* 0x000fe200000000ff */
[C---:B------:R-:W-:Y:S04]  /*13ca0*/  HMMA.16816.F32 R52, R128.reuse, R72, R52 ;  /* 0x000000488034723c */ /* 0x040fe80000001834 */
[----:B----4-:R-:W-:Y:S01]  /*13cb0*/  F2FP.PACK_AB R71, R164, R159 ;  /* 0x0000009fa447723e */ /* 0x010fe200000000ff */
[----:B------:R-:W-:Y:S02]  /*13cc0*/  FADD.FTZ R139, R137, R139 ;  /* 0x0000008b898b7221 */ /* 0x000fe40000010000 */
[----:B------:R-:W-:Y:S01]  /*13cd0*/  MUFU.EX2 R249, R249 ;  /* 0x000000f900f97308 */ /* 0x000fe20000000800 */
[C---:B------:R-:W-:Y:S01]  /*13ce0*/  HMMA.16816.F32 R56, R128.reuse, R74, R56 ;  /* 0x0000004a8038723c */ /* 0x040fe20000001838 */
[----:B------:R-:W1:Y:S03]  /*13cf0*/  LDSM.16.MT88.4 R72, [R190+0x800] ;  /* 0x00080000be48783b */ /* 0x000e660000004200 */
[----:B------:R-:W-:Y:S02]  /*13d00*/  FADD.FTZ R132, R134, R132 ;  /* 0x0000008486847221 */ /* 0x000fe40000010000 */
[----:B------:R-:W-:Y:S02]  /*13d10*/  FADD.FTZ R136, R136, R139 ;  /* 0x0000008b88887221 */ /* 0x000fe40000010000 */
[C---:B-----5:R-:W-:Y:S01]  /*13d20*/  HMMA.16816.F32 R60, R128.reuse, R76, R60 ;  /* 0x0000004c803c723c */ /* 0x060fe2000000183c */
[----:B------:R-:W-:Y:S03]  /*13d30*/  MUFU.EX2 R176, R176 ;  /* 0x000000b000b07308 */ /* 0x000fe60000000800 */
[----:B------:R-:W-:Y:S02]  /*13d40*/  FADD.FTZ R143, R143, R132 ;  /* 0x000000848f8f7221 */ /* 0x000fe40000010000 */
[----:B------:R-:W-:Y:S02]  /*13d50*/  FADD.FTZ R136, R157, R136 ;  /* 0x000000889d887221 */ /* 0x000fe40000010000 */
[----:B------:R-:W-:Y:S01]  /*13d60*/  HMMA.16816.F32 R64, R128, R78, R64 ;  /* 0x0000004e8040723c */ /* 0x000fe20000001840 */
[----:B------:R-:W2:Y:S02]  /*13d70*/  LDSM.16.MT88.4 R76, [R191+0x3800] ;  /* 0x00380000bf4c783b */ /* 0x000ea40000004200 */
[----:B------:R-:W-:Y:S01]  /*13d80*/  MUFU.EX2 R166, R166 ;  /* 0x000000a600a67308 */ /* 0x000fe20000000800 */
[----:B------:R-:W-:Y:S02]  /*13d90*/  FADD.FTZ R143, R150, R143 ;  /* 0x0000008f968f7221 */ /* 0x000fe40000010000 */
[----:B------:R-:W-:Y:S02]  /*13da0*/  FADD.FTZ R158, R158, R136 ;  /* 0x000000889e9e7221 */ /* 0x000fe40000010000 */
[C---:B------:R-:W-:Y:S05]  /*13db0*/  HMMA.16816.F32 R4, R68.reuse, R80, R4 ;  /* 0x000000504404723c */ /* 0x040fea0000001804 */
[----:B------:R-:W-:Y:S01]  /*13dc0*/  MUFU.EX2 R165, R165 ;  /* 0x000000a500a57308 */ /* 0x000fe20000000800 */
[----:B------:R-:W-:Y:S02]  /*13dd0*/  FADD.FTZ R153, R153, R143 ;  /* 0x0000008f99997221 */ /* 0x000fe40000010000 */
[C---:B------:R-:W-:Y:S01]  /*13de0*/  HMMA.16816.F32 R8, R68.reuse, R82, R8 ;  /* 0x000000524408723c */ /* 0x040fe20000001808 */
[----:B------:R-:W-:Y:S03]  /*13df0*/  LDSM.16.MT88.4 R80, [R189+0x3800] ;  /* 0x00380000bd50783b */ /* 0x000fe60000004200 */
[----:B------:R-:W-:Y:S02]  /*13e00*/  FADD.FTZ R158, R159, R158 ;  /* 0x0000009e9f9e7221 */ /* 0x000fe40000010000 */
[----:B------:R-:W-:Y:S01]  /*13e10*/  FADD.FTZ R153, R155, R153 ;  /* 0x000000999b997221 */ /* 0x000fe20000010000 */
[----:B------:R-:W-:Y:S01]  /*13e20*/  MUFU.EX2 R152, R152 ;  /* 0x0000009800987308 */ /* 0x000fe20000000800 */
[----:B------:R-:W-:Y:S01]  /*13e30*/  FADD.FTZ R164, R164, R158 ;  /* 0x0000009ea4a47221 */ /* 0x000fe20000010000 */
[C---:B-1----:R-:W-:Y:S03]  /*13e40*/  HMMA.16816.F32 R12, R68.reuse, R72, R12 ;  /* 0x00000048440c723c */ /* 0x042fe6000000180c */
[----:B------:R-:W-:Y:S05]  /*13e50*/  FADD.FTZ R164, R251, R164 ;  /* 0x000000a4fba47221 */ /* 0x000fea0000010000 */
[C---:B------:R-:W-:Y:S01]  /*13e60*/  HMMA.16816.F32 R16, R68.reuse, R74, R16 ;  /* 0x0000004a4410723c */ /* 0x040fe20000001810 */
[----:B------:R-:W1:Y:S01]  /*13e70*/  LDSM.16.MT88.4 R72, [R190+0x3800] ;  /* 0x00380000be48783b */ /* 0x000e620000004200 */
[----:B------:R-:W3:Y:S06]  /*13e80*/  MUFU.EX2 R151, R151 ;  /* 0x0000009700977308 */ /* 0x000eec0000000800 */
[C---:B------:R-:W-:Y:S04]  /*13e90*/  HMMA.16816.F32 R20, R68.reuse, R84, R20 ;  /* 0x000000544414723c */ /* 0x040fe80000001814 */
[----:B------:R-:W-:Y:S04]  /*13ea0*/  MUFU.EX2 R149, R149 ;  /* 0x0000009500957308 */ /* 0x000fe80000000800 */
[C---:B------:R-:W-:Y:S01]  /*13eb0*/  HMMA.16816.F32 R24, R68.reuse, R86, R24 ;  /* 0x000000564418723c */ /* 0x040fe20000001818 */
[----:B------:R-:W4:Y:S05]  /*13ec0*/  LDSM.16.MT88.4 R84, [R188+0x3800] ;  /* 0x00380000bc54783b */ /* 0x000f2a0000004200 */
[----:B------:R-:W-:Y:S02]  /*13ed0*/  MUFU.EX2 R148, R148 ;  /* 0x0000009400947308 */ /* 0x000fe40000000800 */
[C---:B------:R-:W-:Y:S04]  /*13ee0*/  HMMA.16816.F32 R28, R68.reuse, R88, R28 ;  /* 0x00000058441c723c */ /* 0x040fe8000000181c */
[----:B---3--:R-:W-:Y:S03]  /*13ef0*/  F2FP.PACK_AB R128, R151, R152 ;  /* 0x000000989780723e */ /* 0x008fe600000000ff */
[----:B------:R-:W-:Y:S01]  /*13f00*/  FFMA.FTZ R88, R111, c[0x0][0x2d0], -R156 ;  /* 0x0000b4006f587a23 */ /* 0x000fe2000001089c */
[C---:B------:R-:W-:Y:S01]  /*13f10*/  HMMA.16816.F32 R32, R68.reuse, R90, R32 ;  /* 0x0000005a4420723c */ /* 0x040fe20000001820 */
[----:B------:R-:W-:Y:S07]  /*13f20*/  MUFU.EX2 R141, R141 ;  /* 0x0000008d008d7308 */ /* 0x000fee0000000800 */
[C---:B--2---:R-:W-:Y:S03]  /*13f30*/  HMMA.16816.F32 R36, R68.reuse, R76, R36 ;  /* 0x0000004c4424723c */ /* 0x044fe60000001824 */
[----:B------:R2:W-:Y:S04]  /*13f40*/  MUFU.EX2 R106, R88 ;  /* 0x00000058006a7308 */ /* 0x0005e80000000800 */
[--C-:B------:R-:W-:Y:S01]  /*13f50*/  FFMA.FTZ R76, R92, c[0x0][0x2d0], -R140.reuse ;  /* 0x0000b4005c4c7a23 */ /* 0x100fe2000001088c */
[C---:B------:R-:W-:Y:S05]  /*13f60*/  HMMA.16816.F32 R40, R68.reuse, R78, R40 ;  /* 0x0000004e4428723c */ /* 0x040fea0000001828 */
[----:B------:R3:W-:Y:S03]  /*13f70*/  MUFU.EX2 R105, R76 ;  /* 0x0000004c00697308 */ /* 0x0007e60000000800 */
[C---:B-1----:R-:W-:Y:S07]  /*13f80*/  HMMA.16816.F32 R44, R68.reuse, R72, R44 ;  /* 0x00000048442c723c */ /* 0x042fee000000182c */
[----:B------:R-:W-:Y:S01]  /*13f90*/  FFMA.FTZ R72, R93, c[0x0][0x2d0], -R140 ;  /* 0x0000b4005d487a23 */ /* 0x000fe2000001088c */
[C---:B------:R-:W-:Y:S01]  /*13fa0*/  HMMA.16816.F32 R48, R68.reuse, R74, R48 ;  /* 0x0000004a4430723c */ /* 0x040fe20000001830 */
[----:B------:R-:W-:Y:S02]  /*13fb0*/  LDSM.16.MT88.4 R92, [R188+0x4800] ;  /* 0x00480000bc5c783b */ /* 0x000fe40000004200 */
[----:B------:R1:W5:Y:S05]  /*13fc0*/  MUFU.EX2 R104, R72 ;  /* 0x0000004800687308 */ /* 0x00036a0000000800 */
[C---:B------:R-:W-:Y:S01]  /*13fd0*/  HMMA.16816.F32 R52, R68.reuse, R80, R52 ;  /* 0x000000504434723c */ /* 0x040fe20000001834 */
[----:B--2---:R-:W-:Y:S07]  /*13fe0*/  LDSM.16.MT88.4 R88, [R188+0x4000] ;  /* 0x00400000bc58783b */ /* 0x004fee0000004200 */
[C---:B------:R-:W-:Y:S01]  /*13ff0*/  HMMA.16816.F32 R56, R68.reuse, R82, R56 ;  /* 0x000000524438723c */ /* 0x040fe20000001838 */
[----:B---3--:R-:W-:Y:S07]  /*14000*/  LDSM.16.MT88.4 R76, [R190+0x1000] ;  /* 0x00100000be4c783b */ /* 0x008fee0000004200 */
[C---:B----4-:R-:W-:Y:S01]  /*14010*/  HMMA.16816.F32 R60, R68.reuse, R84, R60 ;  /* 0x00000054443c723c */ /* 0x050fe2000000183c */
[----:B------:R-:W-:Y:S07]  /*14020*/  LDSM.16.MT88.4 R80, [R189+0x1000] ;  /* 0x00100000bd50783b */ /* 0x000fee0000004200 */
[----:B------:R-:W-:Y:S01]  /*14030*/  HMMA.16816.F32 R64, R68, R86, R64 ;  /* 0x000000564440723c */ /* 0x000fe20000001840 */
[----:B-1----:R-:W1:Y:S06]  /*14040*/  LDSM.16.MT88.4 R72, [R191+0x1000] ;  /* 0x00100000bf48783b */ /* 0x002e6c0000004200 */
[----:B-----5:R-:W-:Y:S02]  /*14050*/  F2FP.PACK_AB R71, R105, R104 ;  /* 0x000000686947723e */ /* 0x020fe400000000ff */
[----:B------:R-:W-:Y:S01]  /*14060*/  F2FP.PACK_AB R68, R178, R179 ;  /* 0x000000b3b244723e */ /* 0x000fe200000000ff */
[----:B------:R-:W2:Y:S02]  /*14070*/  LDSM.16.MT88.4 R84, [R188+0x1000] ;  /* 0x00100000bc54783b */ /* 0x000ea40000004200 */
[----:B------:R-:W-:Y:S01]  /*14080*/  F2FP.PACK_AB R70, R248, R247 ;  /* 0x000000f7f846723e */ /* 0x000fe200000000ff */
[----:B------:R-:W-:Y:S01]  /*14090*/  FADD.FTZ R179, R179, R153 ;  /* 0x00000099b3b37221 */ /* 0x000fe20000010000 */
[C---:B------:R-:W-:Y:S01]  /*140a0*/  F2FP.PACK_AB R69, R252.reuse, R251 ;  /* 0x000000fbfc45723e */ /* 0x040fe200000000ff */
[----:B------:R-:W-:Y:S02]  /*140b0*/  FADD.FTZ R252, R252, R164 ;  /* 0x000000a4fcfc7221 */ /* 0x000fe40000010000 */
[----:B------:R-:W-:Y:S04]  /*140c0*/  FADD.FTZ R179, R178, R179 ;  /* 0x000000b3b2b37221 */ /* 0x000fe80000010000 */
[----:B------:R-:W-:Y:S04]  /*140d0*/  FADD.FTZ R247, R247, R179 ;  /* 0x000000b3f7f77221 */ /* 0x000fe80000010000 */
[----:B------:R-:W-:Y:S01]  /*140e0*/  FADD.FTZ R3, R248, R247 ;  /* 0x000000f7f8037221 */ /* 0x000fe20000010000 */
[C---:B-1----:R-:W-:Y:S07]  /*140f0*/  HMMA.16816.F32 R4, R68.reuse, R72, R4 ;  /* 0x000000484404723c */ /* 0x042fee0000001804 */
[--C-:B------:R-:W-:Y:S01]  /*14100*/  FFMA.FTZ R72, R110, c[0x0][0x2d0], -R156.reuse ;  /* 0x0000b4006e487a23 */ /* 0x100fe2000001089c */
[C---:B------:R-:W-:Y:S03]  /*14110*/  HMMA.16816.F32 R8, R68.reuse, R74, R8 ;  /* 0x0000004a4408723c */ /* 0x040fe60000001808 */
[----:B------:R1:W-:Y:S05]  /*14120*/  MUFU.EX2 R98, R72 ;  /* 0x0000004800627308 */ /* 0x0003ea0000000800 */
[C---:B------:R-:W-:Y:S07]  /*14130*/  HMMA.16816.F32 R12, R68.reuse, R76, R12 ;  /* 0x0000004c440c723c */ /* 0x040fee000000180c */
[----:B------:R-:W-:Y:S01]  /*14140*/  FFMA.FTZ R76, R109, c[0x0][0x2d0], -R156 ;  /* 0x0000b4006d4c7a23 */ /* 0x000fe2000001089c */
[C---:B------:R-:W-:Y:S03]  /*14150*/  HMMA.16816.F32 R16, R68.reuse, R78, R16 ;  /* 0x0000004e4410723c */ /* 0x040fe60000001810 */
[----:B------:R3:W-:Y:S05]  /*14160*/  MUFU.EX2 R96, R76 ;  /* 0x0000004c00607308 */ /* 0x0007ea0000000800 */
[C---:B------:R-:W-:Y:S01]  /*14170*/  HMMA.16816.F32 R20, R68.reuse, R80, R20 ;  /* 0x000000504414723c */ /* 0x040fe20000001814 */
[----:B-1----:R-:W1:Y:S06]  /*14180*/  LDSM.16.MT88.4 R72, [R191+0x4000] ;  /* 0x00400000bf48783b */ /* 0x002e6c0000004200 */
[----:B------:R-:W-:Y:S01]  /*14190*/  FFMA.FTZ R80, R115, c[0x0][0x2d0], -R140 ;  /* 0x0000b40073507a23 */ /* 0x000fe2000001088c */
[C---:B------:R-:W-:Y:S03]  /*141a0*/  HMMA.16816.F32 R24, R68.reuse, R82, R24 ;  /* 0x000000524418723c */ /* 0x040fe60000001818 */
[----:B------:R4:W-:Y:S05]  /*141b0*/  MUFU.EX2 R107, R80 ;  /* 0x00000050006b7308 */ /* 0x0009ea0000000800 */
[C---:B--2---:R-:W-:Y:S04]  /*141c0*/  HMMA.16816.F32 R28, R68.reuse, R84, R28 ;  /* 0x00000054441c723c */ /* 0x044fe8000000181c */
[----:B---3--:R-:W-:Y:S02]  /*141d0*/  FFMA.FTZ R76, R108, c[0x0][0x2d0], -R156 ;  /* 0x0000b4006c4c7a23 */ /* 0x008fe4000001089c */
[----:B------:R-:W-:Y:S01]  /*141e0*/  LDSM.16.MT88.4 R108, [R191+0x2800] ;  /* 0x00280000bf6c783b */ /* 0x000fe20000004200 */
[----:B------:R-:W-:Y:S01]  /*141f0*/  FFMA.FTZ R84, R114, c[0x0][0x2d0], -R140 ;  /* 0x0000b40072547a23 */ /* 0x000fe2000001088c */
[C---:B------:R-:W-:Y:S01]  /*14200*/  HMMA.16816.F32 R32, R68.reuse, R86, R32 ;  /* 0x000000564420723c */ /* 0x040fe20000001820 */
[----:B------:R2:W3:Y:S03]  /*14210*/  MUFU.EX2 R100, R76 ;  /* 0x0000004c00647308 */ /* 0x0004e60000000800 */
[----:B------:R-:W-:Y:S02]  /*14220*/  FFMA.FTZ R156, R142, c[0x0][0x2d0], -R156 ;  /* 0x0000b4008e9c7a23 */ /* 0x000fe4000001089c */
[--C-:B------:R-:W-:Y:S05]  /*14230*/  FFMA.FTZ R142, R154, c[0x0][0x2d0], -R140.reuse ;  /* 0x0000b4009a8e7a23 */ /* 0x100fea000001088c */
[----:B------:R5:W-:Y:S01]  /*14240*/  MUFU.EX2 R99, R84 ;  /* 0x0000005400637308 */ /* 0x000be20000000800 */
[----:B----4-:R-:W-:Y:S01]  /*14250*/  LDSM.16.MT88.4 R80, [R189+0x4000] ;  /* 0x00400000bd50783b */ /* 0x010fe20000004200 */
[C---:B-1----:R-:W-:Y:S08]  /*14260*/  HMMA.16816.F32 R36, R68.reuse, R72, R36 ;  /* 0x000000484424723c */ /* 0x042ff00000001824 */
[----:B------:R-:W1:Y:S01]  /*14270*/  MUFU.EX2 R156, R156 ;  /* 0x0000009c009c7308 */ /* 0x000e620000000800 */
[----:B--2---:R-:W2:Y:S03]  /*14280*/  LDSM.16.MT88.4 R76, [R190+0x4000] ;  /* 0x00400000be4c783b */ /* 0x004ea60000004200 */
[--C-:B------:R-:W-:Y:S01]  /*14290*/  FFMA.FTZ R72, R112, c[0x0][0x2d0], -R140.reuse ;  /* 0x0000b40070487a23 */ /* 0x100fe2000001088c */
[C---:B------:R-:W-:Y:S05]  /*142a0*/  HMMA.16816.F32 R40, R68.reuse, R74, R40 ;  /* 0x0000004a4428723c */ /* 0x040fea0000001828 */
[----:B------:R4:W4:Y:S01]  /*142b0*/  MUFU.EX2 R101, R72 ;  /* 0x0000004800657308 */ /* 0x0009220000000800 */
[--C-:B-----5:R-:W-:Y:S02]  /*142c0*/  FFMA.FTZ R84, R113, c[0x0][0x2d0], -R140.reuse ;  /* 0x0000b40071547a23 */ /* 0x120fe4000001088c */
[----:B------:R-:W-:Y:S07]  /*142d0*/  FFMA.FTZ R140, R119, c[0x0][0x2d0], -R140 ;  /* 0x0000b400778c7a23 */ /* 0x000fee000001088c */
[----:B------:R5:W-:Y:S01]  /*142e0*/  MUFU.EX2 R97, R84 ;  /* 0x0000005400617308 */ /* 0x000be20000000800 */
[----:B---3--:R-:W-:Y:S01]  /*142f0*/  IMAD.MOV.U32 R119, RZ, RZ, R100 ;  /* 0x000000ffff777224 */ /* 0x008fe200078e0064 */
[----:B-1----:R-:W-:Y:S08]  /*14300*/  F2FP.PACK_AB R130, R156, R149 ;  /* 0x000000959c82723e */ /* 0x002ff000000000ff */
[----:B------:R-:W1:Y:S01]  /*14310*/  MUFU.EX2 R142, R142 ;  /* 0x0000008e008e7308 */ /* 0x000e620000000800 */
[----:B----4-:R-:W-:Y:S01]  /*14320*/  LDSM.16.MT88.4 R72, [R190+0x1800] ;  /* 0x00180000be48783b */ /* 0x010fe20000004200 */
[----:B------:R-:W-:Y:S08]  /*14330*/  MOV R154, R101 ;  /* 0x00000065009a7202 */ /* 0x000ff00000000f00 */
[----:B------:R-:W3:Y:S01]  /*14340*/  MUFU.EX2 R140, R140 ;  /* 0x0000008c008c7308 */ /* 0x000ee20000000800 */
[C---:B--2---:R-:W-:Y:S01]  /*14350*/  HMMA.16816.F32 R44, R68.reuse, R76, R44 ;  /* 0x0000004c442c723c */ /* 0x044fe2000000182c */
[----:B-----5:R-:W2:Y:S07]  /*14360*/  LDSM.16.MT88.4 R84, [R191+0x1800] ;  /* 0x00180000bf54783b */ /* 0x020eae0000004200 */
[C---:B------:R-:W-:Y:S01]  /*14370*/  HMMA.16816.F32 R48, R68.reuse, R78, R48 ;  /* 0x0000004e4430723c */ /* 0x040fe20000001830 */
[----:B------:R-:W4:Y:S03]  /*14380*/  LDSM.16.MT88.4 R76, [R189+0x1800] ;  /* 0x00180000bd4c783b */ /* 0x000f260000004200 */
[----:B-1----:R-:W-:Y:S04]  /*14390*/  F2FP.PACK_AB R129, R148, R142 ;  /* 0x0000008e9481723e */ /* 0x002fe800000000ff */
[C---:B------:R-:W-:Y:S04]  /*143a0*/  HMMA.16816.F32 R52, R68.reuse, R80, R52 ;  /* 0x000000504434723c */ /* 0x040fe80000001834 */
[----:B---3--:R-:W-:Y:S04]  /*143b0*/  F2FP.PACK_AB R131, R140, R141 ;  /* 0x0000008d8c83723e */ /* 0x008fe800000000ff */
[C---:B------:R-:W-:Y:S01]  /*143c0*/  HMMA.16816.F32 R56, R68.reuse, R82, R56 ;  /* 0x000000524438723c */ /* 0x040fe20000001838 */
[----:B------:R-:W1:Y:S07]  /*143d0*/  LDSM.16.MT88.4 R80, [R188+0x1800] ;  /* 0x00180000bc50783b */ /* 0x000e6e0000004200 */
[C---:B------:R-:W-:Y:S08]  /*143e0*/  HMMA.16816.F32 R60, R68.reuse, R88, R60 ;  /* 0x00000058443c723c */ /* 0x040ff0000000183c */
[----:B------:R-:W-:Y:S01]  /*143f0*/  HMMA.16816.F32 R64, R68, R90, R64 ;  /* 0x0000005a4440723c */ /* 0x000fe20000001840 */
[----:B------:R-:W-:Y:S06]  /*14400*/  LDSM.16.MT88.4 R88, [R189+0x4800] ;  /* 0x00480000bd58783b */ /* 0x000fec0000004200 */
[----:B------:R-:W-:Y:S02]  /*14410*/  F2FP.PACK_AB R68, R98, R106 ;  /* 0x0000006a6244723e */ /* 0x000fe400000000ff */
[----:B------:R-:W-:Y:S03]  /*14420*/  F2FP.PACK_AB R70, R100, R96 ;  /* 0x000000606446723e */ /* 0x000fe600000000ff */
[----:B------:R-:W-:Y:S02]  /*14430*/  F2FP.PACK_AB R69, R99, R107 ;  /* 0x0000006b6345723e */ /* 0x000fe400000000ff */
[----:B------:R-:W-:Y:S02]  /*14440*/  F2FP.PACK_AB R71, R101, R97 ;  /* 0x000000616547723e */ /* 0x000fe400000000ff */
[----:B------:R-:W-:Y:S05]  /*14450*/  LDSM.16.MT88.4 R100, [R191+0x5800] ;  /* 0x00580000bf64783b */ /* 0x000fea0000004200 */
[C---:B--2---:R-:W-:Y:S08]  /*14460*/  HMMA.16816.F32 R4, R68.reuse, R84, R4 ;  /* 0x000000544404723c */ /* 0x044ff00000001804 */
[C---:B------:R-:W-:Y:S01]  /*14470*/  HMMA.16816.F32 R8, R68.reuse, R86, R8 ;  /* 0x000000564408723c */ /* 0x040fe20000001808 */
[----:B------:R-:W2:Y:S07]  /*14480*/  LDSM.16.MT88.4 R84, [R191+0x4800] ;  /* 0x00480000bf54783b */ /* 0x000eae0000004200 */
[C---:B------:R-:W-:Y:S08]  /*14490*/  HMMA.16816.F32 R12, R68.reuse, R72, R12 ;  /* 0x00000048440c723c */ /* 0x040ff0000000180c */
        /* <DEDUP_REMOVED lines=20> */
[----:B------:R-:W-:Y:S02]  /*145e0*/  F2FP.PACK_AB R68, R246, R250 ;  /* 0x000000faf644723e */ /* 0x000fe400000000ff */
[----:B------:R-:W-:Y:S03]  /*145f0*/  F2FP.PACK_AB R70, R167, R177 ;  /* 0x000000b1a746723e */ /* 0x000fe600000000ff */
[----:B------:R-:W-:Y:S02]  /*14600*/  F2FP.PACK_AB R69, R176, R249 ;  /* 0x000000f9b045723e */ /* 0x000fe400000000ff */
[----:B------:R-:W-:Y:S07]  /*14610*/  F2FP.PACK_AB R71, R165, R166 ;  /* 0x000000a6a547723e */ /* 0x000fee00000000ff */
[C---:B----4-:R-:W-:Y:S08]  /*14620*/  HMMA.16816.F32 R4, R68.reuse, R76, R4 ;  /* 0x0000004c4404723c */ /* 0x050ff00000001804 */
        /* <DEDUP_REMOVED lines=11> */
[C---:B---3--:R-:W-:Y:S07]  /*146e0*/  HMMA.16816.F32 R36, R68.reuse, R76, R36 ;  /* 0x0000004c4424723c */ /* 0x048fee0000001824 */
[----:B------:R-:W-:Y:S01]  /*146f0*/  IMAD.MOV.U32 R76, RZ, RZ, R99 ;  /* 0x000000ffff4c7224 */ /* 0x000fe200078e0063 */
[C---:B------:R-:W-:Y:S04]  /*14700*/  HMMA.16816.F32 R40, R68.reuse, R78, R40 ;  /* 0x0000004e4428723c */ /* 0x040fe80000001828 */
[----:B------:R-:W-:Y:S03]  /*14710*/  MOV R77, R98 ;  /* 0x00000062004d7202 */ /* 0x000fe60000000f00 */
[----:B------:R-:W-:Y:S01]  /*14720*/  IMAD.MOV.U32 R78, RZ, RZ, R97 ;  /* 0x000000ffff4e7224 */ /* 0x000fe200078e0061 */
[C---:B-1----:R-:W-:Y:S04]  /*14730*/  HMMA.16816.F32 R44, R68.reuse, R80, R44 ;  /* 0x00000050442c723c */ /* 0x042fe8000000182c */
[----:B------:R-:W-:Y:S02]  /*14740*/  MOV R79, R96 ;  /* 0x00000060004f7202 */ /* 0x000fe40000000f00 */
[----:B------:R-:W1:Y:S02]  /*14750*/  LDSM.16.MT88.4 R96, [R188+0x2800] ;  /* 0x00280000bc60783b */ /* 0x000e640000004200 */
[C---:B------:R-:W-:Y:S08]  /*14760*/  HMMA.16816.F32 R48, R68.reuse, R82, R48 ;  /* 0x000000524430723c */ /* 0x040ff00000001830 */
[C---:B------:R-:W-:Y:S08]  /*14770*/  HMMA.16816.F32 R52, R68.reuse, R88, R52 ;  /* 0x000000584434723c */ /* 0x040ff00000001834 */
[C---:B------:R-:W-:Y:S08]  /*14780*/  HMMA.16816.F32 R56, R68.reuse, R90, R56 ;  /* 0x0000005a4438723c */ /* 0x040ff00000001838 */
[C---:B--2---:R-:W-:Y:S08]  /*14790*/  HMMA.16816.F32 R60, R68.reuse, R72, R60 ;  /* 0x00000048443c723c */ /* 0x044ff0000000183c */
[----:B------:R-:W-:Y:S08]  /*147a0*/  HMMA.16816.F32 R64, R68, R74, R64 ;  /* 0x0000004a4440723c */ /* 0x000ff00000001840 */
[C---:B------:R-:W-:Y:S01]  /*147b0*/  HMMA.16816.F32 R112, R128.reuse, R108, R4 ;  /* 0x0000006c8070723c */ /* 0x040fe20000001804 */
[----:B------:R-:W-:Y:S07]  /*147c0*/  LDSM.16.MT88.4 R4, [R189+0x5800] ;  /* 0x00580000bd04783b */ /* 0x000fee0000004200 */
[C---:B------:R-:W-:Y:S01]  /*147d0*/  HMMA.16816.F32 R108, R128.reuse, R110, R8 ;  /* 0x0000006e806c723c */ /* 0x040fe20000001808 */
[----:B------:R-:W-:Y:S07]  /*147e0*/  LDSM.16.MT88.4 R8, [R188+0x5800] ;  /* 0x00580000bc08783b */ /* 0x000fee0000004200 */
[C---:B----4-:R-:W-:Y:S07]  /*147f0*/  HMMA.16816.F32 R68, R128.reuse, R84, R12 ;  /* 0x000000548044723c */ /* 0x050fee000000180c */
[----:B------:R-:W-:Y:S01]  /*14800*/  IMAD.MOV.U32 R15, RZ, RZ, R78 ;  /* 0x000000ffff0f7224 */ /* 0x000fe200078e004e */
[C---:B------:R-:W-:Y:S04]  /*14810*/  HMMA.16816.F32 R72, R128.reuse, R86, R16 ;  /* 0x000000568048723c */ /* 0x040fe80000001810 */
[----:B------:R-:W-:Y:S01]  /*14820*/  MOV R14, R79 ;  /* 0x0000004f000e7202 */ /* 0x000fe20000000f00 */
[----:B------:R-:W-:Y:S01]  /*14830*/  IMAD.MOV.U32 R13, RZ, RZ, R76 ;  /* 0x000000ffff0d7224 */ /* 0x000fe200078e004c */
[----:B------:R-:W-:Y:S01]  /*14840*/  MOV R12, R77 ;  /* 0x0000004d000c7202 */ /* 0x000fe20000000f00 */
[----:B------:R-:W-:Y:S01]  /*14850*/  IMAD.MOV.U32 R19, RZ, RZ, R107 ;  /* 0x000000ffff137224 */ /* 0x000fe200078e006b */
[C---:B------:R-:W-:Y:S04]  /*14860*/  HMMA.16816.F32 R76, R128.reuse, R92, R20 ;  /* 0x0000005c804c723c */ /* 0x040fe80000001814 */
[----:B------:R-:W-:Y:S01]  /*14870*/  MOV R18, R106 ;  /* 0x0000006a00127202 */ /* 0x000fe20000000f00 */
[----:B------:R-:W-:Y:S01]  /*14880*/  IMAD.MOV.U32 R17, RZ, RZ, R105 ;  /* 0x000000ffff117224 */ /* 0x000fe200078e0069 */
[----:B------:R-:W-:Y:S02]  /*14890*/  MOV R16, R104 ;  /* 0x0000006800107202 */ /* 0x000fe40000000f00 */
[C---:B------:R-:W-:Y:S01]  /*148a0*/  HMMA.16816.F32 R80, R128.reuse, R94, R24 ;  /* 0x0000005e8050723c */ /* 0x040fe20000001818 */
[----:B------:R-:W2:Y:S03]  /*148b0*/  LDSM.16.MT88.4 R104, [R190+0x5800] ;  /* 0x00580000be68783b */ /* 0x000ea60000004200 */
[----:B------:R-:W-:Y:S02]  /*148c0*/  FADD.FTZ R2, R16, R252 ;  /* 0x000000fc10027221 */ /* 0x000fe40000010000 */
[----:B------:R-:W-:Y:S02]  /*148d0*/  FADD.FTZ R3, R18, R3 ;  /* 0x0000000312037221 */ /* 0x000fe40000010000 */
[C---:B-1----:R-:W-:Y:S04]  /*148e0*/  HMMA.16816.F32 R84, R128.reuse, R96, R28 ;  /* 0x000000608054723c */ /* 0x042fe8000000181c */
[----:B------:R-:W-:Y:S02]  /*148f0*/  FADD.FTZ R2, R17, R2 ;  /* 0x0000000211027221 */ /* 0x000fe40000010000 */
[----:B------:R-:W-:Y:S01]  /*14900*/  FADD.FTZ R3, R12, R3 ;  /* 0x000000030c037221 */ /* 0x000fe20000010000 */
[-C--:B------:R-:W-:Y:S01]  /*14910*/  MOV R12, R118.reuse ;  /* 0x00000076000c7202 */ /* 0x080fe20000000f00 */
[C---:B------:R-:W-:Y:S04]  /*14920*/  HMMA.16816.F32 R88, R128.reuse, R98, R32 ;  /* 0x000000628058723c */ /* 0x040fe80000001820 */
[----:B------:R-:W-:Y:S02]  /*14930*/  FADD.FTZ R2, R19, R2 ;  /* 0x0000000213027221 */ /* 0x000fe40000010000 */
[----:B------:R-:W-:Y:S02]  /*14940*/  FADD.FTZ R3, R14, R3 ;  /* 0x000000030e037221 */ /* 0x000fe40000010000 */
[C---:B------:R-:W-:Y:S04]  /*14950*/  HMMA.16816.F32 R92, R128.reuse, R100, R36 ;  /* 0x00000064805c723c */ /* 0x040fe80000001824 */
[----:B------:R-:W-:Y:S02]  /*14960*/  FADD.FTZ R2, R13, R2 ;  /* 0x000000020d027221 */ /* 0x000fe40000010000 */
[----:B------:R-:W-:Y:S01]  /*14970*/  FADD.FTZ R3, R119, R3 ;  /* 0x0000000377037221 */ /* 0x000fe20000010000 */
[----:B------:R-:W-:Y:S01]  /*14980*/  IADD3 R119, R245, -0x1, RZ ;  /* 0xfffffffff5777810 */ /* 0x000fe20007ffe0ff */
        /* <DEDUP_REMOVED lines=9> */
[----:B------:R-:W-:Y:S01]  /*14a20*/  FADD.FTZ R177, R177, R250 ;  /* 0x000000fab1b17221 */ /* 0x000fe20000010000 */
[----:B------:R-:W-:Y:S01]  /*14a30*/  MOV R2, R118 ;  /* 0x0000007600027202 */ /* 0x000fe20000000f00 */
        /* <DEDUP_REMOVED lines=15> */
[----:B------:R-:W-:Y:S03]  /*14b30*/  IMAD.MOV.U32 R245, RZ, RZ, R119 ;  /* 0x000000fffff57224 */ /* 0x000fe600078e0077 */
[----:B------:R-:W-:Y:S01]  /*14b40*/  IMAD.MOV.U32 R3, RZ, RZ, R0 ;  /* 0x000000ffff037224 */ /* 0x000fe200078e0000 */
[----:B------:R-:W-:-:S05]  /*14b50*/  @P0 BRA `(.L_x_2150) ;  /* 0xffffc09000000947 */ /* 0x000fca000383ffff */
.L_x_2141:
[----:B------:R-:W-:Y:S02]  /*14b60*/  ISETP.NE.AND P1, PT, R228, 0x1, PT ;  /* 0x00000001e400780c */ /* 0x000fe40003f25270 */
[----:B------:R-:W-:-:S02]  /*14b70*/  IADD3 R4, R209, 0x7f, RZ ;  /* 0x0000007fd1047810 */ /* 0x000fc40007ffe0ff */
[----:B------:R-:W-:Y:S02]  /*14b80*/  ISETP.GE.AND P0, PT, R232, 0x1, PT ;  /* 0x00000001e800780c */ /* 0x000fe40003f06270 */
[----:B------:R-:W-:-:S07]  /*14b90*/  IADD3 R2, R231, 0x1, -R229 ;  /* 0x00000001e7027810 */ /* 0x000fce0007ffe8e5 */
[----:B------:R-:W-:-:S05]  /*14ba0*/  @P1 IMAD.HI.U32 R3, R4, c[0x0][0x2c8], RZ ;  /* 0x0000b20004031a27 */ /* 0x000fca00078e00ff */
        /* <DEDUP_REMOVED lines=14> */
.L_x_2153:
[----:B------:R-:W-:-:S04]  /*14c90*/  MOV R2, c[0x0][0x32c] ;  /* 0x0000cb0000027a02 */ /* 0x000fc80000000f00 */
[----:B------:R-:W-:-:S13]  /*14ca0*/  ISETP.NE.AND P0, PT, R2, 0x1, PT ;  /* 0x000000010200780c */ /* 0x000fda0003f05270 */
[----:B------:R-:W-:-:S05]  /*14cb0*/  @P0 IMAD.HI.U32 R2, R4, c[0x0][0x330], RZ ;  /* 0x0000cc0004020a27 */ /* 0x000fca00078e00ff */
[----:B------:R-:W-:Y:S02]  /*14cc0*/  @P0 SHF.R.U32.HI R4, RZ, c[0x0][0x334], R2 ;  /* 0x0000cd00ff040a19 */ /* 0x000fe40000011602 */
.L_x_2154:
[----:B------:R-:W-:Y:S05]  /*14cd0*/  BSYNC B0 ;  /* 0x0000000000007941 */ /* 0x000fea0003800000 */
.L_x_2152:
[----:B------:R-:W-:-:S05]  /*14ce0*/  IMAD R4, R4, c[0x0][0x32c], RZ ;  /* 0x0000cb0004047a24 */ /* 0x000fca00078e02ff */
[----:B------:R-:W-:-:S04]  /*14cf0*/  IMNMX R3, R3, R4, !PT ;  /* 0x0000000403037217 */ /* 0x000fc80007800200 */
.L_x_2151:
        /* <DEDUP_REMOVED lines=10> */
.L_x_2156:
[----:B------:R-:W-:Y:S04]  /*14da0*/  DEPBAR.LE SB0, 0x0 ;  /* 0x000080000000791a */ /* 0x000fe80000000000 */
[----:B------:R-:W-:Y:S01]  /*14db0*/  WARPSYNC 0xffffffff ;  /* 0xffffffff00007948 */ /* 0x000fe20003800000 */
[----:B------:R-:W-:Y:S01]  /*14dc0*/  BAR.SYNC.DEFER_BLOCKING 0x0 ;  /* 0x0000000000007b1d */ /* 0x000fe20000010000 */
[----:B------:R-:W-:Y:S02]  /*14dd0*/  ISETP.GT.AND P0, PT, R237, R245, PT ;  /* 0x000000f5ed00720c */ /* 0x000fe40003f04270 */
[----:B------:R-:W-:Y:S11]  /*14de0*/  LOP3.LUT P5, RZ, R230, 0x20000, RZ, 0xc0, !PT ;  /* 0x00020000e6ff7812 */ /* 0x000ff600078ac0ff */
[----:B------:R-:W-:Y:S01]  /*14df0*/  @!P0 SHF.R.S32.HI R37, RZ, 0x1f, R245 ;  /* 0x0000001fff258819 */ /* 0x000fe200000114f5 */
[----:B------:R-:W-:Y:S01]  /*14e00*/  @!P0 IMAD.WIDE.U32 R30, R245, c[0x0][0x208], RZ ;  /* 0x00008200f51e8a25 */ /* 0x000fe200078e00ff */
[----:B------:R-:W-:Y:S02]  /*14e10*/  @!P0 MOV R0, c[0x0][0x208] ;  /* 0x0000820000008a02 */ /* 0x000fe40000000f00 */
[----:B------:R-:W-:Y:S01]  /*14e20*/  @!P0 MOV R28, 0x5 ;  /* 0x00000005001c8802 */ /* 0x000fe20000000f00 */
[----:B------:R-:W-:Y:S01]  /*14e30*/  @!P0 IMAD R37, R37, c[0x0][0x208], RZ ;  /* 0x0000820025258a24 */ /* 0x000fe200078e02ff */
[----:B------:R-:W-:Y:S02]  /*14e40*/  @!P0 MOV R118, R238 ;  /* 0x000000ee00768202 */ /* 0x000fe40000000f00 */
[C---:B------:R-:W-:Y:S01]  /*14e50*/  @!P0 SHF.L.U64.HI R29, R0.reuse, R28, c[0x0][0x20c] ;  /* 0x00008300001d8619 */ /* 0x040fe2000001021c */
[----:B------:R-:W-:Y:S01]  /*14e60*/  @!P0 IMAD R37, R245, c[0x0][0x20c], R37 ;  /* 0x00008300f5258a24 */ /* 0x000fe200078e0225 */
[----:B------:R-:W1:Y:S01]  /*14e70*/  LDSM.16.M88.4 R8, [R192] ;  /* 0x00000000c008783b */ /* 0x000e620000000200 */
[----:B------:R-:W-:Y:S02]  /*14e80*/  @!P0 SHF.L.U32 R28, R0, 0x5, RZ ;  /* 0x00000005001c8819 */ /* 0x000fe400000006ff */
[----:B------:R-:W-:Y:S02]  /*14e90*/  @!P0 MOV R119, R235 ;  /* 0x000000eb00778202 */ /* 0x000fe40000000f00 */
[----:B------:R-:W-:Y:S01]  /*14ea0*/  @!P0 IADD3 R37, R31, R37, RZ ;  /* 0x000000251f258210 */ /* 0x000fe20007ffe0ff */
[----:B------:R-:W-:Y:S01]  /*14eb0*/  @!P0 IMAD.WIDE.U32 R44, R30, 0x60, R28 ;  /* 0x000000601e2c8825 */ /* 0x000fe200078e001c */
[----:B------:R-:W-:Y:S01]  /*14ec0*/  @!P0 IADD3 R132, P1, R28, R28, RZ ;  /* 0x0000001c1c848210 */ /* 0x000fe20007f3e0ff */
[----:B------:R-:W2:Y:S02]  /*14ed0*/  LDSM.16.M88.4 R16, [R192+0x800] ;  /* 0x00080000c010783b */ /* 0x000ea40000000200 */
[----:B------:R-:W-:Y:S01]  /*14ee0*/  @!P0 IMAD R37, R37, 0x60, RZ ;  /* 0x0000006025258824 */ /* 0x000fe200078e02ff */
[----:B------:R-:W-:Y:S01]  /*14ef0*/  @!P0 IADD3.X R133, R29, R29, RZ, P1, !PT ;  /* 0x0000001d1d858210 */ /* 0x000fe20000ffe4ff */
[----:B------:R-:W-:Y:S01]  /*14f00*/  @!P0 IMAD.WIDE.U32 R118, R30, 0x60, R118 ;  /* 0x000000601e768825 */ /* 0x000fe200078e0076 */
[----:B------:R-:W-:Y:S02]  /*14f10*/  @!P0 IADD3 R0, P2, P1, R238, R44, R28 ;  /* 0x0000002cee008210 */ /* 0x000fe4000795e01c */
[----:B------:R-:W-:Y:S01]  /*14f20*/  @!P0 IADD3 R45, R37, R45, RZ ;  /* 0x0000002d252d8210 */ /* 0x000fe20007ffe0ff */
[----:B------:R-:W-:Y:S01]  /*14f30*/  @!P0 IMAD.WIDE.U32 R132, R30, 0x60, R132 ;  /* 0x000000601e848825 */ /* 0x000fe200078e0084 */
[----:B------:R-:W3:Y:S01]  /*14f40*/  LDSM.16.M88.4 R24, [R192+0x1000] ;  /* 0x00100000c018783b */ /* 0x000ee20000000200 */
[----:B------:R-:W-:Y:S02]  /*14f50*/  @!P0 LEA R156, P4, R118, c[0x0][0x1f8], 0x1 ;  /* 0x00007e00769c8a11 */ /* 0x000fe400078808ff */
[----:B------:R-:W-:Y:S02]  /*14f60*/  @!P0 IADD3.X R36, R235, R45, R29, P2, P1 ;  /* 0x0000002deb248210 */ /* 0x000fe400017e241d */
[----:B------:R-:W-:Y:S02]  /*14f70*/  @!P0 IADD3 R38, P1, R238, R132, RZ ;  /* 0x00000084ee268210 */ /* 0x000fe40007f3e0ff */
[-C--:B------:R-:W-:Y:S01]  /*14f80*/  @!P0 IADD3 R46, R119, R37.reuse, RZ ;  /* 0x00000025772e8210 */ /* 0x080fe20007ffe0ff */
[----:B------:R-:W4:Y:S01]  /*14f90*/  LDSM.16.M88.4 R32, [R192+0x1800] ;  /* 0x00180000c020783b */ /* 0x000f220000000200 */
[----:B------:R-:W-:Y:S02]  /*14fa0*/  @!P0 IADD3.X R37, R235, R37, R133, P1, !PT ;  /* 0x00000025eb258210 */ /* 0x000fe40000ffe485 */
[----:B------:R-:W-:Y:S02]  /*14fb0*/  @!P0 ISETP.GE.AND P1, PT, R116, c[0x0][0x1d4], PT ;  /* 0x0000750074008a0c */ /* 0x000fe40003f26270 */
[----:B------:R-:W-:Y:S02]  /*14fc0*/  @!P0 LEA.HI.X R157, R118, c[0x0][0x1fc], R46, 0x1, P4 ;  /* 0x00007f00769d8a11 */ /* 0x000fe400020f0c2e */
[----:B------:R-:W-:Y:S01]  /*14fd0*/  @!P0 IADD3 R39, P3, R238, R44, RZ ;  /* 0x0000002cee278210 */ /* 0x000fe20007f7e0ff */
[----:B------:R-:W5:Y:S03]  /*14fe0*/  LDSM.16.M88.4 R40, [R192+0x2000] ;  /* 0x00200000c028783b */ /* 0x000f660000000200 */
[----:B------:R-:W-:Y:S02]  /*14ff0*/  @!P0 LEA R44, P2, R39, c[0x0][0x1f8], 0x1 ;  /* 0x00007e00272c8a11 */ /* 0x000fe400078408ff */
[----:B------:R-:W-:Y:S01]  /*15000*/  @!P0 IADD3.X R45, R45, R235, RZ, P3, !PT ;  /* 0x000000eb2d2d8210 */ /* 0x000fe20001ffe4ff */
[C---:B-1----:R-:W-:Y:S02]  /*15010*/  HMMA.16816.F32 R4, R120.reuse, R8, RZ ;  /* 0x000000087804723c */ /* 0x042fe400000018ff */
[----:B------:R-:W1:Y:S01]  /*15020*/  LDSM.16.M88.4 R48, [R192+0x2800] ;  /* 0x00280000c030783b */ /* 0x000e620000000200 */
[----:B------:R-:W-:Y:S02]  /*15030*/  @!P0 LEA.HI.X R45, R39, c[0x0][0x1fc], R45, 0x1, P2 ;  /* 0x00007f00272d8a11 */ /* 0x000fe400010f0c2d */
[----:B------:R-:W-:Y:S02]  /*15040*/  @!P0 LEA R118, P3, R0, c[0x0][0x1f8], 0x1 ;  /* 0x00007e0000768a11 */ /* 0x000fe400078608ff */
[----:B------:R-:W-:Y:S01]  /*15050*/  @!P0 LEA R46, P2, R38, c[0x0][0x1f8], 0x1 ;  /* 0x00007e00262e8a11 */ /* 0x000fe200078408ff */
[C---:B------:R-:W-:Y:S02]  /*15060*/  HMMA.16816.F32 R8, R120.reuse, R10, RZ ;  /* 0x0000000a7808723c */ /* 0x040fe400000018ff */
[----:B------:R-:W1:Y:S02]  /*15070*/  LDSM.16.M88.4 R128, [R207] ;  /* 0x00000000cf80783b */ /* 0x000e640000000200 */
[----:B------:R-:W-:Y:S02]  /*15080*/  @!P0 LEA.HI.X R119, R0, c[0x0][0x1fc], R36, 0x1, P3 ;  /* 0x00007f0000778a11 */ /* 0x000fe400018f0c24 */
[----:B------:R-:W-:Y:S02]  /*15090*/  @!P0 LEA.HI.X R47, R38, c[0x0][0x1fc], R37, 0x1, P2 ;  /* 0x00007f00262f8a11 */ /* 0x000fe400010f0c25 */
[C---:B--2---:R-:W-:Y:S02]  /*150a0*/  HMMA.16816.F32 R12, R120.reuse, R16, RZ ;  /* 0x00000010780c723c */ /* 0x044fe400000018ff */
[----:B------:R-:W2:Y:S06]  /*150b0*/  LDSM.16.M88.4 R132, [R194] ;  /* 0x00000000c284783b */ /* 0x000eac0000000200 */
[C---:B------:R-:W-:Y:S02]  /*150c0*/  HMMA.16816.F32 R16, R120.reuse, R18, RZ ;  /* 0x000000127810723c */ /* 0x040fe400000018ff */
[----:B------:R-:W1:Y:S06]  /*150d0*/  LDSM.16.M88.4 R136, [R195] ;  /* 0x00000000c388783b */ /* 0x000e6c0000000200 */
[C---:B---3--:R-:W-:Y:S02]  /*150e0*/  HMMA.16816.F32 R20, R120.reuse, R24, RZ ;  /* 0x000000187814723c */ /* 0x048fe400000018ff */
[----:B------:R-:W3:Y:S06]  /*150f0*/  LDSM.16.M88.4 R140, [R196] ;  /* 0x00000000c48c783b */ /* 0x000eec0000000200 */
[C---:B------:R-:W-:Y:S02]  /*15100*/  HMMA.16816.F32 R24, R120.reuse, R26, RZ ;  /* 0x0000001a7818723c */ /* 0x040fe400000018ff */
[----:B------:R-:W1:Y:S06]  /*15110*/  LDSM.16.M88.4 R148, [R197] ;  /* 0x00000000c594783b */ /* 0x000e6c0000000200 */
        /* <DEDUP_REMOVED lines=8> */
[----:B------:R1:W-:Y:S06]  /*151a0*/  @!P0 LDGSTS.E.BYPASS.LTC128B.128 [R234+0x3100], [R156.64+0x80], !P5 ;  /* 0x031000809cea8fae */ /* 0x0003ec000e901d48 */
[C---:B------:R-:W-:Y:S02]  /*151b0*/  HMMA.16816.F32 R40, R120.reuse, R42, RZ ;  /* 0x0000002a7828723c */ /* 0x040fe400000018ff */
[----:B------:R5:W-:Y:S08]  /*151c0*/  @!P0 LDGSTS.E.BYPASS.LTC128B.128 [R234+0x1100], [R44.64], !P1 ;  /* 0x011000002cea8fae */ /* 0x000bf0000c901d48 */
[----:B------:R5:W-:Y:S08]  /*151d0*/  @!P0 LDGSTS.E.BYPASS.LTC128B.128 [R234+0x4100], [R44.64+0x80], !P5 ;  /* 0x041000802cea8fae */ /* 0x000bf0000e901d48 */
[----:B------:R2:W-:Y:S08]  /*151e0*/  @!P0 LDGSTS.E.BYPASS.LTC128B.128 [R234+0x2100], [R118.64], !P1 ;  /* 0x0210000076ea8fae */ /* 0x0005f0000c901d48 */
[----:B------:R5:W-:Y:S01]  /*151f0*/  @!P0 LDGSTS.E.BYPASS.LTC128B.128 [R234+0x5100], [R46.64+0x80], !P5 ;  /* 0x051000802eea8fae */ /* 0x000be2000e901d48 */
[----:B------:R-:W-:Y:S07]  /*15200*/  ISETP.GT.AND P0, PT, R245, R237, PT ;  /* 0x000000edf500720c */ /* 0x000fee0003f04270 */
[----:B-1----:R-:W1:Y:S08]  /*15210*/  LDSM.16.M88.4 R156, [R206] ;  /* 0x00000000ce9c783b */ /* 0x002e700000000200 */
[----:B------:R-:W0:Y:S08]  /*15220*/  LDGDEPBAR ;  /* 0x00000000000079af */ /* 0x000e300000000000 */
[----:B------:R-:W1:Y:S01]  /*15230*/  LDSM.16.M88.4 R164, [R206+0x800] ;  /* 0x00080000cea4783b */ /* 0x000e620000000200 */
[C---:B-----5:R-:W-:Y:S07]  /*15240*/  HMMA.16816.F32 R44, R120.reuse, R48, RZ ;  /* 0x00000030782c723c */ /* 0x060fee00000018ff */
[----:B------:R-:W-:Y:S01]  /*15250*/  LDSM.16.M88.4 R176, [R204] ;  /* 0x00000000ccb0783b */ /* 0x000fe20000000200 */
[----:B------:R-:W-:Y:S08]  /*15260*/  HMMA.16816.F32 R48, R120, R50, RZ ;  /* 0x000000327830723c */ /* 0x000ff000000018ff */
[C---:B------:R-:W-:Y:S08]  /*15270*/  HMMA.16816.F32 R4, R124.reuse, R128, R4 ;  /* 0x000000807c04723c */ /* 0x040ff00000001804 */
        /* <DEDUP_REMOVED lines=12> */
[C---:B------:R-:W-:Y:S01]  /*15340*/  HMMA.16816.F32 R40, R124.reuse, R150, R40 ;  /* 0x000000967c28723c */ /* 0x040fe20000001828 */
[----:B------:R-:W2:Y:S07]  /*15350*/  LDSM.16.M88.4 R148, [R204+-0x3000] ;  /* 0xffd00000cc94783b */ /* 0x000eae0000000200 */
[C---:B----4-:R-:W-:Y:S08]  /*15360*/  HMMA.16816.F32 R44, R124.reuse, R152, R44 ;  /* 0x000000987c2c723c */ /* 0x050ff0000000182c */
[----:B------:R-:W-:Y:S01]  /*15370*/  HMMA.16816.F32 R48, R124, R154, R48 ;  /* 0x0000009a7c30723c */ /* 0x000fe20000001830 */
[----:B------:R-:W4:Y:S07]  /*15380*/  LDSM.16.M88.4 R152, [R204+-0x2800] ;  /* 0xffd80000cc98783b */ /* 0x000f2e0000000200 */
[C---:B-1----:R-:W-:Y:S08]  /*15390*/  HMMA.16816.F32 R4, R144.reuse, R156, R4 ;  /* 0x0000009c9004723c */ /* 0x042ff00000001804 */
[C---:B------:R-:W-:Y:S01]  /*153a0*/  HMMA.16816.F32 R8, R144.reuse, R158, R8 ;  /* 0x0000009e9008723c */ /* 0x040fe20000001808 */
[----:B------:R-:W-:Y:S07]  /*153b0*/  LDSM.16.M88.4 R156, [R204+-0x1000] ;  /* 0xfff00000cc9c783b */ /* 0x000fee0000000200 */
[C---:B------:R-:W-:Y:S08]  /*153c0*/  HMMA.16816.F32 R12, R144.reuse, R164, R12 ;  /* 0x000000a4900c723c */ /* 0x040ff0000000180c */
[C---:B------:R-:W-:Y:S01]  /*153d0*/  HMMA.16816.F32 R16, R144.reuse, R166, R16 ;  /* 0x000000a69010723c */ /* 0x040fe20000001810 */
[----:B------:R-:W-:Y:S07]  /*153e0*/  LDSM.16.M88.4 R164, [R204+-0x800] ;  /* 0xfff80000cca4783b */ /* 0x000fee0000000200 */
[C---:B-----5:R-:W-:Y:S08]  /*153f0*/  HMMA.16816.F32 R20, R144.reuse, R128, R20 ;  /* 0x000000809014723c */ /* 0x060ff00000001814 */
[C---:B------:R-:W-:Y:S01]  /*15400*/  HMMA.16816.F32 R24, R144.reuse, R130, R24 ;  /* 0x000000829018723c */ /* 0x040fe20000001818 */
[----:B------:R-:W1:Y:S07]  /*15410*/  LDSM.16.M88.4 R128, [R204+-0x2000] ;  /* 0xffe00000cc80783b */ /* 0x000e6e0000000200 */
[C---:B--2---:R-:W-:Y:S08]  /*15420*/  HMMA.16816.F32 R28, R144.reuse, R132, R28 ;  /* 0x00000084901c723c */ /* 0x044ff0000000181c */
[C---:B------:R-:W-:Y:S01]  /*15430*/  HMMA.16816.F32 R32, R144.reuse, R134, R32 ;  /* 0x000000869020723c */ /* 0x040fe20000001820 */
[----:B------:R-:W2:Y:S07]  /*15440*/  LDSM.16.M88.4 R132, [R204+-0x1800] ;  /* 0xffe80000cc84783b */ /* 0x000eae0000000200 */
[C---:B------:R-:W-:Y:S08]  /*15450*/  HMMA.16816.F32 R36, R144.reuse, R136, R36 ;  /* 0x000000889024723c */ /* 0x040ff00000001824 */
[C---:B------:R-:W-:Y:S01]  /*15460*/  HMMA.16816.F32 R40, R144.reuse, R138, R40 ;  /* 0x0000008a9028723c */ /* 0x040fe20000001828 */
[----:B------:R-:W5:Y:S07]  /*15470*/  LDSM.16.M88.4 R136, [R192+0x3000] ;  /* 0x00300000c088783b */ /* 0x000f6e0000000200 */
[C---:B---3--:R-:W-:Y:S08]  /*15480*/  HMMA.16816.F32 R44, R144.reuse, R140, R44 ;  /* 0x0000008c902c723c */ /* 0x048ff0000000182c */
[----:B------:R-:W-:Y:S01]  /*15490*/  HMMA.16816.F32 R48, R144, R142, R48 ;  /* 0x0000008e9030723c */ /* 0x000fe20000001830 */
[----:B------:R-:W3:Y:S07]  /*154a0*/  LDSM.16.M88.4 R140, [R192+0x3800] ;  /* 0x00380000c08c783b */ /* 0x000eee0000000200 */
        /* <DEDUP_REMOVED lines=18> */
[C---:B-----5:R-:W-:Y:S08]  /*155d0*/  HMMA.16816.F32 R4, R168.reuse, R136, R4 ;  /* 0x00000088a804723c */ /* 0x060ff00000001804 */
[C---:B------:R-:W-:Y:S01]  /*155e0*/  HMMA.16816.F32 R8, R168.reuse, R138, R8 ;  /* 0x0000008aa808723c */ /* 0x040fe20000001808 */
[----:B------:R-:W5:Y:S07]  /*155f0*/  LDSM.16.M88.4 R136, [R199] ;  /* 0x00000000c788783b */ /* 0x000f6e0000000200 */
[C---:B---3--:R-:W-:Y:S08]  /*15600*/  HMMA.16816.F32 R12, R168.reuse, R140, R12 ;  /* 0x0000008ca80c723c */ /* 0x048ff0000000180c */
[C---:B------:R-:W-:Y:S01]  /*15610*/  HMMA.16816.F32 R16, R168.reuse, R142, R16 ;  /* 0x0000008ea810723c */ /* 0x040fe20000001810 */
[----:B------:R-:W3:Y:S07]  /*15620*/  LDSM.16.M88.4 R140, [R200] ;  /* 0x00000000c88c783b */ /* 0x000eee0000000200 */
[C---:B------:R-:W-:Y:S08]  /*15630*/  HMMA.16816.F32 R20, R168.reuse, R148, R20 ;  /* 0x00000094a814723c */ /* 0x040ff00000001814 */
[C---:B------:R-:W-:Y:S01]  /*15640*/  HMMA.16816.F32 R24, R168.reuse, R150, R24 ;  /* 0x00000096a818723c */ /* 0x040fe20000001818 */
[----:B------:R-:W3:Y:S07]  /*15650*/  LDSM.16.M88.4 R148, [R201] ;  /* 0x00000000c994783b */ /* 0x000eee0000000200 */
[C---:B----4-:R-:W-:Y:S08]  /*15660*/  HMMA.16816.F32 R28, R168.reuse, R152, R28 ;  /* 0x00000098a81c723c */ /* 0x050ff0000000181c */
        /* <DEDUP_REMOVED lines=11> */
[C---:B-----5:R-:W-:Y:S08]  /*15720*/  HMMA.16816.F32 R12, R172.reuse, R136, R12 ;  /* 0x00000088ac0c723c */ /* 0x060ff0000000180c */
[C---:B------:R-:W-:Y:S01]  /*15730*/  HMMA.16816.F32 R16, R172.reuse, R138, R16 ;  /* 0x0000008aac10723c */ /* 0x040fe20000001810 */
        /* <DEDUP_REMOVED lines=15> */
[C---:B----4-:R-:W-:Y:S08]  /*15830*/  HMMA.16816.F32 R12, R180.reuse, R136, R12 ;  /* 0x00000088b40c723c */ /* 0x050ff0000000180c */
[C---:B------:R-:W-:Y:S01]  /*15840*/  HMMA.16816.F32 R16, R180.reuse, R138, R16 ;  /* 0x0000008ab410723c */ /* 0x040fe20000001810 */
[----:B------:R-:W4:Y:S07]  /*15850*/  LDSM.16.M88.4 R136, [R204+0x1800] ;  /* 0x00180000cc88783b */ /* 0x000f2e0000000200 */
[C---:B---3--:R-:W-:Y:S08]  /*15860*/  HMMA.16816.F32 R20, R180.reuse, R140, R20 ;  /* 0x0000008cb414723c */ /* 0x048ff00000001814 */
        /* <DEDUP_REMOVED lines=21> */
[C---:B----4-:R-:W-:Y:S01]  /*159c0*/  HMMA.16816.F32 R28, R184.reuse, R136, R28 ;  /* 0x00000088b81c723c */ /* 0x050fe2000000181c */
[----:B------:R-:W-:Y:S04]  /*159d0*/  BAR.SYNC.DEFER_BLOCKING 0x0 ;  /* 0x0000000000007b1d */ /* 0x000fe80000010000 */
[----:B------:R-:W-:Y:S02]  /*159e0*/  FMNMX.FTZ R0, R9, R0, !PT ;  /* 0x0000000009007209 */ /* 0x000fe40007810000 */
[----:B------:R-:W-:Y:S01]  /*159f0*/  FMNMX.FTZ R118, R10, R118, !PT ;  /* 0x000000760a767209 */ /* 0x000fe20007810000 */
        /* <DEDUP_REMOVED lines=8> */
[C---:B------:R-:W-:Y:S04]  /*15a80*/  HMMA.16816.F32 R40, R184.reuse, R130, R40 ;  /* 0x00000082b828723c */ /* 0x040fe80000001828 */
[----:B------:R-:W-:Y:S02]  /*15a90*/  FMNMX.FTZ R0, R17, R0, !PT ;  /* 0x0000000011007209 */ /* 0x000fe40007810000 */
[----:B------:R-:W-:Y:S02]  /*15aa0*/  FMNMX.FTZ R118, R18, R118, !PT ;  /* 0x0000007612767209 */ /* 0x000fe40007810000 */
[C---:B--2---:R-:W-:Y:S01]  /*15ab0*/  HMMA.16816.F32 R44, R184.reuse, R132, R44 ;  /* 0x00000084b82c723c */ /* 0x044fe2000000182c */
[----:B------:R-:W-:Y:S03]  /*15ac0*/  @P0 MOV R130, c[0x0][0x1e0] ;  /* 0x0000780000820a02 */ /* 0x000fe60000000f00 */
[----:B------:R-:W-:Y:S02]  /*15ad0*/  FMNMX.FTZ R0, R20, R0, !PT ;  /* 0x0000000014007209 */ /* 0x000fe40007810000 */
[----:B------:R-:W-:Y:S02]  /*15ae0*/  FMNMX.FTZ R118, R19, R118, !PT ;  /* 0x0000007613767209 */ /* 0x000fe40007810000 */
[----:B------:R-:W-:Y:S01]  /*15af0*/  HMMA.16816.F32 R48, R184, R134, R48 ;  /* 0x00000086b830723c */ /* 0x000fe20000001830 */
[----:B------:R-:W-:Y:S03]  /*15b00*/  @P0 MOV R131, 0x5 ;  /* 0x0000000500830802 */ /* 0x000fe60000000f00 */
        /* <DEDUP_REMOVED lines=30> */
[C---:B------:R-:W-:Y:S01]  /*15cf0*/  @P0 SHF.L.U32 R134, R130.reuse, 0x5, RZ ;  /* 0x0000000582860819 */ /* 0x040fe200000006ff */
[----:B------:R-:W1:Y:S01]  /*15d00*/  SHFL.BFLY PT, R118, R129, 0x2, 0x1f ;  /* 0x0c401f0081767f89 */ /* 0x000e6200000e0000 */
[----:B------:R-:W-:Y:S02]  /*15d10*/  FMNMX.FTZ R119, R51, R0, !PT ;  /* 0x0000000033777209 */ /* 0x000fe40007810000 */
[----:B------:R-:W-:Y:S02]  /*15d20*/  @P0 SHF.L.U64.HI R135, R130, R131, c[0x0][0x1e4] ;  /* 0x0000790082870619 */ /* 0x000fe40000010283 */
[----:B------:R-:W-:Y:S02]  /*15d30*/  @P0 MOV R138, R240 ;  /* 0x000000f0008a0202 */ /* 0x000fe40000000f00 */
[----:B------:R-:W-:Y:S01]  /*15d40*/  @P0 MOV R139, R236 ;  /* 0x000000ec008b0202 */ /* 0x000fe20000000f00 */
[----:B------:R-:W2:Y:S01]  /*15d50*/  SHFL.BFLY PT, R0, R119, 0x2, 0x1f ;  /* 0x0c401f0077007f89 */ /* 0x000ea200000e0000 */
[----:B-1----:R-:W-:Y:S07]  /*15d60*/  FMNMX.FTZ R129, R129, R118, !PT ;  /* 0x0000007681817209 */ /* 0x002fee0007810000 */
[----:B------:R-:W1:Y:S01]  /*15d70*/  SHFL.BFLY PT, R128, R129, 0x1, 0x1f ;  /* 0x0c201f0081807f89 */ /* 0x000e6200000e0000 */
[----:B--2---:R-:W-:Y:S07]  /*15d80*/  FMNMX.FTZ R119, R119, R0, !PT ;  /* 0x0000000077777209 */ /* 0x004fee0007810000 */
[----:B------:R-:W2:Y:S01]  /*15d90*/  SHFL.BFLY PT, R118, R119, 0x1, 0x1f ;  /* 0x0c201f0077767f89 */ /* 0x000ea200000e0000 */
[----:B-1----:R-:W-:Y:S05]  /*15da0*/  FMNMX.FTZ R0, R129, R128, !PT ;  /* 0x0000008081007209 */ /* 0x002fea0007810000 */
[C---:B------:R-:W-:Y:S02]  /*15db0*/  FMUL.FTZ R153, R0.reuse, c[0x0][0x2d0] ;  /* 0x0000b40000997a20 */ /* 0x040fe40000410000 */
[----:B------:R-:W-:Y:S01]  /*15dc0*/  FADD.FTZ R3, -R0, R3 ;  /* 0x0000000300037221 */ /* 0x000fe20000010100 */
[----:B--2---:R-:W-:Y:S01]  /*15dd0*/  FMNMX.FTZ R118, R119, R118, !PT ;  /* 0x0000007677767209 */ /* 0x004fe20007810000 */
[--C-:B------:R-:W-:Y:S01]  /*15de0*/  FFMA.FTZ R143, R4, c[0x0][0x2d0], -R153.reuse ;  /* 0x0000b400048f7a23 */ /* 0x100fe20000010899 */
[----:B------:R-:W-:Y:S01]  /*15df0*/  IADD3 R119, R245, -0x1, RZ ;  /* 0xfffffffff5777810 */ /* 0x000fe20007ffe0ff */
[--C-:B------:R-:W-:Y:S02]  /*15e00*/  FFMA.FTZ R141, R8, c[0x0][0x2d0], -R153.reuse ;  /* 0x0000b400088d7a23 */ /* 0x100fe40000010899 */
[----:B------:R-:W-:Y:S01]  /*15e10*/  FFMA.FTZ R142, R9, c[0x0][0x2d0], -R153 ;  /* 0x0000b400098e7a23 */ /* 0x000fe20000010899 */
[----:B------:R-:W-:Y:S01]  /*15e20*/  @P0 SHF.R.S32.HI R132, RZ, 0x1f, R119 ;  /* 0x0000001fff840819 */ /* 0x000fe20000011477 */
[----:B------:R-:W-:Y:S01]  /*15e30*/  @P0 IMAD.WIDE.U32 R128, R119, c[0x0][0x1e0], RZ ;  /* 0x0000780077800a25 */ /* 0x000fe200078e00ff */
[----:B------:R-:W-:Y:S03]  /*15e40*/  MUFU.EX2 R143, R143 ;  /* 0x0000008f008f7308 */ /* 0x000fe60000000800 */
[----:B------:R-:W-:Y:S01]  /*15e50*/  @P0 IMAD R4, R132, c[0x0][0x1e0], RZ ;  /* 0x0000780084040a24 */ /* 0x000fe200078e02ff */
[----:B------:R-:W-:Y:S01]  /*15e60*/  @P0 IADD3 R132, P1, R134, R134, RZ ;  /* 0x0000008686840210 */ /* 0x000fe20007f3e0ff */
[C---:B------:R-:W-:Y:S03]  /*15e70*/  @P0 IMAD.WIDE.U32 R136, R128.reuse, 0x60, R134 ;  /* 0x0000006080880825 */ /* 0x040fe600078e0086 */
[----:B------:R-:W-:Y:S01]  /*15e80*/  @P0 IADD3.X R133, R135, R135, RZ, P1, !PT ;  /* 0x0000008787850210 */ /* 0x000fe20000ffe4ff */
[----:B------:R-:W-:Y:S01]  /*15e90*/  @P0 IMAD R4, R119, c[0x0][0x1e4], R4 ;  /* 0x0000790077040a24 */ /* 0x000fe200078e0204 */
[----:B------:R-:W-:Y:S01]  /*15ea0*/  MUFU.EX2 R141, R141 ;  /* 0x0000008d008d7308 */ /* 0x000fe20000000800 */
[C---:B------:R-:W-:Y:S03]  /*15eb0*/  @P0 IMAD.WIDE.U32 R138, R128.reuse, 0x60, R138 ;  /* 0x00000060808a0825 */ /* 0x040fe600078e008a */
[----:B------:R-:W-:Y:S01]  /*15ec0*/  @P0 IADD3 R4, R129, R4, RZ ;  /* 0x0000000481040210 */ /* 0x000fe20007ffe0ff */
[----:B------:R-:W-:Y:S01]  /*15ed0*/  @P0 IMAD.WIDE.U32 R132, R128, 0x60, R132 ;  /* 0x0000006080840825 */ /* 0x000fe200078e0084 */
[----:B------:R-:W-:Y:S02]  /*15ee0*/  @P0 IADD3 R128, P2, P1, R240, R136, R134 ;  /* 0x00000088f0800210 */ /* 0x000fe4000795e086 */
[----:B------:R-:W-:Y:S01]  /*15ef0*/  @P0 LEA R130, P3, R138, c[0x0][0x1c8], 0x1 ;  /* 0x000072008a820a11 */ /* 0x000fe200078608ff */
[----:B------:R-:W-:Y:S01]  /*15f00*/  @P0 IMAD R4, R4, 0x60, RZ ;  /* 0x0000006004040824 */ /* 0x000fe200078e02ff */
[----:B------:R-:W-:Y:S01]  /*15f10*/  MUFU.EX2 R142, R142 ;  /* 0x0000008e008e7308 */ /* 0x000fe20000000800 */
[----:B------:R-:W-:Y:S02]  /*15f20*/  FFMA.FTZ R140, R5, c[0x0][0x2d0], -R153 ;  /* 0x0000b400058c7a23 */ /* 0x000fe40000010899 */
[----:B------:R-:W-:Y:S01]  /*15f30*/  FMUL.FTZ R152, R118, c[0x0][0x2d0] ;  /* 0x0000b40076987a20 */ /* 0x000fe20000410000 */
[----:B------:R-:W-:Y:S01]  /*15f40*/  @P0 IADD3 R129, R4, R137, RZ ;  /* 0x0000008904810210 */ /* 0x000fe20007ffe0ff */
[----:B------:R-:W-:Y:S01]  /*15f50*/  FADD.FTZ R2, -R118, R2 ;  /* 0x0000000276027221 */ /* 0x000fe20000010100 */
[----:B------:R-:W-:Y:S01]  /*15f60*/  @P0 IADD3 R5, R139, R4, RZ ;  /* 0x000000048b050210 */ /* 0x000fe20007ffe0ff */
[--C-:B------:R-:W-:Y:S01]  /*15f70*/  FFMA.FTZ R149, R10, c[0x0][0x2d0], -R152.reuse ;  /* 0x0000b4000a957a23 */ /* 0x100fe20000010898 */
[----:B------:R-:W-:Y:S01]  /*15f80*/  @P0 IADD3.X R8, R236, R129, R135, P2, P1 ;  /* 0x00000081ec080210 */ /* 0x000fe200017e2487 */
[--C-:B------:R-:W-:Y:S01]  /*15f90*/  FFMA.FTZ R150, R11, c[0x0][0x2d0], -R152.reuse ;  /* 0x0000b4000b967a23 */ /* 0x100fe20000010898 */
[----:B------:R-:W-:Y:S01]  /*15fa0*/  @P0 IADD3 R9, P1, R240, R132, RZ ;  /* 0x00000084f0090210 */ /* 0x000fe20007f3e0ff */
[----:B------:R-:W-:Y:S01]  /*15fb0*/  FMUL.FTZ R3, R3, c[0x0][0x2d0] ;  /* 0x0000b40003037a20 */ /* 0x000fe20000410000 */
[----:B------:R-:W-:Y:S01]  /*15fc0*/  @P0 LEA.HI.X R131, R138, c[0x0][0x1cc], R5, 0x1, P3 ;  /* 0x000073008a830a11 */ /* 0x000fe200018f0c05 */
[----:B------:R-:W-:Y:S01]  /*15fd0*/  FMUL.FTZ R2, R2, c[0x0][0x2d0] ;  /* 0x0000b40002027a20 */ /* 0x000fe20000410000 */
[----:B------:R-:W-:Y:S01]  /*15fe0*/  @P0 IADD3.X R4, R236, R4, R133, P1, !PT ;  /* 0x00000004ec040210 */ /* 0x000fe20000ffe485 */
[--C-:B------:R-:W-:Y:S01]  /*15ff0*/  FFMA.FTZ R151, R6, c[0x0][0x2d0], -R152.reuse ;  /* 0x0000b40006977a23 */ /* 0x100fe20000010898 */
[----:B------:R-:W-:Y:S01]  /*16000*/  @P0 ISETP.GE.AND P1, PT, R116, c[0x0][0x1d4], PT ;  /* 0x0000750074000a0c */ /* 0x000fe20003f26270 */
[--C-:B------:R-:W-:Y:S01]  /*16010*/  FFMA.FTZ R148, R7, c[0x0][0x2d0], -R152.reuse ;  /* 0x0000b40007947a23 */ /* 0x100fe20000010898 */
[----:B------:R-:W-:Y:S01]  /*16020*/  @P0 IADD3 R5, P3, R240, R136, RZ ;  /* 0x00000088f0050210 */ /* 0x000fe20007f7e0ff */
[----:B------:R-:W1:Y:S01]  /*16030*/  MUFU.EX2 R3, R3 ;  /* 0x0000000300037308 */ /* 0x000e620000000800 */
[--C-:B------:R-:W-:Y:S02]  /*16040*/  FFMA.FTZ R154, R14, c[0x0][0x2d0], -R152.reuse ;  /* 0x0000b4000e9a7a23 */ /* 0x100fe40000010898 */
[----:B------:R-:W-:Y:S01]  /*16050*/  @P0 IADD3.X R129, R129, R236, RZ, P3, !PT ;  /* 0x000000ec81810210 */ /* 0x000fe20001ffe4ff */
[--C-:B------:R-:W-:Y:S01]  /*16060*/  FFMA.FTZ R155, R15, c[0x0][0x2d0], -R152.reuse ;  /* 0x0000b4000f9b7a23 */ /* 0x100fe20000010898 */
[----:B------:R-:W-:Y:S01]  /*16070*/  @P0 LEA R132, P2, R5, c[0x0][0x1c8], 0x1 ;  /* 0x0000720005840a11 */ /* 0x000fe200078408ff */
[--C-:B------:R-:W-:Y:S01]  /*16080*/  FFMA.FTZ R156, R18, c[0x0][0x2d0], -R152.reuse ;  /* 0x0000b400129c7a23 */ /* 0x100fe20000010898 */
[C---:B------:R-:W-:Y:S01]  /*16090*/  @P0 LEA R134, P3, R128.reuse, c[0x0][0x1c8], 0x1 ;  /* 0x0000720080860a11 */ /* 0x040fe200078608ff */
[----:B------:R-:W-:Y:S01]  /*160a0*/  FFMA.FTZ R157, R19, c[0x0][0x2d0], -R152 ;  /* 0x0000b400139d7a23 */ /* 0x000fe20000010898 */
[----:B------:R-:W-:Y:S01]  /*160b0*/  @P0 LEA.HI.X R133, R5, c[0x0][0x1cc], R129, 0x1, P2 ;  /* 0x0000730005850a11 */ /* 0x000fe200010f0c81 */
[----:B------:R2:W-:Y:S01]  /*160c0*/  @P0 LDGSTS.E.BYPASS.LTC128B.128 [R234+0x8100], [R130.64], !P1 ;  /* 0x0810000082ea0fae */ /* 0x0005e2000c901d48 */
[----:B------:R-:W-:Y:S01]  /*160d0*/  @P0 LEA.HI.X R135, R128, c[0x0][0x1cc], R8, 0x1, P3 ;  /* 0x0000730080870a11 */ /* 0x000fe200018f0c08 */
[----:B------:R-:W3:Y:S01]  /*160e0*/  MUFU.EX2 R2, R2 ;  /* 0x0000000200027308 */ /* 0x000ee20000000800 */
[----:B------:R-:W-:Y:S01]  /*160f0*/  @P0 LEA R136, P2, R9, c[0x0][0x1c8], 0x1 ;  /* 0x0000720009880a11 */ /* 0x000fe200078408ff */
[--C-:B------:R-:W-:Y:S02]  /*16100*/  FFMA.FTZ R159, R20, c[0x0][0x2d0], -R153.reuse ;  /* 0x0000b400149f7a23 */ /* 0x100fe40000010899 */
[--C-:B------:R-:W-:Y:S01]  /*16110*/  FFMA.FTZ R158, R21, c[0x0][0x2d0], -R153.reuse ;  /* 0x0000b400159e7a23 */ /* 0x100fe20000010899 */
[----:B------:R-:W-:Y:S01]  /*16120*/  @P0 LEA.HI.X R137, R9, c[0x0][0x1cc], R4, 0x1, P2 ;  /* 0x0000730009890a11 */ /* 0x000fe200010f0c04 */
[----:B------:R2:W-:Y:S01]  /*16130*/  @P0 LDGSTS.E.BYPASS.LTC128B.128 [R234+0xb100], [R130.64+0x80], !P5 ;  /* 0x0b10008082ea0fae */ /* 0x0005e2000e901d48 */
[--C-:B------:R-:W-:Y:S02]  /*16140*/  FFMA.FTZ R164, R24, c[0x0][0x2d0], -R153.reuse ;  /* 0x0000b40018a47a23 */ /* 0x100fe40000010899 */
[--C-:B------:R-:W-:Y:S01]  /*16150*/  FFMA.FTZ R165, R25, c[0x0][0x2d0], -R153.reuse ;  /* 0x0000b40019a57a23 */ /* 0x100fe20000010899 */
[----:B------:R-:W4:Y:S01]  /*16160*/  MUFU.EX2 R140, R140 ;  /* 0x0000008c008c7308 */ /* 0x000f220000000800 */
[--C-:B------:R-:W-:Y:S02]  /*16170*/  FFMA.FTZ R167, R22, c[0x0][0x2d0], -R152.reuse ;  /* 0x0000b40016a77a23 */ /* 0x100fe40000010898 */
[C---:B-1----:R-:W-:Y:S01]  /*16180*/  FMUL.FTZ R4, R3.reuse, R112 ;  /* 0x0000007003047220 */ /* 0x042fe20000410000 */
[----:B------:R1:W-:Y:S01]  /*16190*/  @P0 LDGSTS.E.BYPASS.LTC128B.128 [R234+0x9100], [R132.64], !P1 ;  /* 0x0910000084ea0fae */ /* 0x0003e2000c901d48 */
[C---:B------:R-:W-:Y:S02]  /*161a0*/  FMUL.FTZ R5, R3.reuse, R113 ;  /* 0x0000007103057220 */ /* 0x040fe40000410000 */
[C---:B------:R-:W-:Y:S02]  /*161b0*/  FMUL.FTZ R8, R3.reuse, R108 ;  /* 0x0000006c03087220 */ /* 0x040fe40000410000 */
[C---:B------:R-:W-:Y:S01]  /*161c0*/  FMUL.FTZ R9, R3.reuse, R109 ;  /* 0x0000006d03097220 */ /* 0x040fe20000410000 */
[----:B------:R-:W-:Y:S01]  /*161d0*/  MUFU.EX2 R151, R151 ;  /* 0x0000009700977308 */ /* 0x000fe20000000800 */
[C---:B------:R-:W-:Y:S01]  /*161e0*/  FMUL.FTZ R68, R3.reuse, R68 ;  /* 0x0000004403447220 */ /* 0x040fe20000410000 */
[----:B------:R1:W-:Y:S01]  /*161f0*/  @P0 LDGSTS.E.BYPASS.LTC128B.128 [R234+0xc100], [R132.64+0x80], !P5 ;  /* 0x0c10008084ea0fae */ /* 0x0003e2000e901d48 */
[C---:B------:R-:W-:Y:S02]  /*16200*/  FMUL.FTZ R69, R3.reuse, R69 ;  /* 0x0000004503457220 */ /* 0x040fe40000410000 */
[----:B---3--:R-:W-:Y:S01]  /*16210*/  FMUL.FTZ R6, R2, R114 ;  /* 0x0000007202067220 */ /* 0x008fe20000410000 */
[----:B------:R-:W-:Y:S01]  /*16220*/  F2FP.PACK_AB R114, R142, R141 ;  /* 0x0000008d8e72723e */ /* 0x000fe200000000ff */
[C---:B------:R-:W-:Y:S02]  /*16230*/  FMUL.FTZ R7, R2.reuse, R115 ;  /* 0x0000007302077220 */ /* 0x040fe40000410000 */
[C---:B------:R-:W-:Y:S01]  /*16240*/  FMUL.FTZ R10, R2.reuse, R110 ;  /* 0x0000006e020a7220 */ /* 0x040fe20000410000 */
[----:B------:R1:W-:Y:S01]  /*16250*/  @P0 LDGSTS.E.BYPASS.LTC128B.128 [R234+0xa100], [R134.64], !P1 ;  /* 0x0a10000086ea0fae */ /* 0x0003e2000c901d48 */
[----:B------:R-:W3:Y:S01]  /*16260*/  MUFU.EX2 R148, R148 ;  /* 0x0000009400947308 */ /* 0x000ee20000000800 */
[----:B------:R-:W-:Y:S01]  /*16270*/  FMUL.FTZ R11, R2, R111 ;  /* 0x0000006f020b7220 */ /* 0x000fe20000410000 */
[----:B----4-:R-:W-:Y:S01]  /*16280*/  F2FP.PACK_AB R112, R140, R143 ;  /* 0x0000008f8c70723e */ /* 0x010fe200000000ff */
[C---:B------:R-:W-:Y:S02]  /*16290*/  FMUL.FTZ R70, R2.reuse, R70 ;  /* 0x0000004602467220 */ /* 0x040fe40000410000 */
[C---:B------:R-:W-:Y:S02]  /*162a0*/  FMUL.FTZ R71, R2.reuse, R71 ;  /* 0x0000004702477220 */ /* 0x040fe40000410000 */
[----:B------:R4:W-:Y:S01]  /*162b0*/  @P0 LDGSTS.E.BYPASS.LTC128B.128 [R234+0xd100], [R136.64+0x80], !P5 ;  /* 0x0d10008088ea0fae */ /* 0x0009e2000e901d48 */
[----:B------:R-:W-:Y:S01]  /*162c0*/  FMUL.FTZ R72, R3, R72 ;  /* 0x0000004803487220 */ /* 0x000fe20000410000 */
[----:B------:R-:W-:Y:S01]  /*162d0*/  ISETP.GT.AND P0, PT, R245, R244, PT ;  /* 0x000000f4f500720c */ /* 0x000fe20003f04270 */
[----:B------:R-:W-:Y:S01]  /*162e0*/  MUFU.EX2 R149, R149 ;  /* 0x0000009500957308 */ /* 0x000fe20000000800 */
[C---:B------:R-:W-:Y:S01]  /*162f0*/  FMUL.FTZ R73, R3.reuse, R73 ;  /* 0x0000004903497220 */ /* 0x040fe20000410000 */
[----:B------:R-:W-:Y:S01]  /*16300*/  MOV R245, R119 ;  /* 0x0000007700f57202 */ /* 0x000fe20000000f00 */
[C---:B------:R-:W-:Y:S02]  /*16310*/  FMUL.FTZ R74, R2.reuse, R74 ;  /* 0x0000004a024a7220 */ /* 0x040fe40000410000 */
[----:B--2---:R-:W2:Y:S01]  /*16320*/  LDSM.16.MT88.4 R128, [R191] ;  /* 0x00000000bf80783b */ /* 0x004ea20000004200 */
[----:B------:R-:W-:Y:S02]  /*16330*/  FMUL.FTZ R75, R2, R75 ;  /* 0x0000004b024b7220 */ /* 0x000fe40000410000 */
[C---:B------:R-:W-:Y:S02]  /*16340*/  FMUL.FTZ R76, R3.reuse, R76 ;  /* 0x0000004c034c7220 */ /* 0x040fe40000410000 */
[----:B------:R-:W5:Y:S01]  /*16350*/  MUFU.EX2 R150, R150 ;  /* 0x0000009600967308 */ /* 0x000f620000000800 */
[C---:B------:R-:W-:Y:S02]  /*16360*/  FMUL.FTZ R77, R3.reuse, R77 ;  /* 0x0000004d034d7220 */ /* 0x040fe40000410000 */
[----:B------:R-:W-:Y:S01]  /*16370*/  LDSM.16.MT88.4 R108, [R188] ;  /* 0x00000000bc6c783b */ /* 0x000fe20000004200 */
[----:B---3--:R-:W-:Y:S01]  /*16380*/  F2FP.PACK_AB R113, R148, R151 ;  /* 0x000000979471723e */ /* 0x008fe200000000ff */
[C---:B------:R-:W-:Y:S02]  /*16390*/  FMUL.FTZ R78, R2.reuse, R78 ;  /* 0x0000004e024e7220 */ /* 0x040fe40000410000 */
[C---:B------:R-:W-:Y:S02]  /*163a0*/  FMUL.FTZ R79, R2.reuse, R79 ;  /* 0x0000004f024f7220 */ /* 0x040fe40000410000 */
[C---:B------:R-:W-:Y:S01]  /*163b0*/  FMUL.FTZ R80, R3.reuse, R80 ;  /* 0x0000005003507220 */ /* 0x040fe20000410000 */
[----:B------:R-:W-:Y:S01]  /*163c0*/  MUFU.EX2 R154, R154 ;  /* 0x0000009a009a7308 */ /* 0x000fe20000000800 */
[----:B-1----:R-:W1:Y:S01]  /*163d0*/  LDSM.16.MT88.4 R132, [R190] ;  /* 0x00000000be84783b */ /* 0x002e620000004200 */
[C---:B------:R-:W-:Y:S02]  /*163e0*/  FMUL.FTZ R81, R3.reuse, R81 ;  /* 0x0000005103517220 */ /* 0x040fe40000410000 */
[C---:B------:R-:W-:Y:S02]  /*163f0*/  FMUL.FTZ R82, R2.reuse, R82 ;  /* 0x0000005202527220 */ /* 0x040fe40000410000 */
[C---:B------:R-:W-:Y:S02]  /*16400*/  FMUL.FTZ R83, R2.reuse, R83 ;  /* 0x0000005302537220 */ /* 0x040fe40000410000 */
[C---:B------:R-:W-:Y:S01]  /*16410*/  FMUL.FTZ R84, R3.reuse, R84 ;  /* 0x0000005403547220 */ /* 0x040fe20000410000 */
[----:B----4-:R-:W3:Y:S01]  /*16420*/  LDSM.16.MT88.4 R136, [R189] ;  /* 0x00000000bd88783b */ /* 0x010ee20000004200 */
[----:B------:R-:W-:Y:S01]  /*16430*/  FMUL.FTZ R85, R3, R85 ;  /* 0x0000005503557220 */ /* 0x000fe20000410000 */
[----:B------:R-:W-:Y:S01]  /*16440*/  MUFU.EX2 R155, R155 ;  /* 0x0000009b009b7308 */ /* 0x000fe20000000800 */
[----:B------:R-:W-:Y:S01]  /*16450*/  FMUL.FTZ R86, R2, R86 ;  /* 0x0000005602567220 */ /* 0x000fe20000410000 */
[----:B-----5:R-:W-:Y:S01]  /*16460*/  F2FP.PACK_AB R115, R150, R149 ;  /* 0x000000959673723e */ /* 0x020fe200000000ff */
[--C-:B------:R-:W-:Y:S03]  /*16470*/  FFMA.FTZ R166, R23, c[0x0][0x2d0], -R152.reuse ;  /* 0x0000b40017a67a23 */ /* 0x100fe60000010898 */
[----:B------:R-:W-:Y:S01]  /*16480*/  LDSM.16.MT88.4 R20, [R190+0x1000] ;  /* 0x00100000be14783b */ /* 0x000fe20000004200 */
[--C-:B------:R-:W-:Y:S02]  /*16490*/  FFMA.FTZ R176, R26, c[0x0][0x2d0], -R152.reuse ;  /* 0x0000b4001ab07a23 */ /* 0x100fe40000010898 */
[--C-:B------:R-:W-:Y:S01]  /*164a0*/  FFMA.FTZ R177, R27, c[0x0][0x2d0], -R152.reuse ;  /* 0x0000b4001bb17a23 */ /* 0x100fe20000010898 */
[----:B------:R-:W-:Y:S01]  /*164b0*/  MUFU.EX2 R156, R156 ;  /* 0x0000009c009c7308 */ /* 0x000fe20000000800 */
[--C-:B------:R-:W-:Y:S02]  /*164c0*/  FFMA.FTZ R178, R28, c[0x0][0x2d0], -R153.reuse ;  /* 0x0000b4001cb27a23 */ /* 0x100fe40000010899 */
[--C-:B------:R-:W-:Y:S01]  /*164d0*/  FFMA.FTZ R179, R29, c[0x0][0x2d0], -R153.reuse ;  /* 0x0000b4001db37a23 */ /* 0x100fe20000010899 */
[C---:B--2---:R-:W-:Y:S01]  /*164e0*/  HMMA.16816.F32 R4, R112.reuse, R128, R4 ;  /* 0x000000807004723c */ /* 0x044fe20000001804 */
[----:B------:R-:W-:Y:S04]  /*164f0*/  LDSM.16.MT88.4 R24, [R189+0x1000] ;  /* 0x00100000bd18783b */ /* 0x000fe80000004200 */
[--C-:B------:R-:W-:Y:S01]  /*16500*/  FFMA.FTZ R246, R32, c[0x0][0x2d0], -R153.reuse ;  /* 0x0000b40020f67a23 */ /* 0x100fe20000010899 */
[----:B------:R-:W-:Y:S01]  /*16510*/  MUFU.EX2 R157, R157 ;  /* 0x0000009d009d7308 */ /* 0x000fe20000000800 */
[--C-:B------:R-:W-:Y:S01]  /*16520*/  FFMA.FTZ R247, R33, c[0x0][0x2d0], -R153.reuse ;  /* 0x0000b40021f77a23 */ /* 0x100fe20000010899 */
[C---:B------:R-:W-:Y:S01]  /*16530*/  HMMA.16816.F32 R8, R112.reuse, R130, R8 ;  /* 0x000000827008723c */ /* 0x040fe20000001808 */
[----:B------:R-:W2:Y:S03]  /*16540*/  LDSM.16.MT88.4 R128, [R191+0x3000] ;  /* 0x00300000bf80783b */ /* 0x000ea60000004200 */
[--C-:B------:R-:W-:Y:S02]  /*16550*/  FFMA.FTZ R248, R30, c[0x0][0x2d0], -R152.reuse ;  /* 0x0000b4001ef87a23 */ /* 0x100fe40000010898 */
[--C-:B------:R-:W-:Y:S02]  /*16560*/  FFMA.FTZ R249, R31, c[0x0][0x2d0], -R152.reuse ;  /* 0x0000b4001ff97a23 */ /* 0x100fe40000010898 */
[C---:B-1----:R-:W-:Y:S01]  /*16570*/  HMMA.16816.F32 R68, R112.reuse, R132, R68 ;  /* 0x000000847044723c */ /* 0x042fe20000001844 */
[----:B------:R-:W-:Y:S01]  /*16580*/  LDSM.16.MT88.4 R28, [R190+0x1800] ;  /* 0x00180000be1c783b */ /* 0x000fe20000004200 */
[----:B------:R-:W-:Y:S02]  /*16590*/  MUFU.EX2 R159, R159 ;  /* 0x0000009f009f7308 */ /* 0x000fe40000000800 */
[--C-:B------:R-:W-:Y:S02]  /*165a0*/  FFMA.FTZ R250, R34, c[0x0][0x2d0], -R152.reuse ;  /* 0x0000b40022fa7a23 */ /* 0x100fe40000010898 */
[--C-:B------:R-:W-:Y:S02]  /*165b0*/  FFMA.FTZ R251, R35, c[0x0][0x2d0], -R152.reuse ;  /* 0x0000b40023fb7a23 */ /* 0x100fe40000010898 */
[C---:B------:R-:W-:Y:S01]  /*165c0*/  HMMA.16816.F32 R72, R112.reuse, R134, R72 ;  /* 0x000000867048723c */ /* 0x040fe20000001848 */
[----:B------:R-:W1:Y:S03]  /*165d0*/  LDSM.16.MT88.4 R132, [R190+0x3000] ;  /* 0x00300000be84783b */ /* 0x000e660000004200 */
[C---:B------:R-:W-:Y:S01]  /*165e0*/  FMUL.FTZ R87, R2.reuse, R87 ;  /* 0x0000005702577220 */ /* 0x040fe20000410000 */
[----:B------:R-:W-:Y:S01]  /*165f0*/  MUFU.EX2 R158, R158 ;  /* 0x0000009e009e7308 */ /* 0x000fe20000000800 */
[C---:B------:R-:W-:Y:S02]  /*16600*/  FMUL.FTZ R88, R3.reuse, R88 ;  /* 0x0000005803587220 */ /* 0x040fe40000410000 */
[C---:B---3--:R-:W-:Y:S01]  /*16610*/  HMMA.16816.F32 R76, R112.reuse, R136, R76 ;  /* 0x00000088704c723c */ /* 0x048fe2000000184c */
[----:B------:R-:W-:Y:S03]  /*16620*/  LDSM.16.MT88.4 R32, [R188+0x5000] ;  /* 0x00500000bc20783b */ /* 0x000fe60000004200 */
[----:B------:R-:W-:Y:S02]  /*16630*/  FMUL.FTZ R89, R3, R89 ;  /* 0x0000005903597220 */ /* 0x000fe40000410000 */
[----:B------:R-:W-:Y:S01]  /*16640*/  FMUL.FTZ R90, R2, R90 ;  /* 0x0000005a025a7220 */ /* 0x000fe20000410000 */
[----:B------:R-:W-:Y:S01]  /*16650*/  MUFU.EX2 R164, R164 ;  /* 0x000000a400a47308 */ /* 0x000fe20000000800 */
[C---:B------:R-:W-:Y:S01]  /*16660*/  HMMA.16816.F32 R80, R112.reuse, R138, R80 ;  /* 0x0000008a7050723c */ /* 0x040fe20000001850 */
[----:B------:R-:W0:Y:S03]  /*16670*/  LDGDEPBAR ;  /* 0x00000000000079af */ /* 0x000e260000000000 */
[--C-:B------:R-:W-:Y:S02]  /*16680*/  FFMA.FTZ R136, R12, c[0x0][0x2d0], -R153.reuse ;  /* 0x0000b4000c887a23 */ /* 0x100fe40000010899 */
[--C-:B------:R-:W-:Y:S02]  /*16690*/  FFMA.FTZ R137, R13, c[0x0][0x2d0], -R153.reuse ;  /* 0x0000b4000d897a23 */ /* 0x100fe40000010899 */
[C---:B------:R-:W-:Y:S01]  /*166a0*/  HMMA.16816.F32 R84, R112.reuse, R108, R84 ;  /* 0x0000006c7054723c */ /* 0x040fe20000001854 */
[----:B------:R-:W-:Y:S01]  /*166b0*/  LDSM.16.MT88.4 R12, [R188+0x3000] ;  /* 0x00300000bc0c783b */ /* 0x000fe20000004200 */
[----:B------:R-:W-:Y:S02]  /*166c0*/  MUFU.EX2 R136, R136 ;  /* 0x0000008800887308 */ /* 0x000fe40000000800 */
[----:B------:R-:W-:Y:S02]  /*166d0*/  FMUL.FTZ R91, R2, R91 ;  /* 0x0000005b025b7220 */ /* 0x000fe40000410000 */
[--C-:B------:R-:W-:Y:S02]  /*166e0*/  FFMA.FTZ R138, R16, c[0x0][0x2d0], -R153.reuse ;  /* 0x0000b400108a7a23 */ /* 0x100fe40000010899 */
[--C-:B------:R-:W-:Y:S02]  /*166f0*/  FFMA.FTZ R139, R17, c[0x0][0x2d0], -R153.reuse ;  /* 0x0000b400118b7a23 */ /* 0x100fe40000010899 */
[----:B------:R-:W-:Y:S01]  /*16700*/  LDSM.16.MT88.4 R16, [R190+0x800] ;  /* 0x00080000be10783b */ /* 0x000fe20000004200 */
[C---:B------:R-:W-:Y:S01]  /*16710*/  HMMA.16816.F32 R88, R112.reuse, R110, R88 ;  /* 0x0000006e7058723c */ /* 0x040fe20000001858 */
[----:B------:R-:W3:Y:S02]  /*16720*/  MUFU.EX2 R137, R137 ;  /* 0x0000008900897308 */ /* 0x000ee40000000800 */
[C---:B------:R-:W-:Y:S02]  /*16730*/  FMUL.FTZ R92, R3.reuse, R92 ;  /* 0x0000005c035c7220 */ /* 0x040fe40000410000 */
[C---:B------:R-:W-:Y:S02]  /*16740*/  FMUL.FTZ R93, R3.reuse, R93 ;  /* 0x0000005d035d7220 */ /* 0x040fe40000410000 */
[----:B------:R-:W4:Y:S01]  /*16750*/  LDSM.16.MT88.4 R108, [R189+0x3000] ;  /* 0x00300000bd6c783b */ /* 0x000f220000004200 */
[C---:B------:R-:W-:Y:S03]  /*16760*/  FMUL.FTZ R94, R2.reuse, R94 ;  /* 0x0000005e025e7220 */ /* 0x040fe60000410000 */
[----:B------:R-:W-:Y:S01]  /*16770*/  MUFU.EX2 R138, R138 ;  /* 0x0000008a008a7308 */ /* 0x000fe20000000800 */
[C---:B------:R-:W-:Y:S02]  /*16780*/  FMUL.FTZ R95, R2.reuse, R95 ;  /* 0x0000005f025f7220 */ /* 0x040fe40000410000 */
[C---:B------:R-:W-:Y:S02]  /*16790*/  FMUL.FTZ R96, R3.reuse, R96 ;  /* 0x0000006003607220 */ /* 0x040fe40000410000 */
[C---:B------:R-:W-:Y:S02]  /*167a0*/  FMUL.FTZ R97, R3.reuse, R97 ;  /* 0x0000006103617220 */ /* 0x040fe40000410000 */
[C---:B------:R-:W-:Y:S01]  /*167b0*/  FMUL.FTZ R98, R2.reuse, R98 ;  /* 0x0000006202627220 */ /* 0x040fe20000410000 */
[C---:B--2---:R-:W-:Y:S02]  /*167c0*/  HMMA.16816.F32 R92, R112.reuse, R128, R92 ;  /* 0x00000080705c723c */ /* 0x044fe4000000185c */
[----:B------:R-:W2:Y:S01]  /*167d0*/  MUFU.EX2 R139, R139 ;  /* 0x0000008b008b7308 */ /* 0x000ea20000000800 */
[C---:B------:R-:W-:Y:S02]  /*167e0*/  FMUL.FTZ R99, R2.reuse, R99 ;  /* 0x0000006302637220 */ /* 0x040fe40000410000 */
[C---:B------:R-:W-:Y:S02]  /*167f0*/  FMUL.FTZ R100, R3.reuse, R100 ;  /* 0x0000006403647220 */ /* 0x040fe40000410000 */
[C---:B------:R-:W-:Y:S02]  /*16800*/  FMUL.FTZ R101, R3.reuse, R101 ;  /* 0x0000006503657220 */ /* 0x040fe40000410000 */
[C---:B------:R-:W-:Y:S01]  /*16810*/  FMUL.FTZ R102, R2.reuse, R102 ;  /* 0x0000006602667220 */ /* 0x040fe20000410000 */
[C---:B------:R-:W-:Y:S01]  /*16820*/  HMMA.16816.F32 R96, R112.reuse, R130, R96 ;  /* 0x000000827060723c */ /* 0x040fe20000001860 */
[----:B------:R-:W5:Y:S01]  /*16830*/  LDSM.16.MT88.4 R128, [R191+0x800] ;  /* 0x00080000bf80783b */ /* 0x000f620000004200 */
[----:B------:R-:W2:Y:S01]  /*16840*/  MUFU.EX2 R165, R165 ;  /* 0x000000a500a57308 */ /* 0x000ea20000000800 */
[C---:B------:R-:W-:Y:S02]  /*16850*/  FMUL.FTZ R103, R2.reuse, R103 ;  /* 0x0000006702677220 */ /* 0x040fe40000410000 */
[C---:B------:R-:W-:Y:S02]  /*16860*/  FMUL.FTZ R104, R3.reuse, R104 ;  /* 0x0000006803687220 */ /* 0x040fe40000410000 */
[C---:B------:R-:W-:Y:S02]  /*16870*/  FMUL.FTZ R105, R3.reuse, R105 ;  /* 0x0000006903697220 */ /* 0x040fe40000410000 */
[C---:B------:R-:W-:Y:S01]  /*16880*/  FMUL.FTZ R106, R2.reuse, R106 ;  /* 0x0000006a026a7220 */ /* 0x040fe20000410000 */
[C---:B-1----:R-:W-:Y:S02]  /*16890*/  HMMA.16816.F32 R100, R112.reuse, R132, R100 ;  /* 0x000000847064723c */ /* 0x042fe40000001864 */
[----:B------:R-:W-:Y:S01]  /*168a0*/  MUFU.EX2 R167, R167 ;  /* 0x000000a700a77308 */ /* 0x000fe20000000800 */
[C---:B------:R-:W-:Y:S02]  /*168b0*/  FMUL.FTZ R107, R2.reuse, R107 ;  /* 0x0000006b026b7220 */ /* 0x040fe40000410000 */
[C---:B------:R-:W-:Y:S02]  /*168c0*/  FMUL.FTZ R52, R3.reuse, R52 ;  /* 0x0000003403347220 */ /* 0x040fe40000410000 */
[C---:B------:R-:W-:Y:S02]  /*168d0*/  FMUL.FTZ R53, R3.reuse, R53 ;  /* 0x0000003503357220 */ /* 0x040fe40000410000 */
[C---:B------:R-:W-:Y:S01]  /*168e0*/  FMUL.FTZ R54, R2.reuse, R54 ;  /* 0x0000003602367220 */ /* 0x040fe20000410000 */
[C---:B------:R-:W-:Y:S01]  /*168f0*/  HMMA.16816.F32 R104, R112.reuse, R134, R104 ;  /* 0x000000867068723c */ /* 0x040fe20000001868 */
[----:B------:R-:W-:Y:S01]  /*16900*/  LDSM.16.MT88.4 R132, [R188+0x800] ;  /* 0x00080000bc84783b */ /* 0x000fe20000004200 */
[----:B------:R-:W1:Y:S01]  /*16910*/  MUFU.EX2 R166, R166 ;  /* 0x000000a600a67308 */ /* 0x000e620000000800 */
[C---:B------:R-:W-:Y:S02]  /*16920*/  FMUL.FTZ R55, R2.reuse, R55 ;  /* 0x0000003702377220 */ /* 0x040fe40000410000 */
[C---:B------:R-:W-:Y:S02]  /*16930*/  FMUL.FTZ R56, R3.reuse, R56 ;  /* 0x0000003803387220 */ /* 0x040fe40000410000 */
[C---:B------:R-:W-:Y:S02]  /*16940*/  FMUL.FTZ R57, R3.reuse, R57 ;  /* 0x0000003903397220 */ /* 0x040fe40000410000 */
[C---:B------:R-:W-:Y:S01]  /*16950*/  FMUL.FTZ R58, R2.reuse, R58 ;  /* 0x0000003a023a7220 */ /* 0x040fe20000410000 */
[C---:B----4-:R-:W-:Y:S02]  /*16960*/  HMMA.16816.F32 R52, R112.reuse, R108, R52 ;  /* 0x0000006c7034723c */ /* 0x050fe40000001834 */
[----:B------:R-:W-:Y:S01]  /*16970*/  MUFU.EX2 R176, R176 ;  /* 0x000000b000b07308 */ /* 0x000fe20000000800 */
[C---:B------:R-:W-:Y:S02]  /*16980*/  FMUL.FTZ R59, R2.reuse, R59 ;  /* 0x0000003b023b7220 */ /* 0x040fe40000410000 */
[C---:B------:R-:W-:Y:S02]  /*16990*/  FMUL.FTZ R60, R3.reuse, R60 ;  /* 0x0000003c033c7220 */ /* 0x040fe40000410000 */
[C---:B------:R-:W-:Y:S02]  /*169a0*/  FMUL.FTZ R61, R3.reuse, R61 ;  /* 0x0000003d033d7220 */ /* 0x040fe40000410000 */
[C---:B------:R-:W-:Y:S01]  /*169b0*/  FMUL.FTZ R62, R2.reuse, R62 ;  /* 0x0000003e023e7220 */ /* 0x040fe20000410000 */
[C---:B------:R-:W-:Y:S01]  /*169c0*/  HMMA.16816.F32 R56, R112.reuse, R110, R56 ;  /* 0x0000006e7038723c */ /* 0x040fe20000001838 */
[----:B------:R-:W4:Y:S01]  /*169d0*/  LDSM.16.MT88.4 R108, [R189+0x800] ;  /* 0x00080000bd6c783b */ /* 0x000f220000004200 */
[----:B------:R-:W1:Y:S01]  /*169e0*/  MUFU.EX2 R177, R177 ;  /* 0x000000b100b17308 */ /* 0x000e620000000800 */
[C---:B------:R-:W-:Y:S02]  /*169f0*/  FMUL.FTZ R63, R2.reuse, R63 ;  /* 0x0000003f023f7220 */ /* 0x040fe40000410000 */
[C---:B------:R-:W-:Y:S02]  /*16a00*/  FMUL.FTZ R64, R3.reuse, R64 ;  /* 0x0000004003407220 */ /* 0x040fe40000410000 */
[----:B------:R-:W-:Y:S02]  /*16a10*/  FMUL.FTZ R65, R3, R65 ;  /* 0x0000004103417220 */ /* 0x000fe40000410000 */
[C---:B------:R-:W-:Y:S01]  /*16a20*/  FMUL.FTZ R66, R2.reuse, R66 ;  /* 0x0000004202427220 */ /* 0x040fe20000410000 */
[C---:B------:R-:W-:Y:S02]  /*16a30*/  HMMA.16816.F32 R60, R112.reuse, R12, R60 ;  /* 0x0000000c703c723c */ /* 0x040fe4000000183c */
[----:B------:R-:W-:Y:S01]  /*16a40*/  MUFU.EX2 R178, R178 ;  /* 0x000000b200b27308 */ /* 0x000fe20000000800 */
[----:B------:R-:W-:Y:S02]  /*16a50*/  FMUL.FTZ R67, R2, R67 ;  /* 0x0000004302437220 */ /* 0x000fe40000410000 */
[--C-:B------:R-:W-:Y:S02]  /*16a60*/  FFMA.FTZ R40, R40, c[0x0][0x2d0], -R153.reuse ;  /* 0x0000b40028287a23 */ /* 0x100fe40000010899 */
[----:B---3--:R-:W-:Y:S01]  /*16a70*/  F2FP.PACK_AB R12, R137, R136 ;  /* 0x00000088890c723e */ /* 0x008fe200000000ff */
[--C-:B------:R-:W-:Y:S01]  /*16a80*/  FFMA.FTZ R41, R41, c[0x0][0x2d0], -R153.reuse ;  /* 0x0000b40029297a23 */ /* 0x100fe20000010899 */
[----:B------:R-:W-:Y:S01]  /*16a90*/  F2FP.PACK_AB R13, R155, R154 ;  /* 0x0000009a9b0d723e */ /* 0x000fe200000000ff */
[----:B------:R-:W-:Y:S01]  /*16aa0*/  HMMA.16816.F32 R64, R112, R14, R64 ;  /* 0x0000000e7040723c */ /* 0x000fe20000001840 */
[----:B------:R-:W3:Y:S01]  /*16ab0*/  LDSM.16.MT88.4 R112, [R191+0x3800] ;  /* 0x00380000bf70783b */ /* 0x000ee20000004200 */
[----:B------:R-:W1:Y:S01]  /*16ac0*/  MUFU.EX2 R179, R179 ;  /* 0x000000b300b37308 */ /* 0x000e620000000800 */
[--C-:B------:R-:W-:Y:S02]  /*16ad0*/  FFMA.FTZ R42, R42, c[0x0][0x2d0], -R152.reuse ;  /* 0x0000b4002a2a7a23 */ /* 0x100fe40000010898 */
[--C-:B------:R-:W-:Y:S02]  /*16ae0*/  FFMA.FTZ R43, R43, c[0x0][0x2d0], -R152.reuse ;  /* 0x0000b4002b2b7a23 */ /* 0x100fe40000010898 */
[----:B--2---:R-:W-:Y:S01]  /*16af0*/  F2FP.PACK_AB R14, R139, R138 ;  /* 0x0000008a8b0e723e */ /* 0x004fe200000000ff */
[--C-:B------:R-:W-:Y:S01]  /*16b00*/  FFMA.FTZ R44, R44, c[0x0][0x2d0], -R153.reuse ;  /* 0x0000b4002c2c7a23 */ /* 0x100fe20000010899 */
[----:B------:R-:W-:Y:S03]  /*16b10*/  F2FP.PACK_AB R15, R157, R156 ;  /* 0x0000009c9d0f723e */ /* 0x000fe600000000ff */
[----:B------:R-:W-:Y:S01]  /*16b20*/  MUFU.EX2 R246, R246 ;  /* 0x000000f600f67308 */ /* 0x000fe20000000800 */
[--C-:B------:R-:W-:Y:S02]  /*16b30*/  FFMA.FTZ R45, R45, c[0x0][0x2d0], -R153.reuse ;  /* 0x0000b4002d2d7a23 */ /* 0x100fe40000010899 */
[----:B------:R-:W-:Y:S01]  /*16b40*/  FFMA.FTZ R48, R48, c[0x0][0x2d0], -R153 ;  /* 0x0000b40030307a23 */ /* 0x000fe20000010899 */
[C---:B-----5:R-:W-:Y:S05]  /*16b50*/  HMMA.16816.F32 R4, R12.reuse, R128, R4 ;  /* 0x000000800c04723c */ /* 0x060fea0000001804 */
[--C-:B------:R-:W-:Y:S01]  /*16b60*/  FFMA.FTZ R46, R46, c[0x0][0x2d0], -R152.reuse ;  /* 0x0000b4002e2e7a23 */ /* 0x100fe20000010898 */
[----:B------:R-:W2:Y:S01]  /*16b70*/  MUFU.EX2 R247, R247 ;  /* 0x000000f700f77308 */ /* 0x000ea20000000800 */
[----:B------:R-:W-:Y:S01]  /*16b80*/  FFMA.FTZ R47, R47, c[0x0][0x2d0], -R152 ;  /* 0x0000b4002f2f7a23 */ /* 0x000fe20000010898 */
[C---:B------:R-:W-:Y:S01]  /*16b90*/  HMMA.16816.F32 R8, R12.reuse, R130, R8 ;  /* 0x000000820c08723c */ /* 0x040fe20000001808 */
[----:B------:R-:W-:Y:S03]  /*16ba0*/  LDSM.16.MT88.4 R128, [R188+0x3800] ;  /* 0x00380000bc80783b */ /* 0x000fe60000004200 */
[----:B------:R-:W-:Y:S01]  /*16bb0*/  FFMA.FTZ R143, R3, R243, R143 ;  /* 0x000000f3038f7223 */ /* 0x000fe2000001008f */
[----:B------:R-:W-:Y:S01]  /*16bc0*/  MOV R3, R0 ;  /* 0x0000000000037202 */ /* 0x000fe20000000f00 */
[----:B------:R-:W-:Y:S01]  /*16bd0*/  FFMA.FTZ R151, R2, R242, R151 ;  /* 0x000000f202977223 */ /* 0x000fe20000010097 */
[----:B------:R-:W-:Y:S01]  /*16be0*/  MOV R2, R118 ;  /* 0x0000007600027202 */ /* 0x000fe20000000f00 */
[C---:B------:R-:W-:Y:S01]  /*16bf0*/  HMMA.16816.F32 R68, R12.reuse, R16, R68 ;  /* 0x000000100c44723c */ /* 0x040fe20000001844 */
[----:B------:R-:W-:Y:S03]  /*16c00*/  MUFU.EX2 R248, R248 ;  /* 0x000000f800f87308 */ /* 0x000fe60000000800 */
[----:B------:R-:W-:Y:S02]  /*16c10*/  FADD.FTZ R143, R140, R143 ;  /* 0x0000008f8c8f7221 */ /* 0x000fe40000010000 */
[----:B------:R-:W-:Y:S02]  /*16c20*/  FADD.FTZ R151, R148, R151 ;  /* 0x0000009794977221 */ /* 0x000fe40000010000 */
[C---:B------:R-:W-:Y:S01]  /*16c30*/  HMMA.16816.F32 R72, R12.reuse, R18, R72 ;  /* 0x000000120c48723c */ /* 0x040fe20000001848 */
[----:B------:R-:W5:Y:S02]  /*16c40*/  LDSM.16.MT88.4 R16, [R190+0x3800] ;  /* 0x00380000be10783b */ /* 0x000f640000004200 */
[----:B------:R-:W1:Y:S01]  /*16c50*/  MUFU.EX2 R249, R249 ;  /* 0x000000f900f97308 */ /* 0x000e620000000800 */
[----:B------:R-:W-:Y:S02]  /*16c60*/  FADD.FTZ R141, R141, R143 ;  /* 0x0000008f8d8d7221 */ /* 0x000fe40000010000 */
[----:B------:R-:W-:Y:S02]  /*16c70*/  FADD.FTZ R149, R149, R151 ;  /* 0x0000009795957221 */ /* 0x000fe40000010000 */
[C---:B----4-:R-:W-:Y:S04]  /*16c80*/  HMMA.16816.F32 R76, R12.reuse, R108, R76 ;  /* 0x0000006c0c4c723c */ /* 0x050fe8000000184c */
[----:B------:R-:W-:Y:S01]  /*16c90*/  FADD.FTZ R141, R142, R141 ;  /* 0x0000008d8e8d7221 */ /* 0x000fe20000010000 */
[----:B------:R-:W-:Y:S01]  /*16ca0*/  MUFU.EX2 R250, R250 ;  /* 0x000000fa00fa7308 */ /* 0x000fe20000000800 */
[----:B------:R-:W-:Y:S02]  /*16cb0*/  FADD.FTZ R149, R150, R149 ;  /* 0x0000009596957221 */ /* 0x000fe40000010000 */
[C---:B------:R-:W-:Y:S01]  /*16cc0*/  HMMA.16816.F32 R80, R12.reuse, R110, R80 ;  /* 0x0000006e0c50723c */ /* 0x040fe20000001850 */
[----:B------:R-:W4:Y:S03]  /*16cd0*/  LDSM.16.MT88.4 R108, [R189+0x3800] ;  /* 0x00380000bd6c783b */ /* 0x000f260000004200 */
[----:B------:R-:W-:Y:S02]  /*16ce0*/  FADD.FTZ R136, R136, R141 ;  /* 0x0000008d88887221 */ /* 0x000fe40000010000 */
[----:B------:R-:W-:Y:S01]  /*16cf0*/  FADD.FTZ R154, R154, R149 ;  /* 0x000000959a9a7221 */ /* 0x000fe20000010000 */
[----:B------:R-:W1:Y:S01]  /*16d00*/  MUFU.EX2 R251, R251 ;  /* 0x000000fb00fb7308 */ /* 0x000e620000000800 */
        /* <DEDUP_REMOVED lines=8> */
[C---:B---3--:R-:W-:Y:S04]  /*16d90*/  HMMA.16816.F32 R92, R12.reuse, R112, R92 ;  /* 0x000000700c5c723c */ /* 0x048fe8000000185c */
[----:B------:R-:W-:Y:S01]  /*16da0*/  MUFU.EX2 R41, R41 ;  /* 0x0000002900297308 */ /* 0x000fe20000000800 */
[----:B------:R-:W-:Y:S02]  /*16db0*/  FADD.FTZ R138, R139, R138 ;  /* 0x0000008a8b8a7221 */ /* 0x000fe40000010000 */
[----:B------:R-:W-:Y:S01]  /*16dc0*/  FADD.FTZ R156, R157, R156 ;  /* 0x0000009c9d9c7221 */ /* 0x000fe20000010000 */
[C---:B------:R-:W-:Y:S01]  /*16dd0*/  HMMA.16816.F32 R96, R12.reuse, R114, R96 ;  /* 0x000000720c60723c */ /* 0x040fe20000001860 */
[----:B------:R-:W-:Y:S05]  /*16de0*/  LDSM.16.MT88.4 R112, [R190+0x4000] ;  /* 0x00400000be70783b */ /* 0x000fea0000004200 */
[----:B------:R-:W-:Y:S02]  /*16df0*/  MUFU.EX2 R42, R42 ;  /* 0x0000002a002a7308 */ /* 0x000fe40000000800 */
[C---:B-----5:R-:W-:Y:S08]  /*16e00*/  HMMA.16816.F32 R100, R12.reuse, R16, R100 ;  /* 0x000000100c64723c */ /* 0x060ff00000001864 */
[C---:B------:R-:W-:Y:S01]  /*16e10*/  HMMA.16816.F32 R104, R12.reuse, R18, R104 ;  /* 0x000000120c68723c */ /* 0x040fe20000001868 */
[----:B------:R-:W3:Y:S01]  /*16e20*/  LDSM.16.MT88.4 R16, [R191+0x1000] ;  /* 0x00100000bf10783b */ /* 0x000ee20000004200 */
[----:B------:R-:W-:Y:S06]  /*16e30*/  MUFU.EX2 R43, R43 ;  /* 0x0000002b002b7308 */ /* 0x000fec0000000800 */
[C---:B----4-:R-:W-:Y:S04]  /*16e40*/  HMMA.16816.F32 R52, R12.reuse, R108, R52 ;  /* 0x0000006c0c34723c */ /* 0x050fe80000001834 */
[----:B------:R-:W-:Y:S04]  /*16e50*/  MUFU.EX2 R44, R44 ;  /* 0x0000002c002c7308 */ /* 0x000fe80000000800 */
[C---:B------:R-:W-:Y:S01]  /*16e60*/  HMMA.16816.F32 R56, R12.reuse, R110, R56 ;  /* 0x0000006e0c38723c */ /* 0x040fe20000001838 */
[----:B------:R-:W4:Y:S05]  /*16e70*/  LDSM.16.MT88.4 R108, [R188+0x1000] ;  /* 0x00100000bc6c783b */ /* 0x000f2a0000004200 */
[----:B------:R-:W-:Y:S02]  /*16e80*/  MUFU.EX2 R45, R45 ;  /* 0x0000002d002d7308 */ /* 0x000fe40000000800 */
[C---:B------:R-:W-:Y:S08]  /*16e90*/  HMMA.16816.F32 R60, R12.reuse, R128, R60 ;  /* 0x000000800c3c723c */ /* 0x040ff0000000183c */
[----:B------:R-:W-:Y:S01]  /*16ea0*/  HMMA.16816.F32 R64, R12, R130, R64 ;  /* 0x000000820c40723c */ /* 0x000fe20000001840 */
[----:B------:R-:W-:Y:S01]  /*16eb0*/  LDSM.16.MT88.4 R128, [R189+0x4000] ;  /* 0x00400000bd80783b */ /* 0x000fe20000004200 */
[----:B------:R-:W-:Y:S05]  /*16ec0*/  MUFU.EX2 R48, R48 ;  /* 0x0000003000307308 */ /* 0x000fea0000000800 */
[----:B------:R-:W-:Y:S01]  /*16ed0*/  F2FP.PACK_AB R12, R158, R159 ;  /* 0x0000009f9e0c723e */ /* 0x000fe200000000ff */
[----:B------:R-:W-:Y:S01]  /*16ee0*/  FADD.FTZ R159, R159, R138 ;  /* 0x0000008a9f9f7221 */ /* 0x000fe20000010000 */
[----:B------:R-:W-:Y:S03]  /*16ef0*/  F2FP.PACK_AB R14, R165, R164 ;  /* 0x000000a4a50e723e */ /* 0x000fe600000000ff */
[----:B-1----:R-:W-:Y:S01]  /*16f00*/  F2FP.PACK_AB R13, R166, R167 ;  /* 0x000000a7a60d723e */ /* 0x002fe200000000ff */
[----:B------:R-:W-:Y:S01]  /*16f10*/  MUFU.EX2 R46, R46 ;  /* 0x0000002e002e7308 */ /* 0x000fe20000000800 */
[----:B------:R-:W-:Y:S01]  /*16f20*/  F2FP.PACK_AB R15, R177, R176 ;  /* 0x000000b0b10f723e */ /* 0x000fe200000000ff */
[----:B------:R-:W-:Y:S02]  /*16f30*/  FADD.FTZ R167, R167, R156 ;  /* 0x0000009ca7a77221 */ /* 0x000fe40000010000 */
[----:B------:R-:W-:Y:S02]  /*16f40*/  FADD.FTZ R159, R158, R159 ;  /* 0x0000009f9e9f7221 */ /* 0x000fe40000010000 */
[----:B------:R-:W-:Y:S02]  /*16f50*/  FADD.FTZ R167, R166, R167 ;  /* 0x000000a7a6a77221 */ /* 0x000fe40000010000 */
[C---:B---3--:R-:W-:Y:S02]  /*16f60*/  HMMA.16816.F32 R4, R12.reuse, R16, R4 ;  /* 0x000000100c04723c */ /* 0x048fe40000001804 */
[----:B------:R-:W-:Y:S01]  /*16f70*/  MUFU.EX2 R47, R47 ;  /* 0x0000002f002f7308 */ /* 0x000fe20000000800 */
[----:B------:R-:W-:Y:S02]  /*16f80*/  FADD.FTZ R164, R164, R159 ;  /* 0x0000009fa4a47221 */ /* 0x000fe40000010000 */
[----:B------:R-:W-:Y:S02]  /*16f90*/  FADD.FTZ R176, R176, R167 ;  /* 0x000000a7b0b07221 */ /* 0x000fe40000010000 */
[----:B------:R-:W-:Y:S01]  /*16fa0*/  FADD.FTZ R164, R165, R164 ;  /* 0x000000a4a5a47221 */ /* 0x000fe20000010000 */
[C---:B------:R-:W-:Y:S01]  /*16fb0*/  HMMA.16816.F32 R8, R12.reuse, R18, R8 ;  /* 0x000000120c08723c */ /* 0x040fe20000001808 */
[----:B------:R-:W1:Y:S03]  /*16fc0*/  LDSM.16.MT88.4 R16, [R191+0x4000] ;  /* 0x00400000bf10783b */ /* 0x000e660000004200 */
[----:B------:R-:W-:Y:S04]  /*16fd0*/  FADD.FTZ R176, R177, R176 ;  /* 0x000000b0b1b07221 */ /* 0x000fe80000010000 */
[C---:B------:R-:W-:Y:S08]  /*16fe0*/  HMMA.16816.F32 R68, R12.reuse, R20, R68 ;  /* 0x000000140c44723c */ /* 0x040ff00000001844 */
[C---:B------:R-:W-:Y:S01]  /*16ff0*/  HMMA.16816.F32 R72, R12.reuse, R22, R72 ;  /* 0x000000160c48723c */ /* 0x040fe20000001848 */
[----:B------:R-:W3:Y:S07]  /*17000*/  LDSM.16.MT88.4 R20, [R191+0x1800] ;  /* 0x00180000bf14783b */ /* 0x000eee0000004200 */
[C---:B------:R-:W-:Y:S08]  /*17010*/  HMMA.16816.F32 R76, R12.reuse, R24, R76 ;  /* 0x000000180c4c723c */ /* 0x040ff0000000184c */
[C---:B------:R-:W-:Y:S01]  /*17020*/  HMMA.16816.F32 R80, R12.reuse, R26, R80 ;  /* 0x0000001a0c50723c */ /* 0x040fe20000001850 */
[----:B------:R-:W5:Y:S07]  /*17030*/  LDSM.16.MT88.4 R24, [R189+0x1800] ;  /* 0x00180000bd18783b */ /* 0x000f6e0000004200 */
[C---:B----4-:R-:W-:Y:S08]  /*17040*/  HMMA.16816.F32 R84, R12.reuse, R108, R84 ;  /* 0x0000006c0c54723c */ /* 0x050ff00000001854 */
[C---:B------:R-:W-:Y:S01]  /*17050*/  HMMA.16816.F32 R88, R12.reuse, R110, R88 ;  /* 0x0000006e0c58723c */ /* 0x040fe20000001858 */
[----:B------:R-:W-:Y:S07]  /*17060*/  LDSM.16.MT88.4 R108, [R191+0x2800] ;  /* 0x00280000bf6c783b */ /* 0x000fee0000004200 */
[C---:B-1----:R-:W-:Y:S08]  /*17070*/  HMMA.16816.F32 R92, R12.reuse, R16, R92 ;  /* 0x000000100c5c723c */ /* 0x042ff0000000185c */
        /* <DEDUP_REMOVED lines=13> */
[----:B------:R-:W4:Y:S01]  /*17150*/  MUFU.EX2 R129, R129 ;  /* 0x0000008100817308 */ /* 0x000f220000000800 */
[----:B------:R-:W-:Y:S01]  /*17160*/  HMMA.16816.F32 R64, R12, R134, R64 ;  /* 0x000000860c40723c */ /* 0x000fe20000001840 */
[----:B------:R-:W-:Y:S03]  /*17170*/  LDSM.16.MT88.4 R36, [R189+0x2800] ;  /* 0x00280000bd24783b */ /* 0x000fe60000004200 */
[--C-:B------:R-:W-:Y:S02]  /*17180*/  FFMA.FTZ R49, R50, c[0x0][0x2d0], -R152.reuse ;  /* 0x0000b40032317a23 */ /* 0x100fe40000010898 */
[----:B------:R-:W-:Y:S01]  /*17190*/  FFMA.FTZ R152, R51, c[0x0][0x2d0], -R152 ;  /* 0x0000b40033987a23 */ /* 0x000fe20000010898 */
[----:B------:R-:W-:Y:S01]  /*171a0*/  F2FP.PACK_AB R12, R179, R178 ;  /* 0x000000b2b30c723e */ /* 0x000fe200000000ff */
[----:B------:R-:W-:Y:S01]  /*171b0*/  FADD.FTZ R178, R178, R164 ;  /* 0x000000a4b2b27221 */ /* 0x000fe20000010000 */
[----:B--2---:R-:W-:Y:S01]  /*171c0*/  F2FP.PACK_AB R14, R247, R246 ;  /* 0x000000f6f70e723e */ /* 0x004fe200000000ff */
[----:B------:R-:W-:Y:S02]  /*171d0*/  MUFU.EX2 R130, R130 ;  /* 0x0000008200827308 */ /* 0x000fe40000000800 */
[----:B------:R-:W-:Y:S01]  /*171e0*/  F2FP.PACK_AB R13, R249, R248 ;  /* 0x000000f8f90d723e */ /* 0x000fe200000000ff */
[----:B------:R-:W-:Y:S01]  /*171f0*/  FADD.FTZ R248, R248, R176 ;  /* 0x000000b0f8f87221 */ /* 0x000fe20000010000 */
[----:B------:R-:W-:Y:S01]  /*17200*/  F2FP.PACK_AB R15, R251, R250 ;  /* 0x000000fafb0f723e */ /* 0x000fe200000000ff */
[----:B------:R-:W-:Y:S02]  /*17210*/  FADD.FTZ R178, R179, R178 ;  /* 0x000000b2b3b27221 */ /* 0x000fe40000010000 */
[----:B------:R-:W-:Y:S02]  /*17220*/  FADD.FTZ R248, R249, R248 ;  /* 0x000000f8f9f87221 */ /* 0x000fe40000010000 */
[----:B------:R-:W-:Y:S01]  /*17230*/  FADD.FTZ R246, R246, R178 ;  /* 0x000000b2f6f67221 */ /* 0x000fe20000010000 */
[----:B------:R-:W2:Y:S01]  /*17240*/  MUFU.EX2 R131, R131 ;  /* 0x0000008300837308 */ /* 0x000ea20000000800 */
[C---:B---3--:R-:W-:Y:S03]  /*17250*/  HMMA.16816.F32 R4, R12.reuse, R20, R4 ;  /* 0x000000140c04723c */ /* 0x048fe60000001804 */
[----:B------:R-:W-:Y:S02]  /*17260*/  FADD.FTZ R250, R250, R248 ;  /* 0x000000f8fafa7221 */ /* 0x000fe40000010000 */
[----:B------:R-:W-:Y:S02]  /*17270*/  FADD.FTZ R246, R247, R246 ;  /* 0x000000f6f7f67221 */ /* 0x000fe40000010000 */
[----:B------:R-:W-:Y:S01]  /*17280*/  FADD.FTZ R250, R251, R250 ;  /* 0x000000fafbfa7221 */ /* 0x000fe20000010000 */
[C---:B------:R-:W-:Y:S01]  /*17290*/  HMMA.16816.F32 R8, R12.reuse, R22, R8 ;  /* 0x000000160c08723c */ /* 0x040fe20000001808 */
[----:B------:R-:W3:Y:S01]  /*172a0*/  LDSM.16.MT88.4 R20, [R191+0x4800] ;  /* 0x00480000bf14783b */ /* 0x000ee20000004200 */
[----:B------:R-:W1:Y:S06]  /*172b0*/  MUFU.EX2 R153, R153 ;  /* 0x0000009900997308 */ /* 0x000e6c0000000800 */
[C---:B------:R-:W-:Y:S04]  /*172c0*/  HMMA.16816.F32 R68, R12.reuse, R28, R68 ;  /* 0x0000001c0c44723c */ /* 0x040fe80000001844 */
[----:B------:R-:W-:Y:S04]  /*172d0*/  MUFU.EX2 R49, R49 ;  /* 0x0000003100317308 */ /* 0x000fe80000000800 */
[C---:B------:R-:W-:Y:S01]  /*172e0*/  HMMA.16816.F32 R72, R12.reuse, R30, R72 ;  /* 0x0000001e0c48723c */ /* 0x040fe20000001848 */
[----:B------:R-:W2:Y:S05]  /*172f0*/  LDSM.16.MT88.4 R28, [R190+0x4800] ;  /* 0x00480000be1c783b */ /* 0x000eaa0000004200 */
[----:B------:R-:W2:Y:S02]  /*17300*/  MUFU.EX2 R152, R152 ;  /* 0x0000009800987308 */ /* 0x000ea40000000800 */
[C---:B-----5:R-:W-:Y:S08]  /*17310*/  HMMA.16816.F32 R76, R12.reuse, R24, R76 ;  /* 0x000000180c4c723c */ /* 0x060ff0000000184c */
[C---:B------:R-:W-:Y:S01]  /*17320*/  HMMA.16816.F32 R80, R12.reuse, R26, R80 ;  /* 0x0000001a0c50723c */ /* 0x040fe20000001850 */
[----:B------:R-:W5:Y:S07]  /*17330*/  LDSM.16.MT88.4 R24, [R189+0x4800] ;  /* 0x00480000bd18783b */ /* 0x000f6e0000004200 */
        /* <DEDUP_REMOVED lines=9> */
[C---:B-----5:R-:W-:Y:S08]  /*173d0*/  HMMA.16816.F32 R52, R12.reuse, R24, R52 ;  /* 0x000000180c34723c */ /* 0x060ff00000001834 */
[C---:B------:R-:W-:Y:S01]  /*173e0*/  HMMA.16816.F32 R56, R12.reuse, R26, R56 ;  /* 0x0000001a0c38723c */ /* 0x040fe20000001838 */
[----:B------:R-:W5:Y:S07]  /*173f0*/  LDSM.16.MT88.4 R24, [R189+0x2000] ;  /* 0x00200000bd18783b */ /* 0x000f6e0000004200 */
[C---:B-1----:R-:W-:Y:S08]  /*17400*/  HMMA.16816.F32 R60, R12.reuse, R16, R60 ;  /* 0x000000100c3c723c */ /* 0x042ff0000000183c */
[----:B------:R-:W-:Y:S01]  /*17410*/  HMMA.16816.F32 R64, R12, R18, R64 ;  /* 0x000000120c40723c */ /* 0x000fe20000001840 */
[----:B------:R-:W1:Y:S06]  /*17420*/  LDSM.16.MT88.4 R16, [R188+0x2000] ;  /* 0x00200000bc10783b */ /* 0x000e6c0000004200 */
[----:B----4-:R-:W-:Y:S01]  /*17430*/  F2FP.PACK_AB R12, R129, R128 ;  /* 0x00000080810c723e */ /* 0x010fe200000000ff */
        /* <DEDUP_REMOVED lines=17> */
[C---:B-----5:R-:W-:Y:S08]  /*17550*/  HMMA.16816.F32 R76, R12.reuse, R24, R76 ;  /* 0x000000180c4c723c */ /* 0x060ff0000000184c */
        /* <DEDUP_REMOVED lines=48> */
.L_x_2155:
[----:B------:R-:W-:-:S13]  /*17860*/  ISETP.GE.AND P0, PT, R119, R237, PT ;  /* 0x000000ed7700720c */ /* 0x000fda0003f06270 */
[----:B------:R-:W-:Y:S05]  /*17870*/  @!P0 BRA `(.L_x_2157) ;  /* 0x00003d9000008947 */ /* 0x000fea0003800000 */
[----:B------:R-:W-:Y:S02]  /*17880*/  MOV R2, R12 ;  /* 0x0000000c00027202 */ /* 0x000fe40000000f00 */
[----:B------:R-:W-:Y:S02]  /*17890*/  MOV R3, R0 ;  /* 0x0000000000037202 */ /* 0x000fe40000000f00 */
.L_x_2166:
[----:B------:R-:W-:Y:S04]  /*178a0*/  DEPBAR.LE SB0, 0x0 ;  /* 0x000080000000791a */ /* 0x000fe80000000000 */
[----:B------:R-:W-:Y:S01]  /*178b0*/  WARPSYNC 0xffffffff ;  /* 0xffffffff00007948 */ /* 0x000fe20003800000 */
[----:B------:R-:W-:Y:S01]  /*178c0*/  BAR.SYNC.DEFER_BLOCKING 0x0 ;  /* 0x0000000000007b1d */ /* 0x000fe20000010000 */
[----:B------:R-:W-:Y:S01]  /*178d0*/  IMAD.MOV.U32 R21, RZ, RZ, c[0x0][0x208] ;  /* 0x00008200ff157624 */ /* 0x000fe200078e00ff */
[----:B------:R-:W-:Y:S01]  /*178e0*/  SHF.R.S32.HI R20, RZ, 0x1f, R119 ;  /* 0x0000001fff147819 */ /* 0x000fe20000011477 */
[----:B------:R-:W-:Y:S01]  /*178f0*/  IMAD.MOV.U32 R0, RZ, RZ, 0x5 ;  /* 0x00000005ff007424 */ /* 0x000fe200078e00ff */
[----:B------:R-:W-:Y:S01]  /*17900*/  ISETP.GE.AND P4, PT, R116, c[0x0][0x1d4], PT ;  /* 0x0000750074007a0c */ /* 0x000fe20003f86270 */
[C---:B------:R-:W-:Y:S01]  /*17910*/  IMAD.SHL.U32 R148, R21.reuse, 0x20, RZ ;  /* 0x0000002015947824 */ /* 0x040fe200078e00ff */
[----:B------:R-:W-:Y:S01]  /*17920*/  LOP3.LUT P5, RZ, R230, 0x20000, RZ, 0xc0, !PT ;  /* 0x00020000e6ff7812 */ /* 0x000fe200078ac0ff */
[----:B------:R-:W-:Y:S01]  /*17930*/  IMAD R20, R20, c[0x0][0x208], RZ ;  /* 0x0000820014147a24 */ /* 0x000fe200078e02ff */
[----:B------:R-:W-:Y:S01]  /*17940*/  SHF.L.U64.HI R149, R21, R0, c[0x0][0x20c] ;  /* 0x0000830015957619 */ /* 0x000fe20000010200 */
[C---:B------:R-:W-:Y:S01]  /*17950*/  IMAD.WIDE.U32 R46, R119.reuse, c[0x0][0x208], RZ ;  /* 0x00008200772e7a25 */ /* 0x040fe200078e00ff */
[----:B------:R-:W-:Y:S02]  /*17960*/  IADD3 R30, P0, R148, R148, RZ ;  /* 0x00000094941e7210 */ /* 0x000fe40007f1e0ff */
[----:B------:R-:W-:Y:S01]  /*17970*/  ISETP.NE.AND P6, PT, R228, 0x1, PT ;  /* 0x00000001e400780c */ /* 0x000fe20003fc5270 */
[----:B------:R-:W-:Y:S02]  /*17980*/  IMAD R20, R119, c[0x0][0x20c], R20 ;  /* 0x0000830077147a24 */ /* 0x000fe400078e0214 */
[----:B------:R-:W-:Y:S02]  /*17990*/  IMAD.X R31, R149, 0x1, R149, P0 ;  /* 0x00000001951f7824 */ /* 0x000fe400000e0695 */
[----:B------:R-:W-:Y:S02]  /*179a0*/  IMAD.IADD R20, R47, 0x1, R20 ;  /* 0x000000012f147824 */ /* 0x000fe400078e0214 */
[----:B------:R-:W-:Y:S02]  /*179b0*/  IMAD.MOV.U32 R36, RZ, RZ, R238 ;  /* 0x000000ffff247224 */ /* 0x000fe400078e00ee */
[----:B------:R-:W-:Y:S02]  /*179c0*/  IMAD.MOV.U32 R37, RZ, RZ, R235 ;  /* 0x000000ffff257224 */ /* 0x000fe400078e00eb */
[C---:B------:R-:W-:Y:S01]  /*179d0*/  IMAD.WIDE.U32 R30, R46.reuse, 0x60, R30 ;  /* 0x000000602e1e7825 */ /* 0x040fe200078e001e */
[----:B------:R-:W1:Y:S01]  /*179e0*/  LDSM.16.M88.4 R8, [R192] ;  /* 0x00000000c008783b */ /* 0x000e620000000200 */
[----:B------:R-:W-:Y:S02]  /*179f0*/  ULDC UR4, c[0x0][0x324] ;  /* 0x0000c90000047ab9 */ /* 0x000fe40000000800 */
[C---:B------:R-:W-:Y:S01]  /*17a00*/  IMAD.WIDE.U32 R36, R46.reuse, 0x60, R36 ;  /* 0x000000602e247825 */ /* 0x040fe200078e0024 */
[----:B------:R-:W-:Y:S02]  /*17a10*/  ULOP3.LUT UR4, URZ, UR4, URZ, 0x33, !UPT ;  /* 0x000000043f047292 */ /* 0x000fe4000f8e333f */
[----:B------:R-:W2:Y:S01]  /*17a20*/  LDSM.16.M88.4 R16, [R192+0x800] ;  /* 0x00080000c010783b */ /* 0x000ea20000000200 */
[----:B------:R-:W-:Y:S01]  /*17a30*/  IMAD.WIDE.U32 R46, R46, 0x60, R148 ;  /* 0x000000602e2e7825 */ /* 0x000fe200078e0094 */
[----:B------:R-:W-:Y:S03]  /*17a40*/  LEA R44, P0, R36, c[0x0][0x1f8], 0x1 ;  /* 0x00007e00242c7a11 */ /* 0x000fe600078008ff */
[----:B------:R-:W-:Y:S01]  /*17a50*/  IMAD R38, R20, 0x60, RZ ;  /* 0x0000006014267824 */ /* 0x000fe200078e02ff */
[----:B------:R-:W3:Y:S03]  /*17a60*/  LDSM.16.M88.4 R24, [R192+0x1000] ;  /* 0x00100000c018783b */ /* 0x000ee60000000200 */
[----:B------:R-:W-:Y:S02]  /*17a70*/  IMAD.IADD R47, R38, 0x1, R47 ;  /* 0x00000001262f7824 */ /* 0x000fe400078e022f */
[----:B------:R-:W-:Y:S01]  /*17a80*/  IMAD.IADD R28, R37, 0x1, R38 ;  /* 0x00000001251c7824 */ /* 0x000fe200078e0226 */
[----:B------:R-:W4:Y:S01]  /*17a90*/  LDSM.16.M88.4 R32, [R192+0x1800] ;  /* 0x00180000c020783b */ /* 0x000f220000000200 */
[-C--:B------:R-:W-:Y:S03]  /*17aa0*/  IADD3 R37, P2, P1, R238, R46.reuse, R148 ;  /* 0x0000002eee257210 */ /* 0x080fe6000795e094 */
[----:B------:R-:W-:Y:S02]  /*17ab0*/  LEA.HI.X R45, R36, c[0x0][0x1fc], R28, 0x1, P0 ;  /* 0x00007f00242d7a11 */ /* 0x000fe400000f0c1c */
[----:B------:R-:W5:Y:S01]  /*17ac0*/  LDSM.16.M88.4 R40, [R192+0x2000] ;  /* 0x00200000c028783b */ /* 0x000f620000000200 */
[----:B------:R-:W-:Y:S02]  /*17ad0*/  IADD3.X R118, R235, R47, R149, P2, P1 ;  /* 0x0000002feb767210 */ /* 0x000fe400017e2495 */
[C---:B------:R-:W-:Y:S02]  /*17ae0*/  LEA R156, P1, R37.reuse, c[0x0][0x1f8], 0x1 ;  /* 0x00007e00259c7a11 */ /* 0x040fe400078208ff */
[----:B------:R-:W-:Y:S01]  /*17af0*/  IADD3 R36, P3, R238, R46, RZ ;  /* 0x0000002eee247210 */ /* 0x000fe20007f7e0ff */
[----:B------:R-:W3:Y:S01]  /*17b00*/  LDSM.16.M88.4 R48, [R192+0x2800] ;  /* 0x00280000c030783b */ /* 0x000ee20000000200 */
[----:B------:R-:W-:Y:S02]  /*17b10*/  LEA.HI.X R157, R37, c[0x0][0x1fc], R118, 0x1, P1 ;  /* 0x00007f00259d7a11 */ /* 0x000fe400008f0c76 */
[----:B------:R-:W-:Y:S01]  /*17b20*/  LEA R158, P2, R36, c[0x0][0x1f8], 0x1 ;  /* 0x00007e00249e7a11 */ /* 0x000fe200078408ff */
[----:B------:R-:W-:Y:S01]  /*17b30*/  IMAD.X R47, R47, 0x1, R235, P3 ;  /* 0x000000012f2f7824 */ /* 0x000fe200018e06eb */
[----:B------:R-:W-:Y:S01]  /*17b40*/  IADD3 R39, P0, R238, R30, RZ ;  /* 0x0000001eee277210 */ /* 0x000fe20007f1e0ff */
[----:B------:R-:W4:Y:S03]  /*17b50*/  LDSM.16.M88.4 R128, [R207] ;  /* 0x00000000cf80783b */ /* 0x000f260000000200 */
[----:B------:R-:W-:Y:S01]  /*17b60*/  LEA.HI.X R159, R36, c[0x0][0x1fc], R47, 0x1, P2 ;  /* 0x00007f00249f7a11 */ /* 0x000fe200010f0c2f */
[C---:B-1----:R-:W-:Y:S02]  /*17b70*/  HMMA.16816.F32 R4, R120.reuse, R8, RZ ;  /* 0x000000087804723c */ /* 0x042fe400000018ff */
[----:B------:R-:W1:Y:S01]  /*17b80*/  LDSM.16.M88.4 R132, [R194] ;  /* 0x00000000c284783b */ /* 0x000e620000000200 */
[----:B------:R-:W-:Y:S02]  /*17b90*/  IADD3.X R38, R235, R38, R31, P0, !PT ;  /* 0x00000026eb267210 */ /* 0x000fe400007fe41f */
[C---:B------:R-:W-:Y:S03]  /*17ba0*/  LEA R46, P0, R39.reuse, c[0x0][0x1f8], 0x1 ;  /* 0x00007e00272e7a11 */ /* 0x040fe600078008ff */
[C---:B------:R-:W-:Y:S01]  /*17bb0*/  HMMA.16816.F32 R8, R120.reuse, R10, RZ ;  /* 0x0000000a7808723c */ /* 0x040fe200000018ff */
[----:B------:R-:W1:Y:S03]  /*17bc0*/  LDSM.16.M88.4 R136, [R195] ;  /* 0x00000000c388783b */ /* 0x000e660000000200 */
[----:B------:R-:W-:Y:S02]  /*17bd0*/  LEA.HI.X R47, R39, c[0x0][0x1fc], R38, 0x1, P0 ;  /* 0x00007f00272f7a11 */ /* 0x000fe400000f0c26 */
[C---:B------:R-:W-:Y:S01]  /*17be0*/  ISETP.GT.AND P0, PT, R119.reuse, R237, PT ;  /* 0x000000ed7700720c */ /* 0x040fe20003f04270 */
[----:B------:R-:W1:Y:S01]  /*17bf0*/  LDSM.16.M88.4 R140, [R196] ;  /* 0x00000000c48c783b */ /* 0x000e620000000200 */
[C---:B--2---:R-:W-:Y:S05]  /*17c00*/  HMMA.16816.F32 R12, R120.reuse, R16, RZ ;  /* 0x00000010780c723c */ /* 0x044fea00000018ff */
[----:B------:R-:W2:Y:S03]  /*17c10*/  LDSM.16.M88.4 R148, [R197] ;  /* 0x00000000c594783b */ /* 0x000ea60000000200 */
[C---:B------:R-:W-:Y:S03]  /*17c20*/  HMMA.16816.F32 R16, R120.reuse, R18, RZ ;  /* 0x000000127810723c */ /* 0x040fe600000018ff */
[----:B------:R-:W1:Y:S01]  /*17c30*/  LDSM.16.M88.4 R152, [R198] ;  /* 0x00000000c698783b */ /* 0x000e620000000200 */
[----:B------:R-:W-:Y:S04]  /*17c40*/  @P0 IMAD.MOV.U32 R118, RZ, RZ, c[0x0][0x1e0] ;  /* 0x00007800ff760624 */ /* 0x000fe800078e00ff */
[C---:B---3--:R-:W-:Y:S01]  /*17c50*/  HMMA.16816.F32 R20, R120.reuse, R24, RZ ;  /* 0x000000187814723c */ /* 0x048fe200000018ff */
[----:B------:R-:W-:Y:S01]  /*17c60*/  @!PT LDS RZ, [RZ] ;  /* 0x00000000fffff984 */ /* 0x000fe20000000800 */
[----:B------:R-:W-:Y:S01]  /*17c70*/  @!PT LDS RZ, [RZ] ;  /* 0x00000000fffff984 */ /* 0x000fe20000000800 */
[----:B------:R-:W-:Y:S01]  /*17c80*/  @!PT LDS RZ, [RZ] ;  /* 0x00000000fffff984 */ /* 0x000fe20000000800 */
[----:B------:R3:W-:Y:S06]  /*17c90*/  LDGSTS.E.BYPASS.LTC128B.128 [R219+0x100], [R44.64], !P4 ;  /* 0x001000002cdb7fae */ /* 0x0007ec000e101d48 */
[----:B------:R3:W-:Y:S01]  /*17ca0*/  LDGSTS.E.BYPASS.LTC128B.128 [R219+0x3100], [R44.64+0x80], !P5 ;  /* 0x031000802cdb7fae */ /* 0x0007e2000e901d48 */
[C---:B------:R-:W-:Y:S05]  /*17cb0*/  HMMA.16816.F32 R24, R120.reuse, R26, RZ ;  /* 0x0000001a7818723c */ /* 0x040fea00000018ff */
[----:B------:R1:W-:Y:S03]  /*17cc0*/  LDGSTS.E.BYPASS.LTC128B.128 [R219+0x1100], [R158.64], !P4 ;  /* 0x011000009edb7fae */ /* 0x0003e6000e101d48 */
[C---:B----4-:R-:W-:Y:S03]  /*17cd0*/  HMMA.16816.F32 R28, R120.reuse, R32, RZ ;  /* 0x00000020781c723c */ /* 0x050fe600000018ff */
[----:B------:R1:W-:Y:S05]  /*17ce0*/  LDGSTS.E.BYPASS.LTC128B.128 [R219+0x4100], [R158.64+0x80], !P5 ;  /* 0x041000809edb7fae */ /* 0x0003ea000e901d48 */
[C---:B------:R-:W-:Y:S01]  /*17cf0*/  HMMA.16816.F32 R32, R120.reuse, R34, RZ ;  /* 0x000000227820723c */ /* 0x040fe200000018ff */
[----:B------:R1:W-:Y:S06]  /*17d00*/  LDGSTS.E.BYPASS.LTC128B.128 [R219+0x2100], [R156.64], !P4 ;  /* 0x021000009cdb7fae */ /* 0x0003ec000e101d48 */
[----:B------:R3:W-:Y:S01]  /*17d10*/  LDGSTS.E.BYPASS.LTC128B.128 [R219+0x5100], [R46.64+0x80], !P5 ;  /* 0x051000802edb7fae */ /* 0x0007e2000e901d48 */
[C---:B-----5:R-:W-:Y:S05]  /*17d20*/  HMMA.16816.F32 R36, R120.reuse, R40, RZ ;  /* 0x000000287824723c */ /* 0x060fea00000018ff */
[----:B------:R-:W-:Y:S03]  /*17d30*/  LDSM.16.M88.4 R164, [R206+0x800] ;  /* 0x00080000cea4783b */ /* 0x000fe60000000200 */
[C---:B------:R-:W-:Y:S03]  /*17d40*/  HMMA.16816.F32 R40, R120.reuse, R42, RZ ;  /* 0x0000002a7828723c */ /* 0x040fe600000018ff */
[----:B------:R-:W0:Y:S06]  /*17d50*/  LDGDEPBAR ;  /* 0x00000000000079af */ /* 0x000e2c0000000000 */
[----:B------:R-:W-:Y:S06]  /*17d60*/  LDSM.16.M88.4 R176, [R206+0x1000] ;  /* 0x00100000ceb0783b */ /* 0x000fec0000000200 */
[----:B-1----:R-:W1:Y:S01]  /*17d70*/  LDSM.16.M88.4 R156, [R206] ;  /* 0x00000000ce9c783b */ /* 0x002e620000000200 */
[C---:B---3--:R-:W-:Y:S08]  /*17d80*/  HMMA.16816.F32 R44, R120.reuse, R48, RZ ;  /* 0x00000030782c723c */ /* 0x048ff000000018ff */
[----:B------:R-:W-:Y:S08]  /*17d90*/  HMMA.16816.F32 R48, R120, R50, RZ ;  /* 0x000000327830723c */ /* 0x000ff000000018ff */
        /* <DEDUP_REMOVED lines=11> */
[----:B------:R-:W3:Y:S07]  /*17e50*/  LDSM.16.M88.4 R140, [R204+-0x3000] ;  /* 0xffd00000cc8c783b */ /* 0x000eee0000000200 */
[C---:B--2---:R-:W-:Y:S08]  /*17e60*/  HMMA.16816.F32 R36, R124.reuse, R148, R36 ;  /* 0x000000947c24723c */ /* 0x044ff00000001824 */
[C---:B------:R-:W-:Y:S01]  /*17e70*/  HMMA.16816.F32 R40, R124.reuse, R150, R40 ;  /* 0x000000967c28723c */ /* 0x040fe20000001828 */
[----:B------:R-:W2:Y:S07]  /*17e80*/  LDSM.16.M88.4 R148, [R204+-0x2800] ;  /* 0xffd80000cc94783b */ /* 0x000eae0000000200 */
[C---:B------:R-:W-:Y:S08]  /*17e90*/  HMMA.16816.F32 R44, R124.reuse, R152, R44 ;  /* 0x000000987c2c723c */ /* 0x040ff0000000182c */
[----:B------:R-:W-:Y:S01]  /*17ea0*/  HMMA.16816.F32 R48, R124, R154, R48 ;  /* 0x0000009a7c30723c */ /* 0x000fe20000001830 */
[----:B------:R-:W2:Y:S07]  /*17eb0*/  LDSM.16.M88.4 R152, [R204+-0x2000] ;  /* 0xffe00000cc98783b */ /* 0x000eae0000000200 */
[C---:B-1----:R-:W-:Y:S08]  /*17ec0*/  HMMA.16816.F32 R4, R144.reuse, R156, R4 ;  /* 0x0000009c9004723c */ /* 0x042ff00000001804 */
[C---:B------:R-:W-:Y:S01]  /*17ed0*/  HMMA.16816.F32 R8, R144.reuse, R158, R8 ;  /* 0x0000009e9008723c */ /* 0x040fe20000001808 */
[----:B------:R-:W-:Y:S07]  /*17ee0*/  LDSM.16.M88.4 R156, [R204+-0x1000] ;  /* 0xfff00000cc9c783b */ /* 0x000fee0000000200 */
[C---:B------:R-:W-:Y:S08]  /*17ef0*/  HMMA.16816.F32 R12, R144.reuse, R164, R12 ;  /* 0x000000a4900c723c */ /* 0x040ff0000000180c */
[C---:B------:R-:W-:Y:S01]  /*17f00*/  HMMA.16816.F32 R16, R144.reuse, R166, R16 ;  /* 0x000000a69010723c */ /* 0x040fe20000001810 */
[----:B------:R-:W-:Y:S07]  /*17f10*/  LDSM.16.M88.4 R164, [R204+-0x800] ;  /* 0xfff80000cca4783b */ /* 0x000fee0000000200 */
[C---:B------:R-:W-:Y:S08]  /*17f20*/  HMMA.16816.F32 R20, R144.reuse, R176, R20 ;  /* 0x000000b09014723c */ /* 0x040ff00000001814 */
[C---:B------:R-:W-:Y:S01]  /*17f30*/  HMMA.16816.F32 R24, R144.reuse, R178, R24 ;  /* 0x000000b29018723c */ /* 0x040fe20000001818 */
[----:B------:R-:W-:Y:S07]  /*17f40*/  LDSM.16.M88.4 R176, [R204] ;  /* 0x00000000ccb0783b */ /* 0x000fee0000000200 */
[C---:B---3--:R-:W-:Y:S08]  /*17f50*/  HMMA.16816.F32 R28, R144.reuse, R128, R28 ;  /* 0x00000080901c723c */ /* 0x048ff0000000181c */
[C---:B------:R-:W-:Y:S01]  /*17f60*/  HMMA.16816.F32 R32, R144.reuse, R130, R32 ;  /* 0x000000829020723c */ /* 0x040fe20000001820 */
[----:B------:R-:W1:Y:S07]  /*17f70*/  LDSM.16.M88.4 R128, [R204+-0x1800] ;  /* 0xffe80000cc80783b */ /* 0x000e6e0000000200 */
[C---:B----4-:R-:W-:Y:S08]  /*17f80*/  HMMA.16816.F32 R36, R144.reuse, R132, R36 ;  /* 0x000000849024723c */ /* 0x050ff00000001824 */
[C---:B------:R-:W-:Y:S01]  /*17f90*/  HMMA.16816.F32 R40, R144.reuse, R134, R40 ;  /* 0x000000869028723c */ /* 0x040fe20000001828 */
[----:B------:R-:W3:Y:S07]  /*17fa0*/  LDSM.16.M88.4 R132, [R192+0x3000] ;  /* 0x00300000c084783b */ /* 0x000eee0000000200 */
[C---:B-----5:R-:W-:Y:S08]  /*17fb0*/  HMMA.16816.F32 R44, R144.reuse, R136, R44 ;  /* 0x00000088902c723c */ /* 0x060ff0000000182c */
[----:B------:R-:W-:Y:S01]  /*17fc0*/  HMMA.16816.F32 R48, R144, R138, R48 ;  /* 0x0000008a9030723c */ /* 0x000fe20000001830 */
[----:B------:R-:W4:Y:S07]  /*17fd0*/  LDSM.16.M88.4 R136, [R192+0x3800] ;  /* 0x00380000c088783b */ /* 0x000f2e0000000200 */
        /* <DEDUP_REMOVED lines=27> */
[C---:B--2---:R-:W-:Y:S08]  /*18190*/  HMMA.16816.F32 R28, R168.reuse, R148, R28 ;  /* 0x00000094a81c723c */ /* 0x044ff0000000181c */
[C---:B------:R-:W-:Y:S01]  /*181a0*/  HMMA.16816.F32 R32, R168.reuse, R150, R32 ;  /* 0x00000096a820723c */ /* 0x040fe20000001820 */
[----:B------:R-:W2:Y:S07]  /*181b0*/  LDSM.16.M88.4 R148, [R201] ;  /* 0x00000000c994783b */ /* 0x000eae0000000200 */
[C---:B-1----:R-:W-:Y:S08]  /*181c0*/  HMMA.16816.F32 R36, R168.reuse, R128, R36 ;  /* 0x00000080a824723c */ /* 0x042ff00000001824 */
[C---:B------:R-:W-:Y:S01]  /*181d0*/  HMMA.16816.F32 R40, R168.reuse, R130, R40 ;  /* 0x00000082a828723c */ /* 0x040fe20000001828 */
[----:B------:R-:W1:Y:S07]  /*181e0*/  LDSM.16.M88.4 R128, [R202] ;  /* 0x00000000ca80783b */ /* 0x000e6e0000000200 */
[C---:B---3--:R-:W-:Y:S08]  /*181f0*/  HMMA.16816.F32 R44, R168.reuse, R132, R44 ;  /* 0x00000084a82c723c */ /* 0x048ff0000000182c */
[----:B------:R-:W-:Y:S01]  /*18200*/  HMMA.16816.F32 R48, R168, R134, R48 ;  /* 0x00000086a830723c */ /* 0x000fe20000001830 */
[----:B------:R-:W3:Y:S07]  /*18210*/  LDSM.16.M88.4 R132, [R203] ;  /* 0x00000000cb84783b */ /* 0x000eee0000000200 */
[C---:B------:R-:W-:Y:S08]  /*18220*/  HMMA.16816.F32 R4, R172.reuse, R152, R4 ;  /* 0x00000098ac04723c */ /* 0x040ff00000001804 */
[C---:B------:R-:W-:Y:S01]  /*18230*/  HMMA.16816.F32 R8, R172.reuse, R154, R8 ;  /* 0x0000009aac08723c */ /* 0x040fe20000001808 */
[----:B------:R-:W-:Y:S07]  /*18240*/  LDSM.16.M88.4 R152, [R206+0x4000] ;  /* 0x00400000ce98783b */ /* 0x000fee0000000200 */
        /* <DEDUP_REMOVED lines=18> */
[C---:B-----5:R-:W-:Y:S07]  /*18370*/  HMMA.16816.F32 R12, R180.reuse, R140, R12 ;  /* 0x0000008cb40c723c */ /* 0x060fee000000180c */
[C---:B------:R-:W-:Y:S01]  /*18380*/  @P0 IMAD.SHL.U32 R140, R118.reuse, 0x20, RZ ;  /* 0x00000020768c0824 */ /* 0x040fe200078e00ff */
[C---:B------:R-:W-:Y:S04]  /*18390*/  HMMA.16816.F32 R16, R180.reuse, R142, R16 ;  /* 0x0000008eb410723c */ /* 0x040fe80000001810 */
[----:B------:R-:W-:Y:S03]  /*183a0*/  @P0 SHF.L.U64.HI R141, R118, R0, c[0x0][0x1e4] ;  /* 0x00007900768d0619 */ /* 0x000fe60000010200 */
[----:B------:R-:W-:Y:S01]  /*183b0*/  @P0 IADD3 R142, R119, -0x1, RZ ;  /* 0xffffffff778e0810 */ /* 0x000fe20007ffe0ff */
[C---:B------:R-:W-:Y:S04]  /*183c0*/  HMMA.16816.F32 R20, R180.reuse, R152, R20 ;  /* 0x00000098b414723c */ /* 0x040fe80000001814 */
[----:B------:R-:W-:Y:S03]  /*183d0*/  @P0 SHF.R.S32.HI R143, RZ, 0x1f, R142 ;  /* 0x0000001fff8f0819 */ /* 0x000fe6000001148e */
[----:B------:R-:W-:Y:S01]  /*183e0*/  @P0 IMAD.MOV.U32 R152, RZ, RZ, R240 ;  /* 0x000000ffff980224 */ /* 0x000fe200078e00f0 */
[C---:B------:R-:W-:Y:S04]  /*183f0*/  HMMA.16816.F32 R24, R180.reuse, R154, R24 ;  /* 0x0000009ab418723c */ /* 0x040fe80000001818 */
[----:B------:R-:W-:Y:S02]  /*18400*/  @P0 IMAD R143, R143, c[0x0][0x1e0], RZ ;  /* 0x000078008f8f0a24 */ /* 0x000fe400078e02ff */
[----:B------:R-:W-:Y:S02]  /*18410*/  @P0 IMAD.MOV.U32 R153, RZ, RZ, R236 ;  /* 0x000000ffff990224 */ /* 0x000fe400078e00ec */
[C---:B------:R-:W-:Y:S04]  /*18420*/  HMMA.16816.F32 R28, R180.reuse, R156, R28 ;  /* 0x0000009cb41c723c */ /* 0x040fe8000000181c */
[C---:B------:R-:W-:Y:S02]  /*18430*/  @P0 IMAD R0, R142.reuse, c[0x0][0x1e4], R143 ;  /* 0x000079008e000a24 */ /* 0x040fe400078e028f */
[----:B------:R-:W-:Y:S02]  /*18440*/  @P0 IMAD.WIDE.U32 R142, R142, c[0x0][0x1e0], RZ ;  /* 0x000078008e8e0a25 */ /* 0x000fe400078e00ff */
[C---:B------:R-:W-:Y:S04]  /*18450*/  HMMA.16816.F32 R32, R180.reuse, R158, R32 ;  /* 0x0000009eb420723c */ /* 0x040fe80000001820 */
[----:B------:R-:W-:Y:S02]  /*18460*/  @P0 IMAD.IADD R0, R143, 0x1, R0 ;  /* 0x000000018f000824 */ /* 0x000fe400078e0200 */
[----:B------:R-:W-:Y:S02]  /*18470*/  @P0 IMAD.WIDE.U32 R152, R142, 0x60, R152 ;  /* 0x000000608e980825 */ /* 0x000fe400078e0098 */
[C---:B------:R-:W-:Y:S04]  /*18480*/  HMMA.16816.F32 R36, R180.reuse, R164, R36 ;  /* 0x000000a4b424723c */ /* 0x040fe80000001824 */
[----:B------:R-:W-:Y:S04]  /*18490*/  @P0 IMAD R0, R0, 0x60, RZ ;  /* 0x0000006000000824 */ /* 0x000fe800078e02ff */
[C---:B------:R-:W-:Y:S08]  /*184a0*/  HMMA.16816.F32 R40, R180.reuse, R166, R40 ;  /* 0x000000a6b428723c */ /* 0x040ff00000001828 */
[C---:B--2---:R-:W-:Y:S07]  /*184b0*/  HMMA.16816.F32 R44, R180.reuse, R148, R44 ;  /* 0x00000094b42c723c */ /* 0x044fee000000182c */
[--C-:B------:R-:W-:Y:S01]  /*184c0*/  @P0 IMAD.WIDE.U32 R148, R142, 0x60, R140.reuse ;  /* 0x000000608e940825 */ /* 0x100fe200078e008c */
[----:B------:R-:W-:Y:S07]  /*184d0*/  HMMA.16816.F32 R48, R180, R150, R48 ;  /* 0x00000096b430723c */ /* 0x000fee0000001830 */
[----:B------:R-:W-:Y:S01]  /*184e0*/  @P0 IADD3 R150, P1, R140, R140, RZ ;  /* 0x0000008c8c960210 */ /* 0x000fe20007f3e0ff */
[C---:B------:R-:W-:Y:S05]  /*184f0*/  HMMA.16816.F32 R4, R184.reuse, R176, R4 ;  /* 0x000000b0b804723c */ /* 0x040fea0000001804 */
[----:B------:R-:W-:Y:S01]  /*18500*/  @P0 IMAD.X R151, R141, 0x1, R141, P1 ;  /* 0x000000018d970824 */ /* 0x000fe200008e068d */
[----:B------:R-:W-:Y:S01]  /*18510*/  @P0 IADD3 R118, P2, P1, R240, R148, R140 ;  /* 0x00000094f0760210 */ /* 0x000fe2000795e08c */
[----:B------:R-:W-:Y:S01]  /*18520*/  @P0 IMAD.IADD R140, R0, 0x1, R149 ;  /* 0x00000001008c0824 */ /* 0x000fe200078e0295 */
[C---:B------:R-:W-:Y:S04]  /*18530*/  HMMA.16816.F32 R8, R184.reuse, R178, R8 ;  /* 0x000000b2b808723c */ /* 0x040fe80000001808 */
[----:B------:R-:W-:Y:S01]  /*18540*/  @P0 IMAD.WIDE.U32 R150, R142, 0x60, R150 ;  /* 0x000000608e960825 */ /* 0x000fe200078e0096 */
[----:B------:R-:W-:Y:S02]  /*18550*/  @P0 LEA R142, P3, R152, c[0x0][0x1c8], 0x1 ;  /* 0x00007200988e0a11 */ /* 0x000fe400078608ff */
[----:B------:R-:W-:Y:S01]  /*18560*/  @P0 IADD3.X R141, R236, R140, R141, P2, P1 ;  /* 0x0000008cec8d0210 */ /* 0x000fe200017e248d */
[C---:B-1----:R-:W-:Y:S04]  /*18570*/  HMMA.16816.F32 R12, R184.reuse, R128, R12 ;  /* 0x00000080b80c723c */ /* 0x042fe8000000180c */
[----:B------:R-:W-:Y:S04]  /*18580*/  @P0 IADD3 R148, P2, R240, R148, RZ ;  /* 0x00000094f0940210 */ /* 0x000fe80007f5e0ff */
[C---:B------:R-:W-:Y:S01]  /*18590*/  HMMA.16816.F32 R16, R184.reuse, R130, R16 ;  /* 0x00000082b810723c */ /* 0x040fe20000001810 */
[----:B------:R-:W1:Y:S03]  /*185a0*/  LDSM.16.M88.4 R128, [R204+0x2000] ;  /* 0x00200000cc80783b */ /* 0x000e660000000200 */
[----:B------:R-:W-:Y:S04]  /*185b0*/  @P0 IMAD.X R140, R140, 0x1, R236, P2 ;  /* 0x000000018c8c0824 */ /* 0x000fe800010e06ec */
[C---:B---3--:R-:W-:Y:S08]  /*185c0*/  HMMA.16816.F32 R20, R184.reuse, R132, R20 ;  /* 0x00000084b814723c */ /* 0x048ff00000001814 */
[C---:B------:R-:W-:Y:S01]  /*185d0*/  HMMA.16816.F32 R24, R184.reuse, R134, R24 ;  /* 0x00000086b818723c */ /* 0x040fe20000001818 */
[----:B------:R-:W2:Y:S01]  /*185e0*/  LDSM.16.M88.4 R132, [R204+0x2800] ;  /* 0x00280000cc84783b */ /* 0x000ea20000000200 */
[----:B------:R-:W-:Y:S05]  /*185f0*/  DEPBAR.LE SB0, 0x0 ;  /* 0x000080000000791a */ /* 0x000fea0000000000 */
[----:B------:R-:W-:Y:S01]  /*18600*/  BAR.SYNC.DEFER_BLOCKING 0x0 ;  /* 0x0000000000007b1d */ /* 0x000fe20000010000 */
[C---:B----4-:R-:W-:Y:S07]  /*18610*/  HMMA.16816.F32 R28, R184.reuse, R136, R28 ;  /* 0x00000088b81c723c */ /* 0x050fee000000181c */
[----:B------:R-:W-:Y:S01]  /*18620*/  @P0 IADD3 R136, P1, R240, R150, RZ ;  /* 0x00000096f0880210 */ /* 0x000fe20007f3e0ff */
[C---:B------:R-:W-:Y:S04]  /*18630*/  HMMA.16816.F32 R32, R184.reuse, R138, R32 ;  /* 0x0000008ab820723c */ /* 0x040fe80000001820 */
[----:B------:R-:W-:Y:S03]  /*18640*/  @P0 IADD3.X R137, R236, R0, R151, P1, !PT ;  /* 0x00000000ec890210 */ /* 0x000fe60000ffe497 */
[----:B------:R-:W-:Y:S01]  /*18650*/  @P0 IMAD.IADD R139, R153, 0x1, R0 ;  /* 0x00000001998b0824 */ /* 0x000fe200078e0200 */
[----:B------:R-:W-:Y:S01]  /*18660*/  @P0 LEA R138, P1, R148, c[0x0][0x1c8], 0x1 ;  /* 0x00007200948a0a11 */ /* 0x000fe200078208ff */
[C---:B-1----:R-:W-:Y:S03]  /*18670*/  HMMA.16816.F32 R36, R184.reuse, R128, R36 ;  /* 0x00000080b824723c */ /* 0x042fe60000001824 */
[----:B------:R-:W-:Y:S01]  /*18680*/  @P0 LEA.HI.X R143, R152, c[0x0][0x1cc], R139, 0x1, P3 ;  /* 0x00007300988f0a11 */ /* 0x000fe200018f0c8b */
[----:B------:R-:W-:Y:S01]  /*18690*/  IMAD.IADD R0, R218, 0x1, R209 ;  /* 0x00000001da007824 */ /* 0x000fe200078e02d1 */
[----:B------:R-:W-:Y:S02]  /*186a0*/  @P0 LEA.HI.X R139, R148, c[0x0][0x1cc], R140, 0x1, P1 ;  /* 0x00007300948b0a11 */ /* 0x000fe400008f0c8c */
[----:B------:R-:W-:Y:S01]  /*186b0*/  @P0 LEA R140, P2, R118, c[0x0][0x1c8], 0x1 ;  /* 0x00007200768c0a11 */ /* 0x000fe200078408ff */
[----:B------:R-:W-:Y:S01]  /*186c0*/  @!PT LDS RZ, [RZ] ;  /* 0x00000000fffff984 */ /* 0x000fe20000000800 */
[----:B------:R-:W-:Y:S01]  /*186d0*/  @!PT LDS RZ, [RZ] ;  /* 0x00000000fffff984 */ /* 0x000fe20000000800 */
[----:B------:R-:W-:Y:S01]  /*186e0*/  @!PT LDS RZ, [RZ] ;  /* 0x00000000fffff984 */ /* 0x000fe20000000800 */
[----:B------:R1:W-:Y:S01]  /*186f0*/  @P0 LDGSTS.E.BYPASS.LTC128B.128 [R234+0x8100], [R142.64], !P4 ;  /* 0x081000008eea0fae */ /* 0x0003e2000e101d48 */
[----:B------:R-:W-:Y:S01]  /*18700*/  @P0 LEA R128, P1, R136, c[0x0][0x1c8], 0x1 ;  /* 0x0000720088800a11 */ /* 0x000fe200078208ff */
[C---:B------:R-:W-:Y:S03]  /*18710*/  HMMA.16816.F32 R40, R184.reuse, R130, R40 ;  /* 0x00000082b828723c */ /* 0x040fe60000001828 */
[----:B------:R-:W-:Y:S01]  /*18720*/  @P0 LEA.HI.X R141, R118, c[0x0][0x1cc], R141, 0x1, P2 ;  /* 0x00007300768d0a11 */ /* 0x000fe200010f0c8d */
[----:B------:R1:W-:Y:S01]  /*18730*/  @P0 LDGSTS.E.BYPASS.LTC128B.128 [R234+0xb100], [R142.64+0x80], !P5 ;  /* 0x0b1000808eea0fae */ /* 0x0003e2000e901d48 */
[----:B------:R-:W-:Y:S03]  /*18740*/  @P6 IMAD.HI.U32 R129, R0, c[0x0][0x2c8], RZ ;  /* 0x0000b20000816a27 */ /* 0x000fe600078e00ff */
[C---:B--2---:R-:W-:Y:S02]  /*18750*/  HMMA.16816.F32 R44, R184.reuse, R132, R44 ;  /* 0x00000084b82c723c */ /* 0x044fe4000000182c */
[----:B------:R1:W-:Y:S02]  /*18760*/  @P0 LDGSTS.E.BYPASS.LTC128B.128 [R234+0x9100], [R138.64], !P4 ;  /* 0x091000008aea0fae */ /* 0x0003e4000e101d48 */
[----:B------:R-:W-:Y:S02]  /*18770*/  @P6 SHF.R.U32.HI R0, RZ, c[0x0][0x2cc], R129 ;  /* 0x0000b300ff006a19 */ /* 0x000fe40000011681 */
[----:B------:R-:W-:Y:S02]  /*18780*/  @P0 LEA.HI.X R129, R136, c[0x0][0x1cc], R137, 0x1, P1 ;  /* 0x0000730088810a11 */ /* 0x000fe400008f0c89 */
[----:B------:R1:W-:Y:S01]  /*18790*/  @P0 LDGSTS.E.BYPASS.LTC128B.128 [R234+0xc100], [R138.64+0x80], !P5 ;  /* 0x0c1000808aea0fae */ /* 0x0003e2000e901d48 */
[----:B------:R-:W-:Y:S05]  /*187a0*/  HMMA.16816.F32 R48, R184, R134, R48 ;  /* 0x00000086b830723c */ /* 0x000fea0000001830 */
[----:B------:R1:W-:Y:S02]  /*187b0*/  @P0 LDGSTS.E.BYPASS.LTC128B.128 [R234+0xa100], [R140.64], !P4 ;  /* 0x0a1000008cea0fae */ /* 0x0003e4000e101d48 */
[----:B------:R-:W-:Y:S04]  /*187c0*/  IMAD R135, R119, -0x60, RZ ;  /* 0xffffffa077877824 */ /* 0x000fe800078e02ff */
[----:B------:R2:W-:Y:S01]  /*187d0*/  @P0 LDGSTS.E.BYPASS.LTC128B.128 [R234+0xd100], [R128.64+0x80], !P5 ;  /* 0x0d10008080ea0fae */ /* 0x0005e2000e901d48 */
[----:B------:R-:W-:Y:S02]  /*187e0*/  ISETP.GE.AND P5, PT, R232, 0x1, PT ;  /* 0x00000001e800780c */ /* 0x000fe40003fa6270 */
[----:B------:R-:W-:Y:S03]  /*187f0*/  IADD3 R118, -R217, 0x1, R135 ;  /* 0x00000001d9767810 */ /* 0x000fe60007ffe187 */
[----:B------:R-:W3:Y:S01]  /*18800*/  SHFL.IDX PT, R130, R0, RZ, 0x1c1f ;  /* 0x001c1fff00827589 */ /* 0x000ee200000e0000 */
[----:B------:R-:W-:Y:S05]  /*18810*/  IADD3 R118, -R229, R118, R231 ;  /* 0x00000076e5767210 */ /* 0x000fea0007ffe1e7 */
[----:B------:R-:W0:Y:S01]  /*18820*/  LDGDEPBAR ;  /* 0x00000000000079af */ /* 0x000e220000000000 */
[C---:B--2---:R-:W-:Y:S02]  /*18830*/  IADD3 R129, R118.reuse, c[0x0][0x328], RZ ;  /* 0x0000ca0076817a10 */ /* 0x044fe40007ffe0ff */
        /* <DEDUP_REMOVED lines=17> */
.L_x_2160:
[----:B------:R-:W-:Y:S04]  /*18950*/  MOV R130, c[0x0][0x32c] ;  /* 0x0000cb0000827a02 */ /* 0x000fe80000000f00 */
[----:B------:R-:W-:Y:S11]  /*18960*/  ISETP.NE.AND P0, PT, R130, 0x1, PT ;  /* 0x000000018200780c */ /* 0x000ff60003f05270 */
[----:B------:R-:W-:Y:S02]  /*18970*/  @!UPT UIADD3 URZ, URZ, URZ, URZ ;  /* 0x0000003f3f3ff290 */ /* 0x000fe4000fffe03f */
[----:B------:R-:W-:Y:S05]  /*18980*/  @P0 IMAD.HI.U32 R130, R131, c[0x0][0x330], RZ ;  /* 0x0000cc0083820a27 */ /* 0x000fea00078e00ff */
[----:B------:R-:W-:Y:S02]  /*18990*/  @P0 SHF.R.U32.HI R131, RZ, c[0x0][0x334], R130 ;  /* 0x0000cd00ff830a19 */ /* 0x000fe40000011682 */
.L_x_2161:
[----:B------:R-:W-:Y:S05]  /*189a0*/  BSYNC B0 ;  /* 0x0000000000007941 */ /* 0x000fea0003800000 */
.L_x_2159:
[----:B------:R-:W-:Y:S04]  /*189b0*/  IMAD.IADD R130, R135, 0x1, -R217 ;  /* 0x0000000187827824 */ /* 0x000fe800078e0ad9 */
[----:B------:R-:W-:Y:S05]  /*189c0*/  IMAD R131, R131, c[0x0][0x32c], R130 ;  /* 0x0000cb0083837a24 */ /* 0x000fea00078e0282 */
[----:B------:R-:W-:Y:S02]  /*189d0*/  IADD3 R130, R131, c[0x0][0x32c], RZ ;  /* 0x0000cb0083827a10 */ /* 0x000fe40007ffe0ff */
[----:B------:R-:W-:Y:S02]  /*189e0*/  IMNMX R128, R128, R131, !PT ;  /* 0x0000008380807217 */ /* 0x000fe40007800200 */
[----:B------:R-:W-:Y:S02]  /*189f0*/  IMNMX R137, R137, R130, PT ;  /* 0x0000008289897217 */ /* 0x000fe40003800200 */
.L_x_2158:
[C---:B-1----:R-:W-:Y:S02]  /*18a00*/  ISETP.GE.AND P1, PT, R135.reuse, 0x1, PT ;  /* 0x000000018700780c */ /* 0x042fe40003f26270 */
[C---:B------:R-:W-:Y:S02]  /*18a10*/  ISETP.GE.AND P0, PT, R135.reuse, 0x2, PT ;  /* 0x000000028700780c */ /* 0x040fe40003f06270 */
[----:B------:R-:W-:Y:S02]  /*18a20*/  LOP3.LUT R230, R230, 0xffffbfff, RZ, 0xc0, !PT ;  /* 0xffffbfffe6e67812 */ /* 0x000fe400078ec0ff */
[C---:B------:R-:W-:Y:S02]  /*18a30*/  ISETP.GE.AND P2, PT, R135.reuse, 0x9, PT ;  /* 0x000000098700780c */ /* 0x040fe40003f46270 */
[C---:B------:R-:W-:Y:S02]  /*18a40*/  ISETP.GE.AND P6, PT, R135.reuse, 0x42, PT ;  /* 0x000000428700780c */ /* 0x040fe40003fc6270 */
[C---:B------:R-:W-:Y:S02]  /*18a50*/  ISETP.GE.AND P5, PT, R135.reuse, 0x49, PT ;  /* 0x000000498700780c */ /* 0x040fe40003fa6270 */
[----:B------:R-:W-:Y:S02]  /*18a60*/  ISETP.GE.AND P4, PT, R135, 0x4a, PT ;  /* 0x0000004a8700780c */ /* 0x000fe40003f86270 */
[----:B------:R-:W-:Y:S02]  /*18a70*/  @P1 LOP3.LUT R230, R230, 0x4000, RZ, 0xfc, !PT ;  /* 0x00004000e6e61812 */ /* 0x000fe400078efcff */
[----:B------:R-:W-:Y:S02]  /*18a80*/  ISETP.GT.AND P1, PT, R128, RZ, !P1 ;  /* 0x000000ff8000720c */ /* 0x000fe40004f24270 */
[----:B------:R-:W-:Y:S02]  /*18a90*/  LOP3.LUT R230, R230, 0xfffeffff, RZ, 0xc0, !PT ;  /* 0xfffeffffe6e67812 */ /* 0x000fe400078ec0ff */
[----:B------:R-:W-:Y:S02]  /*18aa0*/  ISETP.LT.OR P1, PT, R137, 0x1, P1 ;  /* 0x000000018900780c */ /* 0x000fe40000f21670 */
[----:B------:R-:W-:Y:S02]  /*18ab0*/  @P0 LOP3.LUT R230, R230, 0x10000, RZ, 0xfc, !PT ;  /* 0x00010000e6e60812 */ /* 0x000fe400078efcff */
[----:B------:R-:W-:Y:S02]  /*18ac0*/  ISETP.GT.AND P0, PT, R128, 0x1, !P0 ;  /* 0x000000018000780c */ /* 0x000fe40004704270 */
[----:B------:R-:W-:Y:S02]  /*18ad0*/  FSEL R140, R4, -INF , !P1 ;  /* 0xff800000048c7808 */ /* 0x000fe40004800000 */
[----:B------:R-:W-:Y:S01]  /*18ae0*/  ISETP.GE.AND P1, PT, R135, 0xa, PT ;  /* 0x0000000a8700780c */ /* 0x000fe20003f26270 */
[----:B------:R-:W1:Y:S01]  /*18af0*/  SHFL.IDX PT, R4, R0, 0x1, 0x1c1f ;  /* 0x003c1f0000047f89 */ /* 0x000e6200000e0000 */
[----:B------:R-:W-:Y:S02]  /*18b00*/  ISETP.LT.OR P0, PT, R137, 0x2, P0 ;  /* 0x000000028900780c */ /* 0x000fe40000701670 */
        /* <DEDUP_REMOVED lines=10> */
[----:B------:R-:W-:Y:S01]  /*18bb0*/  ISETP.LT.OR P0, PT, R137, 0xa, P0 ;  /* 0x0000000a8900780c */ /* 0x000fe20000701670 */
[--C-:B-1----:R-:W-:Y:S01]  /*18bc0*/  IMAD.IADD R0, R129, 0x1, R4.reuse ;  /* 0x0000000181007824 */ /* 0x102fe200078e0204 */
[----:B------:R-:W-:Y:S01]  /*18bd0*/  LOP3.LUT R230, R230, 0xffffefff, RZ, 0xc0, !PT ;  /* 0xffffefffe6e67812 */ /* 0x000fe200078ec0ff */
[----:B------:R-:W-:Y:S01]  /*18be0*/  IMAD.IADD R118, R118, 0x1, R4 ;  /* 0x0000000176767824 */ /* 0x000fe200078e0204 */
[----:B------:R-:W-:Y:S02]  /*18bf0*/  FSEL R9, R9, -INF , !P0 ;  /* 0xff80000009097808 */ /* 0x000fe40004000000 */
[----:B------:R-:W-:Y:S02]  /*18c00*/  ISETP.GT.AND P0, PT, R128, 0x10, !P1 ;  /* 0x000000108000780c */ /* 0x000fe40004f04270 */
[----:B------:R-:W-:Y:S02]  /*18c10*/  ISETP.GE.AND P2, PT, R135, 0x52, PT ;  /* 0x000000528700780c */ /* 0x000fe40003f46270 */
[----:B------:R-:W-:Y:S02]  /*18c20*/  ISETP.LT.OR P0, PT, R137, 0x11, P0 ;  /* 0x000000118900780c */ /* 0x000fe40000701670 */
[----:B------:R-:W-:Y:S02]  /*18c30*/  @P1 LOP3.LUT R230, R230, 0x1000, RZ, 0xfc, !PT ;  /* 0x00001000e6e61812 */ /* 0x000fe400078efcff */
[C---:B------:R-:W-:Y:S02]  /*18c40*/  ISETP.GE.AND P1, PT, R135.reuse, 0x12, PT ;  /* 0x000000128700780c */ /* 0x040fe40003f26270 */
        /* <DEDUP_REMOVED lines=115> */
.L_x_2164:
[----:B------:R-:W-:Y:S04]  /*19380*/  MOV R4, c[0x0][0x32c] ;  /* 0x0000cb0000047a02 */ /* 0x000fe80000000f00 */
[----:B------:R-:W-:Y:S11]  /*19390*/  ISETP.NE.AND P0, PT, R4, 0x1, PT ;  /* 0x000000010400780c */ /* 0x000ff60003f05270 */
[----:B------:R-:W-:Y:S02]  /*193a0*/  @!UPT UIADD3 URZ, URZ, URZ, URZ ;  /* 0x0000003f3f3ff290 */ /* 0x000fe4000fffe03f */
[----:B------:R-:W-:Y:S05]  /*193b0*/  @P0 IMAD.HI.U32 R4, R5, c[0x0][0x330], RZ ;  /* 0x0000cc0005040a27 */ /* 0x000fea00078e00ff */
[----:B------:R-:W-:Y:S02]  /*193c0*/  @P0 SHF.R.U32.HI R5, RZ, c[0x0][0x334], R4 ;  /* 0x0000cd00ff050a19 */ /* 0x000fe40000011604 */
.L_x_2165:
[----:B------:R-:W-:Y:S05]  /*193d0*/  BSYNC B0 ;  /* 0x0000000000007941 */ /* 0x000fea0003800000 */
.L_x_2163:
[----:B------:R-:W-:Y:S04]  /*193e0*/  IMAD.IADD R135, R135, 0x1, -R217 ;  /* 0x0000000187877824 */ /* 0x000fe800078e0ad9 */
[----:B------:R-:W-:Y:S05]  /*193f0*/  IMAD R135, R5, c[0x0][0x32c], R135 ;  /* 0x0000cb0005877a24 */ /* 0x000fea00078e0287 */
[----:B------:R-:W-:Y:S02]  /*19400*/  IADD3 R4, R135, c[0x0][0x32c], RZ ;  /* 0x0000cb0087047a10 */ /* 0x000fe40007ffe0ff */
[----:B------:R-:W-:Y:S02]  /*19410*/  IMNMX R118, R118, R135, !PT ;  /* 0x0000008776767217 */ /* 0x000fe40007800200 */
[----:B------:R-:W-:Y:S02]  /*19420*/  IMNMX R0, R0, R4, PT ;  /* 0x0000000400007217 */ /* 0x000fe40003800200 */
.L_x_2162:
[----:B------:R-:W-:Y:S02]  /*19430*/  LOP3.LUT P0, RZ, R230, 0x4000, RZ, 0xc0, !PT ;  /* 0x00004000e6ff7812 */ /* 0x000fe4000780c0ff */
[----:B------:R-:W-:Y:S02]  /*19440*/  FMNMX.FTZ R4, R140, R3, !PT ;  /* 0x000000038c047209 */ /* 0x000fe40007810000 */
[----:B------:R-:W-:Y:S02]  /*19450*/  ISETP.GT.AND P0, PT, R118, RZ, !P0 ;  /* 0x000000ff7600720c */ /* 0x000fe40004704270 */
        /* <DEDUP_REMOVED lines=85> */
[C---:B------:R-:W-:Y:S01]  /*199b0*/  ISETP.GT.AND P0, PT, R118.reuse, 0x30, !P0 ;  /* 0x000000307600780c */ /* 0x040fe20004704270 */
[----:B------:R-:W-:Y:S01]  /*199c0*/  LDSM.16.MT88.4 R24, [R190] ;  /* 0x00000000be18783b */ /* 0x000fe20000004200 */
[----:B------:R-:W-:Y:S02]  /*199d0*/  ISETP.GT.AND P3, PT, R118, 0x58, !P3 ;  /* 0x000000587600780c */ /* 0x000fe40005f64270 */
[----:B------:R-:W-:Y:S04]  /*199e0*/  ISETP.LT.OR P0, PT, R0, 0x31, P0 ;  /* 0x000000310000780c */ /* 0x000fe80000701670 */
[----:B------:R-:W-:Y:S02]  /*199f0*/  FSEL R179, R30, -INF , !P0 ;  /* 0xff8000001eb37808 */ /* 0x000fe40004000000 */
[----:B------:R-:W-:Y:S02]  /*19a00*/  LOP3.LUT P0, RZ, R230, 0x8, RZ, 0xc0, !PT ;  /* 0x00000008e6ff7812 */ /* 0x000fe4000780c0ff */
[----:B------:R-:W-:Y:S02]  /*19a10*/  FMNMX.FTZ R5, R179, R5, !PT ;  /* 0x00000005b3057209 */ /* 0x000fe40007810000 */
[----:B------:R-:W-:Y:S04]  /*19a20*/  ISETP.GT.AND P0, PT, R118, 0x31, !P0 ;  /* 0x000000317600780c */ /* 0x000fe80004704270 */
[----:B------:R-:W-:Y:S04]  /*19a30*/  ISETP.LT.OR P0, PT, R0, 0x32, P0 ;  /* 0x000000320000780c */ /* 0x000fe80000701670 */
[----:B------:R-:W-:Y:S02]  /*19a40*/  FSEL R178, R31, -INF , !P0 ;  /* 0xff8000001fb27808 */ /* 0x000fe40004000000 */
[----:B------:R-:W-:Y:S01]  /*19a50*/  LOP3.LUT P0, RZ, R230, 0x4, RZ, 0xc0, !PT ;  /* 0x00000004e6ff7812 */ /* 0x000fe2000780c0ff */
[----:B------:R-:W-:Y:S01]  /*19a60*/  LDSM.16.MT88.4 R28, [R189] ;  /* 0x00000000bd1c783b */ /* 0x000fe20000004200 */
        /* <DEDUP_REMOVED lines=21> */
[----:B------:R-:W-:Y:S02]  /*19bc0*/  ISETP.LT.OR P0, PT, R0, 0x49, P0 ;  /* 0x000000490000780c */ /* 0x000fe40000701670 */
[----:B-1----:R-:W-:Y:S02]  /*19bd0*/  FMNMX.FTZ R6, R4, R6, !PT ;  /* 0x0000000604067209 */ /* 0x002fe40007810000 */
[----:B------:R-:W-:Y:S02]  /*19be0*/  FSEL R143, R42, -INF , !P0 ;  /* 0xff8000002a8f7808 */ /* 0x000fe40004000000 */
[----:B------:R-:W-:Y:S01]  /*19bf0*/  ISETP.GT.AND P0, PT, R118, 0x49, !P4 ;  /* 0x000000497600780c */ /* 0x000fe20006704270 */
[----:B------:R-:W1:Y:S01]  /*19c00*/  SHFL.BFLY PT, R12, R6, 0x1, 0x1f ;  /* 0x0c201f00060c7f89 */ /* 0x000e6200000e0000 */
        /* <DEDUP_REMOVED lines=9> */
[----:B------:R-:W-:Y:S02]  /*19ca0*/  ISETP.GT.AND P0, PT, R118, 0x59, !P6 ;  /* 0x000000597600780c */ /* 0x000fe40007704270 */
[C---:B------:R-:W-:Y:S02]  /*19cb0*/  ISETP.LT.OR P1, PT, R0.reuse, 0x59, P3 ;  /* 0x000000590000780c */ /* 0x040fe40001f21670 */
[----:B------:R-:W-:Y:S02]  /*19cc0*/  FMNMX.FTZ R5, R135, R5, !PT ;  /* 0x0000000587057209 */ /* 0x000fe40007810000 */
        /* <DEDUP_REMOVED lines=22> */
[----:B------:R-:W-:Y:S01]  /*19e30*/  LDSM.16.MT88.4 R40, [R188+0x4800] ;  /* 0x00480000bc28783b */ /* 0x000fe20000004200 */
[--C-:B------:R-:W-:Y:S02]  /*19e40*/  FFMA.FTZ R51, R138, c[0x0][0x2d0], -R137.reuse ;  /* 0x0000b4008a337a23 */ /* 0x100fe40000010889 */
[----:B------:R-:W1:Y:S01]  /*19e50*/  MUFU.EX2 R3, R3 ;  /* 0x0000000300037308 */ /* 0x000e620000000800 */
[--C-:B------:R-:W-:Y:S02]  /*19e60*/  FFMA.FTZ R131, R131, c[0x0][0x2d0], -R137.reuse ;  /* 0x0000b40083837a23 */ /* 0x100fe40000010889 */
[--C-:B------:R-:W-:Y:S02]  /*19e70*/  FFMA.FTZ R134, R134, c[0x0][0x2d0], -R137.reuse ;  /* 0x0000b40086867a23 */ /* 0x100fe40000010889 */
[--C-:B------:R-:W-:Y:S01]  /*19e80*/  FFMA.FTZ R136, R136, c[0x0][0x2d0], -R137.reuse ;  /* 0x0000b40088887a23 */ /* 0x100fe20000010889 */
[----:B------:R-:W2:Y:S01]  /*19e90*/  SHFL.BFLY PT, R4, R5, 0x1, 0x1f ;  /* 0x0c201f0005047f89 */ /* 0x000ea200000e0000 */
        /* <DEDUP_REMOVED lines=11> */
[C---:B-1----:R-:W-:Y:S02]  /*19f50*/  FMUL.FTZ R8, R3.reuse, R108 ;  /* 0x0000006c03087220 */ /* 0x042fe40000410000 */
[C---:B------:R-:W-:Y:S02]  /*19f60*/  FMUL.FTZ R9, R3.reuse, R109 ;  /* 0x0000006d03097220 */ /* 0x040fe40000410000 */
[----:B------:R-:W-:Y:S01]  /*19f70*/  FMUL.FTZ R68, R3, R68 ;  /* 0x0000004403447220 */ /* 0x000fe20000410000 */
[----:B--2---:R-:W-:Y:S01]  /*19f80*/  FMNMX.FTZ R12, R5, R4, !PT ;  /* 0x00000004050c7209 */ /* 0x004fe20007810000 */
[----:B------:R-:W1:Y:S01]  /*19f90*/  MUFU.EX2 R44, R44 ;  /* 0x0000002c002c7308 */ /* 0x000e620000000800 */
[C---:B------:R-:W-:Y:S02]  /*19fa0*/  FMUL.FTZ R5, R3.reuse, R113 ;  /* 0x0000007103057220 */ /* 0x040fe40000410000 */
[C---:B------:R-:W-:Y:S01]  /*19fb0*/  FSETP.NEU.FTZ.AND P0, PT, R12.reuse, -INF , PT ;  /* 0xff8000000c00780b */ /* 0x040fe20003f1d000 */
[C---:B------:R-:W-:Y:S02]  /*19fc0*/  FMUL.FTZ R50, R12.reuse, c[0x0][0x2d0] ;  /* 0x0000b4000c327a20 */ /* 0x040fe40000410000 */
[C---:B------:R-:W-:Y:S01]  /*19fd0*/  FMUL.FTZ R69, R3.reuse, R69 ;  /* 0x0000004503457220 */ /* 0x040fe20000410000 */
[----:B------:R-:W-:Y:S01]  /*19fe0*/  FSEL R4, R12, RZ, P0 ;  /* 0x000000ff0c047208 */ /* 0x000fe20000000000 */
[C---:B------:R-:W-:Y:S01]  /*19ff0*/  FMUL.FTZ R72, R3.reuse, R72 ;  /* 0x0000004803487220 */ /* 0x040fe20000410000 */
[----:B------:R-:W-:Y:S01]  /*1a000*/  FSEL R50, R50, RZ, P0 ;  /* 0x000000ff32327208 */ /* 0x000fe20000000000 */
[----:B------:R-:W-:Y:S01]  /*1a010*/  FMUL.FTZ R73, R3, R73 ;  /* 0x0000004903497220 */ /* 0x000fe20000410000 */
[----:B------:R-:W-:Y:S01]  /*1a020*/  MUFU.EX2 R51, R51 ;  /* 0x0000003300337308 */ /* 0x000fe20000000800 */
[----:B------:R-:W-:Y:S01]  /*1a030*/  FADD.FTZ R2, -R4, R2 ;  /* 0x0000000204027221 */ /* 0x000fe20000010100 */
[----:B------:R-:W-:Y:S01]  /*1a040*/  ISETP.GT.AND P0, PT, R119, R237, PT ;  /* 0x000000ed7700720c */ /* 0x000fe20003f04270 */
[--C-:B------:R-:W-:Y:S02]  /*1a050*/  FFMA.FTZ R47, R10, c[0x0][0x2d0], -R50.reuse ;  /* 0x0000b4000a2f7a23 */ /* 0x100fe40000010832 */
[--C-:B------:R-:W-:Y:S02]  /*1a060*/  FFMA.FTZ R46, R11, c[0x0][0x2d0], -R50.reuse ;  /* 0x0000b4000b2e7a23 */ /* 0x100fe40000010832 */
[--C-:B------:R-:W-:Y:S01]  /*1a070*/  FFMA.FTZ R49, R16, c[0x0][0x2d0], -R50.reuse ;  /* 0x0000b40010317a23 */ /* 0x100fe20000010832 */
[----:B---3--:R-:W-:Y:S01]  /*1a080*/  F2FP.PACK_AB R16, R15, R45 ;  /* 0x0000002d0f10723e */ /* 0x008fe200000000ff */
[--C-:B------:R-:W-:Y:S01]  /*1a090*/  FFMA.FTZ R48, R7, c[0x0][0x2d0], -R50.reuse ;  /* 0x0000b40007307a23 */ /* 0x100fe20000010832 */
[----:B------:R-:W-:Y:S01]  /*1a0a0*/  MUFU.EX2 R47, R47 ;  /* 0x0000002f002f7308 */ /* 0x000fe20000000800 */
[----:B------:R-:W-:Y:S01]  /*1a0b0*/  FMUL.FTZ R2, R2, c[0x0][0x2d0] ;  /* 0x0000b40002027a20 */ /* 0x000fe20000410000 */
[----:B-1----:R-:W-:Y:S01]  /*1a0c0*/  F2FP.PACK_AB R18, R44, R14 ;  /* 0x0000000e2c12723e */ /* 0x002fe200000000ff */
[C---:B------:R-:W-:Y:S02]  /*1a0d0*/  FMUL.FTZ R4, R3.reuse, R112 ;  /* 0x0000007003047220 */ /* 0x040fe40000410000 */
[C---:B------:R-:W-:Y:S02]  /*1a0e0*/  FMUL.FTZ R76, R3.reuse, R76 ;  /* 0x0000004c034c7220 */ /* 0x040fe40000410000 */
[C---:B------:R-:W-:Y:S03]  /*1a0f0*/  FMUL.FTZ R77, R3.reuse, R77 ;  /* 0x0000004d034d7220 */ /* 0x040fe60000410000 */
[----:B------:R-:W1:Y:S01]  /*1a100*/  MUFU.EX2 R2, R2 ;  /* 0x0000000200027308 */ /* 0x000e620000000800 */
[C---:B------:R-:W-:Y:S02]  /*1a110*/  FMUL.FTZ R80, R3.reuse, R80 ;  /* 0x0000005003507220 */ /* 0x040fe40000410000 */
[C---:B------:R-:W-:Y:S02]  /*1a120*/  FMUL.FTZ R81, R3.reuse, R81 ;  /* 0x0000005103517220 */ /* 0x040fe40000410000 */
[C---:B------:R-:W-:Y:S02]  /*1a130*/  FMUL.FTZ R84, R3.reuse, R84 ;  /* 0x0000005403547220 */ /* 0x040fe40000410000 */
[----:B------:R-:W-:Y:S02]  /*1a140*/  FMUL.FTZ R85, R3, R85 ;  /* 0x0000005503557220 */ /* 0x000fe40000410000 */
[--C-:B------:R-:W-:Y:S01]  /*1a150*/  FFMA.FTZ R138, R37, c[0x0][0x2d0], -R50.reuse ;  /* 0x0000b400258a7a23 */ /* 0x100fe20000010832 */
[----:B------:R-:W-:Y:S01]  /*1a160*/  MUFU.EX2 R49, R49 ;  /* 0x0000003100317308 */ /* 0x000fe20000000800 */
[--C-:B------:R-:W-:Y:S02]  /*1a170*/  FFMA.FTZ R139, R36, c[0x0][0x2d0], -R50.reuse ;  /* 0x0000b400248b7a23 */ /* 0x100fe40000010832 */
[----:B------:R-:W-:Y:S01]  /*1a180*/  LDSM.16.MT88.4 R36, [R188+0x800] ;  /* 0x00080000bc24783b */ /* 0x000fe20000004200 */
[--C-:B------:R-:W-:Y:S02]  /*1a190*/  FFMA.FTZ R140, R33, c[0x0][0x2d0], -R50.reuse ;  /* 0x0000b400218c7a23 */ /* 0x100fe40000010832 */
[--C-:B------:R-:W-:Y:S02]  /*1a1a0*/  FFMA.FTZ R141, R32, c[0x0][0x2d0], -R50.reuse ;  /* 0x0000b400208d7a23 */ /* 0x100fe40000010832 */
[C---:B------:R-:W-:Y:S02]  /*1a1b0*/  FMUL.FTZ R88, R3.reuse, R88 ;  /* 0x0000005803587220 */ /* 0x040fe40000410000 */
[----:B------:R-:W2:Y:S01]  /*1a1c0*/  MUFU.EX2 R48, R48 ;  /* 0x0000003000307308 */ /* 0x000ea20000000800 */
[----:B------:R-:W-:Y:S01]  /*1a1d0*/  LDSM.16.MT88.4 R32, [R189+0x800] ;  /* 0x00080000bd20783b */ /* 0x000fe20000004200 */
[C---:B------:R-:W-:Y:S02]  /*1a1e0*/  FMUL.FTZ R89, R3.reuse, R89 ;  /* 0x0000005903597220 */ /* 0x040fe40000410000 */
[C---:B-1----:R-:W-:Y:S02]  /*1a1f0*/  FMUL.FTZ R6, R2.reuse, R114 ;  /* 0x0000007202067220 */ /* 0x042fe40000410000 */
[C---:B------:R-:W-:Y:S02]  /*1a200*/  FMUL.FTZ R7, R2.reuse, R115 ;  /* 0x0000007302077220 */ /* 0x040fe40000410000 */
[C---:B------:R-:W-:Y:S02]  /*1a210*/  FMUL.FTZ R10, R2.reuse, R110 ;  /* 0x0000006e020a7220 */ /* 0x040fe40000410000 */
[----:B------:R-:W1:Y:S01]  /*1a220*/  MUFU.EX2 R46, R46 ;  /* 0x0000002e002e7308 */ /* 0x000e620000000800 */
[C---:B------:R-:W-:Y:S02]  /*1a230*/  FMUL.FTZ R11, R2.reuse, R111 ;  /* 0x0000006f020b7220 */ /* 0x040fe40000410000 */
[C---:B------:R-:W-:Y:S01]  /*1a240*/  FMUL.FTZ R70, R2.reuse, R70 ;  /* 0x0000004602467220 */ /* 0x040fe20000410000 */
[----:B------:R-:W-:Y:S01]  /*1a250*/  LDSM.16.MT88.4 R108, [R191+0x2800] ;  /* 0x00280000bf6c783b */ /* 0x000fe20000004200 */
[C---:B------:R-:W-:Y:S02]  /*1a260*/  FMUL.FTZ R71, R2.reuse, R71 ;  /* 0x0000004702477220 */ /* 0x040fe40000410000 */
[C---:B------:R-:W-:Y:S02]  /*1a270*/  FMUL.FTZ R74, R2.reuse, R74 ;  /* 0x0000004a024a7220 */ /* 0x040fe40000410000 */
[C---:B------:R-:W-:Y:S01]  /*1a280*/  FMUL.FTZ R75, R2.reuse, R75 ;  /* 0x0000004b024b7220 */ /* 0x040fe20000410000 */
[----:B------:R-:W3:Y:S01]  /*1a290*/  MUFU.EX2 R131, R131 ;  /* 0x0000008300837308 */ /* 0x000ee20000000800 */
[C---:B------:R-:W-:Y:S02]  /*1a2a0*/  FMUL.FTZ R78, R2.reuse, R78 ;  /* 0x0000004e024e7220 */ /* 0x040fe40000410000 */
[----:B------:R-:W-:Y:S01]  /*1a2b0*/  FMUL.FTZ R79, R2, R79 ;  /* 0x0000004f024f7220 */ /* 0x000fe20000410000 */
[----:B--2---:R-:W-:Y:S01]  /*1a2c0*/  F2FP.PACK_AB R17, R48, R49 ;  /* 0x000000313011723e */ /* 0x004fe200000000ff */
[C---:B------:R-:W-:Y:S02]  /*1a2d0*/  FMUL.FTZ R82, R2.reuse, R82 ;  /* 0x0000005202527220 */ /* 0x040fe40000410000 */
[C---:B------:R-:W-:Y:S02]  /*1a2e0*/  FMUL.FTZ R83, R2.reuse, R83 ;  /* 0x0000005302537220 */ /* 0x040fe40000410000 */
[C---:B------:R-:W-:Y:S01]  /*1a2f0*/  FMUL.FTZ R86, R2.reuse, R86 ;  /* 0x0000005602567220 */ /* 0x040fe20000410000 */
[----:B------:R-:W-:Y:S01]  /*1a300*/  MUFU.EX2 R134, R134 ;  /* 0x0000008600867308 */ /* 0x000fe20000000800 */
[C---:B------:R-:W-:Y:S02]  /*1a310*/  FMUL.FTZ R87, R2.reuse, R87 ;  /* 0x0000005702577220 */ /* 0x040fe40000410000 */
[----:B------:R-:W-:Y:S01]  /*1a320*/  FMUL.FTZ R90, R2, R90 ;  /* 0x0000005a025a7220 */ /* 0x000fe20000410000 */
[----:B-1----:R-:W-:Y:S01]  /*1a330*/  F2FP.PACK_AB R19, R46, R47 ;  /* 0x0000002f2e13723e */ /* 0x002fe200000000ff */
[C---:B------:R-:W-:Y:S02]  /*1a340*/  FMUL.FTZ R91, R2.reuse, R91 ;  /* 0x0000005b025b7220 */ /* 0x040fe40000410000 */
[C---:B------:R-:W-:Y:S02]  /*1a350*/  FMUL.FTZ R92, R3.reuse, R92 ;  /* 0x0000005c035c7220 */ /* 0x040fe40000410000 */
[C---:B------:R-:W-:Y:S01]  /*1a360*/  FMUL.FTZ R93, R3.reuse, R93 ;  /* 0x0000005d035d7220 */ /* 0x040fe20000410000 */
[----:B------:R-:W1:Y:S01]  /*1a370*/  MUFU.EX2 R136, R136 ;  /* 0x0000008800887308 */ /* 0x000e620000000800 */
[C---:B------:R-:W-:Y:S05]  /*1a380*/  HMMA.16816.F32 R4, R16.reuse, R20, R4 ;  /* 0x000000141004723c */ /* 0x040fea0000001804 */
[C---:B------:R-:W-:Y:S02]  /*1a390*/  FMUL.FTZ R94, R2.reuse, R94 ;  /* 0x0000005e025e7220 */ /* 0x040fe40000410000 */
[C---:B------:R-:W-:Y:S01]  /*1a3a0*/  FMUL.FTZ R95, R2.reuse, R95 ;  /* 0x0000005f025f7220 */ /* 0x040fe20000410000 */
[C---:B------:R-:W-:Y:S01]  /*1a3b0*/  HMMA.16816.F32 R8, R16.reuse, R22, R8 ;  /* 0x000000161008723c */ /* 0x040fe20000001808 */
[----:B------:R-:W2:Y:S01]  /*1a3c0*/  LDSM.16.MT88.4 R20, [R188] ;  /* 0x00000000bc14783b */ /* 0x000ea20000004200 */
[----:B------:R-:W-:Y:S02]  /*1a3d0*/  MUFU.EX2 R138, R138 ;  /* 0x0000008a008a7308 */ /* 0x000fe40000000800 */
[C---:B------:R-:W-:Y:S02]  /*1a3e0*/  FMUL.FTZ R96, R3.reuse, R96 ;  /* 0x0000006003607220 */ /* 0x040fe40000410000 */
[C---:B------:R-:W-:Y:S02]  /*1a3f0*/  FMUL.FTZ R97, R3.reuse, R97 ;  /* 0x0000006103617220 */ /* 0x040fe40000410000 */
[C---:B------:R-:W-:Y:S04]  /*1a400*/  HMMA.16816.F32 R68, R16.reuse, R24, R68 ;  /* 0x000000181044723c */ /* 0x040fe80000001844 */
[C---:B------:R-:W-:Y:S01]  /*1a410*/  FMUL.FTZ R98, R2.reuse, R98 ;  /* 0x0000006202627220 */ /* 0x040fe20000410000 */
[----:B------:R-:W4:Y:S01]  /*1a420*/  MUFU.EX2 R139, R139 ;  /* 0x0000008b008b7308 */ /* 0x000f220000000800 */
[C---:B------:R-:W-:Y:S02]  /*1a430*/  FMUL.FTZ R99, R2.reuse, R99 ;  /* 0x0000006302637220 */ /* 0x040fe40000410000 */
[C---:B------:R-:W-:Y:S01]  /*1a440*/  HMMA.16816.F32 R72, R16.reuse, R26, R72 ;  /* 0x0000001a1048723c */ /* 0x040fe20000001848 */
[----:B------:R-:W5:Y:S03]  /*1a450*/  LDSM.16.MT88.4 R24, [R191+0x3000] ;  /* 0x00300000bf18783b */ /* 0x000f660000004200 */
[C---:B------:R-:W-:Y:S02]  /*1a460*/  FMUL.FTZ R100, R3.reuse, R100 ;  /* 0x0000006403647220 */ /* 0x040fe40000410000 */
[C---:B------:R-:W-:Y:S01]  /*1a470*/  FMUL.FTZ R101, R3.reuse, R101 ;  /* 0x0000006503657220 */ /* 0x040fe20000410000 */
[----:B------:R-:W-:Y:S01]  /*1a480*/  MUFU.EX2 R140, R140 ;  /* 0x0000008c008c7308 */ /* 0x000fe20000000800 */
[C---:B------:R-:W-:Y:S04]  /*1a490*/  HMMA.16816.F32 R76, R16.reuse, R28, R76 ;  /* 0x0000001c104c723c */ /* 0x040fe8000000184c */
[C---:B------:R-:W-:Y:S02]  /*1a4a0*/  FMUL.FTZ R102, R2.reuse, R102 ;  /* 0x0000006602667220 */ /* 0x040fe40000410000 */
[C---:B------:R-:W-:Y:S02]  /*1a4b0*/  FMUL.FTZ R103, R2.reuse, R103 ;  /* 0x0000006702677220 */ /* 0x040fe40000410000 */
[C---:B------:R-:W-:Y:S01]  /*1a4c0*/  HMMA.16816.F32 R80, R16.reuse, R30, R80 ;  /* 0x0000001e1050723c */ /* 0x040fe20000001850 */
[----:B------:R-:W1:Y:S01]  /*1a4d0*/  LDSM.16.MT88.4 R28, [R190+0x3000] ;  /* 0x00300000be1c783b */ /* 0x000e620000004200 */
[----:B------:R-:W1:Y:S02]  /*1a4e0*/  MUFU.EX2 R141, R141 ;  /* 0x0000008d008d7308 */ /* 0x000e640000000800 */
        /* <DEDUP_REMOVED lines=13> */
[C---:B-----5:R-:W-:Y:S04]  /*1a5c0*/  HMMA.16816.F32 R92, R16.reuse, R24, R92 ;  /* 0x00000018105c723c */ /* 0x060fe8000000185c */
[C---:B------:R-:W-:Y:S02]  /*1a5d0*/  FMUL.FTZ R56, R3.reuse, R56 ;  /* 0x0000003803387220 */ /* 0x040fe40000410000 */
[C---:B------:R-:W-:Y:S02]  /*1a5e0*/  FMUL.FTZ R57, R3.reuse, R57 ;  /* 0x0000003903397220 */ /* 0x040fe40000410000 */
[C---:B------:R-:W-:Y:S01]  /*1a5f0*/  HMMA.16816.F32 R96, R16.reuse, R26, R96 ;  /* 0x0000001a1060723c */ /* 0x040fe20000001860 */
[----:B------:R-:W5:Y:S01]  /*1a600*/  LDSM.16.MT88.4 R24, [R188+0x3000] ;  /* 0x00300000bc18783b */ /* 0x000f620000004200 */
[----:B------:R-:W-:Y:S02]  /*1a610*/  MUFU.EX2 R152, R152 ;  /* 0x0000009800987308 */ /* 0x000fe40000000800 */
[C---:B------:R-:W-:Y:S02]  /*1a620*/  FMUL.FTZ R58, R2.reuse, R58 ;  /* 0x0000003a023a7220 */ /* 0x040fe40000410000 */
[C---:B------:R-:W-:Y:S02]  /*1a630*/  FMUL.FTZ R59, R2.reuse, R59 ;  /* 0x0000003b023b7220 */ /* 0x040fe40000410000 */
[C---:B-1----:R-:W-:Y:S04]  /*1a640*/  HMMA.16816.F32 R100, R16.reuse, R28, R100 ;  /* 0x0000001c1064723c */ /* 0x042fe80000001864 */
[C---:B------:R-:W-:Y:S01]  /*1a650*/  FMUL.FTZ R60, R3.reuse, R60 ;  /* 0x0000003c033c7220 */ /* 0x040fe20000410000 */
[----:B------:R-:W-:Y:S01]  /*1a660*/  MUFU.EX2 R153, R153 ;  /* 0x0000009900997308 */ /* 0x000fe20000000800 */
[C---:B------:R-:W-:Y:S02]  /*1a670*/  FMUL.FTZ R61, R3.reuse, R61 ;  /* 0x0000003d033d7220 */ /* 0x040fe40000410000 */
[C---:B------:R-:W-:Y:S01]  /*1a680*/  HMMA.16816.F32 R104, R16.reuse, R30, R104 ;  /* 0x0000001e1068723c */ /* 0x040fe20000001868 */
[----:B------:R-:W1:Y:S03]  /*1a690*/  LDSM.16.MT88.4 R28, [R191+0x800] ;  /* 0x00080000bf1c783b */ /* 0x000e660000004200 */
[C---:B------:R-:W-:Y:S02]  /*1a6a0*/  FMUL.FTZ R62, R2.reuse, R62 ;  /* 0x0000003e023e7220 */ /* 0x040fe40000410000 */
[C---:B------:R-:W-:Y:S01]  /*1a6b0*/  FMUL.FTZ R63, R2.reuse, R63 ;  /* 0x0000003f023f7220 */ /* 0x040fe20000410000 */
[----:B------:R-:W-:Y:S01]  /*1a6c0*/  MUFU.EX2 R164, R164 ;  /* 0x000000a400a47308 */ /* 0x000fe20000000800 */
[C---:B------:R-:W-:Y:S01]  /*1a6d0*/  FMUL.FTZ R64, R3.reuse, R64 ;  /* 0x0000004003407220 */ /* 0x040fe20000410000 */
[C---:B--2---:R-:W-:Y:S03]  /*1a6e0*/  HMMA.16816.F32 R52, R16.reuse, R20, R52 ;  /* 0x000000141034723c */ /* 0x044fe60000001834 */
[----:B------:R-:W-:Y:S02]  /*1a6f0*/  FMUL.FTZ R65, R3, R65 ;  /* 0x0000004103417220 */ /* 0x000fe40000410000 */
[C---:B------:R-:W-:Y:S02]  /*1a700*/  FMUL.FTZ R66, R2.reuse, R66 ;  /* 0x0000004202427220 */ /* 0x040fe40000410000 */
[----:B------:R-:W-:Y:S01]  /*1a710*/  FMUL.FTZ R67, R2, R67 ;  /* 0x0000004302437220 */ /* 0x000fe20000410000 */
[C---:B------:R-:W-:Y:S01]  /*1a720*/  HMMA.16816.F32 R56, R16.reuse, R22, R56 ;  /* 0x000000161038723c */ /* 0x040fe20000001838 */
[----:B------:R-:W2:Y:S01]  /*1a730*/  LDSM.16.MT88.4 R20, [R190+0x800] ;  /* 0x00080000be14783b */ /* 0x000ea20000004200 */
[----:B------:R-:W-:Y:S02]  /*1a740*/  MUFU.EX2 R165, R165 ;  /* 0x000000a500a57308 */ /* 0x000fe40000000800 */
[--C-:B------:R-:W-:Y:S02]  /*1a750*/  FFMA.FTZ R156, R156, c[0x0][0x2d0], -R50.reuse ;  /* 0x0000b4009c9c7a23 */ /* 0x100fe40000010832 */
[--C-:B------:R-:W-:Y:S02]  /*1a760*/  FFMA.FTZ R157, R157, c[0x0][0x2d0], -R50.reuse ;  /* 0x0000b4009d9d7a23 */ /* 0x100fe40000010832 */
[C---:B-----5:R-:W-:Y:S04]  /*1a770*/  HMMA.16816.F32 R60, R16.reuse, R24, R60 ;  /* 0x00000018103c723c */ /* 0x060fe8000000183c */
[----:B------:R-:W5:Y:S01]  /*1a780*/  MUFU.EX2 R156, R156 ;  /* 0x0000009c009c7308 */ /* 0x000f620000000800 */
[--C-:B------:R-:W-:Y:S02]  /*1a790*/  FFMA.FTZ R158, R158, c[0x0][0x2d0], -R50.reuse ;  /* 0x0000b4009e9e7a23 */ /* 0x100fe40000010832 */
[--C-:B------:R-:W-:Y:S01]  /*1a7a0*/  FFMA.FTZ R159, R159, c[0x0][0x2d0], -R50.reuse ;  /* 0x0000b4009f9f7a23 */ /* 0x100fe20000010832 */
[----:B------:R-:W-:Y:S01]  /*1a7b0*/  HMMA.16816.F32 R64, R16, R26, R64 ;  /* 0x0000001a1040723c */ /* 0x000fe20000001840 */
[----:B------:R-:W5:Y:S03]  /*1a7c0*/  LDSM.16.MT88.4 R24, [R191+0x3800] ;  /* 0x00380000bf18783b */ /* 0x000f660000004200 */
[--C-:B------:R-:W-:Y:S02]  /*1a7d0*/  FFMA.FTZ R179, R179, c[0x0][0x2d0], -R50.reuse ;  /* 0x0000b400b3b37a23 */ /* 0x100fe40000010832 */
[----:B------:R-:W2:Y:S01]  /*1a7e0*/  MUFU.EX2 R157, R157 ;  /* 0x0000009d009d7308 */ /* 0x000ea20000000800 */
[----:B---3--:R-:W-:Y:S01]  /*1a7f0*/  F2FP.PACK_AB R16, R131, R51 ;  /* 0x000000338310723e */ /* 0x008fe200000000ff */
[--C-:B------:R-:W-:Y:S01]  /*1a800*/  FFMA.FTZ R178, R178, c[0x0][0x2d0], -R50.reuse ;  /* 0x0000b400b2b27a23 */ /* 0x100fe20000010832 */
[----:B------:R-:W-:Y:S03]  /*1a810*/  F2FP.PACK_AB R18, R136, R134 ;  /* 0x000000868812723e */ /* 0x000fe600000000ff */
[----:B----4-:R-:W-:Y:S01]  /*1a820*/  F2FP.PACK_AB R17, R139, R138 ;  /* 0x0000008a8b11723e */ /* 0x010fe200000000ff */
[--C-:B------:R-:W-:Y:S01]  /*1a830*/  FFMA.FTZ R177, R177, c[0x0][0x2d0], -R50.reuse ;  /* 0x0000b400b1b17a23 */ /* 0x100fe20000010832 */
[----:B------:R-:W-:Y:S01]  /*1a840*/  F2FP.PACK_AB R19, R141, R140 ;  /* 0x0000008c8d13723e */ /* 0x000fe200000000ff */
[--C-:B------:R-:W-:Y:S01]  /*1a850*/  FFMA.FTZ R167, R167, c[0x0][0x2d0], -R50.reuse ;  /* 0x0000b400a7a77a23 */ /* 0x100fe20000010832 */
[----:B------:R-:W-:Y:S01]  /*1a860*/  MUFU.EX2 R158, R158 ;  /* 0x0000009e009e7308 */ /* 0x000fe20000000800 */
[--C-:B------:R-:W-:Y:S02]  /*1a870*/  FFMA.FTZ R151, R151, c[0x0][0x2d0], -R137.reuse ;  /* 0x0000b40097977a23 */ /* 0x100fe40000010889 */
[--C-:B------:R-:W-:Y:S02]  /*1a880*/  FFMA.FTZ R154, R154, c[0x0][0x2d0], -R50.reuse ;  /* 0x0000b4009a9a7a23 */ /* 0x100fe40000010832 */
[C---:B-1----:R-:W-:Y:S03]  /*1a890*/  HMMA.16816.F32 R4, R16.reuse, R28, R4 ;  /* 0x0000001c1004723c */ /* 0x042fe60000001804 */
[--C-:B------:R-:W-:Y:S02]  /*1a8a0*/  FFMA.FTZ R148, R148, c[0x0][0x2d0], -R50.reuse ;  /* 0x0000b40094947a23 */ /* 0x100fe40000010832 */
[----:B------:R-:W1:Y:S01]  /*1a8b0*/  MUFU.EX2 R159, R159 ;  /* 0x0000009f009f7308 */ /* 0x000e620000000800 */
[--C-:B------:R-:W-:Y:S02]  /*1a8c0*/  FFMA.FTZ R143, R143, c[0x0][0x2d0], -R50.reuse ;  /* 0x0000b4008f8f7a23 */ /* 0x100fe40000010832 */
[C---:B------:R-:W-:Y:S01]  /*1a8d0*/  HMMA.16816.F32 R8, R16.reuse, R30, R8 ;  /* 0x0000001e1008723c */ /* 0x040fe20000001808 */
[----:B------:R-:W-:Y:S03]  /*1a8e0*/  LDSM.16.MT88.4 R28, [R189+0x3800] ;  /* 0x00380000bd1c783b */ /* 0x000fe60000004200 */
[--C-:B------:R-:W-:Y:S02]  /*1a8f0*/  FFMA.FTZ R142, R142, c[0x0][0x2d0], -R50.reuse ;  /* 0x0000b4008e8e7a23 */ /* 0x100fe40000010832 */
[--C-:B------:R-:W-:Y:S01]  /*1a900*/  FFMA.FTZ R133, R133, c[0x0][0x2d0], -R137.reuse ;  /* 0x0000b40085857a23 */ /* 0x100fe20000010889 */
[----:B------:R-:W-:Y:S01]  /*1a910*/  MUFU.EX2 R166, R166 ;  /* 0x000000a600a67308 */ /* 0x000fe20000000800 */
[C---:B--2---:R-:W-:Y:S04]  /*1a920*/  HMMA.16816.F32 R68, R16.reuse, R20, R68 ;  /* 0x000000141044723c */ /* 0x044fe80000001844 */
[--C-:B------:R-:W-:Y:S02]  /*1a930*/  FFMA.FTZ R132, R132, c[0x0][0x2d0], -R137.reuse ;  /* 0x0000b40084847a23 */ /* 0x100fe40000010889 */
[--C-:B------:R-:W-:Y:S02]  /*1a940*/  FFMA.FTZ R130, R130, c[0x0][0x2d0], -R137.reuse ;  /* 0x0000b40082827a23 */ /* 0x100fe40000010889 */
[C---:B------:R-:W-:Y:S01]  /*1a950*/  HMMA.16816.F32 R72, R16.reuse, R22, R72 ;  /* 0x000000161048723c */ /* 0x040fe20000001848 */
[----:B------:R-:W2:Y:S01]  /*1a960*/  LDSM.16.MT88.4 R20, [R190+0x3800] ;  /* 0x00380000be14783b */ /* 0x000ea20000004200 */
[----:B------:R-:W-:Y:S02]  /*1a970*/  MUFU.EX2 R176, R176 ;  /* 0x000000b000b07308 */ /* 0x000fe40000000800 */
[----:B------:R-:W-:Y:S02]  /*1a980*/  FFMA.FTZ R137, R128, c[0x0][0x2d0], -R137 ;  /* 0x0000b40080897a23 */ /* 0x000fe40000010889 */
[--C-:B------:R-:W-:Y:S02]  /*1a990*/  FFMA.FTZ R128, R135, c[0x0][0x2d0], -R50.reuse ;  /* 0x0000b40087807a23 */ /* 0x100fe40000010832 */
[C---:B------:R-:W-:Y:S04]  /*1a9a0*/  HMMA.16816.F32 R76, R16.reuse, R32, R76 ;  /* 0x00000020104c723c */ /* 0x040fe8000000184c */
[----:B------:R-:W3:Y:S01]  /*1a9b0*/  MUFU.EX2 R179, R179 ;  /* 0x000000b300b37308 */ /* 0x000ee20000000800 */
[--C-:B------:R-:W-:Y:S02]  /*1a9c0*/  FFMA.FTZ R129, R129, c[0x0][0x2d0], -R50.reuse ;  /* 0x0000b40081817a23 */ /* 0x100fe40000010832 */
[--C-:B------:R-:W-:Y:S01]  /*1a9d0*/  FFMA.FTZ R118, R118, c[0x0][0x2d0], -R50.reuse ;  /* 0x0000b40076767a23 */ /* 0x100fe20000010832 */
[C---:B------:R-:W-:Y:S01]  /*1a9e0*/  HMMA.16816.F32 R80, R16.reuse, R34, R80 ;  /* 0x000000221050723c */ /* 0x040fe20000001850 */
[----:B------:R-:W4:Y:S03]  /*1a9f0*/  LDSM.16.MT88.4 R32, [R188+0x3800] ;  /* 0x00380000bc20783b */ /* 0x000f260000004200 */
[----:B------:R-:W-:Y:S02]  /*1aa00*/  FFMA.FTZ R50, R13, c[0x0][0x2d0], -R50 ;  /* 0x0000b4000d327a23 */ /* 0x000fe40000010832 */
[----:B------:R-:W1:Y:S01]  /*1aa10*/  MUFU.EX2 R178, R178 ;  /* 0x000000b200b27308 */ /* 0x000e620000000800 */
[----:B------:R-:W-:Y:S01]  /*1aa20*/  FFMA.FTZ R45, R3, R243, R45 ;  /* 0x000000f3032d7223 */ /* 0x000fe2000001002d */
[C---:B------:R-:W-:Y:S04]  /*1aa30*/  HMMA.16816.F32 R84, R16.reuse, R36, R84 ;  /* 0x000000241054723c */ /* 0x040fe80000001854 */
[----:B------:R-:W-:Y:S01]  /*1aa40*/  FFMA.FTZ R49, R2, R242, R49 ;  /* 0x000000f202317223 */ /* 0x000fe20000010031 */
[----:B------:R-:W-:Y:S01]  /*1aa50*/  IADD3 R2, R119, -0x1, RZ ;  /* 0xffffffff77027810 */ /* 0x000fe20007ffe0ff */
[----:B------:R-:W-:Y:S02]  /*1aa60*/  FADD.FTZ R45, R15, R45 ;  /* 0x0000002d0f2d7221 */ /* 0x000fe40000010000 */
[C---:B------:R-:W-:Y:S01]  /*1aa70*/  HMMA.16816.F32 R88, R16.reuse, R38, R88 ;  /* 0x000000261058723c */ /* 0x040fe20000001858 */
[----:B------:R-:W-:Y:S01]  /*1aa80*/  LDSM.16.MT88.4 R36, [R188+0x4000] ;  /* 0x00400000bc24783b */ /* 0x000fe20000004200 */
[----:B------:R-:W-:Y:S02]  /*1aa90*/  MUFU.EX2 R177, R177 ;  /* 0x000000b100b17308 */ /* 0x000fe40000000800 */
[----:B------:R-:W-:Y:S02]  /*1aaa0*/  FADD.FTZ R49, R48, R49 ;  /* 0x0000003130317221 */ /* 0x000fe40000010000 */
[----:B------:R-:W-:Y:S02]  /*1aab0*/  FADD.FTZ R14, R14, R45 ;  /* 0x0000002d0e0e7221 */ /* 0x000fe40000010000 */
[C---:B-----5:R-:W-:Y:S04]  /*1aac0*/  HMMA.16816.F32 R92, R16.reuse, R24, R92 ;  /* 0x00000018105c723c */ /* 0x060fe8000000185c */
[----:B------:R-:W5:Y:S01]  /*1aad0*/  MUFU.EX2 R167, R167 ;  /* 0x000000a700a77308 */ /* 0x000f620000000800 */
[----:B------:R-:W-:Y:S02]  /*1aae0*/  FADD.FTZ R49, R47, R49 ;  /* 0x000000312f317221 */ /* 0x000fe40000010000 */
[----:B------:R-:W-:Y:S01]  /*1aaf0*/  FADD.FTZ R14, R44, R14 ;  /* 0x0000000e2c0e7221 */ /* 0x000fe20000010000 */
[C---:B------:R-:W-:Y:S01]  /*1ab00*/  HMMA.16816.F32 R96, R16.reuse, R26, R96 ;  /* 0x0000001a1060723c */ /* 0x040fe20000001860 */
[----:B------:R-:W-:Y:S03]  /*1ab10*/  LDSM.16.MT88.4 R24, [R190+0x1000] ;  /* 0x00100000be18783b */ /* 0x000fe60000004200 */
[----:B------:R-:W-:Y:S02]  /*1ab20*/  FADD.FTZ R46, R46, R49 ;  /* 0x000000312e2e7221 */ /* 0x000fe40000010000 */
[----:B------:R-:W-:Y:S01]  /*1ab30*/  MUFU.EX2 R155, R155 ;  /* 0x0000009b009b7308 */ /* 0x000fe20000000800 */
[----:B------:R-:W-:Y:S01]  /*1ab40*/  FADD.FTZ R51, R51, R14 ;  /* 0x0000000e33337221 */ /* 0x000fe20000010000 */
[C---:B--2---:R-:W-:Y:S04]  /*1ab50*/  HMMA.16816.F32 R100, R16.reuse, R20, R100 ;  /* 0x000000141064723c */ /* 0x044fe80000001864 */
[----:B------:R-:W-:Y:S02]  /*1ab60*/  FADD.FTZ R46, R138, R46 ;  /* 0x0000002e8a2e7221 */ /* 0x000fe40000010000 */
[----:B------:R-:W-:Y:S02]  /*1ab70*/  FADD.FTZ R51, R131, R51 ;  /* 0x0000003383337221 */ /* 0x000fe40000010000 */
[C---:B------:R-:W-:Y:S01]  /*1ab80*/  HMMA.16816.F32 R104, R16.reuse, R22, R104 ;  /* 0x000000161068723c */ /* 0x040fe20000001868 */
[----:B------:R-:W2:Y:S01]  /*1ab90*/  LDSM.16.MT88.4 R20, [R191+0x1000] ;  /* 0x00100000bf14783b */ /* 0x000ea20000004200 */
        /* <DEDUP_REMOVED lines=8> */
[----:B------:R-:W3:Y:S03]  /*1ac20*/  LDSM.16.MT88.4 R28, [R189+0x1000] ;  /* 0x00100000bd1c783b */ /* 0x000ee60000004200 */
[----:B------:R-:W-:Y:S02]  /*1ac30*/  FADD.FTZ R141, R141, R139 ;  /* 0x0000008b8d8d7221 */ /* 0x000fe40000010000 */
[----:B------:R-:W-:Y:S01]  /*1ac40*/  MUFU.EX2 R245, R245 ;  /* 0x000000f500f57308 */ /* 0x000fe20000000800 */
[----:B------:R-:W-:Y:S01]  /*1ac50*/  IMAD.MOV.U32 R119, RZ, RZ, R2 ;  /* 0x000000ffff777224 */ /* 0x000fe200078e0002 */
[C---:B----4-:R-:W-:Y:S04]  /*1ac60*/  HMMA.16816.F32 R60, R16.reuse, R32, R60 ;  /* 0x00000020103c723c */ /* 0x050fe8000000183c */
[----:B------:R-:W-:Y:S02]  /*1ac70*/  FADD.FTZ R141, R156, R141 ;  /* 0x0000008d9c8d7221 */ /* 0x000fe40000010000 */
[----:B------:R-:W-:Y:S02]  /*1ac80*/  IMAD.MOV.U32 R3, RZ, RZ, R0 ;  /* 0x000000ffff037224 */ /* 0x000fe400078e0000 */
[----:B------:R-:W-:Y:S01]  /*1ac90*/  HMMA.16816.F32 R64, R16, R34, R64 ;  /* 0x000000221040723c */ /* 0x000fe20000001840 */
[----:B------:R-:W4:Y:S01]  /*1aca0*/  LDSM.16.MT88.4 R32, [R188+0x1000] ;  /* 0x00100000bc20783b */ /* 0x000f220000004200 */
[----:B------:R-:W3:Y:S02]  /*1acb0*/  MUFU.EX2 R154, R154 ;  /* 0x0000009a009a7308 */ /* 0x000ee40000000800 */
[----:B------:R-:W-:Y:S03]  /*1acc0*/  IMAD.MOV.U32 R2, RZ, RZ, R12 ;  /* 0x000000ffff027224 */ /* 0x000fe600078e000c */
[----:B------:R-:W-:Y:S01]  /*1acd0*/  F2FP.PACK_AB R16, R149, R150 ;  /* 0x000000969510723e */ /* 0x000fe200000000ff */
[----:B------:R-:W-:Y:S01]  /*1ace0*/  FADD.FTZ R150, R150, R134 ;  /* 0x0000008696967221 */ /* 0x000fe20000010000 */
[----:B------:R-:W-:Y:S03]  /*1acf0*/  F2FP.PACK_AB R18, R153, R152 ;  /* 0x000000989912723e */ /* 0x000fe600000000ff */
[----:B------:R-:W-:Y:S01]  /*1ad00*/  F2FP.PACK_AB R17, R157, R156 ;  /* 0x0000009c9d11723e */ /* 0x000fe200000000ff */
[----:B------:R-:W4:Y:S01]  /*1ad10*/  MUFU.EX2 R148, R148 ;  /* 0x0000009400947308 */ /* 0x000f220000000800 */
[----:B-1----:R-:W-:Y:S01]  /*1ad20*/  F2FP.PACK_AB R19, R159, R158 ;  /* 0x0000009e9f13723e */ /* 0x002fe200000000ff */
[----:B------:R-:W-:Y:S02]  /*1ad30*/  FADD.FTZ R150, R149, R150 ;  /* 0x0000009695967221 */ /* 0x000fe40000010000 */
[----:B------:R-:W-:Y:S02]  /*1ad40*/  FADD.FTZ R157, R157, R141 ;  /* 0x0000008d9d9d7221 */ /* 0x000fe40000010000 */
[----:B------:R-:W-:Y:S02]  /*1ad50*/  FADD.FTZ R152, R152, R150 ;  /* 0x0000009698987221 */ /* 0x000fe40000010000 */
[C---:B--2---:R-:W-:Y:S02]  /*1ad60*/  HMMA.16816.F32 R4, R16.reuse, R20, R4 ;  /* 0x000000141004723c */ /* 0x044fe40000001804 */
[----:B------:R-:W-:Y:S01]  /*1ad70*/  MUFU.EX2 R143, R143 ;  /* 0x0000008f008f7308 */ /* 0x000fe20000000800 */
[----:B------:R-:W-:Y:S02]  /*1ad80*/  FADD.FTZ R157, R158, R157 ;  /* 0x0000009d9e9d7221 */ /* 0x000fe40000010000 */
[----:B------:R-:W-:Y:S02]  /*1ad90*/  FADD.FTZ R152, R153, R152 ;  /* 0x0000009899987221 */ /* 0x000fe40000010000 */
[----:B------:R-:W-:Y:S01]  /*1ada0*/  FADD.FTZ R159, R159, R157 ;  /* 0x0000009d9f9f7221 */ /* 0x000fe20000010000 */
[C---:B------:R-:W-:Y:S01]  /*1adb0*/  HMMA.16816.F32 R8, R16.reuse, R22, R8 ;  /* 0x000000161008723c */ /* 0x040fe20000001808 */
[----:B------:R-:W1:Y:S03]  /*1adc0*/  LDSM.16.MT88.4 R20, [R191+0x4000] ;  /* 0x00400000bf14783b */ /* 0x000e660000004200 */
[----:B------:R-:W2:Y:S01]  /*1add0*/  MUFU.EX2 R142, R142 ;  /* 0x0000008e008e7308 */ /* 0x000ea20000000800 */
[----:B---3--:R-:W-:Y:S03]  /*1ade0*/  FADD.FTZ R159, R179, R159 ;  /* 0x0000009fb39f7221 */ /* 0x008fe60000010000 */
[C---:B------:R-:W-:Y:S06]  /*1adf0*/  HMMA.16816.F32 R68, R16.reuse, R24, R68 ;  /* 0x000000181044723c */ /* 0x040fec0000001844 */
[----:B------:R-:W-:Y:S02]  /*1ae00*/  MUFU.EX2 R133, R133 ;  /* 0x0000008500857308 */ /* 0x000fe40000000800 */
[C---:B------:R-:W-:Y:S01]  /*1ae10*/  HMMA.16816.F32 R72, R16.reuse, R26, R72 ;  /* 0x0000001a1048723c */ /* 0x040fe20000001848 */
[----:B------:R-:W3:Y:S07]  /*1ae20*/  LDSM.16.MT88.4 R24, [R190+0x4000] ;  /* 0x00400000be18783b */ /* 0x000eee0000004200 */
[C---:B------:R-:W-:Y:S01]  /*1ae30*/  HMMA.16816.F32 R76, R16.reuse, R28, R76 ;  /* 0x0000001c104c723c */ /* 0x040fe2000000184c */
[----:B------:R-:W-:Y:S07]  /*1ae40*/  MUFU.EX2 R132, R132 ;  /* 0x0000008400847308 */ /* 0x000fee0000000800 */
[C---:B------:R-:W-:Y:S01]  /*1ae50*/  HMMA.16816.F32 R80, R16.reuse, R30, R80 ;  /* 0x0000001e1050723c */ /* 0x040fe20000001850 */
[----:B------:R-:W2:Y:S02]  /*1ae60*/  LDSM.16.MT88.4 R28, [R189+0x4000] ;  /* 0x00400000bd1c783b */ /* 0x000ea40000004200 */
[----:B------:R-:W-:Y:S05]  /*1ae70*/  MUFU.EX2 R130, R130 ;  /* 0x0000008200827308 */ /* 0x000fea0000000800 */
[C---:B----4-:R-:W-:Y:S05]  /*1ae80*/  HMMA.16816.F32 R84, R16.reuse, R32, R84 ;  /* 0x000000201054723c */ /* 0x050fea0000001854 */
[----:B------:R-:W-:Y:S03]  /*1ae90*/  MUFU.EX2 R137, R137 ;  /* 0x0000008900897308 */ /* 0x000fe60000000800 */
[C---:B------:R-:W-:Y:S01]  /*1aea0*/  HMMA.16816.F32 R88, R16.reuse, R34, R88 ;  /* 0x000000221058723c */ /* 0x040fe20000001858 */
[----:B------:R-:W4:Y:S06]  /*1aeb0*/  LDSM.16.MT88.4 R32, [R191+0x1800] ;  /* 0x00180000bf20783b */ /* 0x000f2c0000004200 */
[----:B------:R-:W2:Y:S01]  /*1aec0*/  MUFU.EX2 R128, R128 ;  /* 0x0000008000807308 */ /* 0x000ea20000000800 */
[C---:B-1----:R-:W-:Y:S08]  /*1aed0*/  HMMA.16816.F32 R92, R16.reuse, R20, R92 ;  /* 0x00000014105c723c */ /* 0x042ff0000000185c */
[C---:B------:R-:W-:Y:S01]  /*1aee0*/  HMMA.16816.F32 R96, R16.reuse, R22, R96 ;  /* 0x000000161060723c */ /* 0x040fe20000001860 */
[----:B------:R-:W1:Y:S01]  /*1aef0*/  LDSM.16.MT88.4 R20, [R190+0x1800] ;  /* 0x00180000be14783b */ /* 0x000e620000004200 */
[----:B------:R-:W1:Y:S06]  /*1af00*/  MUFU.EX2 R129, R129 ;  /* 0x0000008100817308 */ /* 0x000e6c0000000800 */
[C---:B---3--:R-:W-:Y:S04]  /*1af10*/  HMMA.16816.F32 R100, R16.reuse, R24, R100 ;  /* 0x000000181064723c */ /* 0x048fe80000001864 */
[----:B------:R-:W3:Y:S04]  /*1af20*/  MUFU.EX2 R118, R118 ;  /* 0x0000007600767308 */ /* 0x000ee80000000800 */
[C---:B------:R-:W-:Y:S01]  /*1af30*/  HMMA.16816.F32 R104, R16.reuse, R26, R104 ;  /* 0x0000001a1068723c */ /* 0x040fe20000001868 */
[----:B------:R-:W1:Y:S05]  /*1af40*/  LDSM.16.MT88.4 R24, [R189+0x1800] ;  /* 0x00180000bd18783b */ /* 0x000e6a0000004200 */
[----:B------:R-:W1:Y:S02]  /*1af50*/  MUFU.EX2 R50, R50 ;  /* 0x0000003200327308 */ /* 0x000e640000000800 */
[C---:B--2---:R-:W-:Y:S08]  /*1af60*/  HMMA.16816.F32 R52, R16.reuse, R28, R52 ;  /* 0x0000001c1034723c */ /* 0x044ff00000001834 */
[C---:B------:R-:W-:Y:S01]  /*1af70*/  HMMA.16816.F32 R56, R16.reuse, R30, R56 ;  /* 0x0000001e1038723c */ /* 0x040fe20000001838 */
[----:B------:R-:W2:Y:S07]  /*1af80*/  LDSM.16.MT88.4 R28, [R188+0x1800] ;  /* 0x00180000bc1c783b */ /* 0x000eae0000004200 */
[C---:B------:R-:W-:Y:S08]  /*1af90*/  HMMA.16816.F32 R60, R16.reuse, R36, R60 ;  /* 0x00000024103c723c */ /* 0x040ff0000000183c */
[----:B------:R-:W-:Y:S01]  /*1afa0*/  HMMA.16816.F32 R64, R16, R38, R64 ;  /* 0x000000261040723c */ /* 0x000fe20000001840 */
[----:B------:R-:W-:Y:S06]  /*1afb0*/  LDSM.16.MT88.4 R36, [R189+0x4800] ;  /* 0x00480000bd24783b */ /* 0x000fec0000004200 */
[C---:B------:R-:W-:Y:S01]  /*1afc0*/  F2FP.PACK_AB R16, R165.reuse, R164 ;  /* 0x000000a4a510723e */ /* 0x040fe200000000ff */
[----:B------:R-:W-:Y:S01]  /*1afd0*/  FADD.FTZ R164, R164, R152 ;  /* 0x00000098a4a47221 */ /* 0x000fe20000010000 */
[----:B------:R-:W-:Y:S03]  /*1afe0*/  F2FP.PACK_AB R18, R176, R166 ;  /* 0x000000a6b012723e */ /* 0x000fe600000000ff */
[C---:B------:R-:W-:Y:S01]  /*1aff0*/  F2FP.PACK_AB R17, R178.reuse, R179 ;  /* 0x000000b3b211723e */ /* 0x040fe200000000ff */
[----:B------:R-:W-:Y:S01]  /*1b000*/  FADD.FTZ R164, R165, R164 ;  /* 0x000000a4a5a47221 */ /* 0x000fe20000010000 */
[----:B-----5:R-:W-:Y:S01]  /*1b010*/  F2FP.PACK_AB R19, R167, R177 ;  /* 0x000000b1a713723e */ /* 0x020fe200000000ff */
[----:B------:R-:W-:Y:S02]  /*1b020*/  FADD.FTZ R178, R178, R159 ;  /* 0x0000009fb2b27221 */ /* 0x000fe40000010000 */
[----:B------:R-:W-:Y:S02]  /*1b030*/  FADD.FTZ R166, R166, R164 ;  /* 0x000000a4a6a67221 */ /* 0x000fe40000010000 */
[----:B------:R-:W-:Y:S02]  /*1b040*/  FADD.FTZ R178, R177, R178 ;  /* 0x000000b2b1b27221 */ /* 0x000fe40000010000 */
[C---:B----4-:R-:W-:Y:S03]  /*1b050*/  HMMA.16816.F32 R4, R16.reuse, R32, R4 ;  /* 0x000000201004723c */ /* 0x050fe60000001804 */
[----:B------:R-:W-:Y:S02]  /*1b060*/  FADD.FTZ R166, R176, R166 ;  /* 0x000000a6b0a67221 */ /* 0x000fe40000010000 */
[----:B------:R-:W-:Y:S03]  /*1b070*/  FADD.FTZ R167, R167, R178 ;  /* 0x000000b2a7a77221 */ /* 0x000fe60000010000 */
[C---:B------:R-:W-:Y:S01]  /*1b080*/  HMMA.16816.F32 R8, R16.reuse, R34, R8 ;  /* 0x000000221008723c */ /* 0x040fe20000001808 */
[----:B------:R-:W4:Y:S03]  /*1b090*/  LDSM.16.MT88.4 R32, [R191+0x4800] ;  /* 0x00480000bf20783b */ /* 0x000f260000004200 */
[----:B------:R-:W-:Y:S04]  /*1b0a0*/  FADD.FTZ R167, R154, R167 ;  /* 0x000000a79aa77221 */ /* 0x000fe80000010000 */
[C---:B-1----:R-:W-:Y:S08]  /*1b0b0*/  HMMA.16816.F32 R68, R16.reuse, R20, R68 ;  /* 0x000000141044723c */ /* 0x042ff00000001844 */
[C---:B------:R-:W-:Y:S01]  /*1b0c0*/  HMMA.16816.F32 R72, R16.reuse, R22, R72 ;  /* 0x000000161048723c */ /* 0x040fe20000001848 */
[----:B------:R-:W1:Y:S07]  /*1b0d0*/  LDSM.16.MT88.4 R20, [R190+0x4800] ;  /* 0x00480000be14783b */ /* 0x000e6e0000004200 */
[C---:B------:R-:W-:Y:S08]  /*1b0e0*/  HMMA.16816.F32 R76, R16.reuse, R24, R76 ;  /* 0x00000018104c723c */ /* 0x040ff0000000184c */
[C---:B------:R-:W-:Y:S01]  /*1b0f0*/  HMMA.16816.F32 R80, R16.reuse, R26, R80 ;  /* 0x0000001a1050723c */ /* 0x040fe20000001850 */
[----:B------:R-:W5:Y:S07]  /*1b100*/  LDSM.16.MT88.4 R24, [R191+0x2000] ;  /* 0x00200000bf18783b */ /* 0x000f6e0000004200 */
[C---:B--2---:R-:W-:Y:S08]  /*1b110*/  HMMA.16816.F32 R84, R16.reuse, R28, R84 ;  /* 0x0000001c1054723c */ /* 0x044ff00000001854 */
[C---:B------:R-:W-:Y:S01]  /*1b120*/  HMMA.16816.F32 R88, R16.reuse, R30, R88 ;  /* 0x0000001e1058723c */ /* 0x040fe20000001858 */
[----:B------:R-:W2:Y:S07]  /*1b130*/  LDSM.16.MT88.4 R28, [R190+0x2000] ;  /* 0x00200000be1c783b */ /* 0x000eae0000004200 */
[C---:B----4-:R-:W-:Y:S08]  /*1b140*/  HMMA.16816.F32 R92, R16.reuse, R32, R92 ;  /* 0x00000020105c723c */ /* 0x050ff0000000185c */
[C---:B------:R-:W-:Y:S01]  /*1b150*/  HMMA.16816.F32 R96, R16.reuse, R34, R96 ;  /* 0x000000221060723c */ /* 0x040fe20000001860 */
[----:B------:R-:W-:Y:S07]  /*1b160*/  LDSM.16.MT88.4 R32, [R188+0x2000] ;  /* 0x00200000bc20783b */ /* 0x000fee0000004200 */
[C---:B-1----:R-:W-:Y:S08]  /*1b170*/  HMMA.16816.F32 R100, R16.reuse, R20, R100 ;  /* 0x000000141064723c */ /* 0x042ff00000001864 */
        /* <DEDUP_REMOVED lines=17> */
[C---:B-----5:R-:W-:Y:S03]  /*1b290*/  HMMA.16816.F32 R4, R16.reuse, R24, R4 ;  /* 0x000000181004723c */ /* 0x060fe60000001804 */
[----:B------:R-:W-:Y:S02]  /*1b2a0*/  FADD.FTZ R244, R245, R244 ;  /* 0x000000f4f5f47221 */ /* 0x000fe40000010000 */
[----:B------:R-:W-:Y:S03]  /*1b2b0*/  FADD.FTZ R142, R142, R148 ;  /* 0x000000948e8e7221 */ /* 0x000fe60000010000 */
[C---:B------:R-:W-:Y:S01]  /*1b2c0*/  HMMA.16816.F32 R8, R16.reuse, R26, R8 ;  /* 0x0000001a1008723c */ /* 0x040fe20000001808 */
[----:B------:R-:W4:Y:S03]  /*1b2d0*/  LDSM.16.MT88.4 R24, [R191+0x5000] ;  /* 0x00500000bf18783b */ /* 0x000f260000004200 */
[----:B------:R-:W-:Y:S04]  /*1b2e0*/  FADD.FTZ R142, R128, R142 ;  /* 0x0000008e808e7221 */ /* 0x000fe80000010000 */
[C---:B--2---:R-:W-:Y:S04]  /*1b2f0*/  HMMA.16816.F32 R68, R16.reuse, R28, R68 ;  /* 0x0000001c1044723c */ /* 0x044fe80000001844 */
[----:B------:R-:W-:Y:S04]  /*1b300*/  FADD.FTZ R142, R129, R142 ;  /* 0x0000008e818e7221 */ /* 0x000fe80000010000 */
[C---:B------:R-:W-:Y:S01]  /*1b310*/  HMMA.16816.F32 R72, R16.reuse, R30, R72 ;  /* 0x0000001e1048723c */ /* 0x040fe20000001848 */
[----:B------:R-:W2:Y:S03]  /*1b320*/  LDSM.16.MT88.4 R28, [R190+0x5000] ;  /* 0x00500000be1c783b */ /* 0x000ea60000004200 */
[----:B---3--:R-:W-:Y:S04]  /*1b330*/  FADD.FTZ R142, R118, R142 ;  /* 0x0000008e768e7221 */ /* 0x008fe80000010000 */
[C---:B-1----:R-:W-:Y:S04]  /*1b340*/  HMMA.16816.F32 R76, R16.reuse, R20, R76 ;  /* 0x00000014104c723c */ /* 0x042fe8000000184c */
[----:B------:R-:W-:Y:S04]  /*1b350*/  FADD.FTZ R242, R50, R142 ;  /* 0x0000008e32f27221 */ /* 0x000fe80000010000 */
[C---:B------:R-:W-:Y:S01]  /*1b360*/  HMMA.16816.F32 R80, R16.reuse, R22, R80 ;  /* 0x000000161050723c */ /* 0x040fe20000001850 */
[----:B------:R-:W1:Y:S07]  /*1b370*/  LDSM.16.MT88.4 R20, [R188+0x5000] ;  /* 0x00500000bc14783b */ /* 0x000e6e0000004200 */
[C---:B------:R-:W-:Y:S08]  /*1b380*/  HMMA.16816.F32 R84, R16.reuse, R32, R84 ;  /* 0x000000201054723c */ /* 0x040ff00000001854 */
[C---:B------:R-:W-:Y:S01]  /*1b390*/  HMMA.16816.F32 R88, R16.reuse, R34, R88 ;  /* 0x000000221058723c */ /* 0x040fe20000001858 */
[----:B------:R-:W3:Y:S07]  /*1b3a0*/  LDSM.16.MT88.4 R32, [R190+0x2800] ;  /* 0x00280000be20783b */ /* 0x000eee0000004200 */
[C---:B----4-:R-:W-:Y:S08]  /*1b3b0*/  HMMA.16816.F32 R92, R16.reuse, R24, R92 ;  /* 0x00000018105c723c */ /* 0x050ff0000000185c */
[C---:B------:R-:W-:Y:S01]  /*1b3c0*/  HMMA.16816.F32 R96, R16.reuse, R26, R96 ;  /* 0x0000001a1060723c */ /* 0x040fe20000001860 */
[----:B------:R-:W4:Y:S07]  /*1b3d0*/  LDSM.16.MT88.4 R24, [R188+0x2800] ;  /* 0x00280000bc18783b */ /* 0x000f2e0000004200 */
[C---:B--2---:R-:W-:Y:S08]  /*1b3e0*/  HMMA.16816.F32 R100, R16.reuse, R28, R100 ;  /* 0x0000001c1064723c */ /* 0x044ff00000001864 */
[C---:B------:R-:W-:Y:S08]  /*1b3f0*/  HMMA.16816.F32 R104, R16.reuse, R30, R104 ;  /* 0x0000001e1068723c */ /* 0x040ff00000001868 */
[C---:B------:R-:W-:Y:S08]  /*1b400*/  HMMA.16816.F32 R52, R16.reuse, R36, R52 ;  /* 0x000000241034723c */ /* 0x040ff00000001834 */
[C---:B------:R-:W-:Y:S08]  /*1b410*/  HMMA.16816.F32 R56, R16.reuse, R38, R56 ;  /* 0x000000261038723c */ /* 0x040ff00000001838 */
[C---:B-1----:R-:W-:Y:S08]  /*1b420*/  HMMA.16816.F32 R60, R16.reuse, R20, R60 ;  /* 0x00000014103c723c */ /* 0x042ff0000000183c */
[----:B------:R-:W-:Y:S01]  /*1b430*/  HMMA.16816.F32 R64, R16, R22, R64 ;  /* 0x000000161040723c */ /* 0x000fe20000001840 */
[----:B------:R-:W1:Y:S06]  /*1b440*/  LDSM.16.MT88.4 R20, [R191+0x5800] ;  /* 0x00580000bf14783b */ /* 0x000e6c0000004200 */
[C---:B------:R-:W-:Y:S01]  /*1b450*/  F2FP.PACK_AB R16, R132.reuse, R133 ;  /* 0x000000858410723e */ /* 0x040fe200000000ff */
[----:B------:R-:W-:Y:S01]  /*1b460*/  FADD.FTZ R133, R133, R244 ;  /* 0x000000f485857221 */ /* 0x000fe20000010000 */
[----:B------:R-:W-:Y:S03]  /*1b470*/  F2FP.PACK_AB R18, R137, R130 ;  /* 0x000000828912723e */ /* 0x000fe600000000ff */
[----:B------:R-:W-:Y:S01]  /*1b480*/  F2FP.PACK_AB R17, R129, R128 ;  /* 0x000000808111723e */ /* 0x000fe200000000ff */
[----:B------:R-:W-:Y:S01]  /*1b490*/  FADD.FTZ R133, R132, R133 ;  /* 0x0000008584857221 */ /* 0x000fe20000010000 */
[----:B------:R-:W-:Y:S03]  /*1b4a0*/  F2FP.PACK_AB R19, R50, R118 ;  /* 0x000000763213723e */ /* 0x000fe600000000ff */
[----:B------:R-:W-:Y:S04]  /*1b4b0*/  FADD.FTZ R133, R130, R133 ;  /* 0x0000008582857221 */ /* 0x000fe80000010000 */
[C---:B------:R-:W-:Y:S01]  /*1b4c0*/  HMMA.16816.F32 R112, R16.reuse, R108, R4 ;  /* 0x0000006c1070723c */ /* 0x040fe20000001804 */
[----:B------:R-:W2:Y:S02]  /*1b4d0*/  LDSM.16.MT88.4 R4, [R190+0x5800] ;  /* 0x00580000be04783b */ /* 0x000ea40000004200 */
[----:B------:R-:W-:Y:S05]  /*1b4e0*/  FADD.FTZ R243, R137, R133 ;  /* 0x0000008589f37221 */ /* 0x000fea0000010000 */
[C---:B------:R-:W-:Y:S01]  /*1b4f0*/  HMMA.16816.F32 R108, R16.reuse, R110, R8 ;  /* 0x0000006e106c723c */ /* 0x040fe20000001808 */
[----:B------:R-:W5:Y:S07]  /*1b500*/  LDSM.16.MT88.4 R8, [R189+0x5800] ;  /* 0x00580000bd08783b */ /* 0x000f6e0000004200 */
[C---:B---3--:R-:W-:Y:S08]  /*1b510*/  HMMA.16816.F32 R68, R16.reuse, R32, R68 ;  /* 0x000000201044723c */ /* 0x048ff00000001844 */
[C---:B------:R-:W-:Y:S08]  /*1b520*/  HMMA.16816.F32 R72, R16.reuse, R34, R72 ;  /* 0x000000221048723c */ /* 0x040ff00000001848 */
[C---:B------:R-:W-:Y:S08]  /*1b530*/  HMMA.16816.F32 R76, R16.reuse, R40, R76 ;  /* 0x00000028104c723c */ /* 0x040ff0000000184c */
[C---:B------:R-:W-:Y:S08]  /*1b540*/  HMMA.16816.F32 R80, R16.reuse, R42, R80 ;  /* 0x0000002a1050723c */ /* 0x040ff00000001850 */
[C---:B----4-:R-:W-:Y:S08]  /*1b550*/  HMMA.16816.F32 R84, R16.reuse, R24, R84 ;  /* 0x000000181054723c */ /* 0x050ff00000001854 */
[C---:B------:R-:W-:Y:S08]  /*1b560*/  HMMA.16816.F32 R88, R16.reuse, R26, R88 ;  /* 0x0000001a1058723c */ /* 0x040ff00000001858 */
[C---:B-1----:R-:W-:Y:S08]  /*1b570*/  HMMA.16816.F32 R92, R16.reuse, R20, R92 ;  /* 0x00000014105c723c */ /* 0x042ff0000000185c */
[C---:B------:R-:W-:Y:S01]  /*1b580*/  HMMA.16816.F32 R96, R16.reuse, R22, R96 ;  /* 0x000000161060723c */ /* 0x040fe20000001860 */
[----:B------:R-:W1:Y:S07]  /*1b590*/  LDSM.16.MT88.4 R20, [R188+0x5800] ;  /* 0x00580000bc14783b */ /* 0x000e6e0000004200 */
[C---:B--2---:R-:W-:Y:S08]  /*1b5a0*/  HMMA.16816.F32 R100, R16.reuse, R4, R100 ;  /* 0x000000041064723c */ /* 0x044ff00000001864 */
[C---:B------:R-:W-:Y:S08]  /*1b5b0*/  HMMA.16816.F32 R104, R16.reuse, R6, R104 ;  /* 0x000000061068723c */ /* 0x040ff00000001868 */
[C---:B-----5:R-:W-:Y:S08]  /*1b5c0*/  HMMA.16816.F32 R52, R16.reuse, R8, R52 ;  /* 0x000000081034723c */ /* 0x060ff00000001834 */
[C---:B------:R-:W-:Y:S08]  /*1b5d0*/  HMMA.16816.F32 R56, R16.reuse, R10, R56 ;  /* 0x0000000a1038723c */ /* 0x040ff00000001838 */
[C---:B-1----:R-:W-:Y:S08]  /*1b5e0*/  HMMA.16816.F32 R60, R16.reuse, R20, R60 ;  /* 0x00000014103c723c */ /* 0x042ff0000000183c */
[----:B------:R-:W-:Y:S01]  /*1b5f0*/  HMMA.16816.F32 R64, R16, R22, R64 ;  /* 0x000000161040723c */ /* 0x000fe20000001840 */
[----:B------:R-:W-:-:S07]  /*1b600*/  @P0 BRA `(.L_x_2166) ;  /* 0xffffc29000000947 */ /* 0x000fce000383ffff */
.L_x_2157:
[----:B------:R-:W-:Y:S07]  /*1b610*/  @!UPT UIADD3 URZ, URZ, URZ, URZ ;  /* 0x0000003f3f3ff290 */ /* 0x000fee000fffe03f */
[----:B------:R-:W-:Y:S02]  /*1b620*/  MOV R4, 0x1f ;  /* 0x0000001f00047802 */ /* 0x000fe40000000f00 */
[----:B------:R-:W-:Y:S01]  /*1b630*/  MOV R3, 0xffffffff ;  /* 0xffffffff00037802 */ /* 0x000fe20000000f00 */
[----:B------:R-:W-:Y:S06]  /*1b640*/  BRA.DIV ~URZ, `(.L_x_2167) ;  /* 0x000043c27f007947 */ /* 0x000fec000b800000 */
[----:B------:R1:W2:Y:S02]  /*1b650*/  SHFL.BFLY PT, R2, R243, 0x2, 0x1f ;  /* 0x0c401f00f3027f89 */ /* 0x0002a400000e0000 */
.L_x_2234:
[----:B--2---:R-:W-:Y:S01]  /*1b660*/  FADD.FTZ R2, R2, R243 ;  /* 0x000000f302027221 */ /* 0x004fe20000010000 */
[----:B------:R-:W-:Y:S05]  /*1b670*/  BRA.DIV ~URZ, `(.L_x_2168) ;  /* 0x000043f27f007947 */ /* 0x000fea000b800000 */
[----:B------:R-:W2:Y:S04]  /*1b680*/  SHFL.BFLY PT, R4, R242, 0x2, 0x1f ;  /* 0x0c401f00f2047f89 */ /* 0x000ea800000e0000 */
[----:B------:R-:W3:Y:S01]  /*1b690*/  SHFL.BFLY PT, R3, R2, 0x1, 0x1f ;  /* 0x0c201f0002037f89 */ /* 0x000ee200000e0000 */
[----:B--2---:R-:W-:-:S02]  /*1b6a0*/  FADD.FTZ R242, R4, R242 ;  /* 0x000000f204f27221 */ /* 0x004fc40000010000 */
[----:B---3--:R-:W-:-:S03]  /*1b6b0*/  FADD.FTZ R2, R2, R3 ;  /* 0x0000000302027221 */ /* 0x008fc60000010000 */
[----:B------:R2:W3:Y:S04]  /*1b6c0*/  SHFL.BFLY PT, R10, R242, 0x1, 0x1f ;  /* 0x0c201f00f20a7f89 */ /* 0x0004e800000e0000 */
.L_x_2235:
[----:B---3--:R-:W-:Y:S01]  /*1b6d0*/  FADD.FTZ R10, R10, R242 ;  /* 0x000000f20a0a7221 */ /* 0x008fe20000010000 */
[----:B------:R-:W-:Y:S02]  /*1b6e0*/  FSETP.NE.FTZ.AND P1, PT, R2, RZ, PT ;  /* 0x000000ff0200720b */ /* 0x000fe40003f35000 */
[----:B------:R-:W-:Y:S02]  /*1b6f0*/  MOV R27, RZ ;  /* 0x000000ff001b7202 */ /* 0x000fe40000000f00 */
[----:B------:R-:W-:Y:S02]  /*1b700*/  FSETP.NE.FTZ.AND P0, PT, R10, RZ, PT ;  /* 0x000000ff0a00720b */ /* 0x000fe40003f15000 */
[----:B------:R-:W-:Y:S02]  /*1b710*/  MOV R17, RZ ;  /* 0x000000ff00117202 */ /* 0x000fe40000000f00 */
[----:B------:R-:W-:Y:S02]  /*1b720*/  MOV R11, 0xff800000 ;  /* 0xff800000000b7802 */ /* 0x000fe40000000f00 */
[----:B------:R-:W-:-:S03]  /*1b730*/  MOV R28, 0x1 ;  /* 0x00000001001c7802 */ /* 0x000fc60000000f00 */
[----:B------:R-:W3:Y:S04]  /*1b740*/  @P1 MUFU.LG2 R3, R2 ;  /* 0x0000000200031308 */ /* 0x000ee80000000c00 */
[----:B------:R-:W-:-:S04]  /*1b750*/  @P0 MOV R14, 0x3f317218 ;  /* 0x3f317218000e0802 */ /* 0x000fc80000000f00 */
[----:B------:R-:W4:Y:S08]  /*1b760*/  @P0 MUFU.RCP R27, R10 ;  /* 0x0000000a001b0308 */ /* 0x000f300000001000 */
[----:B------:R-:W5:Y:S01]  /*1b770*/  @P0 MUFU.LG2 R10, R10 ;  /* 0x0000000a000a0308 */ /* 0x000f620000000c00 */
[----:B---3--:R-:W-:-:S07]  /*1b780*/  @P1 FMUL.FTZ R3, R3, 0.69314718246459960938 ;  /* 0x3f31721803031820 */ /* 0x008fce0000410000 */
[----:B------:R3:W1:Y:S01]  /*1b790*/  @P1 MUFU.RCP R17, R2 ;  /* 0x0000000200111308 */ /* 0x0006620000001000 */
[C---:B----4-:R-:W-:Y:S02]  /*1b7a0*/  FMUL.FTZ R114, R27.reuse, R114 ;  /* 0x000000721b727220 */ /* 0x050fe40000410000 */
[C---:B------:R-:W-:Y:S02]  /*1b7b0*/  FMUL.FTZ R115, R27.reuse, R115 ;  /* 0x000000731b737220 */ /* 0x040fe40000410000 */
[C---:B------:R-:W-:Y:S02]  /*1b7c0*/  FMUL.FTZ R110, R27.reuse, R110 ;  /* 0x0000006e1b6e7220 */ /* 0x040fe40000410000 */
[----:B------:R-:W-:Y:S02]  /*1b7d0*/  FMUL.FTZ R111, R27, R111 ;  /* 0x0000006f1b6f7220 */ /* 0x000fe40000410000 */
[----:B-----5:R-:W-:Y:S02]  /*1b7e0*/  @P0 FMUL.FTZ R13, R10, 0.69314718246459960938 ;  /* 0x3f3172180a0d0820 */ /* 0x020fe40000410000 */
[----:B------:R-:W-:-:S02]  /*1b7f0*/  @P0 FMUL.FTZ R10, R14, c[0x0][0x2d0] ;  /* 0x0000b4000e0a0a20 */ /* 0x000fc40000410000 */
[C---:B------:R-:W-:Y:S02]  /*1b800*/  FMUL.FTZ R18, R27.reuse, R70 ;  /* 0x000000461b127220 */ /* 0x040fe40000410000 */
[----:B------:R-:W-:Y:S01]  /*1b810*/  FMUL.FTZ R19, R27, R71 ;  /* 0x000000471b137220 */ /* 0x000fe20000410000 */
[----:B---3--:R-:W-:Y:S01]  /*1b820*/  @P1 MOV R2, 0x3f317218 ;  /* 0x3f31721800021802 */ /* 0x008fe20000000f00 */
[C---:B-1----:R-:W-:Y:S02]  /*1b830*/  FMUL.FTZ R112, R17.reuse, R112 ;  /* 0x0000007011707220 */ /* 0x042fe40000410000 */
[C---:B------:R-:W-:Y:S02]  /*1b840*/  FMUL.FTZ R113, R17.reuse, R113 ;  /* 0x0000007111717220 */ /* 0x040fe40000410000 */
[----:B------:R-:W-:Y:S02]  /*1b850*/  @P1 FMUL.FTZ R2, R2, c[0x0][0x2d0] ;  /* 0x0000b40002021a20 */ /* 0x000fe40000410000 */
[----:B------:R-:W-:-:S02]  /*1b860*/  FMUL.FTZ R108, R17, R108 ;  /* 0x0000006c116c7220 */ /* 0x000fc40000410000 */
[----:B------:R-:W-:Y:S01]  /*1b870*/  @P1 FFMA.FTZ R11, R2, R0, R3 ;  /* 0x00000000020b1223 */ /* 0x000fe20000010003 */
[----:B------:R-:W-:Y:S01]  /*1b880*/  MOV R0, 0xff800000 ;  /* 0xff80000000007802 */ /* 0x000fe20000000f00 */
        /* <DEDUP_REMOVED lines=27> */
[----:B------:R-:W-:Y:S02]  /*1ba40*/  FMUL.FTZ R16, R17, R64 ;  /* 0x0000004011107220 */ /* 0x000fe40000410000 */
        /* <DEDUP_REMOVED lines=26> */
[----:B------:R-:W-:Y:S02]  /*1bbf0*/  FMUL.FTZ R27, R27, R67 ;  /* 0x000000431b1b7220 */ /* 0x000fe40000410000 */
[----:B------:R-:W-:Y:S02]  /*1bc00*/  @P0 FFMA.FTZ R0, R10, R12, R13 ;  /* 0x0000000c0a000223 */ /* 0x000fe4000001000d */
.L_x_2090:
[----:B------:R-:W1:Y:S01]  /*1bc10*/  S2R R10, SR_TID.X ;  /* 0x00000000000a7919 */ /* 0x000e620000002100 */
[----:B------:R-:W-:Y:S01]  /*1bc20*/  BSSY B0, `(.L_x_2169) ;  /* 0x0000010000007945 */ /* 0x000fe20003800000 */
[----:B-1----:R-:W-:-:S13]  /*1bc30*/  LOP3.LUT P0, RZ, R10, 0xff, RZ, 0xc0, !PT ;  /* 0x000000ff0aff7812 */ /* 0x002fda000780c0ff */
[----:B------:R-:W-:Y:S05]  /*1bc40*/  @P0 BRA `(.L_x_2170) ;  /* 0x000000d000000947 */ /* 0x000fea0003800000 */
[----:B------:R-:W1:Y:S01]  /*1bc50*/  S2R R12, SR_LANEID ;  /* 0x00000000000c7919 */ /* 0x000e620000000000 */
[----:B------:R-:W-:Y:S01]  /*1bc60*/  VOTEU.ANY UR4, UPT, PT ;  /* 0x0000000000047886 */ /* 0x000fe200038e0100 */
[----:B------:R-:W-:Y:S01]  /*1bc70*/  IMAD.MOV.U32 R30, RZ, RZ, c[0x0][0x560] ;  /* 0x00015800ff1e7624 */ /* 0x000fe200078e00ff */
[----:B------:R-:W1:Y:S01]  /*1bc80*/  FLO.U32 R14, UR4 ;  /* 0x00000004000e7d00 */ /* 0x000e6200080e0000 */
[----:B------:R-:W-:-:S07]  /*1bc90*/  IMAD.MOV.U32 R31, RZ, RZ, c[0x0][0x564] ;  /* 0x00015900ff1f7624 */ /* 0x000fce00078e00ff */
[----:B------:R-:W3:Y:S01]  /*1bca0*/  POPC R13, UR4 ;  /* 0x00000004000d7d09 */ /* 0x000ee20008000000 */
[----:B-1----:R-:W-:-:S13]  /*1bcb0*/  ISETP.EQ.U32.AND P0, PT, R14, R12, PT ;  /* 0x0000000c0e00720c */ /* 0x002fda0003f02070 */
[----:B---3--:R-:W3:Y:S04]  /*1bcc0*/  @P0 ATOMG.E.ADD.STRONG.GPU PT, R13, [R30.64], R13 ;  /* 0x0000000d1e0d09a8 */ /* 0x008ee800081ee1c8 */
[----:B------:R-:W1:Y:S02]  /*1bcd0*/  S2R R12, SR_LTMASK ;  /* 0x00000000000c7919 */ /* 0x000e640000003900 */
[----:B-1----:R-:W-:-:S04]  /*1bce0*/  LOP3.LUT R12, R12, UR4, RZ, 0xc0, !PT ;  /* 0x000000040c0c7c12 */ /* 0x002fc8000f8ec0ff */
[----:B------:R-:W1:Y:S01]  /*1bcf0*/  POPC R208, R12 ;  /* 0x0000000c00d07309 */ /* 0x000e620000000000 */
[----:B---3--:R-:W1:Y:S02]  /*1bd00*/  SHFL.IDX PT, R13, R13, R14, 0x1f ;  /* 0x00001f0e0d0d7589 */ /* 0x008e6400000e0000 */
[----:B-1----:R-:W-:-:S05]  /*1bd10*/  IADD3 R208, R13, c[0x0][0xc], R208 ;  /* 0x000003000dd07a10 */ /* 0x002fca0007ffe0d0 */
.L_x_2170:
[----:B------:R-:W-:Y:S05]  /*1bd20*/  BSYNC B0 ;  /* 0x0000000000007941 */ /* 0x000fea0003800000 */
.L_x_2169:
[----:B------:R-:W-:Y:S01]  /*1bd30*/  PRMT R12, R28, 0x9910, RZ ;  /* 0x000099101c0c7816 */ /* 0x000fe200000000ff */
[----:B------:R-:W-:Y:S01]  /*1bd40*/  BSSY B1, `(.L_x_2171) ;  /* 0x00002a0000017945 */ /* 0x000fe20003800000 */
[----:B------:R-:W-:Y:S02]  /*1bd50*/  SHF.R.S32.HI R32, RZ, 0x1f, R10 ;  /* 0x0000001fff207819 */ /* 0x000fe4000001140a */
[----:B------:R-:W-:Y:S01]  /*1bd60*/  ISETP.NE.AND P0, PT, R12, RZ, PT ;  /* 0x000000ff0c00720c */ /* 0x000fe20003f05270 */
[----:B------:R-:W-:Y:S01]  /*1bd70*/  IMAD.MOV.U32 R12, RZ, RZ, R208 ;  /* 0x000000ffff0c7224 */ /* 0x000fe200078e00d0 */
[----:B------:R-:W-:Y:S02]  /*1bd80*/  LEA.HI R29, R32, R10, RZ, 0x3 ;  /* 0x0000000a201d7211 */ /* 0x000fe400078f18ff */
[----:B------:R-:W-:-:S02]  /*1bd90*/  IADD3 R13, R116, 0x40, RZ ;  /* 0x00000040740d7810 */ /* 0x000fc40007ffe0ff */
[----:B------:R-:W-:Y:S02]  /*1bda0*/  LOP3.LUT R28, R29, 0xfffffff8, RZ, 0xc0, !PT ;  /* 0xfffffff81d1c7812 */ /* 0x000fe400078ec0ff */
[----:B------:R-:W-:Y:S02]  /*1bdb0*/  SHF.R.S32.HI R14, RZ, 0x1f, R116 ;  /* 0x0000001fff0e7819 */ /* 0x000fe40000011474 */
[----:B------:R-:W-:Y:S01]  /*1bdc0*/  SHF.R.S32.HI R15, RZ, 0x1f, R13 ;  /* 0x0000001fff0f7819 */ /* 0x000fe2000001140d */
[----:B------:R-:W-:Y:S01]  /*1bdd0*/  IMAD.IADD R28, R10, 0x1, -R28 ;  /* 0x000000010a1c7824 */ /* 0x000fe200078e0a1c */
[----:B------:R-:W-:Y:S01]  /*1bde0*/  SHF.R.S32.HI R29, RZ, 0x3, R29 ;  /* 0x00000003ff1d7819 */ /* 0x000fe2000001141d */
[----:B------:R-:W-:Y:S05]  /*1bdf0*/  @!P0 BRA `(.L_x_2172) ;  /* 0x00001e6000008947 */ /* 0x000fea0003800000 */
[CC--:B------:R-:W-:Y:S01]  /*1be00*/  LEA.HI R33, R32.reuse, R10.reuse, RZ, 0x2 ;  /* 0x0000000a20217211 */ /* 0x0c0fe200078f10ff */
[----:B------:R-:W-:Y:S01]  /*1be10*/  WARPSYNC 0xffffffff ;  /* 0xffffffff00007948 */ /* 0x000fe20003800000 */
[----:B------:R-:W-:Y:S01]  /*1be20*/  LEA.HI R32, R32, R10, RZ, 0x5 ;  /* 0x0000000a20207211 */ /* 0x000fe200078f28ff */
[----:B------:R-:W-:Y:S01]  /*1be30*/  BAR.SYNC.DEFER_BLOCKING 0x1, 0x100 ;  /* 0x0044000000007b1d */ /* 0x000fe20000010000 */
[--C-:B------:R-:W-:Y:S01]  /*1be40*/  SHF.R.S32.HI R30, RZ, 0x2, R33.reuse ;  /* 0x00000002ff1e7819 */ /* 0x100fe20000011421 */
[----:B------:R-:W-:Y:S01]  /*1be50*/  IMAD.MOV.U32 R36, RZ, RZ, c[0x0][0x388] ;  /* 0x0000e200ff247624 */ /* 0x000fe200078e00ff */
[----:B------:R-:W-:-:S02]  /*1be60*/  SHF.R.S32.HI R34, RZ, 0x1f, R33 ;  /* 0x0000001fff227819 */ /* 0x000fc40000011421 */
[----:B------:R-:W-:Y:S02]  /*1be70*/  LOP3.LUT R33, R33, 0xfffffffc, RZ, 0xc0, !PT ;  /* 0xfffffffc21217812 */ /* 0x000fe400078ec0ff */
[----:B------:R-:W-:Y:S02]  /*1be80*/  LEA.HI R34, R34, R30, RZ, 0x3 ;  /* 0x0000001e22227211 */ /* 0x000fe400078f18ff */
[----:B------:R-:W-:Y:S01]  /*1be90*/  SHF.R.S32.HI R31, RZ, 0x5, R32 ;  /* 0x00000005ff1f7819 */ /* 0x000fe20000011420 */
[----:B------:R-:W-:Y:S01]  /*1bea0*/  IMAD.IADD R33, R10, 0x1, -R33 ;  /* 0x000000010a217824 */ /* 0x000fe200078e0a21 */
[----:B------:R-:W-:Y:S02]  /*1beb0*/  LOP3.LUT R34, R34, 0xfffffff8, RZ, 0xc0, !PT ;  /* 0xfffffff822227812 */ /* 0x000fe400078ec0ff */
[----:B------:R-:W-:Y:S02]  /*1bec0*/  F2FP.PACK_AB R35, R109, R108 ;  /* 0x0000006c6d23723e */ /* 0x000fe400000000ff */
[----:B------:R-:W-:Y:S01]  /*1bed0*/  ISETP.NE.U32.AND P0, PT, RZ, c[0x0][0x508], PT ;  /* 0x00014200ff007a0c */ /* 0x000fe20003f05070 */
[----:B------:R-:W-:Y:S01]  /*1bee0*/  IMAD.IADD R34, R30, 0x1, -R34 ;  /* 0x000000011e227824 */ /* 0x000fe200078e0a22 */
[----:B------:R-:W-:Y:S01]  /*1bef0*/  ISETP.NE.U32.AND P2, PT, RZ, c[0x0][0x500], PT ;  /* 0x00014000ff007a0c */ /* 0x000fe20003f45070 */
[----:B------:R-:W-:Y:S01]  /*1bf00*/  IMAD.SHL.U32 R30, R31, 0x400, RZ ;  /* 0x000004001f1e7824 */ /* 0x000fe200078e00ff */
[----:B------:R-:W-:Y:S01]  /*1bf10*/  ISETP.NE.AND.EX P1, PT, RZ, c[0x0][0x50c], PT, P0 ;  /* 0x00014300ff007a0c */ /* 0x000fe20003f25300 */
[----:B------:R-:W-:Y:S01]  /*1bf20*/  IMAD.SHL.U32 R34, R34, 0x40, RZ ;  /* 0x0000004022227824 */ /* 0x000fe200078e00ff */
[----:B------:R-:W-:Y:S01]  /*1bf30*/  ISETP.NE.AND.EX P2, PT, RZ, c[0x0][0x504], PT, P2 ;  /* 0x00014100ff007a0c */ /* 0x000fe20003f45320 */
[----:B------:R-:W-:Y:S01]  /*1bf40*/  IMAD R33, R33, 0x2, R30 ;  /* 0x0000000221217824 */ /* 0x000fe200078e021e */
[----:B------:R-:W-:-:S02]  /*1bf50*/  F2FP.PACK_AB R30, R113, R112 ;  /* 0x00000070711e723e */ /* 0x000fc400000000ff */
[----:B------:R-:W-:-:S04]  /*1bf60*/  LOP3.LUT R34, R34, 0x1c0, RZ, 0xc0, !PT ;  /* 0x000001c022227812 */ /* 0x000fc800078ec0ff */
[----:B------:R-:W-:-:S05]  /*1bf70*/  LEA.HI R34, R34, R34, RZ, 0x1d ;  /* 0x0000002222227211 */ /* 0x000fca00078fe8ff */
[----:B------:R-:W-:Y:S01]  /*1bf80*/  IMAD.IADD R33, R33, 0x1, R34 ;  /* 0x0000000121217824 */ /* 0x000fe200078e0222 */
[----:B------:R-:W-:-:S03]  /*1bf90*/  F2FP.PACK_AB R34, R115, R114 ;  /* 0x000000727322723e */ /* 0x000fc600000000ff */
[----:B------:R-:W-:-:S05]  /*1bfa0*/  IMAD.SHL.U32 R33, R33, 0x2, RZ ;  /* 0x0000000221217824 */ /* 0x000fca00078e00ff */
[----:B------:R1:W-:Y:S04]  /*1bfb0*/  STS [R33+0x80], R30 ;  /* 0x0000801e21007388 */ /* 0x0003e80000000800 */
[----:B------:R3:W-:Y:S04]  /*1bfc0*/  STS [R33+0x480], R34 ;  /* 0x0004802221007388 */ /* 0x0007e80000000800 */
[----:B------:R4:W-:Y:S01]  /*1bfd0*/  STS [R216], R35 ;  /* 0x00000023d8007388 */ /* 0x0009e20000000800 */
[----:B-1----:R-:W-:Y:S02]  /*1bfe0*/  F2FP.PACK_AB R30, R111, R110 ;  /* 0x0000006e6f1e723e */ /* 0x002fe400000000ff */
[----:B---3--:R-:W-:-:S03]  /*1bff0*/  F2FP.PACK_AB R34, R3, R2 ;  /* 0x000000020322723e */ /* 0x008fc600000000ff */
[----:B------:R1:W-:Y:S01]  /*1c000*/  STS [R216+0x400], R30 ;  /* 0x0004001ed8007388 */ /* 0x0003e20000000800 */
[----:B----4-:R-:W-:-:S03]  /*1c010*/  F2FP.PACK_AB R35, R19, R18 ;  /* 0x000000121323723e */ /* 0x010fc600000000ff */
[----:B------:R3:W-:Y:S04]  /*1c020*/  STS [R222+0x80], R34 ;  /* 0x00008022de007388 */ /* 0x0007e80000000800 */
[----:B------:R4:W-:Y:S01]  /*1c030*/  STS [R222+0x480], R35 ;  /* 0x00048023de007388 */ /* 0x0009e20000000800 */
[----:B-1----:R-:W-:Y:S02]  /*1c040*/  F2FP.PACK_AB R30, R5, R4 ;  /* 0x00000004051e723e */ /* 0x002fe400000000ff */
[----:B---3--:R-:W-:-:S03]  /*1c050*/  F2FP.PACK_AB R34, R21, R20 ;  /* 0x000000141522723e */ /* 0x008fc600000000ff */
[----:B------:R1:W-:Y:S01]  /*1c060*/  STS [R224], R30 ;  /* 0x0000001ee0007388 */ /* 0x0003e20000000800 */
[----:B----4-:R-:W-:-:S03]  /*1c070*/  F2FP.PACK_AB R35, R7, R6 ;  /* 0x000000060723723e */ /* 0x010fc600000000ff */
[----:B------:R3:W-:Y:S04]  /*1c080*/  STS [R224+0x400], R34 ;  /* 0x00040022e0007388 */ /* 0x0007e80000000800 */
[----:B------:R4:W-:Y:S01]  /*1c090*/  STS [R221+0x80], R35 ;  /* 0x00008023dd007388 */ /* 0x0009e20000000800 */
[----:B-1----:R-:W-:Y:S02]  /*1c0a0*/  F2FP.PACK_AB R30, R23, R22 ;  /* 0x00000016171e723e */ /* 0x002fe400000000ff */
[----:B---3--:R-:W-:-:S03]  /*1c0b0*/  F2FP.PACK_AB R34, R9, R8 ;  /* 0x000000080922723e */ /* 0x008fc600000000ff */
[----:B------:R1:W-:Y:S01]  /*1c0c0*/  STS [R221+0x480], R30 ;  /* 0x0004801edd007388 */ /* 0x0003e20000000800 */
[----:B----4-:R-:W-:-:S03]  /*1c0d0*/  F2FP.PACK_AB R35, R25, R24 ;  /* 0x000000181923723e */ /* 0x010fc600000000ff */
[----:B------:R3:W-:Y:S04]  /*1c0e0*/  STS [R223], R34 ;  /* 0x00000022df007388 */ /* 0x0007e80000000800 */
[----:B------:R4:W-:Y:S01]  /*1c0f0*/  STS [R223+0x400], R35 ;  /* 0x00040023df007388 */ /* 0x0009e20000000800 */
[----:B-1----:R-:W-:Y:S02]  /*1c100*/  F2FP.PACK_AB R30, R85, R84 ;  /* 0x00000054551e723e */ /* 0x002fe400000000ff */
[----:B---3--:R-:W-:-:S03]  /*1c110*/  F2FP.PACK_AB R34, R87, R86 ;  /* 0x000000565722723e */ /* 0x008fc600000000ff */
[----:B------:R1:W-:Y:S01]  /*1c120*/  STS [R225+0x80], R30 ;  /* 0x0000801ee1007388 */ /* 0x0003e20000000800 */
[----:B----4-:R-:W-:-:S03]  /*1c130*/  F2FP.PACK_AB R35, R89, R88 ;  /* 0x000000585923723e */ /* 0x010fc600000000ff */
        /* <DEDUP_REMOVED lines=10> */
[----:B------:R1:W-:Y:S01]  /*1c1e0*/  STS [R216+0x4000], R30 ;  /* 0x0040001ed8007388 */ /* 0x0003e20000000800 */
[----:B----4-:R-:W-:-:S03]  /*1c1f0*/  F2FP.PACK_AB R33, R101, R100 ;  /* 0x000000646521723e */ /* 0x010fc600000000ff */
[----:B------:R3:W-:Y:S01]  /*1c200*/  STS [R216+0x4400], R34 ;  /* 0x00440022d8007388 */ /* 0x0007e20000000800 */
[----:B------:R-:W-:-:S03]  /*1c210*/  F2FP.PACK_AB R35, R105, R104 ;  /* 0x000000686923723e */ /* 0x000fc600000000ff */
[----:B------:R4:W-:Y:S01]  /*1c220*/  STS [R222+0x4080], R33 ;  /* 0x00408021de007388 */ /* 0x0009e20000000800 */
[----:B-1----:R-:W-:Y:S02]  /*1c230*/  F2FP.PACK_AB R30, R103, R102 ;  /* 0x00000066671e723e */ /* 0x002fe400000000ff */
[----:B---3--:R-:W-:-:S03]  /*1c240*/  F2FP.PACK_AB R34, R107, R106 ;  /* 0x0000006a6b22723e */ /* 0x008fc600000000ff */
[----:B------:R1:W-:Y:S01]  /*1c250*/  STS [R222+0x4480], R30 ;  /* 0x0044801ede007388 */ /* 0x0003e20000000800 */
[----:B----4-:R-:W-:-:S03]  /*1c260*/  F2FP.PACK_AB R33, R53, R52 ;  /* 0x000000343521723e */ /* 0x010fc600000000ff */
[----:B------:R3:W-:Y:S04]  /*1c270*/  STS [R224+0x4000], R35 ;  /* 0x00400023e0007388 */ /* 0x0007e80000000800 */
[----:B------:R4:W-:Y:S04]  /*1c280*/  STS [R224+0x4400], R34 ;  /* 0x00440022e0007388 */ /* 0x0009e80000000800 */
[----:B------:R2:W-:Y:S01]  /*1c290*/  STS [R221+0x4080], R33 ;  /* 0x00408021dd007388 */ /* 0x0005e20000000800 */
[----:B-1----:R-:W-:Y:S02]  /*1c2a0*/  F2FP.PACK_AB R30, R55, R54 ;  /* 0x00000036371e723e */ /* 0x002fe400000000ff */
[----:B---3--:R-:W-:-:S03]  /*1c2b0*/  F2FP.PACK_AB R35, R57, R56 ;  /* 0x000000383923723e */ /* 0x008fc600000000ff */
[----:B------:R1:W-:Y:S01]  /*1c2c0*/  STS [R221+0x4480], R30 ;  /* 0x0044801edd007388 */ /* 0x0003e20000000800 */
[----:B----4-:R-:W-:-:S03]  /*1c2d0*/  F2FP.PACK_AB R34, R59, R58 ;  /* 0x0000003a3b22723e */ /* 0x010fc600000000ff */
[----:B------:R3:W-:Y:S01]  /*1c2e0*/  STS [R223+0x4000], R35 ;  /* 0x00400023df007388 */ /* 0x0007e20000000800 */
[----:B--2---:R-:W-:-:S03]  /*1c2f0*/  F2FP.PACK_AB R33, R61, R60 ;  /* 0x0000003c3d21723e */ /* 0x004fc600000000ff */
[----:B------:R2:W-:Y:S04]  /*1c300*/  STS [R223+0x4400], R34 ;  /* 0x00440022df007388 */ /* 0x0005e80000000800 */
[----:B------:R4:W-:Y:S01]  /*1c310*/  STS [R225+0x4080], R33 ;  /* 0x00408021e1007388 */ /* 0x0009e20000000800 */
[----:B-1----:R-:W-:Y:S02]  /*1c320*/  F2FP.PACK_AB R30, R63, R62 ;  /* 0x0000003e3f1e723e */ /* 0x002fe400000000ff */
[----:B---3--:R-:W-:-:S03]  /*1c330*/  F2FP.PACK_AB R35, R17, R16 ;  /* 0x000000101123723e */ /* 0x008fc600000000ff */
[----:B------:R1:W-:Y:S01]  /*1c340*/  STS [R225+0x4480], R30 ;  /* 0x0044801ee1007388 */ /* 0x0003e20000000800 */
[----:B--2---:R-:W-:-:S03]  /*1c350*/  F2FP.PACK_AB R34, R27, R26 ;  /* 0x0000001a1b22723e */ /* 0x004fc600000000ff */
[----:B------:R2:W-:Y:S01]  /*1c360*/  STS [R226+0x4000], R35 ;  /* 0x00400023e2007388 */ /* 0x0005e20000000800 */
[----:B----4-:R-:W-:-:S03]  /*1c370*/  IMAD.MOV.U32 R33, RZ, RZ, 0x4 ;  /* 0x00000004ff217424 */ /* 0x010fc600078e00ff */
[----:B------:R2:W-:Y:S01]  /*1c380*/  STS [R226+0x4400], R34 ;  /* 0x00440022e2007388 */ /* 0x0005e20000000800 */
[----:B------:R-:W-:-:S03]  /*1c390*/  @P1 IMAD.WIDE R38, R211, R33, c[0x0][0x508] ;  /* 0x00014200d3261625 */ /* 0x000fc600078e0221 */
[----:B------:R-:W-:Y:S01]  /*1c3a0*/  BAR.SYNC.DEFER_BLOCKING 0x1, 0x100 ;  /* 0x0044000000007b1d */ /* 0x000fe20000010000 */
[----:B------:R-:W-:-:S04]  /*1c3b0*/  IMAD.WIDE R40, R211, R33, c[0x0][0x500] ;  /* 0x00014000d3287625 */ /* 0x000fc800078e0221 */
[----:B-1----:R-:W-:Y:S01]  /*1c3c0*/  IMAD.MOV.U32 R30, RZ, RZ, RZ ;  /* 0x000000ffff1e7224 */ /* 0x002fe200078e00ff */
[----:B------:R2:W5:Y:S05]  /*1c3d0*/  @P1 LDG.E R36, [R38.64] ;  /* 0x0000000826241981 */ /* 0x00056a000c1e1900 */
[----:B------:R2:W5:Y:S01]  /*1c3e0*/  @P2 LDG.E R30, [R40.64] ;  /* 0x00000008281e2981 */ /* 0x000562000c1e1900 */
[----:B------:R-:W-:-:S04]  /*1c3f0*/  ISETP.NE.AND P0, PT, R210, RZ, PT ;  /* 0x000000ffd200720c */ /* 0x000fc80003f05270 */
[----:B------:R-:W-:Y:S01]  /*1c400*/  SEL R210, R210, c[0x0][0x3d4], P0 ;  /* 0x0000f500d2d27a07 */ /* 0x000fe20000000000 */
[----:B------:R-:W-:Y:S05]  /*1c410*/  @P1 BRA `(.L_x_2173) ;  /* 0x0000004000001947 */ /* 0x000fea0003800000 */
[----:B------:R-:W-:Y:S05]  /*1c420*/  @!P2 BRA `(.L_x_2173) ;  /* 0x000000300000a947 */ /* 0x000fea0003800000 */
[----:B-----5:R1:W3:Y:S04]  /*1c430*/  LDG.E R36, [R40.64] ;  /* 0x0000000828247981 */ /* 0x0202e8000c1e1900 */
[----:B-12---:R-:W3:Y:S02]  /*1c440*/  LDG.E R40, [R40.64+0x4] ;  /* 0x0000040828287981 */ /* 0x006ee4000c1e1900 */
[----:B---3--:R-:W-:Y:S02]  /*1c450*/  IADD3 R36, -R36, R40, RZ ;  /* 0x0000002824247210 */ /* 0x008fe40007ffe1ff */
.L_x_2173:
[----:B------:R-:W-:Y:S01]  /*1c460*/  IMAD.MOV.U32 R43, RZ, RZ, 0x368 ;  /* 0x00000368ff2b7424 */ /* 0x000fe200078e00ff */
[----:B------:R-:W-:Y:S01]  /*1c470*/  ISETP.GT.AND P2, PT, R210, 0x1, PT ;  /* 0x00000001d200780c */ /* 0x000fe20003f44270 */
[----:B------:R-:W-:Y:S01]  /*1c480*/  IMAD.MOV.U32 R33, RZ, RZ, c[0x0][0x4e8] ;  /* 0x00013a00ff217624 */ /* 0x000fe200078e00ff */
[----:B------:R-:W-:-:S02]  /*1c490*/  ISETP.NE.U32.AND P0, PT, RZ, c[0x0][0x500], PT ;  /* 0x00014000ff007a0c */ /* 0x000fc40003f05070 */
[----:B------:R-:W-:Y:S02]  /*1c4a0*/  SEL R43, R43, 0x328, P2 ;  /* 0x000003282b2b7807 */ /* 0x000fe40001000000 */
[----:B------:R-:W-:Y:S02]  /*1c4b0*/  ISETP.NE.AND.EX P0, PT, RZ, c[0x0][0x504], PT, P0 ;  /* 0x00014100ff007a0c */ /* 0x000fe40003f05300 */
[----:B--2---:R-:W1:Y:S01]  /*1c4c0*/  LDC.64 R40, c[0x0][R43+0x170] ;  /* 0x00005c002b287b82 */ /* 0x004e620000000a00 */
[----:B------:R-:W-:Y:S01]  /*1c4d0*/  ISETP.NE.AND P3, PT, R33, 0x1, PT ;  /* 0x000000012100780c */ /* 0x000fe20003f65270 */
[----:B------:R-:W-:Y:S01]  /*1c4e0*/  IMAD.IADD R33, R218, 0x1, R209 ;  /* 0x00000001da217824 */ /* 0x000fe200078e02d1 */
[----:B------:R-:W-:Y:S02]  /*1c4f0*/  SHF.R.S32.HI R34, RZ, 0x1f, R211 ;  /* 0x0000001fff227819 */ /* 0x000fe400000114d3 */
[----:B------:R-:W-:Y:S01]  /*1c500*/  SEL R35, R211, RZ, !P0 ;  /* 0x000000ffd3237207 */ /* 0x000fe20004000000 */
[----:B------:R-:W-:Y:S01]  /*1c510*/  IMAD.MOV.U32 R42, RZ, RZ, R33 ;  /* 0x000000ffff2a7224 */ /* 0x000fe200078e0021 */
[----:B------:R-:W-:Y:S01]  /*1c520*/  SEL R34, R34, RZ, !P0 ;  /* 0x000000ff22227207 */ /* 0x000fe20004000000 */
[----:B------:R-:W2:Y:S01]  /*1c530*/  LDC.64 R38, c[0x0][R43+0x168] ;  /* 0x00005a002b267b82 */ /* 0x000ea20000000a00 */
[----:B------:R-:W-:-:S07]  /*1c540*/  SEL R44, R233, RZ, P2 ;  /* 0x000000ffe92c7207 */ /* 0x000fce0001000000 */
[----:B------:R-:W3:Y:S08]  /*1c550*/  LDC.64 R48, c[0x0][R43+0x178] ;  /* 0x00005e002b307b82 */ /* 0x000ef00000000a00 */
[----:B------:R-:W4:Y:S01]  /*1c560*/  LDC.64 R46, c[0x0][R43+0x160] ;  /* 0x000058002b2e7b82 */ /* 0x000f220000000a00 */
[----:B-1----:R-:W-:-:S04]  /*1c570*/  IMAD R37, R41, R35, RZ ;  /* 0x0000002329257224 */ /* 0x002fc800078e02ff */
[C---:B------:R-:W-:Y:S02]  /*1c580*/  IMAD R37, R40.reuse, R34, R37 ;  /* 0x0000002228257224 */ /* 0x040fe400078e0225 */
[----:B------:R-:W-:-:S04]  /*1c590*/  IMAD.WIDE.U32 R40, R40, R35, RZ ;  /* 0x0000002328287225 */ /* 0x000fc800078e00ff */
[----:B--2---:R-:W-:-:S04]  /*1c5a0*/  IMAD.WIDE.U32 R50, R38, R227, RZ ;  /* 0x000000e326327225 */ /* 0x004fc800078e00ff */
[----:B------:R-:W-:-:S04]  /*1c5b0*/  @P3 IMAD.HI.U32 R34, R33, c[0x0][0x4ec], RZ ;  /* 0x00013b0021223a27 */ /* 0x000fc800078e00ff */
[----:B------:R-:W-:Y:S01]  /*1c5c0*/  IMAD R38, R39, R227, RZ ;  /* 0x000000e327267224 */ /* 0x000fe200078e02ff */
[----:B------:R-:W-:Y:S01]  /*1c5d0*/  @P3 SHF.R.U32.HI R42, RZ, c[0x0][0x4f0], R34 ;  /* 0x00013c00ff2a3a19 */ /* 0x000fe20000011622 */
[----:B------:R-:W-:Y:S01]  /*1c5e0*/  IMAD.IADD R37, R41, 0x1, R37 ;  /* 0x0000000129257824 */ /* 0x000fe200078e0225 */
[----:B-----5:R-:W-:Y:S01]  /*1c5f0*/  IADD3 R41, P1, P0, R40, R50, R30 ;  /* 0x0000003228297210 */ /* 0x020fe2000783e01e */
[----:B------:R-:W-:Y:S01]  /*1c600*/  IMAD.IADD R38, R51, 0x1, R38 ;  /* 0x0000000133267824 */ /* 0x000fe200078e0226 */
[----:B------:R-:W-:Y:S01]  /*1c610*/  SHF.R.S32.HI R34, RZ, 0x1f, R30 ;  /* 0x0000001fff227819 */ /* 0x000fe2000001141e */
[-C--:B---3--:R-:W-:Y:S02]  /*1c620*/  IMAD R40, R49, R44.reuse, RZ ;  /* 0x0000002c31287224 */ /* 0x088fe400078e02ff */
        /* <DEDUP_REMOVED lines=8> */
[-C--:B----4-:R-:W-:Y:S01]  /*1c6b0*/  IMAD R38, R47, R39.reuse, RZ ;  /* 0x000000272f267224 */ /* 0x090fe200078e02ff */
[----:B------:R-:W-:Y:S01]  /*1c6c0*/  LOP3.LUT R37, R32, 0xffffffe0, RZ, 0xc0, !PT ;  /* 0xffffffe020257812 */ /* 0x000fe200078ec0ff */
[----:B------:R-:W-:Y:S01]  /*1c6d0*/  IMAD.MOV.U32 R40, RZ, RZ, c[0x0][0x4a8] ;  /* 0x00012a00ff287624 */ /* 0x000fe200078e00ff */
[----:B------:R-:W-:Y:S01]  /*1c6e0*/  SHF.R.S32.HI R42, RZ, 0x1f, R39 ;  /* 0x0000001fff2a7819 */ /* 0x000fe20000011427 */
[----:B------:R-:W-:Y:S01]  /*1c6f0*/  IMAD.WIDE.U32 R44, R46, R39, R44 ;  /* 0x000000272e2c7225 */ /* 0x000fe200078e002c */
[----:B------:R-:W-:Y:S02]  /*1c700*/  SHF.R.S32.HI R32, RZ, 0x1f, R32 ;  /* 0x0000001fff207819 */ /* 0x000fe40000011420 */
[----:B------:R-:W-:Y:S01]  /*1c710*/  SEL R40, R40, c[0x0][0x450], P2 ;  /* 0x0001140028287a07 */ /* 0x000fe20001000000 */
[----:B------:R-:W-:Y:S01]  /*1c720*/  IMAD.IADD R37, R10, 0x1, -R37 ;  /* 0x000000010a257824 */ /* 0x000fe200078e0a25 */
[----:B------:R-:W-:Y:S01]  /*1c730*/  LEA.HI R41, R32, R31, RZ, 0x3 ;  /* 0x0000001f20297211 */ /* 0x000fe200078f18ff */
[----:B------:R-:W-:Y:S01]  /*1c740*/  IMAD R38, R46, R42, R38 ;  /* 0x0000002a2e267224 */ /* 0x000fe200078e0226 */
[----:B------:R-:W-:Y:S01]  /*1c750*/  LEA R40, P0, R44, R40, 0x2 ;  /* 0x000000282c287211 */ /* 0x000fe200078010ff */
[----:B------:R-:W-:Y:S01]  /*1c760*/  IMAD.MOV.U32 R39, RZ, RZ, c[0x0][0x4ac] ;  /* 0x00012b00ff277624 */ /* 0x000fe200078e00ff */
[----:B------:R-:W-:Y:S01]  /*1c770*/  SHF.R.S32.HI R32, RZ, 0x1f, R37 ;  /* 0x0000001fff207819 */ /* 0x000fe20000011425 */
[----:B------:R-:W-:Y:S01]  /*1c780*/  IMAD.IADD R38, R45, 0x1, R38 ;  /* 0x000000012d267824 */ /* 0x000fe200078e0226 */
[----:B------:R-:W-:Y:S01]  /*1c790*/  LOP3.LUT R41, R41, 0xffffff8, RZ, 0xc0, !PT ;  /* 0x0ffffff829297812 */ /* 0x000fe200078ec0ff */
[----:B------:R-:W-:Y:S01]  /*1c7a0*/  SHFL.IDX PT, R42, R40, RZ, 0x1c1f ;  /* 0x001c1fff282a7589 */ /* 0x000fe200000e0000 */
[----:B------:R-:W-:-:S02]  /*1c7b0*/  SEL R39, R39, c[0x0][0x454], P2 ;  /* 0x0001150027277a07 */ /* 0x000fc40001000000 */
[----:B------:R-:W-:Y:S01]  /*1c7c0*/  LEA.HI R32, R32, R37, RZ, 0x2 ;  /* 0x0000002520207211 */ /* 0x000fe200078f10ff */
[----:B------:R-:W-:Y:S01]  /*1c7d0*/  IMAD.IADD R41, R31, 0x1, -R41 ;  /* 0x000000011f297824 */ /* 0x000fe200078e0a29 */
[----:B------:R-:W-:Y:S01]  /*1c7e0*/  LEA.HI.X R38, R44, R39, R38, 0x2, P0 ;  /* 0x000000272c267211 */ /* 0x000fe200000f1426 */
[----:B------:R-:W-:Y:S01]  /*1c7f0*/  IMAD R31, R36, c[0x0][0x4e8], RZ ;  /* 0x00013a00241f7a24 */ /* 0x000fe200078e02ff */
[----:B------:R-:W-:Y:S01]  /*1c800*/  SHF.R.S32.HI R32, RZ, 0x2, R32 ;  /* 0x00000002ff207819 */ /* 0x000fe20000011420 */
[----:B------:R-:W-:Y:S01]  /*1c810*/  SHFL.IDX PT, R44, R40, 0x1, 0x1c1f ;  /* 0x003c1f00282c7f89 */ /* 0x000fe200000e0000 */
[----:B------:R-:W-:-:S03]  /*1c820*/  LOP3.LUT P0, RZ, R37, 0x3, RZ, 0xc0, !PT ;  /* 0x0000000325ff7812 */ /* 0x000fc6000780c0ff */
[----:B------:R-:W1:Y:S01]  /*1c830*/  SHFL.IDX PT, R43, R38, RZ, 0x1c1f ;  /* 0x001c1fff262b7589 */ /* 0x000e6200000e0000 */
[----:B------:R-:W-:-:S03]  /*1c840*/  IMAD R32, R41, 0x10, R32 ;  /* 0x0000001029207824 */ /* 0x000fc600078e0220 */
[----:B------:R-:W2:Y:S01]  /*1c850*/  SHFL.IDX PT, R45, R38, 0x1, 0x1c1f ;  /* 0x003c1f00262d7f89 */ /* 0x000ea200000e0000 */
[----:B------:R-:W-:-:S05]  /*1c860*/  IMAD.IADD R32, R32, 0x1, R209 ;  /* 0x0000000120207824 */ /* 0x000fca00078e02d1 */
[C---:B------:R-:W-:Y:S02]  /*1c870*/  IADD3 R36, R32.reuse, 0x8, RZ ;  /* 0x0000000820247810 */ /* 0x040fe40007ffe0ff */
[-C--:B------:R-:W-:Y:S02]  /*1c880*/  ISETP.GE.OR P1, PT, R32, R31.reuse, P0 ;  /* 0x0000001f2000720c */ /* 0x080fe40000726670 */
[----:B------:R-:W-:-:S11]  /*1c890*/  ISETP.GE.OR P0, PT, R36, R31, P0 ;  /* 0x0000001f2400720c */ /* 0x000fd60000706670 */
[----:B-1----:R-:W-:Y:S01]  /*1c8a0*/  @!P1 ST.E [R42.64], R11 ;  /* 0x0000000b2a009985 */ /* 0x002fe2000c101908 */
[----:B------:R-:W-:-:S03]  /*1c8b0*/  ISETP.GE.AND P1, PT, R36, R31, PT ;  /* 0x0000001f2400720c */ /* 0x000fc60003f26270 */
[----:B--2---:R1:W-:Y:S01]  /*1c8c0*/  @!P0 ST.E [R44.64], R0 ;  /* 0x000000002c008985 */ /* 0x0043e2000c101908 */
[----:B------:R-:W-:Y:S02]  /*1c8d0*/  ISETP.GE.AND P0, PT, R32, R31, PT ;  /* 0x0000001f2000720c */ /* 0x000fe40003f06270 */
[----:B-1----:R-:W-:Y:S01]  /*1c8e0*/  P2R R0, PR, RZ, 0x2 ;  /* 0x00000002ff007803 */ /* 0x002fe20000000000 */
[----:B------:R-:W-:Y:S05]  /*1c8f0*/  @P2 BRA `(.L_x_2174) ;  /* 0x0000069000002947 */ /* 0x000fea0003800000 */
[----:B------:R-:W-:Y:S01]  /*1c900*/  IMAD R34, R34, c[0x0][0x3a0], RZ ;  /* 0x0000e80022227a24 */ /* 0x000fe200078e02ff */
[----:B------:R-:W-:Y:S01]  /*1c910*/  LEA R0, R28, R29, 0x5 ;  /* 0x0000001d1c007211 */ /* 0x000fe200078e28ff */
[C---:B------:R-:W-:Y:S01]  /*1c920*/  IMAD.WIDE.U32 R2, R30.reuse, c[0x0][0x3a0], RZ ;  /* 0x0000e8001e027a25 */ /* 0x040fe200078e00ff */
[----:B------:R1:W2:Y:S01]  /*1c930*/  LDS.128 R40, [R234+0x80] ;  /* 0x00008000ea287984 */ /* 0x0002a20000000c00 */
[----:B------:R-:W-:Y:S02]  /*1c940*/  IADD3 R29, R29, R209, RZ ;  /* 0x000000d11d1d7210 */ /* 0x000fe40007ffe0ff */
[----:B------:R-:W-:Y:S01]  /*1c950*/  IMAD R30, R30, c[0x0][0x3a4], R34 ;  /* 0x0000e9001e1e7a24 */ /* 0x000fe200078e0222 */
[----:B------:R-:W-:Y:S01]  /*1c960*/  MOV R6, R2 ;  /* 0x0000000200067202 */ /* 0x000fe20000000f00 */
[----:B------:R1:W3:Y:S01]  /*1c970*/  LDS.128 R36, [R234+0x1080] ;  /* 0x00108000ea247984 */ /* 0x0002e20000000c00 */
[----:B------:R-:W-:-:S02]  /*1c980*/  IADD3 R0, R209, R0, RZ ;  /* 0x00000000d1007210 */ /* 0x000fc40007ffe0ff */
[----:B------:R-:W-:Y:S01]  /*1c990*/  IADD3 R7, R3, R30, RZ ;  /* 0x0000001e03077210 */ /* 0x000fe20007ffe0ff */
[----:B------:R1:W4:Y:S01]  /*1c9a0*/  LDS.128 R24, [R234+0x3080] ;  /* 0x00308000ea187984 */ /* 0x0003220000000c00 */
[----:B------:R-:W-:Y:S01]  /*1c9b0*/  SHF.R.S32.HI R3, RZ, 0x1f, R35 ;  /* 0x0000001fff037819 */ /* 0x000fe20000011423 */
[----:B------:R-:W-:Y:S01]  /*1c9c0*/  @P3 IMAD.HI.U32 R4, R0, c[0x0][0x4ec], RZ ;  /* 0x00013b0000043a27 */ /* 0x000fe200078e00ff */
[----:B------:R-:W-:Y:S01]  /*1c9d0*/  MOV R2, R0 ;  /* 0x0000000000027202 */ /* 0x000fe20000000f00 */
[----:B------:R1:W1:Y:S02]  /*1c9e0*/  LDS.128 R20, [R234+0x4080] ;  /* 0x00408000ea147984 */ /* 0x0002640000000c00 */
[C---:B------:R-:W-:Y:S01]  /*1c9f0*/  IMAD.WIDE.U32 R6, R227.reuse, c[0x0][0x3e8], R6 ;  /* 0x0000fa00e3067a25 */ /* 0x040fe200078e0006 */
[----:B------:R-:W-:Y:S01]  /*1ca00*/  @P3 SHF.R.U32.HI R2, RZ, c[0x0][0x4f0], R4 ;  /* 0x00013c00ff023a19 */ /* 0x000fe20000011604 */
[----:B------:R1:W1:Y:S02]  /*1ca10*/  LDS.128 R16, [R234+0x5080] ;  /* 0x00508000ea107984 */ /* 0x0002640000000c00 */
[----:B------:R-:W-:Y:S01]  /*1ca20*/  IMAD R7, R227, c[0x0][0x3ec], R7 ;  /* 0x0000fb00e3077a24 */ /* 0x000fe200078e0207 */
[----:B------:R-:W-:Y:S01]  /*1ca30*/  SHF.R.S32.HI R9, RZ, 0x1f, R2 ;  /* 0x0000001fff097819 */ /* 0x000fe20000011402 */
[----:B------:R-:W-:Y:S01]  /*1ca40*/  IMAD R3, R3, c[0x0][0x3f0], RZ ;  /* 0x0000fc0003037a24 */ /* 0x000fe200078e02ff */
[----:B------:R-:W-:Y:S01]  /*1ca50*/  IADD3 R8, -R2, RZ, RZ ;  /* 0x000000ff02087210 */ /* 0x000fe20007ffe1ff */
[----:B------:R-:W-:-:S02]  /*1ca60*/  IMAD.WIDE.U32 R44, R35, c[0x0][0x3f0], R6 ;  /* 0x0000fc00232c7a25 */ /* 0x000fc400078e0006 */
[----:B------:R1:W1:Y:S02]  /*1ca70*/  LDS.128 R4, [R234+0x6080] ;  /* 0x00608000ea047984 */ /* 0x0002640000000c00 */
[----:B------:R-:W-:Y:S02]  /*1ca80*/  IMAD R3, R35, c[0x0][0x3f4], R3 ;  /* 0x0000fd0023037a24 */ /* 0x000fe400078e0203 */
[----:B------:R1:W1:Y:S01]  /*1ca90*/  LDS.128 R32, [R234+0x2080] ;  /* 0x00208000ea207984 */ /* 0x0002620000000c00 */
[----:B------:R-:W-:Y:S02]  /*1caa0*/  IMAD R9, R9, c[0x0][0x3e0], RZ ;  /* 0x0000f80009097a24 */ /* 0x000fe400078e02ff */
[----:B------:R-:W-:Y:S01]  /*1cab0*/  IADD3 R45, R45, R3, RZ ;  /* 0x000000032d2d7210 */ /* 0x000fe20007ffe0ff */
[----:B------:R-:W1:Y:S01]  /*1cac0*/  LDS.128 R232, [R234+0x7080] ;  /* 0x00708000eae87984 */ /* 0x000e620000000c00 */
[----:B------:R-:W-:Y:S02]  /*1cad0*/  IMAD R8, R8, c[0x0][0x4e8], R0 ;  /* 0x00013a0008087a24 */ /* 0x000fe400078e0200 */
        /* <DEDUP_REMOVED lines=12> */
.L_x_2236:
[----:B------:R-:W-:Y:S05]  /*1cba0*/  BRA.DIV ~URZ, `(.L_x_2176) ;  /* 0x000030327f007947 */ /* 0x000fea000b800000 */
[----:B------:R4:W2:Y:S02]  /*1cbb0*/  SHFL.IDX PT, R8, R0, RZ, 0x181f ;  /* 0x00181fff00087589 */ /* 0x0008a400000e0000 */
.L_x_2237:
        /* <DEDUP_REMOVED lines=11> */
.L_x_2178:
[----:B------:R-:W-:Y:S05]  /*1cc70*/  BSYNC B0 ;  /* 0x0000000000007941 */ /* 0x000fea0003800000 */
.L_x_2177:
[----:B------:R-:W-:Y:S05]  /*1cc80*/  BRA.DIV ~URZ, `(.L_x_2179) ;  /* 0x00002fc27f007947 */ /* 0x000fea000b800000 */
[----:B---3--:R3:W4:Y:S04]  /*1cc90*/  SHFL.IDX PT, R3, R2, 0x1, 0x181f ;  /* 0x00381f0002037f89 */ /* 0x00872800000e0000 */
[----:B--2---:R3:W2:Y:S02]  /*1cca0*/  SHFL.IDX PT, R9, R0, 0x1, 0x181f ;  /* 0x00381f0000097f89 */ /* 0x0046a400000e0000 */
.L_x_2238:
[----:B------:R-:W-:Y:S01]  /*1ccb0*/  IADD3 R8, R29, 0x20, RZ ;  /* 0x000000201d087810 */ /* 0x000fe20007ffe0ff */
[----:B------:R-:W-:Y:S03]  /*1ccc0*/  BSSY B0, `(.L_x_2180) ;  /* 0x000000b000007945 */ /* 0x000fe60003800000 */
[----:B------:R-:W-:-:S13]  /*1ccd0*/  ISETP.GE.AND P0, PT, R8, R31, PT ;  /* 0x0000001f0800720c */ /* 0x000fda0003f06270 */
[----:B------:R-:W-:Y:S05]  /*1cce0*/  @P0 BRA `(.L_x_2181) ;  /* 0x0000008000000947 */ /* 0x000fea0003800000 */
[----:B------:R-:W-:Y:S02]  /*1ccf0*/  ISETP.GE.AND P1, PT, R116, c[0x0][0x3c8], PT ;  /* 0x0000f20074007a0c */ /* 0x000fe40003f26270 */
[----:B------:R-:W-:-:S11]  /*1cd00*/  ISETP.GE.AND P0, PT, R13, c[0x0][0x3c8], PT ;  /* 0x0000f2000d007a0c */ /* 0x000fd60003f06270 */
[CC--:B--2---:R-:W-:Y:S02]  /*1cd10*/  @!P1 LEA R8, P3, R116.reuse, R9.reuse, 0x1 ;  /* 0x0000000974089211 */ /* 0x0c4fe400078608ff */
[C---:B-1----:R-:W-:Y:S02]  /*1cd20*/  @!P0 LEA R20, P2, R13.reuse, R9, 0x1 ;  /* 0x000000090d148211 */ /* 0x042fe400078408ff */
[-C--:B----4-:R-:W-:Y:S02]  /*1cd30*/  @!P1 LEA.HI.X R9, R116, R3.reuse, R14, 0x1, P3 ;  /* 0x0000000374099211 */ /* 0x090fe400018f0c0e */
[----:B------:R-:W-:-:S03]  /*1cd40*/  @!P0 LEA.HI.X R21, R13, R3, R15, 0x1, P2 ;  /* 0x000000030d158211 */ /* 0x000fc600010f0c0f */
[----:B------:R1:W-:Y:S04]  /*1cd50*/  @!P1 ST.E.128 [R8.64], R36 ;  /* 0x0000002408009985 */ /* 0x0003e8000c101d08 */
[----:B------:R1:W-:Y:S02]  /*1cd60*/  @!P0 ST.E.128 [R20.64], R16 ;  /* 0x0000001014008985 */ /* 0x0003e4000c101d08 */
.L_x_2181:
[----:B------:R-:W-:Y:S05]  /*1cd70*/  BSYNC B0 ;  /* 0x0000000000007941 */ /* 0x000fea0003800000 */
.L_x_2180:
[----:B------:R-:W-:Y:S05]  /*1cd80*/  BRA.DIV ~URZ, `(.L_x_2182) ;  /* 0x00002f927f007947 */ /* 0x000fea000b800000 */
[----:B----4-:R4:W3:Y:S02]  /*1cd90*/  SHFL.IDX PT, R3, R2, 0x2, 0x181f ;  /* 0x00581f0002037f89 */ /* 0x0108e400000e0000 */
.L_x_2239:
[----:B------:R-:W-:Y:S05]  /*1cda0*/  BRA.DIV ~URZ, `(.L_x_2183) ;  /* 0x00002fe27f007947 */ /* 0x000fea000b800000 */
[----:B-12---:R1:W2:Y:S02]  /*1cdb0*/  SHFL.IDX PT, R9, R0, 0x2, 0x181f ;  /* 0x00581f0000097f89 */ /* 0x0062a400000e0000 */
.L_x_2240:
        /* <DEDUP_REMOVED lines=11> */
[----:B------:R2:W-:Y:S02]  /*1ce70*/  @!P0 ST.E.128 [R16.64], R4 ;  /* 0x0000000410008985 */ /* 0x0005e4000c101d08 */
.L_x_2185:
[----:B------:R-:W-:Y:S05]  /*1ce80*/  BSYNC B0 ;  /* 0x0000000000007941 */ /* 0x000fea0003800000 */
.L_x_2184:
[----:B------:R-:W-:Y:S05]  /*1ce90*/  BRA.DIV ~URZ, `(.L_x_2186) ;  /* 0x00002f627f007947 */ /* 0x000fea000b800000 */
[----:B---34-:R-:W3:Y:S04]  /*1cea0*/  SHFL.IDX PT, R2, R2, 0x3, 0x181f ;  /* 0x00781f0002027f89 */ /* 0x018ee800000e0000 */
[----:B-1----:R-:W1:Y:S02]  /*1ceb0*/  SHFL.IDX PT, R0, R0, 0x3, 0x181f ;  /* 0x00781f0000007f89 */ /* 0x002e6400000e0000 */
.L_x_2241:
[----:B------:R-:W-:-:S04]  /*1cec0*/  IADD3 R29, R29, 0x60, RZ ;  /* 0x000000601d1d7810 */ /* 0x000fc80007ffe0ff */
[----:B------:R-:W-:-:S13]  /*1ced0*/  ISETP.GE.AND P0, PT, R29, R31, PT ;  /* 0x0000001f1d00720c */ /* 0x000fda0003f06270 */
[----:B------:R-:W-:Y:S05]  /*1cee0*/  @P0 BRA `(.L_x_2187) ;  /* 0x0000185000000947 */ /* 0x000fea0003800000 */
[----:B------:R-:W-:-:S13]  /*1cef0*/  ISETP.GE.AND P0, PT, R116, c[0x0][0x3c8], PT ;  /* 0x0000f20074007a0c */ /* 0x000fda0003f06270 */
[----:B-12---:R-:W-:-:S04]  /*1cf00*/  @!P0 LEA R4, P1, R116, R0, 0x1 ;  /* 0x0000000074048211 */ /* 0x006fc800078208ff */
        /* <DEDUP_REMOVED lines=8> */
.L_x_2174:
[----:B------:R-:W-:Y:S01]  /*1cf90*/  IMAD R34, R34, c[0x0][0x408], RZ ;  /* 0x0001020022227a24 */ /* 0x000fe200078e02ff */
[----:B------:R-:W-:Y:S01]  /*1cfa0*/  SHF.R.S32.HI R11, RZ, 0x1f, R35 ;  /* 0x0000001fff0b7819 */ /* 0x000fe20000011423 */
[----:B------:R-:W-:-:S04]  /*1cfb0*/  IMAD.WIDE.U32 R14, R30, c[0x0][0x408], RZ ;  /* 0x000102001e0e7a25 */ /* 0x000fc800078e00ff */
[----:B------:R-:W-:Y:S02]  /*1cfc0*/  IMAD R34, R30, c[0x0][0x40c], R34 ;  /* 0x000103001e227a24 */ /* 0x000fe400078e0222 */
[----:B------:R-:W-:Y:S02]  /*1cfd0*/  IMAD R11, R11, c[0x0][0x440], RZ ;  /* 0x000110000b0b7a24 */ /* 0x000fe400078e02ff */
[----:B------:R-:W-:Y:S01]  /*1cfe0*/  @P3 IMAD.HI.U32 R13, R33, c[0x0][0x4ec], RZ ;  /* 0x00013b00210d3a27 */ /* 0x000fe200078e00ff */
[----:B------:R-:W-:-:S03]  /*1cff0*/  IADD3 R15, R15, R34, RZ ;  /* 0x000000220f0f7210 */ /* 0x000fc60007ffe0ff */
[----:B------:R-:W-:Y:S02]  /*1d000*/  IMAD R11, R35, c[0x0][0x444], R11 ;  /* 0x00011100230b7a24 */ /* 0x000fe400078e020b */
[----:B------:R-:W-:-:S04]  /*1d010*/  IMAD.WIDE.U32 R14, R227, c[0x0][0x438], R14 ;  /* 0x00010e00e30e7a25 */ /* 0x000fc800078e000e */
[----:B------:R-:W-:-:S04]  /*1d020*/  IMAD R15, R227, c[0x0][0x43c], R15 ;  /* 0x00010f00e30f7a24 */ /* 0x000fc800078e020f */
[----:B------:R-:W-:Y:S01]  /*1d030*/  IMAD.WIDE.U32 R28, R35, c[0x0][0x440], R14 ;  /* 0x00011000231c7a25 */ /* 0x000fe200078e000e */
[----:B------:R-:W-:Y:S02]  /*1d040*/  MOV R14, R33 ;  /* 0x00000021000e7202 */ /* 0x000fe40000000f00 */
[----:B------:R-:W-:Y:S02]  /*1d050*/  @P3 SHF.R.U32.HI R14, RZ, c[0x0][0x4f0], R13 ;  /* 0x00013c00ff0e3a19 */ /* 0x000fe4000001160d */
[----:B------:R-:W-:Y:S02]  /*1d060*/  IADD3 R29, R29, R11, RZ ;  /* 0x0000000b1d1d7210 */ /* 0x000fe40007ffe0ff */
[----:B------:R-:W-:Y:S02]  /*1d070*/  SHF.R.S32.HI R13, RZ, 0x1f, R14 ;  /* 0x0000001fff0d7819 */ /* 0x000fe4000001140e */
[----:B------:R-:W-:Y:S01]  /*1d080*/  IADD3 R11, -R14, RZ, RZ ;  /* 0x000000ff0e0b7210 */ /* 0x000fe20007ffe1ff */
[----:B------:R-:W-:-:S04]  /*1d090*/  IMAD.WIDE.U32 R28, R233, c[0x0][0x448], R28 ;  /* 0x00011200e91c7a25 */ /* 0x000fc800078e001c */
[----:B------:R-:W-:Y:S02]  /*1d0a0*/  IMAD R13, R13, c[0x0][0x430], RZ ;  /* 0x00010c000d0d7a24 */ /* 0x000fe400078e02ff */
[----:B------:R-:W-:Y:S02]  /*1d0b0*/  IMAD R29, R233, c[0x0][0x44c], R29 ;  /* 0x00011300e91d7a24 */ /* 0x000fe400078e021d */
[----:B------:R-:W-:Y:S02]  /*1d0c0*/  IMAD R11, R11, c[0x0][0x4e8], R33 ;  /* 0x00013a000b0b7a24 */ /* 0x000fe400078e0221 */
[C---:B------:R-:W-:Y:S02]  /*1d0d0*/  IMAD R13, R14.reuse, c[0x0][0x434], R13 ;  /* 0x00010d000e0d7a24 */ /* 0x040fe400078e020d */
[----:B------:R-:W-:Y:S01]  /*1d0e0*/  IMAD.WIDE.U32 R28, R14, c[0x0][0x430], R28 ;  /* 0x00010c000e1c7a25 */ /* 0x000fe200078e001c */
[----:B------:R-:W-:-:S04]  /*1d0f0*/  SHF.R.S32.HI R14, RZ, 0x1f, R11 ;  /* 0x0000001fff0e7819 */ /* 0x000fc8000001140b */
[----:B------:R-:W-:Y:S01]  /*1d100*/  IADD3 R15, R29, R13, RZ ;  /* 0x0000000d1d0f7210 */ /* 0x000fe20007ffe0ff */
[----:B------:R-:W-:Y:S01]  /*1d110*/  IMAD R13, R14, c[0x0][0x428], RZ ;  /* 0x00010a000e0d7a24 */ /* 0x000fe200078e02ff */
[----:B------:R-:W-:-:S05]  /*1d120*/  MOV R14, R28 ;  /* 0x0000001c000e7202 */ /* 0x000fca0000000f00 */
[----:B------:R-:W-:-:S04]  /*1d130*/  IMAD.WIDE.U32 R14, R11, c[0x0][0x428], R14 ;  /* 0x00010a000b0e7a25 */ /* 0x000fc800078e000e */
[----:B------:R-:W-:Y:S01]  /*1d140*/  IMAD R11, R11, c[0x0][0x42c], R13 ;  /* 0x00010b000b0b7a24 */ /* 0x000fe200078e020d */
[----:B------:R-:W-:-:S04]  /*1d150*/  LEA R67, P1, R14, c[0x0][0x400], 0x2 ;  /* 0x000100000e437a11 */ /* 0x000fc800078210ff */
[----:B------:R-:W-:-:S04]  /*1d160*/  IADD3 R11, R15, R11, RZ ;  /* 0x0000000b0f0b7210 */ /* 0x000fc80007ffe0ff */
[----:B------:R-:W-:Y:S01]  /*1d170*/  LEA.HI.X R66, R14, c[0x0][0x404], R11, 0x2, P1 ;  /* 0x000101000e427a11 */ /* 0x000fe200008f140b */
[----:B------:R-:W-:Y:S05]  /*1d180*/  BRA.DIV ~URZ, `(.L_x_2188) ;  /* 0x00002d427f007947 */ /* 0x000fea000b800000 */
[----:B------:R1:W2:Y:S02]  /*1d190*/  SHFL.IDX PT, R72, R66, RZ, 0x1c1f ;  /* 0x001c1fff42487589 */ /* 0x0002a400000e0000 */
.L_x_2242:
[----:B------:R-:W-:Y:S05]  /*1d1a0*/  BRA.DIV ~URZ, `(.L_x_2189) ;  /* 0x00002d927f007947 */ /* 0x000fea000b800000 */
[----:B------:R3:W4:Y:S02]  /*1d1b0*/  SHFL.IDX PT, R68, R67, RZ, 0x1c1f ;  /* 0x001c1fff43447589 */ /* 0x00072400000e0000 */
.L_x_2243:
        /* <DEDUP_REMOVED lines=37> */
[----:B--2---:R-:W-:Y:S02]  /*1d410*/  @!P1 IMAD.MOV.U32 R69, RZ, RZ, R72 ;  /* 0x000000ffff459224 */ /* 0x004fe400078e0048 */
[----:B----4-:R-:W-:Y:S02]  /*1d420*/  @!P0 LEA R70, P2, R15, R68, 0x2 ;  /* 0x000000440f468211 */ /* 0x010fe400078410ff */
[----:B------:R-:W-:Y:S02]  /*1d430*/  @!P1 IMAD.WIDE R74, R217, 0x4, R68 ;  /* 0x00000004d94a9825 */ /* 0x000fe400078e0244 */
[----:B------:R-:W-:Y:S02]  /*1d440*/  @!P0 LEA.HI.X R71, R15, R72, R14, 0x2, P2 ;  /* 0x000000480f478211 */ /* 0x000fe400010f140e */
[----:B------:R-:W-:Y:S01]  /*1d450*/  ISETP.GE.AND P2, PT, R46, c[0x0][0x3c8], PT ;  /* 0x0000f2002e007a0c */ /* 0x000fe20003f46270 */
        /* <DEDUP_REMOVED lines=19> */
[----:B--2---:R-:W-:-:S04]  /*1d590*/  @!P3 LEA R2, P5, R40, R68, 0x2 ;  /* 0x000000442802b211 */ /* 0x004fc800078a10ff */
[----:B------:R-:W-:Y:S02]  /*1d5a0*/  @!P3 LEA.HI.X R3, R40, R72, R39, 0x2, P5 ;  /* 0x000000482803b211 */ /* 0x000fe400028f1427 */
[C---:B----4-:R-:W-:Y:S02]  /*1d5b0*/  @!P4 LEA R4, P0, R38.reuse, R68, 0x2 ;  /* 0x000000442604c211 */ /* 0x050fe400078010ff */
[----:B------:R-:W-:Y:S01]  /*1d5c0*/  ISETP.GE.AND P5, PT, R29, c[0x0][0x3c8], PT ;  /* 0x0000f2001d007a0c */ /* 0x000fe20003fa6270 */
[----:B------:R2:W-:Y:S01]  /*1d5d0*/  @!P3 ST.E.64 [R2.64], R84 ;  /* 0x000000540200b985 */ /* 0x0005e2000c101b08 */
[----:B------:R-:W-:Y:S02]  /*1d5e0*/  @!P4 LEA.HI.X R5, R38, R72, R37, 0x2, P0 ;  /* 0x000000482605c211 */ /* 0x000fe400000f1425 */
[----:B------:R-:W-:-:S03]  /*1d5f0*/  @!P1 LEA R6, P3, R34, R68, 0x2 ;  /* 0x0000004422069211 */ /* 0x000fc600078610ff */
[----:B------:R4:W-:Y:S01]  /*1d600*/  @!P4 ST.E.64 [R4.64], R88 ;  /* 0x000000580400c985 */ /* 0x0009e2000c101b08 */
[----:B------:R-:W-:Y:S02]  /*1d610*/  @!P1 LEA.HI.X R7, R34, R72, R11, 0x2, P3 ;  /* 0x0000004822079211 */ /* 0x000fe400018f140b */
[----:B------:R-:W-:Y:S02]  /*1d620*/  ISETP.GE.AND P4, PT, R65, c[0x0][0x3c8], PT ;  /* 0x0000f20041007a0c */ /* 0x000fe40003f86270 */
[----:B--2---:R-:W-:-:S04]  /*1d630*/  @!P2 LEA R2, P0, R31, R68, 0x2 ;  /* 0x000000441f02a211 */ /* 0x004fc800078010ff */
[----:B------:R-:W-:Y:S02]  /*1d640*/  @!P2 LEA.HI.X R3, R31, R72, R30, 0x2, P0 ;  /* 0x000000481f03a211 */ /* 0x000fe400000f141e */
[----:B----4-:R-:W-:-:S03]  /*1d650*/  @!P6 LEA R4, P0, R33, R68, 0x2 ;  /* 0x000000442104e211 */ /* 0x010fc600078010ff */
[----:B------:R2:W-:Y:S01]  /*1d660*/  @!P2 ST.E.64 [R2.64], R92 ;  /* 0x0000005c0200a985 */ /* 0x0005e2000c101b08 */
[----:B------:R-:W-:Y:S02]  /*1d670*/  ISETP.GE.AND P2, PT, R48, c[0x0][0x3c8], PT ;  /* 0x0000f20030007a0c */ /* 0x000fe40003f46270 */
[----:B------:R-:W-:Y:S01]  /*1d680*/  @!P6 LEA.HI.X R5, R33, R72, R32, 0x2, P0 ;  /* 0x000000482105e211 */ /* 0x000fe200000f1420 */
[----:B------:R4:W-:Y:S01]  /*1d690*/  @!P1 ST.E.64 [R6.64], R96 ;  /* 0x0000006006009985 */ /* 0x0009e2000c101b08 */
[----:B------:R-:W-:Y:S02]  /*1d6a0*/  ISETP.GE.AND P1, PT, R44, c[0x0][0x3c8], PT ;  /* 0x0000f2002c007a0c */ /* 0x000fe40003f26270 */
[----:B------:R-:W-:Y:S01]  /*1d6b0*/  ISETP.GE.AND P0, PT, R36, c[0x0][0x3c8], PT ;  /* 0x0000f20024007a0c */ /* 0x000fe20003f06270 */
[----:B------:R5:W-:Y:S01]  /*1d6c0*/  @!P6 ST.E.64 [R4.64], R100 ;  /* 0x000000640400e985 */ /* 0x000be2000c101b08 */
[----:B--2---:R-:W-:-:S04]  /*1d6d0*/  @!P5 LEA R2, P3, R29, R68, 0x2 ;  /* 0x000000441d02d211 */ /* 0x004fc800078610ff */
[----:B------:R-:W-:Y:S02]  /*1d6e0*/  @!P5 LEA.HI.X R3, R29, R72, R28, 0x2, P3 ;  /* 0x000000481d03d211 */ /* 0x000fe400018f141c */
[CC--:B----4-:R-:W-:Y:S02]  /*1d6f0*/  @!P2 LEA R6, P3, R48.reuse, R68.reuse, 0x2 ;  /* 0x000000443006a211 */ /* 0x0d0fe400078610ff */
[C---:B-----5:R-:W-:Y:S01]  /*1d700*/  @!P4 LEA R4, P6, R65.reuse, R68, 0x2 ;  /* 0x000000444104c211 */ /* 0x060fe200078c10ff */
[----:B------:R2:W-:Y:S01]  /*1d710*/  @!P5 ST.E.64 [R2.64], R104 ;  /* 0x000000680200d985 */ /* 0x0005e2000c101b08 */
[-C--:B------:R-:W-:Y:S02]  /*1d720*/  @!P2 LEA.HI.X R7, R48, R72.reuse, R47, 0x2, P3 ;  /* 0x000000483007a211 */ /* 0x080fe400018f142f */
[----:B------:R-:W-:-:S05]  /*1d730*/  @!P4 LEA.HI.X R5, R65, R72, R64, 0x2, P6 ;  /* 0x000000484105c211 */ /* 0x000fca00030f1440 */
[----:B------:R4:W-:Y:S04]  /*1d740*/  @!P4 ST.E.64 [R4.64], R52 ;  /* 0x000000340400c985 */ /* 0x0009e8000c101b08 */
[----:B------:R4:W-:Y:S01]  /*1d750*/  @!P2 ST.E.64 [R6.64], R56 ;  /* 0x000000380600a985 */ /* 0x0009e2000c101b08 */
[-C--:B--2---:R-:W-:Y:S02]  /*1d760*/  @!P1 LEA R2, P5, R44, R68.reuse, 0x2 ;  /* 0x000000442c029211 */ /* 0x084fe400078a10ff */
[----:B------:R-:W-:Y:S02]  /*1d770*/  @!P0 LEA R68, P3, R36, R68, 0x2 ;  /* 0x0000004424448211 */ /* 0x000fe400078610ff */
[-C--:B------:R-:W-:Y:S02]  /*1d780*/  @!P1 LEA.HI.X R3, R44, R72.reuse, R43, 0x2, P5 ;  /* 0x000000482c039211 */ /* 0x080fe400028f142b */
[----:B------:R-:W-:-:S03]  /*1d790*/  @!P0 LEA.HI.X R69, R36, R72, R35, 0x2, P3 ;  /* 0x0000004824458211 */ /* 0x000fc600018f1423 */
[----:B------:R4:W-:Y:S04]  /*1d7a0*/  @!P1 ST.E.64 [R2.64], R60 ;  /* 0x0000003c02009985 */ /* 0x0009e8000c101b08 */
[----:B------:R4:W-:Y:S02]  /*1d7b0*/  @!P0 ST.E.64 [R68.64], R16 ;  /* 0x0000001044008985 */ /* 0x0009e4000c101b08 */
.L_x_2191:
[----:B------:R-:W-:Y:S05]  /*1d7c0*/  BSYNC B0 ;  /* 0x0000000000007941 */ /* 0x000fea0003800000 */
.L_x_2190:
[----:B------:R-:W-:Y:S05]  /*1d7d0*/  BRA.DIV ~URZ, `(.L_x_2192) ;  /* 0x000027d27f007947 */ /* 0x000fea000b800000 */
[----:B-1----:R-:W1:Y:S04]  /*1d7e0*/  SHFL.IDX PT, R66, R66, 0x1, 0x1c1f ;  /* 0x003c1f0042427f89 */ /* 0x002e6800000e0000 */
[----:B---3--:R-:W3:Y:S02]  /*1d7f0*/  SHFL.IDX PT, R67, R67, 0x1, 0x1c1f ;  /* 0x003c1f0043437f89 */ /* 0x008ee400000e0000 */
.L_x_2244:
[----:B------:R-:W-:-:S13]  /*1d800*/  ISETP.NE.AND P0, PT, R0, RZ, PT ;  /* 0x000000ff0000720c */ /* 0x000fda0003f05270 */
[----:B------:R-:W-:Y:S05]  /*1d810*/  @P0 BRA `(.L_x_2187) ;  /* 0x00000f2000000947 */ /* 0x000fea0003800000 */
[----:B------:R-:W-:Y:S02]  /*1d820*/  ISETP.GE.AND P1, PT, R15, c[0x0][0x3c8], PT ;  /* 0x0000f2000f007a0c */ /* 0x000fe40003f26270 */
[----:B------:R-:W-:Y:S02]  /*1d830*/  ISETP.GE.AND P2, PT, R217, c[0x0][0x3c8], PT ;  /* 0x0000f200d9007a0c */ /* 0x000fe40003f46270 */
[----:B------:R-:W-:Y:S02]  /*1d840*/  ISETP.GE.AND P0, PT, R51, c[0x0][0x3c8], PT ;  /* 0x0000f20033007a0c */ /* 0x000fe40003f06270 */
[----:B------:R-:W-:Y:S02]  /*1d850*/  ISETP.GE.AND P5, PT, R50, c[0x0][0x3c8], PT ;  /* 0x0000f20032007a0c */ /* 0x000fe40003fa6270 */
[----:B------:R-:W-:-:S05]  /*1d860*/  ISETP.GE.AND P6, PT, R46, c[0x0][0x3c8], PT ;  /* 0x0000f2002e007a0c */ /* 0x000fca0003fc6270 */
[-C--:B---34-:R-:W-:Y:S02]  /*1d870*/  @!P1 LEA R4, P4, R15, R67.reuse, 0x2 ;  /* 0x000000430f049211 */ /* 0x098fe400078810ff */
[----:B------:R-:W-:Y:S02]  /*1d880*/  @!P2 IMAD.MOV.U32 R6, RZ, RZ, R67 ;  /* 0x000000ffff06a224 */ /* 0x000fe400078e0043 */
[----:B-1----:R-:W-:Y:S01]  /*1d890*/  @!P2 IMAD.MOV.U32 R7, RZ, RZ, R66 ;  /* 0x000000ffff07a224 */ /* 0x002fe200078e0042 */
[----:B------:R-:W-:Y:S02]  /*1d8a0*/  @!P0 LEA R2, P3, R51, R67, 0x2 ;  /* 0x0000004333028211 */ /* 0x000fe400078610ff */
[-C--:B------:R-:W-:Y:S01]  /*1d8b0*/  @!P1 LEA.HI.X R5, R15, R66.reuse, R14, 0x2, P4 ;  /* 0x000000420f059211 */ /* 0x080fe200020f140e */
[----:B------:R-:W-:Y:S01]  /*1d8c0*/  @!P2 IMAD.WIDE R6, R217, 0x4, R6 ;  /* 0x00000004d906a825 */ /* 0x000fe200078e0206 */
[----:B------:R-:W-:Y:S02]  /*1d8d0*/  ISETP.GE.AND P4, PT, R42, c[0x0][0x3c8], PT ;  /* 0x0000f2002a007a0c */ /* 0x000fe40003f86270 */
[----:B------:R-:W-:-:S02]  /*1d8e0*/  @!P0 LEA.HI.X R3, R51, R66, R13, 0x2, P3 ;  /* 0x0000004233038211 */ /* 0x000fc400018f140d */
[----:B------:R-:W-:Y:S01]  /*1d8f0*/  @!P2 ST.E.64 [R6.64], R114 ;  /* 0x000000720600a985 */ /* 0x000fe2000c101b08 */
[----:B------:R-:W-:Y:S02]  /*1d900*/  ISETP.GE.AND P3, PT, R40, c[0x0][0x3c8], PT ;  /* 0x0000f20028007a0c */ /* 0x000fe40003f66270 */
[----:B------:R-:W-:Y:S01]  /*1d910*/  ISETP.GE.AND P2, PT, R38, c[0x0][0x3c8], PT ;  /* 0x0000f20026007a0c */ /* 0x000fe20003f46270 */
[----:B------:R1:W-:Y:S04]  /*1d920*/  @!P1 ST.E.64 [R4.64], R110 ;  /* 0x0000006e04009985 */ /* 0x0003e8000c101b08 */
[----:B------:R3:W-:Y:S01]  /*1d930*/  @!P0 ST.E.64 [R2.64], R18 ;  /* 0x0000001202008985 */ /* 0x0007e2000c101b08 */
[-C--:B-1----:R-:W-:Y:S02]  /*1d940*/  @!P5 LEA R4, P0, R50, R67.reuse, 0x2 ;  /* 0x000000433204d211 */ /* 0x082fe400078010ff */
[----:B---3--:R-:W-:-:S02]  /*1d950*/  @!P6 LEA R2, P1, R46, R67, 0x2 ;  /* 0x000000432e02e211 */ /* 0x008fc400078210ff */
[-C--:B------:R-:W-:Y:S02]  /*1d960*/  @!P5 LEA.HI.X R5, R50, R66.reuse, R49, 0x2, P0 ;  /* 0x000000423205d211 */ /* 0x080fe400000f1431 */
[-C--:B------:R-:W-:Y:S02]  /*1d970*/  @!P4 LEA R6, P0, R42, R67.reuse, 0x2 ;  /* 0x000000432a06c211 */ /* 0x080fe400078010ff */
[-C--:B------:R-:W-:Y:S01]  /*1d980*/  @!P6 LEA.HI.X R3, R46, R66.reuse, R45, 0x2, P1 ;  /* 0x000000422e03e211 */ /* 0x080fe200008f142d */
[----:B------:R1:W-:Y:S01]  /*1d990*/  @!P5 ST.E.64 [R4.64], R20 ;  /* 0x000000140400d985 */ /* 0x0003e2000c101b08 */
[----:B------:R-:W-:Y:S02]  /*1d9a0*/  ISETP.GE.AND P1, PT, R31, c[0x0][0x3c8], PT ;  /* 0x0000f2001f007a0c */ /* 0x000fe40003f26270 */
[----:B------:R-:W-:Y:S02]  /*1d9b0*/  @!P4 LEA.HI.X R7, R42, R66, R41, 0x2, P0 ;  /* 0x000000422a07c211 */ /* 0x000fe400000f1429 */
[----:B------:R-:W-:-:S02]  /*1d9c0*/  @!P3 LEA R8, P0, R40, R67, 0x2 ;  /* 0x000000432808b211 */ /* 0x000fc400078010ff */
[----:B------:R-:W-:Y:S02]  /*1d9d0*/  ISETP.GE.AND P6, PT, R34, c[0x0][0x3c8], PT ;  /* 0x0000f20022007a0c */ /* 0x000fe40003fc6270 */
[-C--:B------:R-:W-:Y:S02]  /*1d9e0*/  @!P3 LEA.HI.X R9, R40, R66.reuse, R39, 0x2, P0 ;  /* 0x000000422809b211 */ /* 0x080fe400000f1427 */
[CC--:B------:R-:W-:Y:S02]  /*1d9f0*/  @!P2 LEA R14, P0, R38.reuse, R67.reuse, 0x2 ;  /* 0x00000043260ea211 */ /* 0x0c0fe400078010ff */
[----:B------:R-:W-:Y:S02]  /*1da00*/  ISETP.GE.AND P5, PT, R33, c[0x0][0x3c8], PT ;  /* 0x0000f20021007a0c */ /* 0x000fe40003fa6270 */
[----:B------:R-:W-:Y:S02]  /*1da10*/  @!P2 LEA.HI.X R15, R38, R66, R37, 0x2, P0 ;  /* 0x00000042260fa211 */ /* 0x000fe400000f1425 */
[----:B------:R-:W-:-:S04]  /*1da20*/  @!P1 LEA R16, P0, R31, R67, 0x2 ;  /* 0x000000431f109211 */ /* 0x000fc800078010ff */
[----:B------:R-:W-:Y:S02]  /*1da30*/  @!P1 LEA.HI.X R17, R31, R66, R30, 0x2, P0 ;  /* 0x000000421f119211 */ /* 0x000fe400000f141e */
[----:B------:R-:W-:-:S13]  /*1da40*/  ISETP.GE.AND P0, PT, R46, c[0x0][0x3c8], PT ;  /* 0x0000f2002e007a0c */ /* 0x000fda0003f06270 */
[----:B------:R3:W-:Y:S01]  /*1da50*/  @!P0 ST.E.64 [R2.64], R22 ;  /* 0x0000001602008985 */ /* 0x0007e2000c101b08 */
[----:B-1----:R-:W-:-:S03]  /*1da60*/  @!P6 LEA R4, P0, R34, R67, 0x2 ;  /* 0x000000432204e211 */ /* 0x002fc600078010ff */
        /* <DEDUP_REMOVED lines=9> */
[-C--:B---3--:R-:W-:Y:S02]  /*1db00*/  @!P5 LEA R2, P1, R33, R67.reuse, 0x2 ;  /* 0x000000432102d211 */ /* 0x088fe400078210ff */
[----:B-1----:R-:W-:Y:S02]  /*1db10*/  @!P4 LEA R6, P0, R29, R67, 0x2 ;  /* 0x000000431d06c211 */ /* 0x002fe400078010ff */
        /* <DEDUP_REMOVED lines=10> */
[----:B--2---:R-:W-:-:S03]  /*1dbc0*/  @!P1 LEA R16, P0, R44, R67, 0x2 ;  /* 0x000000432c109211 */ /* 0x004fc600078010ff */
        /* <DEDUP_REMOVED lines=9> */
.L_x_2172:
[----:B------:R-:W-:Y:S01]  /*1dc60*/  ISETP.NE.U32.AND P0, PT, RZ, c[0x0][0x508], PT ;  /* 0x00014200ff007a0c */ /* 0x000fe20003f05070 */
[----:B------:R-:W-:Y:S01]  /*1dc70*/  IMAD.MOV.U32 R3, RZ, RZ, 0x4 ;  /* 0x00000004ff037424 */ /* 0x000fe200078e00ff */
[----:B------:R-:W-:Y:S01]  /*1dc80*/  ISETP.NE.U32.AND P2, PT, RZ, c[0x0][0x500], PT ;  /* 0x00014000ff007a0c */ /* 0x000fe20003f45070 */
[----:B------:R-:W-:Y:S01]  /*1dc90*/  IMAD.MOV.U32 R0, RZ, RZ, c[0x0][0x388] ;  /* 0x0000e200ff007624 */ /* 0x000fe200078e00ff */
[----:B------:R-:W-:Y:S01]  /*1dca0*/  ISETP.NE.AND.EX P0, PT, RZ, c[0x0][0x50c], PT, P0 ;  /* 0x00014300ff007a0c */ /* 0x000fe20003f05300 */
[----:B------:R-:W-:Y:S01]  /*1dcb0*/  IMAD.MOV.U32 R2, RZ, RZ, RZ ;  /* 0x000000ffff027224 */ /* 0x000fe200078e00ff */
[----:B------:R-:W-:Y:S01]  /*1dcc0*/  ISETP.NE.AND.EX P2, PT, RZ, c[0x0][0x504], PT, P2 ;  /* 0x00014100ff007a0c */ /* 0x000fe20003f45320 */
[----:B------:R-:W-:-:S10]  /*1dcd0*/  IMAD.WIDE R4, R211, R3, c[0x0][0x500] ;  /* 0x00014000d3047625 */ /* 0x000fd400078e0203 */
[----:B------:R-:W-:Y:S02]  /*1dce0*/  @P0 IMAD.WIDE R6, R211, R3, c[0x0][0x508] ;  /* 0x00014200d3060625 */ /* 0x000fe400078e0203 */
[----:B------:R1:W5:Y:S04]  /*1dcf0*/  @P2 LDG.E R2, [R4.64] ;  /* 0x0000000804022981 */ /* 0x000368000c1e1900 */
[----:B------:R1:W5:Y:S01]  /*1dd00*/  @P0 LDG.E R0, [R6.64] ;  /* 0x0000000806000981 */ /* 0x000362000c1e1900 */
[----:B------:R-:W-:-:S04]  /*1dd10*/  ISETP.NE.AND P1, PT, R210, RZ, PT ;  /* 0x000000ffd200720c */ /* 0x000fc80003f25270 */
[----:B------:R-:W-:Y:S01]  /*1dd20*/  SEL R210, R210, c[0x0][0x3d4], P1 ;  /* 0x0000f500d2d27a07 */ /* 0x000fe20000800000 */
[----:B------:R-:W-:Y:S05]  /*1dd30*/  @P0 BRA `(.L_x_2193) ;  /* 0x0000004000000947 */ /* 0x000fea0003800000 */
[----:B------:R-:W-:Y:S05]  /*1dd40*/  @!P2 BRA `(.L_x_2193) ;  /* 0x000000300000a947 */ /* 0x000fea0003800000 */
[----:B-----5:R3:W4:Y:S04]  /*1dd50*/  LDG.E R0, [R4.64] ;  /* 0x0000000804007981 */ /* 0x020728000c1e1900 */
[----:B-1-3--:R-:W4:Y:S02]  /*1dd60*/  LDG.E R4, [R4.64+0x4] ;  /* 0x0000040804047981 */ /* 0x00af24000c1e1900 */
[----:B----4-:R-:W-:Y:S02]  /*1dd70*/  IADD3 R0, -R0, R4, RZ ;  /* 0x0000000400007210 */ /* 0x010fe40007ffe1ff */
.L_x_2193:
[----:B------:R-:W-:Y:S01]  /*1dd80*/  ISETP.GT.AND P0, PT, R10, 0x7f, PT ;  /* 0x0000007f0a00780c */ /* 0x000fe20003f04270 */
[----:B------:R-:W-:Y:S01]  /*1dd90*/  BSSY B0, `(.L_x_2194) ;  /* 0x0000035000007945 */ /* 0x000fe20003800000 */
[----:B-1----:R-:W-:Y:S02]  /*1dda0*/  SHF.R.S32.HI R4, RZ, 0x1f, R211 ;  /* 0x0000001fff047819 */ /* 0x002fe400000114d3 */
[----:B-----5:R-:W-:-:S02]  /*1ddb0*/  SHF.R.S32.HI R6, RZ, 0x1f, R2 ;  /* 0x0000001fff067819 */ /* 0x020fc40000011402 */
[----:B------:R-:W-:Y:S02]  /*1ddc0*/  SEL R5, R211, RZ, !P2 ;  /* 0x000000ffd3057207 */ /* 0x000fe40005000000 */
[----:B------:R-:W-:-:S05]  /*1ddd0*/  SEL R4, R4, RZ, !P2 ;  /* 0x000000ff04047207 */ /* 0x000fca0005000000 */
[----:B------:R-:W-:Y:S05]  /*1dde0*/  @P0 BRA `(.L_x_2195) ;  /* 0x000002f000000947 */ /* 0x000fea0003800000 */
[----:B------:R-:W-:Y:S01]  /*1ddf0*/  IMAD R7, R0, c[0x0][0x4e8], RZ ;  /* 0x00013a0000077a24 */ /* 0x000fe200078e02ff */
[----:B------:R-:W-:-:S04]  /*1de00*/  IADD3 R3, R209, R10, RZ ;  /* 0x0000000ad1037210 */ /* 0x000fc80007ffe0ff */
[----:B------:R-:W-:-:S13]  /*1de10*/  ISETP.GE.AND P0, PT, R3, R7, PT ;  /* 0x000000070300720c */ /* 0x000fda0003f06270 */
[----:B------:R-:W-:Y:S05]  /*1de20*/  @P0 BRA `(.L_x_2195) ;  /* 0x000002b000000947 */ /* 0x000fea0003800000 */
[----:B------:R-:W-:Y:S01]  /*1de30*/  IMAD.MOV.U32 R26, RZ, RZ, 0x368 ;  /* 0x00000368ff1a7424 */ /* 0x000fe200078e00ff */
[----:B------:R-:W-:Y:S01]  /*1de40*/  ISETP.GT.AND P2, PT, R210, 0x1, PT ;  /* 0x00000001d200780c */ /* 0x000fe20003f44270 */
[----:B------:R-:W-:Y:S01]  /*1de50*/  IMAD.MOV.U32 R7, RZ, RZ, c[0x0][0x4e8] ;  /* 0x00013a00ff077624 */ /* 0x000fe200078e00ff */
[----:B------:R-:W-:Y:S02]  /*1de60*/  MOV R11, R3 ;  /* 0x00000003000b7202 */ /* 0x000fe40000000f00 */
[----:B------:R-:W-:Y:S02]  /*1de70*/  SEL R26, R26, 0x328, P2 ;  /* 0x000003281a1a7807 */ /* 0x000fe40001000000 */
[----:B------:R-:W-:Y:S02]  /*1de80*/  ISETP.NE.AND P0, PT, R7, 0x1, PT ;  /* 0x000000010700780c */ /* 0x000fe40003f05270 */
[----:B------:R-:W1:Y:S01]  /*1de90*/  LDC.64 R24, c[0x0][R26+0x170] ;  /* 0x00005c001a187b82 */ /* 0x000e620000000a00 */
[----:B------:R-:W-:-:S07]  /*1dea0*/  SEL R233, R233, RZ, P2 ;  /* 0x000000ffe9e97207 */ /* 0x000fce0001000000 */
[----:B------:R-:W3:Y:S03]  /*1deb0*/  LDC.64 R18, c[0x0][R26+0x168] ;  /* 0x00005a001a127b82 */ /* 0x000ee60000000a00 */
[----:B------:R-:W-:-:S05]  /*1dec0*/  @P0 IMAD.HI.U32 R9, R3, c[0x0][0x4ec], RZ ;  /* 0x00013b0003090a27 */ /* 0x000fca00078e00ff */
[----:B------:R-:W4:Y:S01]  /*1ded0*/  LDC.64 R22, c[0x0][R26+0x178] ;  /* 0x00005e001a167b82 */ /* 0x000f220000000a00 */
[----:B------:R-:W-:-:S05]  /*1dee0*/  @P0 SHF.R.U32.HI R11, RZ, c[0x0][0x4f0], R9 ;  /* 0x00013c00ff0b0a19 */ /* 0x000fca0000011609 */
[----:B------:R-:W-:Y:S02]  /*1def0*/  IMAD.MOV R9, RZ, RZ, -R11 ;  /* 0x000000ffff097224 */ /* 0x000fe400078e0a0b */
[----:B------:R-:W5:Y:S02]  /*1df00*/  LDC.64 R20, c[0x0][R26+0x160] ;  /* 0x000058001a147b82 */ /* 0x000f640000000a00 */
[----:B------:R-:W-:Y:S02]  /*1df10*/  IMAD R9, R9, c[0x0][0x4e8], R3 ;  /* 0x00013a0009097a24 */ /* 0x000fe400078e0203 */
[-C--:B-1----:R-:W-:Y:S02]  /*1df20*/  IMAD R7, R25, R5.reuse, RZ ;  /* 0x0000000519077224 */ /* 0x082fe400078e02ff */
[----:B------:R-:W-:-:S04]  /*1df30*/  IMAD.WIDE.U32 R16, R24, R5, RZ ;  /* 0x0000000518107225 */ /* 0x000fc800078e00ff */
[----:B------:R-:W-:Y:S02]  /*1df40*/  IMAD R7, R24, R4, R7 ;  /* 0x0000000418077224 */ /* 0x000fe400078e0207 */
[-C--:B---3--:R-:W-:Y:S02]  /*1df50*/  IMAD R8, R19, R227.reuse, RZ ;  /* 0x000000e313087224 */ /* 0x088fe400078e02ff */
[----:B------:R-:W-:Y:S01]  /*1df60*/  IMAD.WIDE.U32 R18, R18, R227, RZ ;  /* 0x000000e312127225 */ /* 0x000fe200078e00ff */
[----:B------:R-:W-:-:S03]  /*1df70*/  IADD3 R7, R17, R7, RZ ;  /* 0x0000000711077210 */ /* 0x000fc60007ffe0ff */
[----:B------:R-:W-:Y:S01]  /*1df80*/  IMAD.IADD R8, R19, 0x1, R8 ;  /* 0x0000000113087824 */ /* 0x000fe200078e0208 */
[----:B------:R-:W-:Y:S01]  /*1df90*/  IADD3 R18, P1, P0, R16, R18, R2 ;  /* 0x0000001210127210 */ /* 0x000fe2000783e002 */
[-C--:B----4-:R-:W-:Y:S02]  /*1dfa0*/  IMAD R16, R23, R233.reuse, RZ ;  /* 0x000000e917107224 */ /* 0x090fe400078e02ff */
[----:B------:R-:W-:Y:S01]  /*1dfb0*/  IMAD.WIDE.U32 R22, R22, R233, RZ ;  /* 0x000000e916167225 */ /* 0x000fe200078e00ff */
[----:B------:R-:W-:Y:S02]  /*1dfc0*/  IADD3.X R7, R7, R8, R6, P1, P0 ;  /* 0x0000000807077210 */ /* 0x000fe40000fe0406 */
[----:B------:R-:W-:Y:S02]  /*1dfd0*/  SHF.R.S32.HI R8, RZ, 0x1f, R9 ;  /* 0x0000001fff087819 */ /* 0x000fe40000011409 */
[----:B------:R-:W-:Y:S01]  /*1dfe0*/  IADD3 R18, P1, P0, R11, R18, R22 ;  /* 0x000000120b127210 */ /* 0x000fe2000783e016 */
[----:B-----5:R-:W-:Y:S01]  /*1dff0*/  IMAD R3, R21, R9, RZ ;  /* 0x0000000915037224 */ /* 0x020fe200078e02ff */
[----:B------:R-:W-:-:S02]  /*1e000*/  IADD3 R16, R23, R16, RZ ;  /* 0x0000001017107210 */ /* 0x000fc40007ffe0ff */
[----:B------:R-:W-:Y:S01]  /*1e010*/  SHF.R.S32.HI R11, RZ, 0x1f, R11 ;  /* 0x0000001fff0b7819 */ /* 0x000fe2000001140b */
[----:B------:R-:W-:Y:S01]  /*1e020*/  IMAD R3, R20, R8, R3 ;  /* 0x0000000814037224 */ /* 0x000fe200078e0203 */
[----:B------:R-:W-:Y:S02]  /*1e030*/  MOV R8, c[0x0][0x4ac] ;  /* 0x00012b0000087a02 */ /* 0x000fe40000000f00 */
[----:B------:R-:W-:Y:S01]  /*1e040*/  IADD3.X R19, R11, R7, R16, P1, P0 ;  /* 0x000000070b137210 */ /* 0x000fe20000fe0410 */
[----:B------:R-:W-:Y:S01]  /*1e050*/  IMAD.MOV.U32 R7, RZ, RZ, c[0x0][0x4a8] ;  /* 0x00012a00ff077624 */ /* 0x000fe200078e00ff */
[----:B------:R-:W-:-:S03]  /*1e060*/  SEL R8, R8, c[0x0][0x454], P2 ;  /* 0x0001150008087a07 */ /* 0x000fc60001000000 */
[----:B------:R-:W-:Y:S01]  /*1e070*/  IMAD.WIDE.U32 R18, R20, R9, R18 ;  /* 0x0000000914127225 */ /* 0x000fe200078e0012 */
[----:B------:R-:W-:-:S03]  /*1e080*/  SEL R7, R7, c[0x0][0x450], P2 ;  /* 0x0001140007077a07 */ /* 0x000fc60001000000 */
[----:B------:R-:W-:Y:S01]  /*1e090*/  IMAD.IADD R3, R19, 0x1, R3 ;  /* 0x0000000113037824 */ /* 0x000fe200078e0203 */
[----:B------:R-:W-:-:S04]  /*1e0a0*/  LEA R16, P0, R18, R7, 0x2 ;  /* 0x0000000712107211 */ /* 0x000fc800078010ff */
[----:B------:R-:W-:Y:S02]  /*1e0b0*/  LEA.HI.X R17, R18, R8, R3, 0x2, P0 ;  /* 0x0000000812117211 */ /* 0x000fe400000f1403 */
[----:B------:R-:W-:-:S05]  /*1e0c0*/  MOV R3, 0xff800000 ;  /* 0xff80000000037802 */ /* 0x000fca0000000f00 */
[----:B------:R1:W-:Y:S02]  /*1e0d0*/  STG.E [R16.64], R3 ;  /* 0x0000000310007986 */ /* 0x0003e4000c101908 */
.L_x_2195:
[----:B------:R-:W-:Y:S05]  /*1e0e0*/  BSYNC B0 ;  /* 0x0000000000007941 */ /* 0x000fea0003800000 */
.L_x_2194:
[----:B------:R-:W-:-:S13]  /*1e0f0*/  ISETP.GT.AND P0, PT, R210, 0x1, PT ;  /* 0x00000001d200780c */ /* 0x000fda0003f04270 */
[----:B------:R-:W-:Y:S05]  /*1e100*/  @P0 BRA `(.L_x_2187) ;  /* 0x0000063000000947 */ /* 0x000fea0003800000 */
[----:B-1----:R-:W-:Y:S01]  /*1e110*/  MOV R3, c[0x0][0x4e8] ;  /* 0x00013a0000037a02 */ /* 0x002fe20000000f00 */
[----:B------:R-:W-:Y:S01]  /*1e120*/  IMAD R6, R6, c[0x0][0x3a0], RZ ;  /* 0x0000e80006067a24 */ /* 0x000fe200078e02ff */
[----:B------:R-:W-:Y:S01]  /*1e130*/  LEA R28, R28, R29, 0x5 ;  /* 0x0000001d1c1c7211 */ /* 0x000fe200078e28ff */
[----:B------:R-:W-:Y:S01]  /*1e140*/  IMAD R4, R4, c[0x0][0x3f0], RZ ;  /* 0x0000fc0004047a24 */ /* 0x000fe200078e02ff */
[----:B------:R-:W-:Y:S01]  /*1e150*/  ISETP.NE.AND P0, PT, R3, 0x1, PT ;  /* 0x000000010300780c */ /* 0x000fe20003f05270 */
[C---:B------:R-:W-:Y:S01]  /*1e160*/  IMAD R6, R2.reuse, c[0x0][0x3a4], R6 ;  /* 0x0000e90002067a24 */ /* 0x040fe200078e0206 */
[----:B------:R-:W-:Y:S01]  /*1e170*/  IADD3 R28, R209, R28, RZ ;  /* 0x0000001cd11c7210 */ /* 0x000fe20007ffe0ff */
[----:B------:R-:W-:Y:S01]  /*1e180*/  IMAD.WIDE.U32 R2, R2, c[0x0][0x3a0], RZ ;  /* 0x0000e80002027a25 */ /* 0x000fe200078e00ff */
[----:B------:R-:W-:-:S03]  /*1e190*/  IADD3 R29, R29, R209, RZ ;  /* 0x000000d11d1d7210 */ /* 0x000fc60007ffe0ff */
[----:B------:R-:W-:Y:S01]  /*1e1a0*/  IMAD R4, R5, c[0x0][0x3f4], R4 ;  /* 0x0000fd0005047a24 */ /* 0x000fe200078e0204 */
[----:B------:R-:W-:Y:S02]  /*1e1b0*/  IADD3 R9, R3, R6, RZ ;  /* 0x0000000603097210 */ /* 0x000fe40007ffe0ff */
[----:B------:R-:W-:Y:S02]  /*1e1c0*/  MOV R8, R2 ;  /* 0x0000000200087202 */ /* 0x000fe40000000f00 */
        /* <DEDUP_REMOVED lines=10> */
[----:B------:R-:W-:Y:S01]  /*1e270*/  IMAD R3, R3, c[0x0][0x4e8], R28 ;  /* 0x00013a0003037a24 */ /* 0x000fe200078e021c */
[----:B------:R-:W-:Y:S01]  /*1e280*/  MOV R4, R8 ;  /* 0x0000000800047202 */ /* 0x000fe20000000f00 */
[----:B------:R-:W-:-:S04]  /*1e290*/  IMAD R2, R6, c[0x0][0x3e4], R2 ;  /* 0x0000f90006027a24 */ /* 0x000fc800078e0202 */
        /* <DEDUP_REMOVED lines=11> */
[----:B------:R1:W3:Y:S02]  /*1e350*/  SHFL.IDX PT, R4, R3, RZ, 0x181f ;  /* 0x00181fff03047589 */ /* 0x0002e400000e0000 */
.L_x_2245:
[----:B------:R-:W-:Y:S05]  /*1e360*/  BRA.DIV ~URZ, `(.L_x_2197) ;  /* 0x00001d827f007947 */ /* 0x000fea000b800000 */
[----:B------:R4:W1:Y:S02]  /*1e370*/  SHFL.IDX PT, R5, R2, RZ, 0x181f ;  /* 0x00181fff02057589 */ /* 0x00086400000e0000 */
.L_x_2246:
[----:B------:R-:W-:Y:S01]  /*1e380*/  IMAD R0, R0, c[0x0][0x4e8], RZ ;  /* 0x00013a0000007a24 */ /* 0x000fe200078e02ff */
[----:B------:R-:W-:Y:S04]  /*1e390*/  BSSY B0, `(.L_x_2198) ;  /* 0x000000b000007945 */ /* 0x000fe80003800000 */
[----:B------:R-:W-:-:S13]  /*1e3a0*/  ISETP.GE.AND P0, PT, R29, R0, PT ;  /* 0x000000001d00720c */ /* 0x000fda0003f06270 */
[----:B------:R-:W-:Y:S05]  /*1e3b0*/  @P0 BRA `(.L_x_2199) ;  /* 0x0000008000000947 */ /* 0x000fea0003800000 */
[----:B------:R-:W-:Y:S02]  /*1e3c0*/  ISETP.GE.AND P1, PT, R116, c[0x0][0x3c8], PT ;  /* 0x0000f20074007a0c */ /* 0x000fe40003f26270 */
[----:B------:R-:W-:-:S11]  /*1e3d0*/  ISETP.GE.AND P0, PT, R13, c[0x0][0x3c8], PT ;  /* 0x0000f2000d007a0c */ /* 0x000fd60003f06270 */
[CC--:B-1----:R-:W-:Y:S02]  /*1e3e0*/  @!P1 LEA R6, P3, R116.reuse, R5.reuse, 0x1 ;  /* 0x0000000574069211 */ /* 0x0c2fe400078608ff */
[C---:B------:R-:W-:Y:S02]  /*1e3f0*/  @!P0 LEA R8, P2, R13.reuse, R5, 0x1 ;  /* 0x000000050d088211 */ /* 0x040fe400078408ff */
[-C--:B---3--:R-:W-:Y:S02]  /*1e400*/  @!P1 LEA.HI.X R7, R116, R4.reuse, R14, 0x1, P3 ;  /* 0x0000000474079211 */ /* 0x088fe400018f0c0e */
[----:B------:R-:W-:-:S03]  /*1e410*/  @!P0 LEA.HI.X R9, R13, R4, R15, 0x1, P2 ;  /* 0x000000040d098211 */ /* 0x000fc600010f0c0f */
[----:B------:R1:W-:Y:S04]  /*1e420*/  @!P1 ST.E.128 [R6.64], RZ ;  /* 0x000000ff06009985 */ /* 0x0003e8000c101d08 */
[----:B------:R1:W-:Y:S02]  /*1e430*/  @!P0 ST.E.128 [R8.64], RZ ;  /* 0x000000ff08008985 */ /* 0x0003e4000c101d08 */
.L_x_2199:
[----:B------:R-:W-:Y:S05]  /*1e440*/  BSYNC B0 ;  /* 0x0000000000007941 */ /* 0x000fea0003800000 */
.L_x_2198:
[----:B------:R-:W-:Y:S05]  /*1e450*/  BRA.DIV ~URZ, `(.L_x_2200) ;  /* 0x00001d027f007947 */ /* 0x000fea000b800000 */
[----:B---3--:R3:W2:Y:S04]  /*1e460*/  SHFL.IDX PT, R4, R3, 0x1, 0x181f ;  /* 0x00381f0003047f89 */ /* 0x0086a800000e0000 */
[----:B-1----:R3:W1:Y:S02]  /*1e470*/  SHFL.IDX PT, R6, R2, 0x1, 0x181f ;  /* 0x00381f0002067f89 */ /* 0x00266400000e0000 */
.L_x_2247:
        /* <DEDUP_REMOVED lines=12> */
.L_x_2202:
[----:B------:R-:W-:Y:S05]  /*1e540*/  BSYNC B0 ;  /* 0x0000000000007941 */ /* 0x000fea0003800000 */
.L_x_2201:
[----:B------:R-:W-:Y:S05]  /*1e550*/  BRA.DIV ~URZ, `(.L_x_2203) ;  /* 0x00001cd27f007947 */ /* 0x000fea000b800000 */
[----:B--2---:R2:W3:Y:S02]  /*1e560*/  SHFL.IDX PT, R4, R3, 0x2, 0x181f ;  /* 0x00581f0003047f89 */ /* 0x0044e400000e0000 */
.L_x_2248:
[----:B------:R-:W-:Y:S05]  /*1e570*/  BRA.DIV ~URZ, `(.L_x_2204) ;  /* 0x00001d227f007947 */ /* 0x000fea000b800000 */
[----:B-1----:R1:W2:Y:S02]  /*1e580*/  SHFL.IDX PT, R6, R2, 0x2, 0x181f ;  /* 0x00581f0002067f89 */ /* 0x0022a400000e0000 */
.L_x_2249:
        /* <DEDUP_REMOVED lines=10> */
[----:B------:R2:W-:Y:S04]  /*1e630*/  @!P1 ST.E.128 [R8.64], RZ ;  /* 0x000000ff08009985 */ /* 0x0005e8000c101d08 */
[----:B------:R2:W-:Y:S02]  /*1e640*/  @!P0 ST.E.128 [R6.64], RZ ;  /* 0x000000ff06008985 */ /* 0x0005e4000c101d08 */
.L_x_2206:
[----:B------:R-:W-:Y:S05]  /*1e650*/  BSYNC B0 ;  /* 0x0000000000007941 */ /* 0x000fea0003800000 */
.L_x_2205:
[----:B------:R-:W-:Y:S05]  /*1e660*/  BRA.DIV ~URZ, `(.L_x_2207) ;  /* 0x00001ca27f007947 */ /* 0x000fea000b800000 */
[----:B--23--:R-:W2:Y:S04]  /*1e670*/  SHFL.IDX PT, R3, R3, 0x3, 0x181f ;  /* 0x00781f0003037f89 */ /* 0x00cea800000e0000 */
[----:B-1--4-:R-:W1:Y:S02]  /*1e680*/  SHFL.IDX PT, R2, R2, 0x3, 0x181f ;  /* 0x00781f0002027f89 */ /* 0x012e6400000e0000 */
.L_x_2250:
[----:B------:R-:W-:-:S04]  /*1e690*/  IADD3 R29, R29, 0x60, RZ ;  /* 0x000000601d1d7810 */ /* 0x000fc80007ffe0ff */
        /* <DEDUP_REMOVED lines=10> */
.L_x_2187:
[----:B------:R-:W-:Y:S05]  /*1e740*/  BSYNC B1 ;  /* 0x0000000000017941 */ /* 0x000fea0003800000 */
.L_x_2171:
[----:B------:R-:W-:-:S13]  /*1e750*/  ISETP.NE.AND P0, PT, R220, RZ, PT ;  /* 0x000000ffdc00720c */ /* 0x000fda0003f05270 */
[----:B------:R-:W-:Y:S01]  /*1e760*/  @P0 WARPSYNC 0xffffffff ;  /* 0xffffffff00000948 */ /* 0x000fe20003800000 */
[----:B------:R-:W-:Y:S06]  /*1e770*/  @P0 BAR.SYNC.DEFER_BLOCKING 0x5, 0x100 ;  /* 0x0144000000000b1d */ /* 0x000fec0000010000 */
[----:B------:R-:W4:Y:S04]  /*1e780*/  @P0 LDS.128 R208, [0xe100] ;  /* 0x00e10000ffd00984 */ /* 0x000f280000000c00 */
[----:B------:R-:W-:Y:S06]  /*1e790*/  @P0 BAR.ARV 0x4, 0x100 ;  /* 0x0104000000000b1d */ /* 0x000fec0000002000 */
[----:B------:R-:W-:Y:S05]  /*1e7a0*/  @P0 BRA `(.L_x_2208) ;  /* 0x00000ea000000947 */ /* 0x000fea0003800000 */
[----:B------:R-:W-:Y:S01]  /*1e7b0*/  LOP3.LUT R10, R10, 0x1f, RZ, 0xc0, !PT ;  /* 0x0000001f0a0a7812 */ /* 0x000fe200078ec0ff */
[----:B-1-34-:R-:W-:-:S03]  /*1e7c0*/  IMAD.MOV.U32 R2, RZ, RZ, RZ ;  /* 0x000000ffff027224 */ /* 0x01afc600078e00ff */
[----:B------:R-:W-:Y:S01]  /*1e7d0*/  ISETP.NE.AND P6, PT, R10, 0x1f, PT ;  /* 0x0000001f0a00780c */ /* 0x000fe20003fc5270 */
[----:B------:R-:W-:Y:S10]  /*1e7e0*/  BRA.DIV ~URZ, `(.L_x_2209) ;  /* 0x00001bf27f007947 */ /* 0x000ff4000b800000 */
[----:B------:R1:W3:Y:S02]  /*1e7f0*/  SHFL.IDX PT, R0, R12, RZ, 0x1f ;  /* 0x00001fff0c007589 */ /* 0x0002e400000e0000 */
.L_x_2251:
[----:B------:R-:W-:Y:S05]  /*1e800*/  BRA.DIV ~URZ, `(.L_x_2210) ;  /* 0x00001c427f007947 */ /* 0x000fea000b800000 */
[----:B-1----:R-:W1:Y:S02]  /*1e810*/  SHFL.IDX PT, R12, R12, 0x1, 0x1f ;  /* 0x00201f000c0c7f89 */ /* 0x002e6400000e0000 */
.L_x_2252:
[----:B--2---:R-:W-:Y:S02]  /*1e820*/  IMAD.IADD R5, R211, 0x1, R10 ;  /* 0x00000001d3057824 */ /* 0x004fe400078e020a */
[----:B------:R-:W-:-:S03]  /*1e830*/  IMAD.MOV.U32 R209, RZ, RZ, RZ ;  /* 0x000000ffffd17224 */ /* 0x000fc600078e00ff */
[----:B------:R-:W-:-:S13]  /*1e840*/  ISETP.GE.OR P0, PT, R5, c[0x0][0x53c], !P6 ;  /* 0x00014f0005007a0c */ /* 0x000fda0007706670 */
[----:B------:R-:W-:Y:S01]  /*1e850*/  @!P0 IMAD.MOV.U32 R4, RZ, RZ, 0x4 ;  /* 0x00000004ff048424 */ /* 0x000fe200078e00ff */
[----:B------:R-:W-:-:S03]  /*1e860*/  @!P0 MOV R3, 0x4 ;  /* 0x0000000400038802 */ /* 0x000fc60000000f00 */
[----:B------:R-:W-:-:S04]  /*1e870*/  @!P0 IMAD.WIDE R6, R5, R4, c[0x0][0x580] ;  /* 0x0001600005068625 */ /* 0x000fc800078e0204 */
[----:B------:R-:W-:Y:S01]  /*1e880*/  @!P0 IMAD.WIDE R4, R5, R3, c[0x0][0x578] ;  /* 0x00015e0005048625 */ /* 0x000fe200078e0203 */
[----:B------:R-:W2:Y:S04]  /*1e890*/  @!P0 LDG.E R209, [R6.64] ;  /* 0x0000000806d18981 */ /* 0x000ea8000c1e1900 */
[----:B------:R4:W2:Y:S01]  /*1e8a0*/  @!P0 LDG.E R2, [R4.64] ;  /* 0x0000000804028981 */ /* 0x0008a2000c1e1900 */
[C---:B------:R-:W-:Y:S02]  /*1e8b0*/  ISETP.GE.U32.AND P4, PT, R10.reuse, 0x10, PT ;  /* 0x000000100a00780c */ /* 0x040fe40003f86070 */
[C---:B------:R-:W-:Y:S02]  /*1e8c0*/  ISETP.GE.U32.AND P3, PT, R10.reuse, 0x8, PT ;  /* 0x000000080a00780c */ /* 0x040fe40003f66070 */
[----:B------:R-:W-:-:S02]  /*1e8d0*/  ISETP.GE.U32.AND P2, PT, R10, 0x4, PT ;  /* 0x000000040a00780c */ /* 0x000fc40003f46070 */
[C---:B------:R-:W-:Y:S02]  /*1e8e0*/  ISETP.GE.U32.AND P1, PT, R10.reuse, 0x2, PT ;  /* 0x000000020a00780c */ /* 0x040fe40003f26070 */
[----:B------:R-:W-:Y:S02]  /*1e8f0*/  ISETP.NE.AND P5, PT, R10, RZ, PT ;  /* 0x000000ff0a00720c */ /* 0x000fe40003fa5270 */
[----:B----4-:R-:W-:Y:S01]  /*1e900*/  MOV R5, RZ ;  /* 0x000000ff00057202 */ /* 0x010fe20000000f00 */
[----:B--2---:R-:W-:Y:S01]  /*1e910*/  IMAD R6, R2, R209, RZ ;  /* 0x000000d102067224 */ /* 0x004fe200078e02ff */
[----:B------:R-:W-:Y:S07]  /*1e920*/  BRA.DIV ~URZ, `(.L_x_2211) ;  /* 0x00001b927f007947 */ /* 0x000fee000b800000 */
[----:B------:R2:W4:Y:S02]  /*1e930*/  SHFL.UP PT, R3, R6, 0x1, RZ ;  /* 0x0420000006037989 */ /* 0x00052400000e00ff */
.L_x_2253:
[----:B----4-:R-:W-:-:S04]  /*1e940*/  SEL R3, R3, RZ, P5 ;  /* 0x000000ff03037207 */ /* 0x010fc80002800000 */
[----:B--2---:R-:W-:Y:S01]  /*1e950*/  IADD3 R6, R6, R3, RZ ;  /* 0x0000000306067210 */ /* 0x004fe20007ffe0ff */
[----:B------:R-:W-:Y:S05]  /*1e960*/  BRA.DIV ~URZ, `(.L_x_2212) ;  /* 0x00001ba27f007947 */ /* 0x000fea000b800000 */
        /* <DEDUP_REMOVED lines=12> */
[----:B------:R2:W4:Y:S02]  /*1ea30*/  SHFL.IDX PT, R3, R4, 0x1f, 0x1f ;  /* 0x03e01f0004037f89 */ /* 0x00052400000e0000 */
.L_x_2254:
[----:B----4-:R-:W-:Y:S01]  /*1ea40*/  IMAD R3, R3, c[0x0][0x538], RZ ;  /* 0x00014e0003037a24 */ /* 0x010fe200078e02ff */
[----:B------:R-:W-:Y:S04]  /*1ea50*/  BSSY B1, `(.L_x_2213) ;  /* 0x00000ba000017945 */ /* 0x000fe80003800000 */
[----:B-1----:R-:W-:-:S04]  /*1ea60*/  IADD3 R208, R3, R12, RZ ;  /* 0x0000000c03d07210 */ /* 0x002fc80007ffe0ff */
[----:B---3--:R-:W-:-:S13]  /*1ea70*/  ISETP.GT.AND P0, PT, R208, R0, PT ;  /* 0x00000000d000720c */ /* 0x008fda0003f04270 */
[----:B------:R-:W-:Y:S05]  /*1ea80*/  @P0 BRA `(.L_x_2214) ;  /* 0x0000024000000947 */ /* 0x000fea0003800000 */
.L_x_2218:
[----:B------:R-:W-:-:S04]  /*1ea90*/  IADD3 R211, R211, 0x1f, RZ ;  /* 0x0000001fd3d37810 */ /* 0x000fc80007ffe0ff */
[----:B------:R-:W-:-:S13]  /*1eaa0*/  ISETP.GE.AND P0, PT, R211, c[0x0][0x53c], PT ;  /* 0x00014f00d3007a0c */ /* 0x000fda0003f06270 */
[----:B------:R-:W-:Y:S05]  /*1eab0*/  @P0 BRA `(.L_x_2215) ;  /* 0x00000af000000947 */ /* 0x000fea0003800000 */
[----:B------:R-:W-:Y:S02]  /*1eac0*/  IADD3 R6, R211, R10, RZ ;  /* 0x0000000ad3067210 */ /* 0x000fe40007ffe0ff */
[----:B------:R-:W-:Y:S02]  /*1ead0*/  MOV R209, RZ ;  /* 0x000000ff00d17202 */ /* 0x000fe40000000f00 */
[----:B------:R-:W-:Y:S02]  /*1eae0*/  ISETP.GE.OR P0, PT, R6, c[0x0][0x53c], !P6 ;  /* 0x00014f0006007a0c */ /* 0x000fe40007706670 */
[----:B------:R-:W-:-:S11]  /*1eaf0*/  MOV R2, RZ ;  /* 0x000000ff00027202 */ /* 0x000fd60000000f00 */
[----:B--2---:R-:W-:Y:S02]  /*1eb00*/  @!P0 MOV R4, 0x4 ;  /* 0x0000000400048802 */ /* 0x004fe40000000f00 */
        /* <DEDUP_REMOVED lines=8> */
.L_x_2255:
        /* <DEDUP_REMOVED lines=16> */
.L_x_2256:
[----:B--2---:R-:W-:-:S05]  /*1ec90*/  IMAD R3, R3, c[0x0][0x538], RZ ;  /* 0x00014e0003037a24 */ /* 0x004fca00078e02ff */
[----:B------:R-:W-:-:S04]  /*1eca0*/  IADD3 R208, R3, R208, RZ ;  /* 0x000000d003d07210 */ /* 0x000fc80007ffe0ff */
[----:B------:R-:W-:-:S13]  /*1ecb0*/  ISETP.GT.AND P0, PT, R208, R0, PT ;  /* 0x00000000d000720c */ /* 0x000fda0003f04270 */
[----:B-1----:R-:W-:Y:S05]  /*1ecc0*/  @!P0 BRA `(.L_x_2218) ;  /* 0xfffffdc000008947 */ /* 0x002fea000383ffff */
.L_x_2214:
[----:B------:R-:W-:-:S05]  /*1ecd0*/  IADD3 R208, -R3, R208, RZ ;  /* 0x000000d003d07210 */ /* 0x000fca0007ffe1ff */
[----:B------:R-:W-:-:S05]  /*1ece0*/  IMAD R3, R4, c[0x0][0x538], R208 ;  /* 0x00014e0004037a24 */ /* 0x000fca00078e02d0 */
[----:B------:R-:W-:Y:S01]  /*1ecf0*/  ISETP.GT.AND P0, PT, R3, R0, PT ;  /* 0x000000000300720c */ /* 0x000fe20003f04270 */
[----:B------:R-:W-:-:S12]  /*1ed00*/  BRA.DIV ~URZ, `(.L_x_2219) ;  /* 0x00001bb27f007947 */ /* 0x000fd8000b800000 */
[----:B------:R-:W-:-:S04]  /*1ed10*/  VOTE.ANY R3, PT, !P0 ;  /* 0x0000000000037806 */ /* 0x000fc800040e0100 */
.L_x_2257:
[----:B------:R-:W1:Y:S02]  /*1ed20*/  POPC R6, R3 ;  /* 0x0000000300067309 */ /* 0x000e640000000000 */
[----:B-1----:R-:W-:Y:S01]  /*1ed30*/  IADD3 R211, R6, R211, RZ ;  /* 0x000000d306d37210 */ /* 0x002fe20007ffe0ff */
[----:B------:R-:W-:Y:S05]  /*1ed40*/  BRA.DIV ~URZ, `(.L_x_2220) ;  /* 0x00001bc27f007947 */ /* 0x000fea000b800000 */
[----:B------:R1:W3:Y:S04]  /*1ed50*/  SHFL.IDX PT, R209, R209, R6, 0x1f ;  /* 0x00001f06d1d17589 */ /* 0x0002e800000e0000 */
[----:B------:R1:W4:Y:S02]  /*1ed60*/  SHFL.IDX PT, R2, R2, R6, 0x1f ;  /* 0x00001f0602027589 */ /* 0x00032400000e0000 */
.L_x_2258:
[----:B------:R-:W-:Y:S01]  /*1ed70*/  ISETP.NE.AND P0, PT, R3, RZ, PT ;  /* 0x000000ff0300720c */ /* 0x000fe20003f05270 */
[----:B------:R-:W-:-:S12]  /*1ed80*/  BSSY B0, `(.L_x_2221) ;  /* 0x0000005000007945 */ /* 0x000fd80003800000 */
[----:B------:R-:W-:Y:S05]  /*1ed90*/  @!P0 BRA `(.L_x_2222) ;  /* 0x0000003000008947 */ /* 0x000fea0003800000 */
[----:B------:R-:W-:Y:S01]  /*1eda0*/  IADD3 R5, R6, -0x1, RZ ;  /* 0xffffffff06057810 */ /* 0x000fe20007ffe0ff */
[----:B------:R-:W-:Y:S05]  /*1edb0*/  BRA.DIV ~URZ, `(.L_x_2223) ;  /* 0x00001c227f007947 */ /* 0x000fea000b800000 */
[----:B------:R1:W2:Y:S02]  /*1edc0*/  SHFL.IDX PT, R5, R4, R5, 0x1f ;  /* 0x00001f0504057589 */ /* 0x0002a400000e0000 */
.L_x_2222:
[----:B------:R-:W-:Y:S05]  /*1edd0*/  BSYNC B0 ;  /* 0x0000000000007941 */ /* 0x000fea0003800000 */
.L_x_2221:
[----:B----4-:R-:W-:Y:S01]  /*1ede0*/  ISETP.NE.AND P0, PT, R2, 0x1, PT ;  /* 0x000000010200780c */ /* 0x010fe20003f05270 */
[----:B--2---:R-:W-:Y:S01]  /*1edf0*/  IMAD R208, R5, c[0x0][0x538], R208 ;  /* 0x00014e0005d07a24 */ /* 0x004fe200078e02d0 */
[----:B------:R-:W-:Y:S04]  /*1ee00*/  BSSY B0, `(.L_x_2224) ;  /* 0x0000077000007945 */ /* 0x000fe80003800000 */
[----:B------:R-:W-:-:S07]  /*1ee10*/  IADD3 R5, -R208, R0, RZ ;  /* 0x00000000d0057210 */ /* 0x000fce0007ffe1ff */
[----:B------:R-:W-:Y:S05]  /*1ee20*/  @!P0 BRA `(.L_x_2225) ;  /* 0x0000037000008947 */ /* 0x000fea0003800000 */
[----:B-1-3--:R-:W-:Y:S02]  /*1ee30*/  IABS R6, R209 ;  /* 0x000000d100067213 */ /* 0x00afe40000000000 */
[----:B------:R-:W-:Y:S02]  /*1ee40*/  IABS R7, R2 ;  /* 0x0000000200077213 */ /* 0x000fe40000000000 */
[----:B------:R-:W1:Y:S01]  /*1ee50*/  I2F.RP R12, R6 ;  /* 0x00000006000c7306 */ /* 0x000e620000209400 */
[----:B------:R-:W-:Y:S02]  /*1ee60*/  IABS R3, R5 ;  /* 0x0000000500037213 */ /* 0x000fe40000000000 */
[----:B------:R-:W-:-:S05]  /*1ee70*/  IABS R0, R209 ;  /* 0x000000d100007213 */ /* 0x000fca0000000000 */
[----:B------:R-:W2:Y:S01]  /*1ee80*/  I2F.RP R8, R7 ;  /* 0x0000000700087306 */ /* 0x000ea20000209400 */
[----:B------:R-:W-:-:S07]  /*1ee90*/  IMAD.MOV R0, RZ, RZ, -R0 ;  /* 0x000000ffff007224 */ /* 0x000fce00078e0a00 */
[----:B-1----:R-:W1:Y:S08]  /*1eea0*/  MUFU.RCP R12, R12 ;  /* 0x0000000c000c7308 */ /* 0x002e700000001000 */
[----:B--2---:R-:W2:Y:S01]  /*1eeb0*/  MUFU.RCP R8, R8 ;  /* 0x0000000800087308 */ /* 0x004ea20000001000 */
[----:B-1----:R-:W-:-:S07]  /*1eec0*/  IADD3 R12, R12, 0xffffffe, RZ ;  /* 0x0ffffffe0c0c7810 */ /* 0x002fce0007ffe0ff */
[----:B------:R-:W1:Y:S01]  /*1eed0*/  F2I.FTZ.U32.TRUNC.NTZ R13, R12 ;  /* 0x0000000c000d7305 */ /* 0x000e62000021f000 */
[----:B--2---:R-:W-:-:S07]  /*1eee0*/  IADD3 R8, R8, 0xffffffe, RZ ;  /* 0x0ffffffe08087810 */ /* 0x004fce0007ffe0ff */
[----:B------:R2:W3:Y:S01]  /*1eef0*/  F2I.FTZ.U32.TRUNC.NTZ R9, R8 ;  /* 0x0000000800097305 */ /* 0x0004e2000021f000 */
[----:B-1----:R-:W-:Y:S02]  /*1ef00*/  IMAD.MOV R4, RZ, RZ, -R13 ;  /* 0x000000ffff047224 */ /* 0x002fe400078e0a0d */
[----:B------:R-:W-:Y:S02]  /*1ef10*/  IMAD.MOV.U32 R12, RZ, RZ, RZ ;  /* 0x000000ffff0c7224 */ /* 0x000fe400078e00ff */
[----:B------:R-:W-:-:S04]  /*1ef20*/  IMAD R4, R4, R6, RZ ;  /* 0x0000000604047224 */ /* 0x000fc800078e02ff */
[----:B------:R-:W-:-:S04]  /*1ef30*/  IMAD.HI.U32 R4, R13, R4, R12 ;  /* 0x000000040d047227 */ /* 0x000fc800078e000c */
[----:B--2---:R-:W-:Y:S02]  /*1ef40*/  IMAD.MOV.U32 R8, RZ, RZ, RZ ;  /* 0x000000ffff087224 */ /* 0x004fe400078e00ff */
[----:B------:R-:W-:-:S04]  /*1ef50*/  IMAD.HI.U32 R4, R4, R3, RZ ;  /* 0x0000000304047227 */ /* 0x000fc800078e00ff */
[----:B------:R-:W-:-:S05]  /*1ef60*/  IMAD R0, R4, R0, R3 ;  /* 0x0000000004007224 */ /* 0x000fca00078e0203 */
[----:B------:R-:W-:-:S13]  /*1ef70*/  ISETP.GT.U32.AND P0, PT, R6, R0, PT ;  /* 0x000000000600720c */ /* 0x000fda0003f04070 */
[----:B------:R-:W-:Y:S01]  /*1ef80*/  @!P0 IMAD.IADD R0, R0, 0x1, -R6 ;  /* 0x0000000100008824 */ /* 0x000fe200078e0a06 */
[----:B------:R-:W-:Y:S02]  /*1ef90*/  @!P0 IADD3 R4, R4, 0x1, RZ ;  /* 0x0000000104048810 */ /* 0x000fe40007ffe0ff */
[----:B------:R-:W-:Y:S02]  /*1efa0*/  ISETP.NE.AND P0, PT, R209, RZ, PT ;  /* 0x000000ffd100720c */ /* 0x000fe40003f05270 */
[----:B------:R-:W-:Y:S01]  /*1efb0*/  ISETP.GE.U32.AND P2, PT, R0, R6, PT ;  /* 0x000000060000720c */ /* 0x000fe20003f46070 */
[----:B---3--:R-:W-:Y:S01]  /*1efc0*/  IMAD.MOV R6, RZ, RZ, -R9 ;  /* 0x000000ffff067224 */ /* 0x008fe200078e0a09 */
        /* <DEDUP_REMOVED lines=29> */
.L_x_2225:
[----:B------:R-:W-:-:S04]  /*1f1a0*/  IMAD.MOV.U32 R0, RZ, RZ, 0x4 ;  /* 0x00000004ff007424 */ /* 0x000fc800078e00ff */
[----:B------:R-:W-:-:S06]  /*1f1b0*/  IMAD.WIDE R2, R211, R0, c[0x0][0x590] ;  /* 0x00016400d3027625 */ /* 0x000fcc00078e0200 */
[----:B------:R-:W2:Y:S01]  /*1f1c0*/  LDG.E R3, [R2.64] ;  /* 0x0000000802037981 */ /* 0x000ea2000c1e1900 */
        /* <DEDUP_REMOVED lines=31> */
[----:B------:R-:W-:Y:S01]  /*1f3c0*/  IABS R7, R3 ;  /* 0x0000000300077213 */ /* 0x000fe20000000000 */
[----:B------:R-:W-:Y:S01]  /*1f3d0*/  IMAD.MOV R210, RZ, RZ, -R3 ;  /* 0x000000ffffd27224 */ /* 0x000fe200078e0a03 */
[----:B------:R-:W-:Y:S02]  /*1f3e0*/  IADD3 R4, R4, 0x1000000, R5 ;  /* 0x0100000004047810 */ /* 0x000fe40007ffe005 */
[----:B------:R-:W1:Y:S08]  /*1f3f0*/  I2F.RP R8, R7 ;  /* 0x0000000700087306 */ /* 0x000e700000209400 */
[----:B-1----:R-:W1:Y:S02]  /*1f400*/  MUFU.RCP R8, R8 ;  /* 0x0000000800087308 */ /* 0x002e640000001000 */
[----:B-1----:R-:W-:-:S06]  /*1f410*/  IADD3 R8, R8, 0xffffffe, RZ ;  /* 0x0ffffffe08087810 */ /* 0x002fcc0007ffe0ff */
[----:B------:R-:W1:Y:S02]  /*1f420*/  F2I.FTZ.U32.TRUNC.NTZ R9, R8 ;  /* 0x0000000800097305 */ /* 0x000e64000021f000 */
[----:B-1----:R-:W-:Y:S02]  /*1f430*/  IMAD.MOV R0, RZ, RZ, -R9 ;  /* 0x000000ffff007224 */ /* 0x002fe400078e0a09 */
[----:B------:R-:W-:Y:S02]  /*1f440*/  IMAD.MOV.U32 R8, RZ, RZ, RZ ;  /* 0x000000ffff087224 */ /* 0x000fe400078e00ff */
        /* <DEDUP_REMOVED lines=16> */
[----:B------:R-:W-:Y:S02]  /*1f550*/  IMAD R210, R6, R210, R4 ;  /* 0x000000d206d27224 */ /* 0x000fe400078e0204 */
[----:B------:R-:W-:Y:S02]  /*1f560*/  IMAD.MOV.U32 R3, RZ, RZ, R6 ;  /* 0x000000ffff037224 */ /* 0x000fe400078e0006 */
.L_x_2226:
[----:B------:R-:W-:Y:S05]  /*1f570*/  BSYNC B0 ;  /* 0x0000000000007941 */ /* 0x000fea0003800000 */
.L_x_2224:
[----:B------:R-:W-:-:S04]  /*1f580*/  LOP3.LUT R3, RZ, R3, RZ, 0x33, !PT ;  /* 0x00000003ff037212 */ /* 0x000fc800078e33ff */
[----:B------:R-:W-:Y:S01]  /*1f590*/  IADD3 R209, R3, R209, RZ ;  /* 0x000000d103d17210 */ /* 0x000fe20007ffe0ff */
[----:B------:R-:W-:Y:S05]  /*1f5a0*/  BRA `(.L_x_2227) ;  /* 0x0000004000007947 */ /* 0x000fea0003800000 */
.L_x_2215:
[----:B------:R-:W-:Y:S01]  /*1f5b0*/  IMAD.MOV.U32 R208, RZ, RZ, R0 ;  /* 0x000000ffffd07224 */ /* 0x000fe200078e0000 */
[----:B------:R-:W-:Y:S01]  /*1f5c0*/  MOV R210, RZ ;  /* 0x000000ff00d27202 */ /* 0x000fe20000000f00 */
[----:B------:R-:W-:Y:S01]  /*1f5d0*/  IMAD.MOV.U32 R209, RZ, RZ, RZ ;  /* 0x000000ffffd17224 */ /* 0x000fe200078e00ff */
[----:B------:R-:W-:Y:S02]  /*1f5e0*/  MOV R211, c[0x0][0x53c] ;  /* 0x00014f0000d37a02 */ /* 0x000fe40000000f00 */
.L_x_2227:
[----:B------:R-:W-:Y:S05]  /*1f5f0*/  BSYNC B1 ;  /* 0x0000000000017941 */ /* 0x000fea0003800000 */
.L_x_2213:
[----:B------:R-:W-:Y:S01]  /*1f600*/  WARPSYNC 0xffffffff ;  /* 0xffffffff00007948 */ /* 0x000fe20003800000 */
[----:B------:R-:W-:Y:S01]  /*1f610*/  BAR.SYNC.DEFER_BLOCKING 0x4, 0x100 ;  /* 0x0104000000007b1d */ /* 0x000fe20000010000 */
[----:B------:R-:W-:-:S13]  /*1f620*/  ISETP.NE.AND P0, PT, R10, RZ, PT ;  /* 0x000000ff0a00720c */ /* 0x000fda0003f05270 */
[----:B------:R1:W-:Y:S04]  /*1f630*/  @!P0 STS.128 [0xe100], R208 ;  /* 0x00e100d0ff008388 */ /* 0x0003e80000000c00 */
[----:B------:R-:W-:Y:S06]  /*1f640*/  BAR.ARV 0x5, 0x100 ;  /* 0x0144000000007b1d */ /* 0x000fec0000002000 */
.L_x_2208:
[----:B----4-:R-:W-:-:S13]  /*1f650*/  ISETP.GE.AND P0, PT, R211, c[0x0][0x53c], PT ;  /* 0x00014f00d3007a0c */ /* 0x010fda0003f06270 */
[----:B-123--:R-:W-:Y:S01]  /*1f660*/  @P0 CALL.REL.NOINC `(.L_x_2228) ;  /* 0x0000001000000944 */ /* 0x00efe20003c00000 */
[----:B------:R-:W-:Y:S05]  /*1f670*/  BRA `(.L_x_2229) ;  /* 0xfffe1f3000007947 */ /* 0x000fea000383ffff */
.L_x_2228:
[----:B------:R-:W-:Y:S05]  /*1f680*/  EXIT ;  /* 0x000000000000794d */ /* 0x000fea0003800000 */
.L_x_2019:
[----:B------:R-:W-:Y:S02]  /*1f690*/  MOV R4, 0x1 ;  /* 0x0000000100047802 */ /* 0x000fe40000000f00 */
[----:B------:R-:W-:Y:S02]  /*1f6a0*/  MOV R3, 0x1f6c0 ;  /* 0x0001f6c000037802 */ /* 0x000fe40000000f00 */
[----:B------:R-:W-:Y:S05]  /*1f6b0*/  CALL.REL.NOINC `($__internal_44_$__cuda_sm70_shflsync_up_p) ;  /* 0x0000143000007944 */ /* 0x000fea0003c00000 */
[----:B--2---:R-:W-:Y:S01]  /*1f6c0*/  MOV R3, R4 ;  /* 0x0000000400037202 */ /* 0x004fe20000000f00 */
[----:B-1----:R-:W-:Y:S05]  /*1f6d0*/  BRA `(.L_x_2230) ;  /* 0xfffe0d9000007947 */ /* 0x002fea000383ffff */
.L_x_2020:
[----:B------:R-:W-:Y:S02]  /*1f6e0*/  MOV R4, 0x2 ;  /* 0x0000000200047802 */ /* 0x000fe40000000f00 */
[----:B------:R-:W-:Y:S02]  /*1f6f0*/  MOV R3, 0x1f710 ;  /* 0x0001f71000037802 */ /* 0x000fe40000000f00 */
[----:B------:R-:W-:Y:S05]  /*1f700*/  CALL.REL.NOINC `($__internal_44_$__cuda_sm70_shflsync_up_p) ;  /* 0x000013e000007944 */ /* 0x000fea0003c00000 */
[----:B--2---:R-:W-:Y:S02]  /*1f710*/  SEL R4, R4, RZ, P4 ;  /* 0x000000ff04047207 */ /* 0x004fe40002000000 */
[----:B------:R-:W-:-:S03]  /*1f720*/  MOV R3, 0x1f760 ;  /* 0x0001f76000037802 */ /* 0x000fc60000000f00 */
[----:B-1----:R-:W-:Y:S02]  /*1f730*/  IMAD.IADD R6, R6, 0x1, R4 ;  /* 0x0000000106067824 */ /* 0x002fe400078e0204 */
[----:B------:R-:W-:Y:S02]  /*1f740*/  IMAD.MOV.U32 R4, RZ, RZ, 0x4 ;  /* 0x00000004ff047424 */ /* 0x000fe400078e00ff */
        /* <DEDUP_REMOVED lines=11> */
[----:B--2---:R-:W-:Y:S01]  /*1f800*/  SEL R4, R4, RZ, P1 ;  /* 0x000000ff04047207 */ /* 0x004fe20000800000 */
[----:B------:R-:W-:Y:S01]  /*1f810*/  IMAD.MOV.U32 R70, RZ, RZ, 0x1f ;  /* 0x0000001fff467424 */ /* 0x000fe200078e00ff */
[----:B------:R-:W-:Y:S02]  /*1f820*/  MOV R69, 0x1f ;  /* 0x0000001f00457802 */ /* 0x000fe40000000f00 */
[----:B------:R-:W-:Y:S01]  /*1f830*/  MOV R68, 0x1f870 ;  /* 0x0001f87000447802 */ /* 0x000fe20000000f00 */
[----:B------:R-:W-:-:S04]  /*1f840*/  IMAD.IADD R4, R6, 0x1, R4 ;  /* 0x0000000106047824 */ /* 0x000fc800078e0204 */
[----:B------:R-:W-:Y:S02]  /*1f850*/  IMAD.MOV.U32 R71, RZ, RZ, R4 ;  /* 0x000000ffff477224 */ /* 0x000fe400078e0004 */
[----:B-1----:R-:W-:Y:S05]  /*1f860*/  CALL.REL.NOINC `($__internal_43_$__cuda_sm70_shflsync_idx_p) ;  /* 0x0000123000007944 */ /* 0x002fea0003c00000 */
[----:B------:R-:W-:Y:S05]  /*1f870*/  BRA `(.L_x_2231) ;  /* 0xfffe0cf000007947 */ /* 0x000fea000383ffff */
.L_x_2022:
[----:B------:R-:W-:Y:S02]  /*1f880*/  SEL R6, RZ, 0x1, P0 ;  /* 0x00000001ff067807 */ /* 0x000fe40000000000 */
[----:B------:R-:W-:Y:S02]  /*1f890*/  MOV R3, 0x1f8b0 ;  /* 0x0001f8b000037802 */ /* 0x000fe40000000f00 */
[----:B------:R-:W-:Y:S05]  /*1f8a0*/  CALL.REL.NOINC `($__internal_45_$__cuda_sm70_votesync_ballot) ;  /* 0x0000129000007944 */ /* 0x000fea0003c00000 */
[----:B------:R-:W-:Y:S05]  /*1f8b0*/  BRA `(.L_x_2232) ;  /* 0xfffe0d4000007947 */ /* 0x000fea000383ffff */
.L_x_2023:
[----:B------:R-:W-:Y:S01]  /*1f8c0*/  IMAD.MOV.U32 R71, RZ, RZ, R7 ;  /* 0x000000ffff477224 */ /* 0x000fe200078e0007 */
[----:B------:R-:W-:Y:S01]  /*1f8d0*/  MOV R70, R3 ;  /* 0x0000000300467202 */ /* 0x000fe20000000f00 */
[----:B------:R-:W-:Y:S01]  /*1f8e0*/  IMAD.MOV.U32 R69, RZ, RZ, 0x1f ;  /* 0x0000001fff457424 */ /* 0x000fe200078e00ff */
[----:B------:R-:W-:Y:S02]  /*1f8f0*/  MOV R68, 0x1f910 ;  /* 0x0001f91000447802 */ /* 0x000fe40000000f00 */
[----:B------:R-:W-:Y:S05]  /*1f900*/  CALL.REL.NOINC `($__internal_43_$__cuda_sm70_shflsync_idx_p) ;  /* 0x0000119000007944 */ /* 0x000fea0003c00000 */
[----:B------:R-:W-:Y:S01]  /*1f910*/  IMAD.MOV.U32 R7, RZ, RZ, R69 ;  /* 0x000000ffff077224 */ /* 0x000fe200078e0045 */
[----:B------:R-:W-:Y:S01]  /*1f920*/  MOV R71, R5 ;  /* 0x0000000500477202 */ /* 0x000fe20000000f00 */
[----:B------:R-:W-:Y:S01]  /*1f930*/  IMAD.MOV.U32 R8, RZ, RZ, RZ ;  /* 0x000000ffff087224 */ /* 0x000fe200078e00ff */
[----:B------:R-:W-:Y:S01]  /*1f940*/  MOV R70, R3 ;  /* 0x0000000300467202 */ /* 0x000fe20000000f00 */
[----:B------:R-:W-:Y:S01]  /*1f950*/  IMAD.MOV.U32 R69, RZ, RZ, 0x1f ;  /* 0x0000001fff457424 */ /* 0x000fe200078e00ff */
[----:B------:R-:W-:-:S02]  /*1f960*/  MOV R68, 0x1f980 ;  /* 0x0001f98000447802 */ /* 0x000fc40000000f00 */
[----:B------:R-:W-:Y:S05]  /*1f970*/  CALL.REL.NOINC `($__internal_43_$__cuda_sm70_shflsync_idx_p) ;  /* 0x0000112000007944 */ /* 0x000fea0003c00000 */
[----:B------:R-:W-:Y:S01]  /*1f980*/  MOV R5, R69 ;  /* 0x0000004500057202 */ /* 0x000fe20000000f00 */
[----:B------:R-:W-:Y:S05]  /*1f990*/  BRA `(.L_x_2233) ;  /* 0xfffe0cc000007947 */ /* 0x000fea000383ffff */
.L_x_2026:
[----:B------:R-:W-:Y:S01]  /*1f9a0*/  IMAD.MOV.U32 R71, RZ, RZ, R4 ;  /* 0x000000ffff477224 */ /* 0x000fe200078e0004 */
[----:B------:R-:W-:Y:S01]  /*1f9b0*/  MOV R70, R3 ;  /* 0x0000000300467202 */ /* 0x000fe20000000f00 */
[----:B------:R-:W-:Y:S01]  /*1f9c0*/  IMAD.MOV.U32 R69, RZ, RZ, 0x1f ;  /* 0x0000001fff457424 */ /* 0x000fe200078e00ff */
[----:B------:R-:W-:-:S02]  /*1f9d0*/  MOV R68, 0x1f9f0 ;  /* 0x0001f9f000447802 */ /* 0x000fc40000000f00 */
[----:B--23--:R-:W-:Y:S05]  /*1f9e0*/  CALL.REL.NOINC `($__internal_43_$__cuda_sm70_shflsync_idx_p) ;  /* 0x000010b000007944 */ /* 0x00cfea0003c00000 */
[----:B------:R-:W-:Y:S01]  /*1f9f0*/  MOV R8, R69 ;  /* 0x0000004500087202 */ /* 0x000fe20000000f00 */
[----:B------:R-:W-:Y:S05]  /*1fa00*/  BRA `(.L_x_2025) ;  /* 0xfffe0cb000007947 */ /* 0x000fea000383ffff */
.L_x_2167:
[----:B------:R-:W-:Y:S01]  /*1fa10*/  IMAD.MOV.U32 R7, RZ, RZ, R243 ;  /* 0x000000ffff077224 */ /* 0x000fe200078e00f3 */
[----:B------:R-:W-:-:S02]  /*1fa20*/  MOV R6, 0x2 ;  /* 0x0000000200067802 */ /* 0x000fc40000000f00 */
[----:B------:R-:W-:Y:S02]  /*1fa30*/  MOV R5, 0x1fa50 ;  /* 0x0001fa5000057802 */ /* 0x000fe40000000f00 */
[----:B------:R-:W-:Y:S05]  /*1fa40*/  CALL.REL.NOINC `($__internal_42_$__cuda_sm70_shflsync_bfly_p) ;  /* 0x0000100000007944 */ /* 0x000fea0003c00000 */
[----:B--2---:R-:W-:Y:S01]  /*1fa50*/  MOV R2, R6 ;  /* 0x0000000600027202 */ /* 0x004fe20000000f00 */
[----:B-1----:R-:W-:Y:S05]  /*1fa60*/  BRA `(.L_x_2234) ;  /* 0xffffbbf000007947 */ /* 0x002fea000383ffff */
.L_x_2168:
[----:B------:R-:W-:Y:S01]  /*1fa70*/  IMAD.MOV.U32 R7, RZ, RZ, R2 ;  /* 0x000000ffff077224 */ /* 0x000fe200078e0002 */
[----:B------:R-:W-:Y:S02]  /*1fa80*/  MOV R6, 0x1 ;  /* 0x0000000100067802 */ /* 0x000fe40000000f00 */
[----:B------:R-:W-:Y:S02]  /*1fa90*/  MOV R5, 0x1fab0 ;  /* 0x0001fab000057802 */ /* 0x000fe40000000f00 */
[----:B-1----:R-:W-:Y:S05]  /*1faa0*/  CALL.REL.NOINC `($__internal_42_$__cuda_sm70_shflsync_bfly_p) ;  /* 0x00000fa000007944 */ /* 0x002fea0003c00000 */
[----:B--2---:R-:W-:Y:S01]  /*1fab0*/  FADD.FTZ R2, R2, R6 ;  /* 0x0000000602027221 */ /* 0x004fe20000010000 */
[----:B-1----:R-:W-:Y:S02]  /*1fac0*/  MOV R7, R242 ;  /* 0x000000f200077202 */ /* 0x002fe40000000f00 */
[----:B------:R-:W-:Y:S02]  /*1fad0*/  MOV R6, 0x2 ;  /* 0x0000000200067802 */ /* 0x000fe40000000f00 */
[----:B------:R-:W-:Y:S02]  /*1fae0*/  MOV R5, 0x1fb00 ;  /* 0x0001fb0000057802 */ /* 0x000fe40000000f00 */
[----:B------:R-:W-:Y:S05]  /*1faf0*/  CALL.REL.NOINC `($__internal_42_$__cuda_sm70_shflsync_bfly_p) ;  /* 0x00000f5000007944 */ /* 0x000fea0003c00000 */
[----:B--2---:R-:W-:Y:S01]  /*1fb00*/  FADD.FTZ R242, R242, R6 ;  /* 0x00000006f2f27221 */ /* 0x004fe20000010000 */
[----:B------:R-:W-:-:S02]  /*1fb10*/  MOV R6, 0x1 ;  /* 0x0000000100067802 */ /* 0x000fc40000000f00 */
[----:B------:R-:W-:Y:S02]  /*1fb20*/  MOV R5, 0x1fb50 ;  /* 0x0001fb5000057802 */ /* 0x000fe40000000f00 */
[----:B-1----:R-:W-:Y:S02]  /*1fb30*/  MOV R7, R242 ;  /* 0x000000f200077202 */ /* 0x002fe40000000f00 */
[----:B------:R-:W-:Y:S05]  /*1fb40*/  CALL.REL.NOINC `($__internal_42_$__cuda_sm70_shflsync_bfly_p) ;  /* 0x00000f0000007944 */ /* 0x000fea0003c00000 */
[----:B--2---:R-:W-:Y:S01]  /*1fb50*/  MOV R10, R6 ;  /* 0x00000006000a7202 */ /* 0x004fe20000000f00 */
[----:B-1----:R-:W-:Y:S05]  /*1fb60*/  BRA `(.L_x_2235) ;  /* 0xffffbb6000007947 */ /* 0x002fea000383ffff */
.L_x_2175:
[----:B--234-:R-:W-:Y:S01]  /*1fb70*/  IMAD.MOV.U32 R71, RZ, RZ, R2 ;  /* 0x000000ffff477224 */ /* 0x01cfe200078e0002 */
[----:B------:R-:W-:Y:S01]  /*1fb80*/  MOV R70, RZ ;  /* 0x000000ff00467202 */ /* 0x000fe20000000f00 */
[----:B------:R-:W-:Y:S01]  /*1fb90*/  IMAD.MOV.U32 R69, RZ, RZ, 0x181f ;  /* 0x0000181fff457424 */ /* 0x000fe200078e00ff */
[----:B------:R-:W-:Y:S02]  /*1fba0*/  MOV R68, 0x1fbc0 ;  /* 0x0001fbc000447802 */ /* 0x000fe40000000f00 */
[----:B-1----:R-:W-:Y:S05]  /*1fbb0*/  CALL.REL.NOINC `($__internal_43_$__cuda_sm70_shflsync_idx_p) ;  /* 0x00000ee000007944 */ /* 0x002fea0003c00000 */
[----:B------:R-:W-:Y:S01]  /*1fbc0*/  MOV R3, R69 ;  /* 0x0000004500037202 */ /* 0x000fe20000000f00 */
[----:B------:R-:W-:Y:S05]  /*1fbd0*/  BRA `(.L_x_2236) ;  /* 0xffffcfc000007947 */ /* 0x000fea000383ffff */
.L_x_2176:
[----:B------:R-:W-:Y:S01]  /*1fbe0*/  IMAD.MOV.U32 R71, RZ, RZ, R0 ;  /* 0x000000ffff477224 */ /* 0x000fe200078e0000 */
[----:B------:R-:W-:Y:S01]  /*1fbf0*/  MOV R70, RZ ;  /* 0x000000ff00467202 */ /* 0x000fe20000000f00 */
[----:B------:R-:W-:Y:S01]  /*1fc00*/  IMAD.MOV.U32 R69, RZ, RZ, 0x181f ;  /* 0x0000181fff457424 */ /* 0x000fe200078e00ff */
[----:B------:R-:W-:-:S02]  /*1fc10*/  MOV R68, 0x1fc30 ;  /* 0x0001fc3000447802 */ /* 0x000fc40000000f00 */
[----:B-123--:R-:W-:Y:S05]  /*1fc20*/  CALL.REL.NOINC `($__internal_43_$__cuda_sm70_shflsync_idx_p) ;  /* 0x00000e7000007944 */ /* 0x00efea0003c00000 */
[----:B------:R-:W-:Y:S01]  /*1fc30*/  MOV R8, R69 ;  /* 0x0000004500087202 */ /* 0x000fe20000000f00 */
[----:B------:R-:W-:Y:S05]  /*1fc40*/  BRA `(.L_x_2237) ;  /* 0xffffcf7000007947 */ /* 0x000fea000383ffff */
.L_x_2179:
[----:B------:R-:W-:Y:S01]  /*1fc50*/  IMAD.MOV.U32 R71, RZ, RZ, R2 ;  /* 0x000000ffff477224 */ /* 0x000fe200078e0002 */
[----:B------:R-:W-:Y:S01]  /*1fc60*/  MOV R70, 0x1 ;  /* 0x0000000100467802 */ /* 0x000fe20000000f00 */
[----:B------:R-:W-:Y:S01]  /*1fc70*/  IMAD.MOV.U32 R69, RZ, RZ, 0x181f ;  /* 0x0000181fff457424 */ /* 0x000fe200078e00ff */
[----:B------:R-:W-:-:S02]  /*1fc80*/  MOV R68, 0x1fca0 ;  /* 0x0001fca000447802 */ /* 0x000fc40000000f00 */
[----:B-1234-:R-:W-:Y:S05]  /*1fc90*/  CALL.REL.NOINC `($__internal_43_$__cuda_sm70_shflsync_idx_p) ;  /* 0x00000e0000007944 */ /* 0x01efea0003c00000 */
[----:B------:R-:W-:Y:S01]  /*1fca0*/  IMAD.MOV.U32 R3, RZ, RZ, R69 ;  /* 0x000000ffff037224 */ /* 0x000fe200078e0045 */
[----:B------:R-:W-:Y:S01]  /*1fcb0*/  MOV R70, 0x1 ;  /* 0x0000000100467802 */ /* 0x000fe20000000f00 */
[----:B------:R-:W-:Y:S01]  /*1fcc0*/  IMAD.MOV.U32 R71, RZ, RZ, R0 ;  /* 0x000000ffff477224 */ /* 0x000fe200078e0000 */
[----:B------:R-:W-:-:S02]  /*1fcd0*/  MOV R69, 0x181f ;  /* 0x0000181f00457802 */ /* 0x000fc40000000f00 */
[----:B------:R-:W-:Y:S02]  /*1fce0*/  MOV R68, 0x1fd00 ;  /* 0x0001fd0000447802 */ /* 0x000fe40000000f00 */
[----:B------:R-:W-:Y:S05]  /*1fcf0*/  CALL.REL.NOINC `($__internal_43_$__cuda_sm70_shflsync_idx_p) ;  /* 0x00000da000007944 */ /* 0x000fea0003c00000 */
[----:B------:R-:W-:Y:S01]  /*1fd00*/  MOV R9, R69 ;  /* 0x0000004500097202 */ /* 0x000fe20000000f00 */
[----:B------:R-:W-:Y:S05]  /*1fd10*/  BRA `(.L_x_2238) ;  /* 0xffffcf9000007947 */ /* 0x000fea000383ffff */
.L_x_2182:
[----:B------:R-:W-:Y:S01]  /*1fd20*/  IMAD.MOV.U32 R71, RZ, RZ, R2 ;  /* 0x000000ffff477224 */ /* 0x000fe200078e0002 */
[----:B------:R-:W-:Y:S01]  /*1fd30*/  MOV R70, 0x2 ;  /* 0x0000000200467802 */ /* 0x000fe20000000f00 */
[----:B------:R-:W-:Y:S01]  /*1fd40*/  IMAD.MOV.U32 R69, RZ, RZ, 0x181f ;  /* 0x0000181fff457424 */ /* 0x000fe200078e00ff */
[----:B------:R-:W-:Y:S02]  /*1fd50*/  MOV R68, 0x1fd70 ;  /* 0x0001fd7000447802 */ /* 0x000fe40000000f00 */
[----:B-1234-:R-:W-:Y:S05]  /*1fd60*/  CALL.REL.NOINC `($__internal_43_$__cuda_sm70_shflsync_idx_p) ;  /* 0x00000d3000007944 */ /* 0x01efea0003c00000 */
[----:B------:R-:W-:Y:S01]  /*1fd70*/  MOV R3, R69 ;  /* 0x0000004500037202 */ /* 0x000fe20000000f00 */
[----:B------:R-:W-:Y:S05]  /*1fd80*/  BRA `(.L_x_2239) ;  /* 0xffffd01000007947 */ /* 0x000fea000383ffff */
.L_x_2183:
[----:B------:R-:W-:Y:S01]  /*1fd90*/  IMAD.MOV.U32 R71, RZ, RZ, R0 ;  /* 0x000000ffff477224 */ /* 0x000fe200078e0000 */
[----:B------:R-:W-:Y:S01]  /*1fda0*/  MOV R70, 0x2 ;  /* 0x0000000200467802 */ /* 0x000fe20000000f00 */
[----:B------:R-:W-:Y:S01]  /*1fdb0*/  IMAD.MOV.U32 R69, RZ, RZ, 0x181f ;  /* 0x0000181fff457424 */ /* 0x000fe200078e00ff */
[----:B------:R-:W-:Y:S02]  /*1fdc0*/  MOV R68, 0x1fde0 ;  /* 0x0001fde000447802 */ /* 0x000fe40000000f00 */
[----:B-1234-:R-:W-:Y:S05]  /*1fdd0*/  CALL.REL.NOINC `($__internal_43_$__cuda_sm70_shflsync_idx_p) ;  /* 0x00000cc000007944 */ /* 0x01efea0003c00000 */
[----:B------:R-:W-:Y:S01]  /*1fde0*/  MOV R9, R69 ;  /* 0x0000004500097202 */ /* 0x000fe20000000f00 */
[----:B------:R-:W-:Y:S05]  /*1fdf0*/  BRA `(.L_x_2240) ;  /* 0xffffcfc000007947 */ /* 0x000fea000383ffff */
.L_x_2186:
        /* <DEDUP_REMOVED lines=13> */
.L_x_2188:
[----:B------:R-:W-:Y:S01]  /*1fed0*/  IMAD.MOV.U32 R71, RZ, RZ, R66 ;  /* 0x000000ffff477224 */ /* 0x000fe200078e0042 */
[----:B------:R-:W-:Y:S01]  /*1fee0*/  MOV R70, RZ ;  /* 0x000000ff00467202 */ /* 0x000fe20000000f00 */
[----:B------:R-:W-:Y:S01]  /*1fef0*/  IMAD.MOV.U32 R69, RZ, RZ, 0x1c1f ;  /* 0x00001c1fff457424 */ /* 0x000fe200078e00ff */
[----:B------:R-:W-:Y:S02]  /*1ff00*/  MOV R68, 0x1ff20 ;  /* 0x0001ff2000447802 */ /* 0x000fe40000000f00 */
[----:B------:R-:W-:Y:S05]  /*1ff10*/  CALL.REL.NOINC `($__internal_43_$__cuda_sm70_shflsync_idx_p) ;  /* 0x00000b8000007944 */ /* 0x000fea0003c00000 */
[----:B------:R-:W-:Y:S01]  /*1ff20*/  MOV R72, R69 ;  /* 0x0000004500487202 */ /* 0x000fe20000000f00 */
[----:B------:R-:W-:Y:S05]  /*1ff30*/  BRA `(.L_x_2242) ;  /* 0xffffd26000007947 */ /* 0x000fea000383ffff */
.L_x_2189:
[----:B------:R-:W-:Y:S01]  /*1ff40*/  IMAD.MOV.U32 R71, RZ, RZ, R67 ;  /* 0x000000ffff477224 */ /* 0x000fe200078e0043 */
[----:B------:R-:W-:Y:S01]  /*1ff50*/  MOV R70, RZ ;  /* 0x000000ff00467202 */ /* 0x000fe20000000f00 */
[----:B------:R-:W-:Y:S01]  /*1ff60*/  IMAD.MOV.U32 R69, RZ, RZ, 0x1c1f ;  /* 0x00001c1fff457424 */ /* 0x000fe200078e00ff */
[----:B------:R-:W-:Y:S02]  /*1ff70*/  MOV R68, 0x1ff90 ;  /* 0x0001ff9000447802 */ /* 0x000fe40000000f00 */
[----:B-12---:R-:W-:Y:S05]  /*1ff80*/  CALL.REL.NOINC `($__internal_43_$__cuda_sm70_shflsync_idx_p) ;  /* 0x00000b1000007944 */ /* 0x006fea0003c00000 */
[----:B------:R-:W-:Y:S01]  /*1ff90*/  MOV R68, R69 ;  /* 0x0000004500447202 */ /* 0x000fe20000000f00 */
[----:B------:R-:W-:Y:S05]  /*1ffa0*/  BRA `(.L_x_2243) ;  /* 0xffffd21000007947 */ /* 0x000fea000383ffff */
.L_x_2192:
[----:B------:R-:W-:Y:S01]  /*1ffb0*/  IMAD.MOV.U32 R71, RZ, RZ, R66 ;  /* 0x000000ffff477224 */ /* 0x000fe200078e0042 */
[----:B------:R-:W-:Y:S01]  /*1ffc0*/  MOV R70, 0x1 ;  /* 0x0000000100467802 */ /* 0x000fe20000000f00 */
[----:B----4-:R-:W-:Y:S01]  /*1ffd0*/  IMAD.MOV.U32 R69, RZ, RZ, 0x1c1f ;  /* 0x00001c1fff457424 */ /* 0x010fe200078e00ff */
[----:B------:R-:W-:-:S02]  /*1ffe0*/  MOV R68, 0x20000 ;  /* 0x0002000000447802 */ /* 0x000fc40000000f00 */
[----:B-123--:R-:W-:Y:S05]  /*1fff0*/  CALL.REL.NOINC `($__internal_43_$__cuda_sm70_shflsync_idx_p) ;  /* 0x00000aa000007944 */ /* 0x00efea0003c00000 */
        /* <DEDUP_REMOVED lines=8> */
.L_x_2196:
[----:B------:R-:W-:Y:S01]  /*20080*/  IMAD.MOV.U32 R71, RZ, RZ, R3 ;  /* 0x000000ffff477224 */ /* 0x000fe200078e0003 */
[----:B------:R-:W-:Y:S01]  /*20090*/  MOV R70, RZ ;  /* 0x000000ff00467202 */ /* 0x000fe20000000f00 */
[----:B------:R-:W-:Y:S01]  /*200a0*/  IMAD.MOV.U32 R69, RZ, RZ, 0x181f ;  /* 0x0000181fff457424 */ /* 0x000fe200078e00ff */
[----:B------:R-:W-:Y:S02]  /*200b0*/  MOV R68, 0x200d0 ;  /* 0x000200d000447802 */ /* 0x000fe40000000f00 */
[----:B--2---:R-:W-:Y:S05]  /*200c0*/  CALL.REL.NOINC `($__internal_43_$__cuda_sm70_shflsync_idx_p) ;  /* 0x000009d000007944 */ /* 0x004fea0003c00000 */
[----:B------:R-:W-:Y:S01]  /*200d0*/  MOV R4, R69 ;  /* 0x0000004500047202 */ /* 0x000fe20000000f00 */
[----:B------:R-:W-:Y:S05]  /*200e0*/  BRA `(.L_x_2245) ;  /* 0xffffe27000007947 */ /* 0x000fea000383ffff */
.L_x_2197:
[----:B------:R-:W-:Y:S01]  /*200f0*/  IMAD.MOV.U32 R71, RZ, RZ, R2 ;  /* 0x000000ffff477224 */ /* 0x000fe200078e0002 */
[----:B------:R-:W-:Y:S01]  /*20100*/  MOV R70, RZ ;  /* 0x000000ff00467202 */ /* 0x000fe20000000f00 */
[----:B------:R-:W-:Y:S01]  /*20110*/  IMAD.MOV.U32 R69, RZ, RZ, 0x181f ;  /* 0x0000181fff457424 */ /* 0x000fe200078e00ff */
[----:B------:R-:W-:Y:S02]  /*20120*/  MOV R68, 0x20140 ;  /* 0x0002014000447802 */ /* 0x000fe40000000f00 */
[----:B-123--:R-:W-:Y:S05]  /*20130*/  CALL.REL.NOINC `($__internal_43_$__cuda_sm70_shflsync_idx_p) ;  /* 0x0000096000007944 */ /* 0x00efea0003c00000 */
[----:B------:R-:W-:Y:S01]  /*20140*/  MOV R5, R69 ;  /* 0x0000004500057202 */ /* 0x000fe20000000f00 */
[----:B------:R-:W-:Y:S05]  /*20150*/  BRA `(.L_x_2246) ;  /* 0xffffe22000007947 */ /* 0x000fea000383ffff */
.L_x_2200:
        /* <DEDUP_REMOVED lines=13> */
.L_x_2203:
[----:B------:R-:W-:Y:S01]  /*20230*/  IMAD.MOV.U32 R71, RZ, RZ, R3 ;  /* 0x000000ffff477224 */ /* 0x000fe200078e0003 */
[----:B------:R-:W-:Y:S01]  /*20240*/  MOV R70, 0x2 ;  /* 0x0000000200467802 */ /* 0x000fe20000000f00 */
[----:B------:R-:W-:Y:S01]  /*20250*/  IMAD.MOV.U32 R69, RZ, RZ, 0x181f ;  /* 0x0000181fff457424 */ /* 0x000fe200078e00ff */
[----:B------:R-:W-:Y:S02]  /*20260*/  MOV R68, 0x20280 ;  /* 0x0002028000447802 */ /* 0x000fe40000000f00 */
[----:B-1234-:R-:W-:Y:S05]  /*20270*/  CALL.REL.NOINC `($__internal_43_$__cuda_sm70_shflsync_idx_p) ;  /* 0x0000082000007944 */ /* 0x01efea0003c00000 */
[----:B------:R-:W-:Y:S01]  /*20280*/  MOV R4, R69 ;  /* 0x0000004500047202 */ /* 0x000fe20000000f00 */
[----:B------:R-:W-:Y:S05]  /*20290*/  BRA `(.L_x_2248) ;  /* 0xffffe2d000007947 */ /* 0x000fea000383ffff */
.L_x_2204:
[----:B------:R-:W-:Y:S01]  /*202a0*/  IMAD.MOV.U32 R71, RZ, RZ, R2 ;  /* 0x000000ffff477224 */ /* 0x000fe200078e0002 */
[----:B------:R-:W-:Y:S01]  /*202b0*/  MOV R70, 0x2 ;  /* 0x0000000200467802 */ /* 0x000fe20000000f00 */
[----:B------:R-:W-:Y:S01]  /*202c0*/  IMAD.MOV.U32 R69, RZ, RZ, 0x181f ;  /* 0x0000181fff457424 */ /* 0x000fe200078e00ff */
[----:B------:R-:W-:Y:S02]  /*202d0*/  MOV R68, 0x202f0 ;  /* 0x000202f000447802 */ /* 0x000fe40000000f00 */
[----:B-1234-:R-:W-:Y:S05]  /*202e0*/  CALL.REL.NOINC `($__internal_43_$__cuda_sm70_shflsync_idx_p) ;  /* 0x000007b000007944 */ /* 0x01efea0003c00000 */
[----:B------:R-:W-:Y:S01]  /*202f0*/  MOV R6, R69 ;  /* 0x0000004500067202 */ /* 0x000fe20000000f00 */
[----:B------:R-:W-:Y:S05]  /*20300*/  BRA `(.L_x_2249) ;  /* 0xffffe28000007947 */ /* 0x000fea000383ffff */
.L_x_2207:
        /* <DEDUP_REMOVED lines=13> */
.L_x_2209:
[----:B------:R-:W-:Y:S01]  /*203e0*/  IMAD.MOV.U32 R71, RZ, RZ, R12 ;  /* 0x000000ffff477224 */ /* 0x000fe200078e000c */
[----:B------:R-:W-:Y:S01]  /*203f0*/  MOV R70, RZ ;  /* 0x000000ff00467202 */ /* 0x000fe20000000f00 */
[----:B------:R-:W-:Y:S01]  /*20400*/  IMAD.MOV.U32 R69, RZ, RZ, 0x1f ;  /* 0x0000001fff457424 */ /* 0x000fe200078e00ff */
[----:B------:R-:W-:Y:S02]  /*20410*/  MOV R68, 0x20430 ;  /* 0x0002043000447802 */ /* 0x000fe40000000f00 */
[----:B--2---:R-:W-:Y:S05]  /*20420*/  CALL.REL.NOINC `($__internal_43_$__cuda_sm70_shflsync_idx_p) ;  /* 0x0000067000007944 */ /* 0x004fea0003c00000 */
[----:B------:R-:W-:Y:S01]  /*20430*/  MOV R0, R69 ;  /* 0x0000004500007202 */ /* 0x000fe20000000f00 */
[----:B------:R-:W-:Y:S05]  /*20440*/  BRA `(.L_x_2251) ;  /* 0xffffe3b000007947 */ /* 0x000fea000383ffff */
.L_x_2210:
[----:B------:R-:W-:Y:S01]  /*20450*/  IMAD.MOV.U32 R71, RZ, RZ, R12 ;  /* 0x000000ffff477224 */ /* 0x000fe200078e000c */
[----:B------:R-:W-:Y:S01]  /*20460*/  MOV R70, 0x1 ;  /* 0x0000000100467802 */ /* 0x000fe20000000f00 */
[----:B------:R-:W-:Y:S01]  /*20470*/  IMAD.MOV.U32 R69, RZ, RZ, 0x1f ;  /* 0x0000001fff457424 */ /* 0x000fe200078e00ff */
[----:B------:R-:W-:Y:S02]  /*20480*/  MOV R68, 0x204a0 ;  /* 0x000204a000447802 */ /* 0x000fe40000000f00 */
[----:B-123--:R-:W-:Y:S05]  /*20490*/  CALL.REL.NOINC `($__internal_43_$__cuda_sm70_shflsync_idx_p) ;  /* 0x0000060000007944 */ /* 0x00efea0003c00000 */
[----:B------:R-:W-:Y:S01]  /*204a0*/  MOV R12, R69 ;  /* 0x00000045000c7202 */ /* 0x000fe20000000f00 */
[----:B------:R-:W-:Y:S05]  /*204b0*/  BRA `(.L_x_2252) ;  /* 0xffffe36000007947 */ /* 0x000fea000383ffff */
.L_x_2211:
[----:B------:R-:W-:Y:S02]  /*204c0*/  MOV R4, 0x1 ;  /* 0x0000000100047802 */ /* 0x000fe40000000f00 */
[----:B------:R-:W-:-:S02]  /*204d0*/  MOV R3, 0x204f0 ;  /* 0x000204f000037802 */ /* 0x000fc40000000f00 */
[----:B-1-3--:R-:W-:Y:S05]  /*204e0*/  CALL.REL.NOINC `($__internal_44_$__cuda_sm70_shflsync_up_p) ;  /* 0x0000060000007944 */ /* 0x00afea0003c00000 */
[----:B--2---:R-:W-:Y:S01]  /*204f0*/  MOV R3, R4 ;  /* 0x0000000400037202 */ /* 0x004fe20000000f00 */
[----:B-1----:R-:W-:Y:S05]  /*20500*/  BRA `(.L_x_2253) ;  /* 0xffffe43000007947 */ /* 0x002fea000383ffff */
.L_x_2212:
[----:B------:R-:W-:Y:S02]  /*20510*/  MOV R4, 0x2 ;  /* 0x0000000200047802 */ /* 0x000fe40000000f00 */
[----:B------:R-:W-:-:S02]  /*20520*/  MOV R3, 0x20540 ;  /* 0x0002054000037802 */ /* 0x000fc40000000f00 */
[----:B-1-3--:R-:W-:Y:S05]  /*20530*/  CALL.REL.NOINC `($__internal_44_$__cuda_sm70_shflsync_up_p) ;  /* 0x000005b000007944 */ /* 0x00afea0003c00000 */
        /* <DEDUP_REMOVED lines=22> */
[----:B------:R-:W-:Y:S01]  /*206a0*/  MOV R3, R69 ;  /* 0x0000004500037202 */ /* 0x000fe20000000f00 */
[----:B------:R-:W-:Y:S05]  /*206b0*/  BRA `(.L_x_2254) ;  /* 0xffffe38000007947 */ /* 0x000fea000383ffff */
.L_x_2216:
[----:B------:R-:W-:Y:S02]  /*206c0*/  MOV R4, 0x1 ;  /* 0x0000000100047802 */ /* 0x000fe40000000f00 */
[----:B------:R-:W-:Y:S02]  /*206d0*/  MOV R3, 0x206f0 ;  /* 0x000206f000037802 */ /* 0x000fe40000000f00 */
[----:B------:R-:W-:Y:S05]  /*206e0*/  CALL.REL.NOINC `($__internal_44_$__cuda_sm70_shflsync_up_p) ;  /* 0x0000040000007944 */ /* 0x000fea0003c00000 */
[----:B--2---:R-:W-:Y:S01]  /*206f0*/  MOV R3, R4 ;  /* 0x0000000400037202 */ /* 0x004fe20000000f00 */
[----:B-1----:R-:W-:Y:S05]  /*20700*/  BRA `(.L_x_2255) ;  /* 0xffffe48000007947 */ /* 0x002fea000383ffff */
.L_x_2217:
        /* <DEDUP_REMOVED lines=27> */
.L_x_2219:
[----:B------:R-:W-:Y:S02]  /*208c0*/  SEL R6, RZ, 0x1, P0 ;  /* 0x00000001ff067807 */ /* 0x000fe40000000000 */
[----:B------:R-:W-:Y:S02]  /*208d0*/  MOV R3, 0x208f0 ;  /* 0x000208f000037802 */ /* 0x000fe40000000f00 */
[----:B--2---:R-:W-:Y:S05]  /*208e0*/  CALL.REL.NOINC `($__internal_45_$__cuda_sm70_votesync_ballot) ;  /* 0x0000025000007944 */ /* 0x004fea0003c00000 */
[----:B------:R-:W-:Y:S01]  /*208f0*/  MOV R3, R6 ;  /* 0x0000000600037202 */ /* 0x000fe20000000f00 */
[----:B------:R-:W-:Y:S05]  /*20900*/  BRA `(.L_x_2257) ;  /* 0xffffe41000007947 */ /* 0x000fea000383ffff */
.L_x_2220:
[----:B------:R-:W-:Y:S01]  /*20910*/  IMAD.MOV.U32 R71, RZ, RZ, R209 ;  /* 0x000000ffff477224 */ /* 0x000fe200078e00d1 */
[----:B------:R-:W-:Y:S01]  /*20920*/  MOV R70, R6 ;  /* 0x0000000600467202 */ /* 0x000fe20000000f00 */
[----:B------:R-:W-:Y:S01]  /*20930*/  IMAD.MOV.U32 R69, RZ, RZ, 0x1f ;  /* 0x0000001fff457424 */ /* 0x000fe200078e00ff */
[----:B------:R-:W-:Y:S02]  /*20940*/  MOV R68, 0x20960 ;  /* 0x0002096000447802 */ /* 0x000fe40000000f00 */
[----:B--2---:R-:W-:Y:S05]  /*20950*/  CALL.REL.NOINC `($__internal_43_$__cuda_sm70_shflsync_idx_p) ;  /* 0x0000014000007944 */ /* 0x004fea0003c00000 */
[----:B------:R-:W-:Y:S01]  /*20960*/  IMAD.MOV.U32 R209, RZ, RZ, R69 ;  /* 0x000000ffffd17224 */ /* 0x000fe200078e0045 */
[----:B------:R-:W-:Y:S01]  /*20970*/  MOV R70, R6 ;  /* 0x0000000600467202 */ /* 0x000fe20000000f00 */
[----:B------:R-:W-:Y:S01]  /*20980*/  IMAD.MOV.U32 R71, RZ, RZ, R2 ;  /* 0x000000ffff477224 */ /* 0x000fe200078e0002 */
[----:B------:R-:W-:-:S02]  /*20990*/  MOV R69, 0x1f ;  /* 0x0000001f00457802 */ /* 0x000fc40000000f00 */
[----:B------:R-:W-:Y:S02]  /*209a0*/  MOV R68, 0x209c0 ;  /* 0x000209c000447802 */ /* 0x000fe40000000f00 */
[----:B------:R-:W-:Y:S05]  /*209b0*/  CALL.REL.NOINC `($__internal_43_$__cuda_sm70_shflsync_idx_p) ;  /* 0x000000e000007944 */ /* 0x000fea0003c00000 */
[----:B------:R-:W-:Y:S01]  /*209c0*/  MOV R2, R69 ;  /* 0x0000004500027202 */ /* 0x000fe20000000f00 */
[----:B------:R-:W-:Y:S05]  /*209d0*/  BRA `(.L_x_2258) ;  /* 0xffffe39000007947 */ /* 0x000fea000383ffff */
.L_x_2223:
[----:B------:R-:W-:Y:S01]  /*209e0*/  IMAD.MOV.U32 R71, RZ, RZ, R4 ;  /* 0x000000ffff477224 */ /* 0x000fe200078e0004 */
[----:B------:R-:W-:Y:S01]  /*209f0*/  MOV R70, R5 ;  /* 0x0000000500467202 */ /* 0x000fe20000000f00 */
[----:B------:R-:W-:Y:S01]  /*20a00*/  IMAD.MOV.U32 R69, RZ, RZ, 0x1f ;  /* 0x0000001fff457424 */ /* 0x000fe200078e00ff */
[----:B------:R-:W-:Y:S02]  /*20a10*/  MOV R68, 0x20a30 ;  /* 0x00020a3000447802 */ /* 0x000fe40000000f00 */
[----:B-1234-:R-:W-:Y:S05]  /*20a20*/  CALL.REL.NOINC `($__internal_43_$__cuda_sm70_shflsync_idx_p) ;  /* 0x0000007000007944 */ /* 0x01efea0003c00000 */
[----:B------:R-:W-:Y:S01]  /*20a30*/  MOV R5, R69 ;  /* 0x0000004500057202 */ /* 0x000fe20000000f00 */
[----:B------:R-:W-:Y:S05]  /*20a40*/  BRA `(.L_x_2222) ;  /* 0xffffe38000007947 */ /* 0x000fea000383ffff */
        .weak           $__internal_42_$__cuda_sm70_shflsync_bfly_p
        .type           $__internal_42_$__cuda_sm70_shflsync_bfly_p,@function
        .size           $__internal_42_$__cuda_sm70_shflsync_bfly_p,($__internal_43_$__cuda_sm70_shflsync_idx_p - $__internal_42_$__cuda_sm70_shflsync_bfly_p)
$__internal_42_$__cuda_sm70_shflsync_bfly_p:
[----:B------:R-:W-:Y:S01]  /*20a50*/  MOV R8, R5 ;  /* 0x0000000500087202 */ /* 0x000fe20000000f00 */
[----:B------:R-:W-:Y:S04]  /*20a60*/  WARPSYNC R3 ;  /* 0x0000000300007348 */ /* 0x000fe80003800000 */
[----:B------:R-:W-:Y:S01]  /*20a70*/  MOV R9, 0x0 ;  /* 0x0000000000097802 */ /* 0x000fe20000000f00 */
[----:B------:R1:W2:Y:S03]  /*20a80*/  SHFL.BFLY PT, R6, R7, R6, R4 ;  /* 0x0c00000607067389 */ /* 0x0002a600000e0004 */
[----:B------:R-:W-:Y:S05]  /*20a90*/  RET.REL.NODEC R8 `(_ZN7cutlass13device_kernelIN5flash19enable_sm80_to_sm89INS1_16FlashAttnFwdSm80INS1_25CollectiveMainloopFwdSm80ILi8ELi1ELb1EN4cute5tupleIJNS5_1CILi128EEENS7_ILi96EEES8_EEELi128ENS_6half_tEfNS_4arch4Sm80ELb0ELb1ELb0ELb1ELb0ELb1ELb1ELb1EEENS1_21CollectiveEpilogueFwdINS6_IJS8_S8_S9_EEENS6_IJNS7_ILi1EEESH_SH_EEESB_SD_Li256ELb1ELb1ELb1ELb0EEENS1_36VarlenDynamicPersistentTileSchedulerILi128ELi96ELi256ELi256ELb1ELb1ELb0ELb1ELb0ELb1EEEEEEEEEvNT_6ParamsE) ;  /* 0xfffdf56008007950 */ /* 0x000fea0003c3ffff */
        .weak           $__internal_43_$__cuda_sm70_shflsync_idx_p
        .type           $__internal_43_$__cuda_sm70_shflsync_idx_p,@function
        .size           $__internal_43_$__cuda_sm70_shflsync_idx_p,($__internal_44_$__cuda_sm70_shflsync_up_p - $__internal_43_$__cuda_sm70_shflsync_idx_p)
$__internal_43_$__cuda_sm70_shflsync_idx_p:
[----:B------:R-:W-:Y:S04]  /*20aa0*/  WARPSYNC R213 ;  /* 0x000000d500007348 */ /* 0x000fe80003800000 */
[----:B------:R1:W2:Y:S02]  /*20ab0*/  SHFL.IDX PT, R69, R71, R70, R69 ;  /* 0x0000004647457389 */ /* 0x0002a400000e0045 */
[----:B-1----:R-:W-:-:S02]  /*20ac0*/  MOV R70, R68 ;  /* 0x0000004400467202 */ /* 0x002fc40000000f00 */
[----:B------:R-:W-:-:S04]  /*20ad0*/  MOV R71, 0x0 ;  /* 0x0000000000477802 */ /* 0x000fc80000000f00 */
[----:B--2---:R-:W-:Y:S05]  /*20ae0*/  RET.REL.NODEC R70 `(_ZN7cutlass13device_kernelIN5flash19enable_sm80_to_sm89INS1_16FlashAttnFwdSm80INS1_25CollectiveMainloopFwdSm80ILi8ELi1ELb1EN4cute5tupleIJNS5_1CILi128EEENS7_ILi96EEES8_EEELi128ENS_6half_tEfNS_4arch4Sm80ELb0ELb1ELb0ELb1ELb0ELb1ELb1ELb1EEENS1_21CollectiveEpilogueFwdINS6_IJS8_S8_S9_EEENS6_IJNS7_ILi1EEESH_SH_EEESB_SD_Li256ELb1ELb1ELb1ELb0EEENS1_36VarlenDynamicPersistentTileSchedulerILi128ELi96ELi256ELi256ELb1ELb1ELb0ELb1ELb0ELb1EEEEEEEEEvNT_6ParamsE) ;  /* 0xfffdf51046007950 */ /* 0x004fea0003c3ffff */
        .weak           $__internal_44_$__cuda_sm70_shflsync_up_p
        .type           $__internal_44_$__cuda_sm70_shflsync_up_p,@function
        .size           $__internal_44_$__cuda_sm70_shflsync_up_p,($__internal_45_$__cuda_sm70_votesync_ballot - $__internal_44_$__cuda_sm70_shflsync_up_p)
$__internal_44_$__cuda_sm70_shflsync_up_p:
[----:B------:R-:W-:Y:S01]  /*20af0*/  MOV R8, R3 ;  /* 0x0000000300087202 */ /* 0x000fe20000000f00 */
[----:B------:R-:W-:Y:S04]  /*20b00*/  WARPSYNC R214 ;  /* 0x000000d600007348 */ /* 0x000fe80003800000 */
[----:B------:R-:W-:Y:S01]  /*20b10*/  MOV R9, 0x0 ;  /* 0x0000000000097802 */ /* 0x000fe20000000f00 */
[----:B------:R1:W2:Y:S03]  /*20b20*/  SHFL.UP PT, R4, R6, R4, R215 ;  /* 0x0400000406047389 */ /* 0x0002a600000e00d7 */
[----:B------:R-:W-:Y:S05]  /*20b30*/  RET.REL.NODEC R8 `(_ZN7cutlass13device_kernelIN5flash19enable_sm80_to_sm89INS1_16FlashAttnFwdSm80INS1_25CollectiveMainloopFwdSm80ILi8ELi1ELb1EN4cute5tupleIJNS5_1CILi128EEENS7_ILi96EEES8_EEELi128ENS_6half_tEfNS_4arch4Sm80ELb0ELb1ELb0ELb1ELb0ELb1ELb1ELb1EEENS1_21CollectiveEpilogueFwdINS6_IJS8_S8_S9_EEENS6_IJNS7_ILi1EEESH_SH_EEESB_SD_Li256ELb1ELb1ELb1ELb0EEENS1_36VarlenDynamicPersistentTileSchedulerILi128ELi96ELi256ELi256ELb1ELb1ELb0ELb1ELb0ELb1EEEEEEEEEvNT_6ParamsE) ;  /* 0xfffdf4c008007950 */ /* 0x000fea0003c3ffff */
        .weak           $__internal_45_$__cuda_sm70_votesync_ballot
        .type           $__internal_45_$__cuda_sm70_votesync_ballot,@function
        .size           $__internal_45_$__cuda_sm70_votesync_ballot,(.L_x_2734 - $__internal_45_$__cuda_sm70_votesync_ballot)
$__internal_45_$__cuda_sm70_votesync_ballot:
[----:B------:R-:W-:Y:S01]  /*20b40*/  ISETP.NE.U32.AND P0, PT, R6, 0x1, PT ;  /* 0x000000010600780c */ /* 0x000fe20003f05070 */
[----:B------:R-:W-:Y:S01]  /*20b50*/  IMAD.MOV.U32 R8, RZ, RZ, R3 ;  /* 0x000000ffff087224 */ /* 0x000fe200078e0003 */
[----:B------:R-:W-:Y:S04]  /*20b60*/  WARPSYNC R212 ;  /* 0x000000d400007348 */ /* 0x000fe80003800000 */
[----:B------:R-:W-:-:S07]  /*20b70*/  IMAD.MOV.U32 R9, RZ, RZ, 0x0 ;  /* 0x00000000ff097424 */ /* 0x000fce00078e00ff */
[----:B------:R-:W-:-:S04]  /*20b80*/  VOTE.ANY R6, PT, !P0 ;  /* 0x0000000000067806 */ /* 0x000fc800040e0100 */
[----:B------:R-:W-:Y:S01]  /*20b90*/  LOP3.LUT R6, R6, R212, RZ, 0xc0, !PT ;  /* 0x000000d406067212 */ /* 0x000fe200078ec0ff */
[----:B------:R-:W-:Y:S06]  /*20ba0*/  RET.REL.NODEC R8 `(_ZN7cutlass13device_kernelIN5flash19enable_sm80_to_sm89INS1_16FlashAttnFwdSm80INS1_25CollectiveMainloopFwdSm80ILi8ELi1ELb1EN4cute5tupleIJNS5_1CILi128EEENS7_ILi96EEES8_EEELi128ENS_6half_tEfNS_4arch4Sm80ELb0ELb1ELb0ELb1ELb0ELb1ELb1ELb1EEENS1_21CollectiveEpilogueFwdINS6_IJS8_S8_S9_EEENS6_IJNS7_ILi1EEESH_SH_EEESB_SD_Li256ELb1ELb1ELb1ELb0EEENS1_36VarlenDynamicPersistentTileSchedulerILi128ELi96ELi256ELi256ELb1ELb1ELb0ELb1ELb0ELb1EEEEEEEEEvNT_6ParamsE) ;  /* 0xfffdf45008007950 */ /* 0x000fec0003c3ffff */
.L_x_2259:
        /* <DEDUP_REMOVED lines=13> */
.L_x_2734:


//--------------------- .text._ZN7cutlass13device_kernelIN5flash19enable_sm80_to_sm89INS1_16FlashAttnFwdSm80INS1_25CollectiveMainloopFwdSm80ILi4ELi1ELb0EN4cute5tupleIJNS5_1CILi128EEENS7_ILi64EEES8_EEELi128ENS_6half_tEfNS_4arch4Sm80ELb1ELb0ELb0ELb0ELb0ELb0ELb1ELb1EEENS1_21CollectiveEpilogueFwdINS6_IJS8_S8_S9_EEENS6_IJNS7_ILi1EEESH_SH_EEESB_SD_Li128ELb0ELb1ELb1ELb0EEENS1_30DynamicPersistentTileSchedulerILi128ELi128ELb1ELb1ELb0EEEEEEEEEvNT_6ParamsE --------------------------
	.section	.text._ZN7cutlass13device_kernelIN5flash19enable_sm80_to_sm89INS1_16FlashAttnFwdSm80INS1_25CollectiveMainloopFwdSm80ILi4ELi1ELb0EN4cute5tupleIJNS5_1CILi128EEENS7_ILi64EEES8_EEELi128ENS_6half_tEfNS_4arch4Sm80ELb1ELb0ELb0ELb0ELb0ELb0ELb1ELb1EEENS1_21CollectiveEpilogueFwdINS6_IJS8_S8_S9_EEENS6_IJNS7_ILi1EEESH_SH_EEESB_SD_Li128ELb0ELb1ELb1ELb0EEENS1_30DynamicPersistentTileSchedulerILi128ELi128ELb1ELb1ELb0EEEEEEEEEvNT_6ParamsE,"ax",@progbits
	.sectioninfo	@"SHI_REGISTERS=255"
	.align	128
.text._ZN7cutlass13device_kernelIN5flash19enable_sm80_to_sm89INS1_16FlashAttnFwdSm80INS1_25CollectiveMainloopFwdSm80ILi4ELi1ELb0EN4cute5tupleIJNS5_1CILi128EEENS7_ILi64EEES8_EEELi128ENS_6half_tEfNS_4arch4Sm80ELb1ELb0ELb0ELb0ELb0ELb0ELb1ELb1EEENS1_21CollectiveEpilogueFwdINS6_IJS8_S8_S9_EEENS6_IJNS7_ILi1EEESH_SH_EEESB_SD_Li128ELb0ELb1ELb1ELb0EEENS1_30DynamicPersistentTileSchedulerILi128ELi128ELb1ELb1ELb0EEEEEEEEEvNT_6ParamsE:
        .type           _ZN7cutlass13device_kernelIN5flash19enable_sm80_to_sm89INS1_16FlashAttnFwdSm80INS1_25CollectiveMainloopFwdSm80ILi4ELi1ELb0EN4cute5tupleIJNS5_1CILi128EEENS7_ILi64EEES8_EEELi128ENS_6half_tEfNS_4arch4Sm80ELb1ELb0ELb0ELb0ELb0ELb0ELb1ELb1EEENS1_21CollectiveEpilogueFwdINS6_IJS8_S8_S9_EEENS6_IJNS7_ILi1EEESH_SH_EEESB_SD_Li128ELb0ELb1ELb1ELb0EEENS1_30DynamicPersistentTileSchedulerILi128ELi128ELb1ELb1ELb0EEEEEEEEEvNT_6ParamsE,@function
        .size           _ZN7cutlass13device_kernelIN5flash19enable_sm80_to_sm89INS1_16FlashAttnFwdSm80INS1_25CollectiveMainloopFwdSm80ILi4ELi1ELb0EN4cute5tupleIJNS5_1CILi128EEENS7_ILi64EEES8_EEELi128ENS_6half_tEfNS_4arch4Sm80ELb1ELb0ELb0ELb0ELb0ELb0ELb1ELb1EEENS1_21CollectiveEpilogueFwdINS6_IJS8_S8_S9_EEENS6_IJNS7_ILi1EEESH_SH_EEESB_SD_Li128ELb0ELb1ELb1ELb0EEENS1_30DynamicPersistentTileSchedulerILi128ELi128ELb1ELb1ELb0EEEEEEEEEvNT_6ParamsE,(.L_x_2739 - _ZN7cutlass13device_kernelIN5flash19enable_sm80_to_sm89INS1_16FlashAttnFwdSm80INS1_25CollectiveMainloopFwdSm80ILi4ELi1ELb0EN4cute5tupleIJNS5_1CILi128EEENS7_ILi64EEES8_EEELi128ENS_6half_tEfNS_4arch4Sm80ELb1ELb0ELb0ELb0ELb0ELb0ELb1ELb1EEENS1_21CollectiveEpilogueFwdINS6_IJS8_S8_S9_EEENS6_IJNS7_ILi1EEESH_SH_EEESB_SD_Li128ELb0ELb1ELb1ELb0EEENS1_30DynamicPersistentTileSchedulerILi128ELi128ELb1ELb1ELb0EEEEEEEEEvNT_6ParamsE)
        .other          _ZN7cutlass13device_kernelIN5flash19enable_sm80_to_sm89INS1_16FlashAttnFwdSm80INS1_25CollectiveMainloopFwdSm80ILi4ELi1ELb0EN4cute5tupleIJNS5_1CILi128EEENS7_ILi64EEES8_EEELi128ENS_6half_tEfNS_4arch4Sm80ELb1ELb0ELb0ELb0ELb0ELb0ELb1ELb1EEENS1_21CollectiveEpilogueFwdINS6_IJS8_S8_S9_EEENS6_IJNS7_ILi1EEESH_SH_EEESB_SD_Li128ELb0ELb1ELb1ELb0EEENS1_30DynamicPersistentTileSchedulerILi128ELi128ELb1ELb1ELb0EEEEEEEEEvNT_6ParamsE,@"STO_CUDA_ENTRY STV_DEFAULT"
_ZN7cutlass13device_kernelIN5flash19enable_sm80_to_sm89INS1_16FlashAttnFwdSm80INS1_25CollectiveMainloopFwdSm80ILi4ELi1ELb0EN4cute5tupleIJNS5_1CILi128EEENS7_ILi64EEES8_EEELi128ENS_6half_tEfNS_4arch4Sm80ELb1ELb0ELb0ELb0ELb0ELb0ELb1ELb1EEENS1_21CollectiveEpilogueFwdINS6_IJS8_S8_S9_EEENS6_IJNS7_ILi1EEESH_SH_EEESB_SD_Li128ELb0ELb1ELb1ELb0EEENS1_30DynamicPersistentTileSchedulerILi128ELi128ELb1ELb1ELb0EEEEEEEEEvNT_6ParamsE:
        /* <DEDUP_REMOVED lines=120> */
.L_x_2315:
        /* <DEDUP_REMOVED lines=19> */
.L_x_2261:
[----:B------:R-:W-:-:S04]  /*08b0*/  MOV R0, c[0x0][0x554] ;  /* 0x0001550000007a02 */ /* 0x000fc80000000f00 */
[----:B------:R-:W-:Y:S02]  /*08c0*/  ISETP.NE.AND P0, PT, R0, 0x1, PT ;  /* 0x000000010000780c */ /* 0x000fe40003f05270 */
[----:B------:R-:W-:-:S11]  /*08d0*/  MOV R0, R2 ;  /* 0x0000000200007202 */ /* 0x000fd60000000f00 */
[----:B------:R-:W-:-:S05]  /*08e0*/  @P0 IMAD.HI.U32 R4, R2, c[0x0][0x558], RZ ;  /* 0x0001560002040a27 */ /* 0x000fca00078e00ff */
[----:B------:R-:W-:-:S05]  /*08f0*/  @P0 SHF.R.U32.HI R0, RZ, c[0x0][0x55c], R4 ;  /* 0x00015700ff000a19 */ /* 0x000fca0000011604 */
[----:B------:R-:W-:Y:S02]  /*0900*/  IMAD R4, R0, c[0x0][0x554], RZ ;  /* 0x0001550000047a24 */ /* 0x000fe400078e02ff */
.L_x_2262:
[----:B------:R-:W-:Y:S05]  /*0910*/  BSYNC B0 ;  /* 0x0000000000007941 */ /* 0x000fea0003800000 */
.L_x_2260:
        /* <DEDUP_REMOVED lines=74> */
.L_x_2264:
[----:B------:R-:W-:Y:S05]  /*0dc0*/  BSYNC B0 ;  /* 0x0000000000007941 */ /* 0x000fea0003800000 */
.L_x_2263:
        /* <DEDUP_REMOVED lines=165> */
.L_x_2316:
[----:B------:R-:W-:Y:S05]  /*1820*/  BRA.DIV ~URZ, `(.L_x_2267) ;  /* 0x000108b27f007947 */ /* 0x000fea000b800000 */
[----:B-1----:R1:W4:Y:S02]  /*1830*/  SHFL.IDX PT, R3, R6, RZ, 0x181f ;  /* 0x00181fff06037589 */ /* 0x00232400000e0000 */
.L_x_2317:
        /* <DEDUP_REMOVED lines=17> */
.L_x_2269:
[----:B------:R-:W-:Y:S05]  /*1950*/  BSYNC B0 ;  /* 0x0000000000007941 */ /* 0x000fea0003800000 */
.L_x_2268:
[----:B------:R-:W-:Y:S05]  /*1960*/  BRA.DIV ~URZ, `(.L_x_2270) ;  /* 0x000107e27f007947 */ /* 0x000fea000b800000 */
[----:B---3--:R3:W1:Y:S04]  /*1970*/  SHFL.IDX PT, R7, R5, 0x1, 0x181f ;  /* 0x00381f0005077f89 */ /* 0x00866800000e0000 */
[----:B--2-4-:R3:W2:Y:S02]  /*1980*/  SHFL.IDX PT, R3, R6, 0x1, 0x181f ;  /* 0x00381f0006037f89 */ /* 0x0146a400000e0000 */
.L_x_2318:
        /* <DEDUP_REMOVED lines=16> */
.L_x_2272:
[----:B------:R-:W-:Y:S05]  /*1a90*/  BSYNC B0 ;  /* 0x0000000000007941 */ /* 0x000fea0003800000 */
.L_x_2271:
[----:B------:R-:W-:Y:S05]  /*1aa0*/  BRA.DIV ~URZ, `(.L_x_2273) ;  /* 0x000107727f007947 */ /* 0x000fea000b800000 */
[----:B-1----:R1:W4:Y:S02]  /*1ab0*/  SHFL.IDX PT, R7, R5, 0x2, 0x181f ;  /* 0x00581f0005077f89 */ /* 0x00232400000e0000 */
.L_x_2319:
[----:B------:R-:W-:Y:S05]  /*1ac0*/  BRA.DIV ~URZ, `(.L_x_2274) ;  /* 0x000107c27f007947 */ /* 0x000fea000b800000 */
[----:B--2---:R2:W1:Y:S02]  /*1ad0*/  SHFL.IDX PT, R3, R6, 0x2, 0x181f ;  /* 0x00581f0006037f89 */ /* 0x00446400000e0000 */
.L_x_2320:
        /* <DEDUP_REMOVED lines=16> */
.L_x_2276:
[----:B------:R-:W-:Y:S05]  /*1be0*/  BSYNC B0 ;  /* 0x0000000000007941 */ /* 0x000fea0003800000 */
.L_x_2275:
[----:B------:R-:W-:Y:S05]  /*1bf0*/  BRA.DIV ~URZ, `(.L_x_2277) ;  /* 0x000107027f007947 */ /* 0x000fea000b800000 */
[----:B----4-:R4:W2:Y:S04]  /*1c00*/  SHFL.IDX PT, R7, R5, 0x3, 0x181f ;  /* 0x00781f0005077f89 */ /* 0x0108a800000e0000 */
[----:B-1----:R4:W1:Y:S02]  /*1c10*/  SHFL.IDX PT, R3, R6, 0x3, 0x181f ;  /* 0x00781f0006037f89 */ /* 0x00286400000e0000 */
.L_x_2321:
        /* <DEDUP_REMOVED lines=16> */
.L_x_2279:
[----:B------:R-:W-:Y:S05]  /*1d20*/  BSYNC B0 ;  /* 0x0000000000007941 */ /* 0x000fea0003800000 */
.L_x_2278:
[----:B------:R-:W-:Y:S05]  /*1d30*/  BRA.DIV ~URZ, `(.L_x_2280) ;  /* 0x000106927f007947 */ /* 0x000fea000b800000 */
[----:B--2---:R2:W3:Y:S02]  /*1d40*/  SHFL.IDX PT, R7, R5, 0x4, 0x181f ;  /* 0x00981f0005077f89 */ /* 0x0044e400000e0000 */
.L_x_2322:
[----:B------:R-:W-:Y:S05]  /*1d50*/  BRA.DIV ~URZ, `(.L_x_2281) ;  /* 0x000106e27f007947 */ /* 0x000fea000b800000 */
[----:B-1----:R1:W2:Y:S02]  /*1d60*/  SHFL.IDX PT, R3, R6, 0x4, 0x181f ;  /* 0x00981f0006037f89 */ /* 0x0022a400000e0000 */
.L_x_2323:
        /* <DEDUP_REMOVED lines=16> */
.L_x_2283:
[----:B------:R-:W-:Y:S05]  /*1e70*/  BSYNC B0 ;  /* 0x0000000000007941 */ /* 0x000fea0003800000 */
.L_x_2282:
[----:B------:R-:W-:Y:S05]  /*1e80*/  BRA.DIV ~URZ, `(.L_x_2284) ;  /* 0x000106227f007947 */ /* 0x000fea000b800000 */
[----:B---3--:R3:W1:Y:S04]  /*1e90*/  SHFL.IDX PT, R7, R5, 0x5, 0x181f ;  /* 0x00b81f0005077f89 */ /* 0x00866800000e0000 */
[----:B--2---:R3:W2:Y:S02]  /*1ea0*/  SHFL.IDX PT, R3, R6, 0x5, 0x181f ;  /* 0x00b81f0006037f89 */ /* 0x0046a400000e0000 */
.L_x_2324:
        /* <DEDUP_REMOVED lines=16> */
.L_x_2286:
[----:B------:R-:W-:Y:S05]  /*1fb0*/  BSYNC B0 ;  /* 0x0000000000007941 */ /* 0x000fea0003800000 */
.L_x_2285:
[----:B------:R-:W-:Y:S05]  /*1fc0*/  BRA.DIV ~URZ, `(.L_x_2287) ;  /* 0x000105b27f007947 */ /* 0x000fea000b800000 */
[----:B-1----:R1:W3:Y:S02]  /*1fd0*/  SHFL.IDX PT, R7, R5, 0x6, 0x181f ;  /* 0x00d81f0005077f89 */ /* 0x0022e400000e0000 */
.L_x_2325:
[----:B------:R-:W-:Y:S05]  /*1fe0*/  BRA.DIV ~URZ, `(.L_x_2288) ;  /* 0x000106027f007947 */ /* 0x000fea000b800000 */
[----:B--2---:R2:W1:Y:S02]  /*1ff0*/  SHFL.IDX PT, R3, R6, 0x6, 0x181f ;  /* 0x00d81f0006037f89 */ /* 0x00446400000e0000 */
.L_x_2326:
        /* <DEDUP_REMOVED lines=16> */
.L_x_2290:
[----:B------:R-:W-:Y:S05]  /*2100*/  BSYNC B0 ;  /* 0x0000000000007941 */ /* 0x000fea0003800000 */
.L_x_2289:
[----:B------:R-:W-:Y:S05]  /*2110*/  BRA.DIV ~URZ, `(.L_x_2291) ;  /* 0x000105427f007947 */ /* 0x000fea000b800000 */
[----:B-1-34-:R-:W1:Y:S04]  /*2120*/  SHFL.IDX PT, R5, R5, 0x7, 0x181f ;  /* 0x00f81f0005057f89 */ /* 0x01ae6800000e0000 */
[----:B--2---:R-:W2:Y:S02]  /*2130*/  SHFL.IDX PT, R6, R6, 0x7, 0x181f ;  /* 0x00f81f0006067f89 */ /* 0x004ea400000e0000 */
.L_x_2327:
        /* <DEDUP_REMOVED lines=21> */
[----:B------:R-:W-:-:S02]  /*2290*/  IMAD.WIDE.U32 R4, R60, c[0x0][0x1e0], RZ ;  /* 0x000078003c047a25 */ /* 0x000fc400078e00ff */
[----:B------:R-:W4:Y:S02]  /*22a0*/  LDL R209, [R1+0x18] ;  /* 0x0000180001d17983 */ /* 0x000f240000100800 */
[----:B------:R-:W-:Y:S02]  /*22b0*/  IMAD.MOV.U32 R62, RZ, RZ, c[0x0][0x1e0] ;  /* 0x00007800ff3e7624 */ /* 0x000fe400078e00ff */
[----:B------:R-:W-:Y:S01]  /*22c0*/  IMAD.MOV.U32 R63, RZ, RZ, c[0x0][0x1e4] ;  /* 0x00007900ff3f7624 */ /* 0x000fe200078e00ff */
        /* <DEDUP_REMOVED lines=9> */
[----:B------:R-:W-:-:S03]  /*2360*/  ISETP.GE.AND P4, PT, R0, 0x11, PT ;  /* 0x000000110000780c */ /* 0x000fc60003f86270 */
[----:B------:R-:W-:Y:S01]  /*2370*/  IMAD.IADD R3, R5, 0x1, R3 ;  /* 0x0000000105037824 */ /* 0x000fe200078e0203 */
[----:B------:R-:W-:Y:S07]  /*2380*/  BAR.SYNC.DEFER_BLOCKING 0x0 ;  /* 0x0000000000007b1d */ /* 0x000fee0000010000 */
[----:B------:R-:W-:Y:S02]  /*2390*/  @P1 ISETP.GE.AND P6, PT, R154, c[0x0][0x1d4], PT ;  /* 0x000075009a001a0c */ /* 0x000fe40003fc6270 */
[----:B------:R-:W-:Y:S01]  /*23a0*/  ISETP.GE.AND P2, PT, R0, 0x21, PT ;  /* 0x000000210000780c */ /* 0x000fe20003f46270 */
[----:B------:R-:W-:-:S04]  /*23b0*/  IMAD.WIDE.U32 R10, R62, 0x20, RZ ;  /* 0x000000203e0a7825 */ /* 0x000fc800078e00ff */
[----:B------:R-:W-:Y:S02]  /*23c0*/  IMAD.MOV.U32 R52, RZ, RZ, c[0x0][0x208] ;  /* 0x00008200ff347624 */ /* 0x000fe400078e00ff */
[----:B------:R-:W-:Y:S02]  /*23d0*/  IMAD.MOV.U32 R152, RZ, RZ, -0x40 ;  /* 0xffffffc0ff987424 */ /* 0x000fe400078e00ff */
[----:B------:R-:W-:Y:S02]  /*23e0*/  IMAD.SHL.U32 R53, R52, 0x20, RZ ;  /* 0x0000002034357824 */ /* 0x000fe400078e00ff */
        /* <DEDUP_REMOVED lines=20> */
[----:B-1----:R-:W-:-:S05]  /*2530*/  IMAD.SHL.U32 R4, R63, 0x20, RZ ;  /* 0x000000203f047824 */ /* 0x002fca00078e00ff */
[----:B------:R-:W-:Y:S02]  /*2540*/  @P2 IADD3.X R4, R3, R11, R4, P0, !PT ;  /* 0x0000000b03042210 */ /* 0x000fe400007fe404 */
[----:B------:R-:W-:-:S04]  /*2550*/  @P2 LEA R6, P0, R0, c[0x0][0x1c8], 0x1 ;  /* 0x0000720000062a11 */ /* 0x000fc800078008ff */
[----:B------:R-:W-:Y:S01]  /*2560*/  @P2 LEA.HI.X R7, R0, c[0x0][0x1cc], R4, 0x1, P0 ;  /* 0x0000730000072a11 */ /* 0x000fe200000f0c04 */
[----:B------:R-:W-:Y:S02]  /*2570*/  @P1 IMAD R0, R63, 0x30, RZ ;  /* 0x000000303f001824 */ /* 0x000fe400078e02ff */
[----:B------:R-:W-:Y:S02]  /*2580*/  @P1 IMAD.WIDE.U32 R2, R62, 0x30, R2 ;  /* 0x000000303e021825 */ /* 0x000fe400078e0002 */
[----:B------:R1:W-:Y:S01]  /*2590*/  @P2 LDGSTS.E.BYPASS.LTC128B.128 [R244+0x5100], [R6.64], !P6 ;  /* 0x0510000006f42fae */ /* 0x0003e2000f101d48 */
[----:B------:R-:W-:Y:S01]  /*25a0*/  @P1 ISETP.GE.AND P6, PT, R154, c[0x0][0x1d4], PT ;  /* 0x000075009a001a0c */ /* 0x000fe20003fc6270 */
[----:B------:R-:W-:Y:S01]  /*25b0*/  @P1 IMAD.IADD R0, R3, 0x1, R0 ;  /* 0x0000000103001824 */ /* 0x000fe200078e0200 */
[C---:B------:R-:W-:Y:S01]  /*25c0*/  @P1 LEA R4, P0, R2.reuse, c[0x0][0x1c8], 0x1 ;  /* 0x0000720002041a11 */ /* 0x040fe200078008ff */
[----:B------:R1:W-:Y:S03]  /*25d0*/  @P2 LDGSTS.E.BYPASS.LTC128B.128 [R244+0x7100], [R6.64+0x80], !P5 ;  /* 0x0710008006f42fae */ /* 0x0003e6000e901d48 */
[----:B------:R-:W-:-:S07]  /*25e0*/  @P1 LEA.HI.X R5, R2, c[0x0][0x1cc], R0, 0x1, P0 ;  /* 0x0000730002051a11 */ /* 0x000fce00000f0c00 */
[----:B------:R1:W-:Y:S04]  /*25f0*/  @P1 LDGSTS.E.BYPASS.LTC128B.128 [R244+0x5900], [R4.64], !P6 ;  /* 0x0590000004f41fae */ /* 0x0003e8000f101d48 */
[----:B------:R1:W-:Y:S04]  /*2600*/  @P1 LDGSTS.E.BYPASS.LTC128B.128 [R244+0x7900], [R4.64+0x80], !P5 ;  /* 0x0790008004f41fae */ /* 0x0003e8000e901d48 */
[----:B------:R-:W0:Y:S01]  /*2610*/  LDGDEPBAR ;  /* 0x00000000000079af */ /* 0x000e220000000000 */
[----:B------:R-:W-:-:S04]  /*2620*/  DEPBAR.LE SB0, 0x1 ;  /* 0x000080400000791a */ /* 0x000fc80000000000 */
[----:B------:R-:W-:-:S04]  /*2630*/  DEPBAR.LE SB0, 0x0 ;  /* 0x000080000000791a */ /* 0x000fc80000000000 */
[----:B------:R-:W-:Y:S06]  /*2640*/  BAR.SYNC.DEFER_BLOCKING 0x0 ;  /* 0x0000000000007b1d */ /* 0x000fec0000010000 */
[----:B-1----:R-:W-:Y:S04]  /*2650*/  LDSM.16.M88.4 R4, [R231+0x2000] ;  /* 0x00200000e704783b */ /* 0x002fe80000000200 */
[----:B--2---:R-:W1:Y:S04]  /*2660*/  LDSM.16.M88.4 R8, [R224] ;  /* 0x00000000e008783b */ /* 0x004e680000000200 */
[----:B------:R-:W2:Y:S04]  /*2670*/  LDSM.16.M88.4 R20, [R224+0x800] ;  /* 0x00080000e014783b */ /* 0x000ea80000000200 */
[----:B------:R-:W3:Y:S04]  /*2680*/  LDSM.16.M88.4 R24, [R224+0x1000] ;  /* 0x00100000e018783b */ /* 0x000ee80000000200 */
[----:B------:R-:W3:Y:S04]  /*2690*/  LDSM.16.M88.4 R40, [R224+0x1800] ;  /* 0x00180000e028783b */ /* 0x000ee80000000200 */
[----:B------:R-:W3:Y:S01]  /*26a0*/  LDSM.16.M88.4 R12, [R231] ;  /* 0x00000000e70c783b */ /* 0x000ee20000000200 */
[----:B------:R-:W-:-:S02]  /*26b0*/  IMAD R0, R16, c[0x0][0x208], RZ ;  /* 0x0000820010007a24 */ /* 0x000fc400078e02ff */
[C---:B------:R-:W-:Y:S01]  /*26c0*/  IMAD.WIDE.U32 R2, R60.reuse, c[0x0][0x208], RZ ;  /* 0x000082003c027a25 */ /* 0x040fe200078e00ff */
[----:B------:R-:W-:Y:S04]  /*26d0*/  LDSM.16.M88.4 R32, [R243] ;  /* 0x00000000f320783b */ /* 0x000fe80000000200 */
[----:B------:R-:W-:Y:S01]  /*26e0*/  LDSM.16.M88.4 R36, [R235] ;  /* 0x00000000eb24783b */ /* 0x000fe20000000200 */
[C---:B-1----:R-:W-:Y:S08]  /*26f0*/  HMMA.16816.F32 R44, R4.reuse, R8, RZ ;  /* 0x00000008042c723c */ /* 0x042ff000000018ff */
[C---:B--2---:R-:W-:Y:S08]  /*2700*/  HMMA.16816.F32 R48, R4.reuse, R20, RZ ;  /* 0x000000140430723c */ /* 0x044ff000000018ff */
[C---:B---3--:R-:W-:Y:S08]  /*2710*/  HMMA.16816.F32 R68, R4.reuse, R24, RZ ;  /* 0x000000180444723c */ /* 0x048ff000000018ff */
[C---:B------:R-:W-:Y:S08]  /*2720*/  HMMA.16816.F32 R80, R4.reuse, R40, RZ ;  /* 0x000000280450723c */ /* 0x040ff000000018ff */
[C---:B------:R-:W-:Y:S08]  /*2730*/  HMMA.16816.F32 R96, R4.reuse, R10, RZ ;  /* 0x0000000a0460723c */ /* 0x040ff000000018ff */
[C---:B------:R-:W-:Y:S08]  /*2740*/  HMMA.16816.F32 R108, R4.reuse, R22, RZ ;  /* 0x00000016046c723c */ /* 0x040ff000000018ff */
[C---:B------:R-:W-:Y:S08]  /*2750*/  HMMA.16816.F32 R112, R4.reuse, R26, RZ ;  /* 0x0000001a0470723c */ /* 0x040ff000000018ff */
[----:B------:R-:W-:Y:S07]  /*2760*/  HMMA.16816.F32 R104, R4, R42, RZ ;  /* 0x0000002a0468723c */ /* 0x000fee00000018ff */
[----:B------:R-:W-:Y:S01]  /*2770*/  IMAD R4, R60, c[0x0][0x20c], R0 ;  /* 0x000083003c047a24 */ /* 0x000fe200078e0200 */
[----:B----4-:R-:W-:-:S03]  /*2780*/  LEA R0, P0, R2, R30, 0x6 ;  /* 0x0000001e02007211 */ /* 0x010fc600078030ff */
[----:B------:R-:W-:Y:S02]  /*2790*/  IMAD.IADD R3, R3, 0x1, R4 ;  /* 0x0000000103037824 */ /* 0x000fe400078e0204 */
[----:B------:R-:W-:-:S03]  /*27a0*/  IMAD.MOV.U32 R5, RZ, RZ, 0x5 ;  /* 0x00000005ff057424 */ /* 0x000fc600078e00ff */
[----:B------:R-:W-:Y:S02]  /*27b0*/  LEA.HI.X R3, R2, R18, R3, 0x6, P0 ;  /* 0x0000001202037211 */ /* 0x000fe400000f3403 */
[----:B------:R-:W-:Y:S02]  /*27c0*/  LEA R2, P0, R0, c[0x0][0x1f8], 0x1 ;  /* 0x00007e0000027a11 */ /* 0x000fe400078008ff */
[----:B------:R-:W-:Y:S01]  /*27d0*/  LOP3.LUT R4, R28, 0x1, RZ, 0xc0, !PT ;  /* 0x000000011c047812 */ /* 0x000fe200078ec0ff */
[----:B------:R-:W-:Y:S01]  /*27e0*/  HMMA.16816.F32 R88, R12, R20, RZ ;  /* 0x000000140c58723c */ /* 0x000fe200000018ff */
[----:B------:R-:W-:Y:S02]  /*27f0*/  SHF.L.U64.HI R52, R52, R5, c[0x0][0x20c] ;  /* 0x0000830034347619 */ /* 0x000fe40000010205 */
[----:B------:R-:W-:Y:S02]  /*2800*/  LEA.HI.X R3, R0, c[0x0][0x1fc], R3, 0x1, P0 ;  /* 0x00007f0000037a11 */ /* 0x000fe400000f0c03 */
[----:B------:R-:W-:Y:S01]  /*2810*/  IADD3 R18, P4, R53, R2, RZ ;  /* 0x0000000235127210 */ /* 0x000fe20007f9e0ff */
[----:B------:R-:W-:Y:S01]  /*2820*/  IMAD.IADD R0, R61, 0x1, -R17 ;  /* 0x000000013d007824 */ /* 0x000fe200078e0a11 */
[----:B------:R-:W-:-:S02]  /*2830*/  IADD3 R20, P1, P0, R53, 0x80, R2 ;  /* 0x0000008035147810 */ /* 0x000fc4000783e002 */
[----:B------:R-:W-:Y:S01]  /*2840*/  ISETP.NE.U32.AND P2, PT, R4, 0x1, PT ;  /* 0x000000010400780c */ /* 0x000fe20003f45070 */
[--C-:B------:R-:W-:Y:S01]  /*2850*/  IMAD.X R19, R52, 0x1, R3.reuse, P4 ;  /* 0x0000000134137824 */ /* 0x100fe200020e0603 */
[----:B------:R-:W-:Y:S01]  /*2860*/  IADD3 R16, P4, R18, R53, RZ ;  /* 0x0000003512107210 */ /* 0x000fe20007f9e0ff */
[----:B------:R-:W1:Y:S01]  /*2870*/  LDSM.16.M88.4 R4, [R233+0x2000] ;  /* 0x00200000e904783b */ /* 0x000e620000000200 */
[----:B------:R-:W-:Y:S02]  /*2880*/  IADD3.X R21, R52, RZ, R3, P1, P0 ;  /* 0x000000ff34157210 */ /* 0x000fe40000fe0403 */
[----:B------:R-:W-:Y:S02]  /*2890*/  ISETP.LT.OR P0, PT, R0, 0x1, P2 ;  /* 0x000000010000780c */ /* 0x000fe40001701670 */
[----:B------:R-:W-:Y:S01]  /*28a0*/  LOP3.LUT P1, RZ, R28, 0x2, RZ, 0xc0, !PT ;  /* 0x000000021cff7812 */ /* 0x000fe2000782c0ff */
[----:B------:R-:W-:Y:S01]  /*28b0*/  IMAD.X R17, R19, 0x1, R52, P4 ;  /* 0x0000000113117824 */ /* 0x000fe200020e0634 */
[----:B------:R-:W-:Y:S01]  /*28c0*/  HMMA.16816.F32 R100, R12, R8, RZ ;  /* 0x000000080c64723c */ /* 0x000fe200000018ff */
[----:B------:R-:W2:Y:S01]  /*28d0*/  LDSM.16.M88.4 R28, [R242] ;  /* 0x00000000f21c783b */ /* 0x000ea20000000200 */
[----:B------:R-:W-:-:S06]  /*28e0*/  ISETP.LT.OR P4, PT, R0, 0x1, !P1 ;  /* 0x000000010000780c */ /* 0x000fcc0004f81670 */
[C---:B------:R-:W-:Y:S01]  /*28f0*/  HMMA.16816.F32 R92, R12.reuse, R10, RZ ;  /* 0x0000000a0c5c723c */ /* 0x040fe200000018ff */
[----:B------:R-:W3:Y:S07]  /*2900*/  LDSM.16.M88.4 R8, [R233] ;  /* 0x00000000e908783b */ /* 0x000eee0000000200 */
[C---:B------:R-:W-:Y:S08]  /*2910*/  HMMA.16816.F32 R72, R12.reuse, R24, RZ ;  /* 0x000000180c48723c */ /* 0x040ff000000018ff */
[----:B------:R-:W-:Y:S01]  /*2920*/  HMMA.16816.F32 R76, R12, R26, RZ ;  /* 0x0000001a0c4c723c */ /* 0x000fe200000018ff */
[----:B------:R-:W4:Y:S04]  /*2930*/  LDSM.16.M88.4 R24, [R241] ;  /* 0x00000000f118783b */ /* 0x000f280000000200 */
        /* <DEDUP_REMOVED lines=11> */
[----:B-1----:R-:W-:Y:S01]  /*29f0*/  IADD3 R2, P0, R16, R53, RZ ;  /* 0x0000003510027210 */ /* 0x002fe20007f1e0ff */
[----:B------:R-:W-:Y:S08]  /*2a00*/  HMMA.16816.F32 R64, R12, R40, RZ ;  /* 0x000000280c40723c */ /* 0x000ff000000018ff */
[----:B------:R1:W-:Y:S01]  /*2a10*/  LDGSTS.E.BYPASS.LTC128B.128 [R244+0x1100], [R16.64], !P4 ;  /* 0x0110000010f47fae */ /* 0x0003e2000e101d48 */
[----:B------:R-:W-:Y:S01]  /*2a20*/  IMAD.X R3, R17, 0x1, R52, P0 ;  /* 0x0000000111037824 */ /* 0x000fe200000e0634 */
[----:B------:R-:W-:-:S02]  /*2a30*/  ISETP.LT.OR P0, PT, R0, 0x21, !P1 ;  /* 0x000000210000780c */ /* 0x000fc40004f01670 */
[----:B------:R-:W-:Y:S01]  /*2a40*/  ISETP.LT.OR P1, PT, R0, 0x31, !P1 ;  /* 0x000000310000780c */ /* 0x000fe20004f21670 */
[C---:B------:R-:W-:Y:S08]  /*2a50*/  HMMA.16816.F32 R84, R12.reuse, R22, RZ ;  /* 0x000000160c54723c */ /* 0x040ff000000018ff */
[----:B------:R-:W-:Y:S02]  /*2a60*/  HMMA.16816.F32 R56, R12, R42, RZ ;  /* 0x0000002a0c38723c */ /* 0x000fe400000018ff */
[----:B------:R1:W-:Y:S04]  /*2a70*/  LDGSTS.E.BYPASS.LTC128B.128 [R244+0x3100], [R16.64+0x80], !P0 ;  /* 0x0310008010f47fae */ /* 0x0003e8000c101d48 */
[----:B------:R3:W-:Y:S02]  /*2a80*/  LDGSTS.E.BYPASS.LTC128B.128 [R244+0x1900], [R2.64], !P2 ;  /* 0x0190000002f47fae */ /* 0x0007e4000d101d48 */
[C---:B--2---:R-:W-:Y:S02]  /*2a90*/  HMMA.16816.F32 R20, R4.reuse, R32, R48 ;  /* 0x000000200414723c */ /* 0x044fe40000001830 */
[----:B------:R2:W-:Y:S04]  /*2aa0*/  LDGSTS.E.BYPASS.LTC128B.128 [R244+0x3900], [R2.64+0x80], !P1 ;  /* 0x0390008002f47fae */ /* 0x0005e8000c901d48 */
[----:B------:R-:W-:Y:S04]  /*2ab0*/  LDSM.16.M88.4 R52, [R230] ;  /* 0x00000000e634783b */ /* 0x000fe80000000200 */
[----:B------:R-:W-:Y:S01]  /*2ac0*/  LDSM.16.M88.4 R48, [R230+0x800] ;  /* 0x00080000e630783b */ /* 0x000fe20000000200 */
[C---:B------:R-:W-:Y:S03]  /*2ad0*/  HMMA.16816.F32 R136, R4.reuse, R38, R96 ;  /* 0x000000260488723c */ /* 0x040fe60000001860 */
[----:B------:R-:W-:Y:S04]  /*2ae0*/  LDSM.16.M88.4 R40, [R230+0x1800] ;  /* 0x00180000e628783b */ /* 0x000fe80000000200 */
[----:B------:R-:W0:Y:S04]  /*2af0*/  LDGDEPBAR ;  /* 0x00000000000079af */ /* 0x000e280000000000 */
[----:B-1----:R-:W1:Y:S01]  /*2b00*/  LDSM.16.M88.4 R16, [R232+0x2000] ;  /* 0x00200000e810783b */ /* 0x002e620000000200 */
[C---:B------:R-:W-:Y:S08]  /*2b10*/  HMMA.16816.F32 R128, R4.reuse, R34, R108 ;  /* 0x000000220480723c */ /* 0x040ff0000000186c */
[----:B------:R-:W-:Y:S08]  /*2b20*/  HMMA.16816.F32 R124, R4, R30, R112 ;  /* 0x0000001e047c723c */ /* 0x000ff00000001870 */
[C---:B---3--:R-:W-:Y:S08]  /*2b30*/  HMMA.16816.F32 R132, R8.reuse, R32, R88 ;  /* 0x000000200884723c */ /* 0x048ff00000001858 */
[C---:B----4-:R-:W-:Y:S08]  /*2b40*/  HMMA.16816.F32 R144, R8.reuse, R24, R64 ;  /* 0x000000180890723c */ /* 0x050ff00000001840 */
[C---:B------:R-:W-:Y:S08]  /*2b50*/  HMMA.16816.F32 R96, R8.reuse, R36, R100 ;  /* 0x000000240860723c */ /* 0x040ff00000001864 */
[C---:B------:R-:W-:Y:S08]  /*2b60*/  HMMA.16816.F32 R140, R8.reuse, R28, R72 ;  /* 0x0000001c088c723c */ /* 0x040ff00000001848 */
[C---:B------:R-:W-:Y:S08]  /*2b70*/  HMMA.16816.F32 R64, R8.reuse, R38, R92 ;  /* 0x000000260840723c */ /* 0x040ff0000000185c */
[C---:B------:R-:W-:Y:S08]  /*2b80*/  HMMA.16816.F32 R32, R8.reuse, R34, R84 ;  /* 0x000000220820723c */ /* 0x040ff00000001854 */
[C---:B------:R-:W-:Y:S08]  /*2b90*/  HMMA.16816.F32 R116, R8.reuse, R30, R76 ;  /* 0x0000001e0874723c */ /* 0x040ff0000000184c */
[----:B------:R-:W-:Y:S01]  /*2ba0*/  HMMA.16816.F32 R112, R8, R26, R56 ;  /* 0x0000001a0870723c */ /* 0x000fe20000001838 */
[----:B------:R-:W3:Y:S07]  /*2bb0*/  LDSM.16.M88.4 R8, [R232] ;  /* 0x00000000e808783b */ /* 0x000eee0000000200 */
[C---:B------:R-:W-:Y:S01]  /*2bc0*/  HMMA.16816.F32 R12, R4.reuse, R36, R44 ;  /* 0x00000024040c723c */ /* 0x040fe2000000182c */
[----:B------:R-:W4:Y:S04]  /*2bd0*/  LDSM.16.M88.4 R44, [R230+0x1000] ;  /* 0x00100000e62c783b */ /* 0x000f280000000200 */
[----:B------:R-:W-:Y:S03]  /*2be0*/  LDSM.16.M88.4 R36, [R227+0x1800] ;  /* 0x00180000e324783b */ /* 0x000fe60000000200 */
[C---:B------:R-:W-:Y:S01]  /*2bf0*/  HMMA.16816.F32 R68, R4.reuse, R28, R68 ;  /* 0x0000001c0444723c */ /* 0x040fe20000001844 */
[----:B------:R-:W-:Y:S07]  /*2c00*/  LDSM.16.M88.4 R28, [R227] ;  /* 0x00000000e31c783b */ /* 0x000fee0000000200 */
[C---:B------:R-:W-:Y:S08]  /*2c10*/  HMMA.16816.F32 R80, R4.reuse, R24, R80 ;  /* 0x000000180450723c */ /* 0x040ff00000001850 */
[----:B------:R-:W-:Y:S01]  /*2c20*/  HMMA.16816.F32 R120, R4, R26, R104 ;  /* 0x0000001a0478723c */ /* 0x000fe20000001868 */
[----:B------:R-:W2:Y:S04]  /*2c30*/  LDSM.16.M88.4 R4, [R234+0x2000] ;  /* 0x00200000ea04783b */ /* 0x000ea80000000200 */
[----:B------:R-:W2:Y:S03]  /*2c40*/  LDSM.16.M88.4 R24, [R227+0x800] ;  /* 0x00080000e318783b */ /* 0x000ea60000000200 */
[C---:B-1----:R-:W-:Y:S01]  /*2c50*/  HMMA.16816.F32 R108, R16.reuse, R52, R12 ;  /* 0x00000034106c723c */ /* 0x042fe2000000180c */
[----:B------:R-:W1:Y:S07]  /*2c60*/  LDSM.16.M88.4 R12, [R234] ;  /* 0x00000000ea0c783b */ /* 0x000e6e0000000200 */
[----:B------:R-:W-:Y:S01]  /*2c70*/  HMMA.16816.F32 R104, R16, R48, R20 ;  /* 0x000000301068723c */ /* 0x000fe20000001814 */
[----:B------:R-:W1:Y:S07]  /*2c80*/  LDSM.16.M88.4 R20, [R227+0x1000] ;  /* 0x00100000e314783b */ /* 0x000e6e0000000200 */
[----:B---3--:R-:W-:Y:S08]  /*2c90*/  HMMA.16816.F32 R76, R8, R54, R64 ;  /* 0x00000036084c723c */ /* 0x008ff00000001840 */
[C---:B----4-:R-:W-:Y:S08]  /*2ca0*/  HMMA.16816.F32 R100, R16.reuse, R44, R68 ;  /* 0x0000002c1064723c */ /* 0x050ff00000001844 */
        /* <DEDUP_REMOVED lines=9> */
[C---:B------:R-:W-:Y:S01]  /*2d40*/  HMMA.16816.F32 R32, R8.reuse, R46, R116 ;  /* 0x0000002e0820723c */ /* 0x040fe20000001874 */
[----:B------:R-:W-:Y:S07]  /*2d50*/  LDSM.16.M88.4 R44, [R224+0x2000] ;  /* 0x00200000e02c783b */ /* 0x000fee0000000200 */
[C---:B------:R-:W-:Y:S08]  /*2d60*/  HMMA.16816.F32 R48, R8.reuse, R40, R144 ;  /* 0x000000280830723c */ /* 0x040ff00000001890 */
[----:B------:R-:W-:Y:S01]  /*2d70*/  HMMA.16816.F32 R16, R8, R42, R112 ;  /* 0x0000002a0810723c */ /* 0x000fe20000001870 */
[----:B------:R-:W-:Y:S04]  /*2d80*/  LDSM.16.M88.4 R40, [R224+0x2800] ;  /* 0x00280000e028783b */ /* 0x000fe80000000200 */
[----:B------:R-:W3:Y:S03]  /*2d90*/  LDSM.16.M88.4 R8, [R231+0x6000] ;  /* 0x00600000e708783b */ /* 0x000ee60000000200 */
[C---:B--2---:R-:W-:Y:S08]  /*2da0*/  HMMA.16816.F32 R68, R4.reuse, R28, R108 ;  /* 0x0000001c0444723c */ /* 0x044ff0000000186c */
[C---:B------:R-:W-:Y:S08]  /*2db0*/  HMMA.16816.F32 R116, R4.reuse, R30, R92 ;  /* 0x0000001e0474723c */ /* 0x040ff0000000185c */
[C---:B------:R-:W-:Y:S08]  /*2dc0*/  HMMA.16816.F32 R124, R4.reuse, R24, R104 ;  /* 0x00000018047c723c */ /* 0x040ff00000001868 */
[----:B------:R-:W-:Y:S08]  /*2dd0*/  HMMA.16816.F32 R136, R4, R36, R80 ;  /* 0x000000240488723c */ /* 0x000ff00000001850 */
[C---:B-1----:R-:W-:Y:S08]  /*2de0*/  HMMA.16816.F32 R132, R12.reuse, R28, R96 ;  /* 0x0000001c0c84723c */ /* 0x042ff00000001860 */
[C---:B------:R-:W-:Y:S01]  /*2df0*/  HMMA.16816.F32 R128, R12.reuse, R30, R76 ;  /* 0x0000001e0c80723c */ /* 0x040fe2000000184c */
[----:B------:R-:W-:Y:S07]  /*2e00*/  LDSM.16.M88.4 R28, [R240] ;  /* 0x00000000f01c783b */ /* 0x000fee0000000200 */
[C---:B------:R-:W-:Y:S08]  /*2e10*/  HMMA.16816.F32 R120, R12.reuse, R24, R64 ;  /* 0x000000180c78723c */ /* 0x040ff00000001840 */
[C---:B------:R-:W-:Y:S01]  /*2e20*/  HMMA.16816.F32 R112, R12.reuse, R26, R56 ;  /* 0x0000001a0c70723c */ /* 0x040fe20000001838 */
[----:B------:R-:W-:Y:S07]  /*2e30*/  LDSM.16.M88.4 R56, [R237] ;  /* 0x00000000ed38783b */ /* 0x000fee0000000200 */
[C---:B------:R-:W-:Y:S08]  /*2e40*/  HMMA.16816.F32 R108, R12.reuse, R20, R52 ;  /* 0x000000140c6c723c */ /* 0x040ff00000001834 */
[C---:B------:R-:W-:Y:S01]  /*2e50*/  HMMA.16816.F32 R104, R12.reuse, R22, R32 ;  /* 0x000000160c68723c */ /* 0x040fe20000001820 */
[----:B------:R-:W-:Y:S07]  /*2e60*/  LDSM.16.M88.4 R32, [R224+0x3000] ;  /* 0x00300000e020783b */ /* 0x000fee0000000200 */
[C---:B------:R-:W-:Y:S01]  /*2e70*/  HMMA.16816.F32 R92, R12.reuse, R36, R48 ;  /* 0x000000240c5c723c */ /* 0x040fe20000001830 */
[----:B------:R-:W-:Y:S07]  /*2e80*/  LDSM.16.M88.4 R48, [R238] ;  /* 0x00000000ee30783b */ /* 0x000fee0000000200 */
[----:B------:R-:W-:Y:S01]  /*2e90*/  HMMA.16816.F32 R80, R12, R38, R16 ;  /* 0x000000260c50723c */ /* 0x000fe20000001810 */
[----:B------:R-:W1:Y:S04]  /*2ea0*/  LDSM.16.M88.4 R12, [R231+0x4000] ;  /* 0x00400000e70c783b */ /* 0x000e680000000200 */
[----:B------:R-:W2:Y:S03]  /*2eb0*/  LDSM.16.M88.4 R16, [R224+0x3800] ;  /* 0x00380000e010783b */ /* 0x000ea60000000200 */
[C---:B------:R-:W-:Y:S01]  /*2ec0*/  HMMA.16816.F32 R88, R4.reuse, R26, R88 ;  /* 0x0000001a0458723c */ /* 0x040fe20000001858 */
[----:B------:R-:W-:Y:S07]  /*2ed0*/  LDSM.16.M88.4 R24, [R239] ;  /* 0x00000000ef18783b */ /* 0x000fee0000000200 */
[C---:B------:R-:W-:Y:S08]  /*2ee0*/  HMMA.16816.F32 R140, R4.reuse, R20, R100 ;  /* 0x00000014048c723c */ /* 0x040ff00000001864 */
[C---:B------:R-:W-:Y:S01]  /*2ef0*/  HMMA.16816.F32 R100, R4.reuse, R22, R84 ;  /* 0x000000160464723c */ /* 0x040fe20000001854 */
[----:B------:R-:W4:Y:S07]  /*2f00*/  LDSM.16.M88.4 R20, [R233+0x4000] ;  /* 0x00400000e914783b */ /* 0x000f2e0000000200 */
[----:B------:R-:W-:Y:S01]  /*2f10*/  HMMA.16816.F32 R84, R4, R38, R72 ;  /* 0x000000260454723c */ /* 0x000fe20000001848 */
[----:B------:R-:W2:Y:S07]  /*2f20*/  LDSM.16.M88.4 R4, [R233+0x6000] ;  /* 0x00600000e904783b */ /* 0x000eae0000000200 */
[----:B---3--:R-:W-:Y:S08]  /*2f30*/  HMMA.16816.F32 R72, R8, R44, R68 ;  /* 0x0000002c0848723c */ /* 0x008ff00000001844 */
[----:B-1----:R-:W-:Y:S08]  /*2f40*/  HMMA.16816.F32 R36, R12, R40, R120 ;  /* 0x000000280c24723c */ /* 0x002ff00000001878 */
[C---:B------:R-:W-:Y:S08]  /*2f50*/  HMMA.16816.F32 R52, R8.reuse, R42, R88 ;  /* 0x0000002a0834723c */ /* 0x040ff00000001858 */
[C---:B------:R-:W-:Y:S08]  /*2f60*/  HMMA.16816.F32 R68, R8.reuse, R46, R116 ;  /* 0x0000002e0844723c */ /* 0x040ff00000001874 */
[----:B------:R-:W-:Y:S08]  /*2f70*/  HMMA.16816.F32 R64, R8, R40, R124 ;  /* 0x000000280840723c */ /* 0x000ff0000000187c */
[C---:B------:R-:W-:Y:S08]  /*2f80*/  HMMA.16816.F32 R76, R12.reuse, R44, R132 ;  /* 0x0000002c0c4c723c */ /* 0x040ff00000001884 */
[C---:B------:R-:W-:Y:S08]  /*2f90*/  HMMA.16816.F32 R44, R12.reuse, R46, R128 ;  /* 0x0000002e0c2c723c */ /* 0x040ff00000001880 */
[----:B------:R-:W-:Y:S08]  /*2fa0*/  HMMA.16816.F32 R40, R12, R42, R112 ;  /* 0x0000002a0c28723c */ /* 0x000ff00000001870 */
[C---:B--2---:R-:W-:Y:S08]  /*2fb0*/  HMMA.16816.F32 R84, R8.reuse, R18, R84 ;  /* 0x000000120854723c */ /* 0x044ff00000001854 */
[C---:B------:R-:W-:Y:S08]  /*2fc0*/  HMMA.16816.F32 R88, R8.reuse, R32, R140 ;  /* 0x000000200858723c */ /* 0x040ff0000000188c */
[C---:B------:R-:W-:Y:S08]  /*2fd0*/  HMMA.16816.F32 R100, R8.reuse, R34, R100 ;  /* 0x000000220864723c */ /* 0x040ff00000001864 */
[----:B------:R-:W-:Y:S08]  /*2fe0*/  HMMA.16816.F32 R96, R8, R16, R136 ;  /* 0x000000100860723c */ /* 0x000ff00000001888 */
[C---:B------:R-:W-:Y:S08]  /*2ff0*/  HMMA.16816.F32 R8, R12.reuse, R32, R108 ;  /* 0x000000200c08723c */ /* 0x040ff0000000186c */
[C---:B------:R-:W-:Y:S08]  /*3000*/  HMMA.16816.F32 R32, R12.reuse, R34, R104 ;  /* 0x000000220c20723c */ /* 0x040ff00000001868 */
[C---:B------:R-:W-:Y:S08]  /*3010*/  HMMA.16816.F32 R92, R12.reuse, R16, R92 ;  /* 0x000000100c5c723c */ /* 0x040ff0000000185c */
[----:B------:R-:W-:Y:S01]  /*3020*/  HMMA.16816.F32 R80, R12, R18, R80 ;  /* 0x000000120c50723c */ /* 0x000fe20000001850 */
[----:B------:R-:W-:Y:S04]  /*3030*/  LDSM.16.M88.4 R16, [R232+0x6000] ;  /* 0x00600000e810783b */ /* 0x000fe80000000200 */
[----:B------:R-:W-:Y:S03]  /*3040*/  LDSM.16.M88.4 R12, [R232+0x4000] ;  /* 0x00400000e80c783b */ /* 0x000fe60000000200 */
[----:B----4-:R-:W-:Y:S01]  /*3050*/  HMMA.16816.F32 R116, R20, R24, R36 ;  /* 0x000000181474723c */ /* 0x010fe20000001824 */
[----:B------:R-:W1:Y:S07]  /*3060*/  LDSM.16.M88.4 R36, [R230+0x3800] ;  /* 0x00380000e624783b */ /* 0x000e6e0000000200 */
[----:B------:R-:W-:Y:S01]  /*3070*/  HMMA.16816.F32 R140, R4, R26, R52 ;  /* 0x0000001a048c723c */ /* 0x000fe20000001834 */
[----:B------:R-:W2:Y:S07]  /*3080*/  LDSM.16.M88.4 R52, [R230+0x2000] ;  /* 0x00200000e634783b */ /* 0x000eae0000000200 */
[C---:B------:R-:W-:Y:S01]  /*3090*/  HMMA.16816.F32 R120, R20.reuse, R30, R44 ;  /* 0x0000001e1478723c */ /* 0x040fe2000000182c */
[----:B------:R-:W3:Y:S07]  /*30a0*/  LDSM.16.M88.4 R44, [R230+0x2800] ;  /* 0x00280000e62c783b */ /* 0x000eee0000000200 */
[----:B------:R-:W-:Y:S01]  /*30b0*/  HMMA.16816.F32 R112, R20, R26, R40 ;  /* 0x0000001a1470723c */ /* 0x000fe20000001828 */
[----:B------:R-:W4:Y:S07]  /*30c0*/  LDSM.16.M88.4 R40, [R230+0x3000] ;  /* 0x00300000e628783b */ /* 0x000f2e0000000200 */
[C---:B------:R-:W-:Y:S01]  /*30d0*/  HMMA.16816.F32 R144, R4.reuse, R24, R64 ;  /* 0x000000180490723c */ /* 0x040fe20000001840 */
[----:B------:R-:W-:Y:S07]  /*30e0*/  LDSM.16.M88.4 R24, [R227+0x3000] ;  /* 0x00300000e318783b */ /* 0x000fee0000000200 */
[C---:B------:R-:W-:Y:S08]  /*30f0*/  HMMA.16816.F32 R64, R4.reuse, R58, R84 ;  /* 0x0000003a0440723c */ /* 0x040ff00000001854 */
[C---:B------:R-:W-:Y:S08]  /*3100*/  HMMA.16816.F32 R72, R4.reuse, R28, R72 ;  /* 0x0000001c0448723c */ /* 0x040ff00000001848 */
[----:B------:R-:W-:Y:S08]  /*3110*/  HMMA.16816.F32 R148, R4, R30, R68 ;  /* 0x0000001e0494723c */ /* 0x000ff00000001844 */
[----:B------:R-:W-:Y:S01]  /*3120*/  HMMA.16816.F32 R124, R20, R28, R76 ;  /* 0x0000001c147c723c */ /* 0x000fe2000000184c */
[----:B------:R-:W-:Y:S07]  /*3130*/  LDSM.16.M88.4 R28, [R227+0x2800] ;  /* 0x00280000e31c783b */ /* 0x000fee0000000200 */
[C---:B------:R-:W-:Y:S08]  /*3140*/  HMMA.16816.F32 R136, R4.reuse, R48, R88 ;  /* 0x000000300488723c */ /* 0x040ff00000001858 */
[C---:B------:R-:W-:Y:S08]  /*3150*/  HMMA.16816.F32 R132, R4.reuse, R50, R100 ;  /* 0x000000320484723c */ /* 0x040ff00000001864 */
[----:B------:R-:W-:Y:S01]  /*3160*/  HMMA.16816.F32 R128, R4, R56, R96 ;  /* 0x000000380480723c */ /* 0x000fe20000001860 */
[----:B------:R-:W-:Y:S07]  /*3170*/  LDSM.16.M88.4 R4, [R236+0x6000] ;  /* 0x00600000ec04783b */ /* 0x000fee0000000200 */
[C---:B------:R-:W-:Y:S01]  /*3180*/  HMMA.16816.F32 R108, R20.reuse, R48, R8 ;  /* 0x00000030146c723c */ /* 0x040fe20000001808 */
[----:B------:R-:W-:Y:S07]  /*3190*/  LDSM.16.M88.4 R8, [R234+0x4000] ;  /* 0x00400000ea08783b */ /* 0x000fee0000000200 */
[C---:B------:R-:W-:Y:S01]  /*31a0*/  HMMA.16816.F32 R104, R20.reuse, R50, R32 ;  /* 0x000000321468723c */ /* 0x040fe20000001820 */
[----:B------:R-:W-:Y:S07]  /*31b0*/  LDSM.16.M88.4 R32, [R227+0x2000] ;  /* 0x00200000e320783b */ /* 0x000fee0000000200 */
[C---:B------:R-:W-:Y:S08]  /*31c0*/  HMMA.16816.F32 R100, R20.reuse, R56, R92 ;  /* 0x000000381464723c */ /* 0x040ff0000000185c */
[----:B------:R-:W-:Y:S01]  /*31d0*/  HMMA.16816.F32 R68, R20, R58, R80 ;  /* 0x0000003a1444723c */ /* 0x000fe20000001850 */
[----:B------:R-:W3:Y:S01]  /*31e0*/  LDSM.16.M88.4 R20, [R227+0x3800] ;  /* 0x00380000e314783b */ /* 0x000ee20000000200 */
[----:B------:R-:W-:Y:S01]  /*31f0*/  ISETP.GT.AND P0, PT, R60, R209, PT ;  /* 0x000000d13c00720c */ /* 0x000fe20003f04270 */
[----:B------:R-:W-:-:S05]  /*3200*/  DEPBAR.LE SB0, 0x0 ;  /* 0x000080000000791a */ /* 0x000fca0000000000 */
[C---:B-1----:R-:W-:Y:S08]  /*3210*/  HMMA.16816.F32 R64, R16.reuse, R38, R64 ;  /* 0x000000261040723c */ /* 0x042ff00000001840 */
[C---:B--2---:R-:W-:Y:S08]  /*3220*/  HMMA.16816.F32 R96, R16.reuse, R52, R72 ;  /* 0x000000341060723c */ /* 0x044ff00000001848 */
[----:B------:R-:W-:Y:S08]  /*3230*/  HMMA.16816.F32 R92, R16, R54, R148 ;  /* 0x00000036105c723c */ /* 0x000ff00000001894 */
[C---:B------:R-:W-:Y:S08]  /*3240*/  HMMA.16816.F32 R56, R12.reuse, R52, R124 ;  /* 0x000000340c38723c */ /* 0x040ff0000000187c */
[----:B------:R-:W-:Y:S08]  /*3250*/  HMMA.16816.F32 R52, R12, R54, R120 ;  /* 0x000000360c34723c */ /* 0x000ff00000001878 */
[C---:B---3--:R-:W-:Y:S08]  /*3260*/  HMMA.16816.F32 R88, R16.reuse, R44, R144 ;  /* 0x0000002c1058723c */ /* 0x048ff00000001890 */
[C---:B------:R-:W-:Y:S08]  /*3270*/  HMMA.16816.F32 R84, R16.reuse, R46, R140 ;  /* 0x0000002e1054723c */ /* 0x040ff0000000188c */
[C---:B----4-:R-:W-:Y:S08]  /*3280*/  HMMA.16816.F32 R80, R16.reuse, R40, R136 ;  /* 0x000000281050723c */ /* 0x050ff00000001888 */
[C---:B------:R-:W-:Y:S08]  /*3290*/  HMMA.16816.F32 R76, R16.reuse, R42, R132 ;  /* 0x0000002a104c723c */ /* 0x040ff00000001884 */
[----:B------:R-:W-:Y:S08]  /*32a0*/  HMMA.16816.F32 R72, R16, R36, R128 ;  /* 0x000000241048723c */ /* 0x000ff00000001880 */
[C---:B------:R-:W-:Y:S08]  /*32b0*/  HMMA.16816.F32 R48, R12.reuse, R44, R116 ;  /* 0x0000002c0c30723c */ /* 0x040ff00000001874 */
[C---:B------:R-:W-:Y:S08]  /*32c0*/  HMMA.16816.F32 R44, R12.reuse, R46, R112 ;  /* 0x0000002e0c2c723c */ /* 0x040ff00000001870 */
[C---:B------:R-:W-:Y:S08]  /*32d0*/  HMMA.16816.F32 R16, R12.reuse, R40, R108 ;  /* 0x000000280c10723c */ /* 0x040ff0000000186c */
[C---:B------:R-:W-:Y:S08]  /*32e0*/  HMMA.16816.F32 R104, R12.reuse, R42, R104 ;  /* 0x0000002a0c68723c */ /* 0x040ff00000001868 */
[C---:B------:R-:W-:Y:S08]  /*32f0*/  HMMA.16816.F32 R100, R12.reuse, R36, R100 ;  /* 0x000000240c64723c */ /* 0x040ff00000001864 */
[----:B------:R-:W-:Y:S01]  /*3300*/  HMMA.16816.F32 R12, R12, R38, R68 ;  /* 0x000000260c0c723c */ /* 0x000fe20000001844 */
[----:B------:R-:W-:Y:S07]  /*3310*/  BSSY B0, `(.L_x_2292) ;  /* 0x0000034000007945 */ /* 0x000fee0003800000 */
[----:B------:R-:W-:Y:S08]  /*3320*/  HMMA.16816.F32 R68, R4, R22, R64 ;  /* 0x000000160444723c */ /* 0x000ff00000001840 */
[C---:B------:R-:W-:Y:S08]  /*3330*/  HMMA.16816.F32 R64, R8.reuse, R32, R56 ;  /* 0x000000200840723c */ /* 0x040ff00000001838 */
[C---:B------:R-:W-:Y:S08]  /*3340*/  HMMA.16816.F32 R56, R8.reuse, R34, R52 ;  /* 0x000000220838723c */ /* 0x040ff00000001834 */
[----:B------:R-:W-:Y:S08]  /*3350*/  HMMA.16816.F32 R52, R8, R28, R48 ;  /* 0x0000001c0834723c */ /* 0x000ff00000001830 */
[C---:B------:R-:W-:Y:S08]  /*3360*/  HMMA.16816.F32 R96, R4.reuse, R32, R96 ;  /* 0x000000200460723c */ /* 0x040ff00000001860 */
[----:B------:R-:W-:Y:S08]  /*3370*/  HMMA.16816.F32 R92, R4, R34, R92 ;  /* 0x00000022045c723c */ /* 0x000ff0000000185c */
[----:B------:R-:W-:Y:S08]  /*3380*/  HMMA.16816.F32 R48, R8, R30, R44 ;  /* 0x0000001e0830723c */ /* 0x000ff0000000182c */
        /* <DEDUP_REMOVED lines=10> */
[----:B------:R-:W-:Y:S01]  /*3430*/  @!UPT UIADD3 URZ, URZ, URZ, URZ ;  /* 0x0000003f3f3ff290 */ /* 0x000fe2000fffe03f */
[----:B------:R-:W-:Y:S11]  /*3440*/  @!P0 BRA `(.L_x_2293) ;  /* 0x0000020000008947 */ /* 0x000ff60003800000 */
[----:B-----5:R-:W-:Y:S01]  /*3450*/  IADD3 R0, R208, -0x2, RZ ;  /* 0xfffffffed0007810 */ /* 0x020fe20007ffe0ff */
        /* <DEDUP_REMOVED lines=31> */
.L_x_2293:
[----:B------:R-:W-:Y:S05]  /*3650*/  BSYNC B0 ;  /* 0x0000000000007941 */ /* 0x000fea0003800000 */
.L_x_2292:
[----:B------:R-:W2:Y:S04]  /*3660*/  LDL R0, [R1+0x60] ;  /* 0x0000600001007983 */ /* 0x000ea80000100800 */
[----:B------:R-:W2:Y:S04]  /*3670*/  LDL R180, [R1+0x54] ;  /* 0x0000540001b47983 */ /* 0x000ea80000100800 */
[----:B-1----:R-:W3:Y:S04]  /*3680*/  LDL R4, [R1+0x3c] ;  /* 0x00003c0001047983 */ /* 0x002ee80000100800 */
[----:B------:R-:W-:Y:S04]  /*3690*/  STL [R1+0x84], R234 ;  /* 0x000084ea01007387 */ /* 0x000fe80000100800 */
[----:B------:R-:W-:Y:S04]  /*36a0*/  STL [R1+0x80], R233 ;  /* 0x000080e901007387 */ /* 0x000fe80000100800 */
[----:B------:R-:W-:Y:S04]  /*36b0*/  STL [R1+0x7c], R232 ;  /* 0x00007ce801007387 */ /* 0x000fe80000100800 */
[----:B------:R-:W-:Y:S04]  /*36c0*/  STL [R1+0x78], R231 ;  /* 0x000078e701007387 */ /* 0x000fe80000100800 */
[----:B------:R-:W-:Y:S04]  /*36d0*/  STL [R1+0x74], R230 ;  /* 0x000074e601007387 */ /* 0x000fe80000100800 */
[----:B------:R-:W-:Y:S04]  /*36e0*/  STL [R1+0x70], R227 ;  /* 0x000070e301007387 */ /* 0x000fe80000100800 */
[----:B------:R-:W-:Y:S04]  /*36f0*/  STL [R1+0x6c], R224 ;  /* 0x00006ce001007387 */ /* 0x000fe80000100800 */
[----:B------:R-:W-:Y:S04]  /*3700*/  LDSM.16.MT88.4 R104, [R228+0x2000] ;  /* 0x00200000e468783b */ /* 0x000fe80000004200 */
[----:B------:R-:W0:Y:S01]  /*3710*/  LDGDEPBAR ;  /* 0x00000000000079af */ /* 0x000e220000000000 */
[----:B--2---:R-:W-:-:S04]  /*3720*/  IMAD.IADD R0, R0, 0x1, R180 ;  /* 0x0000000100007824 */ /* 0x004fc800078e02b4 */
[----:B------:R-:W-:Y:S01]  /*3730*/  @P3 IMAD.HI.U32 R2, R0, c[0x0][0x2c8], RZ ;  /* 0x0000b20000023a27 */ /* 0x000fe200078e00ff */
[----:B------:R1:W-:Y:S04]  /*3740*/  STL [R1+0x1c], R0 ;  /* 0x00001c0001007387 */ /* 0x0003e80000100800 */
[----:B-1----:R-:W-:-:S05]  /*3750*/  @P3 SHF.R.U32.HI R0, RZ, c[0x0][0x2cc], R2 ;  /* 0x0000b300ff003a19 */ /* 0x002fca0000011602 */
[----:B------:R-:W1:Y:S04]  /*3760*/  SHFL.IDX PT, R2, R0, RZ, 0x1c1f ;  /* 0x001c1fff00027589 */ /* 0x000e6800000e0000 */
[----:B------:R-:W2:Y:S04]  /*3770*/  SHFL.IDX PT, R3, R0, 0x1, 0x1c1f ;  /* 0x003c1f0000037f89 */ /* 0x000ea800000e0000 */
[----:B------:R-:W4:Y:S04]  /*3780*/  SHFL.IDX PT, R7, R0, 0x2, 0x1c1f ;  /* 0x005c1f0000077f89 */ /* 0x000f2800000e0000 */
[----:B------:R1:W2:Y:S02]  /*3790*/  SHFL.IDX PT, R5, R0, 0x3, 0x1c1f ;  /* 0x007c1f0000057f89 */ /* 0x0002a400000e0000 */
[----:B-1----:R-:W-:-:S05]  /*37a0*/  IMAD R0, R60, R152, 0x1 ;  /* 0x000000013c007424 */ /* 0x002fca00078e0298 */
[----:B---3--:R-:W-:-:S04]  /*37b0*/  IADD3 R0, -R4, c[0x0][0x1d0], R0 ;  /* 0x0000740004007a10 */ /* 0x008fc80007ffe100 */
[----:B------:R-:W-:Y:S01]  /*37c0*/  IADD3 R0, R0, -c[0x0][0x168], RZ ;  /* 0x80005a0000007a10 */ /* 0x000fe20007ffe0ff */
[----:B------:R-:W-:Y:S02]  /*37d0*/  IMAD.IADD R4, R61, 0x1, -R4 ;  /* 0x000000013d047824 */ /* 0x000fe400078e0a04 */
[----:B------:R-:W-:Y:S02]  /*37e0*/  LDSM.16.MT88.4 R60, [R225+0x2000] ;  /* 0x00200000e13c783b */ /* 0x000fe40000004200 */
[----:B------:R-:W-:-:S05]  /*37f0*/  IMAD.IADD R2, R0, 0x1, R2 ;  /* 0x0000000100027824 */ /* 0x000fca00078e0202 */
[----:B------:R-:W-:Y:S01]  /*3800*/  IMNMX R2, R4, R2, PT ;  /* 0x0000000204027217 */ /* 0x000fe20003800200 */
[C---:B--2---:R-:W-:Y:S02]  /*3810*/  IMAD.IADD R6, R0.reuse, 0x1, R3 ;  /* 0x0000000100067824 */ /* 0x044fe400078e0203 */
[----:B----4-:R-:W-:Y:S01]  /*3820*/  IMAD.IADD R3, R0, 0x1, R7 ;  /* 0x0000000100037824 */ /* 0x010fe200078e0207 */
[C---:B------:R-:W-:Y:S02]  /*3830*/  ISETP.GT.AND P2, PT, R2.reuse, RZ, PT ;  /* 0x000000ff0200720c */ /* 0x040fe40003f44270 */
[----:B------:R-:W-:Y:S01]  /*3840*/  ISETP.GT.AND P0, PT, R2, 0x1, PT ;  /* 0x000000010200780c */ /* 0x000fe20003f04270 */
[----:B------:R-:W-:Y:S01]  /*3850*/  IMAD.IADD R5, R0, 0x1, R5 ;  /* 0x0000000100057824 */ /* 0x000fe200078e0205 */
[----:B------:R-:W-:Y:S02]  /*3860*/  ISETP.GT.AND P1, PT, R2, 0x8, PT ;  /* 0x000000080200780c */ /* 0x000fe40003f24270 */
[----:B------:R-:W-:-:S02]  /*3870*/  FSEL R7, R64, -INF , P2 ;  /* 0xff80000040077808 */ /* 0x000fc40001000000 */
[----:B------:R-:W-:Y:S02]  /*3880*/  FSEL R8, R65, -INF , P0 ;  /* 0xff80000041087808 */ /* 0x000fe40000000000 */
[C---:B------:R-:W-:Y:S02]  /*3890*/  IMNMX R0, R4.reuse, R6, PT ;  /* 0x0000000604007217 */ /* 0x040fe40003800200 */
[C---:B------:R-:W-:Y:S02]  /*38a0*/  IMNMX R3, R4.reuse, R3, PT ;  /* 0x0000000304037217 */ /* 0x040fe40003800200 */
[----:B------:R-:W-:Y:S02]  /*38b0*/  IMNMX R4, R4, R5, PT ;  /* 0x0000000504047217 */ /* 0x000fe40003800200 */
[----:B------:R-:W-:Y:S02]  /*38c0*/  ISETP.GT.AND P0, PT, R2, 0x9, PT ;  /* 0x000000090200780c */ /* 0x000fe40003f04270 */
[----:B------:R-:W-:-:S02]  /*38d0*/  FSEL R9, R56, -INF , P1 ;  /* 0xff80000038097808 */ /* 0x000fc40000800000 */
[----:B------:R-:W-:Y:S02]  /*38e0*/  FMNMX.FTZ R5, R7, R8, !PT ;  /* 0x0000000807057209 */ /* 0x000fe40007810000 */
[C---:B------:R-:W-:Y:S02]  /*38f0*/  ISETP.GT.AND P1, PT, R2.reuse, 0x10, PT ;  /* 0x000000100200780c */ /* 0x040fe40003f24270 */
[----:B------:R-:W-:Y:S02]  /*3900*/  FSEL R10, R57, -INF , P0 ;  /* 0xff800000390a7808 */ /* 0x000fe40000000000 */
[----:B------:R-:W-:Y:S02]  /*3910*/  FMNMX.FTZ R5, R9, R5, !PT ;  /* 0x0000000509057209 */ /* 0x000fe40007810000 */
[----:B------:R-:W-:Y:S02]  /*3920*/  ISETP.GT.AND P4, PT, R2, 0x11, PT ;  /* 0x000000110200780c */ /* 0x000fe40003f84270 */
[----:B------:R-:W-:-:S02]  /*3930*/  FSEL R11, R52, -INF , P1 ;  /* 0xff800000340b7808 */ /* 0x000fc40000800000 */
[----:B------:R-:W-:Y:S02]  /*3940*/  FMNMX.FTZ R5, R10, R5, !PT ;  /* 0x000000050a057209 */ /* 0x000fe40007810000 */
[----:B------:R-:W-:Y:S02]  /*3950*/  ISETP.GT.AND P2, PT, R0, RZ, PT ;  /* 0x000000ff0000720c */ /* 0x000fe40003f44270 */
[----:B------:R-:W-:Y:S02]  /*3960*/  ISETP.GT.AND P0, PT, R2, 0x18, PT ;  /* 0x000000180200780c */ /* 0x000fe40003f04270 */
[----:B------:R-:W-:Y:S02]  /*3970*/  FSEL R12, R53, -INF , P4 ;  /* 0xff800000350c7808 */ /* 0x000fe40002000000 */
[----:B------:R-:W-:Y:S02]  /*3980*/  FMNMX.FTZ R5, R11, R5, !PT ;  /* 0x000000050b057209 */ /* 0x000fe40007810000 */
[----:B------:R-:W-:-:S02]  /*3990*/  ISETP.GT.AND P1, PT, R0, 0x1, PT ;  /* 0x000000010000780c */ /* 0x000fc40003f24270 */
[----:B------:R-:W-:Y:S02]  /*39a0*/  FSEL R24, R66, -INF , P2 ;  /* 0xff80000042187808 */ /* 0x000fe40001000000 */
[----:B------:R-:W-:Y:S02]  /*39b0*/  ISETP.GT.AND P2, PT, R2, 0x19, PT ;  /* 0x000000190200780c */ /* 0x000fe40003f44270 */
[----:B------:R-:W-:Y:S02]  /*39c0*/  FSEL R13, R48, -INF , P0 ;  /* 0xff800000300d7808 */ /* 0x000fe40000000000 */
[----:B------:R-:W-:Y:S02]  /*39d0*/  FMNMX.FTZ R5, R12, R5, !PT ;  /* 0x000000050c057209 */ /* 0x000fe40007810000 */
        /* <DEDUP_REMOVED lines=9> */
[----:B------:R-:W-:Y:S02]  /*3a70*/  ISETP.GT.AND P0, PT, R2, 0x28, PT ;  /* 0x000000280200780c */ /* 0x000fe40003f04270 */
[----:B------:R-:W-:Y:S02]  /*3a80*/  FMNMX.FTZ R5, R162, R5, !PT ;  /* 0x00000005a2057209 */ /* 0x000fe40007810000 */
[----:B------:R-:W-:Y:S02]  /*3a90*/  ISETP.GT.AND P1, PT, R0, 0x9, PT ;  /* 0x000000090000780c */ /* 0x000fe40003f24270 */
[----:B------:R-:W-:Y:S02]  /*3aa0*/  FSEL R27, R58, -INF , P2 ;  /* 0xff8000003a1b7808 */ /* 0x000fe40001000000 */
[----:B------:R-:W-:-:S02]  /*3ab0*/  ISETP.GT.AND P2, PT, R2, 0x29, PT ;  /* 0x000000290200780c */ /* 0x000fc40003f44270 */
[----:B------:R-:W-:Y:S02]  /*3ac0*/  FSEL R160, R44, -INF , P0 ;  /* 0xff8000002ca07808 */ /* 0x000fe40000000000 */
[----:B------:R-:W-:Y:S02]  /*3ad0*/  FMNMX.FTZ R5, R161, R5, !PT ;  /* 0x00000005a1057209 */ /* 0x000fe40007810000 */
[----:B------:R-:W-:Y:S02]  /*3ae0*/  FSEL R26, R59, -INF , P1 ;  /* 0xff8000003b1a7808 */ /* 0x000fe40000800000 */
[----:B------:R-:W-:Y:S02]  /*3af0*/  ISETP.GT.AND P1, PT, R2, 0x30, PT ;  /* 0x000000300200780c */ /* 0x000fe40003f24270 */
[----:B------:R-:W-:Y:S02]  /*3b00*/  FSEL R159, R45, -INF , P2 ;  /* 0xff8000002d9f7808 */ /* 0x000fe40001000000 */
[----:B------:R-:W-:-:S02]  /*3b10*/  FMNMX.FTZ R5, R160, R5, !PT ;  /* 0x00000005a0057209 */ /* 0x000fc40007810000 */
[----:B------:R-:W-:Y:S02]  /*3b20*/  ISETP.GT.AND P0, PT, R2, 0x31, PT ;  /* 0x000000310200780c */ /* 0x000fe40003f04270 */
[----:B------:R-:W-:Y:S02]  /*3b30*/  FSEL R170, R36, -INF , P1 ;  /* 0xff80000024aa7808 */ /* 0x000fe40000800000 */
[----:B------:R-:W-:Y:S02]  /*3b40*/  FMNMX.FTZ R5, R159, R5, !PT ;  /* 0x000000059f057209 */ /* 0x000fe40007810000 */
[C---:B------:R-:W-:Y:S02]  /*3b50*/  ISETP.GT.AND P4, PT, R2.reuse, 0x38, PT ;  /* 0x000000380200780c */ /* 0x040fe40003f84270 */
[----:B------:R-:W-:Y:S02]  /*3b60*/  ISETP.GT.AND P2, PT, R2, 0x39, PT ;  /* 0x000000390200780c */ /* 0x000fe40003f44270 */
[----:B------:R-:W-:-:S02]  /*3b70*/  FSEL R169, R37, -INF , P0 ;  /* 0xff80000025a97808 */ /* 0x000fc40000000000 */
[----:B------:R-:W-:Y:S02]  /*3b80*/  FMNMX.FTZ R2, R170, R5, !PT ;  /* 0x00000005aa027209 */ /* 0x000fe40007810000 */
[----:B------:R-:W-:Y:S02]  /*3b90*/  FSEL R168, R32, -INF , P4 ;  /* 0xff80000020a87808 */ /* 0x000fe40002000000 */
[----:B------:R-:W-:Y:S02]  /*3ba0*/  FMNMX.FTZ R2, R169, R2, !PT ;  /* 0x00000002a9027209 */ /* 0x000fe40007810000 */
[----:B------:R-:W-:Y:S02]  /*3bb0*/  FSEL R167, R33, -INF , P2 ;  /* 0xff80000021a77808 */ /* 0x000fe40001000000 */
[----:B------:R-:W-:Y:S02]  /*3bc0*/  FMNMX.FTZ R2, R168, R2, !PT ;  /* 0x00000002a8027209 */ /* 0x000fe40007810000 */
[----:B------:R-:W-:-:S02]  /*3bd0*/  ISETP.GT.AND P1, PT, R0, 0x10, PT ;  /* 0x000000100000780c */ /* 0x000fc40003f24270 */
[----:B------:R-:W-:Y:S02]  /*3be0*/  ISETP.GT.AND P0, PT, R0, 0x11, PT ;  /* 0x000000110000780c */ /* 0x000fe40003f04270 */
[----:B------:R-:W-:Y:S02]  /*3bf0*/  FMNMX.FTZ R2, R167, R2, !PT ;  /* 0x00000002a7027209 */ /* 0x000fe40007810000 */
[----:B------:R-:W-:Y:S02]  /*3c00*/  FSEL R16, R54, -INF , P1 ;  /* 0xff80000036107808 */ /* 0x000fe40000800000 */
[----:B------:R-:W-:Y:S02]  /*3c10*/  FSEL R18, R55, -INF , P0 ;  /* 0xff80000037127808 */ /* 0x000fe40000000000 */
[C---:B------:R-:W-:Y:S02]  /*3c20*/  ISETP.GT.AND P1, PT, R0.reuse, 0x18, PT ;  /* 0x000000180000780c */ /* 0x040fe40003f24270 */
[----:B------:R-:W-:Y:S01]  /*3c30*/  ISETP.GT.AND P0, PT, R0, 0x19, PT ;  /* 0x000000190000780c */ /* 0x000fe20003f04270 */
[----:B------:R-:W1:Y:S01]  /*3c40*/  SHFL.BFLY PT, R6, R2, 0x2, 0x1f ;  /* 0x0c401f0002067f89 */ /* 0x000e6200000e0000 */
[----:B------:R-:W-:-:S02]  /*3c50*/  FSEL R23, R50, -INF , P1 ;  /* 0xff80000032177808 */ /* 0x000fc40000800000 */
[----:B------:R-:W-:Y:S02]  /*3c60*/  FSEL R29, R51, -INF , P0 ;  /* 0xff800000331d7808 */ /* 0x000fe40000000000 */
[C---:B------:R-:W-:Y:S01]  /*3c70*/  ISETP.GT.AND P4, PT, R0.reuse, 0x20, PT ;  /* 0x000000200000780c */ /* 0x040fe20003f84270 */
[----:B------:R-:W-:Y:S01]  /*3c80*/  LDSM.16.MT88.4 R48, [R225] ;  /* 0x00000000e130783b */ /* 0x000fe20000004200 */
[C---:B------:R-:W-:Y:S02]  /*3c90*/  ISETP.GT.AND P2, PT, R0.reuse, 0x21, PT ;  /* 0x000000210000780c */ /* 0x040fe40003f44270 */
[C---:B------:R-:W-:Y:S02]  /*3ca0*/  ISETP.GT.AND P1, PT, R0.reuse, 0x28, PT ;  /* 0x000000280000780c */ /* 0x040fe40003f24270 */
[----:B------:R-:W-:Y:S02]  /*3cb0*/  ISETP.GT.AND P0, PT, R0, 0x29, PT ;  /* 0x000000290000780c */ /* 0x000fe40003f04270 */
[----:B------:R-:W-:-:S02]  /*3cc0*/  FSEL R155, R42, -INF , P4 ;  /* 0xff8000002a9b7808 */ /* 0x000fc40002000000 */
[----:B------:R-:W-:Y:S02]  /*3cd0*/  FSEL R156, R43, -INF , P2 ;  /* 0xff8000002b9c7808 */ /* 0x000fe40001000000 */
[----:B------:R-:W-:Y:S01]  /*3ce0*/  FSEL R158, R46, -INF , P1 ;  /* 0xff8000002e9e7808 */ /* 0x000fe20000800000 */
[----:B------:R-:W-:Y:S01]  /*3cf0*/  LDSM.16.MT88.4 R40, [R226+0x800] ;  /* 0x00080000e228783b */ /* 0x000fe20000004200 */
[----:B------:R-:W-:Y:S02]  /*3d00*/  FSEL R157, R47, -INF , P0 ;  /* 0xff8000002f9d7808 */ /* 0x000fe40000000000 */
[C---:B------:R-:W-:Y:S01]  /*3d10*/  ISETP.GT.AND P4, PT, R0.reuse, 0x30, PT ;  /* 0x000000300000780c */ /* 0x040fe20003f84270 */
[----:B------:R-:W-:Y:S01]  /*3d20*/  LDSM.16.MT88.4 R44, [R225+0x800] ;  /* 0x00080000e12c783b */ /* 0x000fe20000004200 */
[C---:B------:R-:W-:Y:S02]  /*3d30*/  ISETP.GT.AND P2, PT, R0.reuse, 0x31, PT ;  /* 0x000000310000780c */ /* 0x040fe40003f44270 */
[----:B------:R-:W-:-:S02]  /*3d40*/  ISETP.GT.AND P1, PT, R0, 0x38, PT ;  /* 0x000000380000780c */ /* 0x000fc40003f24270 */
[----:B------:R-:W-:Y:S02]  /*3d50*/  ISETP.GT.AND P0, PT, R0, 0x39, PT ;  /* 0x000000390000780c */ /* 0x000fe40003f04270 */
[----:B------:R-:W-:-:S04]  /*3d60*/  FMNMX.FTZ R0, R24, R28, !PT ;  /* 0x0000001c18007209 */ /* 0x000fc80007810000 */
[----:B------:R-:W-:-:S04]  /*3d70*/  FMNMX.FTZ R0, R27, R0, !PT ;  /* 0x000000001b007209 */ /* 0x000fc80007810000 */
[----:B------:R-:W-:-:S04]  /*3d80*/  FMNMX.FTZ R0, R26, R0, !PT ;  /* 0x000000001a007209 */ /* 0x000fc80007810000 */
[----:B------:R-:W-:Y:S02]  /*3d90*/  FMNMX.FTZ R5, R16, R0, !PT ;  /* 0x0000000010057209 */ /* 0x000fe40007810000 */
[----:B-1----:R-:W-:Y:S02]  /*3da0*/  FMNMX.FTZ R0, R2, R6, !PT ;  /* 0x0000000602007209 */ /* 0x002fe40007810000 */
[----:B------:R-:W-:-:S04]  /*3db0*/  FMNMX.FTZ R2, R18, R5, !PT ;  /* 0x0000000512027209 */ /* 0x000fc80007810000 */
[----:B------:R-:W-:Y:S01]  /*3dc0*/  FMNMX.FTZ R2, R23, R2, !PT ;  /* 0x0000000217027209 */ /* 0x000fe20007810000 */
[----:B------:R-:W1:Y:S03]  /*3dd0*/  SHFL.BFLY PT, R5, R0, 0x1, 0x1f ;  /* 0x0c201f0000057f89 */ /* 0x000e6600000e0000 */
[----:B------:R-:W-:-:S04]  /*3de0*/  FMNMX.FTZ R2, R29, R2, !PT ;  /* 0x000000021d027209 */ /* 0x000fc80007810000 */
[----:B------:R-:W-:-:S04]  /*3df0*/  FMNMX.FTZ R2, R155, R2, !PT ;  /* 0x000000029b027209 */ /* 0x000fc80007810000 */
[----:B------:R-:W-:Y:S02]  /*3e00*/  FMNMX.FTZ R2, R156, R2, !PT ;  /* 0x000000029c027209 */ /* 0x000fe40007810000 */
[----:B------:R-:W-:Y:S02]  /*3e10*/  FSEL R165, R34, -INF , P1 ;  /* 0xff80000022a57808 */ /* 0x000fe40000800000 */
[----:B------:R-:W-:Y:S02]  /*3e20*/  FMNMX.FTZ R2, R158, R2, !PT ;  /* 0x000000029e027209 */ /* 0x000fe40007810000 */
[----:B------:R-:W-:Y:S02]  /*3e30*/  ISETP.GT.AND P1, PT, R4, RZ, PT ;  /* 0x000000ff0400720c */ /* 0x000fe40003f24270 */
[----:B------:R-:W-:Y:S02]  /*3e40*/  FSEL R164, R35, -INF , P0 ;  /* 0xff80000023a47808 */ /* 0x000fe40000000000 */
[----:B------:R-:W-:-:S02]  /*3e50*/  FSEL R163, R38, -INF , P4 ;  /* 0xff80000026a37808 */ /* 0x000fc40002000000 */
[----:B------:R-:W-:Y:S02]  /*3e60*/  ISETP.GT.AND P0, PT, R4, 0x1, PT ;  /* 0x000000010400780c */ /* 0x000fe40003f04270 */
[----:B------:R-:W-:Y:S02]  /*3e70*/  FMNMX.FTZ R2, R157, R2, !PT ;  /* 0x000000029d027209 */ /* 0x000fe40007810000 */
[----:B------:R-:W-:Y:S02]  /*3e80*/  FSEL R32, R98, -INF , P1 ;  /* 0xff80000062207808 */ /* 0x000fe40000800000 */
[----:B------:R-:W-:Y:S02]  /*3e90*/  ISETP.GT.AND P1, PT, R4, 0x8, PT ;  /* 0x000000080400780c */ /* 0x000fe40003f24270 */
[----:B------:R-:W-:Y:S02]  /*3ea0*/  FSEL R166, R39, -INF , P2 ;  /* 0xff80000027a67808 */ /* 0x000fe40001000000 */
[----:B------:R-:W-:-:S02]  /*3eb0*/  FSEL R33, R99, -INF , P0 ;  /* 0xff80000063217808 */ /* 0x000fc40000000000 */
[----:B------:R-:W-:Y:S02]  /*3ec0*/  FMNMX.FTZ R2, R163, R2, !PT ;  /* 0x00000002a3027209 */ /* 0x000fe40007810000 */
[C---:B------:R-:W-:Y:S02]  /*3ed0*/  ISETP.GT.AND P4, PT, R3.reuse, RZ, PT ;  /* 0x000000ff0300720c */ /* 0x040fe40003f84270 */
[C---:B------:R-:W-:Y:S02]  /*3ee0*/  ISETP.GT.AND P2, PT, R3.reuse, 0x1, PT ;  /* 0x000000010300780c */ /* 0x040fe40003f44270 */
[----:B------:R-:W-:Y:S02]  /*3ef0*/  ISETP.GT.AND P0, PT, R3, 0x8, PT ;  /* 0x000000080300780c */ /* 0x000fe40003f04270 */
[----:B------:R-:W-:Y:S02]  /*3f00*/  FSEL R30, R94, -INF , P1 ;  /* 0xff8000005e1e7808 */ /* 0x000fe40000800000 */
[----:B------:R-:W-:-:S02]  /*3f10*/  ISETP.GT.AND P1, PT, R4, 0x10, PT ;  /* 0x000000100400780c */ /* 0x000fc40003f24270 */
[----:B------:R-:W-:Y:S02]  /*3f20*/  FMNMX.FTZ R2, R166, R2, !PT ;  /* 0x00000002a6027209 */ /* 0x000fe40007810000 */
[----:B------:R-:W-:Y:S02]  /*3f30*/  FSEL R22, R96, -INF , P4 ;  /* 0xff80000060167808 */ /* 0x000fe40002000000 */
[----:B------:R-:W-:Y:S02]  /*3f40*/  FSEL R25, R97, -INF , P2 ;  /* 0xff80000061197808 */ /* 0x000fe40001000000 */
[----:B------:R-:W-:Y:S02]  /*3f50*/  FSEL R15, R92, -INF , P0 ;  /* 0xff8000005c0f7808 */ /* 0x000fe40000000000 */
[----:B------:R-:W-:Y:S02]  /*3f60*/  ISETP.GT.AND P0, PT, R4, 0x9, PT ;  /* 0x000000090400780c */ /* 0x000fe40003f04270 */
[----:B-1----:R-:W-:-:S02]  /*3f70*/  FMNMX.FTZ R137, R0, R5, !PT ;  /* 0x0000000500897209 */ /* 0x002fc40007810000 */
[----:B------:R-:W-:Y:S02]  /*3f80*/  FSEL R38, R90, -INF , P1 ;  /* 0xff8000005a267808 */ /* 0x000fe40000800000 */
[----:B------:R-:W-:Y:S02]  /*3f90*/  FMNMX.FTZ R0, R165, R2, !PT ;  /* 0x00000002a5007209 */ /* 0x000fe40007810000 */
[----:B------:R-:W-:Y:S02]  /*3fa0*/  ISETP.GT.AND P2, PT, R3, 0x9, PT ;  /* 0x000000090300780c */ /* 0x000fe40003f44270 */
[----:B------:R-:W-:Y:S02]  /*3fb0*/  ISETP.GT.AND P1, PT, R4, 0x18, PT ;  /* 0x000000180400780c */ /* 0x000fe40003f24270 */
        /* <DEDUP_REMOVED lines=8> */
[----:B------:R-:W-:Y:S01]  /*4040*/  FSEL R17, R88, -INF , P0 ;  /* 0xff80000058117808 */ /* 0x000fe20000000000 */
[----:B------:R-:W1:Y:S01]  /*4050*/  SHFL.BFLY PT, R6, R0, 0x2, 0x1f ;  /* 0x0c401f0000067f89 */ /* 0x000e6200000e0000 */
[----:B------:R-:W-:Y:S02]  /*4060*/  ISETP.GT.AND P0, PT, R4, 0x11, PT ;  /* 0x000000110400780c */ /* 0x000fe40003f04270 */
[----:B------:R-:W-:Y:S02]  /*4070*/  ISETP.GT.AND P2, PT, R3, 0x11, PT ;  /* 0x000000110300780c */ /* 0x000fe40003f44270 */
[----:B------:R-:W-:Y:S02]  /*4080*/  FMNMX.FTZ R2, R19, R2, !PT ;  /* 0x0000000213027209 */ /* 0x000fe40007810000 */
[----:B------:R-:W-:Y:S02]  /*4090*/  FSEL R151, R80, -INF , P1 ;  /* 0xff80000050977808 */ /* 0x000fe40000800000 */
[----:B------:R-:W-:-:S02]  /*40a0*/  ISETP.GT.AND P1, PT, R3, 0x29, PT ;  /* 0x000000290300780c */ /* 0x000fc40003f24270 */
[----:B------:R-:W-:Y:S02]  /*40b0*/  FSEL R39, R91, -INF , P0 ;  /* 0xff8000005b277808 */ /* 0x000fe40000000000 */
[----:B------:R-:W-:Y:S02]  /*40c0*/  FSEL R21, R89, -INF , P2 ;  /* 0xff80000059157808 */ /* 0x000fe40001000000 */
[----:B------:R-:W-:Y:S02]  /*40d0*/  ISETP.GT.AND P0, PT, R3, 0x18, PT ;  /* 0x000000180300780c */ /* 0x000fe40003f04270 */
[----:B------:R-:W-:Y:S01]  /*40e0*/  FMNMX.FTZ R5, R17, R2, !PT ;  /* 0x0000000211057209 */ /* 0x000fe20007810000 */
[----:B------:R-:W-:Y:S01]  /*40f0*/  FMUL.FTZ R2, R137, c[0x0][0x2d0] ;  /* 0x0000b40089027a20 */ /* 0x000fe20000410000 */
[----:B------:R-:W-:Y:S02]  /*4100*/  FSEL R147, R77, -INF , P1 ;  /* 0xff8000004d937808 */ /* 0x000fe40000800000 */
[----:B------:R-:W-:-:S02]  /*4110*/  FSETP.NEU.FTZ.AND P1, PT, R137, -INF , PT ;  /* 0xff8000008900780b */ /* 0x000fc40003f3d000 */
[----:B------:R-:W-:Y:S02]  /*4120*/  ISETP.GT.AND P2, PT, R3, 0x19, PT ;  /* 0x000000190300780c */ /* 0x000fe40003f44270 */
[----:B------:R-:W-:Y:S02]  /*4130*/  FSEL R31, R84, -INF , P0 ;  /* 0xff800000541f7808 */ /* 0x000fe40000000000 */
[----:B------:R-:W-:Y:S02]  /*4140*/  FMNMX.FTZ R5, R21, R5, !PT ;  /* 0x0000000515057209 */ /* 0x000fe40007810000 */
[----:B------:R-:W-:Y:S02]  /*4150*/  ISETP.GT.AND P0, PT, R4, 0x19, PT ;  /* 0x000000190400780c */ /* 0x000fe40003f04270 */
[----:B------:R-:W-:Y:S02]  /*4160*/  FSEL R20, R2, RZ, P1 ;  /* 0x000000ff02147208 */ /* 0x000fe40000800000 */
[----:B------:R-:W-:-:S02]  /*4170*/  FSEL R37, R85, -INF , P2 ;  /* 0xff80000055257808 */ /* 0x000fc40001000000 */
[----:B------:R-:W-:Y:S02]  /*4180*/  FMNMX.FTZ R2, R31, R5, !PT ;  /* 0x000000051f027209 */ /* 0x000fe40007810000 */
[----:B------:R-:W-:Y:S02]  /*4190*/  FSEL R57, R87, -INF , P0 ;  /* 0xff80000057397808 */ /* 0x000fe40000000000 */
[C---:B------:R-:W-:Y:S02]  /*41a0*/  ISETP.GT.AND P0, PT, R3.reuse, 0x21, PT ;  /* 0x000000210300780c */ /* 0x040fe40003f04270 */
[----:B------:R-:W-:Y:S01]  /*41b0*/  ISETP.GT.AND P2, PT, R3, 0x28, PT ;  /* 0x000000280300780c */ /* 0x000fe20003f44270 */
[----:B------:R-:W-:Y:S01]  /*41c0*/  FFMA.FTZ R5, R7, c[0x0][0x2d0], -R20 ;  /* 0x0000b40007057a23 */ /* 0x000fe20000010814 */
[----:B------:R-:W-:Y:S02]  /*41d0*/  FMNMX.FTZ R2, R37, R2, !PT ;  /* 0x0000000225027209 */ /* 0x000fe40007810000 */
[----:B------:R-:W-:-:S02]  /*41e0*/  FSEL R150, R81, -INF , P0 ;  /* 0xff80000051967808 */ /* 0x000fc40000000000 */
[----:B------:R-:W-:Y:S01]  /*41f0*/  FSEL R148, R76, -INF , P2 ;  /* 0xff8000004c947808 */ /* 0x000fe20001000000 */
[----:B------:R2:W-:Y:S01]  /*4200*/  MUFU.EX2 R154, R5 ;  /* 0x00000005009a7308 */ /* 0x0005e20000000800 */
[C---:B------:R-:W-:Y:S02]  /*4210*/  ISETP.GT.AND P0, PT, R3.reuse, 0x30, PT ;  /* 0x000000300300780c */ /* 0x040fe40003f04270 */
[C---:B------:R-:W-:Y:S02]  /*4220*/  ISETP.GT.AND P4, PT, R3.reuse, 0x31, PT ;  /* 0x000000310300780c */ /* 0x040fe40003f84270 */
[C---:B------:R-:W-:Y:S02]  /*4230*/  ISETP.GT.AND P2, PT, R3.reuse, 0x38, PT ;  /* 0x000000380300780c */ /* 0x040fe40003f44270 */
[----:B------:R-:W-:Y:S02]  /*4240*/  ISETP.GT.AND P1, PT, R3, 0x39, PT ;  /* 0x000000390300780c */ /* 0x000fe40003f24270 */
[----:B------:R-:W-:Y:S01]  /*4250*/  FMNMX.FTZ R3, R151, R2, !PT ;  /* 0x0000000297037209 */ /* 0x000fe20007810000 */
[----:B------:R-:W-:Y:S01]  /*4260*/  FFMA.FTZ R2, R8, c[0x0][0x2d0], -R20 ;  /* 0x0000b40008027a23 */ /* 0x000fe20000010814 */
[----:B-1----:R-:W-:-:S02]  /*4270*/  FMNMX.FTZ R0, R0, R6, !PT ;  /* 0x0000000600007209 */ /* 0x002fc40007810000 */
[----:B------:R-:W-:Y:S02]  /*4280*/  FMNMX.FTZ R3, R150, R3, !PT ;  /* 0x0000000396037209 */ /* 0x000fe40007810000 */
[----:B--2---:R-:W-:Y:S01]  /*4290*/  FMNMX.FTZ R5, R32, R33, !PT ;  /* 0x0000002120057209 */ /* 0x004fe20007810000 */
[----:B------:R1:W-:Y:S03]  /*42a0*/  MUFU.EX2 R152, R2 ;  /* 0x0000000200987308 */ /* 0x0003e60000000800 */
[----:B------:R-:W-:Y:S01]  /*42b0*/  FMNMX.FTZ R5, R30, R5, !PT ;  /* 0x000000051e057209 */ /* 0x000fe20007810000 */
[----:B------:R-:W2:Y:S01]  /*42c0*/  SHFL.BFLY PT, R6, R0, 0x1, 0x1f ;  /* 0x0c201f0000067f89 */ /* 0x000ea200000e0000 */
[----:B------:R-:W-:Y:S02]  /*42d0*/  FSEL R153, R72, -INF , P0 ;  /* 0xff80000048997808 */ /* 0x000fe40000000000 */
[----:B------:R-:W-:-:S02]  /*42e0*/  FSEL R146, R73, -INF , P4 ;  /* 0xff80000049927808 */ /* 0x000fc40002000000 */
[----:B-1----:R-:W-:Y:S02]  /*42f0*/  FMNMX.FTZ R2, R148, R3, !PT ;  /* 0x0000000394027209 */ /* 0x002fe40007810000 */
[----:B------:R-:W-:Y:S02]  /*4300*/  FMNMX.FTZ R3, R36, R5, !PT ;  /* 0x0000000524037209 */ /* 0x000fe40007810000 */
[----:B------:R-:W-:Y:S02]  /*4310*/  FMNMX.FTZ R2, R147, R2, !PT ;  /* 0x0000000293027209 */ /* 0x000fe40007810000 */
[----:B------:R-:W-:Y:S02]  /*4320*/  FMNMX.FTZ R3, R38, R3, !PT ;  /* 0x0000000326037209 */ /* 0x000fe40007810000 */
[----:B------:R-:W-:Y:S02]  /*4330*/  FMNMX.FTZ R2, R153, R2, !PT ;  /* 0x0000000299027209 */ /* 0x000fe40007810000 */
[----:B------:R-:W-:-:S02]  /*4340*/  FMNMX.FTZ R3, R39, R3, !PT ;  /* 0x0000000327037209 */ /* 0x000fc40007810000 */
[----:B------:R-:W-:Y:S02]  /*4350*/  FMNMX.FTZ R135, R146, R2, !PT ;  /* 0x0000000292877209 */ /* 0x000fe40007810000 */
[----:B------:R-:W-:Y:S02]  /*4360*/  ISETP.GT.AND P0, PT, R4, 0x20, PT ;  /* 0x000000200400780c */ /* 0x000fe40003f04270 */
[----:B------:R-:W-:Y:S02]  /*4370*/  FSEL R144, R68, -INF , P2 ;  /* 0xff80000044907808 */ /* 0x000fe40001000000 */
[----:B------:R-:W-:Y:S01]  /*4380*/  FMNMX.FTZ R2, R56, R3, !PT ;  /* 0x0000000338027209 */ /* 0x000fe20007810000 */
[----:B------:R-:W-:Y:S01]  /*4390*/  FFMA.FTZ R5, R9, c[0x0][0x2d0], -R20 ;  /* 0x0000b40009057a23 */ /* 0x000fe20000010814 */
[----:B------:R-:W-:Y:S02]  /*43a0*/  FSEL R145, R82, -INF , P0 ;  /* 0xff80000052917808 */ /* 0x000fe40000000000 */
[----:B------:R-:W-:-:S02]  /*43b0*/  FSEL R143, R69, -INF , P1 ;  /* 0xff800000458f7808 */ /* 0x000fc40000800000 */
[----:B------:R-:W-:Y:S02]  /*43c0*/  FMNMX.FTZ R135, R144, R135, !PT ;  /* 0x0000008790877209 */ /* 0x000fe40007810000 */
[----:B------:R-:W-:Y:S01]  /*43d0*/  FMNMX.FTZ R3, R57, R2, !PT ;  /* 0x0000000239037209 */ /* 0x000fe20007810000 */
[--C-:B------:R-:W-:Y:S01]  /*43e0*/  FFMA.FTZ R2, R11, c[0x0][0x2d0], -R20.reuse ;  /* 0x0000b4000b027a23 */ /* 0x100fe20000010814 */
[C---:B------:R-:W-:Y:S01]  /*43f0*/  ISETP.GT.AND P0, PT, R4.reuse, 0x21, PT ;  /* 0x000000210400780c */ /* 0x040fe20003f04270 */
[----:B------:R1:W-:Y:S01]  /*4400*/  MUFU.EX2 R245, R5 ;  /* 0x0000000500f57308 */ /* 0x0003e20000000800 */
[----:B------:R-:W-:Y:S02]  /*4410*/  FMNMX.FTZ R135, R143, R135, !PT ;  /* 0x000000878f877209 */ /* 0x000fe40007810000 */
[----:B------:R-:W-:Y:S02]  /*4420*/  FSEL R149, R83, -INF , P0 ;  /* 0xff80000053957808 */ /* 0x000fe40000000000 */
[----:B------:R-:W-:Y:S01]  /*4430*/  ISETP.GT.AND P0, PT, R4, 0x28, PT ;  /* 0x000000280400780c */ /* 0x000fe20003f04270 */
[----:B------:R-:W-:Y:S02]  /*4440*/  LDSM.16.MT88.4 R80, [R226+0x2000] ;  /* 0x00200000e250783b */ /* 0x000fe40000004200 */
[----:B------:R3:W-:Y:S01]  /*4450*/  MUFU.EX2 R211, R2 ;  /* 0x0000000200d37308 */ /* 0x0007e20000000800 */
[----:B--2---:R-:W-:Y:S01]  /*4460*/  FMNMX.FTZ R136, R0, R6, !PT ;  /* 0x0000000600887209 */ /* 0x004fe20007810000 */
[----:B------:R-:W-:-:S02]  /*4470*/  FFMA.FTZ R0, R12, c[0x0][0x2d0], -R20 ;  /* 0x0000b4000c007a23 */ /* 0x000fc40000010814 */
[----:B-1----:R-:W-:Y:S01]  /*4480*/  FFMA.FTZ R5, R10, c[0x0][0x2d0], -R20 ;  /* 0x0000b4000a057a23 */ /* 0x002fe20000010814 */
[----:B------:R-:W-:-:S03]  /*4490*/  ISETP.GT.AND P1, PT, R4, 0x29, PT ;  /* 0x000000290400780c */ /* 0x000fc60003f24270 */
[----:B------:R1:W-:Y:S01]  /*44a0*/  MUFU.EX2 R210, R5 ;  /* 0x0000000500d27308 */ /* 0x0003e20000000800 */
[----:B---3--:R-:W-:Y:S02]  /*44b0*/  FMNMX.FTZ R2, R145, R3, !PT ;  /* 0x0000000391027209 */ /* 0x008fe40007810000 */
[----:B------:R-:W-:Y:S02]  /*44c0*/  FSEL R141, R78, -INF , P0 ;  /* 0xff8000004e8d7808 */ /* 0x000fe40000000000 */
[----:B------:R-:W-:-:S03]  /*44d0*/  FMNMX.FTZ R2, R149, R2, !PT ;  /* 0x0000000295027209 */ /* 0x000fc60007810000 */
[----:B------:R2:W-:Y:S01]  /*44e0*/  MUFU.EX2 R246, R0 ;  /* 0x0000000000f67308 */ /* 0x0005e20000000800 */
[----:B------:R-:W-:Y:S01]  /*44f0*/  FSEL R142, R79, -INF , P1 ;  /* 0xff8000004f8e7808 */ /* 0x000fe20000800000 */
[----:B-1----:R-:W1:Y:S01]  /*4500*/  SHFL.BFLY PT, R5, R135, 0x2, 0x1f ;  /* 0x0c401f0087057f89 */ /* 0x002e6200000e0000 */
[C---:B------:R-:W-:Y:S02]  /*4510*/  ISETP.GT.AND P1, PT, R4.reuse, 0x30, PT ;  /* 0x000000300400780c */ /* 0x040fe40003f24270 */
[C---:B------:R-:W-:Y:S02]  /*4520*/  ISETP.GT.AND P0, PT, R4.reuse, 0x31, PT ;  /* 0x000000310400780c */ /* 0x040fe40003f04270 */
[----:B------:R-:W-:Y:S01]  /*4530*/  ISETP.GT.AND P2, PT, R4, 0x38, PT ;  /* 0x000000380400780c */ /* 0x000fe20003f44270 */
[----:B------:R-:W-:Y:S01]  /*4540*/  FMUL.FTZ R3, R136, c[0x0][0x2d0] ;  /* 0x0000b40088037a20 */ /* 0x000fe20000410000 */
[----:B--2---:R-:W-:Y:S01]  /*4550*/  FMNMX.FTZ R0, R141, R2, !PT ;  /* 0x000000028d007209 */ /* 0x004fe20007810000 */
[----:B------:R-:W-:Y:S01]  /*4560*/  LDSM.16.MT88.4 R76, [R229+0x2000] ;  /* 0x00200000e54c783b */ /* 0x000fe20000004200 */
[----:B------:R-:W-:-:S02]  /*4570*/  FSEL R140, R74, -INF , P1 ;  /* 0xff8000004a8c7808 */ /* 0x000fc40000800000 */
[----:B------:R-:W-:Y:S02]  /*4580*/  FMNMX.FTZ R0, R142, R0, !PT ;  /* 0x000000008e007209 */ /* 0x000fe40007810000 */
[----:B------:R-:W-:Y:S02]  /*4590*/  FSEL R139, R75, -INF , P0 ;  /* 0xff8000004b8b7808 */ /* 0x000fe40000000000 */
[----:B------:R-:W-:Y:S01]  /*45a0*/  FMNMX.FTZ R0, R140, R0, !PT ;  /* 0x000000008c007209 */ /* 0x000fe20007810000 */
[----:B------:R-:W-:Y:S01]  /*45b0*/  FFMA.FTZ R2, R13, c[0x0][0x2d0], -R20 ;  /* 0x0000b4000d027a23 */ /* 0x000fe20000010814 */
[----:B------:R-:W-:Y:S02]  /*45c0*/  ISETP.GT.AND P1, PT, R4, 0x39, PT ;  /* 0x000000390400780c */ /* 0x000fe40003f24270 */
[----:B------:R-:W-:Y:S02]  /*45d0*/  FSEL R138, R70, -INF , P2 ;  /* 0xff800000468a7808 */ /* 0x000fe40001000000 */
[----:B------:R-:W-:-:S02]  /*45e0*/  FMNMX.FTZ R0, R139, R0, !PT ;  /* 0x000000008b007209 */ /* 0x000fc40007810000 */
[----:B------:R-:W-:Y:S01]  /*45f0*/  FSETP.NEU.FTZ.AND P0, PT, R136, -INF , PT ;  /* 0xff8000008800780b */ /* 0x000fe20003f1d000 */
[----:B------:R2:W-:Y:S01]  /*4600*/  MUFU.EX2 R204, R2 ;  /* 0x0000000200cc7308 */ /* 0x0005e20000000800 */
[----:B------:R-:W-:Y:S02]  /*4610*/  FSEL R133, R71, -INF , P1 ;  /* 0xff80000047857808 */ /* 0x000fe40000800000 */
[----:B------:R-:W-:Y:S01]  /*4620*/  FMNMX.FTZ R134, R138, R0, !PT ;  /* 0x000000008a867209 */ /* 0x000fe20007810000 */
[----:B------:R-:W-:Y:S01]  /*4630*/  LDSM.16.MT88.4 R68, [R229+0x800] ;  /* 0x00080000e544783b */ /* 0x000fe20000004200 */
[----:B------:R-:W-:Y:S02]  /*4640*/  FSEL R3, R3, RZ, P0 ;  /* 0x000000ff03037208 */ /* 0x000fe40000000000 */
[----:B-1----:R-:W-:Y:S02]  /*4650*/  FMNMX.FTZ R135, R135, R5, !PT ;  /* 0x0000000587877209 */ /* 0x002fe40007810000 */
[----:B------:R-:W-:Y:S01]  /*4660*/  FMNMX.FTZ R134, R133, R134, !PT ;  /* 0x0000008685867209 */ /* 0x000fe20007810000 */
[----:B------:R-:W-:-:S02]  /*4670*/  FFMA.FTZ R0, R24, c[0x0][0x2d0], -R3 ;  /* 0x0000b40018007a23 */ /* 0x000fc40000010803 */
[----:B--2---:R-:W-:Y:S02]  /*4680*/  FFMA.FTZ R2, R14, c[0x0][0x2d0], -R20 ;  /* 0x0000b4000e027a23 */ /* 0x004fe40000010814 */
[----:B------:R-:W-:Y:S02]  /*4690*/  SHFL.BFLY PT, R4, R134, 0x2, 0x1f ;  /* 0x0c401f0086047f89 */ /* 0x000fe400000e0000 */
[----:B------:R1:W-:Y:S08]  /*46a0*/  MUFU.EX2 R207, R2 ;  /* 0x0000000200cf7308 */ /* 0x0003f00000000800 */
        /* <DEDUP_REMOVED lines=16> */
[----:B-1----:R-:W-:-:S06]  /*47b0*/  FFMA.FTZ R0, R18, c[0x0][0x2d0], -R3 ;  /* 0x0000b40012007a23 */ /* 0x002fcc0000010803 */
[----:B------:R1:W-:Y:S02]  /*47c0*/  MUFU.EX2 R199, R0 ;  /* 0x0000000000c77308 */ /* 0x0003e40000000800 */
[----:B-1----:R-:W-:-:S06]  /*47d0*/  FFMA.FTZ R0, R23, c[0x0][0x2d0], -R3 ;  /* 0x0000b40017007a23 */ /* 0x002fcc0000010803 */
[----:B------:R1:W-:Y:S02]  /*47e0*/  MUFU.EX2 R205, R0 ;  /* 0x0000000000cd7308 */ /* 0x0003e40000000800 */
[----:B-1----:R-:W-:-:S06]  /*47f0*/  FFMA.FTZ R0, R29, c[0x0][0x2d0], -R3 ;  /* 0x0000b4001d007a23 */ /* 0x002fcc0000010803 */
[----:B------:R1:W-:Y:S01]  /*4800*/  MUFU.EX2 R224, R0 ;  /* 0x0000000000e07308 */ /* 0x0003e20000000800 */
[----:B--2---:R-:W-:Y:S01]  /*4810*/  FMNMX.FTZ R134, R134, R4, !PT ;  /* 0x0000000486867209 */ /* 0x004fe20007810000 */
[----:B-1----:R-:W-:-:S06]  /*4820*/  FFMA.FTZ R0, R22, c[0x0][0x2d0], -R2 ;  /* 0x0000b40016007a23 */ /* 0x002fcc0000010802 */
[----:B------:R1:W-:Y:S01]  /*4830*/  MUFU.EX2 R130, R0 ;  /* 0x0000000000827308 */ /* 0x0003e20000000800 */
[--C-:B------:R-:W-:Y:S02]  /*4840*/  FFMA.FTZ R4, R17, c[0x0][0x2d0], -R2.reuse ;  /* 0x0000b40011047a23 */ /* 0x100fe40000010802 */
[----:B-1----:R-:W-:Y:S01]  /*4850*/  FFMA.FTZ R0, R25, c[0x0][0x2d0], -R2 ;  /* 0x0000b40019007a23 */ /* 0x002fe20000010802 */
[----:B------:R-:W-:-:S04]  /*4860*/  FSETP.NEU.FTZ.AND P0, PT, R134, -INF , PT ;  /* 0xff8000008600780b */ /* 0x000fc80003f1d000 */
[----:B------:R-:W-:Y:S01]  /*4870*/  MUFU.EX2 R193, R4 ;  /* 0x0000000400c17308 */ /* 0x000fe20000000800 */
[----:B------:R-:W1:Y:S07]  /*4880*/  LDSM.16.MT88.4 R24, [R229] ;  /* 0x00000000e518783b */ /* 0x000e6e0000004200 */
[----:B------:R2:W3:Y:S02]  /*4890*/  MUFU.EX2 R129, R0 ;  /* 0x0000000000817308 */ /* 0x0004e40000000800 */
[----:B--2---:R-:W-:-:S06]  /*48a0*/  FFMA.FTZ R0, R15, c[0x0][0x2d0], -R2 ;  /* 0x0000b4000f007a23 */ /* 0x004fcc0000010802 */
[----:B------:R2:W-:Y:S01]  /*48b0*/  MUFU.EX2 R186, R0 ;  /* 0x0000000000ba7308 */ /* 0x0005e20000000800 */
[--C-:B------:R-:W-:Y:S02]  /*48c0*/  FFMA.FTZ R4, R21, c[0x0][0x2d0], -R2.reuse ;  /* 0x0000b40015047a23 */ /* 0x100fe40000010802 */
[----:B--2---:R-:W-:-:S05]  /*48d0*/  FFMA.FTZ R0, R19, c[0x0][0x2d0], -R2 ;  /* 0x0000b40013007a23 */ /* 0x004fca0000010802 */
[----:B------:R2:W4:Y:S02]  /*48e0*/  MUFU.EX2 R187, R0 ;  /* 0x0000000000bb7308 */ /* 0x0005240000000800 */
[----:B--2---:R-:W-:-:S06]  /*48f0*/  FMUL.FTZ R0, R134, c[0x0][0x2d0] ;  /* 0x0000b40086007a20 */ /* 0x004fcc0000410000 */
[----:B------:R2:W-:Y:S01]  /*4900*/  MUFU.EX2 R197, R4 ;  /* 0x0000000400c57308 */ /* 0x0005e20000000800 */
[----:B------:R-:W-:-:S05]  /*4910*/  FSEL R0, R0, RZ, P0 ;  /* 0x000000ff00007208 */ /* 0x000fca0000000000 */
[----:B--2---:R-:W-:-:S04]  /*4920*/  FFMA.FTZ R4, R32, c[0x0][0x2d0], -R0 ;  /* 0x0000b40020047a23 */ /* 0x004fc80000010800 */
[----:B------:R2:W-:Y:S02]  /*4930*/  MUFU.EX2 R128, R4 ;  /* 0x0000000400807308 */ /* 0x0005e40000000800 */
[--C-:B--2---:R-:W-:Y:S02]  /*4940*/  FFMA.FTZ R4, R33, c[0x0][0x2d0], -R0.reuse ;  /* 0x0000b40021047a23 */ /* 0x104fe40000010800 */
[----:B------:R-:W2:Y:S04]  /*4950*/  LDSM.16.MT88.4 R32, [R226] ;  /* 0x00000000e220783b */ /* 0x000ea80000004200 */
[----:B------:R1:W1:Y:S02]  /*4960*/  MUFU.EX2 R21, R4 ;  /* 0x0000000400157308 */ /* 0x0002640000000800 */
        /* <DEDUP_REMOVED lines=8> */
[----:B---3--:R-:W-:Y:S02]  /*49f0*/  F2FP.PACK_AB R12, R129, R130 ;  /* 0x00000082810c723e */ /* 0x008fe400000000ff */
[----:B----4-:R-:W-:Y:S02]  /*4a00*/  F2FP.PACK_AB R14, R187, R186 ;  /* 0x000000babb0e723e */ /* 0x010fe400000000ff */
[----:B------:R-:W-:Y:S01]  /*4a10*/  F2FP.PACK_AB R13, R21, R128 ;  /* 0x00000080150d723e */ /* 0x000fe200000000ff */
        /* <DEDUP_REMOVED lines=8> */
[----:B-1----:R-:W-:Y:S01]  /*4aa0*/  FFMA.FTZ R4, R57, c[0x0][0x2d0], -R0 ;  /* 0x0000b40039047a23 */ /* 0x002fe20000010800 */
[----:B------:R-:W-:Y:S01]  /*4ab0*/  F2FP.PACK_AB R16, R152, R154 ;  /* 0x0000009a9810723e */ /* 0x000fe200000000ff */
[----:B------:R-:W-:Y:S01]  /*4ac0*/  HMMA.16816.F32 R84, R12, R24, RZ ;  /* 0x000000180c54723c */ /* 0x000fe200000018ff */
[----:B------:R-:W-:-:S03]  /*4ad0*/  F2FP.PACK_AB R18, R210, R245 ;  /* 0x000000f5d212723e */ /* 0x000fc600000000ff */
[----:B------:R1:W4:Y:S01]  /*4ae0*/  MUFU.EX2 R252, R4 ;  /* 0x0000000400fc7308 */ /* 0x0003220000000800 */
[----:B------:R-:W-:Y:S01]  /*4af0*/  F2FP.PACK_AB R17, R131, R132 ;  /* 0x000000848311723e */ /* 0x000fe200000000ff */
[----:B------:R-:W-:Y:S01]  /*4b00*/  LDSM.16.MT88.4 R56, [R228] ;  /* 0x00000000e438783b */ /* 0x000fe20000004200 */
[----:B------:R-:W-:Y:S02]  /*4b10*/  F2FP.PACK_AB R19, R195, R194 ;  /* 0x000000c2c313723e */ /* 0x000fe400000000ff */
[----:B---3--:R-:W-:Y:S02]  /*4b20*/  F2FP.PACK_AB R5, R196, R192 ;  /* 0x000000c0c405723e */ /* 0x008fe400000000ff */
[----:B------:R-:W-:-:S03]  /*4b30*/  F2FP.PACK_AB R6, R227, R181 ;  /* 0x000000b5e306723e */ /* 0x000fc600000000ff */
[----:B------:R-:W-:Y:S01]  /*4b40*/  HMMA.16816.F32 R28, R16, R24, RZ ;  /* 0x00000018101c723c */ /* 0x000fe200000018ff */
[----:B-1----:R-:W-:Y:S02]  /*4b50*/  F2FP.PACK_AB R4, R197, R193 ;  /* 0x000000c1c504723e */ /* 0x002fe400000000ff */
[----:B----4-:R-:W-:-:S05]  /*4b60*/  F2FP.PACK_AB R7, R252, R247 ;  /* 0x000000f7fc07723e */ /* 0x010fca00000000ff */
        /* <DEDUP_REMOVED lines=117> */
[----:B------:R1:W-:Y:S01]  /*52c0*/  MUFU.EX2 R207, R4 ;  /* 0x0000000400cf7308 */ /* 0x0003e20000000800 */
[----:B------:R-:W-:Y:S02]  /*52d0*/  IMAD.MOV.U32 R83, RZ, RZ, R61 ;  /* 0x000000ffff537224 */ /* 0x000fe400078e003d */
[----:B-1----:R-:W-:-:S05]  /*52e0*/  FFMA.FTZ R4, R160, c[0x0][0x2d0], -R20 ;  /* 0x0000b400a0047a23 */ /* 0x002fca0000010814 */
        /* <DEDUP_REMOVED lines=19> */
[----:B-1----:R-:W-:-:S05]  /*5420*/  FFMA.FTZ R4, R150, c[0x0][0x2d0], -R2 ;  /* 0x0000b40096047a23 */ /* 0x002fca0000010802 */
[----:B------:R1:W3:Y:S01]  /*5430*/  MUFU.EX2 R59, R4 ;  /* 0x00000004003b7308 */ /* 0x0002e20000000800 */
[----:B------:R-:W-:Y:S02]  /*5440*/  IMAD.MOV.U32 R19, RZ, RZ, R56 ;  /* 0x000000ffff137224 */ /* 0x000fe400078e0038 */
[----:B------:R-:W-:Y:S02]  /*5450*/  IMAD.MOV.U32 R38, RZ, RZ, R29 ;  /* 0x000000ffff267224 */ /* 0x000fe400078e001d */
[----:B-1----:R-:W-:-:S04]  /*5460*/  FFMA.FTZ R4, R148, c[0x0][0x2d0], -R2 ;  /* 0x0000b40094047a23 */ /* 0x002fc80000010802 */
[----:B------:R1:W-:Y:S01]  /*5470*/  MUFU.EX2 R60, R4 ;  /* 0x00000004003c7308 */ /* 0x0003e20000000800 */
[----:B------:R-:W-:Y:S02]  /*5480*/  IMAD.MOV.U32 R9, RZ, RZ, R28 ;  /* 0x000000ffff097224 */ /* 0x000fe400078e001c */
[----:B------:R-:W-:Y:S02]  /*5490*/  IMAD.MOV.U32 R162, RZ, RZ, R23 ;  /* 0x000000ffffa27224 */ /* 0x000fe400078e0017 */
[----:B------:R-:W-:Y:S02]  /*54a0*/  IMAD.MOV.U32 R8, RZ, RZ, R22 ;  /* 0x000000ffff087224 */ /* 0x000fe400078e0016 */
[----:B------:R-:W-:Y:S02]  /*54b0*/  FFMA.FTZ R29, R163, c[0x0][0x2d0], -R3 ;  /* 0x0000b400a31d7a23 */ /* 0x000fe40000010803 */
[----:B-1----:R-:W-:-:S04]  /*54c0*/  FFMA.FTZ R4, R147, c[0x0][0x2d0], -R2 ;  /* 0x0000b40093047a23 */ /* 0x002fc80000010802 */
[----:B------:R1:W-:Y:S01]  /*54d0*/  MUFU.EX2 R62, R4 ;  /* 0x00000004003e7308 */ /* 0x0003e20000000800 */
[--C-:B------:R-:W-:Y:S02]  /*54e0*/  FFMA.FTZ R28, R166, c[0x0][0x2d0], -R3.reuse ;  /* 0x0000b400a61c7a23 */ /* 0x100fe40000010803 */
[--C-:B------:R-:W-:Y:S02]  /*54f0*/  FFMA.FTZ R27, R165, c[0x0][0x2d0], -R3.reuse ;  /* 0x0000b400a51b7a23 */ /* 0x100fe40000010803 */
[----:B------:R-:W-:Y:S02]  /*5500*/  FFMA.FTZ R26, R164, c[0x0][0x2d0], -R3 ;  /* 0x0000b400a41a7a23 */ /* 0x000fe40000010803 */
[--C-:B------:R-:W-:Y:S02]  /*5510*/  FFMA.FTZ R25, R153, c[0x0][0x2d0], -R2.reuse ;  /* 0x0000b40099197a23 */ /* 0x100fe40000010802 */
[--C-:B------:R-:W-:Y:S02]  /*5520*/  FFMA.FTZ R24, R146, c[0x0][0x2d0], -R2.reuse ;  /* 0x0000b40092187a23 */ /* 0x100fe40000010802 */
[----:B------:R-:W-:-:S02]  /*5530*/  FFMA.FTZ R23, R144, c[0x0][0x2d0], -R2 ;  /* 0x0000b40090177a23 */ /* 0x000fc40000010802 */
[----:B-1----:R-:W-:Y:S02]  /*5540*/  FFMA.FTZ R4, R145, c[0x0][0x2d0], -R0 ;  /* 0x0000b40091047a23 */ /* 0x002fe40000010800 */
[----:B------:R-:W-:Y:S02]  /*5550*/  FFMA.FTZ R22, R143, c[0x0][0x2d0], -R2 ;  /* 0x0000b4008f167a23 */ /* 0x000fe40000010802 */
[----:B------:R1:W-:Y:S01]  /*5560*/  MUFU.EX2 R56, R4 ;  /* 0x0000000400387308 */ /* 0x0003e20000000800 */
[--C-:B------:R-:W-:Y:S02]  /*5570*/  FFMA.FTZ R3, R141, c[0x0][0x2d0], -R0.reuse ;  /* 0x0000b4008d037a23 */ /* 0x100fe40000010800 */
[----:B------:R-:W-:Y:S02]  /*5580*/  FFMA.FTZ R2, R142, c[0x0][0x2d0], -R0 ;  /* 0x0000b4008e027a23 */ /* 0x000fe40000010800 */
[--C-:B------:R-:W-:Y:S02]  /*5590*/  FFMA.FTZ R34, R170, c[0x0][0x2d0], -R20.reuse ;  /* 0x0000b400aa227a23 */ /* 0x100fe40000010814 */
[----:B------:R-:W-:-:S02]  /*55a0*/  FFMA.FTZ R33, R169, c[0x0][0x2d0], -R20 ;  /* 0x0000b400a9217a23 */ /* 0x000fc40000010814 */
[--C-:B------:R-:W-:Y:S02]  /*55b0*/  FFMA.FTZ R32, R168, c[0x0][0x2d0], -R20.reuse ;  /* 0x0000b400a8207a23 */ /* 0x100fe40000010814 */
[----:B------:R-:W-:Y:S02]  /*55c0*/  FFMA.FTZ R31, R167, c[0x0][0x2d0], -R20 ;  /* 0x0000b400a71f7a23 */ /* 0x000fe40000010814 */
[----:B------:R-:W-:Y:S02]  /*55d0*/  FADD.FTZ R20, R132, R131 ;  /* 0x0000008384147221 */ /* 0x000fe40000010000 */
[----:B-1----:R-:W-:Y:S01]  /*55e0*/  FFMA.FTZ R4, R149, c[0x0][0x2d0], -R0 ;  /* 0x0000b40095047a23 */ /* 0x002fe20000010800 */
[----:B------:R-:W-:Y:S01]  /*55f0*/  MUFU.EX2 R39, R3 ;  /* 0x0000000300277308 */ /* 0x000fe20000000800 */
[----:B------:R-:W-:Y:S02]  /*5600*/  IMAD.MOV.U32 R18, RZ, RZ, R57 ;  /* 0x000000ffff127224 */ /* 0x000fe400078e0039 */
[----:B------:R-:W-:-:S05]  /*5610*/  IMAD.MOV.U32 R132, RZ, RZ, R38 ;  /* 0x000000ffff847224 */ /* 0x000fca00078e0026 */
[----:B------:R3:W1:Y:S08]  /*5620*/  MUFU.EX2 R57, R4 ;  /* 0x0000000400397308 */ /* 0x0006700000000800 */
[----:B------:R-:W4:Y:S01]  /*5630*/  MUFU.EX2 R38, R2 ;  /* 0x0000000200267308 */ /* 0x000f220000000800 */
[----:B------:R-:W-:Y:S02]  /*5640*/  IMAD.MOV.U32 R17, RZ, RZ, R36 ;  /* 0x000000ffff117224 */ /* 0x000fe400078e0024 */
[----:B------:R-:W-:-:S02]  /*5650*/  FFMA.FTZ R35, R139, c[0x0][0x2d0], -R0 ;  /* 0x0000b4008b237a23 */ /* 0x000fc40000010800 */
[----:B------:R-:W-:Y:S02]  /*5660*/  FFMA.FTZ R36, R138, c[0x0][0x2d0], -R0 ;  /* 0x0000b4008a247a23 */ /* 0x000fe40000010800 */
[----:B------:R-:W-:Y:S01]  /*5670*/  IMAD.MOV.U32 R16, RZ, RZ, R37 ;  /* 0x000000ffff107224 */ /* 0x000fe200078e0025 */
[----:B---3--:R-:W-:Y:S01]  /*5680*/  F2FP.PACK_AB R4, R59, R58 ;  /* 0x0000003a3b04723e */ /* 0x008fe200000000ff */
[----:B------:R-:W-:Y:S01]  /*5690*/  IMAD.MOV.U32 R131, RZ, RZ, R5 ;  /* 0x000000ffff837224 */ /* 0x000fe200078e0005 */
[----:B-1----:R-:W-:Y:S01]  /*56a0*/  F2FP.PACK_AB R5, R57, R56 ;  /* 0x000000383905723e */ /* 0x002fe200000000ff */
[----:B------:R-:W-:Y:S01]  /*56b0*/  IMAD.MOV.U32 R138, RZ, RZ, R6 ;  /* 0x000000ffff8a7224 */ /* 0x000fe200078e0006 */
[----:B------:R-:W-:Y:S01]  /*56c0*/  F2FP.PACK_AB R6, R62, R60 ;  /* 0x0000003c3e06723e */ /* 0x000fe200000000ff */
[----:B------:R-:W-:Y:S02]  /*56d0*/  IMAD.MOV.U32 R139, RZ, RZ, R7 ;  /* 0x000000ffff8b7224 */ /* 0x000fe400078e0007 */
[----:B------:R-:W-:Y:S01]  /*56e0*/  FFMA.FTZ R37, R133, c[0x0][0x2d0], -R0 ;  /* 0x0000b40085257a23 */ /* 0x000fe20000010800 */
[----:B----4-:R-:W-:Y:S01]  /*56f0*/  F2FP.PACK_AB R7, R38, R39 ;  /* 0x000000272607723e */ /* 0x010fe200000000ff */
[----:B------:R-:W-:Y:S01]  /*5700*/  IMAD.MOV.U32 R133, RZ, RZ, R8 ;  /* 0x000000ffff857224 */ /* 0x000fe200078e0008 */
[----:B------:R-:W-:Y:S01]  /*5710*/  F2FP.PACK_AB R8, R207, R205 ;  /* 0x000000cdcf08723e */ /* 0x000fe200000000ff */
[----:B------:R-:W-:Y:S01]  /*5720*/  IMAD.MOV.U32 R2, RZ, RZ, R9 ;  /* 0x000000ffff027224 */ /* 0x000fe200078e0009 */
[----:B------:R-:W-:Y:S01]  /*5730*/  F2FP.PACK_AB R9, R63, R61 ;  /* 0x0000003d3f09723e */ /* 0x000fe200000000ff */
[----:B------:R-:W-:Y:S01]  /*5740*/  IMAD.MOV.U32 R160, RZ, RZ, R10 ;  /* 0x000000ffffa07224 */ /* 0x000fe200078e000a */
[----:B------:R-:W-:Y:S01]  /*5750*/  F2FP.PACK_AB R10, R209, R208 ;  /* 0x000000d0d10a723e */ /* 0x000fe200000000ff */
[----:B------:R-:W-:Y:S01]  /*5760*/  IMAD.MOV.U32 R161, RZ, RZ, R11 ;  /* 0x000000ffffa17224 */ /* 0x000fe200078e000b */
[----:B------:R-:W-:Y:S01]  /*5770*/  F2FP.PACK_AB R11, R206, R204 ;  /* 0x000000ccce0b723e */ /* 0x000fe200000000ff */
[----:B------:R-:W-:Y:S01]  /*5780*/  FFMA.FTZ R30, R140, c[0x0][0x2d0], -R0 ;  /* 0x0000b4008c1e7a23 */ /* 0x000fe20000010800 */
[----:B--2---:R-:W-:Y:S01]  /*5790*/  HMMA.16816.F32 R144, R4, R12, R176 ;  /* 0x0000000c0490723c */ /* 0x004fe200000018b0 */
[----:B------:R-:W-:-:S02]  /*57a0*/  FADD.FTZ R0, R130, R129 ;  /* 0x0000008182007221 */ /* 0x000fc40000010000 */
[----:B------:R-:W-:Y:S02]  /*57b0*/  FADD.FTZ R21, R128, R21 ;  /* 0x0000001580157221 */ /* 0x000fe40000010000 */
[----:B------:R-:W-:Y:S02]  /*57c0*/  IMAD.MOV.U32 R163, RZ, RZ, R42 ;  /* 0x000000ffffa37224 */ /* 0x000fe400078e002a */
[----:B------:R-:W-:Y:S01]  /*57d0*/  IMAD.MOV.U32 R130, RZ, RZ, R43 ;  /* 0x000000ffff827224 */ /* 0x000fe200078e002b */
[----:B------:R-:W-:Y:S01]  /*57e0*/  HMMA.16816.F32 R140, R8, R12, R172 ;  /* 0x0000000c088c723c */ /* 0x000fe200000018ac */
[----:B------:R-:W-:Y:S02]  /*57f0*/  IMAD.MOV.U32 R128, RZ, RZ, R41 ;  /* 0x000000ffff807224 */ /* 0x000fe400078e0029 */
[----:B------:R-:W-:-:S05]  /*5800*/  IMAD.MOV.U32 R179, RZ, RZ, R40 ;  /* 0x000000ffffb37224 */ /* 0x000fca00078e0028 */
[-C--:B------:R-:W-:Y:S08]  /*5810*/  HMMA.16816.F32 R148, R4, R14.reuse, R100 ;  /* 0x0000000e0494723c */ /* 0x080ff00000001864 */
[----:B------:R-:W-:Y:S01]  /*5820*/  HMMA.16816.F32 R40, R8, R14, R88 ;  /* 0x0000000e0828723c */ /* 0x000fe20000001858 */
[----:B------:R-:W1:Y:S01]  /*5830*/  LDSM.16.MT88.4 R12, [R226+0x1000] ;  /* 0x00100000e20c783b */ /* 0x000e620000004200 */
[----:B------:R-:W-:-:S06]  /*5840*/  FADD.FTZ R3, R154, R152 ;  /* 0x000000989a037221 */ /* 0x000fcc0000010000 */
        /* <DEDUP_REMOVED lines=47> */
[----:B------:R-:W-:Y:S01]  /*5b40*/  IMAD.MOV.U32 R106, RZ, RZ, R107 ;  /* 0x000000ffff6a7224 */ /* 0x000fe200078e006b */
[----:B------:R-:W-:Y:S01]  /*5b50*/  MUFU.EX2 R32, R32 ;  /* 0x0000002000207308 */ /* 0x000fe20000000800 */
[----:B------:R-:W-:Y:S01]  /*5b60*/  IMAD.MOV.U32 R107, RZ, RZ, R234 ;  /* 0x000000ffff6b7224 */ /* 0x000fe200078e00ea */
[----:B------:R-:W-:Y:S01]  /*5b70*/  LDSM.16.MT88.4 R112, [R229+0x3800] ;  /* 0x00380000e570783b */ /* 0x000fe20000004200 */
[----:B------:R-:W-:Y:S02]  /*5b80*/  FADD.FTZ R3, R245, R3 ;  /* 0x00000003f5037221 */ /* 0x000fe40000010000 */
[----:B------:R-:W-:Y:S01]  /*5b90*/  FADD.FTZ R2, R194, R20 ;  /* 0x00000014c2027221 */ /* 0x000fe20000010000 */
[----:B------:R3:W5:Y:S01]  /*5ba0*/  LDL.LU R234, [R1+0x84] ;  /* 0x0000840001ea7983 */ /* 0x0007620000300800 */
[----:B------:R-:W-:Y:S01]  /*5bb0*/  FADD.FTZ R0, R186, R0 ;  /* 0x00000000ba007221 */ /* 0x000fe20000010000 */
        /* <DEDUP_REMOVED lines=29> */
[----:B------:R-:W-:Y:S02]  /*5d90*/  IMAD.MOV.U32 R200, RZ, RZ, R233 ;  /* 0x000000ffffc87224 */ /* 0x000fe400078e00e9 */
[----:B------:R-:W-:Y:S02]  /*5da0*/  IMAD.MOV.U32 R201, RZ, RZ, R232 ;  /* 0x000000ffffc97224 */ /* 0x000fe400078e00e8 */
[----:B------:R-:W-:-:S02]  /*5db0*/  IMAD.MOV.U32 R202, RZ, RZ, R231 ;  /* 0x000000ffffca7224 */ /* 0x000fc400078e00e7 */
        /* <DEDUP_REMOVED lines=142> */
.L_x_2295:
[----:B------:R-:W-:Y:S04]  /*66a0*/  DEPBAR.LE SB0, 0x0 ;  /* 0x000080000000791a */ /* 0x000fe80000000000 */
[----:B------:R-:W-:Y:S01]  /*66b0*/  WARPSYNC 0xffffffff ;  /* 0xffffffff00007948 */ /* 0x000fe20003800000 */
[----:B------:R-:W-:Y:S08]  /*66c0*/  BAR.SYNC.DEFER_BLOCKING 0x0 ;  /* 0x0000000000007b1d */ /* 0x000ff00000010000 */
[----:B-----5:R-:W-:Y:S08]  /*66d0*/  LDSM.16.M88.4 R64, [R231] ;  /* 0x00000000e740783b */ /* 0x020ff00000000200 */
[----:B------:R-:W2:Y:S08]  /*66e0*/  LDSM.16.M88.4 R16, [R224] ;  /* 0x00000000e010783b */ /* 0x000eb00000000200 */
[----:B------:R-:W3:Y:S08]  /*66f0*/  LDSM.16.M88.4 R60, [R231+0x2000] ;  /* 0x00200000e73c783b */ /* 0x000ef00000000200 */
[----:B------:R-:W3:Y:S08]  /*6700*/  LDSM.16.M88.4 R32, [R224+0x800] ;  /* 0x00080000e020783b */ /* 0x000ef00000000200 */
[----:B------:R-:W4:Y:S06]  /*6710*/  LDL.64 R136, [R1+0x28] ;  /* 0x0000280001887983 */ /* 0x000f2c0000100a00 */
[----:B------:R-:W1:Y:S08]  /*6720*/  LDSM.16.M88.4 R48, [R224+0x1000] ;  /* 0x00100000e030783b */ /* 0x000e700000000200 */
[----:B------:R-:W4:Y:S01]  /*6730*/  LDL R217, [R1+0x18] ;  /* 0x0000180001d97983 */ /* 0x000f220000100800 */
[-C--:B--2---:R-:W-:Y:S03]  /*6740*/  HMMA.16816.F32 R4, R64, R16.reuse, RZ ;  /* 0x000000104004723c */ /* 0x084fe600000018ff */
[----:B------:R-:W2:Y:S04]  /*6750*/  LDL R218, [R1+0x34] ;  /* 0x0000340001da7983 */ /* 0x000ea80000100800 */
[----:B------:R-:W4:Y:S01]  /*6760*/  LDL.LU R216, [R1] ;  /* 0x0000000001d87983 */ /* 0x000f220000300800 */
[C---:B---3--:R-:W-:Y:S03]  /*6770*/  HMMA.16816.F32 R8, R60.reuse, R16, RZ ;  /* 0x000000103c08723c */ /* 0x048fe600000018ff */
[----:B------:R-:W3:Y:S05]  /*6780*/  LDSM.16.M88.4 R204, [R224+0x1800] ;  /* 0x00180000e0cc783b */ /* 0x000eea0000000200 */
[-C--:B------:R-:W-:Y:S03]  /*6790*/  HMMA.16816.F32 R12, R60, R18.reuse, RZ ;  /* 0x000000123c0c723c */ /* 0x080fe600000018ff */
[----:B------:R-:W-:Y:S05]  /*67a0*/  LDSM.16.M88.4 R208, [R233] ;  /* 0x00000000e9d0783b */ /* 0x000fea0000000200 */
[C---:B------:R-:W-:Y:S03]  /*67b0*/  HMMA.16816.F32 R16, R64.reuse, R18, RZ ;  /* 0x000000124010723c */ /* 0x040fe600000018ff */
[----:B------:R-:W-:Y:S05]  /*67c0*/  LDSM.16.M88.4 R212, [R233+0x2000] ;  /* 0x00200000e9d4783b */ /* 0x000fea0000000200 */
[-C--:B------:R-:W-:Y:S03]  /*67d0*/  HMMA.16816.F32 R20, R64, R32.reuse, RZ ;  /* 0x000000204014723c */ /* 0x080fe600000018ff */
[----:B------:R1:W-:Y:S04]  /*67e0*/  STL [R1+0x8c], R130 ;  /* 0x00008c8201007387 */ /* 0x0003e80000100800 */
[----:B------:R3:W-:Y:S01]  /*67f0*/  STL [R1+0x88], R131 ;  /* 0x0000888301007387 */ /* 0x0007e20000100800 */
[C---:B------:R-:W-:Y:S03]  /*6800*/  HMMA.16816.F32 R24, R60.reuse, R32, RZ ;  /* 0x000000203c18723c */ /* 0x040fe600000018ff */
[----:B------:R-:W-:Y:S04]  /*6810*/  STL [R1+0x6c], R235 ;  /* 0x00006ceb01007387 */ /* 0x000fe80000100800 */
[----:B------:R-:W-:Y:S01]  /*6820*/  STL [R1+0x70], R243 ;  /* 0x000070f301007387 */ /* 0x000fe20000100800 */
[-C--:B------:R-:W-:Y:S03]  /*6830*/  HMMA.16816.F32 R28, R60, R34.reuse, RZ ;  /* 0x000000223c1c723c */ /* 0x080fe600000018ff */
[----:B------:R-:W-:Y:S04]  /*6840*/  STL [R1+0x74], R242 ;  /* 0x000074f201007387 */ /* 0x000fe80000100800 */
[----:B------:R-:W-:Y:S01]  /*6850*/  STL [R1+0x78], R241 ;  /* 0x000078f101007387 */ /* 0x000fe20000100800 */
[C---:B------:R-:W-:Y:S03]  /*6860*/  HMMA.16816.F32 R32, R64.reuse, R34, RZ ;  /* 0x000000224020723c */ /* 0x040fe600000018ff */
[----:B-1----:R-:W2:Y:S04]  /*6870*/  LDL R130, [R1+0x3c] ;  /* 0x00003c0001827983 */ /* 0x002ea80000100800 */
[----:B---3--:R-:W3:Y:S01]  /*6880*/  LDL R131, [R1+0x1c] ;  /* 0x00001c0001837983 */ /* 0x008ee20000100800 */
[-C--:B------:R-:W-:Y:S03]  /*6890*/  HMMA.16816.F32 R36, R64, R48.reuse, RZ ;  /* 0x000000304024723c */ /* 0x080fe600000018ff */
[----:B------:R-:W-:Y:S04]  /*68a0*/  STL [R1+0x7c], R231 ;  /* 0x00007ce701007387 */ /* 0x000fe80000100800 */
[----:B------:R-:W-:Y:S01]  /*68b0*/  STL [R1+0x80], R224 ;  /* 0x000080e001007387 */ /* 0x000fe20000100800 */
[C---:B------:R-:W-:Y:S03]  /*68c0*/  HMMA.16816.F32 R40, R60.reuse, R48, RZ ;  /* 0x000000303c28723c */ /* 0x040fe600000018ff */
[----:B------:R-:W-:Y:S05]  /*68d0*/  STL [R1+0x84], R240 ;  /* 0x000084f001007387 */ /* 0x000fea0000100800 */
[-C--:B------:R-:W-:Y:S08]  /*68e0*/  HMMA.16816.F32 R44, R60, R50.reuse, RZ ;  /* 0x000000323c2c723c */ /* 0x080ff000000018ff */
[C---:B------:R-:W-:Y:S08]  /*68f0*/  HMMA.16816.F32 R48, R64.reuse, R50, RZ ;  /* 0x000000324030723c */ /* 0x040ff000000018ff */
[-C--:B------:R-:W-:Y:S08]  /*6900*/  HMMA.16816.F32 R52, R64, R204.reuse, RZ ;  /* 0x000000cc4034723c */ /* 0x080ff000000018ff */
        /* <DEDUP_REMOVED lines=15> */
[C---:B------:R-:W-:Y:S04]  /*6a00*/  HMMA.16816.F32 R40, R212.reuse, R204, R40 ;  /* 0x000000ccd428723c */ /* 0x040fe80000001828 */
[----:B----4-:R-:W-:Y:S04]  /*6a10*/  ISETP.GT.AND P4, PT, R217, R216, PT ;  /* 0x000000d8d900720c */ /* 0x010fe80003f84270 */
[-C--:B------:R-:W-:Y:S08]  /*6a20*/  HMMA.16816.F32 R44, R212, R206.reuse, R44 ;  /* 0x000000ced42c723c */ /* 0x080ff0000000182c */
[C---:B------:R-:W-:Y:S01]  /*6a30*/  HMMA.16816.F32 R48, R208.reuse, R206, R48 ;  /* 0x000000ced030723c */ /* 0x040fe20000001830 */
[----:B------:R-:W1:Y:S03]  /*6a40*/  LDSM.16.M88.4 R204, [R241] ;  /* 0x00000000f1cc783b */ /* 0x000e660000000200 */
[----:B------:R-:W-:Y:S01]  /*6a50*/  @!P4 SHF.R.S32.HI R0, RZ, 0x1f, R216 ;  /* 0x0000001fff00c819 */ /* 0x000fe200000114d8 */
[----:B------:R-:W-:Y:S01]  /*6a60*/  @!P4 IMAD.WIDE.U32 R2, R216, c[0x0][0x208], RZ ;  /* 0x00008200d802ca25 */ /* 0x000fe200078e00ff */
[----:B------:R-:W-:Y:S03]  /*6a70*/  @!P4 MOV R135, 0x5 ;  /* 0x000000050087c802 */ /* 0x000fe60000000f00 */
[----:B------:R-:W-:Y:S04]  /*6a80*/  @!P4 IMAD R0, R0, c[0x0][0x208], RZ ;  /* 0x000082000000ca24 */ /* 0x000fe800078e02ff */
[----:B------:R-:W-:Y:S04]  /*6a90*/  @!P4 IMAD R0, R216, c[0x0][0x20c], R0 ;  /* 0x00008300d800ca24 */ /* 0x000fe800078e0200 */
[----:B------:R-:W-:Y:S01]  /*6aa0*/  @!P4 IMAD.IADD R0, R3, 0x1, R0 ;  /* 0x000000010300c824 */ /* 0x000fe200078e0200 */
[C---:B------:R-:W-:Y:S04]  /*6ab0*/  @!P4 SHF.L.U32 R3, R2.reuse, 0x6, RZ ;  /* 0x000000060203c819 */ /* 0x040fe800000006ff */
[----:B------:R-:W-:Y:S01]  /*6ac0*/  @!P4 SHF.L.U64.HI R134, R2, 0x6, R0 ;  /* 0x000000060286c819 */ /* 0x000fe20000010200 */
[----:B------:R-:W-:Y:S01]  /*6ad0*/  @!P4 IMAD.MOV.U32 R0, RZ, RZ, c[0x0][0x208] ;  /* 0x00008200ff00c624 */ /* 0x000fe200078e00ff */
[C---:B------:R-:W-:Y:S02]  /*6ae0*/  @!P4 IADD3 R2, P2, R3.reuse, R136, RZ ;  /* 0x000000880302c210 */ /* 0x040fe40007f5e0ff */
[----:B------:R-:W-:Y:S02]  /*6af0*/  @!P4 IADD3 R3, P1, P0, R3, 0x40, R136 ;  /* 0x000000400303c810 */ /* 0x000fe4000783e088 */
[----:B--2---:R-:W-:Y:S02]  /*6b00*/  @!P4 IADD3.X R137, R134, R218, RZ, P2, !PT ;  /* 0x000000da8689c210 */ /* 0x004fe400017fe4ff */
[C---:B------:R-:W-:Y:S04]  /*6b10*/  @!P4 LEA R136, P2, R2.reuse, c[0x0][0x1f8], 0x1 ;  /* 0x00007e000288ca11 */ /* 0x040fe800078408ff */
[----:B------:R-:W-:Y:S05]  /*6b20*/  @!P4 LEA.HI.X R137, R2, c[0x0][0x1fc], R137, 0x1, P2 ;  /* 0x00007f000289ca11 */ /* 0x000fea00010f0c89 */
[----:B------:R-:W-:Y:S01]  /*6b30*/  @!PT LDS RZ, [RZ] ;  /* 0x00000000fffff984 */ /* 0x000fe20000000800 */
[----:B------:R-:W-:Y:S01]  /*6b40*/  @!PT LDS RZ, [RZ] ;  /* 0x00000000fffff984 */ /* 0x000fe20000000800 */
[----:B------:R-:W-:Y:S01]  /*6b50*/  @!PT LDS RZ, [RZ] ;  /* 0x00000000fffff984 */ /* 0x000fe20000000800 */
[----:B------:R2:W-:Y:S01]  /*6b60*/  @!P4 LDGSTS.E.BYPASS.LTC128B.128 [R244+0x100], [R136.64], !P6 ;  /* 0x0010000088f4cfae */ /* 0x0005e2000f101d48 */
[-C--:B-1----:R-:W-:Y:S08]  /*6b70*/  HMMA.16816.F32 R52, R208, R204.reuse, R52 ;  /* 0x000000ccd034723c */ /* 0x082ff00000001834 */
[C---:B------:R-:W-:Y:S08]  /*6b80*/  HMMA.16816.F32 R56, R212.reuse, R204, R56 ;  /* 0x000000ccd438723c */ /* 0x040ff00000001838 */
[-C--:B------:R-:W-:Y:S08]  /*6b90*/  HMMA.16816.F32 R60, R212, R206.reuse, R60 ;  /* 0x000000ced43c723c */ /* 0x080ff0000000183c */
[----:B------:R-:W-:Y:S07]  /*6ba0*/  HMMA.16816.F32 R64, R208, R206, R64 ;  /* 0x000000ced040723c */ /* 0x000fee0000001840 */
[C---:B------:R-:W-:Y:S01]  /*6bb0*/  @!P4 IMAD.SHL.U32 R206, R0.reuse, 0x20, RZ ;  /* 0x0000002000cec824 */ /* 0x040fe200078e00ff */
[----:B------:R-:W-:Y:S04]  /*6bc0*/  @!P4 SHF.L.U64.HI R0, R0, R135, c[0x0][0x20c] ;  /* 0x000083000000c619 */ /* 0x000fe80000010287 */
[----:B------:R-:W-:Y:S02]  /*6bd0*/  @!P4 IADD3.X R135, R134, RZ, R218, P1, P0 ;  /* 0x000000ff8687c210 */ /* 0x000fe40000fe04da */
[C---:B------:R-:W-:Y:S02]  /*6be0*/  @!P4 LEA R204, P1, R3.reuse, c[0x0][0x1f8], 0x1 ;  /* 0x00007e0003ccca11 */ /* 0x040fe400078208ff */
[-C--:B------:R-:W-:Y:S02]  /*6bf0*/  @!P4 IADD3 R134, P0, R136, R206.reuse, RZ ;  /* 0x000000ce8886c210 */ /* 0x080fe40007f1e0ff */
[----:B------:R-:W-:Y:S02]  /*6c00*/  @!P4 LEA.HI.X R205, R3, c[0x0][0x1fc], R135, 0x1, P1 ;  /* 0x00007f0003cdca11 */ /* 0x000fe400008f0c87 */
[-C--:B------:R-:W-:Y:S01]  /*6c10*/  @!P4 IADD3 R2, P1, R134, R206.reuse, RZ ;  /* 0x000000ce8602c210 */ /* 0x080fe20007f3e0ff */
[--C-:B------:R-:W-:Y:S02]  /*6c20*/  @!P4 IMAD.X R135, R137, 0x1, R0.reuse, P0 ;  /* 0x000000018987c824 */ /* 0x100fe400000e0600 */
[----:B------:R1:W-:Y:S01]  /*6c30*/  @!P4 LDGSTS.E.BYPASS.LTC128B.128 [R244+0x2100], [R204.64], !P5 ;  /* 0x02100000ccf4cfae */ /* 0x0003e2000e901d48 */
[----:B--2---:R-:W-:Y:S02]  /*6c40*/  @!P4 IADD3 R136, P0, R2, R206, RZ ;  /* 0x000000ce0288c210 */ /* 0x004fe40007f1e0ff */
[----:B------:R-:W-:Y:S05]  /*6c50*/  @!P4 IADD3.X R3, R135, R0, RZ, P1, !PT ;  /* 0x000000008703c210 */ /* 0x000fea0000ffe4ff */
[----:B------:R2:W-:Y:S01]  /*6c60*/  @!P4 LDGSTS.E.BYPASS.LTC128B.128 [R244+0x900], [R134.64], !P6 ;  /* 0x0090000086f4cfae */ /* 0x0005e2000f101d48 */
[----:B------:R-:W-:Y:S01]  /*6c70*/  @!P4 IMAD.X R137, R3, 0x1, R0, P0 ;  /* 0x000000010389c824 */ /* 0x000fe200000e0600 */
[----:B---3--:R-:W-:Y:S06]  /*6c80*/  MOV R0, R131 ;  /* 0x0000008300007202 */ /* 0x008fec0000000f00 */
[----:B------:R2:W-:Y:S08]  /*6c90*/  @!P4 LDGSTS.E.BYPASS.LTC128B.128 [R244+0x2900], [R134.64+0x80], !P5 ;  /* 0x0290008086f4cfae */ /* 0x0005f0000e901d48 */
[----:B------:R3:W-:Y:S08]  /*6ca0*/  @!P4 LDGSTS.E.BYPASS.LTC128B.128 [R244+0x1100], [R2.64], !P6 ;  /* 0x0110000002f4cfae */ /* 0x0007f0000f101d48 */
[----:B------:R3:W-:Y:S08]  /*6cb0*/  @!P4 LDGSTS.E.BYPASS.LTC128B.128 [R244+0x3100], [R2.64+0x80], !P5 ;  /* 0x0310008002f4cfae */ /* 0x0007f0000e901d48 */
[----:B------:R4:W-:Y:S08]  /*6cc0*/  @!P4 LDGSTS.E.BYPASS.LTC128B.128 [R244+0x1900], [R136.64], !P6 ;  /* 0x0190000088f4cfae */ /* 0x0009f0000f101d48 */
[----:B------:R4:W-:Y:S08]  /*6cd0*/  @!P4 LDGSTS.E.BYPASS.LTC128B.128 [R244+0x3900], [R136.64+0x80], !P5 ;  /* 0x0390008088f4cfae */ /* 0x0009f0000e901d48 */
[----:B-1----:R-:W-:Y:S01]  /*6ce0*/  LDSM.16.M88.4 R204, [R232] ;  /* 0x00000000e8cc783b */ /* 0x002fe20000000200 */
[----:B---3--:R-:W-:Y:S07]  /*6cf0*/  @P3 IMAD.HI.U32 R2, R131, c[0x0][0x2c8], RZ ;  /* 0x0000b20083023a27 */ /* 0x008fee00078e00ff */
[----:B------:R-:W1:Y:S01]  /*6d00*/  LDSM.16.M88.4 R208, [R230] ;  /* 0x00000000e6d0783b */ /* 0x000e620000000200 */
[----:B------:R-:W-:Y:S07]  /*6d10*/  @P3 SHF.R.U32.HI R0, RZ, c[0x0][0x2cc], R2 ;  /* 0x0000b300ff003a19 */ /* 0x000fee0000011602 */
[----:B------:R-:W3:Y:S08]  /*6d20*/  LDSM.16.M88.4 R212, [R232+0x2000] ;  /* 0x00200000e8d4783b */ /* 0x000ef00000000200 */
[----:B------:R-:W0:Y:S08]  /*6d30*/  LDGDEPBAR ;  /* 0x00000000000079af */ /* 0x000e300000000000 */
[----:B--2---:R-:W2:Y:S08]  /*6d40*/  SHFL.IDX PT, R134, R0, RZ, 0x1c1f ;  /* 0x001c1fff00867589 */ /* 0x004eb000000e0000 */
[----:B------:R-:W-:Y:S01]  /*6d50*/  SHFL.IDX PT, R2, R0, 0x2, 0x1c1f ;  /* 0x005c1f0000027f89 */ /* 0x000fe200000e0000 */
[-C--:B-1----:R-:W-:Y:S07]  /*6d60*/  HMMA.16816.F32 R4, R204, R208.reuse, R4 ;  /* 0x000000d0cc04723c */ /* 0x082fee0000001804 */
[----:B------:R-:W1:Y:S01]  /*6d70*/  SHFL.IDX PT, R3, R0, 0x1, 0x1c1f ;  /* 0x003c1f0000037f89 */ /* 0x000e6200000e0000 */
[C---:B---3--:R-:W-:Y:S07]  /*6d80*/  HMMA.16816.F32 R8, R212.reuse, R208, R8 ;  /* 0x000000d0d408723c */ /* 0x048fee0000001808 */
[----:B------:R3:W1:Y:S01]  /*6d90*/  SHFL.IDX PT, R135, R0, 0x3, 0x1c1f ;  /* 0x007c1f0000877f89 */ /* 0x00066200000e0000 */
[-C--:B------:R-:W-:Y:S08]  /*6da0*/  HMMA.16816.F32 R12, R212, R210.reuse, R12 ;  /* 0x000000d2d40c723c */ /* 0x080ff0000000180c */
[C---:B------:R-:W-:Y:S01]  /*6db0*/  HMMA.16816.F32 R16, R204.reuse, R210, R16 ;  /* 0x000000d2cc10723c */ /* 0x040fe20000001810 */
[----:B------:R-:W4:Y:S03]  /*6dc0*/  LDSM.16.M88.4 R208, [R230+0x800] ;  /* 0x00080000e6d0783b */ /* 0x000f260000000200 */
[----:B---3--:R-:W-:Y:S04]  /*6dd0*/  IMAD.MOV.U32 R0, RZ, RZ, -0x40 ;  /* 0xffffffc0ff007424 */ /* 0x008fe800078e00ff */
[----:B------:R-:W-:Y:S05]  /*6de0*/  IMAD R0, R216, R0, 0x1 ;  /* 0x00000001d8007424 */ /* 0x000fea00078e0200 */
[----:B------:R-:W-:Y:S02]  /*6df0*/  IADD3 R0, R0, c[0x0][0x1d0], -R130 ;  /* 0x0000740000007a10 */ /* 0x000fe40007ffe882 */
[----:B------:R-:W3:Y:S02]  /*6e00*/  LDL R130, [R1+0x30] ;  /* 0x0000300001827983 */ /* 0x000ee40000100800 */
[----:B------:R-:W-:Y:S04]  /*6e10*/  IADD3 R0, R0, -c[0x0][0x168], RZ ;  /* 0x80005a0000007a10 */ /* 0x000fe80007ffe0ff */
[C---:B--2---:R-:W-:Y:S01]  /*6e20*/  IADD3 R134, R0.reuse, R134, RZ ;  /* 0x0000008600867210 */ /* 0x044fe20007ffe0ff */
[C---:B-1----:R-:W-:Y:S01]  /*6e30*/  IMAD.IADD R3, R0.reuse, 0x1, R3 ;  /* 0x0000000100037824 */ /* 0x042fe200078e0203 */
[C---:B------:R-:W-:Y:S01]  /*6e40*/  IADD3 R2, R0.reuse, R2, RZ ;  /* 0x0000000200027210 */ /* 0x040fe20007ffe0ff */
[----:B------:R-:W-:Y:S01]  /*6e50*/  IMAD.IADD R0, R0, 0x1, R135 ;  /* 0x0000000100007824 */ /* 0x000fe200078e0287 */
[C---:B------:R-:W-:Y:S02]  /*6e60*/  ISETP.GT.AND P4, PT, R134.reuse, RZ, PT ;  /* 0x000000ff8600720c */ /* 0x040fe40003f84270 */
[C---:B------:R-:W-:Y:S02]  /*6e70*/  ISETP.GT.AND P1, PT, R3.reuse, RZ, PT ;  /* 0x000000ff0300720c */ /* 0x040fe40003f24270 */
[----:B------:R-:W-:Y:S02]  /*6e80*/  ISETP.GT.AND P0, PT, R3, 0x1, PT ;  /* 0x000000010300780c */ /* 0x000fe40003f04270 */
[----:B------:R-:W-:Y:S01]  /*6e90*/  ISETP.GT.AND P2, PT, R134, 0x1, PT ;  /* 0x000000018600780c */ /* 0x000fe20003f44270 */
[-C--:B----4-:R-:W-:Y:S08]  /*6ea0*/  HMMA.16816.F32 R20, R204, R208.reuse, R20 ;  /* 0x000000d0cc14723c */ /* 0x090ff00000001814 */
        /* <DEDUP_REMOVED lines=118> */
[----:B------:R-:W1:Y:S01]  /*7610*/  LDSM.16.M88.4 R208, [R227+0x3800] ;  /* 0x00380000e3d0783b */ /* 0x000e620000000200 */
[----:B------:R-:W-:Y:S07]  /*7620*/  DEPBAR.LE SB0, 0x0 ;  /* 0x000080000000791a */ /* 0x000fee0000000000 */
[----:B------:R-:W-:Y:S01]  /*7630*/  BAR.SYNC.DEFER_BLOCKING 0x0 ;  /* 0x0000000000007b1d */ /* 0x000fe20000010000 */
[-C--:B-1----:R-:W-:Y:S08]  /*7640*/  HMMA.16816.F32 R52, R204, R208.reuse, R52 ;  /* 0x000000d0cc34723c */ /* 0x082ff00000001834 */
[C---:B------:R-:W-:Y:S08]  /*7650*/  HMMA.16816.F32 R56, R212.reuse, R208, R56 ;  /* 0x000000d0d438723c */ /* 0x040ff00000001838 */
[-C--:B------:R-:W-:Y:S01]  /*7660*/  HMMA.16816.F32 R60, R212, R210.reuse, R60 ;  /* 0x000000d2d43c723c */ /* 0x080fe2000000183c */
[----:B------:R-:W2:Y:S06]  /*7670*/  LDL.64 R212, [R1+0x20] ;  /* 0x0000200001d47983 */ /* 0x000eac0000100a00 */
[----:B------:R-:W-:Y:S01]  /*7680*/  IADD3 R214, R216, -0x1, RZ ;  /* 0xffffffffd8d67810 */ /* 0x000fe20007ffe0ff */
[----:B------:R-:W-:Y:S07]  /*7690*/  HMMA.16816.F32 R64, R204, R210, R64 ;  /* 0x000000d2cc40723c */ /* 0x000fee0000001840 */
[----:B------:R-:W-:Y:S02]  /*76a0*/  FSEL R207, R6, -INF , P1 ;  /* 0xff80000006cf7808 */ /* 0x000fe40000800000 */
[----:B------:R-:W-:Y:S02]  /*76b0*/  FSEL R206, R7, -INF , P0 ;  /* 0xff80000007ce7808 */ /* 0x000fe40000000000 */
[C---:B------:R-:W-:Y:S02]  /*76c0*/  ISETP.GT.AND P1, PT, R0.reuse, RZ, PT ;  /* 0x000000ff0000720c */ /* 0x040fe40003f24270 */
[----:B------:R-:W-:Y:S02]  /*76d0*/  ISETP.GT.AND P0, PT, R0, 0x1, PT ;  /* 0x000000010000780c */ /* 0x000fe40003f04270 */
[----:B------:R-:W-:Y:S02]  /*76e0*/  FSEL R204, R4, -INF , P4 ;  /* 0xff80000004cc7808 */ /* 0x000fe40002000000 */
[----:B------:R-:W-:Y:S02]  /*76f0*/  FSEL R211, R10, -INF , P1 ;  /* 0xff8000000ad37808 */ /* 0x000fe40000800000 */
[----:B------:R-:W-:Y:S02]  /*7700*/  FSEL R205, R5, -INF , P2 ;  /* 0xff80000005cd7808 */ /* 0x000fe40001000000 */
[----:B------:R-:W-:Y:S02]  /*7710*/  FSEL R210, R11, -INF , P0 ;  /* 0xff8000000bd27808 */ /* 0x000fe40000000000 */
[----:B------:R-:W-:Y:S02]  /*7720*/  ISETP.GT.AND P1, PT, R0, 0x8, PT ;  /* 0x000000080000780c */ /* 0x000fe40003f24270 */
[----:B------:R-:W-:Y:S02]  /*7730*/  ISETP.GT.AND P4, PT, R2, RZ, PT ;  /* 0x000000ff0200720c */ /* 0x000fe40003f84270 */
[----:B------:R-:W-:Y:S02]  /*7740*/  ISETP.GT.AND P0, PT, R0, 0x9, PT ;  /* 0x000000090000780c */ /* 0x000fe40003f04270 */
[----:B------:R-:W-:Y:S02]  /*7750*/  ISETP.GT.AND P2, PT, R2, 0x1, PT ;  /* 0x000000010200780c */ /* 0x000fe40003f44270 */
[----:B------:R-:W-:Y:S02]  /*7760*/  FSEL R14, R14, -INF , P1 ;  /* 0xff8000000e0e7808 */ /* 0x000fe40000800000 */
[----:B------:R-:W-:Y:S02]  /*7770*/  FSEL R209, R8, -INF , P4 ;  /* 0xff80000008d17808 */ /* 0x000fe40002000000 */
[C---:B------:R-:W-:Y:S02]  /*7780*/  ISETP.GT.AND P4, PT, R2.reuse, 0x8, PT ;  /* 0x000000080200780c */ /* 0x040fe40003f84270 */
[----:B------:R-:W-:Y:S02]  /*7790*/  FSEL R208, R9, -INF , P2 ;  /* 0xff80000009d07808 */ /* 0x000fe40001000000 */
[----:B------:R-:W-:Y:S02]  /*77a0*/  ISETP.GT.AND P2, PT, R2, 0x9, PT ;  /* 0x000000090200780c */ /* 0x000fe40003f44270 */
[----:B------:R-:W-:Y:S02]  /*77b0*/  FSEL R15, R15, -INF , P0 ;  /* 0xff8000000f0f7808 */ /* 0x000fe40000000000 */
[C---:B------:R-:W-:Y:S02]  /*77c0*/  ISETP.GT.AND P1, PT, R3.reuse, 0x8, PT ;  /* 0x000000080300780c */ /* 0x040fe40003f24270 */
[----:B------:R-:W-:Y:S02]  /*77d0*/  ISETP.GT.AND P0, PT, R3, 0x9, PT ;  /* 0x000000090300780c */ /* 0x000fe40003f04270 */
[----:B------:R-:W-:Y:S02]  /*77e0*/  FSEL R12, R12, -INF , P4 ;  /* 0xff8000000c0c7808 */ /* 0x000fe40002000000 */
[----:B------:R-:W-:Y:S02]  /*77f0*/  FSEL R13, R13, -INF , P2 ;  /* 0xff8000000d0d7808 */ /* 0x000fe40001000000 */
[----:B------:R-:W-:Y:S02]  /*7800*/  FSEL R19, R19, -INF , P0 ;  /* 0xff80000013137808 */ /* 0x000fe40000000000 */
[C---:B------:R-:W-:Y:S02]  /*7810*/  ISETP.GT.AND P0, PT, R3.reuse, 0x11, PT ;  /* 0x000000110300780c */ /* 0x040fe40003f04270 */
[C---:B------:R-:W-:Y:S02]  /*7820*/  ISETP.GT.AND P4, PT, R134.reuse, 0x8, PT ;  /* 0x000000088600780c */ /* 0x040fe40003f84270 */
[----:B------:R-:W-:Y:S02]  /*7830*/  ISETP.GT.AND P2, PT, R134, 0x9, PT ;  /* 0x000000098600780c */ /* 0x000fe40003f44270 */
[----:B------:R-:W-:Y:S02]  /*7840*/  FSEL R18, R18, -INF , P1 ;  /* 0xff80000012127808 */ /* 0x000fe40000800000 */
[----:B------:R-:W-:Y:S02]  /*7850*/  ISETP.GT.AND P1, PT, R3, 0x10, PT ;  /* 0x000000100300780c */ /* 0x000fe40003f24270 */
[----:B------:R-:W-:Y:S02]  /*7860*/  FSEL R23, R23, -INF , P0 ;  /* 0xff80000017177808 */ /* 0x000fe40000000000 */
[----:B------:R-:W-:Y:S02]  /*7870*/  FSEL R22, R22, -INF , P1 ;  /* 0xff80000016167808 */ /* 0x000fe40000800000 */
[----:B------:R-:W-:Y:S02]  /*7880*/  FSEL R16, R16, -INF , P4 ;  /* 0xff80000010107808 */ /* 0x000fe40002000000 */
[C---:B------:R-:W-:Y:S02]  /*7890*/  ISETP.GT.AND P4, PT, R134.reuse, 0x10, PT ;  /* 0x000000108600780c */ /* 0x040fe40003f84270 */
[----:B------:R-:W-:Y:S02]  /*78a0*/  FSEL R17, R17, -INF , P2 ;  /* 0xff80000011117808 */ /* 0x000fe40001000000 */
[----:B------:R-:W-:Y:S02]  /*78b0*/  ISETP.GT.AND P2, PT, R134, 0x11, PT ;  /* 0x000000118600780c */ /* 0x000fe40003f44270 */
[C---:B------:R-:W-:Y:S02]  /*78c0*/  ISETP.GT.AND P1, PT, R0.reuse, 0x10, PT ;  /* 0x000000100000780c */ /* 0x040fe40003f24270 */
[----:B------:R-:W-:Y:S02]  /*78d0*/  ISETP.GT.AND P0, PT, R0, 0x11, PT ;  /* 0x000000110000780c */ /* 0x000fe40003f04270 */
[----:B------:R-:W-:Y:S02]  /*78e0*/  FSEL R20, R20, -INF , P4 ;  /* 0xff80000014147808 */ /* 0x000fe40002000000 */
[----:B------:R-:W-:Y:S02]  /*78f0*/  FSEL R21, R21, -INF , P2 ;  /* 0xff80000015157808 */ /* 0x000fe40001000000 */
[----:B------:R-:W-:Y:S02]  /*7900*/  FSEL R26, R26, -INF , P1 ;  /* 0xff8000001a1a7808 */ /* 0x000fe40000800000 */
[----:B------:R-:W-:Y:S02]  /*7910*/  FSEL R27, R27, -INF , P0 ;  /* 0xff8000001b1b7808 */ /* 0x000fe40000000000 */
[C---:B------:R-:W-:Y:S02]  /*7920*/  ISETP.GT.AND P4, PT, R2.reuse, 0x10, PT ;  /* 0x000000100200780c */ /* 0x040fe40003f84270 */
[----:B------:R-:W-:Y:S02]  /*7930*/  ISETP.GT.AND P2, PT, R2, 0x11, PT ;  /* 0x000000110200780c */ /* 0x000fe40003f44270 */
[C---:B------:R-:W-:Y:S02]  /*7940*/  ISETP.GT.AND P1, PT, R0.reuse, 0x18, PT ;  /* 0x000000180000780c */ /* 0x040fe40003f24270 */
[----:B------:R-:W-:Y:S02]  /*7950*/  ISETP.GT.AND P0, PT, R0, 0x19, PT ;  /* 0x000000190000780c */ /* 0x000fe40003f04270 */
[----:B------:R-:W-:Y:S02]  /*7960*/  FSEL R24, R24, -INF , P4 ;  /* 0xff80000018187808 */ /* 0x000fe40002000000 */
[----:B------:R-:W-:Y:S02]  /*7970*/  FSEL R25, R25, -INF , P2 ;  /* 0xff80000019197808 */ /* 0x000fe40001000000 */
        /* <DEDUP_REMOVED lines=40> */
[----:B------:R-:W-:Y:S02]  /*7c00*/  ISETP.GT.AND P2, PT, R134, 0x29, PT ;  /* 0x000000298600780c */ /* 0x000fe40003f44270 */
[----:B------:R-:W-:Y:S02]  /*7c10*/  FSEL R50, R50, -INF , P1 ;  /* 0xff80000032327808 */ /* 0x000fe40000800000 */
[----:B------:R-:W-:Y:S02]  /*7c20*/  FSEL R51, R51, -INF , P0 ;  /* 0xff80000033337808 */ /* 0x000fe40000000000 */
[C---:B------:R-:W-:Y:S02]  /*7c30*/  ISETP.GT.AND P1, PT, R3.reuse, 0x30, PT ;  /* 0x000000300300780c */ /* 0x040fe40003f24270 */
[----:B------:R-:W-:Y:S02]  /*7c40*/  ISETP.GT.AND P0, PT, R3, 0x31, PT ;  /* 0x000000310300780c */ /* 0x000fe40003f04270 */
[----:B------:R-:W-:Y:S02]  /*7c50*/  ISETP.GT.AND P4, PT, R134, 0x28, PT ;  /* 0x000000288600780c */ /* 0x000fe40003f84270 */
[----:B------:R-:W-:Y:S02]  /*7c60*/  FSEL R49, R49, -INF , P2 ;  /* 0xff80000031317808 */ /* 0x000fe40001000000 */
[----:B------:R-:W-:Y:S02]  /*7c70*/  FSEL R54, R54, -INF , P1 ;  /* 0xff80000036367808 */ /* 0x000fe40000800000 */
[----:B------:R-:W-:Y:S02]  /*7c80*/  FSEL R55, R55, -INF , P0 ;  /* 0xff80000037377808 */ /* 0x000fe40000000000 */
[----:B------:R-:W-:Y:S02]  /*7c90*/  ISETP.GT.AND P0, PT, R0, 0x31, PT ;  /* 0x000000310000780c */ /* 0x000fe40003f04270 */
[----:B------:R-:W-:Y:S02]  /*7ca0*/  FSEL R48, R48, -INF , P4 ;  /* 0xff80000030307808 */ /* 0x000fe40002000000 */
[C---:B------:R-:W-:Y:S02]  /*7cb0*/  ISETP.GT.AND P2, PT, R134.reuse, 0x31, PT ;  /* 0x000000318600780c */ /* 0x040fe40003f44270 */
[----:B------:R-:W-:Y:S02]  /*7cc0*/  ISETP.GT.AND P4, PT, R134, 0x30, PT ;  /* 0x000000308600780c */ /* 0x000fe40003f84270 */
[----:B------:R-:W-:Y:S02]  /*7cd0*/  ISETP.GT.AND P1, PT, R2, 0x31, PT ;  /* 0x000000310200780c */ /* 0x000fe40003f24270 */
[----:B------:R-:W-:Y:S02]  /*7ce0*/  FMNMX.FTZ R137, R204, R132, !PT ;  /* 0x00000084cc897209 */ /* 0x000fe40007810000 */
[----:B------:R-:W-:Y:S02]  /*7cf0*/  FSEL R53, R53, -INF , P2 ;  /* 0xff80000035357808 */ /* 0x000fe40001000000 */
[----:B------:R-:W-:Y:S02]  /*7d00*/  FSEL R59, R59, -INF , P0 ;  /* 0xff8000003b3b7808 */ /* 0x000fe40000000000 */
[----:B------:R-:W-:Y:S02]  /*7d10*/  ISETP.GT.AND P0, PT, R3, 0x39, PT ;  /* 0x000000390300780c */ /* 0x000fe40003f04270 */
[----:B------:R-:W-:Y:S02]  /*7d20*/  FSEL R52, R52, -INF , P4 ;  /* 0xff80000034347808 */ /* 0x000fe40002000000 */
[----:B------:R-:W-:Y:S02]  /*7d30*/  FSEL R57, R57, -INF , P1 ;  /* 0xff80000039397808 */ /* 0x000fe40000800000 */
[----:B------:R-:W-:Y:S02]  /*7d40*/  ISETP.GT.AND P1, PT, R3, 0x38, PT ;  /* 0x000000380300780c */ /* 0x000fe40003f24270 */
[----:B------:R-:W-:Y:S02]  /*7d50*/  FMNMX.FTZ R3, R207, R133, !PT ;  /* 0x00000085cf037209 */ /* 0x000fe40007810000 */
[----:B------:R-:W-:Y:S02]  /*7d60*/  ISETP.GT.AND P4, PT, R2, 0x30, PT ;  /* 0x000000300200780c */ /* 0x000fe40003f84270 */
[----:B------:R-:W-:Y:S02]  /*7d70*/  ISETP.GT.AND P2, PT, R0, 0x30, PT ;  /* 0x000000300000780c */ /* 0x000fe40003f44270 */
[----:B------:R-:W-:Y:S02]  /*7d80*/  FMNMX.FTZ R137, R205, R137, !PT ;  /* 0x00000089cd897209 */ /* 0x000fe40007810000 */
[----:B------:R-:W-:Y:S02]  /*7d90*/  FMNMX.FTZ R3, R206, R3, !PT ;  /* 0x00000003ce037209 */ /* 0x000fe40007810000 */
[----:B------:R-:W-:Y:S02]  /*7da0*/  FSEL R56, R56, -INF , P4 ;  /* 0xff80000038387808 */ /* 0x000fe40002000000 */
[----:B------:R-:W-:Y:S02]  /*7db0*/  FSEL R58, R58, -INF , P2 ;  /* 0xff8000003a3a7808 */ /* 0x000fe40001000000 */
[C---:B------:R-:W-:Y:S02]  /*7dc0*/  ISETP.GT.AND P4, PT, R134.reuse, 0x38, PT ;  /* 0x000000388600780c */ /* 0x040fe40003f84270 */
[----:B------:R-:W-:Y:S02]  /*7dd0*/  ISETP.GT.AND P2, PT, R134, 0x39, PT ;  /* 0x000000398600780c */ /* 0x000fe40003f44270 */
[----:B------:R-:W-:Y:S02]  /*7de0*/  FMNMX.FTZ R137, R16, R137, !PT ;  /* 0x0000008910897209 */ /* 0x000fe40007810000 */
        /* <DEDUP_REMOVED lines=50> */
[----:B------:R-:W-:Y:S02]  /*8110*/  FSEL R66, R66, -INF , P1 ;  /* 0xff80000042427808 */ /* 0x000fe40000800000 */
[----:B------:R-:W-:Y:S02]  /*8120*/  FMNMX.FTZ R137, R64, R137, !PT ;  /* 0x0000008940897209 */ /* 0x000fe40007810000 */
[----:B------:R-:W-:Y:S02]  /*8130*/  FMNMX.FTZ R3, R45, R3, !PT ;  /* 0x000000032d037209 */ /* 0x000fe40007810000 */
[----:B------:R-:W-:Y:S02]  /*8140*/  FSEL R67, R67, -INF , P0 ;  /* 0xff80000043437808 */ /* 0x000fe40000000000 */
[C---:B------:R-:W-:Y:S02]  /*8150*/  ISETP.GT.AND P0, PT, R0.reuse, 0x39, PT ;  /* 0x000000390000780c */ /* 0x040fe40003f04270 */
[----:B------:R-:W-:Y:S02]  /*8160*/  ISETP.GT.AND P1, PT, R0, 0x38, PT ;  /* 0x000000380000780c */ /* 0x000fe40003f24270 */
[----:B------:R-:W-:Y:S02]  /*8170*/  FMNMX.FTZ R0, R58, R2, !PT ;  /* 0x000000023a007209 */ /* 0x000fe40007810000 */
[----:B------:R-:W-:Y:S02]  /*8180*/  FMNMX.FTZ R137, R65, R137, !PT ;  /* 0x0000008941897209 */ /* 0x000fe40007810000 */
[----:B------:R-:W-:Y:S02]  /*8190*/  FMNMX.FTZ R136, R66, R136, !PT ;  /* 0x0000008842887209 */ /* 0x000fe40007810000 */
[----:B------:R-:W-:Y:S01]  /*81a0*/  FMNMX.FTZ R3, R56, R3, !PT ;  /* 0x0000000338037209 */ /* 0x000fe20007810000 */
[----:B------:R-:W1:Y:S01]  /*81b0*/  SHFL.BFLY PT, R5, R137, 0x2, 0x1f ;  /* 0x0c401f0089057f89 */ /* 0x000e6200000e0000 */
[----:B------:R-:W-:Y:S02]  /*81c0*/  FSEL R62, R62, -INF , P1 ;  /* 0xff8000003e3e7808 */ /* 0x000fe40000800000 */
[----:B------:R-:W-:Y:S02]  /*81d0*/  FMNMX.FTZ R0, R59, R0, !PT ;  /* 0x000000003b007209 */ /* 0x000fe40007810000 */
[----:B------:R-:W-:Y:S02]  /*81e0*/  FSEL R60, R60, -INF , P4 ;  /* 0xff8000003c3c7808 */ /* 0x000fe40002000000 */
[----:B------:R-:W-:Y:S02]  /*81f0*/  FMNMX.FTZ R136, R67, R136, !PT ;  /* 0x0000008843887209 */ /* 0x000fe40007810000 */
[----:B------:R-:W-:Y:S02]  /*8200*/  FMNMX.FTZ R3, R57, R3, !PT ;  /* 0x0000000339037209 */ /* 0x000fe40007810000 */
[----:B------:R-:W-:Y:S01]  /*8210*/  FSEL R6, R63, -INF , P0 ;  /* 0xff8000003f067808 */ /* 0x000fe20000000000 */
[----:B------:R-:W4:Y:S01]  /*8220*/  SHFL.BFLY PT, R4, R136, 0x2, 0x1f ;  /* 0x0c401f0088047f89 */ /* 0x000f2200000e0000 */
[----:B------:R-:W-:Y:S02]  /*8230*/  FMNMX.FTZ R0, R62, R0, !PT ;  /* 0x000000003e007209 */ /* 0x000fe40007810000 */
[----:B------:R-:W-:Y:S02]  /*8240*/  FSEL R61, R61, -INF , P2 ;  /* 0xff8000003d3d7808 */ /* 0x000fe40001000000 */
[----:B------:R-:W-:Y:S02]  /*8250*/  FMNMX.FTZ R3, R60, R3, !PT ;  /* 0x000000033c037209 */ /* 0x000fe40007810000 */
[----:B------:R-:W-:Y:S02]  /*8260*/  FMNMX.FTZ R0, R6, R0, !PT ;  /* 0x0000000006007209 */ /* 0x000fe40007810000 */
[----:B------:R-:W-:Y:S02]  /*8270*/  FMNMX.FTZ R3, R61, R3, !PT ;  /* 0x000000033d037209 */ /* 0x000fe40007810000 */
[----:B------:R-:W-:Y:S01]  /*8280*/  ISETP.GT.AND P4, PT, R216, R217, PT ;  /* 0x000000d9d800720c */ /* 0x000fe20003f84270 */
[----:B------:R-:W2:Y:S01]  /*8290*/  SHFL.BFLY PT, R2, R0, 0x2, 0x1f ;  /* 0x0c401f0000027f89 */ /* 0x000ea200000e0000 */
[----:B-1----:R-:W-:Y:S07]  /*82a0*/  FMNMX.FTZ R137, R137, R5, !PT ;  /* 0x0000000589897209 */ /* 0x002fee0007810000 */
[----:B------:R-:W1:Y:S01]  /*82b0*/  SHFL.BFLY PT, R135, R3, 0x2, 0x1f ;  /* 0x0c401f0003877f89 */ /* 0x000e6200000e0000 */
[----:B----4-:R-:W-:Y:S03]  /*82c0*/  FMNMX.FTZ R136, R136, R4, !PT ;  /* 0x0000000488887209 */ /* 0x010fe60007810000 */
[----:B------:R-:W-:Y:S04]  /*82d0*/  @P4 IMAD.WIDE.U32 R8, R214, c[0x0][0x1e0], RZ ;  /* 0x00007800d6084a25 */ /* 0x000fe800078e00ff */
[----:B------:R-:W4:Y:S01]  /*82e0*/  SHFL.BFLY PT, R5, R137, 0x1, 0x1f ;  /* 0x0c201f0089057f89 */ /* 0x000f2200000e0000 */
[----:B--2---:R-:W-:Y:S07]  /*82f0*/  FMNMX.FTZ R0, R0, R2, !PT ;  /* 0x0000000200007209 */ /* 0x004fee0007810000 */
[----:B------:R-:W2:Y:S01]  /*8300*/  SHFL.BFLY PT, R4, R136, 0x1, 0x1f ;  /* 0x0c201f0088047f89 */ /* 0x000ea200000e0000 */
[----:B------:R-:W-:Y:S05]  /*8310*/  @P4 SHF.R.S32.HI R2, RZ, 0x1f, R214 ;  /* 0x0000001fff024819 */ /* 0x000fea00000114d6 */
[----:B------:R-:W-:Y:S01]  /*8320*/  @P4 IMAD R2, R2, c[0x0][0x1e0], RZ ;  /* 0x0000780002024a24 */ /* 0x000fe200078e02ff */
[----:B-1----:R-:W-:Y:S02]  /*8330*/  FMNMX.FTZ R135, R3, R135, !PT ;  /* 0x0000008703877209 */ /* 0x002fe40007810000 */
[----:B------:R-:W1:Y:S01]  /*8340*/  SHFL.BFLY PT, R3, R0, 0x1, 0x1f ;  /* 0x0c201f0000037f89 */ /* 0x000e6200000e0000 */
[----:B------:R-:W-:Y:S05]  /*8350*/  @P4 IMAD R2, R214, c[0x0][0x1e4], R2 ;  /* 0x00007900d6024a24 */ /* 0x000fea00078e0202 */
[----:B------:R-:W-:Y:S02]  /*8360*/  @P4 IADD3 R2, R9, R2, RZ ;  /* 0x0000000209024210 */ /* 0x000fe40007ffe0ff */
[----:B----4-:R-:W-:Y:S01]  /*8370*/  FMNMX.FTZ R137, R137, R5, !PT ;  /* 0x0000000589897209 */ /* 0x010fe20007810000 */
[----:B------:R-:W4:Y:S03]  /*8380*/  SHFL.BFLY PT, R7, R135, 0x1, 0x1f ;  /* 0x0c201f0087077f89 */ /* 0x000f2600000e0000 */
[C---:B------:R-:W-:Y:S02]  /*8390*/  FSETP.NEU.FTZ.AND P2, PT, R137.reuse, -INF , PT ;  /* 0xff8000008900780b */ /* 0x040fe40003f5d000 */
[----:B--2---:R-:W-:Y:S02]  /*83a0*/  FMNMX.FTZ R136, R136, R4, !PT ;  /* 0x0000000488887209 */ /* 0x004fe40007810000 */
[C---:B------:R-:W-:Y:S01]  /*83b0*/  @P4 SHF.L.U64.HI R4, R8.reuse, 0x6, R2 ;  /* 0x0000000608044819 */ /* 0x040fe20000010202 */
[----:B------:R-:W-:Y:S01]  /*83c0*/  @P4 IMAD.SHL.U32 R8, R8, 0x40, RZ ;  /* 0x0000004008084824 */ /* 0x000fe200078e00ff */
[----:B------:R-:W-:Y:S02]  /*83d0*/  FSEL R2, R137, RZ, P2 ;  /* 0x000000ff89027208 */ /* 0x000fe40001000000 */
[----:B-1----:R-:W-:Y:S03]  /*83e0*/  FMNMX.FTZ R134, R0, R3, !PT ;  /* 0x0000000300867209 */ /* 0x002fe60007810000 */
[----:B------:R-:W-:Y:S01]  /*83f0*/  FADD.FTZ R5, -R2, R132 ;  /* 0x0000008402057221 */ /* 0x000fe20000010100 */
[----:B------:R-:W-:Y:S04]  /*8400*/  @P4 IADD3 R0, P1, R8, R212, RZ ;  /* 0x000000d408004210 */ /* 0x000fe80007f3e0ff */
[----:B------:R-:W-:Y:S02]  /*8410*/  @P4 LEA R10, P0, R0, c[0x0][0x1c8], 0x1 ;  /* 0x00007200000a4a11 */ /* 0x000fe400078008ff */
[----:B---3--:R-:W-:Y:S02]  /*8420*/  @P4 IADD3.X R2, R4, R130, RZ, P1, !PT ;  /* 0x0000008204024210 */ /* 0x008fe40000ffe4ff */
[----:B----4-:R-:W-:Y:S02]  /*8430*/  FMNMX.FTZ R135, R135, R7, !PT ;  /* 0x0000000787877209 */ /* 0x010fe40007810000 */
        /* <DEDUP_REMOVED lines=11> */
[----:B------:R-:W-:Y:S02]  /*84f0*/  FADD.FTZ R4, -R2, R133 ;  /* 0x0000008502047221 */ /* 0x000fe40000010100 */
[----:B------:R-:W-:Y:S02]  /*8500*/  @P4 IMAD.MOV.U32 R2, RZ, RZ, c[0x0][0x1e0] ;  /* 0x00007800ff024624 */ /* 0x000fe400078e00ff */
[----:B------:R-:W-:Y:S01]  /*8510*/  FADD.FTZ R3, -R0, R138 ;  /* 0x0000008a00037221 */ /* 0x000fe20000010100 */
[----:B------:R-:W-:Y:S04]  /*8520*/  @P4 MOV R0, 0x5 ;  /* 0x0000000500004802 */ /* 0x000fe80000000f00 */
[C---:B------:R-:W-:Y:S01]  /*8530*/  @P4 SHF.L.U64.HI R0, R2.reuse, R0, c[0x0][0x1e4] ;  /* 0x0000790002004619 */ /* 0x040fe20000010200 */
[----:B------:R-:W-:Y:S02]  /*8540*/  @P4 IMAD.SHL.U32 R2, R2, 0x20, RZ ;  /* 0x0000002002024824 */ /* 0x000fe400078e00ff */
[----:B--2---:R-:W-:Y:S05]  /*8550*/  FMUL.FTZ R8, R137, c[0x0][0x2d0] ;  /* 0x0000b40089087a20 */ /* 0x004fea0000410000 */
[----:B------:R-:W-:Y:S02]  /*8560*/  FSEL R8, R8, RZ, P2 ;  /* 0x000000ff08087208 */ /* 0x000fe40001000000 */
[----:B-1----:R-:W-:Y:S03]  /*8570*/  @P4 IADD3 R10, P2, R10, R2, RZ ;  /* 0x000000020a0a4210 */ /* 0x002fe60007f5e0ff */
[--C-:B------:R-:W-:Y:S01]  /*8580*/  FFMA.FTZ R7, R204, c[0x0][0x2d0], -R8.reuse ;  /* 0x0000b400cc077a23 */ /* 0x100fe20000010808 */
[----:B------:R-:W-:Y:S01]  /*8590*/  @P4 IADD3.X R11, R0, R11, RZ, P2, !PT ;  /* 0x0000000b000b4210 */ /* 0x000fe200017fe4ff */
[--C-:B------:R-:W-:Y:S02]  /*85a0*/  FFMA.FTZ R9, R17, c[0x0][0x2d0], -R8.reuse ;  /* 0x0000b40011097a23 */ /* 0x100fe40000010808 */
[----:B------:R1:W-:Y:S01]  /*85b0*/  MUFU.EX2 R213, R7 ;  /* 0x0000000700d57308 */ /* 0x0003e20000000800 */
[--C-:B------:R-:W-:Y:S01]  /*85c0*/  FFMA.FTZ R224, R36, c[0x0][0x2d0], -R8.reuse ;  /* 0x0000b40024e07a23 */ /* 0x100fe20000010808 */
[----:B------:R2:W-:Y:S01]  /*85d0*/  @P4 LDGSTS.E.BYPASS.LTC128B.128 [R244+0x4900], [R10.64], !P6 ;  /* 0x049000000af44fae */ /* 0x0005e2000f101d48 */
[----:B------:R-:W-:Y:S01]  /*85e0*/  MOV R36, R214 ;  /* 0x000000d600247202 */ /* 0x000fe20000000f00 */
[--C-:B------:R-:W-:Y:S02]  /*85f0*/  FFMA.FTZ R63, R20, c[0x0][0x2d0], -R8.reuse ;  /* 0x0000b400143f7a23 */ /* 0x100fe40000010808 */
[--C-:B------:R-:W-:Y:S02]  /*8600*/  FFMA.FTZ R130, R21, c[0x0][0x2d0], -R8.reuse ;  /* 0x0000b40015827a23 */ /* 0x100fe40000010808 */
[--C-:B------:R-:W-:Y:S02]  /*8610*/  FFMA.FTZ R131, R32, c[0x0][0x2d0], -R8.reuse ;  /* 0x0000b40020837a23 */ /* 0x100fe40000010808 */
[----:B------:R-:W-:Y:S01]  /*8620*/  MUFU.EX2 R248, R9 ;  /* 0x0000000900f87308 */ /* 0x000fe20000000800 */
[----:B------:R2:W-:Y:S01]  /*8630*/  @P4 LDGSTS.E.BYPASS.LTC128B.128 [R244+0x6900], [R10.64+0x80], !P5 ;  /* 0x069000800af44fae */ /* 0x0005e2000e901d48 */
[--C-:B------:R-:W-:Y:S02]  /*8640*/  FFMA.FTZ R53, R53, c[0x0][0x2d0], -R8.reuse ;  /* 0x0000b40035357a23 */ /* 0x100fe40000010808 */
[--C-:B------:R-:W-:Y:S02]  /*8650*/  FFMA.FTZ R240, R64, c[0x0][0x2d0], -R8.reuse ;  /* 0x0000b40040f07a23 */ /* 0x100fe40000010808 */
[--C-:B------:R-:W-:Y:S02]  /*8660*/  FFMA.FTZ R252, R33, c[0x0][0x2d0], -R8.reuse ;  /* 0x0000b40021fc7a23 */ /* 0x100fe40000010808 */
[--C-:B------:R-:W-:Y:S02]  /*8670*/  FFMA.FTZ R48, R48, c[0x0][0x2d0], -R8.reuse ;  /* 0x0000b40030307a23 */ /* 0x100fe40000010808 */
[----:B------:R-:W-:Y:S02]  /*8680*/  FFMA.FTZ R65, R65, c[0x0][0x2d0], -R8 ;  /* 0x0000b40041417a23 */ /* 0x000fe40000010808 */
[----:B------:R-:W-:Y:S02]  /*8690*/  IMAD.MOV.U32 R33, RZ, RZ, R216 ;  /* 0x000000ffff217224 */ /* 0x000fe400078e00d8 */
[----:B-1----:R-:W-:Y:S04]  /*86a0*/  FFMA.FTZ R7, R205, c[0x0][0x2d0], -R8 ;  /* 0x0000b400cd077a23 */ /* 0x002fe80000010808 */
[----:B------:R1:W3:Y:S01]  /*86b0*/  MUFU.EX2 R220, R7 ;  /* 0x0000000700dc7308 */ /* 0x0002e20000000800 */
[-C--:B--2---:R-:W-:Y:S05]  /*86c0*/  @P4 IADD3 R10, P2, R10, R2.reuse, RZ ;  /* 0x000000020a0a4210 */ /* 0x084fea0007f5e0ff */
[----:B------:R-:W-:Y:S05]  /*86d0*/  @P4 IMAD.X R11, R11, 0x1, R0, P2 ;  /* 0x000000010b0b4824 */ /* 0x000fea00010e0600 */
[----:B------:R2:W-:Y:S01]  /*86e0*/  @P4 LDGSTS.E.BYPASS.LTC128B.128 [R244+0x5100], [R10.64], !P6 ;  /* 0x051000000af44fae */ /* 0x0005e2000f101d48 */
[--C-:B-1----:R-:W-:Y:S01]  /*86f0*/  FFMA.FTZ R7, R16, c[0x0][0x2d0], -R8.reuse ;  /* 0x0000b40010077a23 */ /* 0x102fe20000010808 */
[----:B---3--:R-:W-:Y:S03]  /*8700*/  F2FP.PACK_AB R204, R220, R213 ;  /* 0x000000d5dccc723e */ /* 0x008fe600000000ff */
[----:B------:R1:W3:Y:S03]  /*8710*/  MUFU.EX2 R222, R7 ;  /* 0x0000000700de7308 */ /* 0x0002e60000000800 */
[----:B------:R2:W-:Y:S01]  /*8720*/  @P4 LDGSTS.E.BYPASS.LTC128B.128 [R244+0x7100], [R10.64+0x80], !P5 ;  /* 0x071000800af44fae */ /* 0x0005e2000e901d48 */
[----:B-1----:R-:W-:Y:S05]  /*8730*/  FMUL.FTZ R7, R136, c[0x0][0x2d0] ;  /* 0x0000b40088077a20 */ /* 0x002fea0000410000 */
[----:B------:R-:W-:Y:S02]  /*8740*/  FSEL R7, R7, RZ, P1 ;  /* 0x000000ff07077208 */ /* 0x000fe40000800000 */
[----:B--2---:R-:W-:Y:S03]  /*8750*/  @P4 IADD3 R10, P1, R10, R2, RZ ;  /* 0x000000020a0a4210 */ /* 0x004fe60007f3e0ff */
[--C-:B------:R-:W-:Y:S01]  /*8760*/  FFMA.FTZ R9, R207, c[0x0][0x2d0], -R7.reuse ;  /* 0x0000b400cf097a23 */ /* 0x100fe20000010807 */
[----:B------:R-:W-:Y:S01]  /*8770*/  @P4 IADD3.X R11, R11, R0, RZ, P1, !PT ;  /* 0x000000000b0b4210 */ /* 0x000fe20000ffe4ff */
[--C-:B------:R-:W-:Y:S01]  /*8780*/  FFMA.FTZ R2, R19, c[0x0][0x2d0], -R7.reuse ;  /* 0x0000b40013027a23 */ /* 0x100fe20000010807 */
[----:B------:R-:W-:Y:S01]  /*8790*/  FSETP.NEU.FTZ.AND P1, PT, R134, -INF , PT ;  /* 0xff8000008600780b */ /* 0x000fe20003f3d000 */
[----:B------:R1:W-:Y:S01]  /*87a0*/  MUFU.EX2 R212, R9 ;  /* 0x0000000900d47308 */ /* 0x0003e20000000800 */
[--C-:B------:R-:W-:Y:S01]  /*87b0*/  FFMA.FTZ R250, R22, c[0x0][0x2d0], -R7.reuse ;  /* 0x0000b40016fa7a23 */ /* 0x100fe20000010807 */
[----:B------:R2:W-:Y:S01]  /*87c0*/  @P4 LDGSTS.E.BYPASS.LTC128B.128 [R244+0x5900], [R10.64], !P6 ;  /* 0x059000000af44fae */ /* 0x0005e2000f101d48 */
[----:B------:R-:W-:Y:S01]  /*87d0*/  FSEL R0, R134, RZ, P1 ;  /* 0x000000ff86007208 */ /* 0x000fe20000800000 */
[--C-:B------:R-:W-:Y:S02]  /*87e0*/  FFMA.FTZ R249, R23, c[0x0][0x2d0], -R7.reuse ;  /* 0x0000b40017f97a23 */ /* 0x100fe40000010807 */
[--C-:B------:R-:W-:Y:S02]  /*87f0*/  FFMA.FTZ R32, R38, c[0x0][0x2d0], -R7.reuse ;  /* 0x0000b40026207a23 */ /* 0x100fe40000010807 */
[--C-:B------:R-:W-:Y:S02]  /*8800*/  FFMA.FTZ R19, R39, c[0x0][0x2d0], -R7.reuse ;  /* 0x0000b40027137a23 */ /* 0x100fe40000010807 */
[----:B------:R4:W-:Y:S01]  /*8810*/  MUFU.EX2 R221, R2 ;  /* 0x0000000200dd7308 */ /* 0x0009e20000000800 */
[----:B------:R2:W-:Y:S01]  /*8820*/  @P4 LDGSTS.E.BYPASS.LTC128B.128 [R244+0x7900], [R10.64+0x80], !P5 ;  /* 0x079000800af44fae */ /* 0x0005e2000e901d48 */
[--C-:B------:R-:W-:Y:S02]  /*8830*/  FFMA.FTZ R54, R54, c[0x0][0x2d0], -R7.reuse ;  /* 0x0000b40036367a23 */ /* 0x100fe40000010807 */
[--C-:B------:R-:W-:Y:S02]  /*8840*/  FFMA.FTZ R55, R55, c[0x0][0x2d0], -R7.reuse ;  /* 0x0000b40037377a23 */ /* 0x100fe40000010807 */
[--C-:B------:R-:W-:Y:S02]  /*8850*/  FFMA.FTZ R251, R34, c[0x0][0x2d0], -R7.reuse ;  /* 0x0000b40022fb7a23 */ /* 0x100fe40000010807 */
[--C-:B------:R-:W-:Y:S01]  /*8860*/  FFMA.FTZ R50, R50, c[0x0][0x2d0], -R7.reuse ;  /* 0x0000b40032327a23 */ /* 0x100fe20000010807 */
[----:B------:R-:W2:Y:S01]  /*8870*/  LDSM.16.MT88.4 R20, [R225] ;  /* 0x00000000e114783b */ /* 0x000ea20000004200 */
[--C-:B------:R-:W-:Y:S02]  /*8880*/  FFMA.FTZ R51, R51, c[0x0][0x2d0], -R7.reuse ;  /* 0x0000b40033337a23 */ /* 0x100fe40000010807 */
[--C-:B------:R-:W-:Y:S02]  /*8890*/  FFMA.FTZ R66, R66, c[0x0][0x2d0], -R7.reuse ;  /* 0x0000b40042427a23 */ /* 0x100fe40000010807 */
[--C-:B-1----:R-:W-:Y:S01]  /*88a0*/  FFMA.FTZ R9, R206, c[0x0][0x2d0], -R7.reuse ;  /* 0x0000b400ce097a23 */ /* 0x102fe20000010807 */
[----:B---3--:R-:W-:Y:S01]  /*88b0*/  F2FP.PACK_AB R206, R248, R222 ;  /* 0x000000def8ce723e */ /* 0x008fe200000000ff */
[----:B------:R-:W-:Y:S01]  /*88c0*/  FFMA.FTZ R67, R67, c[0x0][0x2d0], -R7 ;  /* 0x0000b40043437a23 */ /* 0x000fe20000010807 */
[----:B------:R-:W0:Y:S01]  /*88d0*/  LDGDEPBAR ;  /* 0x00000000000079af */ /* 0x000e220000000000 */
[----:B------:R1:W3:Y:S01]  /*88e0*/  MUFU.EX2 R218, R9 ;  /* 0x0000000900da7308 */ /* 0x0002e20000000800 */
[----:B----4-:R-:W-:Y:S02]  /*88f0*/  FADD.FTZ R2, -R0, R139 ;  /* 0x0000008b00027221 */ /* 0x010fe40000010100 */
[----:B-1----:R-:W-:Y:S01]  /*8900*/  FFMA.FTZ R9, R18, c[0x0][0x2d0], -R7 ;  /* 0x0000b40012097a23 */ /* 0x002fe20000010807 */
[----:B---3--:R-:W-:Y:S01]  /*8910*/  F2FP.PACK_AB R205, R218, R212 ;  /* 0x000000d4dacd723e */ /* 0x008fe200000000ff */
[--C-:B------:R-:W-:Y:S05]  /*8920*/  FFMA.FTZ R18, R52, c[0x0][0x2d0], -R8.reuse ;  /* 0x0000b40034127a23 */ /* 0x100fea0000010808 */
[----:B------:R1:W3:Y:S02]  /*8930*/  MUFU.EX2 R219, R9 ;  /* 0x0000000900db7308 */ /* 0x0002e40000000800 */
[----:B-1----:R-:W-:Y:S01]  /*8940*/  FMUL.FTZ R9, R135, c[0x0][0x2d0] ;  /* 0x0000b40087097a20 */ /* 0x002fe20000410000 */
[----:B---3--:R-:W-:Y:S04]  /*8950*/  F2FP.PACK_AB R207, R221, R219 ;  /* 0x000000dbddcf723e */ /* 0x008fe800000000ff */
[----:B------:R-:W-:Y:S05]  /*8960*/  FSEL R9, R9, RZ, P0 ;  /* 0x000000ff09097208 */ /* 0x000fea0000000000 */
[--C-:B------:R-:W-:Y:S02]  /*8970*/  FFMA.FTZ R0, R208, c[0x0][0x2d0], -R9.reuse ;  /* 0x0000b400d0007a23 */ /* 0x100fe40000010809 */
[--C-:B--2---:R-:W-:Y:S02]  /*8980*/  FFMA.FTZ R10, R209, c[0x0][0x2d0], -R9.reuse ;  /* 0x0000b400d10a7a23 */ /* 0x104fe40000010809 */
        /* <DEDUP_REMOVED lines=9> */
[--C-:B------:R-:W-:Y:S02]  /*8a20*/  FFMA.FTZ R45, R45, c[0x0][0x2d0], -R9.reuse ;  /* 0x0000b4002d2d7a23 */ /* 0x100fe40000010809 */
[--C-:B------:R-:W-:Y:S02]  /*8a30*/  FFMA.FTZ R56, R56, c[0x0][0x2d0], -R9.reuse ;  /* 0x0000b40038387a23 */ /* 0x100fe40000010809 */
[--C-:B------:R-:W-:Y:S02]  /*8a40*/  FFMA.FTZ R57, R57, c[0x0][0x2d0], -R9.reuse ;  /* 0x0000b40039397a23 */ /* 0x100fe40000010809 */
[--C-:B------:R-:W-:Y:S02]  /*8a50*/  FFMA.FTZ R60, R60, c[0x0][0x2d0], -R9.reuse ;  /* 0x0000b4003c3c7a23 */ /* 0x100fe40000010809 */
[--C-:B------:R-:W-:Y:S02]  /*8a60*/  FFMA.FTZ R61, R61, c[0x0][0x2d0], -R9.reuse ;  /* 0x0000b4003d3d7a23 */ /* 0x100fe40000010809 */
[----:B-1----:R-:W-:Y:S04]  /*8a70*/  FFMA.FTZ R0, R12, c[0x0][0x2d0], -R9 ;  /* 0x0000b4000c007a23 */ /* 0x002fe80000010809 */
[----:B------:R1:W-:Y:S01]  /*8a80*/  MUFU.EX2 R214, R0 ;  /* 0x0000000000d67308 */ /* 0x0003e20000000800 */
[--C-:B--2---:R-:W-:Y:S02]  /*8a90*/  FFMA.FTZ R10, R37, c[0x0][0x2d0], -R8.reuse ;  /* 0x0000b400250a7a23 */ /* 0x104fe40000010808 */
[----:B------:R-:W-:Y:S02]  /*8aa0*/  FFMA.FTZ R37, R49, c[0x0][0x2d0], -R8 ;  /* 0x0000b40031257a23 */ /* 0x000fe40000010808 */
[----:B------:R-:W-:Y:S02]  /*8ab0*/  FMUL.FTZ R8, R134, c[0x0][0x2d0] ;  /* 0x0000b40086087a20 */ /* 0x000fe40000410000 */
[----:B------:R-:W-:Y:S02]  /*8ac0*/  FFMA.FTZ R49, R35, c[0x0][0x2d0], -R7 ;  /* 0x0000b40023317a23 */ /* 0x000fe40000010807 */
[----:B------:R-:W-:Y:S01]  /*8ad0*/  IMAD.MOV.U32 R52, RZ, RZ, R10 ;  /* 0x000000ffff347224 */ /* 0x000fe200078e000a */
[----:B------:R-:W-:Y:S05]  /*8ae0*/  FSEL R7, R8, RZ, P1 ;  /* 0x000000ff08077208 */ /* 0x000fea0000800000 */
[--C-:B------:R-:W-:Y:S02]  /*8af0*/  FFMA.FTZ R8, R210, c[0x0][0x2d0], -R7.reuse ;  /* 0x0000b400d2087a23 */ /* 0x100fe40000010807 */
[----:B------:R-:W-:Y:S02]  /*8b00*/  FFMA.FTZ R217, R26, c[0x0][0x2d0], -R7 ;  /* 0x0000b4001ad97a23 */ /* 0x000fe40000010807 */
[----:B------:R-:W-:Y:S01]  /*8b10*/  MUFU.EX2 R208, R8 ;  /* 0x0000000800d07308 */ /* 0x000fe20000000800 */
[----:B-1----:R-:W-:Y:S02]  /*8b20*/  FFMA.FTZ R0, R13, c[0x0][0x2d0], -R9 ;  /* 0x0000b4000d007a23 */ /* 0x002fe40000010809 */
        /* <DEDUP_REMOVED lines=14> */
[----:B-1----:R-:W-:Y:S02]  /*8c10*/  FMUL.FTZ R0, R5, c[0x0][0x2d0] ;  /* 0x0000b40005007a20 */ /* 0x002fe40000410000 */
[--C-:B------:R-:W-:Y:S02]  /*8c20*/  FFMA.FTZ R5, R14, c[0x0][0x2d0], -R7.reuse ;  /* 0x0000b4000e057a23 */ /* 0x100fe40000010807 */
[----:B------:R1:W2:Y:S10]  /*8c30*/  MUFU.EX2 R133, R0 ;  /* 0x0000000000857308 */ /* 0x0002b40000000800 */
[----:B------:R3:W-:Y:S01]  /*8c40*/  MUFU.EX2 R209, R5 ;  /* 0x0000000500d17308 */ /* 0x0007e20000000800 */
[----:B-1----:R-:W-:Y:S02]  /*8c50*/  FMUL.FTZ R0, R4, c[0x0][0x2d0] ;  /* 0x0000b40004007a20 */ /* 0x002fe40000410000 */
[----:B------:R-:W-:Y:S07]  /*8c60*/  FFMA.FTZ R4, R15, c[0x0][0x2d0], -R7 ;  /* 0x0000b4000f047a23 */ /* 0x000fee0000010807 */
[----:B------:R1:W4:Y:S01]  /*8c70*/  MUFU.EX2 R132, R0 ;  /* 0x0000000000847308 */ /* 0x0003220000000800 */
[C---:B--2---:R-:W-:Y:S02]  /*8c80*/  FMUL.FTZ R16, R133.reuse, R160 ;  /* 0x000000a085107220 */ /* 0x044fe40000410000 */
[----:B------:R-:W-:Y:S02]  /*8c90*/  IMAD.MOV.U32 R160, RZ, RZ, R18 ;  /* 0x000000ffffa07224 */ /* 0x000fe400078e0012 */
[C---:B------:R-:W-:Y:S01]  /*8ca0*/  FMUL.FTZ R17, R133.reuse, R161 ;  /* 0x000000a185117220 */ /* 0x040fe20000410000 */
[----:B------:R-:W-:Y:S01]  /*8cb0*/  MOV R161, R53 ;  /* 0x0000003500a17202 */ /* 0x000fe20000000f00 */
[C---:B---3--:R-:W-:Y:S01]  /*8cc0*/  FMUL.FTZ R5, R133.reuse, R141 ;  /* 0x0000008d85057220 */ /* 0x048fe20000410000 */
[----:B------:R-:W-:Y:S01]  /*8cd0*/  F2FP.PACK_AB R141, R208, R139 ;  /* 0x0000008bd08d723e */ /* 0x000fe200000000ff */
[C---:B------:R-:W-:Y:S01]  /*8ce0*/  FMUL.FTZ R64, R133.reuse, R200 ;  /* 0x000000c885407220 */ /* 0x040fe20000410000 */
[----:B------:R2:W3:Y:S01]  /*8cf0*/  MUFU.EX2 R243, R4 ;  /* 0x0000000400f37308 */ /* 0x0004e20000000800 */
[C---:B------:R-:W-:Y:S02]  /*8d00*/  FMUL.FTZ R68, R133.reuse, R68 ;  /* 0x0000004485447220 */ /* 0x040fe40000410000 */
[C---:B------:R-:W-:Y:S02]  /*8d10*/  FMUL.FTZ R69, R133.reuse, R69 ;  /* 0x0000004585457220 */ /* 0x040fe40000410000 */
[C---:B------:R-:W-:Y:S02]  /*8d20*/  FMUL.FTZ R80, R133.reuse, R80 ;  /* 0x0000005085507220 */ /* 0x040fe40000410000 */
[C---:B------:R-:W-:Y:S02]  /*8d30*/  FMUL.FTZ R81, R133.reuse, R81 ;  /* 0x0000005185517220 */ /* 0x040fe40000410000 */
[C---:B------:R-:W-:Y:S02]  /*8d40*/  FMUL.FTZ R84, R133.reuse, R84 ;  /* 0x0000005485547220 */ /* 0x040fe40000410000 */
[C---:B------:R-:W-:Y:S02]  /*8d50*/  FMUL.FTZ R85, R133.reuse, R85 ;  /* 0x0000005585557220 */ /* 0x040fe40000410000 */
[----:B------:R-:W-:Y:S02]  /*8d60*/  FMUL.FTZ R96, R133, R96 ;  /* 0x0000006085607220 */ /* 0x000fe40000410000 */
[----:B-1----:R-:W-:Y:S02]  /*8d70*/  FMUL.FTZ R0, R3, c[0x0][0x2d0] ;  /* 0x0000b40003007a20 */ /* 0x002fe40000410000 */
[C---:B----4-:R-:W-:Y:S01]  /*8d80*/  FMUL.FTZ R6, R132.reuse, R142 ;  /* 0x0000008e84067220 */ /* 0x050fe20000410000 */
[----:B------:R-:W-:Y:S01]  /*8d90*/  F2FP.PACK_AB R142, R241, R214 ;  /* 0x000000d6f18e723e */ /* 0x000fe200000000ff */
[----:B------:R1:W4:Y:S01]  /*8da0*/  MUFU.EX2 R3, R0 ;  /* 0x0000000000037308 */ /* 0x0003220000000800 */
[C---:B------:R-:W-:Y:S02]  /*8db0*/  FMUL.FTZ R7, R132.reuse, R143 ;  /* 0x0000008f84077220 */ /* 0x040fe40000410000 */
[C---:B------:R-:W-:Y:S01]  /*8dc0*/  FMUL.FTZ R18, R132.reuse, R162 ;  /* 0x000000a284127220 */ /* 0x040fe20000410000 */
[----:B------:R-:W-:Y:S01]  /*8dd0*/  MOV R162, R19 ;  /* 0x0000001300a27202 */ /* 0x000fe20000000f00 */
[----:B--2---:R-:W-:Y:S01]  /*8de0*/  FMUL.FTZ R4, R133, R140 ;  /* 0x0000008c85047220 */ /* 0x004fe20000410000 */
[----:B------:R-:W-:Y:S01]  /*8df0*/  F2FP.PACK_AB R140, R215, R138 ;  /* 0x0000008ad78c723e */ /* 0x000fe200000000ff */
[C---:B------:R-:W-:Y:S01]  /*8e00*/  FMUL.FTZ R19, R132.reuse, R163 ;  /* 0x000000a384137220 */ /* 0x040fe20000410000 */
[----:B---3--:R-:W-:Y:S01]  /*8e10*/  F2FP.PACK_AB R143, R243, R209 ;  /* 0x000000d1f38f723e */ /* 0x008fe200000000ff */
[C---:B------:R-:W-:Y:S01]  /*8e20*/  FMUL.FTZ R34, R132.reuse, R186 ;  /* 0x000000ba84227220 */ /* 0x040fe20000410000 */
[----:B------:R-:W-:Y:S01]  /*8e30*/  MOV R163, R65 ;  /* 0x0000004100a37202 */ /* 0x000fe20000000f00 */
[C---:B------:R-:W-:Y:S01]  /*8e40*/  FMUL.FTZ R35, R132.reuse, R187 ;  /* 0x000000bb84237220 */ /* 0x040fe20000410000 */
[-C--:B------:R-:W-:Y:S03]  /*8e50*/  HMMA.16816.F32 R4, R204, R20.reuse, R4 ;  /* 0x00000014cc04723c */ /* 0x080fe60000001804 */
[----:B------:R-:W-:Y:S01]  /*8e60*/  IMAD.MOV.U32 R187, RZ, RZ, R44 ;  /* 0x000000ffffbb7224 */ /* 0x000fe200078e002c */
[----:B------:R-:W-:Y:S01]  /*8e70*/  MOV R186, R45 ;  /* 0x0000002d00ba7202 */ /* 0x000fe20000000f00 */
[----:B------:R-:W-:Y:S02]  /*8e80*/  FMUL.FTZ R65, R133, R201 ;  /* 0x000000c985417220 */ /* 0x000fe40000410000 */
[C---:B------:R-:W-:Y:S02]  /*8e90*/  FMUL.FTZ R70, R132.reuse, R70 ;  /* 0x0000004684467220 */ /* 0x040fe40000410000 */
[----:B------:R-:W-:Y:S01]  /*8ea0*/  FMUL.FTZ R71, R132, R71 ;  /* 0x0000004784477220 */ /* 0x000fe20000410000 */
[----:B------:R-:W-:Y:S02]  /*8eb0*/  MUFU.EX2 R186, R186 ;  /* 0x000000ba00ba7308 */ /* 0x000fe40000000800 */
[----:B-1----:R-:W-:Y:S02]  /*8ec0*/  FMUL.FTZ R0, R2, c[0x0][0x2d0] ;  /* 0x0000b40002007a20 */ /* 0x002fe40000410000 */
[C---:B----4-:R-:W-:Y:S02]  /*8ed0*/  FMUL.FTZ R8, R3.reuse, R144 ;  /* 0x0000009003087220 */ /* 0x050fe40000410000 */
[C---:B------:R-:W-:Y:S02]  /*8ee0*/  FMUL.FTZ R9, R3.reuse, R145 ;  /* 0x0000009103097220 */ /* 0x040fe40000410000 */
[C---:B------:R-:W-:Y:S02]  /*8ef0*/  FMUL.FTZ R12, R3.reuse, R148 ;  /* 0x00000094030c7220 */ /* 0x040fe40000410000 */
[----:B------:R-:W1:Y:S01]  /*8f00*/  MUFU.EX2 R0, R0 ;  /* 0x0000000000007308 */ /* 0x000e620000000800 */
[C---:B------:R-:W-:Y:S01]  /*8f10*/  FMUL.FTZ R13, R3.reuse, R149 ;  /* 0x00000095030d7220 */ /* 0x040fe20000410000 */
[----:B------:R-:W-:Y:S01]  /*8f20*/  MOV R149, R60 ;  /* 0x0000003c00957202 */ /* 0x000fe20000000f00 */
[C---:B------:R-:W-:Y:S02]  /*8f30*/  FMUL.FTZ R25, R3.reuse, R153 ;  /* 0x0000009903197220 */ /* 0x040fe40000410000 */
[----:B------:R-:W-:Y:S02]  /*8f40*/  IMAD.MOV.U32 R153, RZ, RZ, R55 ;  /* 0x000000ffff997224 */ /* 0x000fe400078e0037 */
[C---:B------:R-:W-:Y:S01]  /*8f50*/  FMUL.FTZ R24, R3.reuse, R152 ;  /* 0x0000009803187220 */ /* 0x040fe20000410000 */
[----:B------:R-:W-:Y:S01]  /*8f60*/  MOV R152, R50 ;  /* 0x0000003200987202 */ /* 0x000fe20000000f00 */
[C---:B------:R-:W-:Y:S02]  /*8f70*/  FMUL.FTZ R28, R3.reuse, R156 ;  /* 0x0000009c031c7220 */ /* 0x040fe40000410000 */
[----:B------:R-:W-:Y:S01]  /*8f80*/  FMUL.FTZ R29, R3, R157 ;  /* 0x0000009d031d7220 */ /* 0x000fe20000410000 */
[----:B------:R-:W-:Y:S01]  /*8f90*/  MOV R157, R51 ;  /* 0x00000033009d7202 */ /* 0x000fe20000000f00 */
[----:B------:R-:W-:Y:S02]  /*8fa0*/  IMAD.MOV.U32 R156, RZ, RZ, R32 ;  /* 0x000000ffff9c7224 */ /* 0x000fe400078e0020 */
[----:B------:R-:W-:Y:S01]  /*8fb0*/  FMUL.FTZ R32, R133, R184 ;  /* 0x000000b885207220 */ /* 0x000fe20000410000 */
[----:B------:R-:W-:Y:S01]  /*8fc0*/  MOV R184, R47 ;  /* 0x0000002f00b87202 */ /* 0x000fe20000000f00 */
[C---:B------:R-:W-:Y:S02]  /*8fd0*/  FMUL.FTZ R44, R3.reuse, R168 ;  /* 0x000000a8032c7220 */ /* 0x040fe40000410000 */
[C---:B------:R-:W-:Y:S02]  /*8fe0*/  FMUL.FTZ R45, R3.reuse, R169 ;  /* 0x000000a9032d7220 */ /* 0x040fe40000410000 */
[C---:B------:R-:W-:Y:S01]  /*8ff0*/  FMUL.FTZ R50, R132.reuse, R194 ;  /* 0x000000c284327220 */ /* 0x040fe20000410000 */
[----:B------:R2:W-:Y:S01]  /*9000*/  MUFU.EX2 R169, R250 ;  /* 0x000000fa00a97308 */ /* 0x0005e20000000800 */
[----:B------:R-:W-:Y:S02]  /*9010*/  FMUL.FTZ R51, R132, R195 ;  /* 0x000000c384337220 */ /* 0x000fe40000410000 */
[C---:B-1----:R-:W-:Y:S02]  /*9020*/  FMUL.FTZ R10, R0.reuse, R146 ;  /* 0x00000092000a7220 */ /* 0x042fe40000410000 */
[C---:B------:R-:W-:Y:S02]  /*9030*/  FMUL.FTZ R11, R0.reuse, R147 ;  /* 0x00000093000b7220 */ /* 0x040fe40000410000 */
[----:B------:R-:W-:Y:S01]  /*9040*/  LDSM.16.MT88.4 R144, [R228] ;  /* 0x00000000e490783b */ /* 0x000fe20000004200 */
[C---:B------:R-:W-:Y:S02]  /*9050*/  FMUL.FTZ R60, R3.reuse, R180 ;  /* 0x000000b4033c7220 */ /* 0x040fe40000410000 */
[C---:B------:R-:W-:Y:S01]  /*9060*/  FMUL.FTZ R72, R3.reuse, R72 ;  /* 0x0000004803487220 */ /* 0x040fe20000410000 */
[----:B------:R-:W-:Y:S01]  /*9070*/  MUFU.EX2 R184, R184 ;  /* 0x000000b800b87308 */ /* 0x000fe20000000800 */
[C---:B------:R-:W-:Y:S04]  /*9080*/  HMMA.16816.F32 R8, R140.reuse, R20, R8 ;  /* 0x000000148c08723c */ /* 0x040fe80000001808 */
[C---:B------:R-:W-:Y:S02]  /*9090*/  FMUL.FTZ R14, R0.reuse, R150 ;  /* 0x00000096000e7220 */ /* 0x040fe40000410000 */
[----:B------:R-:W-:Y:S01]  /*90a0*/  FMUL.FTZ R15, R0, R151 ;  /* 0x00000097000f7220 */ /* 0x000fe20000410000 */
[----:B------:R-:W-:Y:S01]  /*90b0*/  MOV R151, R56 ;  /* 0x0000003800977202 */ /* 0x000fe20000000f00 */
[C---:B------:R-:W-:Y:S02]  /*90c0*/  FMUL.FTZ R56, R3.reuse, R176 ;  /* 0x000000b003387220 */ /* 0x040fe40000410000 */
[----:B------:R-:W-:Y:S02]  /*90d0*/  MUFU.EX2 R176, R252 ;  /* 0x000000fc00b07308 */ /* 0x000fe40000000800 */
[C---:B------:R-:W-:Y:S01]  /*90e0*/  FMUL.FTZ R73, R3.reuse, R73 ;  /* 0x0000004903497220 */ /* 0x040fe20000410000 */
[-C--:B------:R-:W-:Y:S03]  /*90f0*/  HMMA.16816.F32 R12, R140, R22.reuse, R12 ;  /* 0x000000168c0c723c */ /* 0x080fe6000000180c */
[C---:B------:R-:W-:Y:S01]  /*9100*/  FMUL.FTZ R76, R3.reuse, R76 ;  /* 0x0000004c034c7220 */ /* 0x040fe20000410000 */
[----:B--2---:R-:W-:Y:S01]  /*9110*/  MOV R250, R160 ;  /* 0x000000a000fa7202 */ /* 0x004fe20000000f00 */
[----:B------:R-:W-:Y:S02]  /*9120*/  FMUL.FTZ R77, R3, R77 ;  /* 0x0000004d034d7220 */ /* 0x000fe40000410000 */
[C---:B------:R-:W-:Y:S01]  /*9130*/  FMUL.FTZ R82, R132.reuse, R82 ;  /* 0x0000005284527220 */ /* 0x040fe20000410000 */
[C---:B------:R-:W-:Y:S02]  /*9140*/  HMMA.16816.F32 R16, R204.reuse, R22, R16 ;  /* 0x00000016cc10723c */ /* 0x040fe40000001810 */
[----:B------:R-:W-:Y:S02]  /*9150*/  MUFU.EX2 R250, R250 ;  /* 0x000000fa00fa7308 */ /* 0x000fe40000000800 */
[C---:B------:R-:W-:Y:S02]  /*9160*/  FMUL.FTZ R21, R133.reuse, R173 ;  /* 0x000000ad85157220 */ /* 0x040fe40000410000 */
[----:B------:R-:W-:Y:S01]  /*9170*/  IMAD.MOV.U32 R173, RZ, RZ, R52 ;  /* 0x000000ffffad7224 */ /* 0x000fe200078e0034 */
[----:B------:R-:W-:Y:S01]  /*9180*/  MOV R52, R33 ;  /* 0x0000002100347202 */ /* 0x000fe20000000f00 */
[C---:B------:R-:W-:Y:S01]  /*9190*/  FMUL.FTZ R22, R132.reuse, R174 ;  /* 0x000000ae84167220 */ /* 0x040fe20000410000 */
[----:B------:R-:W-:Y:S03]  /*91a0*/  MOV R174, R48 ;  /* 0x0000003000ae7202 */ /* 0x000fe60000000f00 */
[C---:B------:R-:W-:Y:S02]  /*91b0*/  FMUL.FTZ R23, R132.reuse, R175 ;  /* 0x000000af84177220 */ /* 0x040fe40000410000 */
[----:B------:R-:W-:Y:S02]  /*91c0*/  IMAD.MOV.U32 R175, RZ, RZ, R37 ;  /* 0x000000ffffaf7224 */ /* 0x000fe400078e0025 */
[----:B------:R-:W-:Y:S02]  /*91d0*/  IMAD.MOV.U32 R48, RZ, RZ, R36 ;  /* 0x000000ffff307224 */ /* 0x000fe400078e0024 */
[----:B------:R-:W1:Y:S01]  /*91e0*/  LDSM.16.MT88.4 R36, [R226] ;  /* 0x00000000e224783b */ /* 0x000e620000004200 */
[C---:B------:R-:W-:Y:S02]  /*91f0*/  FMUL.FTZ R20, R133.reuse, R172 ;  /* 0x000000ac85147220 */ /* 0x040fe40000410000 */
[----:B------:R-:W-:Y:S01]  /*9200*/  IMAD.MOV.U32 R172, RZ, RZ, R54 ;  /* 0x000000ffffac7224 */ /* 0x000fe200078e0036 */
[----:B------:R-:W-:Y:S01]  /*9210*/  MOV R2, R48 ;  /* 0x0000003000027202 */ /* 0x000fe20000000f00 */
[----:B------:R-:W-:Y:S01]  /*9220*/  FMUL.FTZ R33, R133, R185 ;  /* 0x000000b985217220 */ /* 0x000fe20000410000 */
[----:B------:R-:W-:Y:S01]  /*9230*/  MOV R185, R52 ;  /* 0x0000003400b97202 */ /* 0x000fe20000000f00 */
[C---:B------:R-:W-:Y:S01]  /*9240*/  FMUL.FTZ R83, R132.reuse, R83 ;  /* 0x0000005384537220 */ /* 0x040fe20000410000 */
[----:B------:R-:W2:Y:S01]  /*9250*/  LDSM.16.MT88.4 R52, [R229] ;  /* 0x00000000e534783b */ /* 0x000ea20000004200 */
        /* <DEDUP_REMOVED lines=16> */
[-C--:B-1----:R-:W-:Y:S03]  /*9360*/  HMMA.16816.F32 R20, R204, R36.reuse, R20 ;  /* 0x00000024cc14723c */ /* 0x082fe60000001814 */
[C---:B------:R-:W-:Y:S01]  /*9370*/  FMUL.FTZ R26, R0.reuse, R154 ;  /* 0x0000009a001a7220 */ /* 0x040fe20000410000 */
[----:B------:R-:W-:Y:S01]  /*9380*/  MOV R154, R66 ;  /* 0x00000042009a7202 */ /* 0x000fe20000000f00 */
[----:B------:R-:W-:Y:S02]  /*9390*/  FMUL.FTZ R27, R0, R155 ;  /* 0x0000009b001b7220 */ /* 0x000fe40000410000 */
[----:B------:R-:W-:Y:S02]  /*93a0*/  IMAD.MOV.U32 R155, RZ, RZ, R67 ;  /* 0x000000ffff9b7224 */ /* 0x000fe400078e0043 */
[----:B------:R-:W-:Y:S03]  /*93b0*/  FMUL.FTZ R66, R132, R202 ;  /* 0x000000ca84427220 */ /* 0x000fe60000410000 */
[C---:B------:R-:W-:Y:S04]  /*93c0*/  HMMA.16816.F32 R24, R140.reuse, R36, R24 ;  /* 0x000000248c18723c */ /* 0x040fe80000001818 */
[C---:B------:R-:W-:Y:S02]  /*93d0*/  FMUL.FTZ R30, R0.reuse, R158 ;  /* 0x0000009e001e7220 */ /* 0x040fe40000410000 */
[----:B------:R-:W-:Y:S01]  /*93e0*/  FMUL.FTZ R31, R0, R159 ;  /* 0x0000009f001f7220 */ /* 0x000fe20000410000 */
[----:B------:R-:W-:Y:S01]  /*93f0*/  MOV R159, R41 ;  /* 0x00000029009f7202 */ /* 0x000fe20000000f00 */
[C---:B------:R-:W-:Y:S01]  /*9400*/  FMUL.FTZ R41, R3.reuse, R165 ;  /* 0x000000a503297220 */ /* 0x040fe20000410000 */
[----:B------:R-:W-:Y:S03]  /*9410*/  MOV R165, R63 ;  /* 0x0000003f00a57202 */ /* 0x000fe60000000f00 */
[C---:B------:R-:W-:Y:S01]  /*9420*/  FMUL.FTZ R67, R132.reuse, R203 ;  /* 0x000000cb84437220 */ /* 0x040fe20000410000 */
[-C--:B------:R-:W-:Y:S01]  /*9430*/  HMMA.16816.F32 R28, R140, R38.reuse, R28 ;  /* 0x000000268c1c723c */ /* 0x080fe2000000181c */
[----:B------:R-:W-:Y:S02]  /*9440*/  MUFU.EX2 R168, R165 ;  /* 0x000000a500a87308 */ /* 0x000fe40000000800 */
[C---:B------:R-:W-:Y:S02]  /*9450*/  FMUL.FTZ R118, R132.reuse, R118 ;  /* 0x0000007684767220 */ /* 0x040fe40000410000 */
[C---:B------:R-:W-:Y:S02]  /*9460*/  FMUL.FTZ R119, R132.reuse, R119 ;  /* 0x0000007784777220 */ /* 0x040fe40000410000 */
[----:B------:R-:W-:Y:S01]  /*9470*/  FMUL.FTZ R120, R3, R120 ;  /* 0x0000007803787220 */ /* 0x000fe20000410000 */
[C---:B------:R-:W-:Y:S04]  /*9480*/  HMMA.16816.F32 R32, R204.reuse, R38, R32 ;  /* 0x00000026cc20723c */ /* 0x040fe80000001820 */
[C---:B------:R-:W-:Y:S02]  /*9490*/  FMUL.FTZ R36, R133.reuse, R188 ;  /* 0x000000bc85247220 */ /* 0x040fe40000410000 */
[----:B------:R-:W-:Y:S02]  /*94a0*/  FMUL.FTZ R37, R133, R189 ;  /* 0x000000bd85257220 */ /* 0x000fe40000410000 */
[C---:B------:R-:W-:Y:S01]  /*94b0*/  FMUL.FTZ R38, R132.reuse, R190 ;  /* 0x000000be84267220 */ /* 0x040fe20000410000 */
[----:B------:R-:W-:Y:S03]  /*94c0*/  MOV R190, R43 ;  /* 0x0000002b00be7202 */ /* 0x000fe60000000f00 */
[----:B------:R-:W-:Y:S02]  /*94d0*/  FMUL.FTZ R39, R132, R191 ;  /* 0x000000bf84277220 */ /* 0x000fe40000410000 */
[C---:B------:R-:W-:Y:S02]  /*94e0*/  FMUL.FTZ R121, R3.reuse, R121 ;  /* 0x0000007903797220 */ /* 0x040fe40000410000 */
[C---:B------:R-:W-:Y:S02]  /*94f0*/  FMUL.FTZ R124, R3.reuse, R124 ;  /* 0x0000007c037c7220 */ /* 0x040fe40000410000 */
[C---:B------:R-:W-:Y:S01]  /*9500*/  FMUL.FTZ R125, R3.reuse, R125 ;  /* 0x0000007d037d7220 */ /* 0x040fe20000410000 */
[-C--:B--2---:R-:W-:Y:S03]  /*9510*/  HMMA.16816.F32 R36, R204, R52.reuse, R36 ;  /* 0x00000034cc24723c */ /* 0x084fe60000001824 */
[----:B------:R-:W-:Y:S02]  /*9520*/  IMAD.MOV.U32 R158, RZ, RZ, R40 ;  /* 0x000000ffff9e7224 */ /* 0x000fe400078e0028 */
[----:B------:R-:W-:Y:S02]  /*9530*/  FMUL.FTZ R40, R3, R164 ;  /* 0x000000a403287220 */ /* 0x000fe40000410000 */
[C---:B------:R-:W-:Y:S02]  /*9540*/  FMUL.FTZ R43, R0.reuse, R167 ;  /* 0x000000a7002b7220 */ /* 0x040fe40000410000 */
[----:B------:R-:W-:Y:S03]  /*9550*/  IMAD.MOV.U32 R189, RZ, RZ, R42 ;  /* 0x000000ffffbd7224 */ /* 0x000fe600078e002a */
[C---:B------:R-:W-:Y:S02]  /*9560*/  FMUL.FTZ R42, R0.reuse, R166 ;  /* 0x000000a6002a7220 */ /* 0x040fe40000410000 */
[C---:B------:R-:W-:Y:S02]  /*9570*/  FMUL.FTZ R47, R0.reuse, R171 ;  /* 0x000000ab002f7220 */ /* 0x040fe40000410000 */
[----:B------:R1:W-:Y:S01]  /*9580*/  MUFU.EX2 R171, R130 ;  /* 0x0000008200ab7308 */ /* 0x0003e20000000800 */
[C---:B------:R-:W-:Y:S02]  /*9590*/  FMUL.FTZ R48, R133.reuse, R192 ;  /* 0x000000c085307220 */ /* 0x040fe40000410000 */
[C---:B------:R-:W-:Y:S04]  /*95a0*/  HMMA.16816.F32 R40, R140.reuse, R52, R40 ;  /* 0x000000348c28723c */ /* 0x040fe80000001828 */
[----:B------:R-:W-:Y:S02]  /*95b0*/  IMAD.MOV.U32 R188, RZ, RZ, R46 ;  /* 0x000000ffffbc7224 */ /* 0x000fe400078e002e */
[C---:B------:R-:W-:Y:S02]  /*95c0*/  FMUL.FTZ R46, R0.reuse, R170 ;  /* 0x000000aa002e7220 */ /* 0x040fe40000410000 */
[C---:B------:R-:W-:Y:S01]  /*95d0*/  FMUL.FTZ R52, R133.reuse, R196 ;  /* 0x000000c485347220 */ /* 0x040fe20000410000 */
[----:B------:R-:W-:Y:S03]  /*95e0*/  MUFU.EX2 R170, R251 ;  /* 0x000000fb00aa7308 */ /* 0x000fe60000000800 */
[C---:B------:R-:W-:Y:S01]  /*95f0*/  FMUL.FTZ R53, R133.reuse, R197 ;  /* 0x000000c585357220 */ /* 0x040fe20000410000 */
[-C--:B------:R-:W-:Y:S03]  /*9600*/  HMMA.16816.F32 R44, R140, R54.reuse, R44 ;  /* 0x000000368c2c723c */ /* 0x080fe6000000182c */
[----:B------:R-:W-:Y:S02]  /*9610*/  IMAD.MOV.U32 R164, RZ, RZ, R49 ;  /* 0x000000ffffa47224 */ /* 0x000fe400078e0031 */
[----:B------:R-:W-:Y:S01]  /*9620*/  FMUL.FTZ R49, R133, R193 ;  /* 0x000000c185317220 */ /* 0x000fe20000410000 */
[----:B------:R-:W-:Y:S01]  /*9630*/  MUFU.EX2 R188, R188 ;  /* 0x000000bc00bc7308 */ /* 0x000fe20000000800 */
[----:B------:R-:W-:Y:S01]  /*9640*/  IMAD.MOV.U32 R150, RZ, RZ, R57 ;  /* 0x000000ffff967224 */ /* 0x000fe200078e0039 */
[----:B-1----:R-:W3:Y:S01]  /*9650*/  LDL.LU R130, [R1+0x8c] ;  /* 0x00008c0001827983 */ /* 0x002ee20000300800 */
[C---:B------:R-:W-:Y:S03]  /*9660*/  FMUL.FTZ R57, R3.reuse, R177 ;  /* 0x000000b103397220 */ /* 0x040fe60000410000 */
[C---:B------:R-:W-:Y:S04]  /*9670*/  HMMA.16816.F32 R48, R204.reuse, R54, R48 ;  /* 0x00000036cc30723c */ /* 0x040fe80000001830 */
[----:B------:R-:W-:Y:S02]  /*9680*/  FMUL.FTZ R59, R0, R179 ;  /* 0x000000b3003b7220 */ /* 0x000fe40000410000 */
[----:B------:R-:W-:Y:S02]  /*9690*/  IMAD.MOV.U32 R191, RZ, RZ, R58 ;  /* 0x000000ffffbf7224 */ /* 0x000fe400078e003a */
[C---:B------:R-:W-:Y:S04]  /*96a0*/  FMUL.FTZ R54, R132.reuse, R198 ;  /* 0x000000c684367220 */ /* 0x040fe80000410000 */
[----:B------:R-:W-:Y:S02]  /*96b0*/  FMUL.FTZ R55, R132, R199 ;  /* 0x000000c784377220 */ /* 0x000fe40000410000 */
[C---:B------:R-:W-:Y:S02]  /*96c0*/  FMUL.FTZ R58, R0.reuse, R178 ;  /* 0x000000b2003a7220 */ /* 0x040fe40000410000 */
[----:B------:R-:W-:Y:S02]  /*96d0*/  IMAD.MOV.U32 R148, RZ, RZ, R61 ;  /* 0x000000ffff947224 */ /* 0x000fe400078e003d */
[----:B------:R-:W-:Y:S01]  /*96e0*/  FMUL.FTZ R61, R3, R181 ;  /* 0x000000b5033d7220 */ /* 0x000fe20000410000 */
[-C--:B------:R-:W-:Y:S03]  /*96f0*/  HMMA.16816.F32 R52, R204, R144.reuse, R52 ;  /* 0x00000090cc34723c */ /* 0x080fe60000001834 */
[C---:B------:R-:W-:Y:S02]  /*9700*/  FMUL.FTZ R62, R0.reuse, R182 ;  /* 0x000000b6003e7220 */ /* 0x040fe40000410000 */
[C---:B------:R-:W-:Y:S02]  /*9710*/  FMUL.FTZ R63, R0.reuse, R183 ;  /* 0x000000b7003f7220 */ /* 0x040fe40000410000 */
[----:B------:R-:W-:Y:S01]  /*9720*/  IMAD.MOV.U32 R183, RZ, RZ, R161 ;  /* 0x000000ffffb77224 */ /* 0x000fe200078e00a1 */
[C---:B------:R-:W-:Y:S04]  /*9730*/  HMMA.16816.F32 R56, R140.reuse, R144, R56 ;  /* 0x000000908c38723c */ /* 0x040fe80000001838 */
[C---:B------:R-:W-:Y:S01]  /*9740*/  FMUL.FTZ R74, R0.reuse, R74 ;  /* 0x0000004a004a7220 */ /* 0x040fe20000410000 */
[----:B------:R-:W-:Y:S01]  /*9750*/  MUFU.EX2 R183, R183 ;  /* 0x000000b700b77308 */ /* 0x000fe20000000800 */
        /* <DEDUP_REMOVED lines=8> */
[C---:B------:R-:W-:Y:S04]  /*97e0*/  FMUL.FTZ R94, R0.reuse, R94 ;  /* 0x0000005e005e7220 */ /* 0x040fe80000410000 */
        /* <DEDUP_REMOVED lines=14> */
[C---:B------:R-:W-:Y:S01]  /*98d0*/  FMUL.FTZ R126, R0.reuse, R126 ;  /* 0x0000007e007e7220 */ /* 0x040fe20000410000 */
[-C--:B-1----:R-:W-:Y:S03]  /*98e0*/  HMMA.16816.F32 R68, R204, R144.reuse, R68 ;  /* 0x00000090cc44723c */ /* 0x082fe60000001844 */
[----:B------:R-:W-:Y:S02]  /*98f0*/  FMUL.FTZ R127, R0, R127 ;  /* 0x0000007f007f7220 */ /* 0x000fe40000410000 */
[C---:B------:R-:W-:Y:S02]  /*9900*/  FMUL.FTZ R128, R133.reuse, R128 ;  /* 0x0000008085807220 */ /* 0x040fe40000410000 */
[----:B------:R-:W-:Y:S01]  /*9910*/  FMUL.FTZ R129, R133, R129 ;  /* 0x0000008185817220 */ /* 0x000fe20000410000 */
[C---:B------:R-:W-:Y:S04]  /*9920*/  HMMA.16816.F32 R72, R140.reuse, R144, R72 ;  /* 0x000000908c48723c */ /* 0x040fe80000001848 */
[----:B------:R-:W-:Y:S01]  /*9930*/  IMAD.MOV.U32 R165, RZ, RZ, R164 ;  /* 0x000000ffffa57224 */ /* 0x000fe200078e00a4 */
[----:B------:R-:W-:Y:S01]  /*9940*/  MOV R164, R191 ;  /* 0x000000bf00a47202 */ /* 0x000fe20000000f00 */
[----:B------:R-:W-:Y:S01]  /*9950*/  IMAD.MOV.U32 R191, RZ, RZ, R190 ;  /* 0x000000ffffbf7224 */ /* 0x000fe200078e00be */
[----:B------:R-:W-:Y:S01]  /*9960*/  MOV R190, R189 ;  /* 0x000000bd00be7202 */ /* 0x000fe20000000f00 */
[-C--:B------:R-:W-:Y:S04]  /*9970*/  HMMA.16816.F32 R76, R140, R146.reuse, R76 ;  /* 0x000000928c4c723c */ /* 0x080fe8000000184c */
[----:B------:R-:W-:Y:S01]  /*9980*/  MOV R167, R165 ;  /* 0x000000a500a77202 */ /* 0x000fe20000000f00 */
[----:B------:R-:W-:Y:S01]  /*9990*/  IMAD.MOV.U32 R189, RZ, RZ, R187 ;  /* 0x000000ffffbd7224 */ /* 0x000fe200078e00bb */
[----:B------:R-:W-:Y:S01]  /*99a0*/  MOV R165, R191 ;  /* 0x000000bf00a57202 */ /* 0x000fe20000000f00 */
[----:B------:R-:W-:Y:S01]  /*99b0*/  IMAD.MOV.U32 R166, RZ, RZ, R164 ;  /* 0x000000ffffa67224 */ /* 0x000fe200078e00a4 */
[C---:B------:R-:W-:Y:S01]  /*99c0*/  HMMA.16816.F32 R80, R204.reuse, R146, R80 ;  /* 0x00000092cc50723c */ /* 0x040fe20000001850 */
[----:B------:R-:W1:Y:S01]  /*99d0*/  LDSM.16.MT88.4 R144, [R226+0x2000] ;  /* 0x00200000e290783b */ /* 0x000e620000004200 */
[----:B------:R-:W-:Y:S02]  /*99e0*/  MUFU.EX2 R177, R167 ;  /* 0x000000a700b17308 */ /* 0x000fe40000000800 */
[----:B------:R-:W-:Y:S01]  /*99f0*/  MOV R197, R165 ;  /* 0x000000a500c57202 */ /* 0x000fe20000000f00 */
[----:B------:R-:W-:Y:S01]  /*9a00*/  IMAD.MOV.U32 R198, RZ, RZ, R166 ;  /* 0x000000ffffc67224 */ /* 0x000fe200078e00a6 */
[----:B------:R-:W-:Y:S01]  /*9a10*/  MOV R191, R189 ;  /* 0x000000bd00bf7202 */ /* 0x000fe20000000f00 */
[----:B------:R-:W-:Y:S01]  /*9a20*/  IMAD.MOV.U32 R164, RZ, RZ, R190 ;  /* 0x000000ffffa47224 */ /* 0x000fe200078e00be */
[----:B------:R-:W-:Y:S01]  /*9a30*/  MOV R187, R159 ;  /* 0x0000009f00bb7202 */ /* 0x000fe20000000f00 */
[----:B------:R-:W-:Y:S03]  /*9a40*/  IMAD.MOV.U32 R159, RZ, RZ, R158 ;  /* 0x000000ffff9f7224 */ /* 0x000fe600078e009e */
[----:B------:R-:W-:Y:S01]  /*9a50*/  MUFU.EX2 R165, R217 ;  /* 0x000000d900a57308 */ /* 0x000fe20000000800 */
        /* <DEDUP_REMOVED lines=9> */
[----:B------:R-:W-:Y:S01]  /*9af0*/  MUFU.EX2 R189, R223 ;  /* 0x000000df00bd7308 */ /* 0x000fe20000000800 */
[----:B------:R-:W-:Y:S01]  /*9b00*/  IMAD.MOV.U32 R187, RZ, RZ, R158 ;  /* 0x000000ffffbb7224 */ /* 0x000fe200078e009e */
[----:B------:R-:W-:Y:S01]  /*9b10*/  MOV R197, R195 ;  /* 0x000000c300c57202 */ /* 0x000fe20000000f00 */
[----:B------:R-:W-:Y:S02]  /*9b20*/  IMAD.MOV.U32 R195, RZ, RZ, R194 ;  /* 0x000000ffffc37224 */ /* 0x000fe400078e00c2 */
[----:B------:R-:W-:Y:S02]  /*9b30*/  IMAD.MOV.U32 R192, RZ, RZ, R187 ;  /* 0x000000ffffc07224 */ /* 0x000fe400078e00bb */
[----:B------:R-:W-:Y:S01]  /*9b40*/  IMAD.MOV.U32 R179, RZ, RZ, R197 ;  /* 0x000000ffffb37224 */ /* 0x000fe200078e00c5 */
[----:B------:R-:W-:Y:S01]  /*9b50*/  MOV R181, R195 ;  /* 0x000000c300b57202 */ /* 0x000fe20000000f00 */
[----:B------:R-:W-:Y:S01]  /*9b60*/  IMAD.MOV.U32 R197, RZ, RZ, R148 ;  /* 0x000000ffffc57224 */ /* 0x000fe200078e0094 */
[----:B------:R-:W3:Y:S01]  /*9b70*/  MUFU.EX2 R167, R216 ;  /* 0x000000d800a77308 */ /* 0x000ee20000000800 */
[----:B------:R-:W-:Y:S01]  /*9b80*/  IMAD.MOV.U32 R157, RZ, RZ, R156 ;  /* 0x000000ffff9d7224 */ /* 0x000fe200078e009c */
[----:B------:R-:W-:Y:S01]  /*9b90*/  MOV R156, R152 ;  /* 0x00000098009c7202 */ /* 0x000fe20000000f00 */
[----:B------:R-:W-:Y:S03]  /*9ba0*/  IMAD.MOV.U32 R152, RZ, RZ, R175 ;  /* 0x000000ffff987224 */ /* 0x000fe600078e00af */
[----:B------:R-:W-:Y:S01]  /*9bb0*/  MOV R159, R157 ;  /* 0x0000009d009f7202 */ /* 0x000fe20000000f00 */
[----:B------:R-:W-:Y:S01]  /*9bc0*/  IMAD.MOV.U32 R158, RZ, RZ, R156 ;  /* 0x000000ffff9e7224 */ /* 0x000fe200078e009c */
[----:B------:R-:W-:Y:S01]  /*9bd0*/  MOV R157, R152 ;  /* 0x00000098009d7202 */ /* 0x000fe20000000f00 */
[-C--:B-1----:R-:W-:Y:S01]  /*9be0*/  HMMA.16816.F32 R84, R204, R144.reuse, R84 ;  /* 0x00000090cc54723c */ /* 0x082fe20000001854 */
[----:B------:R1:W-:Y:S02]  /*9bf0*/  MUFU.EX2 R175, R131 ;  /* 0x0000008300af7308 */ /* 0x0003e40000000800 */
[----:B------:R-:W-:Y:S01]  /*9c00*/  MOV R152, R173 ;  /* 0x000000ad00987202 */ /* 0x000fe20000000f00 */
[----:B------:R-:W-:Y:S01]  /*9c10*/  IMAD.MOV.U32 R156, RZ, RZ, R174 ;  /* 0x000000ffff9c7224 */ /* 0x000fe200078e00ae */
[----:B------:R-:W-:Y:S01]  /*9c20*/  MOV R191, R159 ;  /* 0x0000009f00bf7202 */ /* 0x000fe20000000f00 */
[----:B------:R-:W-:Y:S01]  /*9c30*/  IMAD.MOV.U32 R174, RZ, RZ, R162 ;  /* 0x000000ffffae7224 */ /* 0x000fe200078e00a2 */
[----:B------:R-:W-:Y:S01]  /*9c40*/  MOV R162, R240 ;  /* 0x000000f000a27202 */ /* 0x000fe20000000f00 */
[C---:B------:R-:W-:Y:S03]  /*9c50*/  HMMA.16816.F32 R88, R140.reuse, R144, R88 ;  /* 0x000000908c58723c */ /* 0x040fe60000001858 */
[----:B------:R4:W-:Y:S01]  /*9c60*/  MUFU.EX2 R200, R178 ;  /* 0x000000b200c87308 */ /* 0x0009e20000000800 */
[----:B------:R-:W-:Y:S01]  /*9c70*/  IMAD.MOV.U32 R187, RZ, RZ, R158 ;  /* 0x000000ffffbb7224 */ /* 0x000fe200078e009e */
[----:B------:R-:W-:Y:S01]  /*9c80*/  MOV R159, R157 ;  /* 0x0000009d009f7202 */ /* 0x000fe20000000f00 */
[----:B------:R-:W-:Y:S01]  /*9c90*/  IMAD.MOV.U32 R158, RZ, RZ, R156 ;  /* 0x000000ffff9e7224 */ /* 0x000fe200078e009c */
[----:B------:R-:W-:Y:S01]  /*9ca0*/  MOV R157, R152 ;  /* 0x00000098009d7202 */ /* 0x000fe20000000f00 */
[-C--:B------:R-:W-:Y:S04]  /*9cb0*/  HMMA.16816.F32 R92, R140, R146.reuse, R92 ;  /* 0x000000928c5c723c */ /* 0x080fe8000000185c */
[----:B------:R-:W-:Y:S01]  /*9cc0*/  MOV R152, R172 ;  /* 0x000000ac00987202 */ /* 0x000fe20000000f00 */
[----:B------:R-:W-:Y:S01]  /*9cd0*/  MUFU.EX2 R192, R192 ;  /* 0x000000c000c07308 */ /* 0x000fe20000000800 */
[----:B------:R-:W-:Y:S01]  /*9ce0*/  IMAD.MOV.U32 R156, RZ, RZ, R174 ;  /* 0x000000ffff9c7224 */ /* 0x000fe200078e00ae */
[----:B------:R-:W-:Y:S01]  /*9cf0*/  MOV R194, R191 ;  /* 0x000000bf00c27202 */ /* 0x000fe20000000f00 */
[C---:B------:R-:W-:Y:S01]  /*9d00*/  HMMA.16816.F32 R96, R204.reuse, R146, R96 ;  /* 0x00000092cc60723c */ /* 0x040fe20000001860 */
[----:B------:R-:W3:Y:S03]  /*9d10*/  LDSM.16.MT88.4 R144, [R229+0x2000] ;  /* 0x00200000e590783b */ /* 0x000ee60000004200 */
[----:B------:R-:W-:Y:S01]  /*9d20*/  IMAD.MOV.U32 R191, RZ, RZ, R187 ;  /* 0x000000ffffbf7224 */ /* 0x000fe200078e00bb */
[----:B------:R-:W-:Y:S01]  /*9d30*/  MOV R187, R159 ;  /* 0x0000009f00bb7202 */ /* 0x000fe20000000f00 */
[----:B------:R-:W-:Y:S01]  /*9d40*/  IMAD.MOV.U32 R159, RZ, RZ, R158 ;  /* 0x000000ffff9f7224 */ /* 0x000fe200078e009e */
[----:B------:R3:W-:Y:S01]  /*9d50*/  MUFU.EX2 R201, R179 ;  /* 0x000000b300c97308 */ /* 0x0007e20000000800 */
[----:B------:R-:W-:Y:S01]  /*9d60*/  MOV R158, R157 ;  /* 0x0000009d009e7202 */ /* 0x000fe20000000f00 */
[----:B-1----:R-:W2:Y:S03]  /*9d70*/  LDL.LU R131, [R1+0x88] ;  /* 0x0000880001837983 */ /* 0x002ea60000300800 */
[----:B----4-:R-:W-:Y:S01]  /*9d80*/  MOV R178, R154 ;  /* 0x0000009a00b27202 */ /* 0x010fe20000000f00 */
[----:B------:R1:W5:Y:S01]  /*9d90*/  LDL.LU R240, [R1+0x84] ;  /* 0x0000840001f07983 */ /* 0x0003620000300800 */
        /* <DEDUP_REMOVED lines=9> */
[----:B---3--:R-:W-:Y:S02]  /*9e30*/  F2FP.PACK_AB R149, R167, R165 ;  /* 0x000000a5a795723e */ /* 0x008fe400000000ff */
[----:B------:R-:W-:Y:S01]  /*9e40*/  MOV R252, R156 ;  /* 0x0000009c00fc7202 */ /* 0x000fe20000000f00 */
[----:B------:R-:W-:Y:S01]  /*9e50*/  IMAD.MOV.U32 R202, RZ, RZ, R157 ;  /* 0x000000ffffca7224 */ /* 0x000fe200078e009d */
[----:B------:R3:W-:Y:S01]  /*9e60*/  MUFU.EX2 R203, R182 ;  /* 0x000000b600cb7308 */ /* 0x0007e20000000800 */
[----:B------:R-:W-:Y:S01]  /*9e70*/  MOV R199, R158 ;  /* 0x0000009e00c77202 */ /* 0x000fe20000000f00 */
[----:B------:R-:W-:Y:S01]  /*9e80*/  IMAD.MOV.U32 R158, RZ, RZ, R150 ;  /* 0x000000ffff9e7224 */ /* 0x000fe200078e0096 */
[----:B------:R-:W-:Y:S02]  /*9e90*/  MOV R194, R191 ;  /* 0x000000bf00c27202 */ /* 0x000fe40000000f00 */
[----:B------:R-:W-:Y:S02]  /*9ea0*/  MOV R191, R224 ;  /* 0x000000e000bf7202 */ /* 0x000fe40000000f00 */
[----:B------:R-:W-:Y:S03]  /*9eb0*/  MOV R179, R162 ;  /* 0x000000a200b37202 */ /* 0x000fe60000000f00 */
[----:B------:R-:W-:Y:S01]  /*9ec0*/  MUFU.EX2 R195, R195 ;  /* 0x000000c300c37308 */ /* 0x000fe20000000800 */
[-C--:B------:R-:W-:Y:S09]  /*9ed0*/  HMMA.16816.F32 R100, R204, R144.reuse, R100 ;  /* 0x00000090cc64723c */ /* 0x080ff20000001864 */
[----:B------:R-:W-:Y:S01]  /*9ee0*/  MUFU.EX2 R194, R194 ;  /* 0x000000c200c27308 */ /* 0x000fe20000000800 */
[C---:B------:R-:W-:Y:S04]  /*9ef0*/  HMMA.16816.F32 R104, R140.reuse, R144, R104 ;  /* 0x000000908c68723c */ /* 0x040fe80000001868 */
[----:B---3--:R-:W-:Y:S04]  /*9f00*/  IMAD.MOV.U32 R182, RZ, RZ, R153 ;  /* 0x000000ffffb67224 */ /* 0x008fe800078e0099 */
[-C--:B------:R-:W-:Y:S01]  /*9f10*/  HMMA.16816.F32 R108, R140, R146.reuse, R108 ;  /* 0x000000928c6c723c */ /* 0x080fe2000000186c */
[----:B------:R-:W-:Y:S07]  /*9f20*/  MUFU.EX2 R193, R193 ;  /* 0x000000c100c17308 */ /* 0x000fee0000000800 */
[C---:B------:R-:W-:Y:S01]  /*9f30*/  HMMA.16816.F32 R112, R204.reuse, R146, R112 ;  /* 0x00000092cc70723c */ /* 0x040fe20000001870 */
[----:B------:R-:W3:Y:S02]  /*9f40*/  LDSM.16.MT88.4 R144, [R228+0x2000] ;  /* 0x00200000e490783b */ /* 0x000ee40000004200 */
[----:B------:R4:W-:Y:S10]  /*9f50*/  MUFU.EX2 R173, R249 ;  /* 0x000000f900ad7308 */ /* 0x0009f40000000800 */
[----:B------:R-:W-:Y:S10]  /*9f60*/  MUFU.EX2 R164, R247 ;  /* 0x000000f700a47308 */ /* 0x000ff40000000800 */
[----:B------:R-:W1:Y:S01]  /*9f70*/  MUFU.EX2 R166, R246 ;  /* 0x000000f600a67308 */ /* 0x000e620000000800 */
[----:B----4-:R-:W-:Y:S09]  /*9f80*/  MOV R249, R158 ;  /* 0x0000009e00f97202 */ /* 0x010ff20000000f00 */
[----:B------:R-:W4:Y:S01]  /*9f90*/  MUFU.EX2 R172, R245 ;  /* 0x000000f500ac7308 */ /* 0x000f220000000800 */
[-C--:B---3--:R-:W-:Y:S09]  /*9fa0*/  HMMA.16816.F32 R116, R204, R144.reuse, R116 ;  /* 0x00000090cc74723c */ /* 0x088ff20000001874 */
[----:B------:R-:W-:Y:S03]  /*9fb0*/  MUFU.EX2 R245, R231 ;  /* 0x000000e700f57308 */ /* 0x000fe60000000800 */
[----:B-1----:R-:W-:Y:S01]  /*9fc0*/  F2FP.PACK_AB R148, R166, R164 ;  /* 0x000000a4a694723e */ /* 0x002fe200000000ff */
[C---:B------:R-:W-:Y:S06]  /*9fd0*/  HMMA.16816.F32 R120, R140.reuse, R144, R120 ;  /* 0x000000908c78723c */ /* 0x040fec0000001878 */
[----:B------:R-:W-:Y:S02]  /*9fe0*/  MUFU.EX2 R174, R211 ;  /* 0x000000d300ae7308 */ /* 0x000fe40000000800 */
[-C--:B------:R-:W-:Y:S01]  /*9ff0*/  HMMA.16816.F32 R124, R140, R146.reuse, R124 ;  /* 0x000000928c7c723c */ /* 0x080fe2000000187c */
[----:B------:R-:W3:Y:S03]  /*a000*/  LDL.LU R140, [R1+0x8] ;  /* 0x00000800018c7983 */ /* 0x000ee60000300800 */
[----:B------:R-:W-:Y:S01]  /*a010*/  FMUL.FTZ R130, R132, R130 ;  /* 0x0000008284827220 */ /* 0x000fe20000410000 */
[----:B------:R-:W3:Y:S03]  /*a020*/  LDL.LU R2, [R1+0x4] ;  /* 0x0000040001027983 */ /* 0x000ee60000300800 */
[----:B------:R-:W1:Y:S01]  /*a030*/  MUFU.EX2 R190, R210 ;  /* 0x000000d200be7308 */ /* 0x000e620000000800 */
[----:B------:R-:W-:Y:S03]  /*a040*/  F2FP.PACK_AB R142, R176, R175 ;  /* 0x000000afb08e723e */ /* 0x000fe600000000ff */
[----:B------:R-:W-:Y:S02]  /*a050*/  F2FP.PACK_AB R141, R173, R169 ;  /* 0x000000a9ad8d723e */ /* 0x000fe400000000ff */
[----:B------:R-:W-:Y:S02]  /*a060*/  F2FP.PACK_AB R143, R177, R170 ;  /* 0x000000aab18f723e */ /* 0x000fe400000000ff */
[----:B----4-:R-:W-:Y:S02]  /*a070*/  F2FP.PACK_AB R150, R189, R172 ;  /* 0x000000acbd96723e */ /* 0x010fe400000000ff */
[----:B------:R-:W-:Y:S10]  /*a080*/  MUFU.EX2 R180, R180 ;  /* 0x000000b400b47308 */ /* 0x000ff40000000800 */
[----:B------:R-:W-:Y:S01]  /*a090*/  MUFU.EX2 R181, R181 ;  /* 0x000000b500b57308 */ /* 0x000fe20000000800 */
[----:B-1----:R-:W-:Y:S09]  /*a0a0*/  F2FP.PACK_AB R151, R190, R174 ;  /* 0x000000aebe97723e */ /* 0x002ff200000000ff */
[----:B------:R-:W-:Y:S10]  /*a0b0*/  MUFU.EX2 R196, R196 ;  /* 0x000000c400c47308 */ /* 0x000ff40000000800 */
[----:B------:R-:W-:Y:S10]  /*a0c0*/  MUFU.EX2 R191, R191 ;  /* 0x000000bf00bf7308 */ /* 0x000ff40000000800 */
[----:B------:R-:W-:Y:S10]  /*a0d0*/  MUFU.EX2 R199, R199 ;  /* 0x000000c700c77308 */ /* 0x000ff40000000800 */
[----:B------:R-:W-:Y:S10]  /*a0e0*/  MUFU.EX2 R179, R179 ;  /* 0x000000b300b37308 */ /* 0x000ff40000000800 */
[----:B------:R-:W-:Y:S10]  /*a0f0*/  MUFU.EX2 R182, R182 ;  /* 0x000000b600b67308 */ /* 0x000ff40000000800 */
[----:B------:R-:W-:Y:S10]  /*a100*/  MUFU.EX2 R178, R178 ;  /* 0x000000b200b27308 */ /* 0x000ff40000000800 */
[----:B------:R-:W-:Y:S10]  /*a110*/  MUFU.EX2 R252, R252 ;  /* 0x000000fc00fc7308 */ /* 0x000ff40000000800 */
[----:B------:R-:W-:Y:S01]  /*a120*/  MUFU.EX2 R249, R249 ;  /* 0x000000f900f97308 */ /* 0x000fe20000000800 */
[----:B--2---:R-:W-:Y:S07]  /*a130*/  FMUL.FTZ R131, R132, R131 ;  /* 0x0000008384837220 */ /* 0x004fee0000410000 */
[----:B------:R-:W-:Y:S01]  /*a140*/  HMMA.16816.F32 R128, R204, R146, R128 ;  /* 0x00000092cc80723c */ /* 0x000fe20000001880 */
[----:B------:R-:W1:Y:S06]  /*a150*/  LDSM.16.MT88.4 R144, [R225+0x800] ;  /* 0x00080000e190783b */ /* 0x000e6c0000004200 */
[----:B------:R-:W-:Y:S01]  /*a160*/  MOV R204, R152 ;  /* 0x0000009800cc7202 */ /* 0x000fe20000000f00 */
[----:B------:R-:W-:Y:S01]  /*a170*/  IMAD.MOV.U32 R205, RZ, RZ, R159 ;  /* 0x000000ffffcd7224 */ /* 0x000fe200078e009f */
[----:B------:R-:W-:Y:S01]  /*a180*/  MOV R206, R197 ;  /* 0x000000c500ce7202 */ /* 0x000fe20000000f00 */
[----:B------:R-:W-:Y:S01]  /*a190*/  LDSM.16.MT88.4 R156, [R229+0x1000] ;  /* 0x00100000e59c783b */ /* 0x000fe20000004200 */
[----:B------:R2:W-:Y:S01]  /*a1a0*/  MUFU.EX2 R251, R204 ;  /* 0x000000cc00fb7308 */ /* 0x0005e20000000800 */
[----:B------:R-:W-:Y:S02]  /*a1b0*/  IMAD.MOV.U32 R197, RZ, RZ, R163 ;  /* 0x000000ffffc57224 */ /* 0x000fe400078e00a3 */
[----:B------:R-:W-:Y:S02]  /*a1c0*/  IMAD.MOV.U32 R207, RZ, RZ, R198 ;  /* 0x000000ffffcf7224 */ /* 0x000fe400078e00c6 */
[----:B------:R-:W-:Y:S02]  /*a1d0*/  IMAD.MOV.U32 R198, RZ, RZ, R155 ;  /* 0x000000ffffc67224 */ /* 0x000fe400078e009b */
[----:B------:R-:W-:Y:S03]  /*a1e0*/  LDSM.16.MT88.4 R152, [R226+0x1000] ;  /* 0x00100000e298783b */ /* 0x000fe60000004200 */
[----:B------:R-:W-:Y:S05]  /*a1f0*/  MUFU.EX2 R247, R206 ;  /* 0x000000ce00f77308 */ /* 0x000fea0000000800 */
[----:B------:R-:W-:Y:S05]  /*a200*/  LDSM.16.MT88.4 R160, [R228+0x1000] ;  /* 0x00100000e4a0783b */ /* 0x000fea0000004200 */
[----:B------:R-:W4:Y:S01]  /*a210*/  MUFU.EX2 R197, R197 ;  /* 0x000000c500c57308 */ /* 0x000f220000000800 */
[----:B--2---:R-:W-:Y:S09]  /*a220*/  F2FP.PACK_AB R204, R183, R250 ;  /* 0x000000fab7cc723e */ /* 0x004ff200000000ff */
[----:B------:R-:W2:Y:S10]  /*a230*/  MUFU.EX2 R198, R198 ;  /* 0x000000c600c67308 */ /* 0x000eb40000000800 */
[----:B------:R2:W1:Y:S01]  /*a240*/  MUFU.EX2 R246, R207 ;  /* 0x000000cf00f67308 */ /* 0x0004620000000800 */
[----:B----4-:R-:W-:Y:S02]  /*a250*/  F2FP.PACK_AB R206, R197, R179 ;  /* 0x000000b3c5ce723e */ /* 0x010fe400000000ff */
[----:B--2---:R-:W-:Y:S01]  /*a260*/  F2FP.PACK_AB R207, R198, R178 ;  /* 0x000000b2c6cf723e */ /* 0x004fe200000000ff */
[----:B---3--:R-:W-:Y:S01]  /*a270*/  FFMA.FTZ R133, R133, R140, R213 ;  /* 0x0000008c85857223 */ /* 0x008fe200000100d5 */
[----:B------:R-:W-:Y:S01]  /*a280*/  F2FP.PACK_AB R140, R171, R168 ;  /* 0x000000a8ab8c723e */ /* 0x000fe200000000ff */
[----:B------:R-:W-:Y:S02]  /*a290*/  FFMA.FTZ R2, R132, R2, R212 ;  /* 0x0000000284027223 */ /* 0x000fe400000100d4 */
[----:B------:R-:W2:Y:S04]  /*a2a0*/  LDL.LU R132, [R1+0x10] ;  /* 0x0000100001847983 */ /* 0x000ea80000300800 */
[-C--:B-1----:R-:W-:Y:S01]  /*a2b0*/  HMMA.16816.F32 R4, R140, R144.reuse, R4 ;  /* 0x000000908c04723c */ /* 0x082fe20000001804 */
[----:B------:R1:W5:Y:S04]  /*a2c0*/  LDL.LU R224, [R1+0x80] ;  /* 0x0000800001e07983 */ /* 0x0003680000300800 */
[----:B------:R-:W-:Y:S03]  /*a2d0*/  FADD.FTZ R2, R218, R2 ;  /* 0x00000002da027221 */ /* 0x000fe60000010000 */
[C---:B------:R-:W-:Y:S04]  /*a2e0*/  HMMA.16816.F32 R8, R148.reuse, R144, R8 ;  /* 0x000000909408723c */ /* 0x040fe80000001808 */
[----:B------:R-:W-:Y:S02]  /*a2f0*/  FADD.FTZ R2, R219, R2 ;  /* 0x00000002db027221 */ /* 0x000fe40000010000 */
[----:B------:R-:W-:Y:S02]  /*a300*/  LDSM.16.MT88.4 R216, [R226+0x3800] ;  /* 0x00380000e2d8783b */ /* 0x000fe40000004200 */
[-C--:B------:R-:W-:Y:S08]  /*a310*/  HMMA.16816.F32 R12, R148, R146.reuse, R12 ;  /* 0x00000092940c723c */ /* 0x080ff0000000180c */
[C---:B------:R-:W-:Y:S01]  /*a320*/  HMMA.16816.F32 R16, R140.reuse, R146, R16 ;  /* 0x000000928c10723c */ /* 0x040fe20000001810 */
[----:B------:R-:W3:Y:S07]  /*a330*/  LDSM.16.MT88.4 R144, [R226+0x800] ;  /* 0x00080000e290783b */ /* 0x000eee0000004200 */
[-C--:B---3--:R-:W-:Y:S08]  /*a340*/  HMMA.16816.F32 R20, R140, R144.reuse, R20 ;  /* 0x000000908c14723c */ /* 0x088ff00000001814 */
[C---:B------:R-:W-:Y:S08]  /*a350*/  HMMA.16816.F32 R24, R148.reuse, R144, R24 ;  /* 0x000000909418723c */ /* 0x040ff00000001818 */
        /* <DEDUP_REMOVED lines=17> */
[----:B------:R-:W3:Y:S03]  /*a470*/  LDSM.16.MT88.4 R144, [R226+0x2800] ;  /* 0x00280000e290783b */ /* 0x000ee60000004200 */
[----:B--2---:R-:W-:Y:S05]  /*a480*/  FFMA.FTZ R138, R3, R132, R138 ;  /* 0x00000084038a7223 */ /* 0x004fea000001008a */
[----:B------:R-:W2:Y:S04]  /*a490*/  LDL.LU R3, [R1+0x14] ;  /* 0x0000140001037983 */ /* 0x000ea80000300800 */
[----:B------:R1:W5:Y:S01]  /*a4a0*/  LDL.LU R231, [R1+0x7c] ;  /* 0x00007c0001e77983 */ /* 0x0003620000300800 */
        /* <DEDUP_REMOVED lines=11> */
[C---:B------:R-:W-:Y:S07]  /*a560*/  HMMA.16816.F32 R120, R148.reuse, R144, R120 ;  /* 0x000000909478723c */ /* 0x040fee0000001878 */
[----:B------:R-:W-:Y:S01]  /*a570*/  F2FP.PACK_AB R144, R201, R181 ;  /* 0x000000b5c990723e */ /* 0x000fe200000000ff */
[-C--:B------:R-:W-:Y:S01]  /*a580*/  HMMA.16816.F32 R124, R148, R146.reuse, R124 ;  /* 0x00000092947c723c */ /* 0x080fe2000000187c */
[----:B------:R-:W3:Y:S03]  /*a590*/  LDSM.16.MT88.4 R148, [R225+0x1000] ;  /* 0x00100000e194783b */ /* 0x000ee60000004200 */
        /* <DEDUP_REMOVED lines=8> */
[-C--:B---3--:R-:W-:Y:S08]  /*a620*/  HMMA.16816.F32 R4, R140, R148.reuse, R4 ;  /* 0x000000948c04723c */ /* 0x088ff00000001804 */
[C---:B------:R-:W-:Y:S08]  /*a630*/  HMMA.16816.F32 R8, R144.reuse, R148, R8 ;  /* 0x000000949008723c */ /* 0x040ff00000001808 */
[-C--:B------:R-:W-:Y:S08]  /*a640*/  HMMA.16816.F32 R12, R144, R150.reuse, R12 ;  /* 0x00000096900c723c */ /* 0x080ff0000000180c */
[C---:B------:R-:W-:Y:S01]  /*a650*/  HMMA.16816.F32 R16, R140.reuse, R150, R16 ;  /* 0x000000968c10723c */ /* 0x040fe20000001810 */
[----:B------:R-:W3:Y:S07]  /*a660*/  LDSM.16.MT88.4 R148, [R225+0x3000] ;  /* 0x00300000e194783b */ /* 0x000eee0000004200 */
        /* <DEDUP_REMOVED lines=9> */
[----:B------:R-:W1:Y:S03]  /*a700*/  LDSM.16.MT88.4 R156, [R229+0x3000] ;  /* 0x00300000e59c783b */ /* 0x000e660000004200 */
[----:B--2---:R-:W-:Y:S02]  /*a710*/  FFMA.FTZ R132, R0, R3, R139 ;  /* 0x0000000300847223 */ /* 0x004fe4000001008b */
[----:B------:R-:W-:Y:S01]  /*a720*/  MUFU.EX2 R139, R242 ;  /* 0x000000f2008b7308 */ /* 0x000fe20000000800 */
[----:B------:R-:W-:Y:S01]  /*a730*/  FADD.FTZ R3, R220, R133 ;  /* 0x00000085dc037221 */ /* 0x000fe20000010000 */
[-C--:B------:R-:W-:Y:S04]  /*a740*/  HMMA.16816.F32 R52, R140, R160.reuse, R52 ;  /* 0x000000a08c34723c */ /* 0x080fe80000001834 */
[----:B------:R-:W-:Y:S02]  /*a750*/  FADD.FTZ R3, R222, R3 ;  /* 0x00000003de037221 */ /* 0x000fe40000010000 */
[----:B------:R-:W-:Y:S02]  /*a760*/  FADD.FTZ R0, R215, R138 ;  /* 0x0000008ad7007221 */ /* 0x000fe40000010000 */
[C---:B------:R-:W-:Y:S01]  /*a770*/  HMMA.16816.F32 R56, R144.reuse, R160, R56 ;  /* 0x000000a09038723c */ /* 0x040fe20000001838 */
[----:B------:R-:W2:Y:S03]  /*a780*/  MUFU.EX2 R138, R235 ;  /* 0x000000eb008a7308 */ /* 0x000ea60000000800 */
[----:B------:R-:W-:Y:S02]  /*a790*/  FADD.FTZ R133, R214, R0 ;  /* 0x00000000d6857221 */ /* 0x000fe40000010000 */
[----:B------:R-:W-:Y:S01]  /*a7a0*/  LDSM.16.MT88.4 R212, [R225+0x3800] ;  /* 0x00380000e1d4783b */ /* 0x000fe20000004200 */
[----:B------:R-:W-:Y:S01]  /*a7b0*/  FADD.FTZ R132, R208, R132 ;  /* 0x00000084d0847221 */ /* 0x000fe20000010000 */
[-C--:B------:R-:W-:Y:S04]  /*a7c0*/  HMMA.16816.F32 R60, R144, R162.reuse, R60 ;  /* 0x000000a2903c723c */ /* 0x080fe8000000183c */
[----:B------:R-:W-:Y:S01]  /*a7d0*/  FADD.FTZ R0, R209, R132 ;  /* 0x00000084d1007221 */ /* 0x000fe20000010000 */
[----:B------:R-:W-:Y:S01]  /*a7e0*/  F2FP.PACK_AB R208, R249, R252 ;  /* 0x000000fcf9d0723e */ /* 0x000fe200000000ff */
[----:B------:R-:W-:Y:S01]  /*a7f0*/  FADD.FTZ R132, R221, R2 ;  /* 0x00000002dd847221 */ /* 0x000fe20000010000 */
[----:B------:R-:W-:Y:S01]  /*a800*/  F2FP.PACK_AB R209, R245, R246 ;  /* 0x000000f6f5d1723e */ /* 0x000fe200000000ff */
[C---:B------:R-:W-:Y:S01]  /*a810*/  HMMA.16816.F32 R64, R140.reuse, R162, R64 ;  /* 0x000000a28c40723c */ /* 0x040fe20000001840 */
[----:B------:R-:W1:Y:S03]  /*a820*/  LDSM.16.MT88.4 R160, [R228+0x3000] ;  /* 0x00300000e4a0783b */ /* 0x000e660000004200 */
[----:B------:R-:W-:Y:S02]  /*a830*/  FADD.FTZ R2, R241, R133 ;  /* 0x00000085f1027221 */ /* 0x000fe40000010000 */
[----:B------:R-:W-:Y:S02]  /*a840*/  FADD.FTZ R0, R243, R0 ;  /* 0x00000000f3007221 */ /* 0x000fe40000010000 */
[-C--:B---3--:R-:W-:Y:S01]  /*a850*/  HMMA.16816.F32 R68, R140, R148.reuse, R68 ;  /* 0x000000948c44723c */ /* 0x088fe20000001844 */
[----:B------:R-:W-:Y:S03]  /*a860*/  LDSM.16.MT88.4 R220, [R229+0x3800] ;  /* 0x00380000e5dc783b */ /* 0x000fe60000004200 */
[----:B------:R-:W-:Y:S01]  /*a870*/  FADD.FTZ R132, R169, R132 ;  /* 0x00000084a9847221 */ /* 0x000fe20000010000 */
[----:B------:R-:W-:Y:S01]  /*a880*/  MOV R169, R194 ;  /* 0x000000c200a97202 */ /* 0x000fe20000000f00 */
[----:B------:R-:W-:Y:S01]  /*a890*/  FADD.FTZ R3, R248, R3 ;  /* 0x00000003f8037221 */ /* 0x000fe20000010000 */
[----:B--2---:R-:W-:Y:S01]  /*a8a0*/  F2FP.PACK_AB R211, R138, R139 ;  /* 0x0000008b8ad3723e */ /* 0x004fe200000000ff */
[C---:B------:R-:W-:Y:S01]  /*a8b0*/  HMMA.16816.F32 R72, R144.reuse, R148, R72 ;  /* 0x000000949048723c */ /* 0x040fe20000001848 */
[----:B------:R2:W5:Y:S01]  /*a8c0*/  LDL.LU R241, [R1+0x78] ;  /* 0x0000780001f17983 */ /* 0x0005620000300800 */
[----:B------:R3:W1:Y:S02]  /*a8d0*/  MUFU.EX2 R248, R205 ;  /* 0x000000cd00f87308 */ /* 0x0006640000000800 */
[----:B------:R-:W-:Y:S01]  /*a8e0*/  FADD.FTZ R3, R168, R3 ;  /* 0x00000003a8037221 */ /* 0x000fe20000010000 */
[----:B------:R2:W5:Y:S01]  /*a8f0*/  LDL.LU R242, [R1+0x74] ;  /* 0x0000740001f27983 */ /* 0x0005620000300800 */
[----:B------:R-:W-:Y:S02]  /*a900*/  IMAD.MOV.U32 R168, RZ, RZ, R195 ;  /* 0x000000ffffa87224 */ /* 0x000fe400078e00c3 */
[-C--:B------:R-:W-:Y:S01]  /*a910*/  HMMA.16816.F32 R76, R144, R150.reuse, R76 ;  /* 0x00000096904c723c */ /* 0x080fe2000000184c */
[----:B------:R2:W5:Y:S03]  /*a920*/  LDL.LU R243, [R1+0x70] ;  /* 0x0000700001f37983 */ /* 0x0005660000300800 */
[----:B------:R-:W-:Y:S01]  /*a930*/  FADD.FTZ R3, R171, R3 ;  /* 0x00000003ab037221 */ /* 0x000fe20000010000 */
[----:B------:R2:W5:Y:S01]  /*a940*/  LDL.LU R235, [R1+0x6c] ;  /* 0x00006c0001eb7983 */ /* 0x0005620000300800 */
[----:B------:R-:W-:Y:S02]  /*a950*/  IMAD.MOV.U32 R171, RZ, RZ, R193 ;  /* 0x000000ffffab7224 */ /* 0x000fe400078e00c1 */
[C---:B------:R-:W-:Y:S04]  /*a960*/  HMMA.16816.F32 R80, R140.reuse, R150, R80 ;  /* 0x000000968c50723c */ /* 0x040fe80000001850 */
[----:B------:R-:W-:Y:S01]  /*a970*/  FADD.FTZ R133, R173, R132 ;  /* 0x00000084ad857221 */ /* 0x000fe20000010000 */
[----:B------:R-:W-:Y:S01]  /*a980*/  MOV R173, R186 ;  /* 0x000000ba00ad7202 */ /* 0x000fe20000000f00 */
[----:B------:R-:W-:Y:S02]  /*a990*/  FADD.FTZ R2, R164, R2 ;  /* 0x00000002a4027221 */ /* 0x000fe40000010000 */
[-C--:B----4-:R-:W-:Y:S04]  /*a9a0*/  HMMA.16816.F32 R84, R140, R152.reuse, R84 ;  /* 0x000000988c54723c */ /* 0x090fe80000001854 */
[----:B---3--:R-:W-:Y:S01]  /*a9b0*/  F2FP.PACK_AB R205, R182, R251 ;  /* 0x000000fbb6cd723e */ /* 0x008fe200000000ff */
[----:B------:R-:W-:Y:S01]  /*a9c0*/  FADD.FTZ R133, R170, R133 ;  /* 0x00000085aa857221 */ /* 0x000fe20000010000 */
[----:B-1----:R-:W-:Y:S01]  /*a9d0*/  F2FP.PACK_AB R210, R247, R248 ;  /* 0x000000f8f7d2723e */ /* 0x002fe200000000ff */
[----:B------:R-:W-:Y:S01]  /*a9e0*/  IMAD.MOV.U32 R170, RZ, RZ, R192 ;  /* 0x000000ffffaa7224 */ /* 0x000fe200078e00c0 */
[C---:B------:R-:W-:Y:S01]  /*a9f0*/  HMMA.16816.F32 R88, R144.reuse, R152, R88 ;  /* 0x000000989058723c */ /* 0x040fe20000001858 */
[----:B------:R-:W-:Y:S03]  /*aa00*/  LDSM.16.MT88.4 R192, [R229+0x1800] ;  /* 0x00180000e5c0783b */ /* 0x000fe60000004200 */
[----:B------:R-:W-:Y:S02]  /*aa10*/  FADD.FTZ R0, R165, R0 ;  /* 0x00000000a5007221 */ /* 0x000fe40000010000 */
[----:B------:R-:W-:Y:S01]  /*aa20*/  FADD.FTZ R132, R166, R2 ;  /* 0x00000002a6847221 */ /* 0x000fe20000010000 */
[----:B------:R-:W-:Y:S01]  /*aa30*/  MOV R166, R188 ;  /* 0x000000bc00a67202 */ /* 0x000fe20000000f00 */
[-C--:B------:R-:W-:Y:S04]  /*aa40*/  HMMA.16816.F32 R92, R144, R154.reuse, R92 ;  /* 0x0000009a905c723c */ /* 0x080fe8000000185c */
[----:B------:R-:W-:Y:S02]  /*aa50*/  IMAD.MOV.U32 R188, RZ, RZ, R185 ;  /* 0x000000ffffbc7224 */ /* 0x000fe400078e00b9 */
[----:B------:R-:W-:Y:S02]  /*aa60*/  FADD.FTZ R2, R167, R0 ;  /* 0x00000000a7027221 */ /* 0x000fe40000010000 */
[C---:B------:R-:W-:Y:S01]  /*aa70*/  HMMA.16816.F32 R96, R140.reuse, R154, R96 ;  /* 0x0000009a8c60723c */ /* 0x040fe20000001860 */
[----:B------:R-:W1:Y:S03]  /*aa80*/  LDSM.16.MT88.4 R152, [R225+0x1800] ;  /* 0x00180000e198783b */ /* 0x000e660000004200 */
[----:B------:R-:W-:Y:S02]  /*aa90*/  IMAD.MOV.U32 R167, RZ, RZ, R187 ;  /* 0x000000ffffa77224 */ /* 0x000fe400078e00bb */
[----:B------:R-:W-:Y:S01]  /*aaa0*/  FADD.FTZ R0, R175, R3 ;  /* 0x00000003af007221 */ /* 0x000fe20000010000 */
[----:B------:R-:W-:Y:S01]  /*aab0*/  MOV R175, R184 ;  /* 0x000000b800af7202 */ /* 0x000fe20000000f00 */
[-C--:B------:R-:W-:Y:S01]  /*aac0*/  HMMA.16816.F32 R100, R140, R156.reuse, R100 ;  /* 0x0000009c8c64723c */ /* 0x080fe20000001864 */
[----:B------:R-:W3:Y:S03]  /*aad0*/  LDSM.16.MT88.4 R184, [R226+0x1800] ;  /* 0x00180000e2b8783b */ /* 0x000ee60000004200 */
[----:B------:R-:W-:Y:S02]  /*aae0*/  FADD.FTZ R165, R172, R132 ;  /* 0x00000084aca57221 */ /* 0x000fe40000010000 */
[----:B------:R-:W-:Y:S01]  /*aaf0*/  FADD.FTZ R164, R174, R2 ;  /* 0x00000002aea47221 */ /* 0x000fe20000010000 */
[----:B------:R-:W-:Y:S01]  /*ab00*/  MOV R2, R189 ;  /* 0x000000bd00027202 */ /* 0x000fe20000000f00 */
[C---:B------:R-:W-:Y:S04]  /*ab10*/  HMMA.16816.F32 R104, R144.reuse, R156, R104 ;  /* 0x0000009c9068723c */ /* 0x040fe80000001868 */
[----:B------:R-:W-:Y:S02]  /*ab20*/  FADD.FTZ R3, R177, R133 ;  /* 0x00000085b1037221 */ /* 0x000fe40000010000 */
[----:B------:R-:W-:Y:S01]  /*ab30*/  FADD.FTZ R132, R176, R0 ;  /* 0x00000000b0847221 */ /* 0x000fe20000010000 */
[----:B------:R-:W-:Y:S01]  /*ab40*/  MOV R156, R202 ;  /* 0x000000ca009c7202 */ /* 0x000fe20000000f00 */
[-C--:B------:R-:W-:Y:S04]  /*ab50*/  HMMA.16816.F32 R108, R144, R158.reuse, R108 ;  /* 0x0000009e906c723c */ /* 0x080fe8000000186c */
[----:B------:R-:W-:Y:S01]  /*ab60*/  IMAD.MOV.U32 R157, RZ, RZ, R203 ;  /* 0x000000ffff9d7224 */ /* 0x000fe200078e00cb */
[----:B------:R-:W-:Y:S01]  /*ab70*/  MOV R133, R156 ;  /* 0x0000009c00857202 */ /* 0x000fe20000000f00 */
[----:B------:R-:W-:Y:S02]  /*ab80*/  IMAD.MOV.U32 R0, RZ, RZ, R190 ;  /* 0x000000ffff007224 */ /* 0x000fe400078e00be */
[C---:B------:R-:W-:Y:S07]  /*ab90*/  HMMA.16816.F32 R112, R140.reuse, R158, R112 ;  /* 0x0000009e8c70723c */ /* 0x040fee0000001870 */
[----:B------:R-:W-:Y:S01]  /*aba0*/  IMAD.MOV.U32 R159, RZ, RZ, R201 ;  /* 0x000000ffff9f7224 */ /* 0x000fe200078e00c9 */
[-C--:B------:R-:W-:Y:S04]  /*abb0*/  HMMA.16816.F32 R116, R140, R160.reuse, R116 ;  /* 0x000000a08c74723c */ /* 0x080fe80000001874 */
[----:B------:R-:W-:Y:S02]  /*abc0*/  MOV R158, R200 ;  /* 0x000000c8009e7202 */ /* 0x000fe40000000f00 */
[----:B------:R-:W4:Y:S02]  /*abd0*/  LDSM.16.MT88.4 R200, [R228+0x1800] ;  /* 0x00180000e4c8783b */ /* 0x000f240000004200 */
[C---:B------:R-:W-:Y:S08]  /*abe0*/  HMMA.16816.F32 R120, R144.reuse, R160, R120 ;  /* 0x000000a09078723c */ /* 0x040ff00000001878 */
[-C--:B------:R-:W-:Y:S08]  /*abf0*/  HMMA.16816.F32 R124, R144, R162.reuse, R124 ;  /* 0x000000a2907c723c */ /* 0x080ff0000000187c */
[----:B------:R-:W-:Y:S08]  /*ac00*/  HMMA.16816.F32 R128, R140, R162, R128 ;  /* 0x000000a28c80723c */ /* 0x000ff00000001880 */
[-C--:B-1----:R-:W-:Y:S01]  /*ac10*/  HMMA.16816.F32 R140, R204, R152.reuse, R4 ;  /* 0x00000098cc8c723c */ /* 0x082fe20000001804 */
[----:B------:R-:W1:Y:S07]  /*ac20*/  LDSM.16.MT88.4 R4, [R228+0x3800] ;  /* 0x00380000e404783b */ /* 0x000e6e0000004200 */
[C---:B------:R-:W-:Y:S07]  /*ac30*/  HMMA.16816.F32 R144, R208.reuse, R152, R8 ;  /* 0x00000098d090723c */ /* 0x040fee0000001808 */
[----:B------:R-:W-:Y:S01]  /*ac40*/  IMAD.MOV.U32 R9, RZ, RZ, R159 ;  /* 0x000000ffff097224 */ /* 0x000fe200078e009f */
[-C--:B------:R-:W-:Y:S04]  /*ac50*/  HMMA.16816.F32 R148, R208, R154.reuse, R12 ;  /* 0x0000009ad094723c */ /* 0x080fe8000000180c */
[----:B------:R-:W-:Y:S01]  /*ac60*/  IMAD.MOV.U32 R10, RZ, RZ, R157 ;  /* 0x000000ffff0a7224 */ /* 0x000fe200078e009d */
[----:B------:R-:W-:Y:S02]  /*ac70*/  MOV R11, R199 ;  /* 0x000000c7000b7202 */ /* 0x000fe40000000f00 */
[----:B------:R-:W-:Y:S01]  /*ac80*/  IMAD.MOV.U32 R15, RZ, RZ, R198 ;  /* 0x000000ffff0f7224 */ /* 0x000fe200078e00c6 */
[C---:B------:R-:W-:Y:S04]  /*ac90*/  HMMA.16816.F32 R160, R204.reuse, R154, R16 ;  /* 0x0000009acca0723c */ /* 0x040fe80000001810 */
[----:B------:R-:W-:Y:S01]  /*aca0*/  MOV R8, R191 ;  /* 0x000000bf00087202 */ /* 0x000fe20000000f00 */
[----:B------:R-:W-:Y:S01]  /*acb0*/  IMAD.MOV.U32 R12, RZ, RZ, R179 ;  /* 0x000000ffff0c7224 */ /* 0x000fe200078e00b3 */
[----:B------:R-:W-:Y:S01]  /*acc0*/  MOV R14, R197 ;  /* 0x000000c5000e7202 */ /* 0x000fe20000000f00 */
[----:B------:R-:W-:Y:S01]  /*acd0*/  IMAD.MOV.U32 R16, RZ, RZ, R173 ;  /* 0x000000ffff107224 */ /* 0x000fe200078e00ad */
[----:B------:R-:W-:Y:S01]  /*ace0*/  MOV R17, R175 ;  /* 0x000000af00117202 */ /* 0x000fe20000000f00 */
[----:B------:R-:W-:Y:S01]  /*acf0*/  IMAD.MOV.U32 R18, RZ, RZ, R183 ;  /* 0x000000ffff127224 */ /* 0x000fe200078e00b7 */
[-C--:B---3--:R-:W-:Y:S03]  /*ad00*/  HMMA.16816.F32 R172, R204, R184.reuse, R20 ;  /* 0x000000b8ccac723c */ /* 0x088fe60000001814 */
[----:B------:R-:W-:Y:S01]  /*ad10*/  MOV R13, R178 ;  /* 0x000000b2000d7202 */ /* 0x000fe20000000f00 */
[----:B------:R-:W-:Y:S01]  /*ad20*/  FADD.FTZ R8, R8, R132 ;  /* 0x0000008408087221 */ /* 0x000fe20000010000 */
[----:B------:R-:W-:Y:S02]  /*ad30*/  MOV R19, R182 ;  /* 0x000000b600137202 */ /* 0x000fe40000000f00 */
[----:B------:R-:W-:Y:S01]  /*ad40*/  MOV R23, R170 ;  /* 0x000000aa00177202 */ /* 0x000fe20000000f00 */
[C---:B------:R-:W-:Y:S04]  /*ad50*/  HMMA.16816.F32 R152, R208.reuse, R184, R24 ;  /* 0x000000b8d098723c */ /* 0x040fe80000001818 */
[----:B------:R-:W-:Y:S01]  /*ad60*/  IMAD.MOV.U32 R22, RZ, RZ, R167 ;  /* 0x000000ffff167224 */ /* 0x000fe200078e00a7 */
[----:B------:R-:W-:Y:S01]  /*ad70*/  MOV R21, R166 ;  /* 0x000000a600157202 */ /* 0x000fe20000000f00 */
[----:B------:R-:W-:Y:S01]  /*ad80*/  IMAD.MOV.U32 R20, RZ, RZ, R171 ;  /* 0x000000ffff147224 */ /* 0x000fe200078e00ab */
[----:B------:R-:W-:Y:S01]  /*ad90*/  MOV R25, R158 ;  /* 0x0000009e00197202 */ /* 0x000fe20000000f00 */
[----:B------:R-:W-:Y:S01]  /*ada0*/  IMAD.MOV.U32 R26, RZ, RZ, R168 ;  /* 0x000000ffff1a7224 */ /* 0x000fe200078e00a8 */
[-C--:B------:R-:W-:Y:S03]  /*adb0*/  HMMA.16816.F32 R156, R208, R186.reuse, R28 ;  /* 0x000000bad09c723c */ /* 0x080fe6000000181c */
[----:B------:R-:W-:Y:S01]  /*adc0*/  MOV R27, R169 ;  /* 0x000000a9001b7202 */ /* 0x000fe20000000f00 */
[----:B------:R-:W-:Y:S01]  /*add0*/  FADD.FTZ R11, R11, R8 ;  /* 0x000000080b0b7221 */ /* 0x000fe20000010000 */
[----:B------:R-:W-:Y:S01]  /*ade0*/  MOV R132, R137 ;  /* 0x0000008900847202 */ /* 0x000fe20000000f00 */
[----:B------:R-:W-:Y:S01]  /*adf0*/  IMAD.MOV.U32 R24, RZ, RZ, R196 ;  /* 0x000000ffff187224 */ /* 0x000fe200078e00c4 */
[----:B------:R-:W-:Y:S01]  /*ae00*/  MOV R30, R180 ;  /* 0x000000b4001e7202 */ /* 0x000fe20000000f00 */
[C---:B------:R-:W-:Y:S01]  /*ae10*/  HMMA.16816.F32 R184, R204.reuse, R186, R32 ;  /* 0x000000baccb8723c */ /* 0x040fe20000001820 */
[----:B------:R-:W3:Y:S03]  /*ae20*/  LDL R34, [R1+0x38] ;  /* 0x0000380001227983 */ /* 0x000ee60000100800 */
[----:B------:R-:W-:Y:S01]  /*ae30*/  IMAD.MOV.U32 R28, RZ, RZ, R165 ;  /* 0x000000ffff1c7224 */ /* 0x000fe200078e00a5 */
[----:B------:R-:W-:Y:S01]  /*ae40*/  MOV R29, R164 ;  /* 0x000000a4001d7202 */ /* 0x000fe20000000f00 */
[----:B------:R-:W-:Y:S02]  /*ae50*/  FADD.FTZ R3, R30, R3 ;  /* 0x000000031e037221 */ /* 0x000fe40000010000 */
[----:B------:R-:W-:Y:S02]  /*ae60*/  IMAD.MOV.U32 R35, RZ, RZ, R188 ;  /* 0x000000ffff237224 */ /* 0x000fe400078e00bc */
[-C--:B------:R-:W-:Y:S03]  /*ae70*/  HMMA.16816.F32 R188, R204, R192.reuse, R36 ;  /* 0x000000c0ccbc723c */ /* 0x080fe60000001824 */
[----:B------:R-:W-:Y:S02]  /*ae80*/  FADD.FTZ R10, R10, R3 ;  /* 0x000000030a0a7221 */ /* 0x000fe40000010000 */
[----:B------:R-:W-:Y:S02]  /*ae90*/  FADD.FTZ R3, R26, R11 ;  /* 0x0000000b1a037221 */ /* 0x000fe40000010000 */
[----:B------:R-:W-:Y:S01]  /*aea0*/  IMAD.MOV.U32 R31, RZ, RZ, R181 ;  /* 0x000000ffff1f7224 */ /* 0x000fe200078e00b5 */
        /* <DEDUP_REMOVED lines=9> */
[-C--:B----4-:R-:W-:Y:S04]  /*af40*/  HMMA.16816.F32 R196, R204, R200.reuse, R52 ;  /* 0x000000c8ccc4723c */ /* 0x090fe80000001834 */
        /* <DEDUP_REMOVED lines=22> */
[----:B------:R-:W-:Y:S01]  /*b0b0*/  MOV R222, R133 ;  /* 0x0000008500de7202 */ /* 0x000fe20000000f00 */
        /* <DEDUP_REMOVED lines=22> */
[----:B------:R-:W-:Y:S02]  /*b220*/  FADD.FTZ R2, R138, R0 ;  /* 0x000000008a027221 */ /* 0x000fe40000010000 */
[----:B------:R-:W-:Y:S01]  /*b230*/  IMAD.MOV.U32 R0, RZ, RZ, R133 ;  /* 0x000000ffff007224 */ /* 0x000fe200078e0085 */
[----:B------:R2:W-:Y:S01]  /*b240*/  STL [R1+0x10], R3 ;  /* 0x0000100301007387 */ /* 0x0005e20000100800 */
[----:B------:R-:W-:Y:S02]  /*b250*/  IMAD.MOV.U32 R133, RZ, RZ, R136 ;  /* 0x000000ffff857224 */ /* 0x000fe400078e0088 */
[----:B------:R-:W-:Y:S01]  /*b260*/  IMAD.MOV.U32 R138, RZ, RZ, R135 ;  /* 0x000000ffff8a7224 */ /* 0x000fe200078e0087 */
[----:B------:R2:W-:Y:S04]  /*b270*/  STL [R1+0x14], R2 ;  /* 0x0000140201007387 */ /* 0x0005e80000100800 */
[----:B------:R2:W-:Y:S01]  /*b280*/  STL [R1], R0 ;  /* 0x0000000001007387 */ /* 0x0005e20000100800 */
[----:B---3--:R-:W-:Y:S11]  /*b290*/  ISETP.GT.AND P0, PT, R35, R34, PT ;  /* 0x000000222300720c */ /* 0x008ff60003f04270 */
[----:B------:R-:W-:Y:S02]  /*b2a0*/  @!UPT UIADD3 URZ, URZ, URZ, URZ ;  /* 0x0000003f3f3ff290 */ /* 0x000fe4000fffe03f */
[----:B--2---:R-:W-:-:S05]  /*b2b0*/  @P0 BRA `(.L_x_2295) ;  /* 0xffffb3e000000947 */ /* 0x004fca000383ffff */
.L_x_2294:
[----:B-1----:R-:W2:Y:S02]  /*b2c0*/  LDL R0, [R1+0x18] ;  /* 0x0000180001007983 */ /* 0x002ea40000100800 */
[----:B--2---:R-:W-:-:S13]  /*b2d0*/  ISETP.GE.AND P0, PT, R222, R0, PT ;  /* 0x00000000de00720c */ /* 0x004fda0003f06270 */
[----:B------:R-:W-:Y:S05]  /*b2e0*/  @!P0 BRA `(.L_x_2296) ;  /* 0x000041a000008947 */ /* 0x000fea0003800000 */
[----:B------:R-:W-:Y:S01]  /*b2f0*/  IMAD.MOV.U32 R132, RZ, RZ, R136 ;  /* 0x000000ffff847224 */ /* 0x000fe200078e0088 */
[----:B------:R-:W-:Y:S01]  /*b300*/  MOV R139, R134 ;  /* 0x00000086008b7202 */ /* 0x000fe20000000f00 */
[----:B------:R-:W-:Y:S01]  /*b310*/  IMAD.MOV.U32 R3, RZ, RZ, R137 ;  /* 0x000000ffff037224 */ /* 0x000fe200078e0089 */
[----:B------:R-:W-:Y:S02]  /*b320*/  MOV R138, R135 ;  /* 0x00000087008a7202 */ /* 0x000fe40000000f00 */
.L_x_2297:
        /* <DEDUP_REMOVED lines=17> */
[----:B------:R-:W4:Y:S04]  /*b440*/  LDL R136, [R1+0x34] ;  /* 0x0000340001887983 */ /* 0x000f280000100800 */
[----:B------:R-:W3:Y:S08]  /*b450*/  LDSM.16.M88.4 R48, [R224+0x1000] ;  /* 0x00100000e030783b */ /* 0x000ef00000000200 */
[----:B------:R-:W3:Y:S01]  /*b460*/  LDSM.16.M88.4 R204, [R224+0x1800] ;  /* 0x00180000e0cc783b */ /* 0x000ee20000000200 */
[-C--:B-1----:R-:W-:Y:S07]  /*b470*/  HMMA.16816.F32 R4, R64, R16.reuse, RZ ;  /* 0x000000104004723c */ /* 0x082fee00000018ff */
[----:B------:R-:W4:Y:S01]  /*b480*/  LDL.64 R216, [R1+0x28] ;  /* 0x0000280001d87983 */ /* 0x000f220000100a00 */
[C---:B--2---:R-:W-:Y:S05]  /*b490*/  HMMA.16816.F32 R8, R60.reuse, R16, RZ ;  /* 0x000000103c08723c */ /* 0x044fea00000018ff */
[----:B------:R-:W-:Y:S03]  /*b4a0*/  LDSM.16.M88.4 R208, [R233] ;  /* 0x00000000e9d0783b */ /* 0x000fe60000000200 */
[-C--:B------:R-:W-:Y:S05]  /*b4b0*/  HMMA.16816.F32 R12, R60, R18.reuse, RZ ;  /* 0x000000123c0c723c */ /* 0x080fea00000018ff */
[----:B------:R-:W1:Y:S03]  /*b4c0*/  LDSM.16.M88.4 R212, [R235] ;  /* 0x00000000ebd4783b */ /* 0x000e660000000200 */
[C---:B------:R-:W-:Y:S05]  /*b4d0*/  HMMA.16816.F32 R16, R64.reuse, R18, RZ ;  /* 0x000000124010723c */ /* 0x040fea00000018ff */
[----:B------:R2:W-:Y:S04]  /*b4e0*/  STL [R1+0x74], R129 ;  /* 0x0000748101007387 */ /* 0x0005e80000100800 */
[----:B------:R-:W-:Y:S01]  /*b4f0*/  STL [R1+0x70], R130 ;  /* 0x0000708201007387 */ /* 0x000fe20000100800 */
[-C--:B---3--:R-:W-:Y:S03]  /*b500*/  HMMA.16816.F32 R20, R64, R32.reuse, RZ ;  /* 0x000000204014723c */ /* 0x088fe600000018ff */
[----:B------:R3:W-:Y:S05]  /*b510*/  STL [R1+0x6c], R131 ;  /* 0x00006c8301007387 */ /* 0x0007ea0000100800 */
[C---:B------:R-:W-:Y:S08]  /*b520*/  HMMA.16816.F32 R24, R60.reuse, R32, RZ ;  /* 0x000000203c18723c */ /* 0x040ff000000018ff */
[-C--:B------:R-:W-:Y:S01]  /*b530*/  HMMA.16816.F32 R28, R60, R34.reuse, RZ ;  /* 0x000000223c1c723c */ /* 0x080fe200000018ff */
[----:B--2---:R-:W2:Y:S07]  /*b540*/  LDL R129, [R1+0x18] ;  /* 0x0000180001817983 */ /* 0x004eae0000100800 */
[C---:B------:R-:W-:Y:S01]  /*b550*/  HMMA.16816.F32 R32, R64.reuse, R34, RZ ;  /* 0x000000224020723c */ /* 0x040fe200000018ff */
[----:B---3--:R-:W3:Y:S07]  /*b560*/  LDL.64 R130, [R1+0x20] ;  /* 0x0000200001827983 */ /* 0x008eee0000100a00 */
        /* <DEDUP_REMOVED lines=21> */
[-C--:B------:R-:W-:Y:S04]  /*b6c0*/  HMMA.16816.F32 R44, R204, R214.reuse, R44 ;  /* 0x000000d6cc2c723c */ /* 0x080fe8000000182c */
[C---:B----4-:R-:W-:Y:S04]  /*b6d0*/  IADD3 R2, P1, R0.reuse, R216, RZ ;  /* 0x000000d800027210 */ /* 0x050fe80007f3e0ff */
[C---:B------:R-:W-:Y:S01]  /*b6e0*/  HMMA.16816.F32 R48, R208.reuse, R214, R48 ;  /* 0x000000d6d030723c */ /* 0x040fe20000001830 */
[----:B------:R-:W1:Y:S03]  /*b6f0*/  LDSM.16.M88.4 R212, [R241] ;  /* 0x00000000f1d4783b */ /* 0x000e660000000200 */
[C---:B------:R-:W-:Y:S02]  /*b700*/  IADD3.X R134, R133.reuse, R136, RZ, P1, !PT ;  /* 0x0000008885867210 */ /* 0x040fe40000ffe4ff */
[----:B------:R-:W-:Y:S06]  /*b710*/  IADD3 R0, P2, P1, R0, 0x40, R216 ;  /* 0x0000004000007810 */ /* 0x000fec000795e0d8 */
[----:B------:R-:W-:Y:S01]  /*b720*/  IADD3.X R133, R133, RZ, R136, P2, P1 ;  /* 0x000000ff85857210 */ /* 0x000fe200017e2488 */
        /* <DEDUP_REMOVED lines=20> */
[----:B------:R-:W-:Y:S02]  /*b870*/  IADD3.X R135, R137, R2, RZ, P0, !PT ;  /* 0x0000000289877210 */ /* 0x000fe400007fe4ff */
[C---:B--2---:R-:W-:Y:S03]  /*b880*/  ISETP.GT.AND P0, PT, R222.reuse, R129, PT ;  /* 0x00000081de00720c */ /* 0x044fe60003f04270 */
[----:B------:R-:W2:Y:S01]  /*b890*/  LDL R129, [R1+0x30] ;  /* 0x0000300001817983 */ /* 0x000ea20000100800 */
[----:B------:R-:W-:Y:S01]  /*b8a0*/  IMAD.X R205, R135, 0x1, R2, P1 ;  /* 0x0000000187cd7824 */ /* 0x000fe200008e0602 */
[----:B------:R-:W-:Y:S02]  /*b8b0*/  IADD3 R222, R222, -0x1, RZ ;  /* 0xffffffffdede7810 */ /* 0x000fe40007ffe0ff */
        /* <DEDUP_REMOVED lines=25> */
[-C--:B------:R-:W-:Y:S01]  /*ba50*/  HMMA.16816.F32 R60, R212, R210.reuse, R60 ;  /* 0x000000d2d43c723c */ /* 0x080fe2000000183c */
[----:B------:R-:W-:Y:S07]  /*ba60*/  LDSM.16.M88.4 R212, [R234+0x2000] ;  /* 0x00200000ead4783b */ /* 0x000fee0000000200 */
[----:B------:R-:W-:Y:S01]  /*ba70*/  HMMA.16816.F32 R64, R204, R210, R64 ;  /* 0x000000d2cc40723c */ /* 0x000fe20000001840 */
[----:B------:R-:W-:Y:S08]  /*ba80*/  LDSM.16.M88.4 R204, [R234] ;  /* 0x00000000eacc783b */ /* 0x000ff00000000200 */
[----:B------:R-:W4:Y:S02]  /*ba90*/  LDSM.16.M88.4 R208, [R227] ;  /* 0x00000000e3d0783b */ /* 0x000f240000000200 */
        /* <DEDUP_REMOVED lines=20> */
[----:B------:R-:W-:Y:S08]  /*bbe0*/  LDSM.16.M88.4 R204, [R231+0x4000] ;  /* 0x00400000e7cc783b */ /* 0x000ff00000000200 */
[----:B------:R-:W4:Y:S02]  /*bbf0*/  LDSM.16.M88.4 R208, [R224+0x2000] ;  /* 0x00200000e0d0783b */ /* 0x000f240000000200 */
        /* <DEDUP_REMOVED lines=21> */
[----:B------:R-:W4:Y:S02]  /*bd50*/  LDSM.16.M88.4 R208, [R240] ;  /* 0x00000000f0d0783b */ /* 0x000f240000000200 */
[-C--:B----4-:R-:W-:Y:S08]  /*bd60*/  HMMA.16816.F32 R4, R204, R208.reuse, R4 ;  /* 0x000000d0cc04723c */ /* 0x090ff00000001804 */
[C---:B------:R-:W-:Y:S08]  /*bd70*/  HMMA.16816.F32 R8, R212.reuse, R208, R8 ;  /* 0x000000d0d408723c */ /* 0x040ff00000001808 */
[-C--:B------:R-:W-:Y:S08]  /*bd80*/  HMMA.16816.F32 R12, R212, R210.reuse, R12 ;  /* 0x000000d2d40c723c */ /* 0x080ff0000000180c */
[C---:B------:R-:W-:Y:S01]  /*bd90*/  HMMA.16816.F32 R16, R204.reuse, R210, R16 ;  /* 0x000000d2cc10723c */ /* 0x040fe20000001810 */
[----:B------:R-:W4:Y:S07]  /*bda0*/  LDSM.16.M88.4 R208, [R239] ;  /* 0x00000000efd0783b */ /* 0x000f2e0000000200 */
        /* <DEDUP_REMOVED lines=43> */
[----:B------:R-:W4:Y:S03]  /*c060*/  LDSM.16.M88.4 R208, [R227+0x2800] ;  /* 0x00280000e3d0783b */ /* 0x000f260000000200 */
[----:B------:R-:W-:Y:S02]  /*c070*/  FMNMX.FTZ R0, R4, R3, !PT ;  /* 0x0000000304007209 */ /* 0x000fe40007810000 */
[----:B------:R-:W-:Y:S02]  /*c080*/  FMNMX.FTZ R2, R6, R132, !PT ;  /* 0x0000008406027209 */ /* 0x000fe40007810000 */
[----:B-1----:R-:W-:Y:S04]  /*c090*/  FMNMX.FTZ R134, R10, R139, !PT ;  /* 0x0000008b0a867209 */ /* 0x002fe80007810000 */
        /* <DEDUP_REMOVED lines=13> */
[-C--:B----4-:R-:W-:Y:S08]  /*c170*/  HMMA.16816.F32 R20, R204, R208.reuse, R20 ;  /* 0x000000d0cc14723c */ /* 0x090ff00000001814 */
[C---:B------:R-:W-:Y:S08]  /*c180*/  HMMA.16816.F32 R24, R212.reuse, R208, R24 ;  /* 0x000000d0d418723c */ /* 0x040ff00000001818 */
[-C--:B------:R-:W-:Y:S08]  /*c190*/  HMMA.16816.F32 R28, R212, R210.reuse, R28 ;  /* 0x000000d2d41c723c */ /* 0x080ff0000000181c */
[C---:B------:R-:W-:Y:S01]  /*c1a0*/  HMMA.16816.F32 R32, R204.reuse, R210, R32 ;  /* 0x000000d2cc20723c */ /* 0x040fe20000001820 */
[----:B------:R-:W1:Y:S03]  /*c1b0*/  LDSM.16.M88.4 R208, [R227+0x3000] ;  /* 0x00300000e3d0783b */ /* 0x000e660000000200 */
        /* <DEDUP_REMOVED lines=15> */
[-C--:B-1----:R-:W-:Y:S08]  /*c2b0*/  HMMA.16816.F32 R36, R204, R208.reuse, R36 ;  /* 0x000000d0cc24723c */ /* 0x082ff00000001824 */
[C---:B------:R-:W-:Y:S08]  /*c2c0*/  HMMA.16816.F32 R40, R212.reuse, R208, R40 ;  /* 0x000000d0d428723c */ /* 0x040ff00000001828 */
[-C--:B------:R-:W-:Y:S08]  /*c2d0*/  HMMA.16816.F32 R44, R212, R210.reuse, R44 ;  /* 0x000000d2d42c723c */ /* 0x080ff0000000182c */
[C---:B------:R-:W-:Y:S01]  /*c2e0*/  HMMA.16816.F32 R48, R204.reuse, R210, R48 ;  /* 0x000000d2cc30723c */ /* 0x040fe20000001830 */
[----:B------:R-:W1:Y:S01]  /*c2f0*/  LDSM.16.M88.4 R208, [R227+0x3800] ;  /* 0x00380000e3d0783b */ /* 0x000e620000000200 */
[----:B------:R-:W-:Y:S04]  /*c300*/  DEPBAR.LE SB0, 0x0 ;  /* 0x000080000000791a */ /* 0x000fe80000000000 */
[----:B------:R-:W-:Y:S02]  /*c310*/  FMNMX.FTZ R0, R36, R0, !PT ;  /* 0x0000000024007209 */ /* 0x000fe40007810000 */
[----:B------:R-:W-:Y:S01]  /*c320*/  FMNMX.FTZ R2, R38, R2, !PT ;  /* 0x0000000226027209 */ /* 0x000fe20007810000 */
[----:B------:R-:W-:Y:S03]  /*c330*/  BAR.SYNC.DEFER_BLOCKING 0x0 ;  /* 0x0000000000007b1d */ /* 0x000fe60000010000 */
[----:B------:R-:W-:Y:S02]  /*c340*/  FMNMX.FTZ R2, R39, R2, !PT ;  /* 0x0000000227027209 */ /* 0x000fe40007810000 */
[----:B------:R-:W-:Y:S02]  /*c350*/  FMNMX.FTZ R0, R37, R0, !PT ;  /* 0x0000000025007209 */ /* 0x000fe40007810000 */
[----:B------:R-:W-:Y:S04]  /*c360*/  FMNMX.FTZ R133, R40, R133, !PT ;  /* 0x0000008528857209 */ /* 0x000fe80007810000 */
[----:B------:R-:W-:Y:S04]  /*c370*/  FMNMX.FTZ R133, R41, R133, !PT ;  /* 0x0000008529857209 */ /* 0x000fe80007810000 */
        /* <DEDUP_REMOVED lines=9> */
[----:B------:R-:W-:Y:S04]  /*c410*/  HMMA.16816.F32 R64, R204, R210, R64 ;  /* 0x000000d2cc40723c */ /* 0x000fe80000001840 */
[----:B------:R-:W-:Y:S02]  /*c420*/  FMNMX.FTZ R0, R52, R0, !PT ;  /* 0x0000000034007209 */ /* 0x000fe40007810000 */
[----:B------:R-:W-:Y:S02]  /*c430*/  FMNMX.FTZ R2, R54, R2, !PT ;  /* 0x0000000236027209 */ /* 0x000fe40007810000 */
[----:B------:R-:W-:Y:S04]  /*c440*/  FMNMX.FTZ R0, R53, R0, !PT ;  /* 0x0000000035007209 */ /* 0x000fe80007810000 */
        /* <DEDUP_REMOVED lines=8> */
[----:B------:R-:W-:Y:S01]  /*c4d0*/  FMNMX.FTZ R133, R61, R133, !PT ;  /* 0x000000853d857209 */ /* 0x000fe20007810000 */
[----:B---3--:R-:W1:Y:S08]  /*c4e0*/  SHFL.BFLY PT, R137, R0, 0x2, 0x1f ;  /* 0x0c401f0000897f89 */ /* 0x008e7000000e0000 */
[----:B------:R-:W3:Y:S08]  /*c4f0*/  SHFL.BFLY PT, R136, R2, 0x2, 0x1f ;  /* 0x0c401f0002887f89 */ /* 0x000ef000000e0000 */
[----:B------:R-:W4:Y:S01]  /*c500*/  SHFL.BFLY PT, R204, R133, 0x2, 0x1f ;  /* 0x0c401f0085cc7f89 */ /* 0x000f2200000e0000 */
[----:B-1----:R-:W-:Y:S02]  /*c510*/  FMNMX.FTZ R137, R0, R137, !PT ;  /* 0x0000008900897209 */ /* 0x002fe40007810000 */
[----:B------:R-:W-:Y:S05]  /*c520*/  FMNMX.FTZ R0, R31, R134, !PT ;  /* 0x000000861f007209 */ /* 0x000fea0007810000 */
[----:B------:R-:W1:Y:S01]  /*c530*/  SHFL.BFLY PT, R134, R137, 0x1, 0x1f ;  /* 0x0c201f0089867f89 */ /* 0x000e6200000e0000 */
[----:B------:R-:W-:Y:S02]  /*c540*/  FMNMX.FTZ R0, R42, R0, !PT ;  /* 0x000000002a007209 */ /* 0x000fe40007810000 */
[----:B---3--:R-:W-:Y:S02]  /*c550*/  FMNMX.FTZ R136, R2, R136, !PT ;  /* 0x0000008802887209 */ /* 0x008fe40007810000 */
[----:B------:R-:W-:Y:S03]  /*c560*/  FMNMX.FTZ R0, R43, R0, !PT ;  /* 0x000000002b007209 */ /* 0x000fe60007810000 */
[----:B------:R-:W3:Y:S01]  /*c570*/  SHFL.BFLY PT, R135, R136, 0x1, 0x1f ;  /* 0x0c201f0088877f89 */ /* 0x000ee200000e0000 */
[----:B------:R-:W-:Y:S02]  /*c580*/  FMNMX.FTZ R0, R46, R0, !PT ;  /* 0x000000002e007209 */ /* 0x000fe40007810000 */
[----:B----4-:R-:W-:Y:S02]  /*c590*/  FMNMX.FTZ R204, R133, R204, !PT ;  /* 0x000000cc85cc7209 */ /* 0x010fe40007810000 */
[----:B------:R-:W-:Y:S02]  /*c5a0*/  FMNMX.FTZ R0, R47, R0, !PT ;  /* 0x000000002f007209 */ /* 0x000fe40007810000 */
[----:B------:R-:W-:Y:S01]  /*c5b0*/  @P0 SHF.R.S32.HI R133, RZ, 0x1f, R222 ;  /* 0x0000001fff850819 */ /* 0x000fe200000114de */
[----:B------:R-:W4:Y:S01]  /*c5c0*/  SHFL.BFLY PT, R207, R204, 0x1, 0x1f ;  /* 0x0c201f00cccf7f89 */ /* 0x000f2200000e0000 */
[----:B------:R-:W-:Y:S03]  /*c5d0*/  FMNMX.FTZ R0, R58, R0, !PT ;  /* 0x000000003a007209 */ /* 0x000fe60007810000 */
[----:B------:R-:W-:Y:S01]  /*c5e0*/  @P0 IMAD R205, R133, c[0x0][0x1e0], RZ ;  /* 0x0000780085cd0a24 */ /* 0x000fe200078e02ff */
[----:B------:R-:W-:Y:S02]  /*c5f0*/  FMNMX.FTZ R0, R59, R0, !PT ;  /* 0x000000003b007209 */ /* 0x000fe40007810000 */
[----:B-1----:R-:W-:Y:S01]  /*c600*/  FMNMX.FTZ R137, R137, R134, !PT ;  /* 0x0000008689897209 */ /* 0x002fe20007810000 */
[----:B------:R-:W-:Y:S01]  /*c610*/  @P0 IMAD R205, R222, c[0x0][0x1e4], R205 ;  /* 0x00007900decd0a24 */ /* 0x000fe200078e02cd */
[----:B------:R-:W-:Y:S03]  /*c620*/  FMNMX.FTZ R0, R62, R0, !PT ;  /* 0x000000003e007209 */ /* 0x000fe60007810000 */
[----:B------:R-:W-:Y:S01]  /*c630*/  FMUL.FTZ R206, R137, c[0x0][0x2d0] ;  /* 0x0000b40089ce7a20 */ /* 0x000fe20000410000 */
[----:B------:R-:W-:Y:S01]  /*c640*/  FMNMX.FTZ R2, R63, R0, !PT ;  /* 0x000000003f027209 */ /* 0x000fe20007810000 */
[----:B------:R-:W-:Y:S01]  /*c650*/  FADD.FTZ R0, -R137, R3 ;  /* 0x0000000389007221 */ /* 0x000fe20000010100 */
[----:B---3--:R-:W-:Y:S01]  /*c660*/  FMNMX.FTZ R136, R136, R135, !PT ;  /* 0x0000008788887209 */ /* 0x008fe20007810000 */
[--C-:B------:R-:W-:Y:S02]  /*c670*/  FFMA.FTZ R5, R5, c[0x0][0x2d0], -R206.reuse ;  /* 0x0000b40005057a23 */ /* 0x100fe400000108ce */
[----:B------:R-:W-:Y:S01]  /*c680*/  FMUL.FTZ R0, R0, c[0x0][0x2d0] ;  /* 0x0000b40000007a20 */ /* 0x000fe20000410000 */
[----:B------:R-:W1:Y:S01]  /*c690*/  SHFL.BFLY PT, R3, R2, 0x2, 0x1f ;  /* 0x0c401f0002037f89 */ /* 0x000e6200000e0000 */
[----:B------:R-:W-:Y:S01]  /*c6a0*/  MUFU.EX2 R218, R5 ;  /* 0x0000000500da7308 */ /* 0x000fe20000000800 */
[----:B------:R-:W-:Y:S04]  /*c6b0*/  @P0 IMAD.WIDE.U32 R134, R222, c[0x0][0x1e0], RZ ;  /* 0x00007800de860a25 */ /* 0x000fe800078e00ff */
[--C-:B------:R-:W-:Y:S01]  /*c6c0*/  FFMA.FTZ R208, R4, c[0x0][0x2d0], -R206.reuse ;  /* 0x0000b40004d07a23 */ /* 0x100fe200000108ce */
[----:B------:R-:W-:Y:S01]  /*c6d0*/  @P0 IADD3 R205, R135, R205, RZ ;  /* 0x000000cd87cd0210 */ /* 0x000fe20007ffe0ff */
[--C-:B------:R-:W-:Y:S01]  /*c6e0*/  FFMA.FTZ R210, R48, c[0x0][0x2d0], -R206.reuse ;  /* 0x0000b40030d27a23 */ /* 0x100fe200000108ce */
[----:B----4-:R-:W-:Y:S01]  /*c6f0*/  FMNMX.FTZ R135, R204, R207, !PT ;  /* 0x000000cfcc877209 */ /* 0x010fe20007810000 */
[----:B------:R-:W-:Y:S01]  /*c700*/  FMUL.FTZ R204, R136, c[0x0][0x2d0] ;  /* 0x0000b40088cc7a20 */ /* 0x000fe20000410000 */
[----:B------:R3:W4:Y:S01]  /*c710*/  MUFU.EX2 R133, R0 ;  /* 0x0000000000857308 */ /* 0x0007220000000800 */
[----:B------:R-:W-:Y:S01]  /*c720*/  @P0 SHF.L.U64.HI R205, R134, 0x6, R205 ;  /* 0x0000000686cd0819 */ /* 0x000fe200000102cd */
[----:B------:R-:W-:Y:S01]  /*c730*/  FFMA.FTZ R16, R16, c[0x0][0x2d0], -R206 ;  /* 0x0000b40010107a23 */ /* 0x000fe200000108ce */
[----:B------:R-:W-:Y:S01]  /*c740*/  @P0 SHF.L.U32 R134, R134, 0x6, RZ ;  /* 0x0000000686860819 */ /* 0x000fe200000006ff */
[--C-:B------:R-:W-:Y:S02]  /*c750*/  FFMA.FTZ R7, R7, c[0x0][0x2d0], -R204.reuse ;  /* 0x0000b40007077a23 */ /* 0x100fe400000108cc */
[--C-:B------:R-:W-:Y:S02]  /*c760*/  FFMA.FTZ R207, R6, c[0x0][0x2d0], -R204.reuse ;  /* 0x0000b40006cf7a23 */ /* 0x100fe400000108cc */
[--C-:B------:R-:W-:Y:S02]  /*c770*/  FFMA.FTZ R131, R51, c[0x0][0x2d0], -R204.reuse ;  /* 0x0000b40033837a23 */ /* 0x100fe400000108cc */
[----:B------:R-:W-:Y:S01]  /*c780*/  MUFU.EX2 R216, R7 ;  /* 0x0000000700d87308 */ /* 0x000fe20000000800 */
[--C-:B------:R-:W-:Y:S02]  /*c790*/  FFMA.FTZ R18, R18, c[0x0][0x2d0], -R204.reuse ;  /* 0x0000b40012127a23 */ /* 0x100fe400000108cc */
[----:B------:R-:W-:Y:S02]  /*c7a0*/  FFMA.FTZ R19, R19, c[0x0][0x2d0], -R204 ;  /* 0x0000b40013137a23 */ /* 0x000fe400000108cc */
[--C-:B------:R-:W-:Y:S02]  /*c7b0*/  FFMA.FTZ R252, R21, c[0x0][0x2d0], -R206.reuse ;  /* 0x0000b40015fc7a23 */ /* 0x100fe400000108ce */
[--C-:B------:R-:W-:Y:S02]  /*c7c0*/  FFMA.FTZ R17, R17, c[0x0][0x2d0], -R206.reuse ;  /* 0x0000b40011117a23 */ /* 0x100fe400000108ce */
[--C-:B------:R-:W-:Y:S01]  /*c7d0*/  FFMA.FTZ R37, R37, c[0x0][0x2d0], -R206.reuse ;  /* 0x0000b40025257a23 */ /* 0x100fe200000108ce */
[----:B------:R1:W-:Y:S01]  /*c7e0*/  MUFU.EX2 R215, R18 ;  /* 0x0000001200d77308 */ /* 0x0003e20000000800 */
[--C-:B------:R-:W-:Y:S02]  /*c7f0*/  FFMA.FTZ R211, R49, c[0x0][0x2d0], -R206.reuse ;  /* 0x0000b40031d37a23 */ /* 0x100fe400000108ce */
[----:B------:R-:W-:Y:S02]  /*c800*/  FFMA.FTZ R212, R36, c[0x0][0x2d0], -R206 ;  /* 0x0000b40024d47a23 */ /* 0x000fe400000108ce */
[----:B---3--:R-:W-:Y:S02]  /*c810*/  FADD.FTZ R0, -R136, R132 ;  /* 0x0000008488007221 */ /* 0x008fe40000010100 */
[----:B------:R-:W-:Y:S02]  /*c820*/  FFMA.FTZ R35, R35, c[0x0][0x2d0], -R204 ;  /* 0x0000b40023237a23 */ /* 0x000fe400000108cc */
[----:B------:R-:W-:Y:S01]  /*c830*/  FMUL.FTZ R0, R0, c[0x0][0x2d0] ;  /* 0x0000b40000007a20 */ /* 0x000fe20000410000 */
[----:B------:R-:W-:Y:S01]  /*c840*/  MUFU.EX2 R217, R16 ;  /* 0x0000001000d97308 */ /* 0x000fe20000000800 */
[--C-:B------:R-:W-:Y:S02]  /*c850*/  FFMA.FTZ R36, R52, c[0x0][0x2d0], -R206.reuse ;  /* 0x0000b40034247a23 */ /* 0x100fe400000108ce */
[--C-:B------:R-:W-:Y:S02]  /*c860*/  FFMA.FTZ R251, R32, c[0x0][0x2d0], -R206.reuse ;  /* 0x0000b40020fb7a23 */ /* 0x100fe400000108ce */
[----:B------:R-:W-:Y:S02]  /*c870*/  FFMA.FTZ R250, R33, c[0x0][0x2d0], -R206 ;  /* 0x0000b40021fa7a23 */ /* 0x000fe400000108ce */
[--C-:B------:R-:W-:Y:S02]  /*c880*/  FFMA.FTZ R48, R34, c[0x0][0x2d0], -R204.reuse ;  /* 0x0000b40022307a23 */ /* 0x100fe400000108cc */
[--C-:B------:R-:W-:Y:S01]  /*c890*/  FFMA.FTZ R49, R54, c[0x0][0x2d0], -R204.reuse ;  /* 0x0000b40036317a23 */ /* 0x100fe200000108cc */
[----:B------:R3:W2:Y:S01]  /*c8a0*/  MUFU.EX2 R132, R0 ;  /* 0x0000000000847308 */ /* 0x0006a20000000800 */
[--C-:B------:R-:W-:Y:S01]  /*c8b0*/  FFMA.FTZ R32, R66, c[0x0][0x2d0], -R204.reuse ;  /* 0x0000b40042207a23 */ /* 0x100fe200000108cc */
[----:B------:R-:W-:Y:S01]  /*c8c0*/  MOV R66, R35 ;  /* 0x0000002300427202 */ /* 0x000fe20000000f00 */
[----:B------:R-:W-:Y:S02]  /*c8d0*/  FFMA.FTZ R55, R55, c[0x0][0x2d0], -R204 ;  /* 0x0000b40037377a23 */ /* 0x000fe400000108cc */
[----:B-1----:R-:W-:Y:S02]  /*c8e0*/  FFMA.FTZ R18, R20, c[0x0][0x2d0], -R206 ;  /* 0x0000b40014127a23 */ /* 0x002fe400000108ce */
[C---:B----4-:R-:W-:Y:S02]  /*c8f0*/  FMUL.FTZ R68, R133.reuse, R68 ;  /* 0x0000004485447220 */ /* 0x050fe40000410000 */
[C---:B------:R-:W-:Y:S01]  /*c900*/  FMUL.FTZ R69, R133.reuse, R69 ;  /* 0x0000004585457220 */ /* 0x040fe20000410000 */
[----:B------:R-:W-:Y:S01]  /*c910*/  MUFU.EX2 R208, R208 ;  /* 0x000000d000d07308 */ /* 0x000fe20000000800 */
        /* <DEDUP_REMOVED lines=8> */
[----:B---3--:R-:W-:Y:S01]  /*c9a0*/  FMNMX.FTZ R0, R2, R3, !PT ;  /* 0x0000000302007209 */ /* 0x008fe20007810000 */
[----:B--2---:R-:W-:Y:S01]  /*c9b0*/  FMUL.FTZ R70, R132, R70 ;  /* 0x0000004684467220 */ /* 0x004fe20000410000 */
[----:B------:R-:W-:Y:S01]  /*c9c0*/  @P0 IADD3 R2, P2, R134, R130, RZ ;  /* 0x0000008286020210 */ /* 0x000fe20007f5e0ff */
[C---:B------:R-:W-:Y:S02]  /*c9d0*/  FMUL.FTZ R71, R132.reuse, R71 ;  /* 0x0000004784477220 */ /* 0x040fe40000410000 */
[----:B------:R-:W-:Y:S01]  /*c9e0*/  FMUL.FTZ R82, R132, R82 ;  /* 0x0000005284527220 */ /* 0x000fe20000410000 */
[----:B------:R-:W-:Y:S01]  /*c9f0*/  @P0 LEA R4, P1, R2, c[0x0][0x1c8], 0x1 ;  /* 0x0000720002040a11 */ /* 0x000fe200078208ff */
[C---:B------:R-:W-:Y:S01]  /*ca00*/  FMUL.FTZ R83, R132.reuse, R83 ;  /* 0x0000005384537220 */ /* 0x040fe20000410000 */
[----:B------:R-:W-:Y:S01]  /*ca10*/  @P0 IADD3.X R3, R205, R129, RZ, P2, !PT ;  /* 0x00000081cd030210 */ /* 0x000fe200017fe4ff */
[----:B------:R-:W-:Y:S01]  /*ca20*/  FMUL.FTZ R86, R132, R86 ;  /* 0x0000005684567220 */ /* 0x000fe20000410000 */
[----:B------:R-:W-:Y:S01]  /*ca30*/  @P0 IADD3 R7, P3, P2, R134, 0x40, R130 ;  /* 0x0000004086070810 */ /* 0x000fe20007a7e082 */
[----:B------:R-:W-:Y:S01]  /*ca40*/  FMUL.FTZ R87, R132, R87 ;  /* 0x0000005784577220 */ /* 0x000fe20000410000 */
[----:B------:R-:W-:Y:S01]  /*ca50*/  @P0 LEA.HI.X R5, R2, c[0x0][0x1cc], R3, 0x1, P1 ;  /* 0x0000730002050a11 */ /* 0x000fe200008f0c03 */
[----:B------:R-:W-:Y:S01]  /*ca60*/  FADD.FTZ R2, -R135, R138 ;  /* 0x0000008a87027221 */ /* 0x000fe20000010100 */
[----:B------:R-:W1:Y:S01]  /*ca70*/  SHFL.BFLY PT, R3, R0, 0x1, 0x1f ;  /* 0x0c201f0000037f89 */ /* 0x000e6200000e0000 */
[----:B------:R-:W-:Y:S01]  /*ca80*/  @P0 LEA R6, P1, R7, c[0x0][0x1c8], 0x1 ;  /* 0x0000720007060a11 */ /* 0x000fe200078208ff */
[----:B------:R-:W-:Y:S01]  /*ca90*/  MUFU.EX2 R138, R19 ;  /* 0x00000013008a7308 */ /* 0x000fe20000000800 */
[----:B------:R-:W-:Y:S01]  /*caa0*/  @P0 IADD3.X R205, R205, RZ, R129, P3, P2 ;  /* 0x000000ffcdcd0210 */ /* 0x000fe20001fe4481 */
[----:B------:R-:W-:Y:S02]  /*cab0*/  FFMA.FTZ R129, R53, c[0x0][0x2d0], -R206 ;  /* 0x0000b40035817a23 */ /* 0x000fe400000108ce */
[--C-:B------:R-:W-:Y:S01]  /*cac0*/  FFMA.FTZ R53, R23, c[0x0][0x2d0], -R204.reuse ;  /* 0x0000b40017357a23 */ /* 0x100fe200000108cc */
[----:B------:R-:W-:Y:S01]  /*cad0*/  @P0 LEA.HI.X R7, R7, c[0x0][0x1cc], R205, 0x1, P1 ;  /* 0x0000730007070a11 */ /* 0x000fe200008f0ccd */
[----:B------:R2:W-:Y:S01]  /*cae0*/  @P0 LDGSTS.E.BYPASS.LTC128B.128 [R244+0x4100], [R4.64], !P6 ;  /* 0x0410000004f40fae */ /* 0x0005e2000f101d48 */
[----:B------:R-:W-:Y:S02]  /*caf0*/  FMUL.FTZ R2, R2, c[0x0][0x2d0] ;  /* 0x0000b40002027a20 */ /* 0x000fe40000410000 */
[C---:B------:R-:W-:Y:S01]  /*cb00*/  FMUL.FTZ R98, R132.reuse, R98 ;  /* 0x0000006284627220 */ /* 0x040fe20000410000 */
[----:B------:R-:W3:Y:S01]  /*cb10*/  MUFU.EX2 R130, R17 ;  /* 0x0000001100827308 */ /* 0x000ee20000000800 */
[C---:B------:R-:W-:Y:S02]  /*cb20*/  FMUL.FTZ R99, R132.reuse, R99 ;  /* 0x0000006384637220 */ /* 0x040fe40000410000 */
[C---:B------:R-:W-:Y:S01]  /*cb30*/  FMUL.FTZ R101, R133.reuse, R101 ;  /* 0x0000006585657220 */ /* 0x040fe20000410000 */
[----:B------:R4:W-:Y:S01]  /*cb40*/  @P0 LDGSTS.E.BYPASS.LTC128B.128 [R244+0x6100], [R6.64], !P5 ;  /* 0x0610000006f40fae */ /* 0x0009e2000e901d48 */
[C---:B------:R-:W-:Y:S02]  /*cb50*/  FMUL.FTZ R102, R132.reuse, R102 ;  /* 0x0000006684667220 */ /* 0x040fe40000410000 */
[----:B------:R-:W-:Y:S02]  /*cb60*/  FMUL.FTZ R103, R132, R103 ;  /* 0x0000006784677220 */ /* 0x000fe40000410000 */
[C---:B------:R-:W-:Y:S01]  /*cb70*/  FMUL.FTZ R112, R133.reuse, R112 ;  /* 0x0000007085707220 */ /* 0x040fe20000410000 */
[----:B------:R-:W-:Y:S01]  /*cb80*/  MUFU.EX2 R2, R2 ;  /* 0x0000000200027308 */ /* 0x000fe20000000800 */
[C---:B------:R-:W-:Y:S01]  /*cb90*/  FMUL.FTZ R113, R133.reuse, R113 ;  /* 0x0000007185717220 */ /* 0x040fe20000410000 */
[----:B-1----:R-:W-:Y:S01]  /*cba0*/  FMNMX.FTZ R134, R0, R3, !PT ;  /* 0x0000000300867209 */ /* 0x002fe20007810000 */
[C---:B------:R-:W-:Y:S01]  /*cbb0*/  FMUL.FTZ R114, R132.reuse, R114 ;  /* 0x0000007284727220 */ /* 0x040fe20000410000 */
[----:B------:R-:W-:Y:S01]  /*cbc0*/  @P0 MOV R0, c[0x0][0x1e0] ;  /* 0x0000780000000a02 */ /* 0x000fe20000000f00 */
[----:B------:R-:W-:Y:S02]  /*cbd0*/  FMUL.FTZ R115, R132, R115 ;  /* 0x0000007384737220 */ /* 0x000fe40000410000 */
[C---:B------:R-:W-:Y:S01]  /*cbe0*/  FMUL.FTZ R116, R133.reuse, R116 ;  /* 0x0000007485747220 */ /* 0x040fe20000410000 */
[----:B------:R-:W-:Y:S01]  /*cbf0*/  @P0 SHF.L.U64.HI R3, R0, R219, c[0x0][0x1e4] ;  /* 0x0000790000030619 */ /* 0x000fe200000102db */
[----:B------:R-:W-:Y:S01]  /*cc00*/  FFMA.FTZ R219, R22, c[0x0][0x2d0], -R204 ;  /* 0x0000b40016db7a23 */ /* 0x000fe200000108cc */
[----:B------:R-:W-:Y:S01]  /*cc10*/  @P0 SHF.L.U32 R0, R0, 0x5, RZ ;  /* 0x0000000500000819 */ /* 0x000fe200000006ff */
[C---:B------:R-:W-:Y:S02]  /*cc20*/  FMUL.FTZ R117, R133.reuse, R117 ;  /* 0x0000007585757220 */ /* 0x040fe40000410000 */
[----:B------:R-:W-:Y:S01]  /*cc30*/  FMUL.FTZ R118, R132, R118 ;  /* 0x0000007684767220 */ /* 0x000fe20000410000 */
[----:B--2---:R-:W-:Y:S01]  /*cc40*/  @P0 IADD3 R4, P1, R4, R0, RZ ;  /* 0x0000000004040210 */ /* 0x004fe20007f3e0ff */
[C---:B------:R-:W-:Y:S02]  /*cc50*/  FMUL.FTZ R119, R132.reuse, R119 ;  /* 0x0000007784777220 */ /* 0x040fe40000410000 */
[----:B------:R-:W-:Y:S01]  /*cc60*/  FMUL.FTZ R128, R133, R128 ;  /* 0x0000008085807220 */ /* 0x000fe20000410000 */
[----:B------:R-:W-:Y:S01]  /*cc70*/  @P0 IADD3.X R5, R5, R3, RZ, P1, !PT ;  /* 0x0000000305050210 */ /* 0x000fe20000ffe4ff */
[----:B----4-:R-:W-:Y:S04]  /*cc80*/  FMUL.FTZ R6, R135, c[0x0][0x2d0] ;  /* 0x0000b40087067a20 */ /* 0x010fe80000410000 */
[----:B------:R1:W-:Y:S01]  /*cc90*/  @P0 LDGSTS.E.BYPASS.LTC128B.128 [R244+0x4900], [R4.64], !P6 ;  /* 0x0490000004f40fae */ /* 0x0003e2000f101d48 */
[----:B------:R-:W-:Y:S02]  /*cca0*/  FMUL.FTZ R7, R132, R143 ;  /* 0x0000008f84077220 */ /* 0x000fe40000410000 */
[--C-:B------:R-:W-:Y:S02]  /*ccb0*/  FFMA.FTZ R13, R13, c[0x0][0x2d0], -R6.reuse ;  /* 0x0000b4000d0d7a23 */ /* 0x100fe40000010806 */
[--C-:B------:R-:W-:Y:S02]  /*ccc0*/  FFMA.FTZ R12, R12, c[0x0][0x2d0], -R6.reuse ;  /* 0x0000b4000c0c7a23 */ /* 0x100fe40000010806 */
[----:B------:R-:W2:Y:S01]  /*ccd0*/  MUFU.EX2 R209, R13 ;  /* 0x0000000d00d17308 */ /* 0x000ea20000000800 */
[----:B------:R1:W-:Y:S01]  /*cce0*/  @P0 LDGSTS.E.BYPASS.LTC128B.128 [R244+0x6900], [R4.64+0x80], !P5 ;  /* 0x0690008004f40fae */ /* 0x0003e2000e901d48 */
[--C-:B------:R-:W-:Y:S02]  /*ccf0*/  FFMA.FTZ R249, R24, c[0x0][0x2d0], -R6.reuse ;  /* 0x0000b40018f97a23 */ /* 0x100fe40000010806 */
[--C-:B------:R-:W-:Y:S02]  /*cd00*/  FFMA.FTZ R9, R9, c[0x0][0x2d0], -R6.reuse ;  /* 0x0000b40009097a23 */ /* 0x100fe40000010806 */
[----:B------:R-:W-:Y:S02]  /*cd10*/  FFMA.FTZ R16, R8, c[0x0][0x2d0], -R6 ;  /* 0x0000b40008107a23 */ /* 0x000fe40000010806 */
[--C-:B------:R-:W-:Y:S02]  /*cd20*/  FFMA.FTZ R8, R64, c[0x0][0x2d0], -R206.reuse ;  /* 0x0000b40040087a23 */ /* 0x100fe400000108ce */
[----:B------:R4:W-:Y:S01]  /*cd30*/  MUFU.EX2 R214, R12 ;  /* 0x0000000c00d67308 */ /* 0x0009e20000000800 */
[----:B------:R-:W-:Y:S01]  /*cd40*/  FFMA.FTZ R206, R65, c[0x0][0x2d0], -R206 ;  /* 0x0000b40041ce7a23 */ /* 0x000fe200000108ce */
[----:B---3--:R-:W-:Y:S01]  /*cd50*/  MOV R65, R130 ;  /* 0x0000008200417202 */ /* 0x008fe20000000f00 */
[--C-:B------:R-:W-:Y:S02]  /*cd60*/  FFMA.FTZ R19, R28, c[0x0][0x2d0], -R6.reuse ;  /* 0x0000b4001c137a23 */ /* 0x100fe40000010806 */
[--C-:B------:R-:W-:Y:S02]  /*cd70*/  FFMA.FTZ R17, R29, c[0x0][0x2d0], -R6.reuse ;  /* 0x0000b4001d117a23 */ /* 0x100fe40000010806 */
[--C-:B------:R-:W-:Y:S02]  /*cd80*/  FFMA.FTZ R52, R57, c[0x0][0x2d0], -R6.reuse ;  /* 0x0000b40039347a23 */ /* 0x100fe40000010806 */
[--C-:B------:R-:W-:Y:S01]  /*cd90*/  FFMA.FTZ R130, R60, c[0x0][0x2d0], -R6.reuse ;  /* 0x0000b4003c827a23 */ /* 0x100fe20000010806 */
[----:B------:R3:W-:Y:S01]  /*cda0*/  MUFU.EX2 R213, R9 ;  /* 0x0000000900d57308 */ /* 0x0007e20000000800 */
[--C-:B------:R-:W-:Y:S02]  /*cdb0*/  FFMA.FTZ R33, R45, c[0x0][0x2d0], -R6.reuse ;  /* 0x0000b4002d217a23 */ /* 0x100fe40000010806 */
[--C-:B------:R-:W-:Y:S01]  /*cdc0*/  FFMA.FTZ R220, R25, c[0x0][0x2d0], -R6.reuse ;  /* 0x0000b40019dc7a23 */ /* 0x100fe20000010806 */
[----:B--2---:R-:W-:Y:S01]  /*cdd0*/  MOV R51, R209 ;  /* 0x000000d100337202 */ /* 0x004fe20000000f00 */
[--C-:B------:R-:W-:Y:S01]  /*cde0*/  FFMA.FTZ R34, R40, c[0x0][0x2d0], -R6.reuse ;  /* 0x0000b40028227a23 */ /* 0x100fe20000010806 */
[----:B------:R-:W-:Y:S01]  /*cdf0*/  MOV R13, R37 ;  /* 0x00000025000d7202 */ /* 0x000fe20000000f00 */
[--C-:B------:R-:W-:Y:S01]  /*ce00*/  FFMA.FTZ R37, R44, c[0x0][0x2d0], -R6.reuse ;  /* 0x0000b4002c257a23 */ /* 0x100fe20000010806 */
[----:B-1----:R-:W-:Y:S01]  /*ce10*/  @P0 IADD3 R4, P1, R4, R0, RZ ;  /* 0x0000000004040210 */ /* 0x002fe20007f3e0ff */
[--C-:B------:R-:W-:Y:S01]  /*ce20*/  FFMA.FTZ R35, R41, c[0x0][0x2d0], -R6.reuse ;  /* 0x0000b40029237a23 */ /* 0x100fe20000010806 */
[----:B------:R-:W1:Y:S01]  /*ce30*/  MUFU.EX2 R16, R16 ;  /* 0x0000001000107308 */ /* 0x000e620000000800 */
[----:B------:R-:W-:Y:S01]  /*ce40*/  FFMA.FTZ R64, R61, c[0x0][0x2d0], -R6 ;  /* 0x0000b4003d407a23 */ /* 0x000fe20000010806 */
[----:B------:R-:W-:Y:S01]  /*ce50*/  @P0 IADD3.X R5, R5, R3, RZ, P1, !PT ;  /* 0x0000000305050210 */ /* 0x000fe20000ffe4ff */
[----:B------:R-:W-:Y:S02]  /*ce60*/  FMUL.FTZ R28, R2, R156 ;  /* 0x0000009c021c7220 */ /* 0x000fe40000410000 */
[--C-:B----4-:R-:W-:Y:S01]  /*ce70*/  FFMA.FTZ R12, R38, c[0x0][0x2d0], -R204.reuse ;  /* 0x0000b400260c7a23 */ /* 0x110fe200000108cc */
[----:B------:R-:W-:Y:S01]  /*ce80*/  MOV R38, R210 ;  /* 0x000000d200267202 */ /* 0x000fe20000000f00 */
[----:B------:R2:W-:Y:S01]  /*ce90*/  @P0 LDGSTS.E.BYPASS.LTC128B.128 [R244+0x5100], [R4.64], !P6 ;  /* 0x0510000004f40fae */ /* 0x0005e2000f101d48 */
[C---:B------:R-:W-:Y:S02]  /*cea0*/  FMUL.FTZ R29, R2.reuse, R157 ;  /* 0x0000009d021d7220 */ /* 0x040fe40000410000 */
[C---:B------:R-:W-:Y:S02]  /*ceb0*/  FMUL.FTZ R60, R2.reuse, R180 ;  /* 0x000000b4023c7220 */ /* 0x040fe40000410000 */
[C---:B------:R-:W-:Y:S01]  /*cec0*/  FMUL.FTZ R61, R2.reuse, R181 ;  /* 0x000000b5023d7220 */ /* 0x040fe20000410000 */
[----:B------:R-:W-:Y:S01]  /*ced0*/  MOV R181, R37 ;  /* 0x0000002500b57202 */ /* 0x000fe20000000f00 */
[--C-:B---3--:R-:W-:Y:S01]  /*cee0*/  FFMA.FTZ R9, R39, c[0x0][0x2d0], -R204.reuse ;  /* 0x0000b40027097a23 */ /* 0x108fe200000108cc */
[----:B------:R2:W-:Y:S01]  /*cef0*/  @P0 LDGSTS.E.BYPASS.LTC128B.128 [R244+0x7100], [R4.64+0x80], !P5 ;  /* 0x0710008004f40fae */ /* 0x0005e2000e901d48 */
[----:B------:R-:W-:Y:S01]  /*cf00*/  MOV R39, R211 ;  /* 0x000000d300277202 */ /* 0x000fe20000000f00 */
[----:B------:R-:W-:Y:S02]  /*cf10*/  IMAD.MOV.U32 R180, RZ, RZ, R17 ;  /* 0x000000ffffb47224 */ /* 0x000fe400078e0011 */
[----:B------:R-:W-:Y:S01]  /*cf20*/  FMUL.FTZ R17, R133, R161 ;  /* 0x000000a185117220 */ /* 0x000fe20000410000 */
[----:B------:R-:W-:Y:S01]  /*cf30*/  MOV R161, R38 ;  /* 0x0000002600a17202 */ /* 0x000fe20000000f00 */
[C---:B------:R-:W-:Y:S02]  /*cf40*/  FMUL.FTZ R25, R2.reuse, R153 ;  /* 0x0000009902197220 */ /* 0x040fe40000410000 */
[----:B------:R-:W3:Y:S01]  /*cf50*/  LDL.LU R210, [R1+0x8] ;  /* 0x0000080001d27983 */ /* 0x000ee20000300800 */
[C---:B------:R-:W-:Y:S01]  /*cf60*/  FMUL.FTZ R40, R2.reuse, R164 ;  /* 0x000000a402287220 */ /* 0x040fe20000410000 */
[----:B------:R-:W-:Y:S01]  /*cf70*/  MUFU.EX2 R180, R180 ;  /* 0x000000b400b47308 */ /* 0x000fe20000000800 */
[C---:B------:R-:W-:Y:S01]  /*cf80*/  FMUL.FTZ R41, R2.reuse, R165 ;  /* 0x000000a502297220 */ /* 0x040fe20000410000 */
[----:B------:R-:W4:Y:S01]  /*cf90*/  LDL.LU R24, [R1+0x4] ;  /* 0x0000040001187983 */ /* 0x000f220000300800 */
[C---:B------:R-:W-:Y:S02]  /*cfa0*/  FMUL.FTZ R44, R2.reuse, R168 ;  /* 0x000000a8022c7220 */ /* 0x040fe40000410000 */
[C---:B------:R-:W-:Y:S02]  /*cfb0*/  FMUL.FTZ R45, R2.reuse, R169 ;  /* 0x000000a9022d7220 */ /* 0x040fe40000410000 */
[C---:B------:R-:W-:Y:S02]  /*cfc0*/  FMUL.FTZ R57, R2.reuse, R177 ;  /* 0x000000b102397220 */ /* 0x040fe40000410000 */
[C---:B------:R-:W-:Y:S02]  /*cfd0*/  FMUL.FTZ R72, R2.reuse, R72 ;  /* 0x0000004802487220 */ /* 0x040fe40000410000 */
[C---:B------:R-:W-:Y:S02]  /*cfe0*/  FMUL.FTZ R73, R2.reuse, R73 ;  /* 0x0000004902497220 */ /* 0x040fe40000410000 */
[C---:B------:R-:W-:Y:S02]  /*cff0*/  FMUL.FTZ R76, R2.reuse, R76 ;  /* 0x0000004c024c7220 */ /* 0x040fe40000410000 */
[----:B------:R-:W-:Y:S01]  /*d000*/  FMUL.FTZ R77, R2, R77 ;  /* 0x0000004d024d7220 */ /* 0x000fe20000410000 */
[----:B--2---:R-:W-:Y:S01]  /*d010*/  @P0 IADD3 R4, P1, R4, R0, RZ ;  /* 0x0000000004040210 */ /* 0x004fe20007f3e0ff */
[----:B------:R-:W-:Y:S02]  /*d020*/  FADD.FTZ R0, -R134, R139 ;  /* 0x0000008b86007221 */ /* 0x000fe40000010100 */
[----:B------:R-:W-:Y:S02]  /*d030*/  FMUL.FTZ R88, R2, R88 ;  /* 0x0000005802587220 */ /* 0x000fe40000410000 */
[----:B------:R-:W-:Y:S02]  /*d040*/  @P0 IMAD.X R5, R5, 0x1, R3, P1 ;  /* 0x0000000105050824 */ /* 0x000fe400008e0603 */
[----:B------:R-:W-:Y:S02]  /*d050*/  FMUL.FTZ R3, R134, c[0x0][0x2d0] ;  /* 0x0000b40086037a20 */ /* 0x000fe40000410000 */
[----:B------:R-:W-:Y:S01]  /*d060*/  FMUL.FTZ R0, R0, c[0x0][0x2d0] ;  /* 0x0000b40000007a20 */ /* 0x000fe20000410000 */
[----:B------:R2:W-:Y:S01]  /*d070*/  @P0 LDGSTS.E.BYPASS.LTC128B.128 [R244+0x5900], [R4.64], !P6 ;  /* 0x0590000004f40fae */ /* 0x0005e2000f101d48 */
[--C-:B------:R-:W-:Y:S02]  /*d080*/  FFMA.FTZ R14, R14, c[0x0][0x2d0], -R3.reuse ;  /* 0x0000b4000e0e7a23 */ /* 0x100fe40000010803 */
[--C-:B------:R-:W-:Y:S02]  /*d090*/  FFMA.FTZ R10, R10, c[0x0][0x2d0], -R3.reuse ;  /* 0x0000b4000a0a7a23 */ /* 0x100fe40000010803 */
[----:B------:R2:W-:Y:S01]  /*d0a0*/  MUFU.EX2 R209, R14 ;  /* 0x0000000e00d17308 */ /* 0x0005e20000000800 */
[--C-:B------:R-:W-:Y:S02]  /*d0b0*/  FFMA.FTZ R11, R11, c[0x0][0x2d0], -R3.reuse ;  /* 0x0000b4000b0b7a23 */ /* 0x100fe40000010803 */
[----:B------:R2:W-:Y:S01]  /*d0c0*/  @P0 LDGSTS.E.BYPASS.LTC128B.128 [R244+0x7900], [R4.64+0x80], !P5 ;  /* 0x0790008004f40fae */ /* 0x0005e2000e901d48 */
[--C-:B------:R-:W-:Y:S02]  /*d0d0*/  FFMA.FTZ R15, R15, c[0x0][0x2d0], -R3.reuse ;  /* 0x0000b4000f0f7a23 */ /* 0x100fe40000010803 */
[----:B------:R-:W-:Y:S01]  /*d0e0*/  FFMA.FTZ R211, R27, c[0x0][0x2d0], -R3 ;  /* 0x0000b4001bd37a23 */ /* 0x000fe20000010803 */
[----:B------:R-:W-:Y:S01]  /*d0f0*/  MOV R27, R9 ;  /* 0x00000009001b7202 */ /* 0x000fe20000000f00 */
[----:B------:R-:W-:Y:S02]  /*d100*/  FMUL.FTZ R9, R2, R145 ;  /* 0x0000009102097220 */ /* 0x000fe40000410000 */
[----:B------:R2:W-:Y:S01]  /*d110*/  MUFU.EX2 R139, R10 ;  /* 0x0000000a008b7308 */ /* 0x0005e20000000800 */
[----:B------:R-:W2:Y:S01]  /*d120*/  LDSM.16.MT88.4 R20, [R225] ;  /* 0x00000000e114783b */ /* 0x000ea20000004200 */
[----:B------:R-:W-:Y:S01]  /*d130*/  IMAD.MOV.U32 R157, RZ, RZ, R27 ;  /* 0x000000ffff9d7224 */ /* 0x000fe200078e001b */
[----:B------:R-:W-:Y:S01]  /*d140*/  MOV R27, R66 ;  /* 0x00000042001b7202 */ /* 0x000fe20000000f00 */
[--C-:B------:R-:W-:Y:S01]  /*d150*/  FFMA.FTZ R221, R30, c[0x0][0x2d0], -R3.reuse ;  /* 0x0000b4001edd7a23 */ /* 0x100fe20000010803 */
[----:B------:R-:W-:Y:S01]  /*d160*/  MOV R66, R36 ;  /* 0x0000002400427202 */ /* 0x000fe20000000f00 */
[C---:B------:R-:W-:Y:S01]  /*d170*/  FMUL.FTZ R89, R2.reuse, R89 ;  /* 0x0000005902597220 */ /* 0x040fe20000410000 */
[----:B------:R-:W-:Y:S01]  /*d180*/  MOV R30, R8 ;  /* 0x00000008001e7202 */ /* 0x000fe20000000f00 */
[C---:B------:R-:W-:Y:S01]  /*d190*/  FMUL.FTZ R8, R2.reuse, R144 ;  /* 0x0000009002087220 */ /* 0x040fe20000410000 */
[----:B-1----:R-:W-:Y:S01]  /*d1a0*/  F2FP.PACK_AB R144, R213, R16 ;  /* 0x00000010d590723e */ /* 0x002fe200000000ff */
[----:B------:R-:W-:Y:S01]  /*d1b0*/  MUFU.EX2 R0, R0 ;  /* 0x0000000000007308 */ /* 0x000fe20000000800 */
[C---:B------:R-:W-:Y:S01]  /*d1c0*/  FMUL.FTZ R92, R2.reuse, R92 ;  /* 0x0000005c025c7220 */ /* 0x040fe20000410000 */
[----:B------:R-:W-:Y:S01]  /*d1d0*/  MOV R177, R30 ;  /* 0x0000001e00b17202 */ /* 0x000fe20000000f00 */
[C---:B------:R-:W-:Y:S01]  /*d1e0*/  FMUL.FTZ R93, R2.reuse, R93 ;  /* 0x0000005d025d7220 */ /* 0x040fe20000410000 */
[----:B--2---:R-:W2:Y:S01]  /*d1f0*/  LDL.LU R14, [R1+0x10] ;  /* 0x00001000010e7983 */ /* 0x004ea20000300800 */
[C---:B------:R-:W-:Y:S02]  /*d200*/  FMUL.FTZ R104, R2.reuse, R104 ;  /* 0x0000006802687220 */ /* 0x040fe40000410000 */
[C---:B------:R-:W-:Y:S01]  /*d210*/  FMUL.FTZ R105, R2.reuse, R105 ;  /* 0x0000006902697220 */ /* 0x040fe20000410000 */
[----:B------:R-:W0:Y:S01]  /*d220*/  LDGDEPBAR ;  /* 0x00000000000079af */ /* 0x000e220000000000 */
[----:B------:R-:W-:Y:S01]  /*d230*/  FMUL.FTZ R108, R2, R108 ;  /* 0x0000006c026c7220 */ /* 0x000fe20000410000 */
[----:B------:R-:W-:Y:S01]  /*d240*/  MUFU.EX2 R205, R15 ;  /* 0x0000000f00cd7308 */ /* 0x000fe20000000800 */
[----:B------:R-:W-:Y:S02]  /*d250*/  FFMA.FTZ R4, R50, c[0x0][0x2d0], -R204 ;  /* 0x0000b40032047a23 */ /* 0x000fe400000108cc */
[----:B------:R-:W-:Y:S01]  /*d260*/  IMAD.MOV.U32 R50, RZ, RZ, R138 ;  /* 0x000000ffff327224 */ /* 0x000fe200078e008a */
[----:B------:R-:W-:Y:S01]  /*d270*/  MOV R10, R212 ;  /* 0x000000d4000a7202 */ /* 0x000fe20000000f00 */
[--C-:B------:R-:W-:Y:S01]  /*d280*/  FFMA.FTZ R212, R26, c[0x0][0x2d0], -R3.reuse ;  /* 0x0000b4001ad47a23 */ /* 0x100fe20000010803 */
[----:B------:R-:W-:Y:S01]  /*d290*/  MOV R54, R4 ;  /* 0x0000000400367202 */ /* 0x000fe20000000f00 */
[C---:B------:R-:W-:Y:S01]  /*d2a0*/  FMUL.FTZ R4, R133.reuse, R140 ;  /* 0x0000008c85047220 */ /* 0x040fe20000410000 */
[----:B------:R-:W-:Y:S01]  /*d2b0*/  MOV R26, R12 ;  /* 0x0000000c001a7202 */ /* 0x000fe20000000f00 */
[----:B------:R-:W-:Y:S01]  /*d2c0*/  FMUL.FTZ R5, R133, R141 ;  /* 0x0000008d85057220 */ /* 0x000fe20000410000 */
[----:B------:R1:W1:Y:S01]  /*d2d0*/  MUFU.EX2 R138, R11 ;  /* 0x0000000b008a7308 */ /* 0x0002620000000800 */
[----:B------:R-:W-:Y:S01]  /*d2e0*/  F2FP.PACK_AB R140, R218, R208 ;  /* 0x000000d0da8c723e */ /* 0x000fe200000000ff */
[----:B------:R-:W-:Y:S01]  /*d2f0*/  FFMA.FTZ R204, R67, c[0x0][0x2d0], -R204 ;  /* 0x0000b40043cc7a23 */ /* 0x000fe200000108cc */
[----:B------:R-:W-:Y:S01]  /*d300*/  F2FP.PACK_AB R141, R216, R207 ;  /* 0x000000cfd88d723e */ /* 0x000fe200000000ff */
[----:B------:R-:W-:Y:S01]  /*d310*/  FFMA.FTZ R67, R56, c[0x0][0x2d0], -R6 ;  /* 0x0000b40038437a23 */ /* 0x000fe20000010806 */
[----:B------:R-:W-:Y:S01]  /*d320*/  F2FP.PACK_AB R143, R50, R215 ;  /* 0x000000d7328f723e */ /* 0x000fe200000000ff */
[----:B------:R-:W-:Y:S01]  /*d330*/  FMUL.FTZ R6, R132, R142 ;  /* 0x0000008e84067220 */ /* 0x000fe20000410000 */
[----:B------:R-:W-:Y:S01]  /*d340*/  F2FP.PACK_AB R142, R65, R217 ;  /* 0x000000d9418e723e */ /* 0x000fe200000000ff */
[C---:B------:R-:W-:Y:S01]  /*d350*/  FMUL.FTZ R12, R2.reuse, R148 ;  /* 0x00000094020c7220 */ /* 0x040fe20000410000 */
[----:B------:R-:W-:Y:S01]  /*d360*/  MOV R156, R26 ;  /* 0x0000001a009c7202 */ /* 0x000fe20000000f00 */
[C---:B------:R-:W-:Y:S01]  /*d370*/  FMUL.FTZ R56, R2.reuse, R176 ;  /* 0x000000b002387220 */ /* 0x040fe20000410000 */
[----:B------:R-:W-:Y:S01]  /*d380*/  MOV R26, R54 ;  /* 0x00000036001a7202 */ /* 0x000fe20000000f00 */
[----:B------:R-:W-:Y:S01]  /*d390*/  FMUL.FTZ R109, R2, R109 ;  /* 0x0000006d026d7220 */ /* 0x000fe20000410000 */
[----:B------:R-:W-:Y:S01]  /*d3a0*/  MOV R54, R48 ;  /* 0x0000003000367202 */ /* 0x000fe20000000f00 */
[-C--:B------:R-:W-:Y:S01]  /*d3b0*/  HMMA.16816.F32 R4, R140, R20.reuse, R4 ;  /* 0x000000148c04723c */ /* 0x080fe20000001804 */
[----:B------:R-:W-:Y:S04]  /*d3c0*/  MUFU.EX2 R221, R221 ;  /* 0x000000dd00dd7308 */ /* 0x000fe80000000800 */
[----:B------:R-:W-:Y:S01]  /*d3d0*/  MOV R48, R18 ;  /* 0x0000001200307202 */ /* 0x000fe20000000f00 */
[C---:B------:R-:W-:Y:S01]  /*d3e0*/  FMUL.FTZ R18, R132.reuse, R162 ;  /* 0x000000a284127220 */ /* 0x040fe20000410000 */
[----:B------:R-:W-:Y:S01]  /*d3f0*/  MOV R162, R19 ;  /* 0x0000001300a27202 */ /* 0x000fe20000000f00 */
[----:B------:R-:W-:Y:S01]  /*d400*/  FMUL.FTZ R19, R132, R163 ;  /* 0x000000a384137220 */ /* 0x000fe20000410000 */
[----:B------:R-:W-:Y:S02]  /*d410*/  MOV R163, R39 ;  /* 0x0000002700a37202 */ /* 0x000fe40000000f00 */
[----:B------:R-:W2:Y:S01]  /*d420*/  LDSM.16.MT88.4 R36, [R226] ;  /* 0x00000000e224783b */ /* 0x000ea20000004200 */
[----:B-1----:R-:W-:Y:S01]  /*d430*/  MOV R11, R13 ;  /* 0x0000000d000b7202 */ /* 0x002fe20000000f00 */
[----:B------:R-:W-:Y:S01]  /*d440*/  FMUL.FTZ R13, R2, R149 ;  /* 0x00000095020d7220 */ /* 0x000fe20000410000 */
[----:B------:R-:W-:Y:S01]  /*d450*/  F2FP.PACK_AB R145, R138, R139 ;  /* 0x0000008b8a91723e */ /* 0x000fe200000000ff */
[C---:B------:R-:W-:Y:S01]  /*d460*/  FMUL.FTZ R15, R0.reuse, R151 ;  /* 0x00000097000f7220 */ /* 0x040fe20000410000 */
[----:B------:R-:W-:Y:S01]  /*d470*/  MOV R153, R11 ;  /* 0x0000000b00997202 */ /* 0x000fe20000000f00 */
[----:B------:R-:W-:Y:S01]  /*d480*/  FMUL.FTZ R11, R0, R147 ;  /* 0x00000093000b7220 */ /* 0x000fe20000410000 */
[----:B------:R-:W-:Y:S01]  /*d490*/  F2FP.PACK_AB R147, R205, R209 ;  /* 0x000000d1cd93723e */ /* 0x000fe200000000ff */
[C---:B------:R-:W-:Y:S01]  /*d4a0*/  FMUL.FTZ R120, R2.reuse, R120 ;  /* 0x0000007802787220 */ /* 0x040fe20000410000 */
[----:B------:R-:W-:Y:S01]  /*d4b0*/  MOV R168, R26 ;  /* 0x0000001a00a87202 */ /* 0x000fe20000000f00 */
[C---:B------:R-:W-:Y:S02]  /*d4c0*/  FMUL.FTZ R121, R2.reuse, R121 ;  /* 0x0000007902797220 */ /* 0x040fe40000410000 */
[C---:B------:R-:W-:Y:S02]  /*d4d0*/  FMUL.FTZ R124, R2.reuse, R124 ;  /* 0x0000007c027c7220 */ /* 0x040fe40000410000 */
[----:B------:R-:W-:Y:S02]  /*d4e0*/  FMUL.FTZ R125, R2, R125 ;  /* 0x0000007d027d7220 */ /* 0x000fe40000410000 */
[----:B------:R-:W-:Y:S02]  /*d4f0*/  IMAD.MOV.U32 R176, RZ, RZ, R54 ;  /* 0x000000ffffb07224 */ /* 0x000fe400078e0036 */
[C---:B------:R-:W-:Y:S01]  /*d500*/  FMUL.FTZ R26, R0.reuse, R154 ;  /* 0x0000009a001a7220 */ /* 0x040fe20000410000 */
[----:B------:R-:W-:Y:S01]  /*d510*/  MOV R154, R55 ;  /* 0x00000037009a7202 */ /* 0x000fe20000000f00 */
[C---:B------:R-:W-:Y:S01]  /*d520*/  FMUL.FTZ R30, R0.reuse, R158 ;  /* 0x0000009e001e7220 */ /* 0x040fe20000410000 */
[----:B------:R-:W-:Y:S01]  /*d530*/  MOV R158, R49 ;  /* 0x00000031009e7202 */ /* 0x000fe20000000f00 */
[--C-:B------:R-:W-:Y:S01]  /*d540*/  FFMA.FTZ R248, R31, c[0x0][0x2d0], -R3.reuse ;  /* 0x0000b4001ff87a23 */ /* 0x100fe20000010803 */
[----:B------:R-:W-:Y:S01]  /*d550*/  MUFU.EX2 R176, R176 ;  /* 0x000000b000b07308 */ /* 0x000fe20000000800 */
[----:B------:R-:W-:Y:S01]  /*d560*/  FMUL.FTZ R31, R0, R159 ;  /* 0x0000009f001f7220 */ /* 0x000fe20000410000 */
[----:B------:R-:W-:Y:S01]  /*d570*/  MOV R159, R64 ;  /* 0x00000040009f7202 */ /* 0x000fe20000000f00 */
[--C-:B------:R-:W-:Y:S02]  /*d580*/  FFMA.FTZ R247, R42, c[0x0][0x2d0], -R3.reuse ;  /* 0x0000b4002af77a23 */ /* 0x100fe40000010803 */
[C---:B------:R-:W-:Y:S02]  /*d590*/  FMUL.FTZ R42, R0.reuse, R166 ;  /* 0x000000a6002a7220 */ /* 0x040fe40000410000 */
[--C-:B------:R-:W-:Y:S02]  /*d5a0*/  FFMA.FTZ R246, R43, c[0x0][0x2d0], -R3.reuse ;  /* 0x0000b4002bf67a23 */ /* 0x100fe40000010803 */
[----:B------:R-:W-:Y:S01]  /*d5b0*/  FMUL.FTZ R43, R0, R167 ;  /* 0x000000a7002b7220 */ /* 0x000fe20000410000 */
[----:B------:R-:W-:Y:S01]  /*d5c0*/  MUFU.EX2 R248, R248 ;  /* 0x000000f800f87308 */ /* 0x000fe20000000800 */
[--C-:B------:R-:W-:Y:S02]  /*d5d0*/  FFMA.FTZ R245, R46, c[0x0][0x2d0], -R3.reuse ;  /* 0x0000b4002ef57a23 */ /* 0x100fe40000010803 */
[C---:B------:R-:W-:Y:S02]  /*d5e0*/  FMUL.FTZ R46, R0.reuse, R170 ;  /* 0x000000aa002e7220 */ /* 0x040fe40000410000 */
[--C-:B------:R-:W-:Y:S02]  /*d5f0*/  FFMA.FTZ R223, R47, c[0x0][0x2d0], -R3.reuse ;  /* 0x0000b4002fdf7a23 */ /* 0x100fe40000010803 */
[----:B------:R-:W-:Y:S02]  /*d600*/  FMUL.FTZ R47, R0, R171 ;  /* 0x000000ab002f7220 */ /* 0x000fe40000410000 */
[----:B------:R-:W-:Y:S01]  /*d610*/  IMAD.MOV.U32 R164, RZ, RZ, R48 ;  /* 0x000000ffffa47224 */ /* 0x000fe200078e0030 */
[----:B------:R-:W-:Y:S01]  /*d620*/  MUFU.EX2 R171, R212 ;  /* 0x000000d400ab7308 */ /* 0x000fe20000000800 */
[C---:B------:R-:W-:Y:S02]  /*d630*/  FMUL.FTZ R48, R133.reuse, R192 ;  /* 0x000000c085307220 */ /* 0x040fe40000410000 */
[----:B------:R-:W-:Y:S02]  /*d640*/  FMUL.FTZ R49, R133, R193 ;  /* 0x000000c185317220 */ /* 0x000fe40000410000 */
[--C-:B------:R-:W-:Y:S02]  /*d650*/  FFMA.FTZ R58, R58, c[0x0][0x2d0], -R3.reuse ;  /* 0x0000b4003a3a7a23 */ /* 0x100fe40000010803 */
[--C-:B------:R-:W-:Y:S02]  /*d660*/  FFMA.FTZ R59, R59, c[0x0][0x2d0], -R3.reuse ;  /* 0x0000b4003b3b7a23 */ /* 0x100fe40000010803 */
[--C-:B------:R-:W-:Y:S01]  /*d670*/  FFMA.FTZ R62, R62, c[0x0][0x2d0], -R3.reuse ;  /* 0x0000b4003e3e7a23 */ /* 0x100fe20000010803 */
[----:B------:R-:W-:Y:S01]  /*d680*/  MOV R169, R58 ;  /* 0x0000003a00a97202 */ /* 0x000fe20000000f00 */
[C---:B------:R-:W-:Y:S01]  /*d690*/  FMUL.FTZ R58, R0.reuse, R178 ;  /* 0x000000b2003a7220 */ /* 0x040fe20000410000 */
[----:B------:R-:W-:Y:S01]  /*d6a0*/  MOV R165, R59 ;  /* 0x0000003b00a57202 */ /* 0x000fe20000000f00 */
[C---:B------:R-:W-:Y:S01]  /*d6b0*/  FMUL.FTZ R59, R0.reuse, R179 ;  /* 0x000000b3003b7220 */ /* 0x040fe20000410000 */
[----:B------:R-:W-:Y:S01]  /*d6c0*/  MUFU.EX2 R164, R164 ;  /* 0x000000a400a47308 */ /* 0x000fe20000000800 */
[----:B------:R-:W-:Y:S02]  /*d6d0*/  FFMA.FTZ R3, R63, c[0x0][0x2d0], -R3 ;  /* 0x0000b4003f037a23 */ /* 0x000fe40000010803 */
[C---:B------:R-:W-:Y:S02]  /*d6e0*/  FMUL.FTZ R63, R0.reuse, R183 ;  /* 0x000000b7003f7220 */ /* 0x040fe40000410000 */
[C---:B------:R-:W-:Y:S01]  /*d6f0*/  FMUL.FTZ R64, R133.reuse, R200 ;  /* 0x000000c885407220 */ /* 0x040fe20000410000 */
[----:B------:R-:W-:Y:S01]  /*d700*/  MOV R200, R157 ;  /* 0x0000009d00c87202 */ /* 0x000fe20000000f00 */
[C---:B------:R-:W-:Y:S02]  /*d710*/  FMUL.FTZ R74, R0.reuse, R74 ;  /* 0x0000004a004a7220 */ /* 0x040fe40000410000 */
        /* <DEDUP_REMOVED lines=17> */
[----:B------:R-:W-:Y:S03]  /*d830*/  FMUL.FTZ R127, R0, R127 ;  /* 0x0000007f007f7220 */ /* 0x000fe60000410000 */
[----:B------:R-:W-:Y:S10]  /*d840*/  MUFU.EX2 R247, R247 ;  /* 0x000000f700f77308 */ /* 0x000ff40000000800 */
[----:B------:R-:W-:Y:S10]  /*d850*/  MUFU.EX2 R246, R246 ;  /* 0x000000f600f67308 */ /* 0x000ff40000000800 */
[----:B------:R-:W-:Y:S10]  /*d860*/  MUFU.EX2 R245, R245 ;  /* 0x000000f500f57308 */ /* 0x000ff40000000800 */
[----:B------:R-:W-:Y:S01]  /*d870*/  MUFU.EX2 R223, R223 ;  /* 0x000000df00df7308 */ /* 0x000fe20000000800 */
[----:B---3--:R-:W-:Y:S02]  /*d880*/  FFMA.FTZ R210, R133, R210, R208 ;  /* 0x000000d285d27223 */ /* 0x008fe400000100d0 */
[----:B----4-:R-:W-:Y:S01]  /*d890*/  FFMA.FTZ R208, R132, R24, R207 ;  /* 0x0000001884d07223 */ /* 0x010fe200000100cf */
[----:B------:R-:W-:Y:S01]  /*d8a0*/  MOV R207, R62 ;  /* 0x0000003e00cf7202 */ /* 0x000fe20000000f00 */
[----:B------:R-:W-:Y:S01]  /*d8b0*/  FMUL.FTZ R24, R2, R152 ;  /* 0x0000009802187220 */ /* 0x000fe20000410000 */
[----:B------:R-:W-:Y:S01]  /*d8c0*/  MOV R152, R10 ;  /* 0x0000000a00987202 */ /* 0x000fe20000000f00 */
[C---:B------:R-:W-:Y:S01]  /*d8d0*/  FMUL.FTZ R10, R0.reuse, R146 ;  /* 0x00000092000a7220 */ /* 0x040fe20000410000 */
[----:B------:R-:W-:Y:S01]  /*d8e0*/  F2FP.PACK_AB R146, R51, R214 ;  /* 0x000000d63392723e */ /* 0x000fe200000000ff */
[----:B------:R-:W-:Y:S06]  /*d8f0*/  FMUL.FTZ R62, R0, R182 ;  /* 0x000000b6003e7220 */ /* 0x000fec0000410000 */
[C---:B------:R-:W-:Y:S07]  /*d900*/  HMMA.16816.F32 R8, R144.reuse, R20, R8 ;  /* 0x000000149008723c */ /* 0x040fee0000001808 */
[C---:B------:R-:W-:Y:S01]  /*d910*/  FMUL.FTZ R20, R133.reuse, R172 ;  /* 0x000000ac85147220 */ /* 0x040fe20000410000 */
[----:B------:R-:W-:Y:S01]  /*d920*/  MOV R172, R34 ;  /* 0x0000002200ac7202 */ /* 0x000fe20000000f00 */
[C---:B------:R-:W-:Y:S03]  /*d930*/  FMUL.FTZ R21, R133.reuse, R173 ;  /* 0x000000ad85157220 */ /* 0x040fe60000410000 */
[C---:B------:R-:W-:Y:S01]  /*d940*/  FMUL.FTZ R34, R132.reuse, R186 ;  /* 0x000000ba84227220 */ /* 0x040fe20000410000 */
[----:B------:R-:W-:Y:S01]  /*d950*/  MOV R173, R35 ;  /* 0x0000002300ad7202 */ /* 0x000fe20000000f00 */
[C---:B------:R-:W-:Y:S01]  /*d960*/  FMUL.FTZ R35, R132.reuse, R187 ;  /* 0x000000bb84237220 */ /* 0x040fe20000410000 */
[----:B------:R-:W-:Y:S01]  /*d970*/  MOV R187, R50 ;  /* 0x0000003200bb7202 */ /* 0x000fe20000000f00 */
[----:B------:R-:W-:Y:S01]  /*d980*/  FMUL.FTZ R50, R132, R194 ;  /* 0x000000c284327220 */ /* 0x000fe20000410000 */
[----:B------:R-:W-:Y:S01]  /*d990*/  MOV R186, R65 ;  /* 0x0000004100ba7202 */ /* 0x000fe20000000f00 */
[----:B------:R-:W-:Y:S01]  /*d9a0*/  FMUL.FTZ R65, R133, R201 ;  /* 0x000000c985417220 */ /* 0x000fe20000410000 */
[----:B------:R-:W-:Y:S02]  /*d9b0*/  MOV R194, R161 ;  /* 0x000000a100c27202 */ /* 0x000fe40000000f00 */
[----:B------:R-:W-:Y:S02]  /*d9c0*/  MOV R161, R181 ;  /* 0x000000b500a17202 */ /* 0x000fe40000000f00 */
[----:B------:R-:W-:Y:S02]  /*d9d0*/  MOV R181, R156 ;  /* 0x0000009c00b57202 */ /* 0x000fe40000000f00 */
[----:B------:R-:W-:Y:S10]  /*d9e0*/  MUFU.EX2 R194, R194 ;  /* 0x000000c200c27308 */ /* 0x000ff40000000800 */
[----:B------:R-:W-:Y:S01]  /*d9f0*/  MUFU.EX2 R181, R181 ;  /* 0x000000b500b57308 */ /* 0x000fe20000000800 */
[----:B--2---:R-:W-:Y:S02]  /*da00*/  FFMA.FTZ R2, R2, R14, R16 ;  /* 0x0000000e02027223 */ /* 0x004fe40000010010 */
[----:B------:R-:W-:Y:S02]  /*da10*/  FMUL.FTZ R14, R0, R150 ;  /* 0x00000096000e7220 */ /* 0x000fe40000410000 */
[----:B------:R-:W-:Y:S01]  /*da20*/  LDSM.16.MT88.4 R148, [R228] ;  /* 0x00000000e494783b */ /* 0x000fe20000004200 */
[----:B------:R-:W-:Y:S02]  /*da30*/  FADD.FTZ R2, R213, R2 ;  /* 0x00000002d5027221 */ /* 0x000fe40000010000 */
[C---:B------:R-:W-:Y:S01]  /*da40*/  FMUL.FTZ R16, R133.reuse, R160 ;  /* 0x000000a085107220 */ /* 0x040fe20000410000 */
[----:B------:R-:W-:Y:S01]  /*da50*/  MOV R160, R33 ;  /* 0x0000002100a07202 */ /* 0x000fe20000000f00 */
[-C--:B------:R-:W-:Y:S03]  /*da60*/  HMMA.16816.F32 R12, R144, R22.reuse, R12 ;  /* 0x00000016900c723c */ /* 0x080fe6000000180c */
[C---:B------:R-:W-:Y:S02]  /*da70*/  FMUL.FTZ R33, R133.reuse, R185 ;  /* 0x000000b985217220 */ /* 0x040fe40000410000 */
[----:B------:R-:W-:Y:S03]  /*da80*/  IMAD.MOV.U32 R185, RZ, RZ, R52 ;  /* 0x000000ffffb97224 */ /* 0x000fe600078e0034 */
[C---:B------:R-:W-:Y:S07]  /*da90*/  HMMA.16816.F32 R16, R140.reuse, R22, R16 ;  /* 0x000000168c10723c */ /* 0x040fee0000001810 */
[C---:B------:R-:W-:Y:S01]  /*daa0*/  FMUL.FTZ R22, R132.reuse, R174 ;  /* 0x000000ae84167220 */ /* 0x040fe20000410000 */
[----:B------:R-:W-:Y:S01]  /*dab0*/  MOV R174, R53 ;  /* 0x0000003500ae7202 */ /* 0x000fe20000000f00 */
[----:B------:R-:W-:Y:S01]  /*dac0*/  FMUL.FTZ R23, R132, R175 ;  /* 0x000000af84177220 */ /* 0x000fe20000410000 */
[----:B------:R-:W1:Y:S02]  /*dad0*/  LDSM.16.MT88.4 R52, [R229] ;  /* 0x00000000e534783b */ /* 0x000e640000004200 */
[----:B------:R-:W-:Y:S01]  /*dae0*/  MOV R175, R27 ;  /* 0x0000001b00af7202 */ /* 0x000fe20000000f00 */
[----:B------:R-:W-:Y:S01]  /*daf0*/  FMUL.FTZ R27, R0, R155 ;  /* 0x0000009b001b7220 */ /* 0x000fe20000410000 */
[----:B------:R-:W-:Y:S01]  /*db00*/  MOV R155, R32 ;  /* 0x00000020009b7202 */ /* 0x000fe20000000f00 */
[C---:B------:R-:W-:Y:S01]  /*db10*/  FMUL.FTZ R32, R133.reuse, R184 ;  /* 0x000000b885207220 */ /* 0x040fe20000410000 */
[-C--:B------:R-:W-:Y:S01]  /*db20*/  HMMA.16816.F32 R20, R140, R36.reuse, R20 ;  /* 0x000000248c14723c */ /* 0x080fe20000001814 */
[----:B------:R-:W-:Y:S02]  /*db30*/  MUFU.EX2 R174, R174 ;  /* 0x000000ae00ae7308 */ /* 0x000fe40000000800 */
[----:B------:R-:W-:Y:S01]  /*db40*/  MOV R184, R66 ;  /* 0x0000004200b87202 */ /* 0x000fe20000000f00 */
[C---:B------:R-:W-:Y:S01]  /*db50*/  FMUL.FTZ R66, R132.reuse, R202 ;  /* 0x000000ca84427220 */ /* 0x040fe20000410000 */
[----:B------:R-:W-:Y:S02]  /*db60*/  MOV R166, R175 ;  /* 0x000000af00a67202 */ /* 0x000fe40000000f00 */
[----:B------:R-:W-:Y:S01]  /*db70*/  MOV R175, R162 ;  /* 0x000000a200af7202 */ /* 0x000fe20000000f00 */
[C---:B------:R-:W-:Y:S03]  /*db80*/  HMMA.16816.F32 R24, R144.reuse, R36, R24 ;  /* 0x000000249018723c */ /* 0x040fe60000001818 */
[----:B------:R-:W-:Y:S01]  /*db90*/  MUFU.EX2 R184, R184 ;  /* 0x000000b800b87308 */ /* 0x000fe20000000800 */
[----:B------:R-:W-:Y:S02]  /*dba0*/  MOV R162, R177 ;  /* 0x000000b100a27202 */ /* 0x000fe40000000f00 */
[----:B------:R-:W-:Y:S01]  /*dbb0*/  MOV R167, R166 ;  /* 0x000000a600a77202 */ /* 0x000fe20000000f00 */
[C---:B------:R-:W-:Y:S01]  /*dbc0*/  FMUL.FTZ R36, R133.reuse, R188 ;  /* 0x000000bc85247220 */ /* 0x040fe20000410000 */
[-C--:B------:R-:W-:Y:S04]  /*dbd0*/  HMMA.16816.F32 R28, R144, R38.reuse, R28 ;  /* 0x00000026901c723c */ /* 0x080fe8000000181c */
[C---:B------:R-:W-:Y:S01]  /*dbe0*/  FMUL.FTZ R37, R133.reuse, R189 ;  /* 0x000000bd85257220 */ /* 0x040fe20000410000 */
[----:B------:R-:W-:Y:S01]  /*dbf0*/  MUFU.EX2 R177, R252 ;  /* 0x000000fc00b17308 */ /* 0x000fe20000000800 */
[----:B------:R-:W-:Y:S01]  /*dc00*/  MOV R188, R51 ;  /* 0x0000003300bc7202 */ /* 0x000fe20000000f00 */
[C---:B------:R-:W-:Y:S01]  /*dc10*/  FMUL.FTZ R51, R132.reuse, R195 ;  /* 0x000000c384337220 */ /* 0x040fe20000410000 */
[C---:B------:R-:W-:Y:S04]  /*dc20*/  HMMA.16816.F32 R32, R140.reuse, R38, R32 ;  /* 0x000000268c20723c */ /* 0x040fe80000001820 */
[----:B------:R-:W-:Y:S01]  /*dc30*/  MOV R189, R67 ;  /* 0x0000004300bd7202 */ /* 0x000fe20000000f00 */
[C---:B------:R-:W-:Y:S01]  /*dc40*/  FMUL.FTZ R67, R132.reuse, R203 ;  /* 0x000000cb84437220 */ /* 0x040fe20000410000 */
[----:B------:R-:W-:Y:S01]  /*dc50*/  MOV R170, R167 ;  /* 0x000000a700aa7202 */ /* 0x000fe20000000f00 */
[C---:B------:R-:W-:Y:S01]  /*dc60*/  FMUL.FTZ R38, R132.reuse, R190 ;  /* 0x000000be84267220 */ /* 0x040fe20000410000 */
[----:B------:R-:W-:Y:S01]  /*dc70*/  MOV R190, R155 ;  /* 0x0000009b00be7202 */ /* 0x000fe20000000f00 */
[C---:B------:R-:W-:Y:S01]  /*dc80*/  FMUL.FTZ R39, R132.reuse, R191 ;  /* 0x000000bf84277220 */ /* 0x040fe20000410000 */
[----:B------:R-:W-:Y:S02]  /*dc90*/  MUFU.EX2 R175, R175 ;  /* 0x000000af00af7308 */ /* 0x000fe40000000800 */
[----:B------:R-:W-:Y:S01]  /*dca0*/  MOV R191, R185 ;  /* 0x000000b900bf7202 */ /* 0x000fe20000000f00 */
[----:B------:R-:W-:Y:S01]  /*dcb0*/  IMAD.MOV.U32 R185, RZ, RZ, R129 ;  /* 0x000000ffffb97224 */ /* 0x000fe200078e0081 */
[----:B------:R-:W-:Y:S01]  /*dcc0*/  MOV R155, R154 ;  /* 0x0000009a009b7202 */ /* 0x000fe20000000f00 */
[----:B------:R-:W2:Y:S01]  /*dcd0*/  LDL.LU R129, [R1+0x74] ;  /* 0x0000740001817983 */ /* 0x000ea20000300800 */
[-C--:B-1----:R-:W-:Y:S03]  /*dce0*/  HMMA.16816.F32 R36, R140, R52.reuse, R36 ;  /* 0x000000348c24723c */ /* 0x082fe60000001824 */
[----:B------:R-:W-:Y:S02]  /*dcf0*/  MOV R154, R163 ;  /* 0x000000a3009a7202 */ /* 0x000fe40000000f00 */
[----:B------:R-:W-:Y:S02]  /*dd00*/  MOV R163, R169 ;  /* 0x000000a900a37202 */ /* 0x000fe40000000f00 */
[----:B------:R-:W-:Y:S01]  /*dd10*/  MUFU.EX2 R169, R219 ;  /* 0x000000db00a97308 */ /* 0x000fe20000000800 */
[C---:B------:R-:W-:Y:S04]  /*dd20*/  HMMA.16816.F32 R40, R144.reuse, R52, R40 ;  /* 0x000000349028723c */ /* 0x040fe80000001828 */
[----:B------:R-:W-:Y:S02]  /*dd30*/  MOV R166, R189 ;  /* 0x000000bd00a67202 */ /* 0x000fe40000000f00 */
[----:B------:R-:W-:Y:S01]  /*dd40*/  MOV R189, R188 ;  /* 0x000000bc00bd7202 */ /* 0x000fe20000000f00 */
[C---:B------:R-:W-:Y:S01]  /*dd50*/  FMUL.FTZ R52, R133.reuse, R196 ;  /* 0x000000c485347220 */ /* 0x040fe20000410000 */
[-C--:B------:R-:W-:Y:S04]  /*dd60*/  HMMA.16816.F32 R44, R144, R54.reuse, R44 ;  /* 0x00000036902c723c */ /* 0x080fe8000000182c */
[C---:B------:R-:W-:Y:S01]  /*dd70*/  FMUL.FTZ R53, R133.reuse, R197 ;  /* 0x000000c585357220 */ /* 0x040fe20000410000 */
[----:B------:R-:W-:Y:S01]  /*dd80*/  MOV R167, R166 ;  /* 0x000000a600a77202 */ /* 0x000fe20000000f00 */
[----:B------:R1:W-:Y:S01]  /*dd90*/  MUFU.EX2 R197, R170 ;  /* 0x000000aa00c57308 */ /* 0x0003e20000000800 */
[----:B------:R-:W-:Y:S01]  /*dda0*/  MOV R166, R189 ;  /* 0x000000bd00a67202 */ /* 0x000fe20000000f00 */
[C---:B------:R-:W-:Y:S04]  /*ddb0*/  HMMA.16816.F32 R48, R140.reuse, R54, R48 ;  /* 0x000000368c30723c */ /* 0x040fe80000001830 */
[----:B------:R-:W-:Y:S02]  /*ddc0*/  MOV R188, R187 ;  /* 0x000000bb00bc7202 */ /* 0x000fe40000000f00 */
[----:B------:R-:W-:Y:S01]  /*ddd0*/  MOV R187, R186 ;  /* 0x000000ba00bb7202 */ /* 0x000fe20000000f00 */
[C---:B------:R-:W-:Y:S01]  /*dde0*/  FMUL.FTZ R54, R132.reuse, R198 ;  /* 0x000000c684367220 */ /* 0x040fe20000410000 */
[----:B------:R-:W-:Y:S01]  /*ddf0*/  MOV R186, R159 ;  /* 0x0000009f00ba7202 */ /* 0x000fe20000000f00 */
[----:B------:R-:W-:Y:S03]  /*de00*/  FMUL.FTZ R55, R132, R199 ;  /* 0x000000c784377220 */ /* 0x000fe60000410000 */
[----:B------:R-:W-:Y:S02]  /*de10*/  MOV R199, R153 ;  /* 0x0000009900c77202 */ /* 0x000fe40000000f00 */
[----:B------:R-:W-:Y:S02]  /*de20*/  MOV R192, R167 ;  /* 0x000000a700c07202 */ /* 0x000fe40000000f00 */
[-C--:B------:R-:W-:Y:S02]  /*de30*/  HMMA.16816.F32 R52, R140, R148.reuse, R52 ;  /* 0x000000948c34723c */ /* 0x080fe40000001834 */
[----:B------:R-:W-:Y:S01]  /*de40*/  MUFU.EX2 R199, R199 ;  /* 0x000000c700c77308 */ /* 0x000fe20000000800 */
[----:B------:R-:W-:Y:S02]  /*de50*/  MOV R193, R166 ;  /* 0x000000a600c17202 */ /* 0x000fe40000000f00 */
[----:B------:R-:W-:Y:S02]  /*de60*/  MOV R201, R192 ;  /* 0x000000c000c97202 */ /* 0x000fe40000000f00 */
[----:B------:R-:W-:Y:S01]  /*de70*/  MOV R198, R193 ;  /* 0x000000c100c67202 */ /* 0x000fe20000000f00 */
[C---:B------:R-:W-:Y:S04]  /*de80*/  HMMA.16816.F32 R56, R144.reuse, R148, R56 ;  /* 0x000000949038723c */ /* 0x040fe80000001838 */
[----:B------:R-:W-:Y:S01]  /*de90*/  MUFU.EX2 R192, R161 ;  /* 0x000000a100c07308 */ /* 0x000fe20000000800 */
[----:B------:R-:W-:Y:S01]  /*dea0*/  MOV R159, R158 ;  /* 0x0000009e009f7202 */ /* 0x000fe20000000f00 */
[----:B------:R-:W-:Y:S01]  /*deb0*/  IMAD.MOV.U32 R202, RZ, RZ, R198 ;  /* 0x000000ffffca7224 */ /* 0x000fe200078e00c6 */
[----:B------:R-:W-:Y:S01]  /*dec0*/  MOV R158, R165 ;  /* 0x000000a5009e7202 */ /* 0x000fe20000000f00 */
[-C--:B------:R-:W-:Y:S04]  /*ded0*/  HMMA.16816.F32 R60, R144, R150.reuse, R60 ;  /* 0x00000096903c723c */ /* 0x080fe8000000183c */
[----:B------:R-:W-:Y:S01]  /*dee0*/  IMAD.MOV.U32 R165, RZ, RZ, R130 ;  /* 0x000000ffffa57224 */ /* 0x000fe200078e0082 */
[----:B------:R-:W-:Y:S01]  /*def0*/  MOV R198, R190 ;  /* 0x000000be00c67202 */ /* 0x000fe20000000f00 */
[----:B------:R-:W3:Y:S01]  /*df00*/  LDL.LU R130, [R1+0x70] ;  /* 0x0000700001827983 */ /* 0x000ee20000300800 */
[----:B------:R-:W-:Y:S01]  /*df10*/  MOV R190, R162 ;  /* 0x000000a200be7202 */ /* 0x000fe20000000f00 */
[C---:B------:R-:W-:Y:S02]  /*df20*/  HMMA.16816.F32 R64, R140.reuse, R150, R64 ;  /* 0x000000968c40723c */ /* 0x040fe40000001840 */
[----:B------:R-:W4:Y:S02]  /*df30*/  LDSM.16.MT88.4 R148, [R225+0x2000] ;  /* 0x00200000e194783b */ /* 0x000f240000004200 */
[----:B------:R-:W-:Y:S02]  /*df40*/  MOV R189, R188 ;  /* 0x000000bc00bd7202 */ /* 0x000fe40000000f00 */
[----:B------:R-:W-:Y:S02]  /*df50*/  MOV R188, R187 ;  /* 0x000000bb00bc7202 */ /* 0x000fe40000000f00 */
[----:B------:R-:W-:Y:S04]  /*df60*/  MOV R187, R186 ;  /* 0x000000ba00bb7202 */ /* 0x000fe80000000f00 */
[----:B------:R-:W-:Y:S02]  /*df70*/  MOV R167, R188 ;  /* 0x000000bc00a77202 */ /* 0x000fe40000000f00 */
[----:B------:R-:W-:Y:S02]  /*df80*/  MOV R166, R187 ;  /* 0x000000bb00a67202 */ /* 0x000fe40000000f00 */
[----:B------:R-:W-:Y:S01]  /*df90*/  MOV R186, R159 ;  /* 0x0000009f00ba7202 */ /* 0x000fe20000000f00 */
[----:B------:R-:W-:Y:S01]  /*dfa0*/  IMAD.MOV.U32 R183, RZ, RZ, R167 ;  /* 0x000000ffffb77224 */ /* 0x000fe200078e00a7 */
[----:B------:R-:W-:Y:S01]  /*dfb0*/  MOV R159, R158 ;  /* 0x0000009e009f7202 */ /* 0x000fe20000000f00 */
[----:B------:R-:W-:Y:S01]  /*dfc0*/  IMAD.MOV.U32 R158, RZ, RZ, R155 ;  /* 0x000000ffff9e7224 */ /* 0x000fe200078e009b */
[----:B------:R-:W-:Y:S02]  /*dfd0*/  MOV R155, R173 ;  /* 0x000000ad009b7202 */ /* 0x000fe40000000f00 */
[----:B------:R-:W-:Y:S02]  /*dfe0*/  MOV R173, R172 ;  /* 0x000000ac00ad7202 */ /* 0x000fe40000000f00 */
[----:B------:R-:W-:Y:S02]  /*dff0*/  MOV R172, R131 ;  /* 0x0000008300ac7202 */ /* 0x000fe40000000f00 */
[----:B------:R-:W3:Y:S01]  /*e000*/  LDL.LU R131, [R1+0x6c] ;  /* 0x00006c0001837983 */ /* 0x000ee20000300800 */
[----:B------:R-:W-:Y:S02]  /*e010*/  MOV R188, R159 ;  /* 0x0000009f00bc7202 */ /* 0x000fe40000000f00 */
[----:B------:R-:W-:Y:S02]  /*e020*/  MOV R159, R173 ;  /* 0x000000ad009f7202 */ /* 0x000fe40000000f00 */
[----:B------:R-:W-:Y:S01]  /*e030*/  MOV R187, R158 ;  /* 0x0000009e00bb7202 */ /* 0x000fe20000000f00 */
[----:B------:R-:W-:Y:S01]  /*e040*/  MUFU.EX2 R173, R220 ;  /* 0x000000dc00ad7308 */ /* 0x000fe20000000800 */
[----:B------:R-:W-:Y:S02]  /*e050*/  MOV R158, R172 ;  /* 0x000000ac009e7202 */ /* 0x000fe40000000f00 */
[----:B------:R-:W-:Y:S02]  /*e060*/  MOV R196, R166 ;  /* 0x000000a600c47202 */ /* 0x000fe40000000f00 */
[----:B------:R-:W-:Y:S02]  /*e070*/  MOV R166, R188 ;  /* 0x000000bc00a67202 */ /* 0x000fe40000000f00 */
[----:B------:R-:W-:Y:S02]  /*e080*/  MOV R188, R152 ;  /* 0x0000009800bc7202 */ /* 0x000fe40000000f00 */
[----:B-1----:R-:W-:Y:S01]  /*e090*/  MOV R170, R189 ;  /* 0x000000bd00aa7202 */ /* 0x002fe20000000f00 */
[-C--:B----4-:R-:W-:Y:S01]  /*e0a0*/  HMMA.16816.F32 R68, R140, R148.reuse, R68 ;  /* 0x000000948c44723c */ /* 0x090fe20000001844 */
[----:B------:R-:W1:Y:S02]  /*e0b0*/  MUFU.EX2 R172, R211 ;  /* 0x000000d300ac7308 */ /* 0x000e640000000800 */
[----:B------:R-:W-:Y:S01]  /*e0c0*/  IMAD.MOV.U32 R189, RZ, RZ, R186 ;  /* 0x000000ffffbd7224 */ /* 0x000fe200078e00ba */
[----:B------:R-:W-:Y:S02]  /*e0d0*/  MOV R186, R155 ;  /* 0x0000009b00ba7202 */ /* 0x000fe40000000f00 */
[----:B------:R-:W-:Y:S02]  /*e0e0*/  MOV R155, R168 ;  /* 0x000000a8009b7202 */ /* 0x000fe40000000f00 */
[C---:B------:R-:W-:Y:S03]  /*e0f0*/  HMMA.16816.F32 R72, R144.reuse, R148, R72 ;  /* 0x000000949048723c */ /* 0x040fe60000001848 */
[----:B------:R-:W4:Y:S01]  /*e100*/  MUFU.EX2 R168, R249 ;  /* 0x000000f900a87308 */ /* 0x000f220000000800 */
[----:B------:R-:W-:Y:S02]  /*e110*/  MOV R193, R155 ;  /* 0x0000009b00c17202 */ /* 0x000fe40000000f00 */
[----:B------:R-:W-:Y:S02]  /*e120*/  MOV R167, R189 ;  /* 0x000000bd00a77202 */ /* 0x000fe40000000f00 */
[-C--:B------:R-:W-:Y:S04]  /*e130*/  HMMA.16816.F32 R76, R144, R150.reuse, R76 ;  /* 0x00000096904c723c */ /* 0x080fe8000000184c */
[----:B------:R-:W-:Y:S01]  /*e140*/  MOV R189, R159 ;  /* 0x0000009f00bd7202 */ /* 0x000fe20000000f00 */
[----:B------:R-:W-:Y:S01]  /*e150*/  MUFU.EX2 R193, R193 ;  /* 0x000000c100c17308 */ /* 0x000fe20000000800 */
[----:B------:R-:W-:Y:S02]  /*e160*/  MOV R182, R170 ;  /* 0x000000aa00b67202 */ /* 0x000fe40000000f00 */
[C---:B------:R-:W-:Y:S01]  /*e170*/  HMMA.16816.F32 R80, R140.reuse, R150, R80 ;  /* 0x000000968c50723c */ /* 0x040fe20000001850 */
[----:B------:R-:W1:Y:S03]  /*e180*/  LDSM.16.MT88.4 R148, [R226+0x2000] ;  /* 0x00200000e294783b */ /* 0x000e660000004200 */
[----:B------:R-:W-:Y:S01]  /*e190*/  MOV R170, R187 ;  /* 0x000000bb00aa7202 */ /* 0x000fe20000000f00 */
[----:B------:R-:W-:Y:S01]  /*e1a0*/  IMAD.MOV.U32 R187, RZ, RZ, R154 ;  /* 0x000000ffffbb7224 */ /* 0x000fe200078e009a */
[----:B------:R-:W-:Y:S01]  /*e1b0*/  MOV R195, R186 ;  /* 0x000000ba00c37202 */ /* 0x000fe20000000f00 */
[----:B------:R-:W-:Y:S01]  /*e1c0*/  MUFU.EX2 R189, R189 ;  /* 0x000000bd00bd7308 */ /* 0x000fe20000000800 */
[----:B------:R-:W-:Y:S01]  /*e1d0*/  MOV R186, R158 ;  /* 0x0000009e00ba7202 */ /* 0x000fe20000000f00 */
[----:B------:R-:W-:Y:S03]  /*e1e0*/  LDSM.16.MT88.4 R152, [R226+0x800] ;  /* 0x00080000e298783b */ /* 0x000fe60000004200 */
[----:B------:R-:W-:Y:S02]  /*e1f0*/  MOV R203, R182 ;  /* 0x000000b600cb7202 */ /* 0x000fe40000000f00 */
[----:B------:R-:W-:Y:S02]  /*e200*/  MOV R182, R163 ;  /* 0x000000a300b67202 */ /* 0x000fe40000000f00 */
[----:B------:R-:W-:Y:S01]  /*e210*/  MOV R252, R183 ;  /* 0x000000b700fc7202 */ /* 0x000fe20000000f00 */
[----:B------:R-:W-:Y:S01]  /*e220*/  LDSM.16.MT88.4 R156, [R229+0x800] ;  /* 0x00080000e59c783b */ /* 0x000fe20000004200 */
[----:B------:R-:W-:Y:S01]  /*e230*/  MUFU.EX2 R187, R187 ;  /* 0x000000bb00bb7308 */ /* 0x000fe20000000800 */
[----:B------:R-:W-:Y:S02]  /*e240*/  MOV R183, R191 ;  /* 0x000000bf00b77202 */ /* 0x000fe40000000f00 */
[----:B------:R-:W-:Y:S07]  /*e250*/  MOV R191, R185 ;  /* 0x000000b900bf7202 */ /* 0x000fee0000000f00 */
[----:B------:R4:W-:Y:S10]  /*e260*/  MUFU.EX2 R185, R160 ;  /* 0x000000a000b97308 */ /* 0x0009f40000000800 */
[----:B------:R-:W-:Y:S01]  /*e270*/  MUFU.EX2 R186, R186 ;  /* 0x000000ba00ba7308 */ /* 0x000fe20000000800 */
[-C--:B-1----:R-:W-:Y:S09]  /*e280*/  HMMA.16816.F32 R84, R140, R148.reuse, R84 ;  /* 0x000000948c54723c */ /* 0x082ff20000001854 */
[----:B------:R-:W-:Y:S01]  /*e290*/  MUFU.EX2 R195, R195 ;  /* 0x000000c300c37308 */ /* 0x000fe20000000800 */
[C---:B------:R-:W-:Y:S01]  /*e2a0*/  HMMA.16816.F32 R88, R144.reuse, R148, R88 ;  /* 0x000000949058723c */ /* 0x040fe20000001858 */
[----:B----4-:R-:W-:Y:S07]  /*e2b0*/  LDSM.16.MT88.4 R160, [R226+0x1000] ;  /* 0x00100000e2a0783b */ /* 0x010fee0000004200 */
[-C--:B------:R-:W-:Y:S01]  /*e2c0*/  HMMA.16816.F32 R92, R144, R150.reuse, R92 ;  /* 0x00000096905c723c */ /* 0x080fe2000000185c */
[----:B------:R-:W-:Y:S07]  /*e2d0*/  MUFU.EX2 R188, R188 ;  /* 0x000000bc00bc7308 */ /* 0x000fee0000000800 */
[C---:B------:R-:W-:Y:S01]  /*e2e0*/  HMMA.16816.F32 R96, R140.reuse, R150, R96 ;  /* 0x000000968c60723c */ /* 0x040fe20000001860 */
[----:B------:R-:W1:Y:S02]  /*e2f0*/  LDSM.16.MT88.4 R148, [R229+0x2000] ;  /* 0x00200000e594783b */ /* 0x000e640000004200 */
[----:B------:R-:W-:Y:S05]  /*e300*/  MUFU.EX2 R191, R191 ;  /* 0x000000bf00bf7308 */ /* 0x000fea0000000800 */
[-C--:B-1----:R-:W-:Y:S08]  /*e310*/  HMMA.16816.F32 R100, R140, R148.reuse, R100 ;  /* 0x000000948c64723c */ /* 0x082ff00000001864 */
[C---:B------:R-:W-:Y:S08]  /*e320*/  HMMA.16816.F32 R104, R144.reuse, R148, R104 ;  /* 0x000000949068723c */ /* 0x040ff00000001868 */
[-C--:B------:R-:W-:Y:S08]  /*e330*/  HMMA.16816.F32 R108, R144, R150.reuse, R108 ;  /* 0x00000096906c723c */ /* 0x080ff0000000186c */
[C---:B------:R-:W-:Y:S01]  /*e340*/  HMMA.16816.F32 R112, R140.reuse, R150, R112 ;  /* 0x000000968c70723c */ /* 0x040fe20000001870 */
[----:B------:R-:W1:Y:S03]  /*e350*/  LDSM.16.MT88.4 R148, [R228+0x2000] ;  /* 0x00200000e494783b */ /* 0x000e660000004200 */
[----:B--2---:R-:W-:Y:S04]  /*e360*/  FMUL.FTZ R129, R133, R129 ;  /* 0x0000008185817220 */ /* 0x004fe80000410000 */
[-C--:B-1----:R-:W-:Y:S04]  /*e370*/  HMMA.16816.F32 R116, R140, R148.reuse, R116 ;  /* 0x000000948c74723c */ /* 0x082fe80000001874 */
[----:B------:R-:W-:Y:S04]  /*e380*/  FADD.FTZ R133, R218, R210 ;  /* 0x000000d2da857221 */ /* 0x000fe80000010000 */
[C---:B------:R-:W-:Y:S01]  /*e390*/  HMMA.16816.F32 R120, R144.reuse, R148, R120 ;  /* 0x000000949078723c */ /* 0x040fe20000001878 */
[----:B------:R-:W2:Y:S06]  /*e3a0*/  LDL.LU R148, [R1+0x14] ;  /* 0x0000140001947983 */ /* 0x000eac0000300800 */
[----:B------:R-:W-:Y:S01]  /*e3b0*/  F2FP.PACK_AB R149, R172, R171 ;  /* 0x000000abac95723e */ /* 0x000fe200000000ff */
[-C--:B------:R-:W-:Y:S01]  /*e3c0*/  HMMA.16816.F32 R124, R144, R150.reuse, R124 ;  /* 0x00000096907c723c */ /* 0x080fe2000000187c */
[----:B------:R-:W1:Y:S03]  /*e3d0*/  LDSM.16.MT88.4 R144, [R225+0x800] ;  /* 0x00080000e190783b */ /* 0x000e660000004200 */
[C---:B---3--:R-:W-:Y:S02]  /*e3e0*/  FMUL.FTZ R130, R132.reuse, R130 ;  /* 0x0000008284827220 */ /* 0x048fe40000410000 */
[----:B------:R-:W-:Y:S02]  /*e3f0*/  FMUL.FTZ R131, R132, R131 ;  /* 0x0000008384837220 */ /* 0x000fe40000410000 */
[----:B------:R-:W-:Y:S05]  /*e400*/  FADD.FTZ R132, R216, R208 ;  /* 0x000000d0d8847221 */ /* 0x000fea0000010000 */
        /* <DEDUP_REMOVED lines=8> */
[----:B--2---:R-:W-:Y:S01]  /*e490*/  FFMA.FTZ R0, R0, R148, R139 ;  /* 0x0000009400007223 */ /* 0x004fe2000001008b */
[----:B------:R-:W-:Y:S03]  /*e4a0*/  F2FP.PACK_AB R148, R173, R168 ;  /* 0x000000a8ad94723e */ /* 0x000fe600000000ff */
[----:B------:R-:W-:Y:S02]  /*e4b0*/  FADD.FTZ R138, R138, R0 ;  /* 0x000000008a8a7221 */ /* 0x000fe40000010000 */
[----:B------:R-:W-:Y:S02]  /*e4c0*/  FADD.FTZ R0, R217, R133 ;  /* 0x00000085d9007221 */ /* 0x000fe40000010000 */
[C---:B------:R-:W-:Y:S01]  /*e4d0*/  HMMA.16816.F32 R8, R148.reuse, R144, R8 ;  /* 0x000000909408723c */ /* 0x040fe20000001808 */
[----:B------:R-:W-:Y:S03]  /*e4e0*/  LDSM.16.MT88.4 R216, [R226+0x3800] ;  /* 0x00380000e2d8783b */ /* 0x000fe60000004200 */
        /* <DEDUP_REMOVED lines=9> */
[----:B------:R-:W1:Y:S01]  /*e580*/  LDSM.16.MT88.4 R144, [R228+0x800] ;  /* 0x00080000e490783b */ /* 0x000e620000004200 */
[----:B------:R-:W-:Y:S02]  /*e590*/  MUFU.EX2 R138, R207 ;  /* 0x000000cf008a7308 */ /* 0x000fe40000000800 */
[----:B------:R-:W-:Y:S01]  /*e5a0*/  FADD.FTZ R168, R168, R132 ;  /* 0x00000084a8a87221 */ /* 0x000fe20000010000 */
[----:B------:R-:W-:Y:S01]  /*e5b0*/  MOV R251, R201 ;  /* 0x000000c900fb7202 */ /* 0x000fe20000000f00 */
[----:B------:R-:W-:Y:S01]  /*e5c0*/  FADD.FTZ R0, R252, R0 ;  /* 0x00000000fc007221 */ /* 0x000fe20000010000 */
[----:B------:R-:W-:Y:S01]  /*e5d0*/  MOV R252, R202 ;  /* 0x000000ca00fc7202 */ /* 0x000fe20000000f00 */
[-C--:B------:R-:W-:Y:S04]  /*e5e0*/  HMMA.16816.F32 R20, R140, R152.reuse, R20 ;  /* 0x000000988c14723c */ /* 0x080fe80000001814 */
[----:B------:R-:W2:Y:S01]  /*e5f0*/  MUFU.EX2 R132, R167 ;  /* 0x000000a700847308 */ /* 0x000ea20000000800 */
[----:B------:R-:W-:Y:S01]  /*e600*/  MOV R202, R165 ;  /* 0x000000a500ca7202 */ /* 0x000fe20000000f00 */
[----:B------:R-:W-:Y:S01]  /*e610*/  FADD.FTZ R133, R203, R133 ;  /* 0x00000085cb857221 */ /* 0x000fe20000010000 */
[----:B------:R-:W-:Y:S01]  /*e620*/  MOV R203, R166 ;  /* 0x000000a600cb7202 */ /* 0x000fe20000000f00 */
[C---:B------:R-:W-:Y:S04]  /*e630*/  HMMA.16816.F32 R24, R148.reuse, R152, R24 ;  /* 0x000000989418723c */ /* 0x040fe80000001818 */
[----:B------:R-:W-:Y:S01]  /*e640*/  IMAD.MOV.U32 R183, RZ, RZ, R182 ;  /* 0x000000ffffb77224 */ /* 0x000fe200078e00b6 */
[----:B------:R-:W-:Y:S01]  /*e650*/  MOV R182, R196 ;  /* 0x000000c400b67202 */ /* 0x000fe20000000f00 */
[----:B------:R-:W-:Y:S01]  /*e660*/  MUFU.EX2 R139, R203 ;  /* 0x000000cb008b7308 */ /* 0x000fe20000000800 */
[----:B------:R-:W-:Y:S01]  /*e670*/  MOV R196, R170 ;  /* 0x000000aa00c47202 */ /* 0x000fe20000000f00 */
[-C--:B------:R-:W-:Y:S04]  /*e680*/  HMMA.16816.F32 R28, R148, R154.reuse, R28 ;  /* 0x0000009a941c723c */ /* 0x080fe8000000181c */
[----:B------:R-:W-:Y:S01]  /*e690*/  MOV R201, R182 ;  /* 0x000000b600c97202 */ /* 0x000fe20000000f00 */
[----:B------:R-:W-:Y:S01]  /*e6a0*/  FADD.FTZ R170, R205, R2 ;  /* 0x00000002cdaa7221 */ /* 0x000fe20000010000 */
[----:B------:R-:W-:Y:S01]  /*e6b0*/  MOV R250, R183 ;  /* 0x000000b700fa7202 */ /* 0x000fe20000000f00 */
[----:B------:R-:W-:Y:S01]  /*e6c0*/  FADD.FTZ R2, R164, R0 ;  /* 0x00000000a4027221 */ /* 0x000fe20000010000 */
[C---:B------:R-:W-:Y:S01]  /*e6d0*/  HMMA.16816.F32 R32, R140.reuse, R154, R32 ;  /* 0x0000009a8c20723c */ /* 0x040fe20000001820 */
[----:B------:R-:W3:Y:S01]  /*e6e0*/  LDSM.16.MT88.4 R152, [R225+0x2800] ;  /* 0x00280000e198783b */ /* 0x000ee20000004200 */
[----:B------:R-:W-:Y:S02]  /*e6f0*/  MUFU.EX2 R249, R201 ;  /* 0x000000c900f97308 */ /* 0x000fe40000000800 */
[----:B------:R-:W-:Y:S01]  /*e700*/  FADD.FTZ R0, R171, R170 ;  /* 0x000000aaab007221 */ /* 0x000fe20000010000 */
[----:B--2---:R-:W-:Y:S01]  /*e710*/  MOV R171, R132 ;  /* 0x0000008400ab7202 */ /* 0x004fe20000000f00 */
[----:B------:R-:W-:Y:S02]  /*e720*/  IMAD.MOV.U32 R170, RZ, RZ, R184 ;  /* 0x000000ffffaa7224 */ /* 0x000fe400078e00b8 */
[-C--:B------:R-:W-:Y:S01]  /*e730*/  HMMA.16816.F32 R36, R140, R156.reuse, R36 ;  /* 0x0000009c8c24723c */ /* 0x080fe20000001824 */
[----:B------:R-:W-:Y:S03]  /*e740*/  LDSM.16.MT88.4 R164, [R226+0x3000] ;  /* 0x00300000e2a4783b */ /* 0x000fe60000004200 */
[----:B------:R-:W2:Y:S01]  /*e750*/  MUFU.EX2 R220, R250 ;  /* 0x000000fa00dc7308 */ /* 0x000ea20000000800 */
[----:B------:R-:W-:Y:S02]  /*e760*/  FADD.FTZ R169, R169, R133 ;  /* 0x00000085a9a97221 */ /* 0x000fe40000010000 */
[----:B------:R-:W-:Y:S01]  /*e770*/  FADD.FTZ R0, R172, R0 ;  /* 0x00000000ac007221 */ /* 0x000fe20000010000 */
[C---:B------:R-:W-:Y:S04]  /*e780*/  HMMA.16816.F32 R40, R148.reuse, R156, R40 ;  /* 0x0000009c9428723c */ /* 0x040fe80000001828 */
[----:B------:R-:W-:Y:S02]  /*e790*/  FADD.FTZ R132, R174, R169 ;  /* 0x000000a9ae847221 */ /* 0x000fe40000010000 */
[----:B------:R-:W4:Y:S01]  /*e7a0*/  MUFU.EX2 R250, R202 ;  /* 0x000000ca00fa7308 */ /* 0x000f220000000800 */
[----:B------:R-:W-:Y:S01]  /*e7b0*/  FADD.FTZ R221, R221, R0 ;  /* 0x00000000dddd7221 */ /* 0x000fe20000010000 */
[-C--:B------:R-:W-:Y:S04]  /*e7c0*/  HMMA.16816.F32 R44, R148, R158.reuse, R44 ;  /* 0x0000009e942c723c */ /* 0x080fe8000000182c */
[----:B------:R-:W-:Y:S01]  /*e7d0*/  MOV R0, R197 ;  /* 0x000000c500007202 */ /* 0x000fe20000000f00 */
[----:B------:R-:W-:Y:S02]  /*e7e0*/  FADD.FTZ R132, R176, R132 ;  /* 0x00000084b0847221 */ /* 0x000fe40000010000 */
[----:B------:R-:W-:Y:S01]  /*e7f0*/  FADD.FTZ R2, R177, R2 ;  /* 0x00000002b1027221 */ /* 0x000fe20000010000 */
[C---:B------:R-:W-:Y:S01]  /*e800*/  HMMA.16816.F32 R48, R140.reuse, R158, R48 ;  /* 0x0000009e8c30723c */ /* 0x040fe20000001830 */
[----:B------:R-:W3:Y:S01]  /*e810*/  LDSM.16.MT88.4 R156, [R226+0x2800] ;  /* 0x00280000e29c783b */ /* 0x000ee20000004200 */
[----:B------:R-:W3:Y:S02]  /*e820*/  MUFU.EX2 R133, R3 ;  /* 0x0000000300857308 */ /* 0x000ee40000000800 */
[----:B--2---:R-:W-:Y:S01]  /*e830*/  F2FP.PACK_AB R209, R139, R220 ;  /* 0x000000dc8bd1723e */ /* 0x004fe200000000ff */
[----:B------:R-:W-:Y:S01]  /*e840*/  FADD.FTZ R0, R0, R132 ;  /* 0x0000008400007221 */ /* 0x000fe20000010000 */
[----:B------:R-:W-:Y:S01]  /*e850*/  MOV R132, R136 ;  /* 0x0000008800847202 */ /* 0x000fe20000000f00 */
[----:B------:R-:W-:Y:S01]  /*e860*/  FADD.FTZ R2, R178, R2 ;  /* 0x00000002b2027221 */ /* 0x000fe20000010000 */
[-C--:B-1----:R-:W-:Y:S04]  /*e870*/  HMMA.16816.F32 R52, R140, R144.reuse, R52 ;  /* 0x000000908c34723c */ /* 0x082fe80000001834 */
[----:B------:R-:W1:Y:S01]  /*e880*/  MUFU.EX2 R196, R196 ;  /* 0x000000c400c47308 */ /* 0x000e620000000800 */
[----:B------:R-:W-:Y:S01]  /*e890*/  FADD.FTZ R2, R179, R2 ;  /* 0x00000002b3027221 */ /* 0x000fe20000010000 */
[----:B----4-:R-:W-:Y:S02]  /*e8a0*/  F2FP.PACK_AB R210, R249, R250 ;  /* 0x000000faf9d2723e */ /* 0x010fe400000000ff */
[C---:B------:R-:W-:Y:S06]  /*e8b0*/  HMMA.16816.F32 R56, R148.reuse, R144, R56 ;  /* 0x000000909438723c */ /* 0x040fec0000001838 */
[----:B------:R-:W-:Y:S02]  /*e8c0*/  MUFU.EX2 R183, R190 ;  /* 0x000000be00b77308 */ /* 0x000fe40000000800 */
[-C--:B------:R-:W-:Y:S04]  /*e8d0*/  HMMA.16816.F32 R60, R148, R146.reuse, R60 ;  /* 0x00000092943c723c */ /* 0x080fe8000000183c */
[----:B---3--:R-:W-:Y:S01]  /*e8e0*/  F2FP.PACK_AB R211, R133, R138 ;  /* 0x0000008a85d3723e */ /* 0x008fe200000000ff */
[----:B------:R-:W-:Y:S03]  /*e8f0*/  FADD.FTZ R3, R173, R168 ;  /* 0x000000a8ad037221 */ /* 0x000fe60000010000 */
[C---:B------:R-:W-:Y:S01]  /*e900*/  HMMA.16816.F32 R64, R140.reuse, R146, R64 ;  /* 0x000000928c40723c */ /* 0x040fe20000001840 */
[----:B------:R-:W2:Y:S01]  /*e910*/  LDSM.16.MT88.4 R144, [R229+0x2800] ;  /* 0x00280000e590783b */ /* 0x000ea20000004200 */
[----:B------:R-:W3:Y:S02]  /*e920*/  MUFU.EX2 R190, R206 ;  /* 0x000000ce00be7308 */ /* 0x000ee40000000800 */
[----:B-1----:R-:W-:Y:S01]  /*e930*/  F2FP.PACK_AB R205, R196, R171 ;  /* 0x000000abc4cd723e */ /* 0x002fe200000000ff */
[----:B------:R-:W-:Y:S03]  /*e940*/  FADD.FTZ R3, R175, R3 ;  /* 0x00000003af037221 */ /* 0x000fe60000010000 */
[-C--:B------:R-:W-:Y:S04]  /*e950*/  HMMA.16816.F32 R68, R140, R152.reuse, R68 ;  /* 0x000000988c44723c */ /* 0x080fe80000001844 */
[----:B------:R-:W-:Y:S04]  /*e960*/  MUFU.EX2 R182, R198 ;  /* 0x000000c600b67308 */ /* 0x000fe80000000800 */
[C---:B------:R-:W-:Y:S06]  /*e970*/  HMMA.16816.F32 R72, R148.reuse, R152, R72 ;  /* 0x000000989448723c */ /* 0x040fec0000001848 */
[----:B------:R1:W4:Y:S02]  /*e980*/  MUFU.EX2 R198, R204 ;  /* 0x000000cc00c67308 */ /* 0x0003240000000800 */
[-C--:B------:R-:W-:Y:S04]  /*e990*/  HMMA.16816.F32 R76, R148, R154.reuse, R76 ;  /* 0x0000009a944c723c */ /* 0x080fe8000000184c */
[----:B---3--:R-:W-:Y:S04]  /*e9a0*/  F2FP.PACK_AB R206, R190, R183 ;  /* 0x000000b7bece723e */ /* 0x008fe800000000ff */
[C---:B------:R-:W-:Y:S01]  /*e9b0*/  HMMA.16816.F32 R80, R140.reuse, R154, R80 ;  /* 0x0000009a8c50723c */ /* 0x040fe20000001850 */
[----:B------:R-:W3:Y:S01]  /*e9c0*/  LDSM.16.MT88.4 R152, [R228+0x2800] ;  /* 0x00280000e498783b */ /* 0x000ee20000004200 */
[----:B------:R-:W-:Y:S06]  /*e9d0*/  MUFU.EX2 R252, R252 ;  /* 0x000000fc00fc7308 */ /* 0x000fec0000000800 */
[-C--:B------:R-:W-:Y:S04]  /*e9e0*/  HMMA.16816.F32 R84, R140, R156.reuse, R84 ;  /* 0x0000009c8c54723c */ /* 0x080fe80000001854 */
[----:B------:R-:W2:Y:S01]  /*e9f0*/  MUFU.EX2 R251, R251 ;  /* 0x000000fb00fb7308 */ /* 0x000ea20000000800 */
[----:B-1----:R-:W-:Y:S03]  /*ea00*/  F2FP.PACK_AB R204, R191, R170 ;  /* 0x000000aabfcc723e */ /* 0x002fe600000000ff */
[C---:B------:R-:W-:Y:S04]  /*ea10*/  HMMA.16816.F32 R88, R148.reuse, R156, R88 ;  /* 0x0000009c9458723c */ /* 0x040fe80000001858 */
[----:B----4-:R-:W-:Y:S04]  /*ea20*/  F2FP.PACK_AB R207, R198, R182 ;  /* 0x000000b6c6cf723e */ /* 0x010fe800000000ff */
[-C--:B------:R-:W-:Y:S08]  /*ea30*/  HMMA.16816.F32 R92, R148, R158.reuse, R92 ;  /* 0x0000009e945c723c */ /* 0x080ff0000000185c */
[C---:B------:R-:W-:Y:S01]  /*ea40*/  HMMA.16816.F32 R96, R140.reuse, R158, R96 ;  /* 0x0000009e8c60723c */ /* 0x040fe20000001860 */
[----:B------:R-:W1:Y:S03]  /*ea50*/  LDSM.16.MT88.4 R156, [R225+0x1000] ;  /* 0x00100000e19c783b */ /* 0x000e660000004200 */
[----:B--2---:R-:W-:Y:S04]  /*ea60*/  F2FP.PACK_AB R208, R251, R252 ;  /* 0x000000fcfbd0723e */ /* 0x004fe800000000ff */
[-C--:B------:R-:W-:Y:S08]  /*ea70*/  HMMA.16816.F32 R100, R140, R144.reuse, R100 ;  /* 0x000000908c64723c */ /* 0x080ff00000001864 */
[C---:B------:R-:W-:Y:S07]  /*ea80*/  HMMA.16816.F32 R104, R148.reuse, R144, R104 ;  /* 0x000000909468723c */ /* 0x040fee0000001868 */
[----:B------:R-:W-:Y:S01]  /*ea90*/  F2FP.PACK_AB R144, R195, R189 ;  /* 0x000000bdc390723e */ /* 0x000fe200000000ff */
[-C--:B------:R-:W-:Y:S04]  /*eaa0*/  HMMA.16816.F32 R108, R148, R146.reuse, R108 ;  /* 0x00000092946c723c */ /* 0x080fe8000000186c */
[----:B------:R-:W-:Y:S04]  /*eab0*/  F2FP.PACK_AB R145, R246, R247 ;  /* 0x000000f7f691723e */ /* 0x000fe800000000ff */
[C---:B------:R-:W-:Y:S07]  /*eac0*/  HMMA.16816.F32 R112, R140.reuse, R146, R112 ;  /* 0x000000928c70723c */ /* 0x040fee0000001870 */
[----:B------:R-:W-:Y:S01]  /*ead0*/  F2FP.PACK_AB R146, R185, R192 ;  /* 0x000000c0b992723e */ /* 0x000fe200000000ff */
[-C--:B---3--:R-:W-:Y:S04]  /*eae0*/  HMMA.16816.F32 R116, R140, R152.reuse, R116 ;  /* 0x000000988c74723c */ /* 0x088fe80000001874 */
[----:B------:R-:W-:Y:S04]  /*eaf0*/  F2FP.PACK_AB R147, R223, R245 ;  /* 0x000000f5df93723e */ /* 0x000fe800000000ff */
[C---:B------:R-:W-:Y:S08]  /*eb00*/  HMMA.16816.F32 R120, R148.reuse, R152, R120 ;  /* 0x000000989478723c */ /* 0x040ff00000001878 */
[-C--:B------:R-:W-:Y:S01]  /*eb10*/  HMMA.16816.F32 R124, R148, R154.reuse, R124 ;  /* 0x0000009a947c723c */ /* 0x080fe2000000187c */
[----:B------:R-:W2:Y:S07]  /*eb20*/  LDSM.16.MT88.4 R148, [R229+0x1000] ;  /* 0x00100000e594783b */ /* 0x000eae0000004200 */
[----:B------:R-:W-:Y:S01]  /*eb30*/  HMMA.16816.F32 R128, R140, R154, R128 ;  /* 0x0000009a8c80723c */ /* 0x000fe20000001880 */
[----:B------:R-:W3:Y:S06]  /*eb40*/  LDSM.16.MT88.4 R152, [R228+0x1000] ;  /* 0x00100000e498783b */ /* 0x000eec0000004200 */
[----:B------:R-:W-:Y:S02]  /*eb50*/  F2FP.PACK_AB R141, R200, R181 ;  /* 0x000000b5c88d723e */ /* 0x000fe400000000ff */
[----:B------:R-:W-:Y:S03]  /*eb60*/  F2FP.PACK_AB R142, R187, R194 ;  /* 0x000000c2bb8e723e */ /* 0x000fe600000000ff */
[----:B------:R-:W-:Y:S02]  /*eb70*/  F2FP.PACK_AB R143, R186, R193 ;  /* 0x000000c1ba8f723e */ /* 0x000fe400000000ff */
[----:B------:R-:W-:Y:S07]  /*eb80*/  F2FP.PACK_AB R140, R199, R188 ;  /* 0x000000bcc78c723e */ /* 0x000fee00000000ff */
        /* <DEDUP_REMOVED lines=9> */
[----:B------:R-:W4:Y:S07]  /*ec20*/  LDSM.16.MT88.4 R160, [R229+0x3000] ;  /* 0x00300000e5a0783b */ /* 0x000f2e0000004200 */
[-C--:B--2---:R-:W-:Y:S08]  /*ec30*/  HMMA.16816.F32 R36, R140, R148.reuse, R36 ;  /* 0x000000948c24723c */ /* 0x084ff00000001824 */
[C---:B------:R-:W-:Y:S08]  /*ec40*/  HMMA.16816.F32 R40, R144.reuse, R148, R40 ;  /* 0x000000949028723c */ /* 0x040ff00000001828 */
[-C--:B------:R-:W-:Y:S08]  /*ec50*/  HMMA.16816.F32 R44, R144, R150.reuse, R44 ;  /* 0x00000096902c723c */ /* 0x080ff0000000182c */
[C---:B------:R-:W-:Y:S01]  /*ec60*/  HMMA.16816.F32 R48, R140.reuse, R150, R48 ;  /* 0x000000968c30723c */ /* 0x040fe20000001830 */
[----:B------:R-:W2:Y:S07]  /*ec70*/  LDSM.16.MT88.4 R148, [R228+0x3000] ;  /* 0x00300000e494783b */ /* 0x000eae0000004200 */
[-C--:B---3--:R-:W-:Y:S08]  /*ec80*/  HMMA.16816.F32 R52, R140, R152.reuse, R52 ;  /* 0x000000988c34723c */ /* 0x088ff00000001834 */
[C---:B------:R-:W-:Y:S08]  /*ec90*/  HMMA.16816.F32 R56, R144.reuse, R152, R56 ;  /* 0x000000989038723c */ /* 0x040ff00000001838 */
[-C--:B------:R-:W-:Y:S08]  /*eca0*/  HMMA.16816.F32 R60, R144, R154.reuse, R60 ;  /* 0x0000009a903c723c */ /* 0x080ff0000000183c */
[C---:B------:R-:W-:Y:S01]  /*ecb0*/  HMMA.16816.F32 R64, R140.reuse, R154, R64 ;  /* 0x0000009a8c40723c */ /* 0x040fe20000001840 */
[----:B------:R-:W3:Y:S07]  /*ecc0*/  LDSM.16.MT88.4 R152, [R225+0x1800] ;  /* 0x00180000e198783b */ /* 0x000eee0000004200 */
[-C--:B-1----:R-:W-:Y:S08]  /*ecd0*/  HMMA.16816.F32 R68, R140, R156.reuse, R68 ;  /* 0x0000009c8c44723c */ /* 0x082ff00000001844 */
[C---:B------:R-:W-:Y:S07]  /*ece0*/  HMMA.16816.F32 R72, R144.reuse, R156, R72 ;  /* 0x0000009c9048723c */ /* 0x040fee0000001848 */
[----:B------:R-:W-:Y:S01]  /*ecf0*/  IMAD.MOV.U32 R157, RZ, RZ, R200 ;  /* 0x000000ffff9d7224 */ /* 0x000fe200078e00c8 */
[-C--:B------:R-:W-:Y:S01]  /*ed00*/  HMMA.16816.F32 R76, R144, R158.reuse, R76 ;  /* 0x0000009e904c723c */ /* 0x080fe2000000184c */
[----:B------:R-:W-:Y:S03]  /*ed10*/  LDSM.16.MT88.4 R200, [R228+0x1800] ;  /* 0x00180000e4c8783b */ /* 0x000fe60000004200 */
[----:B------:R-:W-:Y:S04]  /*ed20*/  MOV R156, R195 ;  /* 0x000000c3009c7202 */ /* 0x000fe80000000f00 */
        /* <DEDUP_REMOVED lines=13> */
[----:B------:R-:W1:Y:S02]  /*ee00*/  LDSM.16.MT88.4 R184, [R226+0x1800] ;  /* 0x00180000e2b8783b */ /* 0x000e640000004200 */
[C---:B------:R-:W-:Y:S08]  /*ee10*/  HMMA.16816.F32 R104, R144.reuse, R160, R104 ;  /* 0x000000a09068723c */ /* 0x040ff00000001868 */
[-C--:B------:R-:W-:Y:S08]  /*ee20*/  HMMA.16816.F32 R108, R144, R162.reuse, R108 ;  /* 0x000000a2906c723c */ /* 0x080ff0000000186c */
[C---:B------:R-:W-:Y:S08]  /*ee30*/  HMMA.16816.F32 R112, R140.reuse, R162, R112 ;  /* 0x000000a28c70723c */ /* 0x040ff00000001870 */
[-C--:B--2---:R-:W-:Y:S08]  /*ee40*/  HMMA.16816.F32 R116, R140, R148.reuse, R116 ;  /* 0x000000948c74723c */ /* 0x084ff00000001874 */
[C---:B------:R-:W-:Y:S08]  /*ee50*/  HMMA.16816.F32 R120, R144.reuse, R148, R120 ;  /* 0x000000949078723c */ /* 0x040ff00000001878 */
[-C--:B------:R-:W-:Y:S08]  /*ee60*/  HMMA.16816.F32 R124, R144, R150.reuse, R124 ;  /* 0x00000096907c723c */ /* 0x080ff0000000187c */
[----:B------:R-:W-:Y:S08]  /*ee70*/  HMMA.16816.F32 R128, R140, R150, R128 ;  /* 0x000000968c80723c */ /* 0x000ff00000001880 */
[-C--:B---3--:R-:W-:Y:S01]  /*ee80*/  HMMA.16816.F32 R140, R204, R152.reuse, R4 ;  /* 0x00000098cc8c723c */ /* 0x088fe20000001804 */
[----:B------:R-:W2:Y:S07]  /*ee90*/  LDSM.16.MT88.4 R4, [R229+0x3800] ;  /* 0x00380000e504783b */ /* 0x000eae0000004200 */
[C---:B------:R-:W-:Y:S01]  /*eea0*/  HMMA.16816.F32 R144, R208.reuse, R152, R8 ;  /* 0x00000098d090723c */ /* 0x040fe20000001808 */
[----:B------:R-:W3:Y:S07]  /*eeb0*/  LDSM.16.MT88.4 R8, [R228+0x3800] ;  /* 0x00380000e408783b */ /* 0x000eee0000004200 */
[-C--:B------:R-:W-:Y:S07]  /*eec0*/  HMMA.16816.F32 R148, R208, R154.reuse, R12 ;  /* 0x0000009ad094723c */ /* 0x080fee000000180c */
[----:B------:R-:W-:Y:S01]  /*eed0*/  MOV R14, R190 ;  /* 0x000000be000e7202 */ /* 0x000fe20000000f00 */
[C---:B------:R-:W-:Y:S04]  /*eee0*/  HMMA.16816.F32 R160, R204.reuse, R154, R16 ;  /* 0x0000009acca0723c */ /* 0x040fe80000001810 */
[----:B------:R-:W-:Y:S02]  /*eef0*/  MOV R15, R198 ;  /* 0x000000c6000f7202 */ /* 0x000fe40000000f00 */
[----:B------:R-:W-:Y:S02]  /*ef00*/  MOV R12, R183 ;  /* 0x000000b7000c7202 */ /* 0x000fe40000000f00 */
[-C--:B-1----:R-:W-:Y:S04]  /*ef10*/  HMMA.16816.F32 R172, R204, R184.reuse, R20 ;  /* 0x000000b8ccac723c */ /* 0x082fe80000001814 */
[----:B------:R-:W-:Y:S02]  /*ef20*/  MOV R13, R182 ;  /* 0x000000b6000d7202 */ /* 0x000fe40000000f00 */
[----:B------:R-:W-:Y:S02]  /*ef30*/  MOV R18, R191 ;  /* 0x000000bf00127202 */ /* 0x000fe40000000f00 */
[C---:B------:R-:W-:Y:S04]  /*ef40*/  HMMA.16816.F32 R152, R208.reuse, R184, R24 ;  /* 0x000000b8d098723c */ /* 0x040fe80000001818 */
[----:B------:R-:W-:Y:S02]  /*ef50*/  MOV R23, R166 ;  /* 0x000000a600177202 */ /* 0x000fe40000000f00 */
[----:B------:R-:W-:Y:S01]  /*ef60*/  MOV R22, R167 ;  /* 0x000000a700167202 */ /* 0x000fe20000000f00 */
[----:B------:R-:W-:Y:S01]  /*ef70*/  IMAD.MOV.U32 R25, RZ, RZ, R156 ;  /* 0x000000ffff197224 */ /* 0x000fe200078e009c */
[----:B------:R-:W-:Y:S04]  /*ef80*/  MOV R27, R158 ;  /* 0x0000009e001b7202 */ /* 0x000fe80000000f00 */
[----:B------:R-:W-:Y:S02]  /*ef90*/  MOV R26, R159 ;  /* 0x0000009f001a7202 */ /* 0x000fe40000000f00 */
[----:B------:R-:W-:Y:S02]  /*efa0*/  MOV R24, R157 ;  /* 0x0000009d00187202 */ /* 0x000fe40000000f00 */
[-C--:B------:R-:W-:Y:S03]  /*efb0*/  HMMA.16816.F32 R156, R208, R186.reuse, R28 ;  /* 0x000000bad09c723c */ /* 0x080fe6000000181c */
[----:B------:R-:W-:Y:S02]  /*efc0*/  MOV R17, R171 ;  /* 0x000000ab00117202 */ /* 0x000fe40000000f00 */
[----:B------:R-:W-:Y:S02]  /*efd0*/  MOV R16, R170 ;  /* 0x000000aa00107202 */ /* 0x000fe40000000f00 */
[----:B------:R-:W-:Y:S01]  /*efe0*/  MOV R19, R196 ;  /* 0x000000c400137202 */ /* 0x000fe20000000f00 */
[C---:B------:R-:W-:Y:S04]  /*eff0*/  HMMA.16816.F32 R184, R204.reuse, R186, R32 ;  /* 0x000000baccb8723c */ /* 0x040fe80000001820 */
[----:B------:R-:W-:Y:S01]  /*f000*/  MOV R30, R189 ;  /* 0x000000bd001e7202 */ /* 0x000fe20000000f00 */
[----:B------:R-:W-:Y:S01]  /*f010*/  IMAD.MOV.U32 R28, RZ, RZ, R188 ;  /* 0x000000ffff1c7224 */ /* 0x000fe200078e00bc */
        /* <DEDUP_REMOVED lines=71> */
.L_x_2296:
[----:B------:R-:W-:Y:S02]  /*f490*/  MOV R10, 0x1f ;  /* 0x0000001f000a7802 */ /* 0x000fe40000000f00 */
[----:B------:R-:W-:Y:S01]  /*f4a0*/  MOV R9, 0xffffffff ;  /* 0xffffffff00097802 */ /* 0x000fe20000000f00 */
[----:B------:R-:W-:Y:S05]  /*f4b0*/  BRA.DIV ~URZ, `(.L_x_2298) ;  /* 0x000032727f007947 */ /* 0x000fea000b800000 */
[----:B--2---:R-:W2:Y:S04]  /*f4c0*/  LDL R0, [R1+0x8] ;  /* 0x0000080001007983 */ /* 0x004ea80000100800 */
[----:B--2---:R1:W2:Y:S02]  /*f4d0*/  SHFL.BFLY PT, R7, R0, 0x2, 0x1f ;  /* 0x0c401f0000077f89 */ /* 0x0042a400000e0000 */
.L_x_2328:
        /* <DEDUP_REMOVED lines=19> */
.L_x_2329:
        /* <DEDUP_REMOVED lines=120> */
[----:B------:R1:W3:Y:S01]  /*fd90*/  @P0 MUFU.LG2 R2, R4 ;  /* 0x0000000400020308 */ /* 0x0002e20000000c00 */
[----:B----4-:R-:W-:Y:S02]  /*fda0*/  @P2 FMUL.FTZ R8, R6, 0.69314718246459960938 ;  /* 0x3f31721806082820 */ /* 0x010fe40000410000 */
[----:B------:R-:W-:Y:S02]  /*fdb0*/  @P2 FMUL.FTZ R6, R3, c[0x0][0x2d0] ;  /* 0x0000b40003062a20 */ /* 0x000fe40000410000 */
[----:B------:R-:W-:Y:S02]  /*fdc0*/  @P1 FMUL.FTZ R5, R5, 0.69314718246459960938 ;  /* 0x3f31721805051820 */ /* 0x000fe40000410000 */
[----:B------:R-:W-:Y:S02]  /*fdd0*/  @P1 FMUL.FTZ R3, R10, c[0x0][0x2d0] ;  /* 0x0000b4000a031a20 */ /* 0x000fe40000410000 */
[----:B--2---:R-:W-:-:S02]  /*fde0*/  FMUL.FTZ R146, R0, R146 ;  /* 0x0000009200927220 */ /* 0x004fc40000410000 */
[----:B------:R-:W-:Y:S01]  /*fdf0*/  @P1 FFMA.FTZ R21, R3, R135, R5 ;  /* 0x0000008703151223 */ /* 0x000fe20000010005 */
[----:B------:R-:W-:Y:S01]  /*fe00*/  @P0 MOV R3, 0x3f317218 ;  /* 0x3f31721800030802 */ /* 0x000fe20000000f00 */
[C---:B------:R-:W-:Y:S02]  /*fe10*/  FMUL.FTZ R147, R0.reuse, R147 ;  /* 0x0000009300937220 */ /* 0x040fe40000410000 */
[----:B------:R-:W-:Y:S01]  /*fe20*/  FMUL.FTZ R150, R0, R150 ;  /* 0x0000009600967220 */ /* 0x000fe20000410000 */
[----:B-1----:R-:W-:Y:S01]  /*fe30*/  MOV R4, 0x1 ;  /* 0x0000000100047802 */ /* 0x002fe20000000f00 */
[----:B---3--:R-:W-:Y:S02]  /*fe40*/  @P0 FMUL.FTZ R2, R2, 0.69314718246459960938 ;  /* 0x3f31721802020820 */ /* 0x008fe40000410000 */
[----:B------:R-:W-:Y:S02]  /*fe50*/  @P0 FMUL.FTZ R3, R3, c[0x0][0x2d0] ;  /* 0x0000b40003030a20 */ /* 0x000fe40000410000 */
        /* <DEDUP_REMOVED lines=29> */
[----:B------:R-:W-:Y:S01]  /*10030*/  PRMT R0, R4, 0x7610, R0 ;  /* 0x0000761004007816 */ /* 0x000fe20000000000 */
[----:B------:R-:W-:Y:S02]  /*10040*/  @P3 FFMA.FTZ R19, R7, R137, R9 ;  /* 0x0000008907133223 */ /* 0x000fe40000010009 */
[----:B------:R-:W-:-:S02]  /*10050*/  @P2 FFMA.FTZ R20, R6, R136, R8 ;  /* 0x0000008806142223 */ /* 0x000fc40000010008 */
[----:B------:R-:W-:Y:S02]  /*10060*/  @P0 FFMA.FTZ R18, R3, R134, R2 ;  /* 0x0000008603120223 */ /* 0x000fe40000010002 */
.L_x_2265:
        /* <DEDUP_REMOVED lines=19> */
.L_x_2301:
[----:B--2---:R-:W-:Y:S05]  /*101a0*/  BSYNC B0 ;  /* 0x0000000000007941 */ /* 0x004fea0003800000 */
.L_x_2300:
        /* <DEDUP_REMOVED lines=14> */
[----:B-1----:R-:W-:Y:S05]  /*10290*/  CALL.REL.NOINC `($__internal_47_$__cuda_sm70_shflsync_idx_p) ;  /* 0x0000280000007944 */ /* 0x002fea0003c00000 */
.L_x_2304:
        /* <DEDUP_REMOVED lines=203> */
.L_x_2306:
[----:B------:R-:W-:Y:S05]  /*10f50*/  BSYNC B0 ;  /* 0x0000000000007941 */ /* 0x000fea0003800000 */
.L_x_2305:
        /* <DEDUP_REMOVED lines=68> */
.L_x_2308:
[----:B------:R-:W-:Y:S05]  /*113a0*/  BSYNC B0 ;  /* 0x0000000000007941 */ /* 0x000fea0003800000 */
.L_x_2307:
        /* <DEDUP_REMOVED lines=68> */
.L_x_2310:
[----:B------:R-:W-:Y:S05]  /*117f0*/  BSYNC B0 ;  /* 0x0000000000007941 */ /* 0x000fea0003800000 */
.L_x_2309:
        /* <DEDUP_REMOVED lines=69> */
.L_x_2303:
        /* <DEDUP_REMOVED lines=44> */
.L_x_2311:
[----:B------:R-:W-:Y:S05]  /*11f10*/  BSYNC B1 ;  /* 0x0000000000017941 */ /* 0x000fea0003800000 */
.L_x_2302:
        /* <DEDUP_REMOVED lines=9> */
.L_x_2330:
[----:B------:R-:W5:Y:S01]  /*11fb0*/  S2R R2, SR_TID.X ;  /* 0x0000000000027919 */ /* 0x000f620000002100 */
[----:B------:R-:W-:Y:S03]  /*11fc0*/  WARPSYNC 0xffffffff ;  /* 0xffffffff00007948 */ /* 0x000fe60003800000 */
[----:B------:R-:W-:Y:S06]  /*11fd0*/  BAR.SYNC.DEFER_BLOCKING 0x4, 0x80 ;  /* 0x0102000000007b1d */ /* 0x000fec0000010000 */
[----:B----4-:R4:W-:Y:S01]  /*11fe0*/  STL [R1+0x58], R0 ;  /* 0x0000580001007387 */ /* 0x0109e20000100800 */
[----:B-----5:R-:W-:-:S13]  /*11ff0*/  LOP3.LUT P0, RZ, R2, 0x7f, RZ, 0xc0, !PT ;  /* 0x0000007f02ff7812 */ /* 0x020fda000780c0ff */
[----:B------:R4:W-:Y:S04]  /*12000*/  @!P0 STS [0x10100], R44 ;  /* 0x0101002cff008388 */ /* 0x0009e80000000800 */
[----:B------:R-:W-:Y:S06]  /*12010*/  BAR.ARV 0x5, 0x80 ;  /* 0x0142000000007b1d */ /* 0x000fec0000002000 */
.L_x_2312:
[----:B--2-4-:R-:W2:Y:S02]  /*12020*/  LDL R0, [R1+0x58] ;  /* 0x0000580001007983 */ /* 0x014ea40000100800 */
[----:B--2---:R-:W-:-:S13]  /*12030*/  ISETP.GE.AND P0, PT, R0, c[0x0][0x538], PT ;  /* 0x00014e0000007a0c */ /* 0x004fda0003f06270 */
[----:B-1-3--:R-:W-:Y:S01]  /*12040*/  @P0 CALL.REL.NOINC `(.L_x_2314) ;  /* 0x0000001000000944 */ /* 0x00afe20003c00000 */
[----:B------:R-:W-:Y:S05]  /*12050*/  BRA `(.L_x_2315) ;  /* 0xfffee72000007947 */ /* 0x000fea000383ffff */
.L_x_2314:
[----:B------:R-:W-:Y:S05]  /*12060*/  EXIT ;  /* 0x000000000000794d */ /* 0x000fea0003800000 */
.L_x_2266:
[----:B-1----:R-:W-:Y:S01]  /*12070*/  IMAD.MOV.U32 R9, RZ, RZ, R5 ;  /* 0x000000ffff097224 */ /* 0x002fe200078e0005 */
[----:B------:R-:W-:Y:S01]  /*12080*/  MOV R8, RZ ;  /* 0x000000ff00087202 */ /* 0x000fe20000000f00 */
[----:B------:R-:W-:Y:S01]  /*12090*/  IMAD.MOV.U32 R3, RZ, RZ, 0x181f ;  /* 0x0000181fff037424 */ /* 0x000fe200078e00ff */
[----:B------:R-:W-:Y:S02]  /*120a0*/  MOV R2, 0x120c0 ;  /* 0x000120c000027802 */ /* 0x000fe40000000f00 */
[----:B------:R-:W-:Y:S05]  /*120b0*/  CALL.REL.NOINC `($__internal_47_$__cuda_sm70_shflsync_idx_p) ;  /* 0x000009e000007944 */ /* 0x000fea0003c00000 */
[----:B------:R-:W-:Y:S01]  /*120c0*/  MOV R7, R8 ;  /* 0x0000000800077202 */ /* 0x000fe20000000f00 */
[----:B------:R-:W-:Y:S05]  /*120d0*/  BRA `(.L_x_2316) ;  /* 0xfffef74000007947 */ /* 0x000fea000383ffff */
.L_x_2267:
[----:B-1----:R-:W-:Y:S01]  /*120e0*/  IMAD.MOV.U32 R9, RZ, RZ, R6 ;  /* 0x000000ffff097224 */ /* 0x002fe200078e0006 */
[----:B------:R-:W-:Y:S01]  /*120f0*/  MOV R8, RZ ;  /* 0x000000ff00087202 */ /* 0x000fe20000000f00 */
[----:B------:R-:W-:Y:S01]  /*12100*/  IMAD.MOV.U32 R3, RZ, RZ, 0x181f ;  /* 0x0000181fff037424 */ /* 0x000fe200078e00ff */
[----:B------:R-:W-:Y:S02]  /*12110*/  MOV R2, 0x12130 ;  /* 0x0001213000027802 */ /* 0x000fe40000000f00 */
[----:B--23--:R-:W-:Y:S05]  /*12120*/  CALL.REL.NOINC `($__internal_47_$__cuda_sm70_shflsync_idx_p) ;  /* 0x0000097000007944 */ /* 0x00cfea0003c00000 */
[----:B------:R-:W-:Y:S01]  /*12130*/  MOV R3, R8 ;  /* 0x0000000800037202 */ /* 0x000fe20000000f00 */
[----:B------:R-:W-:Y:S05]  /*12140*/  BRA `(.L_x_2317) ;  /* 0xfffef6f000007947 */ /* 0x000fea000383ffff */
.L_x_2270:
[----:B--2---:R-:W-:Y:S01]  /*12150*/  IMAD.MOV.U32 R9, RZ, RZ, R5 ;  /* 0x000000ffff097224 */ /* 0x004fe200078e0005 */
[----:B------:R-:W-:Y:S01]  /*12160*/  MOV R8, 0x1 ;  /* 0x0000000100087802 */ /* 0x000fe20000000f00 */
[----:B----4-:R-:W-:Y:S01]  /*12170*/  IMAD.MOV.U32 R3, RZ, RZ, 0x181f ;  /* 0x0000181fff037424 */ /* 0x010fe200078e00ff */
[----:B------:R-:W-:-:S02]  /*12180*/  MOV R2, 0x121a0 ;  /* 0x000121a000027802 */ /* 0x000fc40000000f00 */
[----:B-1-3--:R-:W-:Y:S05]  /*12190*/  CALL.REL.NOINC `($__internal_47_$__cuda_sm70_shflsync_idx_p) ;  /* 0x0000090000007944 */ /* 0x00afea0003c00000 */
[----:B------:R-:W-:Y:S01]  /*121a0*/  IMAD.MOV.U32 R7, RZ, RZ, R8 ;  /* 0x000000ffff077224 */ /* 0x000fe200078e0008 */
[----:B------:R-:W-:Y:S01]  /*121b0*/  MOV R8, 0x1 ;  /* 0x0000000100087802 */ /* 0x000fe20000000f00 */
[----:B------:R-:W-:Y:S01]  /*121c0*/  IMAD.MOV.U32 R9, RZ, RZ, R6 ;  /* 0x000000ffff097224 */ /* 0x000fe200078e0006 */
[----:B------:R-:W-:-:S02]  /*121d0*/  MOV R3, 0x181f ;  /* 0x0000181f00037802 */ /* 0x000fc40000000f00 */
[----:B------:R-:W-:Y:S02]  /*121e0*/  MOV R2, 0x12200 ;  /* 0x0001220000027802 */ /* 0x000fe40000000f00 */
[----:B------:R-:W-:Y:S05]  /*121f0*/  CALL.REL.NOINC `($__internal_47_$__cuda_sm70_shflsync_idx_p) ;  /* 0x000008a000007944 */ /* 0x000fea0003c00000 */
[----:B------:R-:W-:Y:S01]  /*12200*/  MOV R3, R8 ;  /* 0x0000000800037202 */ /* 0x000fe20000000f00 */
[----:B------:R-:W-:Y:S05]  /*12210*/  BRA `(.L_x_2318) ;  /* 0xfffef77000007947 */ /* 0x000fea000383ffff */
.L_x_2273:
[----:B-1----:R-:W-:Y:S01]  /*12220*/  IMAD.MOV.U32 R9, RZ, RZ, R5 ;  /* 0x000000ffff097224 */ /* 0x002fe200078e0005 */
[----:B------:R-:W-:Y:S01]  /*12230*/  MOV R8, 0x2 ;  /* 0x0000000200087802 */ /* 0x000fe20000000f00 */
[----:B--2---:R-:W-:Y:S01]  /*12240*/  IMAD.MOV.U32 R3, RZ, RZ, 0x181f ;  /* 0x0000181fff037424 */ /* 0x004fe200078e00ff */
[----:B------:R-:W-:Y:S02]  /*12250*/  MOV R2, 0x12270 ;  /* 0x0001227000027802 */ /* 0x000fe40000000f00 */
[----:B---3--:R-:W-:Y:S05]  /*12260*/  CALL.REL.NOINC `($__internal_47_$__cuda_sm70_shflsync_idx_p) ;  /* 0x0000083000007944 */ /* 0x008fea0003c00000 */
[----:B------:R-:W-:Y:S01]  /*12270*/  MOV R7, R8 ;  /* 0x0000000800077202 */ /* 0x000fe20000000f00 */
[----:B------:R-:W-:Y:S05]  /*12280*/  BRA `(.L_x_2319) ;  /* 0xfffef83000007947 */ /* 0x000fea000383ffff */
.L_x_2274:
[----:B------:R-:W-:Y:S01]  /*12290*/  IMAD.MOV.U32 R9, RZ, RZ, R6 ;  /* 0x000000ffff097224 */ /* 0x000fe200078e0006 */
[----:B------:R-:W-:Y:S01]  /*122a0*/  MOV R8, 0x2 ;  /* 0x0000000200087802 */ /* 0x000fe20000000f00 */
[----:B--2---:R-:W-:Y:S01]  /*122b0*/  IMAD.MOV.U32 R3, RZ, RZ, 0x181f ;  /* 0x0000181fff037424 */ /* 0x004fe200078e00ff */
[----:B------:R-:W-:Y:S02]  /*122c0*/  MOV R2, 0x122e0 ;  /* 0x000122e000027802 */ /* 0x000fe40000000f00 */
[----:B-1-34-:R-:W-:Y:S05]  /*122d0*/  CALL.REL.NOINC `($__internal_47_$__cuda_sm70_shflsync_idx_p) ;  /* 0x000007c000007944 */ /* 0x01afea0003c00000 */
[----:B------:R-:W-:Y:S01]  /*122e0*/  MOV R3, R8 ;  /* 0x0000000800037202 */ /* 0x000fe20000000f00 */
[----:B------:R-:W-:Y:S05]  /*122f0*/  BRA `(.L_x_2320) ;  /* 0xfffef7e000007947 */ /* 0x000fea000383ffff */
.L_x_2277:
[----:B-1----:R-:W-:Y:S01]  /*12300*/  IMAD.MOV.U32 R9, RZ, RZ, R5 ;  /* 0x000000ffff097224 */ /* 0x002fe200078e0005 */
[----:B------:R-:W-:Y:S01]  /*12310*/  MOV R8, 0x3 ;  /* 0x0000000300087802 */ /* 0x000fe20000000f00 */
[----:B------:R-:W-:Y:S01]  /*12320*/  IMAD.MOV.U32 R3, RZ, RZ, 0x181f ;  /* 0x0000181fff037424 */ /* 0x000fe200078e00ff */
[----:B------:R-:W-:-:S02]  /*12330*/  MOV R2, 0x12350 ;  /* 0x0001235000027802 */ /* 0x000fc40000000f00 */
[----:B--234-:R-:W-:Y:S05]  /*12340*/  CALL.REL.NOINC `($__internal_47_$__cuda_sm70_shflsync_idx_p) ;  /* 0x0000075000007944 */ /* 0x01cfea0003c00000 */
        /* <DEDUP_REMOVED lines=8> */
.L_x_2280:
[----:B-1----:R-:W-:Y:S01]  /*123d0*/  IMAD.MOV.U32 R9, RZ, RZ, R5 ;  /* 0x000000ffff097224 */ /* 0x002fe200078e0005 */
[----:B------:R-:W-:Y:S01]  /*123e0*/  MOV R8, 0x4 ;  /* 0x0000000400087802 */ /* 0x000fe20000000f00 */
[----:B------:R-:W-:Y:S01]  /*123f0*/  IMAD.MOV.U32 R3, RZ, RZ, 0x181f ;  /* 0x0000181fff037424 */ /* 0x000fe200078e00ff */
[----:B------:R-:W-:Y:S02]  /*12400*/  MOV R2, 0x12420 ;  /* 0x0001242000027802 */ /* 0x000fe40000000f00 */
[----:B--234-:R-:W-:Y:S05]  /*12410*/  CALL.REL.NOINC `($__internal_47_$__cuda_sm70_shflsync_idx_p) ;  /* 0x0000068000007944 */ /* 0x01cfea0003c00000 */
[----:B------:R-:W-:Y:S01]  /*12420*/  MOV R7, R8 ;  /* 0x0000000800077202 */ /* 0x000fe20000000f00 */
[----:B------:R-:W-:Y:S05]  /*12430*/  BRA `(.L_x_2322) ;  /* 0xfffef91000007947 */ /* 0x000fea000383ffff */
.L_x_2281:
[----:B-1----:R-:W-:Y:S01]  /*12440*/  IMAD.MOV.U32 R9, RZ, RZ, R6 ;  /* 0x000000ffff097224 */ /* 0x002fe200078e0006 */
[----:B------:R-:W-:Y:S01]  /*12450*/  MOV R8, 0x4 ;  /* 0x0000000400087802 */ /* 0x000fe20000000f00 */
[----:B------:R-:W-:Y:S01]  /*12460*/  IMAD.MOV.U32 R3, RZ, RZ, 0x181f ;  /* 0x0000181fff037424 */ /* 0x000fe200078e00ff */
[----:B------:R-:W-:Y:S02]  /*12470*/  MOV R2, 0x12490 ;  /* 0x0001249000027802 */ /* 0x000fe40000000f00 */
[----:B--234-:R-:W-:Y:S05]  /*12480*/  CALL.REL.NOINC `($__internal_47_$__cuda_sm70_shflsync_idx_p) ;  /* 0x0000061000007944 */ /* 0x01cfea0003c00000 */
[----:B------:R-:W-:Y:S01]  /*12490*/  MOV R3, R8 ;  /* 0x0000000800037202 */ /* 0x000fe20000000f00 */
[----:B------:R-:W-:Y:S05]  /*124a0*/  BRA `(.L_x_2323) ;  /* 0xfffef8c000007947 */ /* 0x000fea000383ffff */
.L_x_2284:
[----:B--2---:R-:W-:Y:S01]  /*124b0*/  IMAD.MOV.U32 R9, RZ, RZ, R5 ;  /* 0x000000ffff097224 */ /* 0x004fe200078e0005 */
[----:B------:R-:W-:Y:S01]  /*124c0*/  MOV R8, 0x5 ;  /* 0x0000000500087802 */ /* 0x000fe20000000f00 */
[----:B------:R-:W-:Y:S01]  /*124d0*/  IMAD.MOV.U32 R3, RZ, RZ, 0x181f ;  /* 0x0000181fff037424 */ /* 0x000fe200078e00ff */
[----:B------:R-:W-:-:S02]  /*124e0*/  MOV R2, 0x12500 ;  /* 0x0001250000027802 */ /* 0x000fc40000000f00 */
[----:B-1-34-:R-:W-:Y:S05]  /*124f0*/  CALL.REL.NOINC `($__internal_47_$__cuda_sm70_shflsync_idx_p) ;  /* 0x000005a000007944 */ /* 0x01afea0003c00000 */
        /* <DEDUP_REMOVED lines=8> */
.L_x_2287:
[----:B-1----:R-:W-:Y:S01]  /*12580*/  IMAD.MOV.U32 R9, RZ, RZ, R5 ;  /* 0x000000ffff097224 */ /* 0x002fe200078e0005 */
[----:B------:R-:W-:Y:S01]  /*12590*/  MOV R8, 0x6 ;  /* 0x0000000600087802 */ /* 0x000fe20000000f00 */
[----:B--2---:R-:W-:Y:S01]  /*125a0*/  IMAD.MOV.U32 R3, RZ, RZ, 0x181f ;  /* 0x0000181fff037424 */ /* 0x004fe200078e00ff */
[----:B------:R-:W-:Y:S02]  /*125b0*/  MOV R2, 0x125d0 ;  /* 0x000125d000027802 */ /* 0x000fe40000000f00 */
[----:B---34-:R-:W-:Y:S05]  /*125c0*/  CALL.REL.NOINC `($__internal_47_$__cuda_sm70_shflsync_idx_p) ;  /* 0x000004d000007944 */ /* 0x018fea0003c00000 */
[----:B------:R-:W-:Y:S01]  /*125d0*/  MOV R7, R8 ;  /* 0x0000000800077202 */ /* 0x000fe20000000f00 */
[----:B------:R-:W-:Y:S05]  /*125e0*/  BRA `(.L_x_2325) ;  /* 0xfffef9f000007947 */ /* 0x000fea000383ffff */
.L_x_2288:
[----:B------:R-:W-:Y:S01]  /*125f0*/  IMAD.MOV.U32 R9, RZ, RZ, R6 ;  /* 0x000000ffff097224 */ /* 0x000fe200078e0006 */
[----:B------:R-:W-:Y:S01]  /*12600*/  MOV R8, 0x6 ;  /* 0x0000000600087802 */ /* 0x000fe20000000f00 */
[----:B--2---:R-:W-:Y:S01]  /*12610*/  IMAD.MOV.U32 R3, RZ, RZ, 0x181f ;  /* 0x0000181fff037424 */ /* 0x004fe200078e00ff */
[----:B------:R-:W-:Y:S02]  /*12620*/  MOV R2, 0x12640 ;  /* 0x0001264000027802 */ /* 0x000fe40000000f00 */
[----:B-1-34-:R-:W-:Y:S05]  /*12630*/  CALL.REL.NOINC `($__internal_47_$__cuda_sm70_shflsync_idx_p) ;  /* 0x0000046000007944 */ /* 0x01afea0003c00000 */
[----:B------:R-:W-:Y:S01]  /*12640*/  MOV R3, R8 ;  /* 0x0000000800037202 */ /* 0x000fe20000000f00 */
[----:B------:R-:W-:Y:S05]  /*12650*/  BRA `(.L_x_2326) ;  /* 0xfffef9a000007947 */ /* 0x000fea000383ffff */
.L_x_2291:
        /* <DEDUP_REMOVED lines=13> */
.L_x_2298:
[----:B--2---:R1:W5:Y:S01]  /*12730*/  LDL R0, [R1+0x8] ;  /* 0x0000080001007983 */ /* 0x0043620000100800 */
[----:B------:R-:W-:Y:S02]  /*12740*/  MOV R3, 0x2 ;  /* 0x0000000200037802 */ /* 0x000fe40000000f00 */
[----:B------:R-:W-:Y:S02]  /*12750*/  MOV R2, 0x12770 ;  /* 0x0001277000027802 */ /* 0x000fe40000000f00 */
[----:B-1---5:R-:W-:Y:S05]  /*12760*/  CALL.REL.NOINC `($__internal_46_$__cuda_sm70_shflsync_bfly_p) ;  /* 0x000002f000007944 */ /* 0x022fea0003c00000 */
[----:B------:R-:W-:Y:S01]  /*12770*/  MOV R7, R8 ;  /* 0x0000000800077202 */ /* 0x000fe20000000f00 */
[----:B------:R-:W-:Y:S05]  /*12780*/  BRA `(.L_x_2328) ;  /* 0xffffcd5000007947 */ /* 0x000fea000383ffff */
.L_x_2299:
[----:B------:R-:W-:Y:S01]  /*12790*/  IMAD.MOV.U32 R0, RZ, RZ, R7 ;  /* 0x000000ffff007224 */ /* 0x000fe200078e0007 */
[----:B------:R-:W-:Y:S02]  /*127a0*/  MOV R3, 0x1 ;  /* 0x0000000100037802 */ /* 0x000fe40000000f00 */
[----:B------:R-:W-:Y:S02]  /*127b0*/  MOV R2, 0x127d0 ;  /* 0x000127d000027802 */ /* 0x000fe40000000f00 */
[----:B-----5:R-:W-:Y:S05]  /*127c0*/  CALL.REL.NOINC `($__internal_46_$__cuda_sm70_shflsync_bfly_p) ;  /* 0x0000029000007944 */ /* 0x020fea0003c00000 */
[----:B------:R1:W5:Y:S01]  /*127d0*/  LDL R0, [R1+0x4] ;  /* 0x0000040001007983 */ /* 0x0003620000100800 */
[----:B------:R-:W-:Y:S01]  /*127e0*/  FADD.FTZ R7, R7, R8 ;  /* 0x0000000807077221 */ /* 0x000fe20000010000 */
[----:B------:R-:W-:-:S02]  /*127f0*/  MOV R3, 0x2 ;  /* 0x0000000200037802 */ /* 0x000fc40000000f00 */
[----:B------:R-:W-:Y:S02]  /*12800*/  MOV R2, 0x12820 ;  /* 0x0001282000027802 */ /* 0x000fe40000000f00 */
[----:B-1---5:R-:W-:Y:S05]  /*12810*/  CALL.REL.NOINC `($__internal_46_$__cuda_sm70_shflsync_bfly_p) ;  /* 0x0000024000007944 */ /* 0x022fea0003c00000 */
[----:B------:R-:W2:Y:S01]  /*12820*/  LDL.LU R0, [R1+0x4] ;  /* 0x0000040001007983 */ /* 0x000ea20000300800 */
[----:B------:R-:W-:Y:S02]  /*12830*/  MOV R3, 0x1 ;  /* 0x0000000100037802 */ /* 0x000fe40000000f00 */
[----:B------:R-:W-:Y:S01]  /*12840*/  MOV R2, 0x12880 ;  /* 0x0001288000027802 */ /* 0x000fe20000000f00 */
[----:B--2---:R-:W-:-:S05]  /*12850*/  FADD.FTZ R6, R0, R8 ;  /* 0x0000000800067221 */ /* 0x004fca0000010000 */
[----:B------:R-:W-:Y:S02]  /*12860*/  MOV R0, R6 ;  /* 0x0000000600007202 */ /* 0x000fe40000000f00 */
[----:B------:R-:W-:Y:S05]  /*12870*/  CALL.REL.NOINC `($__internal_46_$__cuda_sm70_shflsync_bfly_p) ;  /* 0x000001e000007944 */ /* 0x000fea0003c00000 */
[----:B------:R1:W5:Y:S01]  /*12880*/  LDL R0, [R1+0x10] ;  /* 0x0000100001007983 */ /* 0x0003620000100800 */
[----:B------:R-:W-:Y:S01]  /*12890*/  FADD.FTZ R6, R6, R8 ;  /* 0x0000000806067221 */ /* 0x000fe20000010000 */
[----:B------:R-:W-:Y:S02]  /*128a0*/  MOV R3, 0x2 ;  /* 0x0000000200037802 */ /* 0x000fe40000000f00 */
        /* <DEDUP_REMOVED lines=19> */
[----:B------:R-:W-:Y:S05]  /*129e0*/  BRA `(.L_x_2329) ;  /* 0xffffcc2000007947 */ /* 0x000fea000383ffff */
.L_x_2313:
[----:B------:R-:W-:Y:S01]  /*129f0*/  IMAD.MOV.U32 R9, RZ, RZ, R44 ;  /* 0x000000ffff097224 */ /* 0x000fe200078e002c */
[----:B------:R-:W-:Y:S01]  /*12a00*/  MOV R8, RZ ;  /* 0x000000ff00087202 */ /* 0x000fe20000000f00 */
[----:B------:R-:W-:Y:S01]  /*12a10*/  IMAD.MOV.U32 R3, RZ, RZ, 0x1f ;  /* 0x0000001fff037424 */ /* 0x000fe200078e00ff */
[----:B------:R-:W-:Y:S02]  /*12a20*/  MOV R2, 0x12a40 ;  /* 0x00012a4000027802 */ /* 0x000fe40000000f00 */
[----:B-123--:R-:W-:Y:S05]  /*12a30*/  CALL.REL.NOINC `($__internal_47_$__cuda_sm70_shflsync_idx_p) ;  /* 0x0000006000007944 */ /* 0x00efea0003c00000 */
[----:B------:R-:W-:Y:S01]  /*12a40*/  MOV R0, R8 ;  /* 0x0000000800007202 */ /* 0x000fe20000000f00 */
[----:B------:R-:W-:Y:S05]  /*12a50*/  BRA `(.L_x_2330) ;  /* 0xfffff55000007947 */ /* 0x000fea000383ffff */
        .weak           $__internal_46_$__cuda_sm70_shflsync_bfly_p
        .type           $__internal_46_$__cuda_sm70_shflsync_bfly_p,@function
        .size           $__internal_46_$__cuda_sm70_shflsync_bfly_p,($__internal_47_$__cuda_sm70_shflsync_idx_p - $__internal_46_$__cuda_sm70_shflsync_bfly_p)
$__internal_46_$__cuda_sm70_shflsync_bfly_p:
[----:B------:R-:W-:Y:S04]  /*12a60*/  WARPSYNC R9 ;  /* 0x0000000900007348 */ /* 0x000fe80003800000 */
[----:B------:R1:W2:Y:S02]  /*12a70*/  SHFL.BFLY PT, R8, R0, R3, R10 ;  /* 0x0c00000300087389 */ /* 0x0002a400000e000a */
[----:B-1----:R-:W-:-:S04]  /*12a80*/  MOV R3, 0x0 ;  /* 0x0000000000037802 */ /* 0x002fc80000000f00 */
[----:B--2---:R-:W-:Y:S05]  /*12a90*/  RET.REL.NODEC R2 `(_ZN7cutlass13device_kernelIN5flash19enable_sm80_to_sm89INS1_16FlashAttnFwdSm80INS1_25CollectiveMainloopFwdSm80ILi4ELi1ELb0EN4cute5tupleIJNS5_1CILi128EEENS7_ILi64EEES8_EEELi128ENS_6half_tEfNS_4arch4Sm80ELb1ELb0ELb0ELb0ELb0ELb0ELb1ELb1EEENS1_21CollectiveEpilogueFwdINS6_IJS8_S8_S9_EEENS6_IJNS7_ILi1EEESH_SH_EEESB_SD_Li128ELb0ELb1ELb1ELb0EEENS1_30DynamicPersistentTileSchedulerILi128ELi128ELb1ELb1ELb0EEEEEEEEEvNT_6ParamsE) ;  /* 0xfffed56002007950 */ /* 0x004fea0003c3ffff */
        .weak           $__internal_47_$__cuda_sm70_shflsync_idx_p
        .type           $__internal_47_$__cuda_sm70_shflsync_idx_p,@function
        .size           $__internal_47_$__cuda_sm70_shflsync_idx_p,(.L_x_2739 - $__internal_47_$__cuda_sm70_shflsync_idx_p)
$__internal_47_$__cuda_sm70_shflsync_idx_p:
[----:B------:R-:W-:-:S04]  /*12aa0*/  MOV R11, 0xffffffff ;  /* 0xffffffff000b7802 */ /* 0x000fc80000000f00 */
[----:B------:R-:W-:Y:S04]  /*12ab0*/  WARPSYNC R11 ;  /* 0x0000000b00007348 */ /* 0x000fe80003800000 */
[----:B------:R1:W2:Y:S02]  /*12ac0*/  SHFL.IDX PT, R8, R9, R8, R3 ;  /* 0x0000000809087389 */ /* 0x0002a400000e0003 */
[----:B-1----:R-:W-:-:S04]  /*12ad0*/  MOV R3, 0x0 ;  /* 0x0000000000037802 */ /* 0x002fc80000000f00 */
[----:B--2---:R-:W-:Y:S05]  /*12ae0*/  RET.REL.NODEC R2 `(_ZN7cutlass13device_kernelIN5flash19enable_sm80_to_sm89INS1_16FlashAttnFwdSm80INS1_25CollectiveMainloopFwdSm80ILi4ELi1ELb0EN4cute5tupleIJNS5_1CILi128EEENS7_ILi64EEES8_EEELi128ENS_6half_tEfNS_4arch4Sm80ELb1ELb0ELb0ELb0ELb0ELb0ELb1ELb1EEENS1_21CollectiveEpilogueFwdINS6_IJS8_S8_S9_EEENS6_IJNS7_ILi1EEESH_SH_EEESB_SD_Li128ELb0ELb1ELb1ELb0EEENS1_30DynamicPersistentTileSchedulerILi128ELi128ELb1ELb1ELb0EEEEEEEEEvNT_6ParamsE) ;  /* 0xfffed51002007950 */ /* 0x004fea0003c3ffff */
.L_x_2331:
        /* <DEDUP_REMOVED lines=9> */
.L_x_2739:


//--------------------- .text._ZN7cutlass13device_kernelIN5flash19enable_sm80_to_sm89INS1_16FlashAttnFwdSm80INS1_25CollectiveMainloopFwdSm80ILi8ELi1ELb1EN4cute5tupleIJNS5_1CILi128EEENS7_ILi112EEES8_EEELi128ENS_6half_tEfNS_4arch4Sm80ELb1ELb0ELb0ELb1ELb0ELb0ELb1ELb1EEENS1_21CollectiveEpilogueFwdINS6_IJS8_S8_S9_EEENS6_IJNS7_ILi1EEESH_SH_EEESB_SD_Li256ELb1ELb1ELb1ELb0EEENS1_36VarlenDynamicPersistentTileSchedulerILi128ELi112ELi256ELi256ELb1ELb1ELb0ELb1ELb1ELb1EEEEEEEEEvNT_6ParamsE --------------------------
	.section	.text._ZN7cutlass13device_kernelIN5flash19enable_sm80_to_sm89INS1_16FlashAttnFwdSm80INS1_25CollectiveMainloopFwdSm80ILi8ELi1ELb1EN4cute5tupleIJNS5_1CILi128EEENS7_ILi112EEES8_EEELi128ENS_6half_tEfNS_4arch4Sm80ELb1ELb0ELb0ELb1ELb0ELb0ELb1ELb1EEENS1_21CollectiveEpilogueFwdINS6_IJS8_S8_S9_EEENS6_IJNS7_ILi1EEESH_SH_EEESB_SD_Li256ELb1ELb1ELb1ELb0EEENS1_36VarlenDynamicPersistentTileSchedulerILi128ELi112ELi256ELi256ELb1ELb1ELb0ELb1ELb1ELb1EEEEEEEEEvNT_6ParamsE,"ax",@progbits
	.sectioninfo	@"SHI_REGISTERS=255"
	.align	128
.text._ZN7cutlass13device_kernelIN5flash19enable_sm80_to_sm89INS1_16FlashAttnFwdSm80INS1_25CollectiveMainloopFwdSm80ILi8ELi1ELb1EN4cute5tupleIJNS5_1CILi128EEENS7_ILi112EEES8_EEELi128ENS_6half_tEfNS_4arch4Sm80ELb1ELb0ELb0ELb1ELb0ELb0ELb1ELb1EEENS1_21CollectiveEpilogueFwdINS6_IJS8_S8_S9_EEENS6_IJNS7_ILi1EEESH_SH_EEESB_SD_Li256ELb1ELb1ELb1ELb0EEENS1_36VarlenDynamicPersistentTileSchedulerILi128ELi112ELi256ELi256ELb1ELb1ELb0ELb1ELb1ELb1EEEEEEEEEvNT_6ParamsE:
        .type           _ZN7cutlass13device_kernelIN5flash19enable_sm80_to_sm89INS1_16FlashAttnFwdSm80INS1_25CollectiveMainloopFwdSm80ILi8ELi1ELb1EN4cute5tupleIJNS5_1CILi128EEENS7_ILi112EEES8_EEELi128ENS_6half_tEfNS_4arch4Sm80ELb1ELb0ELb0ELb1ELb0ELb0ELb1ELb1EEENS1_21CollectiveEpilogueFwdINS6_IJS8_S8_S9_EEENS6_IJNS7_ILi1EEESH_SH_EEESB_SD_Li256ELb1ELb1ELb1ELb0EEENS1_36VarlenDynamicPersistentTileSchedulerILi128ELi112ELi256ELi256ELb1ELb1ELb0ELb1ELb1ELb1EEEEEEEEEvNT_6ParamsE,@function
        .size           _ZN7cutlass13device_kernelIN5flash19enable_sm80_to_sm89INS1_16FlashAttnFwdSm80INS1_25CollectiveMainloopFwdSm80ILi8ELi1ELb1EN4cute5tupleIJNS5_1CILi128EEENS7_ILi112EEES8_EEELi128ENS_6half_tEfNS_4arch4Sm80ELb1ELb0ELb0ELb1ELb0ELb0ELb1ELb1EEENS1_21CollectiveEpilogueFwdINS6_IJS8_S8_S9_EEENS6_IJNS7_ILi1EEESH_SH_EEESB_SD_Li256ELb1ELb1ELb1ELb0EEENS1_36VarlenDynamicPersistentTileSchedulerILi128ELi112ELi256ELi256ELb1ELb1ELb0ELb1ELb1ELb1EEEEEEEEEvNT_6ParamsE,(.L_x_2742 - _ZN7cutlass13device_kernelIN5flash19enable_sm80_to_sm89INS1_16FlashAttnFwdSm80INS1_25CollectiveMainloopFwdSm80ILi8ELi1ELb1EN4cute5tupleIJNS5_1CILi128EEENS7_ILi112EEES8_EEELi128ENS_6half_tEfNS_4arch4Sm80ELb1ELb0ELb0ELb1ELb0ELb0ELb1ELb1EEENS1_21CollectiveEpilogueFwdINS6_IJS8_S8_S9_EEENS6_IJNS7_ILi1EEESH_SH_EEESB_SD_Li256ELb1ELb1ELb1ELb0EEENS1_36VarlenDynamicPersistentTileSchedulerILi128ELi112ELi256ELi256ELb1ELb1ELb0ELb1ELb1ELb1EEEEEEEEEvNT_6ParamsE)
        .other          _ZN7cutlass13device_kernelIN5flash19enable_sm80_to_sm89INS1_16FlashAttnFwdSm80INS1_25CollectiveMainloopFwdSm80ILi8ELi1ELb1EN4cute5tupleIJNS5_1CILi128EEENS7_ILi112EEES8_EEELi128ENS_6half_tEfNS_4arch4Sm80ELb1ELb0ELb0ELb1ELb0ELb0ELb1ELb1EEENS1_21CollectiveEpilogueFwdINS6_IJS8_S8_S9_EEENS6_IJNS7_ILi1EEESH_SH_EEESB_SD_Li256ELb1ELb1ELb1ELb0EEENS1_36VarlenDynamicPersistentTileSchedulerILi128ELi112ELi256ELi256ELb1ELb1ELb0ELb1ELb1ELb1EEEEEEEEEvNT_6ParamsE,@"STO_CUDA_ENTRY STV_DEFAULT"
_ZN7cutlass13device_kernelIN5flash19enable_sm80_to_sm89INS1_16FlashAttnFwdSm80INS1_25CollectiveMainloopFwdSm80ILi8ELi1ELb1EN4cute5tupleIJNS5_1CILi128EEENS7_ILi112EEES8_EEELi128ENS_6half_tEfNS_4arch4Sm80ELb1ELb0ELb0ELb1ELb0ELb0ELb1ELb1EEENS1_21CollectiveEpilogueFwdINS6_IJS8_S8_S9_EEENS6_IJNS7_ILi1EEESH_SH_EEESB_SD_Li256ELb1ELb1ELb1ELb0EEENS1_36VarlenDynamicPersistentTileSchedulerILi128ELi112ELi256ELi256ELb1ELb1ELb0ELb1ELb1ELb1EEEEEEEEEvNT_6ParamsE:
        /* <DEDUP_REMOVED lines=54> */
.L_x_2337:
        /* <DEDUP_REMOVED lines=16> */
.L_x_2428:
        /* <DEDUP_REMOVED lines=16> */
.L_x_2429:
[----:B--2---:R-:W-:-:S05]  /*0560*/  IMAD R0, R0, c[0x0][0x538], RZ ;  /* 0x00014e0000007a24 */ /* 0x004fca00078e02ff */
[----:B------:R-:W-:-:S04]  /*0570*/  IADD3 R6, R0, R6, RZ ;  /* 0x0000000600067210 */ /* 0x000fc80007ffe0ff */
[----:B------:R-:W-:-:S13]  /*0580*/  ISETP.GT.AND P0, PT, R6, UR4, PT ;  /* 0x0000000406007c0c */ /* 0x000fda000bf04270 */
[----:B-1----:R-:W-:Y:S05]  /*0590*/  @!P0 BRA `(.L_x_2337) ;  /* 0xfffffdc000008947 */ /* 0x002fea000383ffff */
.L_x_2333:
[----:B------:R-:W-:-:S05]  /*05a0*/  IADD3 R11, -R0, R6, RZ ;  /* 0x00000006000b7210 */ /* 0x000fca0007ffe1ff */
[----:B------:R-:W-:-:S05]  /*05b0*/  IMAD R0, R4, c[0x0][0x538], R11 ;  /* 0x00014e0004007a24 */ /* 0x000fca00078e020b */
[----:B------:R-:W-:Y:S01]  /*05c0*/  ISETP.GT.AND P0, PT, R0, UR4, PT ;  /* 0x0000000400007c0c */ /* 0x000fe2000bf04270 */
[----:B------:R-:W-:-:S12]  /*05d0*/  BRA.DIV ~URZ, `(.L_x_2338) ;  /* 0x000116027f007947 */ /* 0x000fd8000b800000 */
[----:B------:R-:W-:-:S04]  /*05e0*/  VOTE.ANY R10, PT, !P0 ;  /* 0x00000000000a7806 */ /* 0x000fc800040e0100 */
.L_x_2430:
[----:B------:R-:W1:Y:S02]  /*05f0*/  POPC R6, R10 ;  /* 0x0000000a00067309 */ /* 0x000e640000000000 */
[----:B-1----:R-:W-:-:S05]  /*0600*/  IADD3 R0, R6, R7, RZ ;  /* 0x0000000706007210 */ /* 0x002fca0007ffe0ff */
[----:B------:R1:W-:Y:S01]  /*0610*/  STL [R1+0x54], R0 ;  /* 0x0000540001007387 */ /* 0x0003e20000100800 */
[----:B------:R-:W-:Y:S05]  /*0620*/  BRA.DIV ~URZ, `(.L_x_2339) ;  /* 0x000116027f007947 */ /* 0x000fea000b800000 */
[----:B------:R2:W3:Y:S01]  /*0630*/  SHFL.IDX PT, R12, R9, R6, 0x1f ;  /* 0x00001f06090c7589 */ /* 0x0004e200000e0000 */
[----:B------:R-:W-:-:S03]  /*0640*/  MOV R7, RZ ;  /* 0x000000ff00077202 */ /* 0x000fc60000000f00 */
[----:B------:R2:W4:Y:S04]  /*0650*/  SHFL.IDX PT, R9, R8, R6, 0x1f ;  /* 0x00001f0608097589 */ /* 0x00052800000e0000 */
.L_x_2431:
[----:B------:R-:W-:Y:S01]  /*0660*/  ISETP.NE.AND P0, PT, R10, RZ, PT ;  /* 0x000000ff0a00720c */ /* 0x000fe20003f05270 */
[----:B------:R-:W-:-:S12]  /*0670*/  BSSY B0, `(.L_x_2340) ;  /* 0x0000005000007945 */ /* 0x000fd80003800000 */
[----:B------:R-:W-:Y:S05]  /*0680*/  @!P0 BRA `(.L_x_2341) ;  /* 0x0000003000008947 */ /* 0x000fea0003800000 */
[----:B------:R-:W-:Y:S01]  /*0690*/  IADD3 R3, R6, -0x1, RZ ;  /* 0xffffffff06037810 */ /* 0x000fe20007ffe0ff */
[----:B------:R-:W-:Y:S05]  /*06a0*/  BRA.DIV ~URZ, `(.L_x_2342) ;  /* 0x000116627f007947 */ /* 0x000fea000b800000 */
[----:B------:R1:W2:Y:S02]  /*06b0*/  SHFL.IDX PT, R7, R4, R3, 0x1f ;  /* 0x00001f0304077589 */ /* 0x0002a400000e0000 */
.L_x_2341:
[----:B------:R-:W-:Y:S05]  /*06c0*/  BSYNC B0 ;  /* 0x0000000000007941 */ /* 0x000fea0003800000 */
.L_x_2340:
        /* <DEDUP_REMOVED lines=69> */
.L_x_2344:
        /* <DEDUP_REMOVED lines=70> */
.L_x_2345:
[----:B------:R-:W-:Y:S05]  /*0f80*/  BSYNC B0 ;  /* 0x0000000000007941 */ /* 0x000fea0003800000 */
.L_x_2343:
[----:B------:R-:W-:-:S04]  /*0f90*/  LOP3.LUT R0, RZ, R0, RZ, 0x33, !PT ;  /* 0x00000000ff007212 */ /* 0x000fc800078e33ff */
[----:B------:R-:W-:-:S05]  /*0fa0*/  IADD3 R0, R0, R12, RZ ;  /* 0x0000000c00007210 */ /* 0x000fca0007ffe0ff */
[----:B------:R2:W-:Y:S01]  /*0fb0*/  STL [R1+0x4c], R0 ;  /* 0x00004c0001007387 */ /* 0x0005e20000100800 */
[----:B------:R-:W-:Y:S05]  /*0fc0*/  BRA `(.L_x_2346) ;  /* 0x0000006000007947 */ /* 0x000fea0003800000 */
.L_x_2334:
[----:B------:R-:W-:Y:S01]  /*0fd0*/  MOV R0, UR4 ;  /* 0x0000000400007c02 */ /* 0x000fe20008000f00 */
[----:B------:R-:W-:Y:S04]  /*0fe0*/  STL [R1+0x4c], RZ ;  /* 0x00004cff01007387 */ /* 0x000fe80000100800 */
[----:B------:R-:W-:Y:S04]  /*0ff0*/  STL [R1+0x50], RZ ;  /* 0x000050ff01007387 */ /* 0x000fe80000100800 */
[----:B------:R1:W-:Y:S02]  /*1000*/  STL [R1+0x48], R0 ;  /* 0x0000480001007387 */ /* 0x0003e40000100800 */
[----:B-1----:R-:W-:-:S05]  /*1010*/  MOV R0, c[0x0][0x53c] ;  /* 0x00014f0000007a02 */ /* 0x002fca0000000f00 */
[----:B------:R1:W-:Y:S02]  /*1020*/  STL [R1+0x54], R0 ;  /* 0x0000540001007387 */ /* 0x0003e40000100800 */
.L_x_2346:
        /* <DEDUP_REMOVED lines=8> */
.L_x_2332:
        /* <DEDUP_REMOVED lines=125> */
.L_x_2427:
        /* <DEDUP_REMOVED lines=41> */
.L_x_2347:
[----:B------:R-:W-:-:S04]  /*1b10*/  ISETP.NE.U32.AND P0, PT, RZ, c[0x0][0x368], PT ;  /* 0x0000da00ff007a0c */ /* 0x000fc80003f05070 */
[----:B------:R-:W-:-:S13]  /*1b20*/  ISETP.NE.AND.EX P0, PT, RZ, c[0x0][0x36c], PT, P0 ;  /* 0x0000db00ff007a0c */ /* 0x000fda0003f05300 */
[----:B------:R-:W-:Y:S05]  /*1b30*/  @!P0 BRA `(.L_x_2348) ;  /* 0x0000004000008947 */ /* 0x000fea0003800000 */
[----:B-1----:R-:W-:-:S04]  /*1b40*/  LEA R2, P0, R19, c[0x0][0x368], 0x2 ;  /* 0x0000da0013027a11 */ /* 0x002fc800078010ff */
[----:B------:R-:W-:-:S05]  /*1b50*/  LEA.HI.X R3, R19, c[0x0][0x36c], R12, 0x2, P0 ;  /* 0x0000db0013037a11 */ /* 0x000fca00000f140c */
[----:B------:R1:W5:Y:S01]  /*1b60*/  LDG.E R0, [R2.64] ;  /* 0x0000000602007981 */ /* 0x000362000c1e1900 */
[----:B------:R-:W-:Y:S05]  /*1b70*/  BRA `(.L_x_2349) ;  /* 0x0000005000007947 */ /* 0x000fea0003800000 */
.L_x_2348:
[----:B-1----:R-:W-:Y:S01]  /*1b80*/  MOV R0, c[0x0][0x1d0] ;  /* 0x0000740000007a02 */ /* 0x002fe20000000f00 */
[----:B------:R-:W-:Y:S05]  /*1b90*/  @!P6 BRA `(.L_x_2349) ;  /* 0x000000300000e947 */ /* 0x000fea0003800000 */
[----:B------:R-:W2:Y:S04]  /*1ba0*/  LDG.E R4, [R2.64] ;  /* 0x0000000602047981 */ /* 0x000ea8000c1e1900 */
[----:B------:R-:W2:Y:S02]  /*1bb0*/  LDG.E R0, [R2.64+0x4] ;  /* 0x0000040602007981 */ /* 0x000ea4000c1e1900 */
[----:B--2---:R-:W-:Y:S02]  /*1bc0*/  IADD3 R0, -R4, R0, RZ ;  /* 0x0000000004007210 */ /* 0x004fe40007ffe1ff */
.L_x_2349:
        /* <DEDUP_REMOVED lines=71> */
.L_x_2351:
[----:B------:R-:W-:Y:S05]  /*2040*/  BSYNC B0 ;  /* 0x0000000000007941 */ /* 0x000fea0003800000 */
.L_x_2350:
[----:B------:R-:W-:Y:S01]  /*2050*/  IMAD R149, R15, R2, RZ ;  /* 0x000000020f957224 */ /* 0x000fe200078e02ff */
[----:B------:R-:W-:Y:S01]  /*2060*/  PRMT R0, RZ, 0x7610, R0 ;  /* 0x00007610ff007816 */ /* 0x000fe20000000000 */
[----:B------:R-:W-:Y:S01]  /*2070*/  IMAD.MOV.U32 R20, RZ, RZ, RZ ;  /* 0x000000ffff147224 */ /* 0x000fe200078e00ff */
[----:B-1----:R-:W-:Y:S01]  /*2080*/  MOV R15, RZ ;  /* 0x000000ff000f7202 */ /* 0x002fe20000000f00 */
        /* <DEDUP_REMOVED lines=37> */
[----:B-1----:R-:W2:Y:S01]  /*22e0*/  LDL.64 R20, [R1+0x30] ;  /* 0x0000300001147983 */ /* 0x002ea20000100a00 */
[----:B------:R-:W-:-:S03]  /*22f0*/  ISETP.NE.U32.AND P0, PT, RZ, c[0x0][0x340], PT ;  /* 0x0000d000ff007a0c */ /* 0x000fc60003f05070 */
[----:B------:R1:W2:Y:S01]  /*2300*/  LDL.64 R26, [R1+0x30] ;  /* 0x00003000011a7983 */ /* 0x0002a20000100a00 */
[----:B------:R-:W-:-:S03]  /*2310*/  ISETP.NE.AND.EX P3, PT, RZ, c[0x0][0x344], PT, P0 ;  /* 0x0000d100ff007a0c */ /* 0x000fc60003f65300 */
[----:B------:R-:W3:Y:S04]  /*2320*/  LDL R25, [R1+0x2c] ;  /* 0x00002c0001197983 */ /* 0x000ee80000100800 */
[----:B------:R-:W4:Y:S06]  /*2330*/  S2R R4, SR_TID.X ;  /* 0x0000000000047919 */ /* 0x000f2c0000002100 */
[----:B------:R-:W-:-:S05]  /*2340*/  @P3 IMAD.WIDE R2, R19, R14, c[0x0][0x340] ;  /* 0x0000d00013023625 */ /* 0x000fca00078e020e */
[----:B------:R5:W3:Y:S01]  /*2350*/  @P3 LDG.E R17, [R2.64] ;  /* 0x0000000602113981 */ /* 0x000ae2000c1e1900 */
[----:B------:R-:W-:Y:S02]  /*2360*/  SHF.R.S32.HI R0, RZ, 0x1f, R11 ;  /* 0x0000001fff007819 */ /* 0x000fe4000001140b */
[--C-:B----4-:R-:W-:Y:S02]  /*2370*/  SHF.R.S32.HI R110, RZ, 0x1f, R4.reuse ;  /* 0x0000001fff6e7819 */ /* 0x110fe40000011404 */
[----:B------:R-:W-:Y:S02]  /*2380*/  SHF.R.S32.HI R23, RZ, 0x1f, R4 ;  /* 0x0000001fff177819 */ /* 0x000fe40000011404 */
[-C--:B------:R-:W-:Y:S02]  /*2390*/  LEA.HI R110, R110, R4.reuse, RZ, 0x3 ;  /* 0x000000046e6e7211 */ /* 0x080fe400078f18ff */
[----:B------:R-:W-:Y:S02]  /*23a0*/  LEA.HI R23, R23, R4, RZ, 0x3 ;  /* 0x0000000417177211 */ /* 0x000fe400078f18ff */
[----:B------:R-:W-:-:S02]  /*23b0*/  LOP3.LUT R110, R110, 0xfffffff8, RZ, 0xc0, !PT ;  /* 0xfffffff86e6e7812 */ /* 0x000fc400078ec0ff */
[----:B------:R-:W-:Y:S01]  /*23c0*/  SHF.R.S32.HI R23, RZ, 0x3, R23 ;  /* 0x00000003ff177819 */ /* 0x000fe20000011417 */
[----:B------:R-:W-:Y:S02]  /*23d0*/  IMAD R0, R0, c[0x0][0x178], RZ ;  /* 0x00005e0000007a24 */ /* 0x000fe400078e02ff */
[----:B------:R-:W-:Y:S02]  /*23e0*/  IMAD.IADD R110, R4, 0x1, -R110 ;  /* 0x00000001046e7824 */ /* 0x000fe400078e0a6e */
[----:B-----5:R-:W-:-:S04]  /*23f0*/  IMAD.WIDE.U32 R2, R11, c[0x0][0x178], RZ ;  /* 0x00005e000b027a25 */ /* 0x020fc800078e00ff */
[----:B------:R-:W-:Y:S02]  /*2400*/  IMAD R5, R110, 0x20, R23 ;  /* 0x000000206e057824 */ /* 0x000fe400078e0217 */
[----:B------:R-:W-:Y:S02]  /*2410*/  IMAD R0, R11, c[0x0][0x17c], R0 ;  /* 0x00005f000b007a24 */ /* 0x000fe400078e0200 */
[----:B------:R-:W-:Y:S02]  /*2420*/  IMAD.IADD R5, R142, 0x1, R5 ;  /* 0x000000018e057824 */ /* 0x000fe400078e0205 */
        /* <DEDUP_REMOVED lines=8> */
[----:B------:R-:W-:Y:S01]  /*24b0*/  IMAD R6, R6, c[0x0][0x1c0], RZ ;  /* 0x0000700006067a24 */ /* 0x000fe200078e02ff */
[----:B------:R-:W-:Y:S01]  /*24c0*/  SHF.R.S32.HI R7, RZ, 0x1f, R0 ;  /* 0x0000001fff077819 */ /* 0x000fe20000011400 */
[----:B------:R-:W-:-:S04]  /*24d0*/  IMAD.WIDE.U32 R2, R4, c[0x0][0x1c0], R2 ;  /* 0x0000700004027a25 */ /* 0x000fc800078e0002 */
[----:B------:R-:W-:Y:S02]  /*24e0*/  IMAD R6, R4, c[0x0][0x1c4], R6 ;  /* 0x0000710004067a24 */ /* 0x000fe400078e0206 */
        /* <DEDUP_REMOVED lines=12> */
[----:B------:R-:W-:Y:S01]  /*25b0*/  LEA R9, P0, R2, c[0x0][0x160], 0x1 ;  /* 0x0000580002097a11 */ /* 0x000fe200078008ff */
[----:B------:R-:W-:Y:S01]  /*25c0*/  WARPSYNC 0xffffffff ;  /* 0xffffffff00007948 */ /* 0x000fe20003800000 */
[----:B------:R-:W-:Y:S01]  /*25d0*/  IMAD R15, R154, c[0x0][0x2c4], RZ ;  /* 0x0000b1009a0f7a24 */ /* 0x000fe200078e02ff */
[----:B------:R-:W-:Y:S01]  /*25e0*/  BAR.SYNC.DEFER_BLOCKING 0x0 ;  /* 0x0000000000007b1d */ /* 0x000fe20000010000 */
[----:B------:R-:W-:-:S05]  /*25f0*/  LEA.HI.X R8, R2, c[0x0][0x164], R0, 0x1, P0 ;  /* 0x0000590002087a11 */ /* 0x000fca00000f0c00 */
[----:B------:R-:W4:Y:S01]  /*2600*/  SHFL.IDX PT, R0, R9, RZ, 0x181f ;  /* 0x00181fff09007589 */ /* 0x000f2200000e0000 */
[C---:B------:R-:W-:Y:S01]  /*2610*/  IMAD.IADD R10, R23.reuse, 0x1, R142 ;  /* 0x00000001170a7824 */ /* 0x040fe200078e028e */
[----:B------:R-:W-:Y:S01]  /*2620*/  SHF.R.S32.HI R3, RZ, 0x1f, R13 ;  /* 0x0000001fff037819 */ /* 0x000fe2000001140d */
[----:B------:R-:W-:Y:S01]  /*2630*/  ULDC.64 UR4, c[0x0][0x208] ;  /* 0x0000820000047ab9 */ /* 0x000fe20000000a00 */
[----:B------:R-:W5:Y:S02]  /*2640*/  SHFL.IDX PT, R2, R8, RZ, 0x181f ;  /* 0x00181fff08027589 */ /* 0x000f6400000e0000 */
[----:B------:R-:W-:Y:S02]  /*2650*/  ISETP.GE.AND P1, PT, R10, R15, PT ;  /* 0x0000000f0a00720c */ /* 0x000fe40003f26270 */
[----:B------:R-:W1:Y:S01]  /*2660*/  SHFL.IDX PT, R11, R9, 0x1, 0x181f ;  /* 0x00381f00090b7f89 */ /* 0x000e6200000e0000 */
[----:B------:R-:W-:Y:S02]  /*2670*/  IADD3 R16, P2, R23, R13, RZ ;  /* 0x0000000d17107210 */ /* 0x000fe40007f5e0ff */
[----:B------:R-:W-:-:S04]  /*2680*/  IADD3 R141, R152, -0x1, RZ ;  /* 0xffffffff988d7810 */ /* 0x000fc80007ffe0ff */
[----:B------:R-:W-:Y:S01]  /*2690*/  SHF.R.S32.HI R22, RZ, 0x1f, R141 ;  /* 0x0000001fff167819 */ /* 0x000fe2000001148d */
[----:B--2---:R-:W-:-:S05]  /*26a0*/  IMAD.MOV.U32 R26, RZ, RZ, R20 ;  /* 0x000000ffff1a7224 */ /* 0x004fca00078e0014 */
[----:B------:R-:W-:Y:S02]  /*26b0*/  SHF.R.S32.HI R27, RZ, 0x1f, R26 ;  /* 0x0000001fff1b7819 */ /* 0x000fe4000001141a */
[----:B----4-:R-:W-:-:S04]  /*26c0*/  @!P1 LEA R6, P0, R26, R0, 0x1 ;  /* 0x000000001a069211 */ /* 0x010fc800078008ff */
[----:B-----5:R-:W-:Y:S02]  /*26d0*/  @!P1 LEA.HI.X R7, R26, R2, R27, 0x1, P0 ;  /* 0x000000021a079211 */ /* 0x020fe400000f0c1b */
[----:B---3--:R-:W-:Y:S02]  /*26e0*/  @!P1 LEA R4, P0, R25, R0, 0x1 ;  /* 0x0000000019049211 */ /* 0x008fe400078008ff */
[----:B------:R-:W2:Y:S01]  /*26f0*/  SHFL.IDX PT, R0, R8, 0x1, 0x181f ;  /* 0x00381f0008007f89 */ /* 0x000ea200000e0000 */
[----:B------:R-:W-:Y:S02]  /*2700*/  SHF.R.S32.HI R18, RZ, 0x1f, R25 ;  /* 0x0000001fff127819 */ /* 0x000fe40000011419 */
[----:B------:R-:W-:Y:S02]  /*2710*/  LEA.HI.X.SX32 R20, R23, R3, 0x1, P2 ;  /* 0x0000000317147211 */ /* 0x000fe400010f0eff */
[----:B------:R-:W-:Y:S02]  /*2720*/  IADD3 R3, R10, 0x20, RZ ;  /* 0x000000200a037810 */ /* 0x000fe40007ffe0ff */
[----:B------:R-:W-:-:S02]  /*2730*/  ISETP.GE.AND P5, PT, R26, c[0x0][0x198], PT ;  /* 0x000066001a007a0c */ /* 0x000fc40003fa6270 */
[----:B------:R-:W-:Y:S02]  /*2740*/  @!P1 LEA.HI.X R5, R25, R2, R18, 0x1, P0 ;  /* 0x0000000219059211 */ /* 0x000fe400000f0c12 */
[----:B------:R-:W-:Y:S02]  /*2750*/  ISETP.GE.AND P0, PT, R3, R15, PT ;  /* 0x0000000f0300720c */ /* 0x000fe40003f06270 */
[----:B------:R-:W-:Y:S01]  /*2760*/  ISETP.GE.AND P4, PT, R25, c[0x0][0x198], PT ;  /* 0x0000660019007a0c */ /* 0x000fe20003f86270 */
[----:B------:R-:W-:-:S06]  /*2770*/  IMAD R14, R20, c[0x0][0x1e0], RZ ;  /* 0x00007800140e7a24 */ /* 0x000fcc00078e02ff */
[----:B------:R3:W-:Y:S01]  /*2780*/  @!P1 LDGSTS.E.BYPASS.LTC128B.128 [R216+0x100], [R6.64], !P5 ;  /* 0x0010000006d89fae */ /* 0x0007e2000e901d46 */
[----:B------:R-:W-:Y:S01]  /*2790*/  @P3 SHF.R.S32.HI R13, RZ, 0x1f, R17 ;  /* 0x0000001fff0d3819 */ /* 0x000fe20000011411 */
[----:B------:R-:W-:-:S04]  /*27a0*/  @!P3 IMAD.MOV.U32 R13, RZ, RZ, R12 ;  /* 0x000000ffff0db224 */ /* 0x000fc800078e000c */
[----:B------:R4:W-:Y:S01]  /*27b0*/  @!P1 LDGSTS.E.BYPASS.LTC128B.128 [R216+0x4100], [R4.64], !P4 ;  /* 0x0410000004d89fae */ /* 0x0009e2000e101d46 */
[C---:B------:R-:W-:Y:S02]  /*27c0*/  IMAD R12, R16.reuse, c[0x0][0x1e4], R14 ;  /* 0x00007900100c7a24 */ /* 0x040fe400078e020e */
[----:B------:R-:W-:-:S04]  /*27d0*/  IMAD.WIDE.U32 R2, R16, c[0x0][0x1e0], R26 ;  /* 0x0000780010027a25 */ /* 0x000fc800078e001a */
[----:B------:R-:W-:Y:S01]  /*27e0*/  @!P3 IMAD.MOV.U32 R17, RZ, RZ, R19 ;  /* 0x000000ffff11b224 */ /* 0x000fe200078e0013 */
[----:B---3--:R-:W-:Y:S02]  /*27f0*/  IADD3 R7, R10, 0x40, RZ ;  /* 0x000000400a077810 */ /* 0x008fe40007ffe0ff */
[C---:B-1----:R-:W-:Y:S02]  /*2800*/  @!P0 LEA R6, P2, R26.reuse, R11, 0x1 ;  /* 0x0000000b1a068211 */ /* 0x042fe400078408ff */
[----:B------:R-:W-:Y:S02]  /*2810*/  ISETP.GE.AND P1, PT, R7, R15, PT ;  /* 0x0000000f0700720c */ /* 0x000fe40003f26270 */
[----:B--2---:R-:W-:Y:S02]  /*2820*/  @!P0 LEA.HI.X R7, R26, R0, R27, 0x1, P2 ;  /* 0x000000001a078211 */ /* 0x004fe400010f0c1b */
[----:B----4-:R-:W-:Y:S02]  /*2830*/  @!P0 LEA R4, P2, R25, R11, 0x1 ;  /* 0x0000000b19048211 */ /* 0x010fe400078408ff */
[----:B------:R-:W-:Y:S01]  /*2840*/  IADD3 R11, R10, 0x60, RZ ;  /* 0x000000600a0b7810 */ /* 0x000fe20007ffe0ff */
[----:B------:R-:W-:Y:S01]  /*2850*/  IMAD.IADD R3, R3, 0x1, R12 ;  /* 0x0000000103037824 */ /* 0x000fe200078e020c */
[----:B------:R-:W1:Y:S02]  /*2860*/  SHFL.IDX PT, R10, R9, 0x2, 0x181f ;  /* 0x00581f00090a7f89 */ /* 0x000e6400000e0000 */
[----:B------:R-:W-:-:S02]  /*2870*/  ISETP.GE.AND P3, PT, R11, R15, PT ;  /* 0x0000000f0b00720c */ /* 0x000fc40003f66270 */
[----:B------:R-:W2:Y:S01]  /*2880*/  SHFL.IDX PT, R11, R8, 0x2, 0x181f ;  /* 0x00581f00080b7f89 */ /* 0x000ea200000e0000 */
[----:B------:R-:W-:-:S03]  /*2890*/  IMAD.MOV.U32 R21, RZ, RZ, 0x70 ;  /* 0x00000070ff157424 */ /* 0x000fc600078e00ff */
[----:B------:R-:W3:Y:S01]  /*28a0*/  SHFL.IDX PT, R12, R9, 0x3, 0x181f ;  /* 0x00781f00090c7f89 */ /* 0x000ee200000e0000 */
[----:B------:R-:W-:-:S03]  /*28b0*/  IMAD R21, R152, -0x70, R21 ;  /* 0xffffff9098157824 */ /* 0x000fc600078e0215 */
[----:B------:R4:W5:Y:S01]  /*28c0*/  SHFL.IDX PT, R9, R8, 0x3, 0x181f ;  /* 0x00781f0008097f89 */ /* 0x00096200000e0000 */
[----:B------:R-:W-:Y:S01]  /*28d0*/  IMAD.IADD R140, R153, 0x1, R21 ;  /* 0x00000001998c7824 */ /* 0x000fe200078e0215 */
[----:B------:R-:W-:Y:S01]  /*28e0*/  @!P0 LEA.HI.X R5, R25, R0, R18, 0x1, P2 ;  /* 0x0000000019058211 */ /* 0x000fe200010f0c12 */
[----:B------:R-:W-:Y:S01]  /*28f0*/  IMAD.WIDE.U32 R2, R24, c[0x0][0x1e8], R2 ;  /* 0x00007a0018027a25 */ /* 0x000fe200078e0002 */
[----:B------:R-:W-:Y:S01]  /*2900*/  SEL R19, R13, RZ, !P6 ;  /* 0x000000ff0d137207 */ /* 0x000fe20007000000 */
[----:B------:R1:W-:Y:S01]  /*2910*/  @!P0 LDGSTS.E.BYPASS.LTC128B.128 [R216+0x1100], [R6.64], !P5 ;  /* 0x0110000006d88fae */ /* 0x0003e2000e901d46 */
[----:B------:R-:W-:Y:S02]  /*2920*/  IMNMX R0, R140, 0x70, PT ;  /* 0x000000708c007817 */ /* 0x000fe40003800200 */
[----:B------:R-:W-:Y:S01]  /*2930*/  SEL R17, R17, RZ, !P6 ;  /* 0x000000ff11117207 */ /* 0x000fe20007000000 */
[----:B------:R2:W-:Y:S01]  /*2940*/  @!P0 LDGSTS.E.BYPASS.LTC128B.128 [R216+0x5100], [R4.64], !P4 ;  /* 0x0510000004d88fae */ /* 0x0005e2000e101d46 */
[----:B------:R-:W-:Y:S01]  /*2950*/  ISETP.GE.AND P6, PT, R25, c[0x0][0x198], PT ;  /* 0x0000660019007a0c */ /* 0x000fe20003fc6270 */
[----:B------:R-:W-:-:S02]  /*2960*/  IMAD R3, R24, c[0x0][0x1ec], R3 ;  /* 0x00007b0018037a24 */ /* 0x000fc400078e0203 */
[----:B------:R-:W-:Y:S02]  /*2970*/  IMAD.IADD R0, R0, 0x1, -R23 ;  /* 0x0000000100007824 */ /* 0x000fe400078e0a17 */
[----:B------:R-:W-:-:S03]  /*2980*/  IMAD.WIDE.U32 R146, R17, c[0x0][0x1f0], R2 ;  /* 0x00007c0011927a25 */ /* 0x000fc600078e0002 */
[----:B------:R-:W-:Y:S01]  /*2990*/  ISETP.GE.AND P4, PT, R0, 0x1, PT ;  /* 0x000000010000780c */ /* 0x000fe20003f86270 */
[----:B------:R-:W-:Y:S01]  /*29a0*/  IMAD.WIDE.U32 R14, R141, c[0x0][0x1e0], RZ ;  /* 0x000078008d0e7a25 */ /* 0x000fe200078e00ff */
[----:B-1----:R-:W-:-:S03]  /*29b0*/  @!P1 LEA R6, P0, R26, R10, 0x1 ;  /* 0x0000000a1a069211 */ /* 0x002fc600078008ff */
[----:B--2---:R-:W-:Y:S02]  /*29c0*/  IMAD R4, R22, c[0x0][0x1e0], RZ ;  /* 0x0000780016047a24 */ /* 0x004fe400078e02ff */
[----:B------:R-:W-:Y:S01]  /*29d0*/  IMAD R5, R19, c[0x0][0x1f0], RZ ;  /* 0x00007c0013057a24 */ /* 0x000fe200078e02ff */
[CC--:B------:R-:W-:Y:S01]  /*29e0*/  @!P1 LEA.HI.X R7, R26.reuse, R11.reuse, R27, 0x1, P0 ;  /* 0x0000000b1a079211 */ /* 0x0c0fe200000f0c1b */
[----:B------:R-:W-:Y:S01]  /*29f0*/  IMAD R13, R141, c[0x0][0x1e4], R4 ;  /* 0x000079008d0d7a24 */ /* 0x000fe200078e0204 */
[----:B------:R-:W-:Y:S01]  /*2a00*/  @!P1 LEA R4, P2, R25, R10, 0x1 ;  /* 0x0000000a19049211 */ /* 0x000fe200078408ff */
[----:B----4-:R-:W-:Y:S01]  /*2a10*/  IMAD R8, R17, c[0x0][0x1f4], R5 ;  /* 0x00007d0011087a24 */ /* 0x010fe200078e0205 */
[CC--:B---3--:R-:W-:Y:S01]  /*2a20*/  @!P3 LEA R10, P0, R26.reuse, R12.reuse, 0x1 ;  /* 0x0000000c1a0ab211 */ /* 0x0c8fe200078008ff */
[----:B------:R-:W-:Y:S01]  /*2a30*/  IMAD.MOV.U32 R144, RZ, RZ, R146 ;  /* 0x000000ffff907224 */ /* 0x000fe200078e0092 */
[----:B------:R-:W-:Y:S01]  /*2a40*/  @!P1 LEA.HI.X R5, R25, R11, R18, 0x1, P2 ;  /* 0x0000000b19059211 */ /* 0x000fe200010f0c12 */
[----:B------:R-:W-:Y:S01]  /*2a50*/  IMAD.IADD R145, R147, 0x1, R8 ;  /* 0x0000000193917824 */ /* 0x000fe200078e0208 */
[----:B-----5:R-:W-:Y:S01]  /*2a60*/  @!P3 LEA.HI.X R11, R26, R9, R27, 0x1, P0 ;  /* 0x000000091a0bb211 */ /* 0x020fe200000f0c1b */
[----:B------:R1:W-:Y:S01]  /*2a70*/  @!P1 LDGSTS.E.BYPASS.LTC128B.128 [R216+0x2100], [R6.64], !P5 ;  /* 0x0210000006d89fae */ /* 0x0003e2000e901d46 */
[----:B------:R-:W-:Y:S01]  /*2a80*/  @!P3 LEA R8, P0, R25, R12, 0x1 ;  /* 0x0000000c1908b211 */ /* 0x000fe200078008ff */
[----:B------:R-:W-:-:S02]  /*2a90*/  IMAD.IADD R12, R15, 0x1, R13 ;  /* 0x000000010f0c7824 */ /* 0x000fc400078e020d */
[----:B------:R2:W-:Y:S01]  /*2aa0*/  @!P1 LDGSTS.E.BYPASS.LTC128B.128 [R216+0x6100], [R4.64], !P6 ;  /* 0x0610000004d89fae */ /* 0x0005e2000f101d46 */
[C---:B------:R-:W-:Y:S01]  /*2ab0*/  ISETP.GE.AND P1, PT, R25.reuse, c[0x0][0x198], PT ;  /* 0x0000660019007a0c */ /* 0x040fe20003f26270 */
[----:B------:R-:W-:Y:S01]  /*2ac0*/  IMAD.WIDE.U32 R2, R14, 0x70, R144 ;  /* 0x000000700e027825 */ /* 0x000fe200078e0090 */
[----:B------:R-:W-:Y:S01]  /*2ad0*/  ISETP.GE.AND P6, PT, R26, c[0x0][0x1d4], PT ;  /* 0x000075001a007a0c */ /* 0x000fe20003fc6270 */
[----:B------:R3:W-:Y:S02]  /*2ae0*/  @!P3 LDGSTS.E.BYPASS.LTC128B.128 [R216+0x3100], [R10.64], !P5 ;  /* 0x031000000ad8bfae */ /* 0x0007e4000e901d46 */
[----:B------:R-:W-:Y:S01]  /*2af0*/  IMAD R12, R12, 0x70, RZ ;  /* 0x000000700c0c7824 */ /* 0x000fe200078e02ff */
[C---:B------:R-:W-:Y:S02]  /*2b00*/  ISETP.GE.AND P5, PT, R25.reuse, c[0x0][0x1d4], PT ;  /* 0x0000750019007a0c */ /* 0x040fe40003fa6270 */
[----:B------:R-:W-:Y:S01]  /*2b10*/  @!P3 LEA.HI.X R9, R25, R9, R18, 0x1, P0 ;  /* 0x000000091909b211 */ /* 0x000fe200000f0c12 */
[----:B------:R-:W-:Y:S01]  /*2b20*/  IMAD.IADD R3, R3, 0x1, R12 ;  /* 0x0000000103037824 */ /* 0x000fe200078e020c */
[----:B------:R-:W-:-:S03]  /*2b30*/  ISETP.GE.AND P2, PT, R0, 0x21, PT ;  /* 0x000000210000780c */ /* 0x000fc60003f46270 */
[----:B------:R4:W-:Y:S01]  /*2b40*/  @!P3 LDGSTS.E.BYPASS.LTC128B.128 [R216+0x7100], [R8.64], !P1 ;  /* 0x0710000008d8bfae */ /* 0x0009e2000c901d46 */
[----:B------:R-:W-:-:S03]  /*2b50*/  ISETP.GE.AND P1, PT, R0, 0x41, PT ;  /* 0x000000410000780c */ /* 0x000fc60003f26270 */
[----:B------:R-:W0:Y:S01]  /*2b60*/  LDGDEPBAR ;  /* 0x00000000000079af */ /* 0x000e220000000000 */
[----:B--2---:R-:W-:Y:S01]  /*2b70*/  @P4 LEA R4, P0, R2, c[0x0][0x1c8], 0x1 ;  /* 0x0000720002044a11 */ /* 0x004fe200078008ff */
[----:B---3--:R-:W-:-:S03]  /*2b80*/  IMAD.MOV.U32 R10, RZ, RZ, 0x20 ;  /* 0x00000020ff0a7424 */ /* 0x008fc600078e00ff */
[----:B------:R-:W-:Y:S01]  /*2b90*/  @P4 LEA.HI.X R5, R2, c[0x0][0x1cc], R3, 0x1, P0 ;  /* 0x0000730002054a11 */ /* 0x000fe200000f0c03 */
[----:B-1----:R-:W-:Y:S01]  /*2ba0*/  IMAD.WIDE.U32 R6, R10, c[0x0][0x1e0], RZ ;  /* 0x000078000a067a25 */ /* 0x002fe200078e00ff */
[----:B------:R-:W-:-:S03]  /*2bb0*/  ISETP.GE.AND P0, PT, R0, 0x61, PT ;  /* 0x000000610000780c */ /* 0x000fc60003f06270 */
[----:B------:R1:W-:Y:S04]  /*2bc0*/  @P4 LDGSTS.E.BYPASS.LTC128B.128 [R216+0x8100], [R4.64], !P6 ;  /* 0x0810000004d84fae */ /* 0x0003e8000f101d46 */
[----:B------:R1:W-:Y:S01]  /*2bd0*/  @P4 LDGSTS.E.BYPASS.LTC128B.128 [R216+0xb900], [R4.64+0x80], !P5 ;  /* 0x0b90008004d84fae */ /* 0x0003e2000e901d46 */
[----:B------:R-:W-:Y:S01]  /*2be0*/  @P2 IADD3 R0, P3, R2, R6, RZ ;  /* 0x0000000602002210 */ /* 0x000fe20007f7e0ff */
[----:B------:R-:W-:Y:S02]  /*2bf0*/  IMAD.MOV.U32 R11, RZ, RZ, 0x40 ;  /* 0x00000040ff0b7424 */ /* 0x000fe400078e00ff */
[----:B-1----:R-:W-:-:S05]  /*2c00*/  IMAD R4, R10, c[0x0][0x1e4], RZ ;  /* 0x000079000a047a24 */ /* 0x002fca00078e02ff */
[----:B------:R-:W-:Y:S01]  /*2c10*/  @P2 IADD3.X R4, R3, R7, R4, P3, !PT ;  /* 0x0000000703042210 */ /* 0x000fe20001ffe404 */
[----:B------:R-:W-:Y:S01]  /*2c20*/  IMAD.WIDE.U32 R6, R11, c[0x0][0x1e0], RZ ;  /* 0x000078000b067a25 */ /* 0x000fe200078e00ff */
[----:B----4-:R-:W-:-:S03]  /*2c30*/  @P2 LEA R8, P3, R0, c[0x0][0x1c8], 0x1 ;  /* 0x0000720000082a11 */ /* 0x010fc600078608ff */
        /* <DEDUP_REMOVED lines=17> */
[----:B------:R3:W-:Y:S04]  /*2d50*/  @P0 LDGSTS.E.BYPASS.LTC128B.128 [R216+0xe900], [R4.64+0x80], !P5 ;  /* 0x0e90008004d80fae */ /* 0x0007e8000e901d46 */
[----:B------:R-:W0:Y:S01]  /*2d60*/  LDGDEPBAR ;  /* 0x00000000000079af */ /* 0x000e220000000000 */
[----:B------:R-:W-:-:S04]  /*2d70*/  DEPBAR.LE SB0, 0x1 ;  /* 0x000080400000791a */ /* 0x000fc80000000000 */
[----:B------:R-:W-:Y:S01]  /*2d80*/  BAR.SYNC.DEFER_BLOCKING 0x0 ;  /* 0x0000000000007b1d */ /* 0x000fe20000010000 */
[----:B------:R-:W-:Y:S02]  /*2d90*/  IMAD R0, R20, c[0x0][0x208], RZ ;  /* 0x0000820014007a24 */ /* 0x000fe400078e02ff */
[----:B------:R-:W-:-:S04]  /*2da0*/  IMAD.WIDE.U32 R2, R16, c[0x0][0x208], R26 ;  /* 0x0000820010027a25 */ /* 0x000fc800078e001a */
[----:B------:R-:W-:Y:S01]  /*2db0*/  IMAD R0, R16, c[0x0][0x20c], R0 ;  /* 0x0000830010007a24 */ /* 0x000fe200078e0200 */
        /* <DEDUP_REMOVED lines=9> */
[----:B------:R-:W-:-:S04]  /*2e50*/  IMAD.IADD R3, R3, 0x1, R0 ;  /* 0x0000000103037824 */ /* 0x000fc800078e0200 */
[----:B------:R-:W-:-:S04]  /*2e60*/  IMAD.WIDE.U32 R2, R24, c[0x0][0x210], R2 ;  /* 0x0000840018027a25 */ /* 0x000fc800078e0002 */
[----:B------:R-:W-:Y:S01]  /*2e70*/  IMAD R3, R24, c[0x0][0x214], R3 ;  /* 0x0000850018037a24 */ /* 0x000fe200078e0203 */
[----:B------:R-:W-:Y:S03]  /*2e80*/  STL [R1+0x34], R27 ;  /* 0x0000341b01007387 */ /* 0x000fe60000100800 */
[----:B-1----:R-:W-:Y:S01]  /*2e90*/  IMAD.WIDE.U32 R8, R17, c[0x0][0x218], R2 ;  /* 0x0000860011087a25 */ /* 0x002fe200078e0002 */
[----:B------:R-:W-:Y:S01]  /*2ea0*/  STL.64 [R1+0x18], R146 ;  /* 0x0000189201007387 */ /* 0x000fe20000100a00 */
[----:B------:R-:W-:-:S04]  /*2eb0*/  DEPBAR.LE SB0, 0x0 ;  /* 0x000080000000791a */ /* 0x000fc80000000000 */
[----:B------:R-:W-:Y:S01]  /*2ec0*/  BAR.SYNC.DEFER_BLOCKING 0x0 ;  /* 0x0000000000007b1d */ /* 0x000fe20000010000 */
[----:B--2---:R-:W-:-:S05]  /*2ed0*/  IMAD.MOV.U32 R6, RZ, RZ, R8 ;  /* 0x000000ffff067224 */ /* 0x004fca00078e0008 */
[----:B------:R-:W-:Y:S04]  /*2ee0*/  STL.64 [R1+0x10], R144 ;  /* 0x0000109001007387 */ /* 0x000fe80000100a00 */
[----:B------:R1:W-:Y:S01]  /*2ef0*/  STL.64 [R1+0x8], R8 ;  /* 0x0000080801007387 */ /* 0x0003e20000100a00 */
[----:B------:R-:W-:Y:S02]  /*2f00*/  IMAD R0, R19, c[0x0][0x218], RZ ;  /* 0x0000860013007a24 */ /* 0x000fe400078e02ff */
[----:B---3--:R-:W-:Y:S02]  /*2f10*/  IMAD R4, R22, c[0x0][0x208], RZ ;  /* 0x0000820016047a24 */ /* 0x008fe400078e02ff */
[----:B------:R-:W-:Y:S02]  /*2f20*/  IMAD R0, R17, c[0x0][0x21c], R0 ;  /* 0x0000870011007a24 */ /* 0x000fe400078e0200 */
[----:B------:R-:W-:-:S04]  /*2f30*/  IMAD.WIDE.U32 R2, R141, c[0x0][0x208], RZ ;  /* 0x000082008d027a25 */ /* 0x000fc800078e00ff */
[----:B------:R-:W-:Y:S02]  /*2f40*/  IMAD R4, R141, c[0x0][0x20c], R4 ;  /* 0x000083008d047a24 */ /* 0x000fe400078e0204 */
[----:B------:R-:W-:Y:S01]  /*2f50*/  IMAD.IADD R7, R9, 0x1, R0 ;  /* 0x0000000109077824 */ /* 0x000fe200078e0200 */
[----:B------:R-:W2:Y:S01]  /*2f60*/  LDSM.16.M88.4 R32, [R188+0x800] ;  /* 0x00080000bc20783b */ /* 0x000ea20000000200 */
[----:B------:R-:W-:Y:S02]  /*2f70*/  LOP3.LUT P1, RZ, R110, 0x2, RZ, 0xc0, !PT ;  /* 0x000000026eff7812 */ /* 0x000fe4000782c0ff */
[----:B------:R-:W-:Y:S01]  /*2f80*/  SEL R5, RZ, 0x1, P6 ;  /* 0x00000001ff057807 */ /* 0x000fe20003000000 */
[----:B------:R-:W-:Y:S01]  /*2f90*/  USHF.L.U32 UR9, UR4, 0x6, URZ ;  /* 0x0000000604097899 */ /* 0x000fe2000800063f */
[----:B------:R-:W-:Y:S01]  /*2fa0*/  IADD3 R195, R188, 0x20, RZ ;  /* 0x00000020bcc37810 */ /* 0x000fe20007ffe0ff */
[----:B------:R-:W-:Y:S01]  /*2fb0*/  UMOV UR8, 0x6 ;  /* 0x0000000600087882 */ /* 0x000fe20000000000 */
[----:B------:R-:W3:Y:S04]  /*2fc0*/  LDSM.16.M88.4 R12, [R188] ;  /* 0x00000000bc0c783b */ /* 0x000ee80000000200 */
[----:B------:R-:W-:Y:S04]  /*2fd0*/  LDSM.16.M88.4 R44, [R188+0x1800] ;  /* 0x00180000bc2c783b */ /* 0x000fe80000000200 */
[----:B-1----:R-:W1:Y:S01]  /*2fe0*/  S2R R8, SR_TID.X ;  /* 0x0000000000087919 */ /* 0x002e620000002100 */
[----:B------:R-:W-:Y:S01]  /*2ff0*/  IMAD.IADD R0, R3, 0x1, R4 ;  /* 0x0000000103007824 */ /* 0x000fe200078e0204 */
[----:B------:R-:W-:Y:S01]  /*3000*/  SEL R4, RZ, 0x2, P5 ;  /* 0x00000002ff047807 */ /* 0x000fe20002800000 */
[----:B------:R-:W-:Y:S01]  /*3010*/  IMAD.WIDE.U32 R2, R2, 0x70, R6 ;  /* 0x0000007002027825 */ /* 0x000fe200078e0006 */
[----:B------:R-:W-:Y:S03]  /*3020*/  LDSM.16.M88.4 R56, [R188+0x1000] ;  /* 0x00100000bc38783b */ /* 0x000fe60000000200 */
[----:B------:R-:W-:Y:S01]  /*3030*/  IMAD R0, R0, 0x70, RZ ;  /* 0x0000007000007824 */ /* 0x000fe200078e02ff */
[----:B------:R4:W-:Y:S01]  /*3040*/  STL.64 [R1], R6 ;  /* 0x0000000601007387 */ /* 0x0009e20000100a00 */
[----:B------:R-:W-:-:S02]  /*3050*/  IMAD.IADD R10, R5, 0x1, R4 ;  /* 0x00000001050a7824 */ /* 0x000fc400078e0204 */
[----:B------:R-:W-:Y:S01]  /*3060*/  IMAD.IADD R0, R3, 0x1, R0 ;  /* 0x0000000103007824 */ /* 0x000fe200078e0200 */
[----:B------:R-:W-:Y:S01]  /*3070*/  USHF.L.U64.HI UR5, UR4, UR8, UR5 ;  /* 0x0000000804057299 */ /* 0x000fe20008010205 */
[----:B------:R-:W-:Y:S01]  /*3080*/  @P1 IADD3 R195, R188, -0x20, RZ ;  /* 0xffffffe0bcc31810 */ /* 0x000fe20007ffe0ff */
[----:B------:R-:W-:Y:S01]  /*3090*/  LDSM.16.M88.4 R48, [R188+0x2000] ;  /* 0x00200000bc30783b */ /* 0x000fe20000000200 */
[----:B------:R-:W-:-:S03]  /*30a0*/  LOP3.LUT P1, RZ, R10, 0x1, RZ, 0xc0, !PT ;  /* 0x000000010aff7812 */ /* 0x000fc6000782c0ff */
[----:B------:R-:W5:Y:S04]  /*30b0*/  LDSM.16.M88.4 R24, [R195+0x800] ;  /* 0x00080000c318783b */ /* 0x000f680000000200 */
[----:B------:R-:W2:Y:S01]  /*30c0*/  LDSM.16.M88.4 R28, [R195] ;  /* 0x00000000c31c783b */ /* 0x000ea20000000200 */
[----:B-1----:R-:W-:-:S03]  /*30d0*/  ISETP.GT.AND P3, PT, R8, 0x7f, PT ;  /* 0x0000007f0800780c */ /* 0x002fc60003f64270 */
[----:B------:R-:W-:Y:S04]  /*30e0*/  LDSM.16.M88.4 R60, [R188+0x2800] ;  /* 0x00280000bc3c783b */ /* 0x000fe80000000200 */
[----:B------:R-:W1:Y:S04]  /*30f0*/  LDSM.16.M88.4 R64, [R188+0x3000] ;  /* 0x00300000bc40783b */ /* 0x000e680000000200 */
[----:B------:R-:W-:Y:S01]  /*3100*/  LDSM.16.M88.4 R68, [R195+0x1800] ;  /* 0x00180000c344783b */ /* 0x000fe20000000200 */
[----:B----4-:R-:W-:-:S03]  /*3110*/  LEA R6, P0, R2, c[0x0][0x1f8], 0x1 ;  /* 0x00007e0002067a11 */ /* 0x010fc600078008ff */
[----:B------:R-:W-:Y:S01]  /*3120*/  LDSM.16.M88.4 R72, [R195+0x2000] ;  /* 0x00200000c348783b */ /* 0x000fe20000000200 */
[----:B------:R-:W-:Y:S02]  /*3130*/  LEA.HI.X R7, R2, c[0x0][0x1fc], R0, 0x1, P0 ;  /* 0x00007f0002077a11 */ /* 0x000fe400000f0c00 */
[----:B------:R-:W-:Y:S01]  /*3140*/  IADD3 R4, P0, R6, UR9, RZ ;  /* 0x0000000906047c10 */ /* 0x000fe2000ff1e0ff */
[----:B------:R-:W-:Y:S01]  /*3150*/  LDSM.16.M88.4 R76, [R195+0x2800] ;  /* 0x00280000c34c783b */ /* 0x000fe20000000200 */
[----:B------:R-:W-:Y:S02]  /*3160*/  IADD3 R0, R21, R153, -R23 ;  /* 0x0000009915007210 */ /* 0x000fe40007ffe817 */
[----:B------:R-:W-:Y:S01]  /*3170*/  IADD3.X R5, R7, UR5, RZ, P0, !PT ;  /* 0x0000000507057c10 */ /* 0x000fe200087fe4ff */
[----:B------:R-:W4:Y:S01]  /*3180*/  LDSM.16.M88.4 R20, [R195+0x1000] ;  /* 0x00100000c314783b */ /* 0x000f220000000200 */
[----:B------:R-:W-:Y:S02]  /*3190*/  IADD3 R2, P0, R4, UR9, RZ ;  /* 0x0000000904027c10 */ /* 0x000fe4000ff1e0ff */
[----:B------:R-:W-:Y:S01]  /*31a0*/  ISETP.LT.OR P2, PT, R0, 0x1, !P1 ;  /* 0x000000010000780c */ /* 0x000fe20004f41670 */
[----:B------:R-:W-:Y:S01]  /*31b0*/  LDSM.16.M88.4 R80, [R195+0x3000] ;  /* 0x00300000c350783b */ /* 0x000fe20000000200 */
[----:B------:R-:W-:-:S02]  /*31c0*/  IADD3.X R3, R5, UR5, RZ, P0, !PT ;  /* 0x0000000505037c10 */ /* 0x000fc400087fe4ff */
[----:B------:R-:W-:-:S04]  /*31d0*/  @!P3 IADD3 R8, P0, R2, UR9, RZ ;  /* 0x000000090208bc10 */ /* 0x000fc8000ff1e0ff */
[----:B------:R-:W-:Y:S02]  /*31e0*/  @!P3 IADD3.X R9, R3, UR5, RZ, P0, !PT ;  /* 0x000000050309bc10 */ /* 0x000fe400087fe4ff */
[----:B------:R-:W-:-:S03]  /*31f0*/  LOP3.LUT P0, RZ, R10, 0x2, RZ, 0xc0, !PT ;  /* 0x000000020aff7812 */ /* 0x000fc6000780c0ff */
[----:B------:R-:W-:Y:S01]  /*3200*/  @!PT LDS RZ, [RZ] ;  /* 0x00000000fffff984 */ /* 0x000fe20000000800 */
[----:B------:R-:W-:Y:S01]  /*3210*/  @!PT LDS RZ, [RZ] ;  /* 0x00000000fffff984 */ /* 0x000fe20000000800 */
[----:B------:R-:W-:Y:S01]  /*3220*/  @!PT LDS RZ, [RZ] ;  /* 0x00000000fffff984 */ /* 0x000fe20000000800 */
[----:B------:R1:W-:Y:S01]  /*3230*/  LDGSTS.E.BYPASS.LTC128B.128 [R216+0x100], [R6.64], !P2 ;  /* 0x0010000006d87fae */ /* 0x0003e2000d101d46 */
[C---:B------:R-:W-:Y:S01]  /*3240*/  ISETP.LT.OR P2, PT, R0.reuse, 0x1, !P0 ;  /* 0x000000010000780c */ /* 0x040fe20004741670 */
[C---:B--2---:R-:W-:Y:S08]  /*3250*/  HMMA.16816.F32 R36, R128.reuse, R32, RZ ;  /* 0x000000208024723c */ /* 0x044ff000000018ff */
[----:B------:R-:W-:Y:S04]  /*3260*/  HMMA.16816.F32 R32, R128, R34, RZ ;  /* 0x000000228020723c */ /* 0x000fe800000018ff */
[----:B------:R1:W-:Y:S01]  /*3270*/  LDGSTS.E.BYPASS.LTC128B.128 [R216+0x3900], [R6.64+0x80], !P2 ;  /* 0x0390008006d87fae */ /* 0x0003e2000d101d46 */
[----:B------:R-:W-:-:S02]  /*3280*/  ISETP.LT.OR P2, PT, R0, 0x21, !P1 ;  /* 0x000000210000780c */ /* 0x000fc40004f41670 */
[C---:B------:R-:W-:Y:S01]  /*3290*/  ISETP.LT.OR P1, PT, R0.reuse, 0x41, !P1 ;  /* 0x000000410000780c */ /* 0x040fe20004f21670 */
[----:B---3--:R-:W-:Y:S10]  /*32a0*/  HMMA.16816.F32 R52, R128, R12, RZ ;  /* 0x0000000c8034723c */ /* 0x008ff400000018ff */
[----:B------:R1:W-:Y:S01]  /*32b0*/  LDGSTS.E.BYPASS.LTC128B.128 [R216+0x1100], [R4.64], !P2 ;  /* 0x0110000004d87fae */ /* 0x0003e2000d101d46 */
[----:B------:R-:W-:-:S02]  /*32c0*/  ISETP.LT.OR P2, PT, R0, 0x21, !P0 ;  /* 0x000000210000780c */ /* 0x000fc40004741670 */
[C---:B------:R-:W-:Y:S01]  /*32d0*/  ISETP.LT.OR P0, PT, R0.reuse, 0x41, !P0 ;  /* 0x000000410000780c */ /* 0x040fe20004701670 */
[----:B------:R-:W-:Y:S08]  /*32e0*/  HMMA.16816.F32 R40, R128, R14, RZ ;  /* 0x0000000e8028723c */ /* 0x000ff000000018ff */
[----:B-----5:R-:W-:Y:S02]  /*32f0*/  HMMA.16816.F32 R84, R132, R26, R32 ;  /* 0x0000001a8454723c */ /* 0x020fe40000001820 */
[----:B------:R1:W-:Y:S06]  /*3300*/  LDGSTS.E.BYPASS.LTC128B.128 [R216+0x4900], [R4.64+0x80], !P2 ;  /* 0x0490008004d87fae */ /* 0x0003ec000d101d46 */
[----:B------:R-:W-:Y:S01]  /*3310*/  HMMA.16816.F32 R32, R128, R44, RZ ;  /* 0x0000002c8020723c */ /* 0x000fe200000018ff */
[C---:B------:R-:W-:Y:S01]  /*3320*/  @!P3 ISETP.LT.OR P2, PT, R0.reuse, 0x61, P6 ;  /* 0x000000610000b80c */ /* 0x040fe20003741670 */
[----:B------:R2:W-:Y:S01]  /*3330*/  LDGSTS.E.BYPASS.LTC128B.128 [R216+0x2100], [R2.64], !P1 ;  /* 0x0210000002d87fae */ /* 0x0005e2000c901d46 */
[----:B------:R-:W-:-:S03]  /*3340*/  @!P3 ISETP.LT.OR P1, PT, R0, 0x61, P5 ;  /* 0x000000610000b80c */ /* 0x000fc60002f21670 */
[----:B------:R2:W-:Y:S01]  /*3350*/  LDGSTS.E.BYPASS.LTC128B.128 [R216+0x5900], [R2.64+0x80], !P0 ;  /* 0x0590008002d87fae */ /* 0x0005e2000c101d46 */
[----:B------:R-:W-:Y:S01]  /*3360*/  LOP3.LUT P0, RZ, R110, 0x4, RZ, 0xc0, !PT ;  /* 0x000000046eff7812 */ /* 0x000fe2000780c0ff */
[----:B------:R-:W-:Y:S03]  /*3370*/  HMMA.16816.F32 R16, R128, R56, RZ ;  /* 0x000000388010723c */ /* 0x000fe600000018ff */
[----:B------:R-:W-:-:S03]  /*3380*/  SEL R0, R11, 0xffffffc0, !P0 ;  /* 0xffffffc00b007807 */ /* 0x000fc60004000000 */
[----:B------:R3:W-:Y:S02]  /*3390*/  @!P3 LDGSTS.E.BYPASS.LTC128B.128 [R216+0x3100], [R8.64], !P2 ;  /* 0x0310000008d8bfae */ /* 0x0007e4000d101d46 */
[----:B------:R-:W-:Y:S01]  /*33a0*/  HMMA.16816.F32 R12, R128, R58, RZ ;  /* 0x0000003a800c723c */ /* 0x000fe200000018ff */
[--C-:B------:R-:W-:Y:S01]  /*33b0*/  IMAD.IADD R190, R188, 0x1, R0.reuse ;  /* 0x00000001bcbe7824 */ /* 0x100fe200078e0200 */
[----:B------:R3:W-:Y:S06]  /*33c0*/  @!P3 LDGSTS.E.BYPASS.LTC128B.128 [R216+0x6900], [R8.64+0x80], !P1 ;  /* 0x0690008008d8bfae */ /* 0x0007ec000c901d46 */
[C---:B------:R-:W-:Y:S01]  /*33d0*/  HMMA.16816.F32 R88, R132.reuse, R28, R52 ;  /* 0x0000001c8458723c */ /* 0x040fe20000001834 */
[----:B------:R-:W5:Y:S07]  /*33e0*/  LDSM.16.M88.4 R52, [R190+0x800] ;  /* 0x00080000be34783b */ /* 0x000f6e0000000200 */
[----:B------:R-:W-:Y:S08]  /*33f0*/  HMMA.16816.F32 R100, R132, R30, R40 ;  /* 0x0000001e8464723c */ /* 0x000ff00000001828 */
[----:B-1----:R-:W-:Y:S08]  /*3400*/  HMMA.16816.F32 R4, R128, R64, RZ ;  /* 0x000000408004723c */ /* 0x002ff000000018ff */
[C---:B------:R-:W-:Y:S08]  /*3410*/  HMMA.16816.F32 R96, R132.reuse, R24, R36 ;  /* 0x000000188460723c */ /* 0x040ff00000001824 */
[----:B----4-:R-:W-:Y:S01]  /*3420*/  HMMA.16816.F32 R92, R132, R20, R16 ;  /* 0x00000014845c723c */ /* 0x010fe20000001810 */
[----:B------:R-:W-:Y:S01]  /*3430*/  IMAD.IADD R189, R195, 0x1, R0 ;  /* 0x00000001c3bd7824 */ /* 0x000fe200078e0200 */
[----:B------:R-:W-:Y:S04]  /*3440*/  LDSM.16.M88.4 R136, [R195+0x6000] ;  /* 0x00600000c388783b */ /* 0x000fe80000000200 */
[----:B------:R-:W0:Y:S02]  /*3450*/  LDGDEPBAR ;  /* 0x00000000000079af */ /* 0x000e240000000000 */
[C---:B------:R-:W-:Y:S02]  /*3460*/  HMMA.16816.F32 R28, R128.reuse, R46, RZ ;  /* 0x0000002e801c723c */ /* 0x040fe400000018ff */
[----:B------:R-:W-:Y:S06]  /*3470*/  LDSM.16.M88.4 R44, [R190] ;  /* 0x00000000be2c783b */ /* 0x000fec0000000200 */
[----:B---3--:R-:W-:Y:S08]  /*3480*/  HMMA.16816.F32 R8, R128, R66, RZ ;  /* 0x000000428008723c */ /* 0x008ff000000018ff */
[----:B------:R-:W-:Y:S01]  /*3490*/  HMMA.16816.F32 R64, R132, R68, R32 ;  /* 0x000000448440723c */ /* 0x000fe20000001820 */
[----:B------:R-:W1:Y:S07]  /*34a0*/  LDSM.16.M88.4 R32, [R190+0x1000] ;  /* 0x00100000be20783b */ /* 0x000e6e0000000200 */
[----:B------:R-:W-:Y:S08]  /*34b0*/  HMMA.16816.F32 R24, R128, R48, RZ ;  /* 0x000000308018723c */ /* 0x000ff000000018ff */
[----:B------:R-:W-:Y:S08]  /*34c0*/  HMMA.16816.F32 R104, R132, R22, R12 ;  /* 0x000000168468723c */ /* 0x000ff0000000180c */
[C---:B------:R-:W-:Y:S08]  /*34d0*/  HMMA.16816.F32 R16, R128.reuse, R60, RZ ;  /* 0x0000003c8010723c */ /* 0x040ff000000018ff */
[C---:B------:R-:W-:Y:S08]  /*34e0*/  HMMA.16816.F32 R12, R128.reuse, R62, RZ ;  /* 0x0000003e800c723c */ /* 0x040ff000000018ff */
[----:B------:R-:W-:Y:S08]  /*34f0*/  HMMA.16816.F32 R20, R128, R50, RZ ;  /* 0x000000328014723c */ /* 0x000ff000000018ff */
[C---:B------:R-:W-:Y:S01]  /*3500*/  HMMA.16816.F32 R60, R132.reuse, R70, R28 ;  /* 0x00000046843c723c */ /* 0x040fe2000000181c */
[----:B------:R-:W3:Y:S07]  /*3510*/  LDSM.16.M88.4 R28, [R190+0x1800] ;  /* 0x00180000be1c783b */ /* 0x000eee0000000200 */
[C---:B------:R-:W-:Y:S01]  /*3520*/  HMMA.16816.F32 R56, R132.reuse, R72, R24 ;  /* 0x000000488438723c */ /* 0x040fe20000001818 */
[----:B------:R-:W4:Y:S07]  /*3530*/  LDSM.16.M88.4 R24, [R190+0x2000] ;  /* 0x00200000be18783b */ /* 0x000f2e0000000200 */
[C---:B------:R-:W-:Y:S01]  /*3540*/  HMMA.16816.F32 R40, R132.reuse, R76, R16 ;  /* 0x0000004c8428723c */ /* 0x040fe20000001810 */
[----:B------:R-:W-:Y:S07]  /*3550*/  LDSM.16.M88.4 R16, [R190+0x3000] ;  /* 0x00300000be10783b */ /* 0x000fee0000000200 */
[C---:B------:R-:W-:Y:S08]  /*3560*/  HMMA.16816.F32 R36, R132.reuse, R78, R12 ;  /* 0x0000004e8424723c */ /* 0x040ff0000000180c */
[----:B------:R-:W-:Y:S01]  /*3570*/  HMMA.16816.F32 R48, R132, R74, R20 ;  /* 0x0000004a8430723c */ /* 0x000fe20000001814 */
[----:B------:R-:W2:Y:S07]  /*3580*/  LDSM.16.M88.4 R20, [R190+0x2800] ;  /* 0x00280000be14783b */ /* 0x000eae0000000200 */
[C---:B-----5:R-:W-:Y:S08]  /*3590*/  HMMA.16816.F32 R76, R164.reuse, R54, R84 ;  /* 0x00000036a44c723c */ /* 0x060ff00000001854 */
[C---:B-1----:R-:W-:Y:S08]  /*35a0*/  HMMA.16816.F32 R84, R164.reuse, R32, R92 ;  /* 0x00000020a454723c */ /* 0x042ff0000000185c */
[----:B------:R-:W-:Y:S01]  /*35b0*/  HMMA.16816.F32 R104, R164, R34, R104 ;  /* 0x00000022a468723c */ /* 0x000fe20000001868 */
[----:B------:R-:W1:Y:S07]  /*35c0*/  LDSM.16.M88.4 R32, [R189] ;  /* 0x00000000bd20783b */ /* 0x000e6e0000000200 */
[----:B------:R-:W-:Y:S08]  /*35d0*/  HMMA.16816.F32 R12, R132, R80, R4 ;  /* 0x00000050840c723c */ /* 0x000ff00000001804 */
[----:B------:R-:W-:Y:S08]  /*35e0*/  HMMA.16816.F32 R4, R164, R44, R88 ;  /* 0x0000002ca404723c */ /* 0x000ff00000001858 */
[----:B------:R-:W-:Y:S08]  /*35f0*/  HMMA.16816.F32 R8, R132, R82, R8 ;  /* 0x000000528408723c */ /* 0x000ff00000001808 */
[C---:B------:R-:W-:Y:S08]  /*3600*/  HMMA.16816.F32 R68, R164.reuse, R46, R100 ;  /* 0x0000002ea444723c */ /* 0x040ff00000001864 */
[C---:B---3--:R-:W-:Y:S08]  /*3610*/  HMMA.16816.F32 R80, R164.reuse, R28, R64 ;  /* 0x0000001ca450723c */ /* 0x048ff00000001840 */
[C---:B------:R-:W-:Y:S01]  /*3620*/  HMMA.16816.F32 R64, R164.reuse, R30, R60 ;  /* 0x0000001ea440723c */ /* 0x040fe2000000183c */
[----:B------:R-:W3:Y:S07]  /*3630*/  LDSM.16.M88.4 R28, [R189+0x800] ;  /* 0x00080000bd1c783b */ /* 0x000eee0000000200 */
[C---:B----4-:R-:W-:Y:S08]  /*3640*/  HMMA.16816.F32 R60, R164.reuse, R24, R56 ;  /* 0x00000018a43c723c */ /* 0x050ff00000001838 */
[C---:B------:R-:W-:Y:S01]  /*3650*/  HMMA.16816.F32 R56, R164.reuse, R26, R48 ;  /* 0x0000001aa438723c */ /* 0x040fe20000001830 */
[----:B------:R-:W4:Y:S07]  /*3660*/  LDSM.16.M88.4 R24, [R189+0x1000] ;  /* 0x00100000bd18783b */ /* 0x000f2e0000000200 */
[C---:B------:R-:W-:Y:S08]  /*3670*/  HMMA.16816.F32 R72, R164.reuse, R52, R96 ;  /* 0x00000034a448723c */ /* 0x040ff00000001860 */
[C---:B--2---:R-:W-:Y:S08]  /*3680*/  HMMA.16816.F32 R48, R164.reuse, R22, R36 ;  /* 0x00000016a430723c */ /* 0x044ff00000001824 */
[----:B------:R-:W-:Y:S01]  /*3690*/  HMMA.16816.F32 R52, R164, R20, R40 ;  /* 0x00000014a434723c */ /* 0x000fe20000001828 */
[----:B------:R-:W-:Y:S07]  /*36a0*/  LDSM.16.M88.4 R20, [R189+0x1800] ;  /* 0x00180000bd14783b */ /* 0x000fee0000000200 */
[----:B-1----:R-:W-:Y:S01]  /*36b0*/  HMMA.16816.F32 R36, R168, R32, R4 ;  /* 0x00000020a824723c */ /* 0x002fe20000001804 */
[----:B------:R-:W1:Y:S07]  /*36c0*/  LDSM.16.M88.4 R4, [R189+0x2000] ;  /* 0x00200000bd04783b */ /* 0x000e6e0000000200 */
[C---:B------:R-:W-:Y:S08]  /*36d0*/  HMMA.16816.F32 R44, R164.reuse, R16, R12 ;  /* 0x00000010a42c723c */ /* 0x040ff0000000180c */
[----:B------:R-:W-:Y:S08]  /*36e0*/  HMMA.16816.F32 R40, R164, R18, R8 ;  /* 0x00000012a428723c */ /* 0x000ff00000001808 */
[C---:B------:R-:W-:Y:S01]  /*36f0*/  HMMA.16816.F32 R16, R168.reuse, R34, R68 ;  /* 0x00000022a810723c */ /* 0x040fe20000001844 */
[----:B------:R-:W2:Y:S07]  /*3700*/  LDSM.16.M88.4 R32, [R189+0x2800] ;  /* 0x00280000bd20783b */ /* 0x000eae0000000200 */
[C---:B---3--:R-:W-:Y:S01]  /*3710*/  HMMA.16816.F32 R12, R168.reuse, R28, R72 ;  /* 0x0000001ca80c723c */ /* 0x048fe20000001848 */
[----:B------:R-:W-:Y:S07]  /*3720*/  LDSM.16.M88.4 R72, [R195+0x3800] ;  /* 0x00380000c348783b */ /* 0x000fee0000000200 */
[C---:B------:R-:W-:Y:S01]  /*3730*/  HMMA.16816.F32 R8, R168.reuse, R30, R76 ;  /* 0x0000001ea808723c */ /* 0x040fe2000000184c */
[----:B------:R-:W3:Y:S07]  /*3740*/  LDSM.16.M88.4 R28, [R189+0x3000] ;  /* 0x00300000bd1c783b */ /* 0x000eee0000000200 */
[C---:B----4-:R-:W-:Y:S08]  /*3750*/  HMMA.16816.F32 R84, R168.reuse, R24, R84 ;  /* 0x00000018a854723c */ /* 0x050ff00000001854 */
[C---:B------:R-:W-:Y:S01]  /*3760*/  HMMA.16816.F32 R104, R168.reuse, R26, R104 ;  /* 0x0000001aa868723c */ /* 0x040fe20000001868 */
[----:B------:R-:W4:Y:S07]  /*3770*/  LDSM.16.M88.4 R24, [R188+0x3800] ;  /* 0x00380000bc18783b */ /* 0x000f2e0000000200 */
[C---:B-1----:R-:W-:Y:S08]  /*3780*/  HMMA.16816.F32 R116, R168.reuse, R4, R60 ;  /* 0x00000004a874723c */ /* 0x042ff0000000183c */
[C---:B------:R-:W-:Y:S01]  /*3790*/  HMMA.16816.F32 R112, R168.reuse, R6, R56 ;  /* 0x00000006a870723c */ /* 0x040fe20000001838 */
[----:B------:R-:W1:Y:S04]  /*37a0*/  LDSM.16.M88.4 R4, [R188+0x4800] ;  /* 0x00480000bc04783b */ /* 0x000e680000000200 */
[----:B------:R-:W-:Y:S03]  /*37b0*/  LDSM.16.M88.4 R56, [R188+0x5000] ;  /* 0x00500000bc38783b */ /* 0x000fe60000000200 */
[C---:B------:R-:W-:Y:S01]  /*37c0*/  HMMA.16816.F32 R124, R168.reuse, R20, R80 ;  /* 0x00000014a87c723c */ /* 0x040fe20000001850 */
[----:B------:R-:W-:Y:S07]  /*37d0*/  LDSM.16.M88.4 R80, [R195+0x4000] ;  /* 0x00400000c350783b */ /* 0x000fee0000000200 */
[C---:B------:R-:W-:Y:S01]  /*37e0*/  HMMA.16816.F32 R120, R168.reuse, R22, R64 ;  /* 0x00000016a878723c */ /* 0x040fe20000001840 */
[----:B------:R-:W5:Y:S04]  /*37f0*/  LDSM.16.M88.4 R20, [R188+0x4000] ;  /* 0x00400000bc14783b */ /* 0x000f680000000200 */
[----:B------:R-:W-:Y:S03]  /*3800*/  LDSM.16.M88.4 R64, [R188+0x6800] ;  /* 0x00680000bc40783b */ /* 0x000fe60000000200 */
[C---:B--2---:R-:W-:Y:S01]  /*3810*/  HMMA.16816.F32 R100, R168.reuse, R34, R48 ;  /* 0x00000022a864723c */ /* 0x044fe20000001830 */
[----:B------:R-:W2:Y:S07]  /*3820*/  LDSM.16.M88.4 R48, [R188+0x5800] ;  /* 0x00580000bc30783b */ /* 0x000eae0000000200 */
[C---:B------:R-:W-:Y:S01]  /*3830*/  HMMA.16816.F32 R108, R168.reuse, R32, R52 ;  /* 0x00000020a86c723c */ /* 0x040fe20000001834 */
[----:B------:R-:W2:Y:S04]  /*3840*/  LDSM.16.M88.4 R52, [R188+0x6000] ;  /* 0x00600000bc34783b */ /* 0x000ea80000000200 */
[----:B------:R-:W-:Y:S03]  /*3850*/  LDSM.16.M88.4 R32, [R195+0x5800] ;  /* 0x00580000c320783b */ /* 0x000fe60000000200 */
[----:B---3--:R-:W-:Y:S01]  /*3860*/  HMMA.16816.F32 R96, R168, R28, R44 ;  /* 0x0000001ca860723c */ /* 0x008fe2000000182c */
[----:B------:R-:W3:Y:S07]  /*3870*/  LDSM.16.M88.4 R44, [R195+0x4800] ;  /* 0x00480000c32c783b */ /* 0x000eee0000000200 */
[----:B----4-:R-:W-:Y:S01]  /*3880*/  HMMA.16816.F32 R88, R172, R24, R36 ;  /* 0x00000018ac58723c */ /* 0x010fe20000001824 */
[----:B------:R-:W4:Y:S07]  /*3890*/  LDSM.16.M88.4 R36, [R195+0x5000] ;  /* 0x00500000c324783b */ /* 0x000f2e0000000200 */
[----:B------:R-:W-:Y:S08]  /*38a0*/  HMMA.16816.F32 R92, R168, R30, R40 ;  /* 0x0000001ea85c723c */ /* 0x000ff00000001828 */
[C---:B-1----:R-:W-:Y:S08]  /*38b0*/  HMMA.16816.F32 R40, R172.reuse, R4, R84 ;  /* 0x00000004ac28723c */ /* 0x042ff00000001854 */
[C---:B------:R-:W-:Y:S08]  /*38c0*/  HMMA.16816.F32 R68, R172.reuse, R26, R16 ;  /* 0x0000001aac44723c */ /* 0x040ff00000001810 */
[C---:B------:R-:W-:Y:S08]  /*38d0*/  HMMA.16816.F32 R28, R172.reuse, R6, R104 ;  /* 0x00000006ac1c723c */ /* 0x040ff00000001868 */
[C---:B-----5:R-:W-:Y:S08]  /*38e0*/  HMMA.16816.F32 R76, R172.reuse, R20, R12 ;  /* 0x00000014ac4c723c */ /* 0x060ff0000000180c */
[C---:B------:R-:W-:Y:S08]  /*38f0*/  HMMA.16816.F32 R60, R172.reuse, R22, R8 ;  /* 0x00000016ac3c723c */ /* 0x040ff00000001808 */
[C---:B------:R-:W-:Y:S01]  /*3900*/  HMMA.16816.F32 R24, R172.reuse, R56, R124 ;  /* 0x00000038ac18723c */ /* 0x040fe2000000187c */
[----:B------:R-:W1:Y:S07]  /*3910*/  LDSM.16.M88.4 R124, [R195+0x6800] ;  /* 0x00680000c37c783b */ /* 0x000e6e0000000200 */
[C---:B--2---:R-:W-:Y:S08]  /*3920*/  HMMA.16816.F32 R16, R172.reuse, R48, R116 ;  /* 0x00000030ac10723c */ /* 0x044ff00000001874 */
[C---:B------:R-:W-:Y:S01]  /*3930*/  HMMA.16816.F32 R12, R172.reuse, R50, R112 ;  /* 0x00000032ac0c723c */ /* 0x040fe20000001870 */
[----:B------:R-:W-:Y:S07]  /*3940*/  LDSM.16.M88.4 R112, [R190+0x4000] ;  /* 0x00400000be70783b */ /* 0x000fee0000000200 */
[C---:B------:R-:W-:Y:S08]  /*3950*/  HMMA.16816.F32 R8, R172.reuse, R52, R108 ;  /* 0x00000034ac08723c */ /* 0x040ff0000000186c */
[C---:B------:R-:W-:Y:S01]  /*3960*/  HMMA.16816.F32 R4, R172.reuse, R54, R100 ;  /* 0x00000036ac04723c */ /* 0x040fe20000001864 */
[----:B------:R-:W2:Y:S07]  /*3970*/  LDSM.16.M88.4 R52, [R190+0x3800] ;  /* 0x00380000be34783b */ /* 0x000eae0000000200 */
[C---:B------:R-:W-:Y:S01]  /*3980*/  HMMA.16816.F32 R20, R172.reuse, R58, R120 ;  /* 0x0000003aac14723c */ /* 0x040fe20000001878 */
[----:B------:R-:W-:Y:S07]  /*3990*/  LDSM.16.M88.4 R120, [R189+0x6000] ;  /* 0x00600000bd78783b */ /* 0x000fee0000000200 */
[C---:B------:R-:W-:Y:S01]  /*39a0*/  HMMA.16816.F32 R48, R172.reuse, R64, R96 ;  /* 0x00000040ac30723c */ /* 0x040fe20000001860 */
[----:B------:R-:W-:Y:S07]  /*39b0*/  LDSM.16.M88.4 R96, [R189+0x3800] ;  /* 0x00380000bd60783b */ /* 0x000fee0000000200 */
[----:B------:R-:W-:Y:S08]  /*39c0*/  HMMA.16816.F32 R92, R172, R66, R92 ;  /* 0x00000042ac5c723c */ /* 0x000ff0000000185c */
[C---:B---3--:R-:W-:Y:S08]  /*39d0*/  HMMA.16816.F32 R108, R176.reuse, R44, R40 ;  /* 0x0000002cb06c723c */ /* 0x048ff00000001828 */
[C---:B------:R-:W-:Y:S08]  /*39e0*/  HMMA.16816.F32 R40, R176.reuse, R46, R28 ;  /* 0x0000002eb028723c */ /* 0x040ff0000000181c */
[C---:B------:R-:W-:Y:S01]  /*39f0*/  HMMA.16816.F32 R84, R176.reuse, R72, R88 ;  /* 0x00000048b054723c */ /* 0x040fe20000001858 */
[----:B------:R-:W-:Y:S07]  /*3a00*/  LDSM.16.M88.4 R88, [R190+0x6800] ;  /* 0x00680000be58783b */ /* 0x000fee0000000200 */
[C---:B------:R-:W-:Y:S01]  /*3a10*/  HMMA.16816.F32 R56, R176.reuse, R74, R68 ;  /* 0x0000004ab038723c */ /* 0x040fe20000001844 */
[----:B------:R-:W-:Y:S04]  /*3a20*/  LDSM.16.M88.4 R72, [R189+0x4000] ;  /* 0x00400000bd48783b */ /* 0x000fe80000000200 */
[----:B------:R-:W-:Y:S03]  /*3a30*/  LDSM.16.M88.4 R68, [R189+0x4800] ;  /* 0x00480000bd44783b */ /* 0x000fe60000000200 */
[C---:B------:R-:W-:Y:S08]  /*3a40*/  HMMA.16816.F32 R64, R176.reuse, R80, R76 ;  /* 0x00000050b040723c */ /* 0x040ff0000000184c */
[C---:B------:R-:W-:Y:S01]  /*3a50*/  HMMA.16816.F32 R116, R176.reuse, R82, R60 ;  /* 0x00000052b074723c */ /* 0x040fe2000000183c */
[----:B------:R-:W-:Y:S07]  /*3a60*/  LDSM.16.M88.4 R60, [R189+0x5800] ;  /* 0x00580000bd3c783b */ /* 0x000fee0000000200 */
[C---:B----4-:R-:W-:Y:S08]  /*3a70*/  HMMA.16816.F32 R104, R176.reuse, R36, R24 ;  /* 0x00000024b068723c */ /* 0x050ff00000001818 */
[C---:B------:R-:W-:Y:S08]  /*3a80*/  HMMA.16816.F32 R28, R176.reuse, R32, R16 ;  /* 0x00000020b01c723c */ /* 0x040ff00000001810 */
[C---:B------:R-:W-:Y:S01]  /*3a90*/  HMMA.16816.F32 R24, R176.reuse, R34, R12 ;  /* 0x00000022b018723c */ /* 0x040fe2000000180c */
[----:B------:R-:W3:Y:S07]  /*3aa0*/  LDSM.16.M88.4 R12, [R190+0x4800] ;  /* 0x00480000be0c783b */ /* 0x000eee0000000200 */
[C---:B------:R-:W-:Y:S01]  /*3ab0*/  HMMA.16816.F32 R16, R176.reuse, R136, R8 ;  /* 0x00000088b010723c */ /* 0x040fe20000001808 */
[----:B------:R-:W4:Y:S07]  /*3ac0*/  LDSM.16.M88.4 R8, [R190+0x5000] ;  /* 0x00500000be08783b */ /* 0x000f2e0000000200 */
[C---:B------:R-:W-:Y:S01]  /*3ad0*/  HMMA.16816.F32 R80, R176.reuse, R138, R4 ;  /* 0x0000008ab050723c */ /* 0x040fe20000001804 */
[----:B------:R-:W5:Y:S07]  /*3ae0*/  LDSM.16.M88.4 R4, [R190+0x5800] ;  /* 0x00580000be04783b */ /* 0x000f6e0000000200 */
[C---:B------:R-:W-:Y:S01]  /*3af0*/  HMMA.16816.F32 R100, R176.reuse, R38, R20 ;  /* 0x00000026b064723c */ /* 0x040fe20000001814 */
[----:B------:R-:W3:Y:S07]  /*3b00*/  LDSM.16.M88.4 R20, [R190+0x6000] ;  /* 0x00600000be14783b */ /* 0x000eee0000000200 */
[C---:B-1----:R-:W-:Y:S08]  /*3b10*/  HMMA.16816.F32 R76, R176.reuse, R124, R48 ;  /* 0x0000007cb04c723c */ /* 0x042ff00000001830 */
[----:B------:R-:W-:Y:S08]  /*3b20*/  HMMA.16816.F32 R92, R176, R126, R92 ;  /* 0x0000007eb05c723c */ /* 0x000ff0000000185c */
[C---:B--2---:R-:W-:Y:S08]  /*3b30*/  HMMA.16816.F32 R84, R180.reuse, R52, R84 ;  /* 0x00000034b454723c */ /* 0x044ff00000001854 */
[C---:B------:R-:W-:Y:S08]  /*3b40*/  HMMA.16816.F32 R56, R180.reuse, R54, R56 ;  /* 0x00000036b438723c */ /* 0x040ff00000001838 */
[C---:B------:R-:W-:Y:S01]  /*3b50*/  HMMA.16816.F32 R52, R180.reuse, R112, R64 ;  /* 0x00000070b434723c */ /* 0x040fe20000001840 */
[----:B------:R-:W1:Y:S07]  /*3b60*/  LDSM.16.M88.4 R64, [R189+0x5000] ;  /* 0x00500000bd40783b */ /* 0x000e6e0000000200 */
[----:B------:R-:W-:Y:S01]  /*3b70*/  HMMA.16816.F32 R48, R180, R114, R116 ;  /* 0x00000072b430723c */ /* 0x000fe20000001874 */
[----:B------:R-:W2:Y:S01]  /*3b80*/  LDSM.16.M88.4 R112, [R189+0x6800] ;  /* 0x00680000bd70783b */ /* 0x000ea20000000200 */
[----:B------:R-:W-:Y:S01]  /*3b90*/  ISETP.GT.AND P0, PT, R141, R149, PT ;  /* 0x000000958d00720c */ /* 0x000fe20003f04270 */
[----:B------:R-:W-:-:S05]  /*3ba0*/  DEPBAR.LE SB0, 0x0 ;  /* 0x000080000000791a */ /* 0x000fca0000000000 */
        /* <DEDUP_REMOVED lines=9> */
[----:B------:R-:W-:Y:S01]  /*3c40*/  HMMA.16816.F32 R4, R180, R90, R92 ;  /* 0x0000005ab404723c */ /* 0x000fe2000000185c */
[----:B------:R-:W-:Y:S01]  /*3c50*/  BSSY B0, `(.L_x_2353) ;  /* 0x0000053000007945 */ /* 0x000fe20003800000 */
[----:B------:R-:W-:-:S06]  /*3c60*/  IADD3 R209, R195, 0x3000, RZ ;  /* 0x00003000c3d17810 */ /* 0x000fcc0007ffe0ff */
[----:B------:R-:W-:Y:S01]  /*3c70*/  HMMA.16816.F32 R76, R184, R72, R52 ;  /* 0x00000048b84c723c */ /* 0x000fe20000001834 */
[C---:B------:R-:W-:Y:S02]  /*3c80*/  IADD3 R208, R195.reuse, 0x2800, RZ ;  /* 0x00002800c3d07810 */ /* 0x040fe40007ffe0ff */
[----:B------:R-:W-:-:S05]  /*3c90*/  IADD3 R207, R195, 0x2000, RZ ;  /* 0x00002000c3cf7810 */ /* 0x000fca0007ffe0ff */
        /* <DEDUP_REMOVED lines=12> */
[----:B-1----:R-:W-:Y:S01]  /*3d60*/  HMMA.16816.F32 R20, R184, R64, R36 ;  /* 0x00000040b814723c */ /* 0x002fe20000001824 */
[C---:B------:R-:W-:Y:S02]  /*3d70*/  IADD3 R198, R195.reuse, 0x4800, RZ ;  /* 0x00004800c3c67810 */ /* 0x040fe40007ffe0ff */
[----:B------:R-:W-:-:S05]  /*3d80*/  IADD3 R197, R195, 0x4000, RZ ;  /* 0x00004000c3c57810 */ /* 0x000fca0007ffe0ff */
[C---:B------:R-:W-:Y:S08]  /*3d90*/  HMMA.16816.F32 R40, R184.reuse, R70, R40 ;  /* 0x00000046b828723c */ /* 0x040ff00000001828 */
[C---:B------:R-:W-:Y:S08]  /*3da0*/  HMMA.16816.F32 R64, R184.reuse, R66, R32 ;  /* 0x00000042b840723c */ /* 0x040ff00000001820 */
[C---:B------:R-:W-:Y:S08]  /*3db0*/  HMMA.16816.F32 R28, R184.reuse, R60, R28 ;  /* 0x0000003cb81c723c */ /* 0x040ff0000000181c */
[C---:B------:R-:W-:Y:S08]  /*3dc0*/  HMMA.16816.F32 R24, R184.reuse, R62, R24 ;  /* 0x0000003eb818723c */ /* 0x040ff00000001818 */
[C---:B------:R-:W-:Y:S08]  /*3dd0*/  HMMA.16816.F32 R44, R184.reuse, R120, R16 ;  /* 0x00000078b82c723c */ /* 0x040ff00000001810 */
[C---:B------:R-:W-:Y:S08]  /*3de0*/  HMMA.16816.F32 R12, R184.reuse, R122, R12 ;  /* 0x0000007ab80c723c */ /* 0x040ff0000000180c */
[C---:B--2---:R-:W-:Y:S08]  /*3df0*/  HMMA.16816.F32 R52, R184.reuse, R112, R8 ;  /* 0x00000070b834723c */ /* 0x044ff00000001808 */
[----:B------:R-:W-:Y:S01]  /*3e00*/  HMMA.16816.F32 R56, R184, R114, R4 ;  /* 0x00000072b838723c */ /* 0x000fe20000001804 */
[----:B------:R-:W-:Y:S06]  /*3e10*/  BAR.SYNC.DEFER_BLOCKING 0x0 ;  /* 0x0000000000007b1d */ /* 0x000fec0000010000 */
[----:B------:R-:W-:Y:S01]  /*3e20*/  @!UPT UIADD3 URZ, URZ, URZ, URZ ;  /* 0x0000003f3f3ff290 */ /* 0x000fe2000fffe03f */
[----:B------:R-:W-:Y:S11]  /*3e30*/  @!P0 BRA `(.L_x_2354) ;  /* 0x0000034000008947 */ /* 0x000ff60003800000 */
[----:B------:R-:W-:Y:S02]  /*3e40*/  IADD3 R0, R152, -0x2, RZ ;  /* 0xfffffffe98007810 */ /* 0x000fe40007ffe0ff */
[----:B------:R-:W-:-:S02]  /*3e50*/  ISETP.GE.AND P0, PT, R220, 0x1, PT ;  /* 0x00000001dc00780c */ /* 0x000fc40003f06270 */
[----:B------:R-:W-:Y:S02]  /*3e60*/  SHF.R.S32.HI R2, RZ, 0x1f, R0 ;  /* 0x0000001fff027819 */ /* 0x000fe40000011400 */
        /* <DEDUP_REMOVED lines=49> */
.L_x_2354:
[----:B------:R-:W-:Y:S05]  /*4180*/  BSYNC B0 ;  /* 0x0000000000007941 */ /* 0x000fea0003800000 */
.L_x_2353:
[----:B------:R-:W2:Y:S04]  /*4190*/  LDL R0, [R1+0x90] ;  /* 0x0000900001007983 */ /* 0x000ea80000100800 */
[----:B-1----:R-:W3:Y:S01]  /*41a0*/  LDL R3, [R1+0x58] ;  /* 0x0000580001037983 */ /* 0x002ee20000100800 */
        /* <DEDUP_REMOVED lines=15> */
[----:B------:R-:W-:Y:S02]  /*42a0*/  ISETP.GT.AND P2, PT, R2, 0x1, PT ;  /* 0x000000010200780c */ /* 0x000fe40003f44270 */
[----:B------:R-:W-:Y:S02]  /*42b0*/  FSEL R6, R84, -INF , P3 ;  /* 0xff80000054067808 */ /* 0x000fe40001800000 */
[----:B------:R-:W-:-:S02]  /*42c0*/  ISETP.GT.AND P3, PT, R2, 0x8, PT ;  /* 0x000000080200780c */ /* 0x000fc40003f64270 */
[----:B------:R-:W-:Y:S02]  /*42d0*/  FSEL R7, R85, -INF , P2 ;  /* 0xff80000055077808 */ /* 0x000fe40001000000 */
[----:B------:R-:W-:Y:S02]  /*42e0*/  ISETP.GT.AND P0, PT, R0, 0x1, PT ;  /* 0x000000010000780c */ /* 0x000fe40003f04270 */
[----:B------:R-:W-:Y:S02]  /*42f0*/  ISETP.GT.AND P2, PT, R2, 0x9, PT ;  /* 0x000000090200780c */ /* 0x000fe40003f44270 */
[----:B------:R-:W-:Y:S02]  /*4300*/  FSEL R8, R96, -INF , P3 ;  /* 0xff80000060087808 */ /* 0x000fe40001800000 */
[----:B------:R-:W-:Y:S02]  /*4310*/  FMNMX.FTZ R3, R6, R7, !PT ;  /* 0x0000000706037209 */ /* 0x000fe40007810000 */
[----:B------:R-:W-:-:S02]  /*4320*/  FSEL R16, R87, -INF , P0 ;  /* 0xff80000057107808 */ /* 0x000fc40000000000 */
[C---:B------:R-:W-:Y:S02]  /*4330*/  ISETP.GT.AND P0, PT, R0.reuse, 0x9, PT ;  /* 0x000000090000780c */ /* 0x040fe40003f04270 */
[----:B------:R-:W-:Y:S02]  /*4340*/  ISETP.GT.AND P1, PT, R0, RZ, PT ;  /* 0x000000ff0000720c */ /* 0x000fe40003f24270 */
[----:B------:R-:W-:Y:S02]  /*4350*/  FSEL R9, R97, -INF , P2 ;  /* 0xff80000061097808 */ /* 0x000fe40001000000 */
[----:B------:R-:W-:Y:S02]  /*4360*/  ISETP.GT.AND P3, PT, R2, 0x10, PT ;  /* 0x000000100200780c */ /* 0x000fe40003f64270 */
[----:B------:R-:W-:Y:S02]  /*4370*/  FMNMX.FTZ R3, R8, R3, !PT ;  /* 0x0000000308037209 */ /* 0x000fe40007810000 */
[----:B------:R-:W-:-:S02]  /*4380*/  FSEL R18, R99, -INF , P0 ;  /* 0xff80000063127808 */ /* 0x000fc40000000000 */
[----:B------:R-:W-:Y:S02]  /*4390*/  FSEL R10, R86, -INF , P1 ;  /* 0xff800000560a7808 */ /* 0x000fe40000800000 */
[----:B------:R-:W-:Y:S02]  /*43a0*/  ISETP.GT.AND P2, PT, R2, 0x11, PT ;  /* 0x000000110200780c */ /* 0x000fe40003f44270 */
[----:B------:R-:W-:Y:S02]  /*43b0*/  FSEL R19, R76, -INF , P3 ;  /* 0xff8000004c137808 */ /* 0x000fe40001800000 */
[C---:B------:R-:W-:Y:S02]  /*43c0*/  ISETP.GT.AND P0, PT, R0.reuse, 0x11, PT ;  /* 0x000000110000780c */ /* 0x040fe40003f04270 */
        /* <DEDUP_REMOVED lines=8> */
[----:B------:R-:W-:Y:S02]  /*4450*/  ISETP.GT.AND P1, PT, R0, 0x10, PT ;  /* 0x000000100000780c */ /* 0x000fe40003f24270 */
[----:B------:R-:W-:Y:S02]  /*4460*/  ISETP.GT.AND P2, PT, R2, 0x19, PT ;  /* 0x000000190200780c */ /* 0x000fe40003f44270 */
[----:B------:R-:W-:Y:S02]  /*4470*/  FSEL R33, R72, -INF , P3 ;  /* 0xff80000048217808 */ /* 0x000fe40001800000 */
[----:B------:R-:W-:Y:S02]  /*4480*/  FMNMX.FTZ R3, R32, R3, !PT ;  /* 0x0000000320037209 */ /* 0x000fe40007810000 */
[----:B------:R-:W-:Y:S02]  /*4490*/  FSEL R38, R75, -INF , P0 ;  /* 0xff8000004b267808 */ /* 0x000fe40000000000 */
[----:B------:R-:W-:-:S02]  /*44a0*/  FSEL R35, R78, -INF , P1 ;  /* 0xff8000004e237808 */ /* 0x000fc40000800000 */
[----:B------:R-:W-:Y:S02]  /*44b0*/  ISETP.GT.AND P0, PT, R2, 0x28, PT ;  /* 0x000000280200780c */ /* 0x000fe40003f04270 */
[----:B------:R-:W-:Y:S02]  /*44c0*/  ISETP.GT.AND P1, PT, R0, 0x18, PT ;  /* 0x000000180000780c */ /* 0x000fe40003f24270 */
[----:B------:R-:W-:Y:S02]  /*44d0*/  FSEL R34, R73, -INF , P2 ;  /* 0xff80000049227808 */ /* 0x000fe40001000000 */
[----:B------:R-:W-:Y:S02]  /*44e0*/  ISETP.GT.AND P2, PT, R2, 0x20, PT ;  /* 0x000000200200780c */ /* 0x000fe40003f44270 */
[----:B------:R-:W-:Y:S02]  /*44f0*/  FMNMX.FTZ R4, R10, R16, !PT ;  /* 0x000000100a047209 */ /* 0x000fe40007810000 */
[----:B------:R-:W-:-:S02]  /*4500*/  FMNMX.FTZ R3, R33, R3, !PT ;  /* 0x0000000321037209 */ /* 0x000fc40007810000 */
[----:B------:R-:W-:Y:S02]  /*4510*/  FSEL R111, R40, -INF , P0 ;  /* 0xff800000286f7808 */ /* 0x000fe40000000000 */
[----:B------:R-:W-:Y:S02]  /*4520*/  FSEL R37, R74, -INF , P1 ;  /* 0xff8000004a257808 */ /* 0x000fe40000800000 */
[----:B------:R-:W-:Y:S02]  /*4530*/  ISETP.GT.AND P0, PT, R0, 0x29, PT ;  /* 0x000000290000780c */ /* 0x000fe40003f04270 */
        /* <DEDUP_REMOVED lines=13> */
[C---:B------:R-:W-:Y:S02]  /*4610*/  ISETP.GT.AND P0, PT, R0.reuse, 0x31, PT ;  /* 0x000000310000780c */ /* 0x040fe40003f04270 */
[----:B------:R-:W-:-:S02]  /*4620*/  ISETP.GT.AND P2, PT, R0, 0x21, PT ;  /* 0x000000210000780c */ /* 0x000fc40003f44270 */
[----:B------:R-:W-:Y:S02]  /*4630*/  FSEL R110, R41, -INF , P4 ;  /* 0xff800000296e7808 */ /* 0x000fe40002000000 */
[----:B------:R-:W-:Y:S02]  /*4640*/  FMNMX.FTZ R4, R36, R4, !PT ;  /* 0x0000000424047209 */ /* 0x000fe40007810000 */
[----:B------:R-:W-:Y:S02]  /*4650*/  FMNMX.FTZ R3, R111, R3, !PT ;  /* 0x000000036f037209 */ /* 0x000fe40007810000 */
[----:B------:R-:W-:Y:S02]  /*4660*/  FSEL R142, R23, -INF , P0 ;  /* 0xff800000178e7808 */ /* 0x000fe40000000000 */
[----:B------:R-:W-:Y:S02]  /*4670*/  ISETP.GT.AND P0, PT, R2, 0x38, PT ;  /* 0x000000380200780c */ /* 0x000fe40003f04270 */
[----:B------:R-:W-:-:S02]  /*4680*/  FSEL R136, R51, -INF , P2 ;  /* 0xff80000033887808 */ /* 0x000fc40001000000 */
[----:B------:R-:W-:Y:S02]  /*4690*/  ISETP.GT.AND P3, PT, R0, 0x20, PT ;  /* 0x000000200000780c */ /* 0x000fe40003f64270 */
[----:B------:R-:W-:Y:S02]  /*46a0*/  ISETP.GT.AND P2, PT, R2, 0x31, PT ;  /* 0x000000310200780c */ /* 0x000fe40003f44270 */
[----:B------:R-:W-:Y:S02]  /*46b0*/  FMNMX.FTZ R4, R37, R4, !PT ;  /* 0x0000000425047209 */ /* 0x000fe40007810000 */
[----:B------:R-:W-:Y:S02]  /*46c0*/  FMNMX.FTZ R3, R110, R3, !PT ;  /* 0x000000036e037209 */ /* 0x000fe40007810000 */
[----:B------:R-:W-:Y:S02]  /*46d0*/  FSEL R138, R64, -INF , P0 ;  /* 0xff800000408a7808 */ /* 0x000fe40000000000 */
[----:B------:R-:W-:-:S02]  /*46e0*/  ISETP.GT.AND P0, PT, R0, 0x39, PT ;  /* 0x000000390000780c */ /* 0x000fc40003f04270 */
[----:B------:R-:W-:Y:S02]  /*46f0*/  FSEL R112, R50, -INF , P3 ;  /* 0xff80000032707808 */ /* 0x000fe40001800000 */
[----:B------:R-:W-:Y:S02]  /*4700*/  FSEL R141, R21, -INF , P2 ;  /* 0xff800000158d7808 */ /* 0x000fe40001000000 */
[----:B------:R-:W-:Y:S02]  /*4710*/  FMNMX.FTZ R4, R38, R4, !PT ;  /* 0x0000000426047209 */ /* 0x000fe40007810000 */
[----:B------:R-:W-:Y:S02]  /*4720*/  FMNMX.FTZ R3, R139, R3, !PT ;  /* 0x000000038b037209 */ /* 0x000fe40007810000 */
[----:B------:R-:W-:Y:S02]  /*4730*/  FSEL R144, R67, -INF , P0 ;  /* 0xff80000043907808 */ /* 0x000fe40000000000 */
[----:B------:R-:W-:-:S02]  /*4740*/  ISETP.GT.AND P1, PT, R0, 0x28, PT ;  /* 0x000000280000780c */ /* 0x000fc40003f24270 */
[C---:B------:R-:W-:Y:S02]  /*4750*/  ISETP.GT.AND P2, PT, R2.reuse, 0x39, PT ;  /* 0x000000390200780c */ /* 0x040fe40003f44270 */
[----:B------:R-:W-:Y:S02]  /*4760*/  ISETP.GT.AND P0, PT, R2, 0x40, PT ;  /* 0x000000400200780c */ /* 0x000fe40003f04270 */
[----:B------:R-:W-:Y:S02]  /*4770*/  FMNMX.FTZ R4, R112, R4, !PT ;  /* 0x0000000470047209 */ /* 0x000fe40007810000 */
[----:B------:R-:W-:Y:S02]  /*4780*/  FMNMX.FTZ R3, R141, R3, !PT ;  /* 0x000000038d037209 */ /* 0x000fe40007810000 */
[----:B------:R-:W-:Y:S02]  /*4790*/  FSEL R115, R42, -INF , P1 ;  /* 0xff8000002a737808 */ /* 0x000fe40000800000 */
[----:B------:R-:W-:-:S02]  /*47a0*/  FSEL R140, R65, -INF , P2 ;  /* 0xff800000418c7808 */ /* 0x000fc40001000000 */
[----:B------:R-:W-:Y:S02]  /*47b0*/  FSEL R147, R28, -INF , P0 ;  /* 0xff8000001c937808 */ /* 0x000fe40000000000 */
[----:B------:R-:W-:Y:S02]  /*47c0*/  FMNMX.FTZ R4, R136, R4, !PT ;  /* 0x0000000488047209 */ /* 0x000fe40007810000 */
[----:B------:R-:W-:Y:S02]  /*47d0*/  FMNMX.FTZ R3, R138, R3, !PT ;  /* 0x000000038a037209 */ /* 0x000fe40007810000 */
[C---:B------:R-:W-:Y:S02]  /*47e0*/  ISETP.GT.AND P0, PT, R0.reuse, 0x41, PT ;  /* 0x000000410000780c */ /* 0x040fe40003f04270 */
[----:B------:R-:W-:Y:S02]  /*47f0*/  ISETP.GT.AND P1, PT, R0, 0x30, PT ;  /* 0x000000300000780c */ /* 0x000fe40003f24270 */
[----:B------:R-:W-:-:S02]  /*4800*/  ISETP.GT.AND P2, PT, R2, 0x41, PT ;  /* 0x000000410200780c */ /* 0x000fc40003f44270 */
[----:B------:R-:W-:Y:S02]  /*4810*/  FMNMX.FTZ R4, R115, R4, !PT ;  /* 0x0000000473047209 */ /* 0x000fe40007810000 */
[----:B------:R-:W-:Y:S02]  /*4820*/  FMNMX.FTZ R3, R140, R3, !PT ;  /* 0x000000038c037209 */ /* 0x000fe40007810000 */
[----:B------:R-:W-:Y:S02]  /*4830*/  FSEL R158, R31, -INF , P0 ;  /* 0xff8000001f9e7808 */ /* 0x000fe40000000000 */
[----:B------:R-:W-:Y:S02]  /*4840*/  ISETP.GT.AND P0, PT, R2, 0x48, PT ;  /* 0x000000480200780c */ /* 0x000fe40003f04270 */
[----:B------:R-:W-:Y:S02]  /*4850*/  FSEL R143, R22, -INF , P1 ;  /* 0xff800000168f7808 */ /* 0x000fe40000800000 */
[----:B------:R-:W-:Y:S01]  /*4860*/  FSEL R148, R29, -INF , P2 ;  /* 0xff8000001d947808 */ /* 0x000fe20001000000 */
[----:B------:R-:W-:Y:S01]  /*4870*/  LDSM.16.MT88.4 R20, [R192] ;  /* 0x00000000c014783b */ /* 0x000fe20000004200 */
[----:B------:R-:W-:-:S02]  /*4880*/  FMNMX.FTZ R4, R137, R4, !PT ;  /* 0x0000000489047209 */ /* 0x000fc40007810000 */
[----:B------:R-:W-:Y:S02]  /*4890*/  FMNMX.FTZ R3, R147, R3, !PT ;  /* 0x0000000393037209 */ /* 0x000fe40007810000 */
[----:B------:R-:W-:Y:S02]  /*48a0*/  FSEL R146, R24, -INF , P0 ;  /* 0xff80000018927808 */ /* 0x000fe40000000000 */
[C---:B------:R-:W-:Y:S02]  /*48b0*/  ISETP.GT.AND P0, PT, R0.reuse, 0x49, PT ;  /* 0x000000490000780c */ /* 0x040fe40003f04270 */
[----:B------:R-:W-:Y:S02]  /*48c0*/  ISETP.GT.AND P1, PT, R0, 0x38, PT ;  /* 0x000000380000780c */ /* 0x000fe40003f24270 */
[----:B------:R-:W-:Y:S02]  /*48d0*/  ISETP.GT.AND P2, PT, R2, 0x49, PT ;  /* 0x000000490200780c */ /* 0x000fe40003f44270 */
        /* <DEDUP_REMOVED lines=8> */
[----:B------:R-:W-:Y:S02]  /*4960*/  ISETP.GT.AND P1, PT, R0, 0x40, PT ;  /* 0x000000400000780c */ /* 0x000fe40003f24270 */
[----:B------:R-:W-:Y:S02]  /*4970*/  ISETP.GT.AND P2, PT, R2, 0x51, PT ;  /* 0x000000510200780c */ /* 0x000fe40003f44270 */
[----:B------:R-:W-:Y:S02]  /*4980*/  FSEL R214, R44, -INF , P0 ;  /* 0xff8000002cd67808 */ /* 0x000fe40000000000 */
[----:B------:R-:W-:Y:S02]  /*4990*/  FMNMX.FTZ R4, R145, R4, !PT ;  /* 0x0000000491047209 */ /* 0x000fe40007810000 */
[----:B------:R-:W-:-:S02]  /*49a0*/  FMNMX.FTZ R3, R151, R3, !PT ;  /* 0x0000000397037209 */ /* 0x000fc40007810000 */
[----:B------:R-:W-:Y:S02]  /*49b0*/  FSEL R157, R30, -INF , P1 ;  /* 0xff8000001e9d7808 */ /* 0x000fe40000800000 */
[----:B------:R-:W-:Y:S01]  /*49c0*/  ISETP.GT.AND P1, PT, R0, 0x48, PT ;  /* 0x000000480000780c */ /* 0x000fe20003f24270 */
[----:B------:R-:W-:Y:S01]  /*49d0*/  LDSM.16.MT88.4 R28, [R196] ;  /* 0x00000000c41c783b */ /* 0x000fe20000004200 */
[----:B------:R-:W-:Y:S02]  /*49e0*/  ISETP.GT.AND P3, PT, R2, 0x58, PT ;  /* 0x000000580200780c */ /* 0x000fe40003f64270 */
[----:B------:R-:W-:Y:S02]  /*49f0*/  FSEL R163, R45, -INF , P2 ;  /* 0xff8000002da37808 */ /* 0x000fe40001000000 */
        /* <DEDUP_REMOVED lines=8> */
[----:B------:R-:W-:-:S02]  /*4a80*/  ISETP.GT.AND P0, PT, R2, 0x60, PT ;  /* 0x000000600200780c */ /* 0x000fc40003f04270 */
[----:B------:R-:W-:Y:S02]  /*4a90*/  FSEL R217, R13, -INF , P1 ;  /* 0xff8000000dd97808 */ /* 0x000fe40000800000 */
[----:B------:R-:W-:Y:S02]  /*4aa0*/  FMNMX.FTZ R4, R158, R4, !PT ;  /* 0x000000049e047209 */ /* 0x000fe40007810000 */
[----:B------:R-:W-:Y:S02]  /*4ab0*/  FMNMX.FTZ R3, R218, R3, !PT ;  /* 0x00000003da037209 */ /* 0x000fe40007810000 */
[C---:B------:R-:W-:Y:S02]  /*4ac0*/  ISETP.GT.AND P4, PT, R2.reuse, 0x61, PT ;  /* 0x000000610200780c */ /* 0x040fe40003f84270 */
[C---:B------:R-:W-:Y:S02]  /*4ad0*/  ISETP.GT.AND P3, PT, R2.reuse, 0x68, PT ;  /* 0x000000680200780c */ /* 0x040fe40003f64270 */
[----:B------:R-:W-:-:S02]  /*4ae0*/  ISETP.GT.AND P2, PT, R2, 0x69, PT ;  /* 0x000000690200780c */ /* 0x000fc40003f44270 */
[----:B------:R-:W-:Y:S02]  /*4af0*/  FSEL R234, R52, -INF , P0 ;  /* 0xff80000034ea7808 */ /* 0x000fe40000000000 */
[----:B------:R-:W-:Y:S02]  /*4b00*/  ISETP.GT.AND P1, PT, R0, 0x50, PT ;  /* 0x000000500000780c */ /* 0x000fe40003f24270 */
[----:B------:R-:W-:Y:S02]  /*4b10*/  FMNMX.FTZ R2, R156, R4, !PT ;  /* 0x000000049c027209 */ /* 0x000fe40007810000 */
        /* <DEDUP_REMOVED lines=17> */
[----:B------:R-:W-:Y:S01]  /*4c30*/  ISETP.GT.AND P1, PT, R0, 0x60, PT ;  /* 0x000000600000780c */ /* 0x000fe20003f24270 */
[----:B------:R-:W-:Y:S01]  /*4c40*/  LDSM.16.MT88.4 R12, [R193] ;  /* 0x00000000c10c783b */ /* 0x000fe20000004200 */
[----:B------:R-:W-:Y:S02]  /*4c50*/  FMNMX.FTZ R2, R162, R2, !PT ;  /* 0x00000002a2027209 */ /* 0x000fe40007810000 */
[----:B------:R-:W-:Y:S02]  /*4c60*/  FMNMX.FTZ R3, R231, R3, !PT ;  /* 0x00000003e7037209 */ /* 0x000fe40007810000 */
[----:B------:R-:W-:-:S02]  /*4c70*/  ISETP.GT.AND P0, PT, R0, 0x61, PT ;  /* 0x000000610000780c */ /* 0x000fc40003f04270 */
[----:B------:R-:W-:Y:S01]  /*4c80*/  FSEL R230, R54, -INF , P1 ;  /* 0xff80000036e67808 */ /* 0x000fe20000800000 */
[----:B------:R-:W1:Y:S01]  /*4c90*/  SHFL.BFLY PT, R5, R3, 0x2, 0x1f ;  /* 0x0c401f0003057f89 */ /* 0x000e6200000e0000 */
[----:B------:R-:W-:Y:S02]  /*4ca0*/  FMNMX.FTZ R2, R221, R2, !PT ;  /* 0x00000002dd027209 */ /* 0x000fe40007810000 */
[----:B------:R-:W-:Y:S02]  /*4cb0*/  FSEL R237, R55, -INF , P0 ;  /* 0xff80000037ed7808 */ /* 0x000fe40000000000 */
[----:B------:R-:W-:Y:S02]  /*4cc0*/  ISETP.GT.AND P1, PT, R0, 0x68, PT ;  /* 0x000000680000780c */ /* 0x000fe40003f24270 */
[----:B------:R-:W-:Y:S02]  /*4cd0*/  FMNMX.FTZ R2, R230, R2, !PT ;  /* 0x00000002e6027209 */ /* 0x000fe40007810000 */
[----:B------:R-:W-:-:S02]  /*4ce0*/  ISETP.GT.AND P0, PT, R0, 0x69, PT ;  /* 0x000000690000780c */ /* 0x000fc40003f04270 */
        /* <DEDUP_REMOVED lines=42> */
[C---:B-1----:R-:W-:Y:S08]  /*4f90*/  HMMA.16816.F32 R56, R4.reuse, R8, RZ ;  /* 0x000000080438723c */ /* 0x042ff000000018ff */
[----:B------:R-:W-:Y:S01]  /*4fa0*/  HMMA.16816.F32 R68, R4, R10, RZ ;  /* 0x0000000a0444723c */ /* 0x000fe200000018ff */
[----:B------:R-:W1:Y:S01]  /*4fb0*/  LDSM.16.MT88.4 R8, [R194+0x3800] ;  /* 0x00380000c208783b */ /* 0x000e620000004200 */
[----:B--2---:R-:W-:-:S06]  /*4fc0*/  FFMA.FTZ R3, R32, c[0x0][0x2d0], -R2 ;  /* 0x0000b40020037a23 */ /* 0x004fcc0000010802 */
[C---:B------:R-:W-:Y:S01]  /*4fd0*/  HMMA.16816.F32 R72, R4.reuse, R12, RZ ;  /* 0x0000000c0448723c */ /* 0x040fe200000018ff */
[----:B------:R2:W3:Y:S07]  /*4fe0*/  MUFU.EX2 R247, R3 ;  /* 0x0000000300f77308 */ /* 0x0004ee0000000800 */
[C---:B------:R-:W-:Y:S01]  /*4ff0*/  HMMA.16816.F32 R64, R4.reuse, R14, RZ ;  /* 0x0000000e0440723c */ /* 0x040fe200000018ff */
[----:B------:R-:W4:Y:S07]  /*5000*/  LDSM.16.MT88.4 R12, [R192+0x3800] ;  /* 0x00380000c00c783b */ /* 0x000f2e0000004200 */
[----:B------:R-:W-:Y:S01]  /*5010*/  HMMA.16816.F32 R60, R4, R20, RZ ;  /* 0x00000014043c723c */ /* 0x000fe200000018ff */
[----:B--2---:R-:W-:-:S04]  /*5020*/  FFMA.FTZ R3, R33, c[0x0][0x2d0], -R2 ;  /* 0x0000b40021037a23 */ /* 0x004fc80000010802 */
[----:B------:R2:W-:Y:S03]  /*5030*/  MUFU.EX2 R244, R3 ;  /* 0x0000000300f47308 */ /* 0x0005e60000000800 */
[C---:B------:R-:W-:Y:S01]  /*5040*/  HMMA.16816.F32 R52, R4.reuse, R22, RZ ;  /* 0x000000160434723c */ /* 0x040fe200000018ff */
[----:B------:R-:W-:Y:S07]  /*5050*/  LDSM.16.MT88.4 R20, [R191+0x800] ;  /* 0x00080000bf14783b */ /* 0x000fee0000004200 */
[----:B------:R-:W-:Y:S01]  /*5060*/  HMMA.16816.F32 R40, R4, R24, RZ ;  /* 0x000000180428723c */ /* 0x000fe200000018ff */
[----:B--2---:R-:W-:-:S07]  /*5070*/  FFMA.FTZ R3, R34, c[0x0][0x2d0], -R2 ;  /* 0x0000b40022037a23 */ /* 0x004fce0000010802 */
[C---:B-1----:R-:W-:Y:S01]  /*5080*/  HMMA.16816.F32 R104, R4.reuse, R8, RZ ;  /* 0x000000080468723c */ /* 0x042fe200000018ff */
[----:B------:R1:W-:Y:S07]  /*5090*/  MUFU.EX2 R248, R3 ;  /* 0x0000000300f87308 */ /* 0x0003ee0000000800 */
[C---:B------:R-:W-:Y:S01]  /*50a0*/  HMMA.16816.F32 R92, R4.reuse, R10, RZ ;  /* 0x0000000a045c723c */ /* 0x040fe200000018ff */
[----:B------:R-:W2:Y:S07]  /*50b0*/  LDSM.16.MT88.4 R8, [R192+0x800] ;  /* 0x00080000c008783b */ /* 0x000eae0000004200 */
[----:B----4-:R-:W-:Y:S01]  /*50c0*/  HMMA.16816.F32 R76, R4, R14, RZ ;  /* 0x0000000e044c723c */ /* 0x010fe200000018ff */
[----:B-1----:R-:W-:-:S04]  /*50d0*/  FFMA.FTZ R3, R35, c[0x0][0x2d0], -R0 ;  /* 0x0000b40023037a23 */ /* 0x002fc80000010800 */
[----:B------:R1:W-:Y:S03]  /*50e0*/  MUFU.EX2 R239, R3 ;  /* 0x0000000300ef7308 */ /* 0x0003e60000000800 */
[C---:B------:R-:W-:Y:S08]  /*50f0*/  HMMA.16816.F32 R48, R4.reuse, R28, RZ ;  /* 0x0000001c0430723c */ /* 0x040ff000000018ff */
[----:B------:R-:W-:Y:S01]  /*5100*/  HMMA.16816.F32 R44, R4, R30, RZ ;  /* 0x0000001e042c723c */ /* 0x000fe200000018ff */
[----:B-1----:R-:W-:-:S07]  /*5110*/  FFMA.FTZ R3, R36, c[0x0][0x2d0], -R0 ;  /* 0x0000b40024037a23 */ /* 0x002fce0000010800 */
[C---:B------:R-:W-:Y:S01]  /*5120*/  HMMA.16816.F32 R32, R4.reuse, R16, RZ ;  /* 0x000000100420723c */ /* 0x040fe200000018ff */
[----:B------:R1:W4:Y:S07]  /*5130*/  MUFU.EX2 R240, R3 ;  /* 0x0000000300f07308 */ /* 0x00032e0000000800 */
[----:B------:R-:W-:Y:S01]  /*5140*/  HMMA.16816.F32 R28, R4, R18, RZ ;  /* 0x00000012041c723c */ /* 0x000fe200000018ff */
[----:B------:R-:W-:Y:S01]  /*5150*/  LDSM.16.MT88.4 R16, [R194+0x800] ;  /* 0x00080000c210783b */ /* 0x000fe20000004200 */
[----:B-1----:R-:W-:-:S04]  /*5160*/  FFMA.FTZ R3, R37, c[0x0][0x2d0], -R0 ;  /* 0x0000b40025037a23 */ /* 0x002fc80000010800 */
[----:B------:R1:W-:Y:S02]  /*5170*/  MUFU.EX2 R238, R3 ;  /* 0x0000000300ee7308 */ /* 0x0003e40000000800 */
[----:B-1----:R-:W-:Y:S02]  /*5180*/  FFMA.FTZ R3, R38, c[0x0][0x2d0], -R0 ;  /* 0x0000b40026037a23 */ /* 0x002fe40000010800 */
[C---:B------:R-:W-:Y:S04]  /*5190*/  HMMA.16816.F32 R36, R4.reuse, R26, RZ ;  /* 0x0000001a0424723c */ /* 0x040fe800000018ff */
[----:B------:R1:W5:Y:S04]  /*51a0*/  MUFU.EX2 R241, R3 ;  /* 0x0000000300f17308 */ /* 0x0003680000000800 */
[----:B------:R-:W-:Y:S01]  /*51b0*/  HMMA.16816.F32 R24, R4, R12, RZ ;  /* 0x0000000c0418723c */ /* 0x000fe200000018ff */
[----:B------:R-:W2:Y:S06]  /*51c0*/  LDSM.16.MT88.4 R12, [R193+0x800] ;  /* 0x00080000c10c783b */ /* 0x000eac0000004200 */
[----:B---3--:R-:W-:-:S02]  /*51d0*/  F2FP.PACK_AB R4, R247, R245 ;  /* 0x000000f5f704723e */ /* 0x008fc400000000ff */
[----:B----4-:R-:W-:Y:S01]  /*51e0*/  F2FP.PACK_AB R5, R240, R239 ;  /* 0x000000eff005723e */ /* 0x010fe200000000ff */
[--C-:B-1----:R-:W-:Y:S01]  /*51f0*/  FFMA.FTZ R3, R109, c[0x0][0x2d0], -R2.reuse ;  /* 0x0000b4006d037a23 */ /* 0x102fe20000010802 */
[----:B------:R-:W-:Y:S02]  /*5200*/  F2FP.PACK_AB R6, R248, R244 ;  /* 0x000000f4f806723e */ /* 0x000fe400000000ff */
[----:B-----5:R-:W-:Y:S01]  /*5210*/  F2FP.PACK_AB R7, R241, R238 ;  /* 0x000000eef107723e */ /* 0x020fe200000000ff */
[----:B------:R1:W-:Y:S06]  /*5220*/  MUFU.EX2 R227, R3 ;  /* 0x0000000300e37308 */ /* 0x0003ec0000000800 */
[C---:B--2---:R-:W-:Y:S08]  /*5230*/  HMMA.16816.F32 R124, R4.reuse, R8, R60 ;  /* 0x00000008047c723c */ /* 0x044ff0000000183c */
        /* <DEDUP_REMOVED lines=13> */
[----:B-1----:R-:W-:-:S04]  /*5310*/  FFMA.FTZ R3, R110, c[0x0][0x2d0], -R2 ;  /* 0x0000b4006e037a23 */ /* 0x002fc80000010802 */
[----:B------:R1:W-:Y:S03]  /*5320*/  MUFU.EX2 R228, R3 ;  /* 0x0000000300e47308 */ /* 0x0003e60000000800 */
[C---:B--2---:R-:W-:Y:S08]  /*5330*/  HMMA.16816.F32 R64, R4.reuse, R8, R32 ;  /* 0x000000080440723c */ /* 0x044ff00000001820 */
[----:B------:R-:W-:Y:S01]  /*5340*/  HMMA.16816.F32 R56, R4, R10, R28 ;  /* 0x0000000a0438723c */ /* 0x000fe2000000181c */
[----:B------:R-:W2:Y:S01]  /*5350*/  LDSM.16.MT88.4 R8, [R194+0x4000] ;  /* 0x00400000c208783b */ /* 0x000ea20000004200 */
[----:B-1----:R-:W-:-:S06]  /*5360*/  FFMA.FTZ R3, R112, c[0x0][0x2d0], -R0 ;  /* 0x0000b40070037a23 */ /* 0x002fcc0000010800 */
[C---:B----4-:R-:W-:Y:S01]  /*5370*/  HMMA.16816.F32 R72, R4.reuse, R20, R40 ;  /* 0x000000140448723c */ /* 0x050fe20000001828 */
[----:B------:R-:W-:Y:S01]  /*5380*/  IMAD.MOV.U32 R112, RZ, RZ, R150 ;  /* 0x000000ffff707224 */ /* 0x000fe200078e0096 */
[----:B------:R1:W-:Y:S06]  /*5390*/  MUFU.EX2 R225, R3 ;  /* 0x0000000300e17308 */ /* 0x0003ec0000000800 */
[C---:B------:R-:W-:Y:S01]  /*53a0*/  HMMA.16816.F32 R80, R4.reuse, R18, R44 ;  /* 0x000000120450723c */ /* 0x040fe2000000182c */
[----:B------:R-:W-:Y:S07]  /*53b0*/  LDSM.16.MT88.4 R16, [R191+0x4800] ;  /* 0x00480000bf10783b */ /* 0x000fee0000004200 */
[----:B-----5:R-:W-:Y:S01]  /*53c0*/  HMMA.16816.F32 R40, R4, R12, R24 ;  /* 0x0000000c0428723c */ /* 0x020fe20000001818 */
[----:B-1----:R-:W-:-:S02]  /*53d0*/  FFMA.FTZ R3, R136, c[0x0][0x2d0], -R0 ;  /* 0x0000b40088037a23 */ /* 0x002fc40000010800 */
[----:B------:R-:W-:Y:S02]  /*53e0*/  IMAD.MOV.U32 R136, RZ, RZ, R149 ;  /* 0x000000ffff887224 */ /* 0x000fe400078e0095 */
[----:B------:R1:W4:Y:S03]  /*53f0*/  MUFU.EX2 R223, R3 ;  /* 0x0000000300df7308 */ /* 0x0003260000000800 */
[C---:B------:R-:W-:Y:S01]  /*5400*/  HMMA.16816.F32 R32, R4.reuse, R14, R76 ;  /* 0x0000000e0420723c */ /* 0x040fe2000000184c */
[----:B------:R-:W5:Y:S07]  /*5410*/  LDSM.16.MT88.4 R12, [R191+0x1000] ;  /* 0x00100000bf0c783b */ /* 0x000f6e0000004200 */
[----:B------:R-:W-:Y:S01]  /*5420*/  HMMA.16816.F32 R68, R4, R22, R36 ;  /* 0x000000160444723c */ /* 0x000fe20000001824 */
[----:B------:R-:W5:Y:S01]  /*5430*/  LDSM.16.MT88.4 R20, [R193+0x1000] ;  /* 0x00100000c114783b */ /* 0x000f620000004200 */
[----:B-1----:R-:W-:-:S06]  /*5440*/  FFMA.FTZ R3, R115, c[0x0][0x2d0], -R0 ;  /* 0x0000b40073037a23 */ /* 0x002fcc0000010800 */
[C---:B--2---:R-:W-:Y:S01]  /*5450*/  HMMA.16816.F32 R28, R4.reuse, R8, R104 ;  /* 0x00000008041c723c */ /* 0x044fe20000001868 */
[----:B------:R1:W-:Y:S07]  /*5460*/  MUFU.EX2 R222, R3 ;  /* 0x0000000300de7308 */ /* 0x0003ee0000000800 */
[----:B------:R-:W-:Y:S01]  /*5470*/  HMMA.16816.F32 R24, R4, R10, R92 ;  /* 0x0000000a0418723c */ /* 0x000fe2000000185c */
[----:B------:R-:W2:Y:S06]  /*5480*/  LDSM.16.MT88.4 R8, [R194+0x1000] ;  /* 0x00100000c208783b */ /* 0x000eac0000004200 */
[----:B---3--:R-:W-:-:S02]  /*5490*/  F2FP.PACK_AB R4, R229, R227 ;  /* 0x000000e3e504723e */ /* 0x008fc400000000ff */
[----:B----4-:R-:W-:Y:S01]  /*54a0*/  F2FP.PACK_AB R5, R223, R225 ;  /* 0x000000e1df05723e */ /* 0x010fe200000000ff */
        /* <DEDUP_REMOVED lines=8> */
[C---:B------:R-:W-:Y:S08]  /*5530*/  HMMA.16816.F32 R48, R4.reuse, R20, R84 ;  /* 0x000000140430723c */ /* 0x040ff00000001854 */
[C---:B------:R-:W-:Y:S01]  /*5540*/  HMMA.16816.F32 R44, R4.reuse, R22, R120 ;  /* 0x00000016042c723c */ /* 0x040fe20000001878 */
[----:B------:R-:W3:Y:S04]  /*5550*/  LDSM.16.MT88.4 R20, [R193+0x4800] ;  /* 0x00480000c114783b */ /* 0x000ee80000004200 */
[----:B------:R-:W-:Y:S03]  /*5560*/  LDSM.16.MT88.4 R120, [R191+0x3000] ;  /* 0x00300000bf78783b */ /* 0x000fe60000004200 */
[C---:B--2---:R-:W-:Y:S08]  /*5570*/  HMMA.16816.F32 R100, R4.reuse, R10, R80 ;  /* 0x0000000a0464723c */ /* 0x044ff00000001850 */
[C---:B------:R-:W-:Y:S08]  /*5580*/  HMMA.16816.F32 R88, R4.reuse, R16, R72 ;  /* 0x000000100458723c */ /* 0x040ff00000001848 */
[C---:B------:R-:W-:Y:S01]  /*5590*/  HMMA.16816.F32 R80, R4.reuse, R18, R68 ;  /* 0x000000120450723c */ /* 0x040fe20000001844 */
[----:B------:R-:W-:Y:S07]  /*55a0*/  LDSM.16.MT88.4 R16, [R191+0x1800] ;  /* 0x00180000bf10783b */ /* 0x000fee0000004200 */
[C---:B-1----:R-:W-:Y:S08]  /*55b0*/  HMMA.16816.F32 R104, R4.reuse, R14, R116 ;  /* 0x0000000e0468723c */ /* 0x042ff00000001874 */
[C---:B------:R-:W-:Y:S01]  /*55c0*/  HMMA.16816.F32 R116, R4.reuse, R8, R96 ;  /* 0x000000080474723c */ /* 0x040fe20000001860 */
[----:B------:R-:W1:Y:S07]  /*55d0*/  LDSM.16.MT88.4 R8, [R192+0x4800] ;  /* 0x00480000c008783b */ /* 0x000e6e0000004200 */
[C---:B------:R-:W-:Y:S01]  /*55e0*/  HMMA.16816.F32 R36, R4.reuse, R12, R124 ;  /* 0x0000000c0424723c */ /* 0x040fe2000000187c */
[----:B------:R2:W-:Y:S01]  /*55f0*/  MUFU.EX2 R124, R3 ;  /* 0x00000003007c7308 */ /* 0x0005e20000000800 */
[----:B------:R-:W4:Y:S05]  /*5600*/  LDSM.16.MT88.4 R12, [R194+0x4800] ;  /* 0x00480000c20c783b */ /* 0x000f2a0000004200 */
[----:B------:R-:W-:Y:S01]  /*5610*/  IMAD.MOV.U32 R127, RZ, RZ, R154 ;  /* 0x000000ffff7f7224 */ /* 0x000fe200078e009a */
[----:B---3--:R-:W-:Y:S01]  /*5620*/  HMMA.16816.F32 R72, R4, R22, R56 ;  /* 0x000000160448723c */ /* 0x008fe20000001838 */
[----:B------:R-:W-:-:S02]  /*5630*/  IMAD.MOV.U32 R126, RZ, RZ, R153 ;  /* 0x000000ffff7e7224 */ /* 0x000fc400078e0099 */
[----:B------:R-:W-:-:S05]  /*5640*/  IMAD.MOV.U32 R125, RZ, RZ, R152 ;  /* 0x000000ffff7d7224 */ /* 0x000fca00078e0098 */
[C---:B------:R-:W-:Y:S01]  /*5650*/  HMMA.16816.F32 R76, R4.reuse, R20, R64 ;  /* 0x00000014044c723c */ /* 0x040fe20000001840 */
[--C-:B--2---:R-:W-:Y:S01]  /*5660*/  FFMA.FTZ R3, R141, c[0x0][0x2d0], -R2.reuse ;  /* 0x0000b4008d037a23 */ /* 0x104fe20000010802 */
[----:B------:R-:W-:Y:S03]  /*5670*/  LDSM.16.MT88.4 R20, [R192+0x1800] ;  /* 0x00180000c014783b */ /* 0x000fe60000004200 */
[----:B------:R2:W3:Y:S03]  /*5680*/  MUFU.EX2 R161, R3 ;  /* 0x0000000300a17308 */ /* 0x0004e60000000800 */
[----:B-1----:R-:W-:Y:S01]  /*5690*/  HMMA.16816.F32 R56, R4, R8, R40 ;  /* 0x000000080438723c */ /* 0x002fe20000001828 */
[----:B--2---:R-:W-:-:S04]  /*56a0*/  FFMA.FTZ R3, R138, c[0x0][0x2d0], -R2 ;  /* 0x0000b4008a037a23 */ /* 0x004fc80000010802 */
[----:B------:R1:W-:Y:S03]  /*56b0*/  MUFU.EX2 R160, R3 ;  /* 0x0000000300a07308 */ /* 0x0003e60000000800 */
[C---:B------:R-:W-:Y:S01]  /*56c0*/  HMMA.16816.F32 R68, R4.reuse, R10, R32 ;  /* 0x0000000a0444723c */ /* 0x040fe20000001820 */
[----:B------:R-:W2:Y:S07]  /*56d0*/  LDSM.16.MT88.4 R8, [R193+0x1800] ;  /* 0x00180000c108783b */ /* 0x000eae0000004200 */
[----:B----4-:R-:W-:Y:S01]  /*56e0*/  HMMA.16816.F32 R84, R4, R12, R28 ;  /* 0x0000000c0454723c */ /* 0x010fe2000000181c */
[----:B-1----:R-:W-:-:S07]  /*56f0*/  FFMA.FTZ R3, R140, c[0x0][0x2d0], -R2 ;  /* 0x0000b4008c037a23 */ /* 0x002fce0000010802 */
[----:B------:R-:W-:Y:S01]  /*5700*/  HMMA.16816.F32 R64, R4, R14, R24 ;  /* 0x0000000e0440723c */ /* 0x000fe20000001818 */
[----:B------:R-:W1:Y:S01]  /*5710*/  LDSM.16.MT88.4 R12, [R194+0x1800] ;  /* 0x00180000c20c783b */ /* 0x000e620000004200 */
[----:B------:R4:W5:Y:S05]  /*5720*/  MUFU.EX2 R159, R3 ;  /* 0x00000003009f7308 */ /* 0x00096a0000000800 */
[----:B---3--:R-:W-:Y:S01]  /*5730*/  F2FP.PACK_AB R4, R161, R124 ;  /* 0x0000007ca104723e */ /* 0x008fe200000000ff */
[----:B----4-:R-:W-:Y:S01]  /*5740*/  FFMA.FTZ R3, R143, c[0x0][0x2d0], -R0 ;  /* 0x0000b4008f037a23 */ /* 0x010fe20000010800 */
[----:B-----5:R-:W-:-:S03]  /*5750*/  F2FP.PACK_AB R6, R159, R160 ;  /* 0x000000a09f06723e */ /* 0x020fc600000000ff */
[----:B------:R3:W-:Y:S02]  /*5760*/  MUFU.EX2 R154, R3 ;  /* 0x00000003009a7308 */ /* 0x0007e40000000800 */
[----:B---3--:R-:W-:-:S06]  /*5770*/  FFMA.FTZ R3, R142, c[0x0][0x2d0], -R0 ;  /* 0x0000b4008e037a23 */ /* 0x008fcc0000010800 */
[----:B------:R3:W4:Y:S02]  /*5780*/  MUFU.EX2 R150, R3 ;  /* 0x0000000300967308 */ /* 0x0007240000000800 */
[----:B---3--:R-:W-:Y:S01]  /*5790*/  FFMA.FTZ R3, R145, c[0x0][0x2d0], -R0 ;  /* 0x0000b40091037a23 */ /* 0x008fe20000010800 */
[----:B----4-:R-:W-:-:S05]  /*57a0*/  F2FP.PACK_AB R5, R150, R154 ;  /* 0x0000009a9605723e */ /* 0x010fca00000000ff */
[----:B------:R3:W-:Y:S02]  /*57b0*/  MUFU.EX2 R153, R3 ;  /* 0x0000000300997308 */ /* 0x0007e40000000800 */
[----:B---3--:R-:W-:-:S06]  /*57c0*/  FFMA.FTZ R3, R144, c[0x0][0x2d0], -R0 ;  /* 0x0000b40090037a23 */ /* 0x008fcc0000010800 */
        /* <DEDUP_REMOVED lines=8> */
[C---:B------:R-:W-:Y:S01]  /*5850*/  HMMA.16816.F32 R44, R4.reuse, R20, R36 ;  /* 0x00000014042c723c */ /* 0x040fe20000001824 */
[----:B------:R3:W4:Y:S07]  /*5860*/  MUFU.EX2 R149, R3 ;  /* 0x0000000300957308 */ /* 0x00072e0000000800 */
[C---:B------:R-:W-:Y:S01]  /*5870*/  HMMA.16816.F32 R40, R4.reuse, R22, R104 ;  /* 0x000000160428723c */ /* 0x040fe20000001868 */
[----:B------:R-:W5:Y:S07]  /*5880*/  LDSM.16.MT88.4 R20, [R192+0x5000] ;  /* 0x00500000c014783b */ /* 0x000f6e0000004200 */
[----:B------:R-:W-:Y:S01]  /*5890*/  HMMA.16816.F32 R60, R4, R16, R60 ;  /* 0x00000010043c723c */ /* 0x000fe2000000183c */
[----:B---3--:R-:W-:-:S04]  /*58a0*/  FFMA.FTZ R3, R146, c[0x0][0x2d0], -R2 ;  /* 0x0000b40092037a23 */ /* 0x008fc80000010802 */
[----:B------:R3:W-:Y:S03]  /*58b0*/  MUFU.EX2 R146, R3 ;  /* 0x0000000300927308 */ /* 0x0007e60000000800 */
[C---:B------:R-:W-:Y:S01]  /*58c0*/  HMMA.16816.F32 R96, R4.reuse, R18, R52 ;  /* 0x000000120460723c */ /* 0x040fe20000001834 */
[----:B------:R-:W4:Y:S07]  /*58d0*/  LDSM.16.MT88.4 R16, [R193+0x5000] ;  /* 0x00500000c110783b */ /* 0x000f2e0000004200 */
[----:B-1----:R-:W-:Y:S01]  /*58e0*/  HMMA.16816.F32 R28, R4, R12, R116 ;  /* 0x0000000c041c723c */ /* 0x002fe20000001874 */
[----:B---3--:R-:W-:-:S07]  /*58f0*/  FFMA.FTZ R3, R151, c[0x0][0x2d0], -R2 ;  /* 0x0000b40097037a23 */ /* 0x008fce0000010802 */
[C---:B--2---:R-:W-:Y:S01]  /*5900*/  HMMA.16816.F32 R24, R4.reuse, R8, R88 ;  /* 0x000000080418723c */ /* 0x044fe20000001858 */
[----:B------:R-:W-:Y:S01]  /*5910*/  IMAD.MOV.U32 R151, RZ, RZ, R136 ;  /* 0x000000ffff977224 */ /* 0x000fe200078e0088 */
[----:B------:R1:W-:Y:S06]  /*5920*/  MUFU.EX2 R148, R3 ;  /* 0x0000000300947308 */ /* 0x0003ec0000000800 */
[C---:B------:R-:W-:Y:S01]  /*5930*/  HMMA.16816.F32 R32, R4.reuse, R10, R80 ;  /* 0x0000000a0420723c */ /* 0x040fe20000001850 */
[----:B------:R-:W2:Y:S07]  /*5940*/  LDSM.16.MT88.4 R8, [R194+0x5000] ;  /* 0x00500000c208783b */ /* 0x000eae0000004200 */
[----:B-----5:R-:W-:Y:S01]  /*5950*/  HMMA.16816.F32 R56, R4, R20, R56 ;  /* 0x000000140438723c */ /* 0x020fe20000001838 */
[----:B-1----:R-:W-:-:S02]  /*5960*/  FFMA.FTZ R3, R157, c[0x0][0x2d0], -R0 ;  /* 0x0000b4009d037a23 */ /* 0x002fc40000010800 */
[----:B------:R-:W-:Y:S02]  /*5970*/  IMAD.MOV.U32 R157, RZ, RZ, R112 ;  /* 0x000000ffff9d7224 */ /* 0x000fe400078e0070 */
[----:B------:R1:W-:Y:S03]  /*5980*/  MUFU.EX2 R142, R3 ;  /* 0x00000003008e7308 */ /* 0x0003e60000000800 */
[C---:B------:R-:W-:Y:S01]  /*5990*/  HMMA.16816.F32 R68, R4.reuse, R22, R68 ;  /* 0x000000160444723c */ /* 0x040fe20000001844 */
[----:B------:R-:W3:Y:S07]  /*59a0*/  LDSM.16.MT88.4 R20, [R191+0x2000] ;  /* 0x00200000bf14783b */ /* 0x000eee0000004200 */
[----:B------:R-:W-:Y:S01]  /*59b0*/  HMMA.16816.F32 R36, R4, R14, R100 ;  /* 0x0000000e0424723c */ /* 0x000fe20000001864 */
[----:B------:R-:W-:Y:S01]  /*59c0*/  LDSM.16.MT88.4 R12, [R193+0x2000] ;  /* 0x00200000c10c783b */ /* 0x000fe20000004200 */
[----:B-1----:R-:W-:-:S06]  /*59d0*/  FFMA.FTZ R3, R158, c[0x0][0x2d0], -R0 ;  /* 0x0000b4009e037a23 */ /* 0x002fcc0000010800 */
[C---:B----4-:R-:W-:Y:S01]  /*59e0*/  HMMA.16816.F32 R48, R4.reuse, R16, R76 ;  /* 0x000000100430723c */ /* 0x050fe2000000184c */
[----:B------:R-:W-:Y:S01]  /*59f0*/  IMAD.MOV.U32 R158, RZ, RZ, R125 ;  /* 0x000000ffff9e7224 */ /* 0x000fe200078e007d */
[----:B------:R1:W4:Y:S06]  /*5a00*/  MUFU.EX2 R143, R3 ;  /* 0x00000003008f7308 */ /* 0x00032c0000000800 */
[C---:B------:R-:W-:Y:S01]  /*5a10*/  HMMA.16816.F32 R52, R4.reuse, R18, R72 ;  /* 0x000000120434723c */ /* 0x040fe20000001848 */
[----:B------:R-:W-:Y:S07]  /*5a20*/  LDSM.16.MT88.4 R16, [R194+0x2000] ;  /* 0x00200000c210783b */ /* 0x000fee0000004200 */
[----:B--2---:R-:W-:Y:S01]  /*5a30*/  HMMA.16816.F32 R80, R4, R8, R84 ;  /* 0x000000080450723c */ /* 0x004fe20000001854 */
[----:B-1----:R-:W-:-:S02]  /*5a40*/  FFMA.FTZ R3, R156, c[0x0][0x2d0], -R0 ;  /* 0x0000b4009c037a23 */ /* 0x002fc40000010800 */
[----:B------:R-:W-:Y:S02]  /*5a50*/  IMAD.MOV.U32 R156, RZ, RZ, R126 ;  /* 0x000000ffff9c7224 */ /* 0x000fe400078e007e */
[----:B------:R1:W-:Y:S03]  /*5a60*/  MUFU.EX2 R144, R3 ;  /* 0x0000000300907308 */ /* 0x0003e60000000800 */
[----:B------:R-:W-:Y:S01]  /*5a70*/  HMMA.16816.F32 R64, R4, R10, R64 ;  /* 0x0000000a0440723c */ /* 0x000fe20000001840 */
[----:B------:R-:W2:Y:S06]  /*5a80*/  LDSM.16.MT88.4 R8, [R192+0x2000] ;  /* 0x00200000c008783b */ /* 0x000eac0000004200 */
[----:B------:R-:W-:-:S02]  /*5a90*/  F2FP.PACK_AB R4, R149, R147 ;  /* 0x000000939504723e */ /* 0x000fc400000000ff */
[----:B----4-:R-:W-:Y:S02]  /*5aa0*/  F2FP.PACK_AB R5, R143, R142 ;  /* 0x0000008e8f05723e */ /* 0x010fe400000000ff */
[----:B------:R-:W-:Y:S01]  /*5ab0*/  F2FP.PACK_AB R6, R148, R146 ;  /* 0x000000929406723e */ /* 0x000fe200000000ff */
[----:B-1----:R-:W-:Y:S02]  /*5ac0*/  FFMA.FTZ R3, R155, c[0x0][0x2d0], -R0 ;  /* 0x0000b4009b037a23 */ /* 0x002fe40000010800 */
[----:B------:R-:W-:Y:S02]  /*5ad0*/  IMAD.MOV.U32 R155, RZ, RZ, R127 ;  /* 0x000000ffff9b7224 */ /* 0x000fe400078e007f */
        /* <DEDUP_REMOVED lines=11> */
[----:B------:R-:W4:Y:S07]  /*5b90*/  LDSM.16.MT88.4 R8, [R193+0x5800] ;  /* 0x00580000c108783b */ /* 0x000f2e0000004200 */
[----:B------:R-:W-:Y:S01]  /*5ba0*/  HMMA.16816.F32 R88, R4, R18, R36 ;  /* 0x000000120458723c */ /* 0x000fe20000001824 */
[----:B-1----:R-:W-:-:S04]  /*5bb0*/  FFMA.FTZ R3, R218, c[0x0][0x2d0], -R2 ;  /* 0x0000b400da037a23 */ /* 0x002fc80000010802 */
[----:B------:R1:W-:Y:S03]  /*5bc0*/  MUFU.EX2 R139, R3 ;  /* 0x00000003008b7308 */ /* 0x0003e60000000800 */
[C---:B------:R-:W-:Y:S01]  /*5bd0*/  HMMA.16816.F32 R76, R4.reuse, R12, R108 ;  /* 0x0000000c044c723c */ /* 0x040fe2000000186c */
[----:B------:R-:W-:Y:S01]  /*5be0*/  IMAD.MOV.U32 R214, RZ, RZ, c[0x0][0x2c4] ;  /* 0x0000b100ffd67624 */ /* 0x000fe200078e00ff */
[----:B------:R-:W-:Y:S06]  /*5bf0*/  LDSM.16.MT88.4 R108, [R192+0x6800] ;  /* 0x00680000c06c783b */ /* 0x000fec0000004200 */
[----:B------:R-:W-:Y:S01]  /*5c00*/  HMMA.16816.F32 R96, R4, R14, R92 ;  /* 0x0000000e0460723c */ /* 0x000fe2000000185c */
[----:B------:R-:W5:Y:S01]  /*5c10*/  LDSM.16.MT88.4 R12, [R192+0x5800] ;  /* 0x00580000c00c783b */ /* 0x000f620000004200 */
[----:B-1----:R-:W-:-:S06]  /*5c20*/  FFMA.FTZ R3, R217, c[0x0][0x2d0], -R2 ;  /* 0x0000b400d9037a23 */ /* 0x002fcc0000010802 */
[C---:B---3--:R-:W-:Y:S01]  /*5c30*/  HMMA.16816.F32 R60, R4.reuse, R20, R24 ;  /* 0x00000014043c723c */ /* 0x048fe20000001818 */
[----:B------:R1:W-:Y:S07]  /*5c40*/  MUFU.EX2 R141, R3 ;  /* 0x00000003008d7308 */ /* 0x0003ee0000000800 */
[C---:B------:R-:W-:Y:S01]  /*5c50*/  HMMA.16816.F32 R40, R4.reuse, R22, R32 ;  /* 0x000000160428723c */ /* 0x040fe20000001820 */
[----:B------:R-:W-:Y:S07]  /*5c60*/  LDSM.16.MT88.4 R20, [R193+0x2800] ;  /* 0x00280000c114783b */ /* 0x000fee0000004200 */
[----:B----4-:R-:W-:Y:S01]  /*5c70*/  HMMA.16816.F32 R36, R4, R8, R48 ;  /* 0x000000080424723c */ /* 0x010fe20000001830 */
[----:B-1----:R-:W-:-:S04]  /*5c80*/  FFMA.FTZ R3, R215, c[0x0][0x2d0], -R0 ;  /* 0x0000b400d7037a23 */ /* 0x002fc80000010800 */
[----:B------:R1:W-:Y:S03]  /*5c90*/  MUFU.EX2 R137, R3 ;  /* 0x0000000300897308 */ /* 0x0003e60000000800 */
[C---:B------:R-:W-:Y:S01]  /*5ca0*/  HMMA.16816.F32 R24, R4.reuse, R10, R52 ;  /* 0x0000000a0418723c */ /* 0x040fe20000001834 */
[----:B------:R-:W3:Y:S07]  /*5cb0*/  LDSM.16.MT88.4 R8, [R194+0x5800] ;  /* 0x00580000c208783b */ /* 0x000eee0000004200 */
[----:B------:R-:W-:Y:S01]  /*5cc0*/  HMMA.16816.F32 R92, R4, R16, R28 ;  /* 0x00000010045c723c */ /* 0x000fe2000000181c */
[----:B------:R-:W4:Y:S01]  /*5cd0*/  LDSM.16.MT88.4 R16, [R192+0x2800] ;  /* 0x00280000c010783b */ /* 0x000f220000004200 */
[----:B-1----:R-:W-:-:S06]  /*5ce0*/  FFMA.FTZ R3, R219, c[0x0][0x2d0], -R0 ;  /* 0x0000b400db037a23 */ /* 0x002fcc0000010800 */
[C---:B-----5:R-:W-:Y:S01]  /*5cf0*/  HMMA.16816.F32 R44, R4.reuse, R12, R56 ;  /* 0x0000000c042c723c */ /* 0x060fe20000001838 */
[----:B------:R1:W5:Y:S07]  /*5d00*/  MUFU.EX2 R115, R3 ;  /* 0x0000000300737308 */ /* 0x00036e0000000800 */
[----:B------:R-:W-:Y:S01]  /*5d10*/  HMMA.16816.F32 R28, R4, R14, R68 ;  /* 0x0000000e041c723c */ /* 0x000fe20000001844 */
[----:B------:R-:W-:Y:S01]  /*5d20*/  LDSM.16.MT88.4 R12, [R191+0x2800] ;  /* 0x00280000bf0c783b */ /* 0x000fe20000004200 */
[----:B-1----:R-:W-:-:S04]  /*5d30*/  FFMA.FTZ R3, R162, c[0x0][0x2d0], -R0 ;  /* 0x0000b400a2037a23 */ /* 0x002fc80000010800 */
[----:B------:R1:W-:Y:S02]  /*5d40*/  MUFU.EX2 R112, R3 ;  /* 0x0000000300707308 */ /* 0x0003e40000000800 */
[C---:B---3--:R-:W-:Y:S01]  /*5d50*/  HMMA.16816.F32 R48, R4.reuse, R8, R80 ;  /* 0x000000080430723c */ /* 0x048fe20000001850 */
[----:B------:R-:W-:Y:S01]  /*5d60*/  ISETP.NE.AND P4, PT, R214, 0x1, PT ;  /* 0x00000001d600780c */ /* 0x000fe20003f85270 */
[----:B------:R-:W-:Y:S06]  /*5d70*/  LDSM.16.MT88.4 R80, [R192+0x3000] ;  /* 0x00300000c050783b */ /* 0x000fec0000004200 */
[----:B------:R-:W-:Y:S01]  /*5d80*/  HMMA.16816.F32 R32, R4, R10, R64 ;  /* 0x0000000a0420723c */ /* 0x000fe20000001840 */
[----:B------:R-:W3:Y:S01]  /*5d90*/  LDSM.16.MT88.4 R8, [R191+0x6000] ;  /* 0x00600000bf08783b */ /* 0x000ee20000004200 */
[----:B-1----:R-:W-:-:S05]  /*5da0*/  FFMA.FTZ R3, R221, c[0x0][0x2d0], -R0 ;  /* 0x0000b400dd037a23 */ /* 0x002fca0000010800 */
[----:B--2---:R-:W-:Y:S01]  /*5db0*/  F2FP.PACK_AB R4, R140, R138 ;  /* 0x0000008a8c04723e */ /* 0x004fe200000000ff */
[----:B------:R-:W1:Y:S01]  /*5dc0*/  MUFU.EX2 R136, R3 ;  /* 0x0000000300887308 */ /* 0x000e620000000800 */
[----:B-----5:R-:W-:Y:S02]  /*5dd0*/  F2FP.PACK_AB R5, R115, R137 ;  /* 0x000000897305723e */ /* 0x020fe400000000ff */
[----:B------:R-:W-:Y:S02]  /*5de0*/  F2FP.PACK_AB R6, R141, R139 ;  /* 0x0000008b8d06723e */ /* 0x000fe400000000ff */
[----:B-1----:R-:W-:Y:S01]  /*5df0*/  F2FP.PACK_AB R7, R136, R112 ;  /* 0x000000708807723e */ /* 0x002fe200000000ff */
[----:B------:R-:W-:-:S06]  /*5e00*/  FFMA.FTZ R3, R234, c[0x0][0x2d0], -R2 ;  /* 0x0000b400ea037a23 */ /* 0x000fcc0000010802 */
[C---:B------:R-:W-:Y:S08]  /*5e10*/  HMMA.16816.F32 R68, R4.reuse, R20, R76 ;  /* 0x000000140444723c */ /* 0x040ff0000000184c */
[C---:B----4-:R-:W-:Y:S01]  /*5e20*/  HMMA.16816.F32 R76, R4.reuse, R16, R100 ;  /* 0x00000010044c723c */ /* 0x050fe20000001864 */
[----:B------:R1:W-:Y:S01]  /*5e30*/  MUFU.EX2 R17, R3 ;  /* 0x0000000300117308 */ /* 0x0003e20000000800 */
[----:B------:R-:W-:Y:S06]  /*5e40*/  LDSM.16.MT88.4 R100, [R193+0x6800] ;  /* 0x00680000c164783b */ /* 0x000fec0000004200 */
[C---:B---3--:R-:W-:Y:S08]  /*5e50*/  HMMA.16816.F32 R60, R4.reuse, R8, R60 ;  /* 0x00000008043c723c */ /* 0x048ff0000000183c */
[----:B------:R-:W-:Y:S01]  /*5e60*/  HMMA.16816.F32 R40, R4, R10, R40 ;  /* 0x0000000a0428723c */ /* 0x000fe20000001828 */
[----:B------:R-:W2:Y:S01]  /*5e70*/  LDSM.16.MT88.4 R8, [R192+0x6000] ;  /* 0x00600000c008783b */ /* 0x000ea20000004200 */
[----:B-1----:R-:W-:-:S06]  /*5e80*/  FFMA.FTZ R3, R233, c[0x0][0x2d0], -R2 ;  /* 0x0000b400e9037a23 */ /* 0x002fcc0000010802 */
[C---:B------:R-:W-:Y:S01]  /*5e90*/  HMMA.16816.F32 R84, R4.reuse, R18, R84 ;  /* 0x000000120454723c */ /* 0x040fe20000001854 */
[----:B------:R1:W3:Y:S07]  /*5ea0*/  MUFU.EX2 R18, R3 ;  /* 0x0000000300127308 */ /* 0x0002ee0000000800 */
[C---:B------:R-:W-:Y:S01]  /*5eb0*/  HMMA.16816.F32 R56, R4.reuse, R22, R96 ;  /* 0x000000160438723c */ /* 0x040fe20000001860 */
[----:B------:R-:W4:Y:S04]  /*5ec0*/  LDSM.16.MT88.4 R20, [R193+0x6000] ;  /* 0x00600000c114783b */ /* 0x000f280000004200 */
[----:B------:R-:W-:Y:S03]  /*5ed0*/  LDSM.16.MT88.4 R96, [R191+0x6800] ;  /* 0x00680000bf60783b */ /* 0x000fe60000004200 */
[----:B------:R-:W-:Y:S01]  /*5ee0*/  HMMA.16816.F32 R116, R4, R12, R116 ;  /* 0x0000000c0474723c */ /* 0x000fe20000001874 */
[--C-:B-1----:R-:W-:Y:S01]  /*5ef0*/  FFMA.FTZ R3, R232, c[0x0][0x2d0], -R2.reuse ;  /* 0x0000b400e8037a23 */ /* 0x102fe20000010802 */
[----:B------:R-:W-:Y:S01]  /*5f00*/  IADD3 R217, R158, -0x2, RZ ;  /* 0xfffffffe9ed97810 */ /* 0x000fe20007ffe0ff */
[----:B------:R-:W-:Y:S01]  /*5f10*/  FFMA.FTZ R2, R231, c[0x0][0x2d0], -R2 ;  /* 0x0000b400e7027a23 */ /* 0x000fe20000010802 */
[----:B---3--:R-:W-:-:S03]  /*5f20*/  F2FP.PACK_AB R64, R18, R17 ;  /* 0x000000111240723e */ /* 0x008fc600000000ff */
[----:B------:R1:W-:Y:S01]  /*5f30*/  MUFU.EX2 R19, R2 ;  /* 0x0000000200137308 */ /* 0x0003e20000000800 */
[C---:B------:R-:W-:Y:S01]  /*5f40*/  HMMA.16816.F32 R52, R4.reuse, R14, R72 ;  /* 0x0000000e0434723c */ /* 0x040fe20000001848 */
[----:B------:R-:W3:Y:S04]  /*5f50*/  LDSM.16.MT88.4 R12, [R194+0x2800] ;  /* 0x00280000c20c783b */ /* 0x000ee80000004200 */
[----:B------:R-:W-:Y:S03]  /*5f60*/  LDSM.16.MT88.4 R72, [R193+0x3000] ;  /* 0x00300000c148783b */ /* 0x000fe60000004200 */
[----:B--2---:R-:W-:Y:S01]  /*5f70*/  HMMA.16816.F32 R44, R4, R8, R44 ;  /* 0x00000008042c723c */ /* 0x004fe2000000182c */
[----:B-1----:R-:W-:-:S07]  /*5f80*/  FFMA.FTZ R2, R230, c[0x0][0x2d0], -R0 ;  /* 0x0000b400e6027a23 */ /* 0x002fce0000010800 */
[C---:B------:R-:W-:Y:S01]  /*5f90*/  HMMA.16816.F32 R28, R4.reuse, R10, R28 ;  /* 0x0000000a041c723c */ /* 0x040fe2000000181c */
[----:B------:R1:W-:Y:S07]  /*5fa0*/  MUFU.EX2 R16, R2 ;  /* 0x0000000200107308 */ /* 0x0003ee0000000800 */
[C---:B----4-:R-:W-:Y:S01]  /*5fb0*/  HMMA.16816.F32 R36, R4.reuse, R20, R36 ;  /* 0x000000140424723c */ /* 0x050fe20000001824 */
[----:B------:R-:W2:Y:S07]  /*5fc0*/  MUFU.EX2 R20, R3 ;  /* 0x0000000300147308 */ /* 0x000eae0000000800 */
[----:B------:R-:W-:Y:S01]  /*5fd0*/  HMMA.16816.F32 R24, R4, R22, R24 ;  /* 0x000000160418723c */ /* 0x000fe20000001818 */
[----:B-1----:R-:W-:-:S04]  /*5fe0*/  FFMA.FTZ R2, R237, c[0x0][0x2d0], -R0 ;  /* 0x0000b400ed027a23 */ /* 0x002fc80000010800 */
[----:B------:R1:W4:Y:S03]  /*5ff0*/  MUFU.EX2 R9, R2 ;  /* 0x0000000200097308 */ /* 0x0003260000000800 */
[----:B---3--:R-:W-:Y:S01]  /*6000*/  HMMA.16816.F32 R92, R4, R12, R92 ;  /* 0x0000000c045c723c */ /* 0x008fe2000000185c */
[----:B--2---:R-:W-:-:S07]  /*6010*/  F2FP.PACK_AB R66, R19, R20 ;  /* 0x000000141342723e */ /* 0x004fce00000000ff */
[----:B------:R-:W-:Y:S01]  /*6020*/  HMMA.16816.F32 R104, R4, R14, R88 ;  /* 0x0000000e0468723c */ /* 0x000fe20000001858 */
[----:B------:R-:W2:Y:S04]  /*6030*/  LDSM.16.MT88.4 R12, [R194+0x6000] ;  /* 0x00600000c20c783b */ /* 0x000ea80000004200 */
[----:B------:R-:W3:Y:S01]  /*6040*/  LDSM.16.MT88.4 R88, [R194+0x3000] ;  /* 0x00300000c258783b */ /* 0x000ee20000004200 */
[--C-:B-1----:R-:W-:Y:S01]  /*6050*/  FFMA.FTZ R2, R236, c[0x0][0x2d0], -R0.reuse ;  /* 0x0000b400ec027a23 */ /* 0x102fe20000010800 */
[----:B----4-:R-:W-:Y:S01]  /*6060*/  F2FP.PACK_AB R65, R9, R16 ;  /* 0x000000100941723e */ /* 0x010fe200000000ff */
[----:B------:R-:W-:Y:S02]  /*6070*/  FFMA.FTZ R0, R235, c[0x0][0x2d0], -R0 ;  /* 0x0000b400eb007a23 */ /* 0x000fe40000010800 */
[----:B------:R1:W-:Y:S08]  /*6080*/  MUFU.EX2 R10, R2 ;  /* 0x00000002000a7308 */ /* 0x0003f00000000800 */
[----:B------:R-:W4:Y:S01]  /*6090*/  MUFU.EX2 R8, R0 ;  /* 0x0000000000087308 */ /* 0x000f220000000800 */
[----:B-1----:R-:W-:-:S04]  /*60a0*/  FADD.FTZ R2, R252, R251 ;  /* 0x000000fbfc027221 */ /* 0x002fc80000010000 */
[----:B------:R-:W-:-:S04]  /*60b0*/  FADD.FTZ R2, R250, R2 ;  /* 0x00000002fa027221 */ /* 0x000fc80000010000 */
[----:B------:R-:W-:Y:S01]  /*60c0*/  FADD.FTZ R2, R157, R2 ;  /* 0x000000029d027221 */ /* 0x000fe20000010000 */
[----:B----4-:R-:W-:Y:S01]  /*60d0*/  F2FP.PACK_AB R67, R8, R10 ;  /* 0x0000000a0843723e */ /* 0x010fe200000000ff */
[----:B------:R-:W4:Y:S01]  /*60e0*/  LDL R157, [R1+0x64] ;  /* 0x00006400019d7983 */ /* 0x000f220000100800 */
[----:B------:R-:W-:-:S04]  /*60f0*/  FADD.FTZ R0, R246, R243 ;  /* 0x000000f3f6007221 */ /* 0x000fc80000010000 */
[----:B------:R-:W-:Y:S01]  /*6100*/  FADD.FTZ R0, R242, R0 ;  /* 0x00000000f2007221 */ /* 0x000fe20000010000 */
[C---:B--2---:R-:W-:Y:S01]  /*6110*/  HMMA.16816.F32 R48, R4.reuse, R12, R48 ;  /* 0x0000000c0430723c */ /* 0x044fe20000001830 */
[----:B------:R-:W-:Y:S02]  /*6120*/  FADD.FTZ R2, R245, R2 ;  /* 0x00000002f5027221 */ /* 0x000fe40000010000 */
[----:B------:R-:W-:Y:S02]  /*6130*/  FADD.FTZ R0, R249, R0 ;  /* 0x00000000f9007221 */ /* 0x000fe40000010000 */
[----:B------:R-:W-:Y:S02]  /*6140*/  FADD.FTZ R2, R247, R2 ;  /* 0x00000002f7027221 */ /* 0x000fe40000010000 */
[----:B------:R-:W-:Y:S01]  /*6150*/  FADD.FTZ R0, R239, R0 ;  /* 0x00000000ef007221 */ /* 0x000fe20000010000 */
[----:B------:R-:W-:Y:S01]  /*6160*/  HMMA.16816.F32 R32, R4, R14, R32 ;  /* 0x0000000e0420723c */ /* 0x000fe20000001820 */
[----:B------:R-:W-:Y:S01]  /*6170*/  FADD.FTZ R3, R244, R2 ;  /* 0x00000002f4037221 */ /* 0x000fe20000010000 */
[----:B------:R-:W1:Y:S01]  /*6180*/  LDSM.16.MT88.4 R12, [R194+0x6800] ;  /* 0x00680000c20c783b */ /* 0x000e620000004200 */
        /* <DEDUP_REMOVED lines=17> */
[C---:B---3--:R-:W-:Y:S01]  /*62a0*/  HMMA.16816.F32 R84, R64.reuse, R88, R92 ;  /* 0x000000584054723c */ /* 0x048fe2000000185c */
        /* <DEDUP_REMOVED lines=14> */
[----:B------:R-:W-:Y:S01]  /*6390*/  HMMA.16816.F32 R92, R64, R96, R60 ;  /* 0x00000060405c723c */ /* 0x000fe2000000183c */
[----:B------:R-:W-:-:S04]  /*63a0*/  FADD.FTZ R2, R148, R2 ;  /* 0x0000000294027221 */ /* 0x000fc80000010000 */
        /* <DEDUP_REMOVED lines=9> */
[----:B------:R-:W-:Y:S01]  /*6440*/  HMMA.16816.F32 R64, R64, R14, R32 ;  /* 0x0000000e4040723c */ /* 0x000fe20000001820 */
[----:B----4-:R-:W-:-:S04]  /*6450*/  @P4 IMAD.HI.U32 R4, R157, c[0x0][0x2c8], RZ ;  /* 0x0000b2009d044a27 */ /* 0x010fc800078e00ff */
[----:B------:R-:W-:Y:S01]  /*6460*/  IMAD.MOV.U32 R0, RZ, RZ, R157 ;  /* 0x000000ffff007224 */ /* 0x000fe200078e009d */
[----:B------:R-:W-:Y:S01]  /*6470*/  @P4 SHF.R.U32.HI R0, RZ, c[0x0][0x2cc], R4 ;  /* 0x0000b300ff004a19 */ /* 0x000fe20000011604 */
[----:B------:R-:W-:-:S03]  /*6480*/  FADD.FTZ R4, R145, R3 ;  /* 0x0000000391047221 */ /* 0x000fc60000010000 */
[----:B------:R-:W-:Y:S01]  /*6490*/  IADD3 R3, R0, R156, -R155 ;  /* 0x0000009c00037210 */ /* 0x000fe20007ffe89b */
[----:B------:R-:W-:Y:S02]  /*64a0*/  FADD.FTZ R0, R140, R2 ;  /* 0x000000028c007221 */ /* 0x000fe40000010000 */
[----:B------:R-:W-:Y:S02]  /*64b0*/  IMAD.MOV.U32 R2, RZ, RZ, RZ ;  /* 0x000000ffff027224 */ /* 0x000fe400078e00ff */
[----:B------:R-:W-:Y:S02]  /*64c0*/  FADD.FTZ R4, R137, R4 ;  /* 0x0000000489047221 */ /* 0x000fe40000010000 */
[----:B------:R-:W-:-:S04]  /*64d0*/  IMAD.HI R2, R3, -0x6db6db6d, R2 ;  /* 0x9249249303027827 */ /* 0x000fc800078e0202 */
[----:B------:R-:W-:Y:S02]  /*64e0*/  FADD.FTZ R3, R115, R4 ;  /* 0x0000000473037221 */ /* 0x000fe40000010000 */
[----:B------:R-:W-:Y:S02]  /*64f0*/  FADD.FTZ R0, R139, R0 ;  /* 0x000000008b007221 */ /* 0x000fe40000010000 */
[----:B------:R-:W-:Y:S02]  /*6500*/  FADD.FTZ R3, R112, R3 ;  /* 0x0000000370037221 */ /* 0x000fe40000010000 */
[----:B------:R-:W-:Y:S01]  /*6510*/  FADD.FTZ R4, R141, R0 ;  /* 0x000000008d047221 */ /* 0x000fe20000010000 */
[----:B------:R-:W-:Y:S01]  /*6520*/  SHF.R.U32.HI R0, RZ, 0x1f, R2 ;  /* 0x0000001fff007819 */ /* 0x000fe20000011602 */
[----:B------:R-:W-:-:S03]  /*6530*/  FADD.FTZ R3, R136, R3 ;  /* 0x0000000388037221 */ /* 0x000fc60000010000 */
[----:B------:R-:W-:Y:S01]  /*6540*/  LEA.HI.SX32 R2, R2, R0, 0x1a ;  /* 0x0000000002027211 */ /* 0x000fe200078fd2ff */
[----:B------:R-:W-:Y:S02]  /*6550*/  FADD.FTZ R0, R17, R4 ;  /* 0x0000000411007221 */ /* 0x000fe40000010000 */
[----:B------:R-:W-:Y:S01]  /*6560*/  FADD.FTZ R3, R16, R3 ;  /* 0x0000000310037221 */ /* 0x000fe20000010000 */
[----:B------:R-:W-:Y:S01]  /*6570*/  IMNMX R4, R151, R2, !PT ;  /* 0x0000000297047217 */ /* 0x000fe20007800200 */
[----:B------:R-:W-:Y:S02]  /*6580*/  FADD.FTZ R0, R18, R0 ;  /* 0x0000000012007221 */ /* 0x000fe40000010000 */
[----:B------:R-:W-:Y:S02]  /*6590*/  FADD.FTZ R2, R9, R3 ;  /* 0x0000000309027221 */ /* 0x000fe40000010000 */
[----:B------:R-:W-:Y:S02]  /*65a0*/  FADD.FTZ R0, R20, R0 ;  /* 0x0000000014007221 */ /* 0x000fe40000010000 */
[----:B------:R-:W-:-:S02]  /*65b0*/  FADD.FTZ R2, R10, R2 ;  /* 0x000000020a027221 */ /* 0x000fc40000010000 */
[----:B------:R-:W-:Y:S02]  /*65c0*/  FADD.FTZ R3, R19, R0 ;  /* 0x0000000013037221 */ /* 0x000fe40000010000 */
[----:B------:R-:W-:Y:S01]  /*65d0*/  FADD.FTZ R0, R8, R2 ;  /* 0x0000000208007221 */ /* 0x000fe20000010000 */
[----:B------:R1:W-:Y:S04]  /*65e0*/  STL [R1+0x3c], R4 ;  /* 0x00003c0401007387 */ /* 0x0003e80000100800 */
[----:B------:R1:W-:Y:S04]  /*65f0*/  STL [R1+0x20], R0 ;  /* 0x0000200001007387 */ /* 0x0003e80000100800 */
[----:B------:R1:W-:Y:S01]  /*6600*/  STL [R1+0x24], R3 ;  /* 0x0000240301007387 */ /* 0x0003e20000100800 */
[----:B------:R-:W-:Y:S11]  /*6610*/  ISETP.GE.AND P0, PT, R217, R4, PT ;  /* 0x00000004d900720c */ /* 0x000ff60003f06270 */
[----:B------:R-:W-:Y:S02]  /*6620*/  @!UPT UIADD3 URZ, URZ, URZ, URZ ;  /* 0x0000003f3f3ff290 */ /* 0x000fe4000fffe03f */
[----:B------:R-:W-:Y:S05]  /*6630*/  @!P0 BRA `(.L_x_2355) ;  /* 0x00003c4000008947 */ /* 0x000fea0003800000 */
[----:B------:R-:W2:Y:S01]  /*6640*/  LDL R151, [R1+0x90] ;  /* 0x0000900001977983 */ /* 0x000ea20000100800 */
[----:B------:R-:W-:Y:S01]  /*6650*/  IMAD.MOV.U32 R115, RZ, RZ, R113 ;  /* 0x000000ffff737224 */ /* 0x000fe200078e0071 */
[----:B-1----:R-:W-:Y:S02]  /*6660*/  MOV R3, R114 ;  /* 0x0000007200037202 */ /* 0x002fe40000000f00 */
[----:B------:R-:W-:Y:S01]  /*6670*/  MOV R214, R217 ;  /* 0x000000d900d67202 */ /* 0x000fe20000000f00 */
[----:B--2---:R-:W-:-:S05]  /*6680*/  IMAD.IADD R0, R151, 0x1, R157 ;  /* 0x0000000197007824 */ /* 0x004fca00078e029d */
[----:B------:R1:W-:Y:S02]  /*6690*/  STL [R1+0x38], R0 ;  /* 0x0000380001007387 */ /* 0x0003e40000100800 */
[----:B-1----:R-:W-:-:S05]  /*66a0*/  @P4 IMAD.HI.U32 R0, R0, c[0x0][0x2c8], RZ ;  /* 0x0000b20000004a27 */ /* 0x002fca00078e00ff */
[----:B------:R-:W-:-:S05]  /*66b0*/  @P4 SHF.R.U32.HI R0, RZ, c[0x0][0x2cc], R0 ;  /* 0x0000b300ff004a19 */ /* 0x000fca0000011600 */
[----:B------:R1:W-:Y:S02]  /*66c0*/  @P4 STL [R1+0x40], R0 ;  /* 0x0000400001004387 */ /* 0x0003e40000100800 */
.L_x_2360:
        /* <DEDUP_REMOVED lines=80> */
.L_x_2357:
[----:B-1-34-:R-:W-:Y:S05]  /*6bd0*/  BSYNC B0 ;  /* 0x0000000000007941 */ /* 0x01afea0003800000 */
.L_x_2356:
        /* <DEDUP_REMOVED lines=140> */
[----:B------:R-:W-:Y:S01]  /*74a0*/  HMMA.16816.F32 R56, R180, R154, R56 ;  /* 0x0000009ab438723c */ /* 0x000fe20000001838 */
[----:B------:R-:W5:Y:S07]  /*74b0*/  LDSM.16.M88.4 R152, [R189+0x6000] ;  /* 0x00600000bd98783b */ /* 0x000f6e0000000200 */
[C---:B------:R-:W-:Y:S08]  /*74c0*/  HMMA.16816.F32 R4, R184.reuse, R156, R4 ;  /* 0x0000009cb804723c */ /* 0x040ff00000001804 */
[C---:B------:R-:W-:Y:S01]  /*74d0*/  HMMA.16816.F32 R8, R184.reuse, R158, R8 ;  /* 0x0000009eb808723c */ /* 0x040fe20000001808 */
[----:B------:R-:W4:Y:S01]  /*74e0*/  LDSM.16.M88.4 R156, [R189+0x6800] ;  /* 0x00680000bd9c783b */ /* 0x000f220000000200 */
[----:B------:R-:W-:Y:S06]  /*74f0*/  DEPBAR.LE SB0, 0x0 ;  /* 0x000080000000791a */ /* 0x000fec0000000000 */
[C---:B-1----:R-:W-:Y:S01]  /*7500*/  HMMA.16816.F32 R12, R184.reuse, R136, R12 ;  /* 0x00000088b80c723c */ /* 0x042fe2000000180c */
[----:B------:R-:W-:Y:S07]  /*7510*/  BAR.SYNC.DEFER_BLOCKING 0x0 ;  /* 0x0000000000007b1d */ /* 0x000fee0000010000 */
[C---:B------:R-:W-:Y:S08]  /*7520*/  HMMA.16816.F32 R16, R184.reuse, R138, R16 ;  /* 0x0000008ab810723c */ /* 0x040ff00000001810 */
[C---:B--2---:R-:W-:Y:S08]  /*7530*/  HMMA.16816.F32 R20, R184.reuse, R140, R20 ;  /* 0x0000008cb814723c */ /* 0x044ff00000001814 */
[C---:B------:R-:W-:Y:S08]  /*7540*/  HMMA.16816.F32 R24, R184.reuse, R142, R24 ;  /* 0x0000008eb818723c */ /* 0x040ff00000001818 */
[C---:B---3--:R-:W-:Y:S08]  /*7550*/  HMMA.16816.F32 R28, R184.reuse, R144, R28 ;  /* 0x00000090b81c723c */ /* 0x048ff0000000181c */
[C---:B------:R-:W-:Y:S08]  /*7560*/  HMMA.16816.F32 R32, R184.reuse, R146, R32 ;  /* 0x00000092b820723c */ /* 0x040ff00000001820 */
[C---:B----4-:R-:W-:Y:S08]  /*7570*/  HMMA.16816.F32 R36, R184.reuse, R148, R36 ;  /* 0x00000094b824723c */ /* 0x050ff00000001824 */
[C---:B------:R-:W-:Y:S08]  /*7580*/  HMMA.16816.F32 R40, R184.reuse, R150, R40 ;  /* 0x00000096b828723c */ /* 0x040ff00000001828 */
[C---:B-----5:R-:W-:Y:S08]  /*7590*/  HMMA.16816.F32 R44, R184.reuse, R152, R44 ;  /* 0x00000098b82c723c */ /* 0x060ff0000000182c */
[C---:B------:R-:W-:Y:S08]  /*75a0*/  HMMA.16816.F32 R48, R184.reuse, R154, R48 ;  /* 0x0000009ab830723c */ /* 0x040ff00000001830 */
[C---:B------:R-:W-:Y:S08]  /*75b0*/  HMMA.16816.F32 R52, R184.reuse, R156, R52 ;  /* 0x0000009cb834723c */ /* 0x040ff00000001834 */
[----:B------:R-:W-:Y:S01]  /*75c0*/  HMMA.16816.F32 R56, R184, R158, R56 ;  /* 0x0000009eb838723c */ /* 0x000fe20000001838 */
[----:B------:R-:W-:Y:S07]  /*75d0*/  @!UPT UIADD3 URZ, URZ, URZ, URZ ;  /* 0x0000003f3f3ff290 */ /* 0x000fee000fffe03f */
[----:B------:R-:W-:-:S11]  /*75e0*/  @!P0 BRA `(.L_x_2359) ;  /* 0x0000036000008947 */ /* 0x000fd60003800000 */
[----:B------:R-:W-:Y:S01]  /*75f0*/  IADD3 R0, R214, -0x1, RZ ;  /* 0xffffffffd6007810 */ /* 0x000fe20007ffe0ff */
        /* <DEDUP_REMOVED lines=53> */
.L_x_2359:
[----:B------:R-:W-:Y:S05]  /*7950*/  BSYNC B0 ;  /* 0x0000000000007941 */ /* 0x000fea0003800000 */
.L_x_2358:
[----:B------:R-:W-:Y:S01]  /*7960*/  IMAD.MOV.U32 R0, RZ, RZ, c[0x0][0x2c4] ;  /* 0x0000b100ff007624 */ /* 0x000fe200078e00ff */
[----:B------:R-:W2:Y:S04]  /*7970*/  LDL R2, [R1+0x40] ;  /* 0x0000400001027983 */ /* 0x000ea80000100800 */
[----:B------:R-:W-:Y:S01]  /*7980*/  ISETP.NE.AND P0, PT, R0, 0x1, PT ;  /* 0x000000010000780c */ /* 0x000fe20003f05270 */
[----:B-1----:R-:W3:Y:S04]  /*7990*/  LDL R137, [R1+0x58] ;  /* 0x0000580001897983 */ /* 0x002ee80000100800 */
[----:B------:R1:W2:Y:S04]  /*79a0*/  LDL R0, [R1+0x38] ;  /* 0x0000380001007983 */ /* 0x0002a80000100800 */
[----:B------:R-:W4:Y:S04]  /*79b0*/  LDL R136, [R1+0x4c] ;  /* 0x00004c0001887983 */ /* 0x000f280000100800 */
[----:B------:R-:W4:Y:S04]  /*79c0*/  LDL R114, [R1+0x44] ;  /* 0x0000440001727983 */ /* 0x000f280000100800 */
        /* <DEDUP_REMOVED lines=58> */
[----:B------:R-:W-:Y:S01]  /*7d70*/  ISETP.GT.AND P3, PT, R112, 0x18, PT ;  /* 0x000000187000780c */ /* 0x000fe20003f64270 */
[----:B------:R-:W-:Y:S01]  /*7d80*/  LDSM.16.MT88.4 R12, [R191] ;  /* 0x00000000bf0c783b */ /* 0x000fe20000004200 */
        /* <DEDUP_REMOVED lines=19> */
[----:B------:R-:W-:Y:S02]  /*7ec0*/  FMNMX.FTZ R2, R163, R2, !PT ;  /* 0x00000002a3027209 */ /* 0x000fe40007810000 */
[----:B------:R-:W-:Y:S02]  /*7ed0*/  ISETP.GT.AND P0, PT, R0, 0x39, PT ;  /* 0x000000390000780c */ /* 0x000fe40003f04270 */
[----:B------:R-:W-:Y:S02]  /*7ee0*/  FSEL R215, R34, -INF , P1 ;  /* 0xff80000022d77808 */ /* 0x000fe40000800000 */
[----:B------:R-:W-:Y:S02]  /*7ef0*/  FSEL R150, R21, -INF , P2 ;  /* 0xff80000015967808 */ /* 0x000fe40001000000 */
[----:B------:R-:W-:Y:S01]  /*7f00*/  FMNMX.FTZ R4, R151, R4, !PT ;  /* 0x0000000497047209 */ /* 0x000fe20007810000 */
[----:B------:R-:W-:Y:S01]  /*7f10*/  LDSM.16.MT88.4 R20, [R193] ;  /* 0x00000000c114783b */ /* 0x000fe20000004200 */
[----:B------:R-:W-:Y:S02]  /*7f20*/  ISETP.GT.AND P3, PT, R112, 0x28, PT ;  /* 0x000000287000780c */ /* 0x000fe40003f64270 */
[----:B------:R-:W-:Y:S02]  /*7f30*/  FSEL R217, R35, -INF , P0 ;  /* 0xff80000023d97808 */ /* 0x000fe40000000000 */
[----:B------:R-:W-:Y:S02]  /*7f40*/  ISETP.GT.AND P1, PT, R0, 0x40, PT ;  /* 0x000000400000780c */ /* 0x000fe40003f24270 */
[----:B------:R-:W-:Y:S02]  /*7f50*/  ISETP.GT.AND P2, PT, R112, 0x29, PT ;  /* 0x000000297000780c */ /* 0x000fe40003f44270 */
[----:B------:R-:W-:Y:S02]  /*7f60*/  FMNMX.FTZ R5, R215, R2, !PT ;  /* 0x00000002d7057209 */ /* 0x000fe40007810000 */
[----:B------:R-:W-:Y:S02]  /*7f70*/  FSEL R154, R24, -INF , P3 ;  /* 0xff800000189a7808 */ /* 0x000fe40001800000 */
[----:B------:R-:W-:Y:S02]  /*7f80*/  FMNMX.FTZ R2, R150, R4, !PT ;  /* 0x0000000496027209 */ /* 0x000fe40007810000 */
[----:B------:R-:W-:Y:S02]  /*7f90*/  FSEL R224, R38, -INF , P1 ;  /* 0xff80000026e07808 */ /* 0x000fe40000800000 */
[----:B------:R-:W-:Y:S02]  /*7fa0*/  FSEL R155, R25, -INF , P2 ;  /* 0xff800000199b7808 */ /* 0x000fe40001000000 */
[----:B------:R-:W-:Y:S02]  /*7fb0*/  ISETP.GT.AND P2, PT, R112, 0x31, PT ;  /* 0x000000317000780c */ /* 0x000fe40003f44270 */
[----:B------:R-:W-:Y:S02]  /*7fc0*/  ISETP.GT.AND P0, PT, R0, 0x41, PT ;  /* 0x000000410000780c */ /* 0x000fe40003f04270 */
[----:B------:R-:W-:Y:S02]  /*7fd0*/  FMNMX.FTZ R5, R217, R5, !PT ;  /* 0x00000005d9057209 */ /* 0x000fe40007810000 */
[----:B------:R-:W-:Y:S02]  /*7fe0*/  ISETP.GT.AND P3, PT, R112, 0x30, PT ;  /* 0x000000307000780c */ /* 0x000fe40003f64270 */
[----:B------:R-:W-:Y:S02]  /*7ff0*/  FMNMX.FTZ R4, R154, R2, !PT ;  /* 0x000000029a047209 */ /* 0x000fe40007810000 */
[----:B------:R-:W-:Y:S02]  /*8000*/  FSEL R159, R29, -INF , P2 ;  /* 0xff8000001d9f7808 */ /* 0x000fe40001000000 */
[----:B------:R-:W-:Y:S02]  /*8010*/  FSEL R225, R39, -INF , P0 ;  /* 0xff80000027e17808 */ /* 0x000fe40000000000 */
[----:B------:R-:W-:Y:S02]  /*8020*/  ISETP.GT.AND P2, PT, R112, 0x39, PT ;  /* 0x000000397000780c */ /* 0x000fe40003f44270 */
[----:B------:R-:W-:Y:S02]  /*8030*/  ISETP.GT.AND P1, PT, R0, 0x48, PT ;  /* 0x000000480000780c */ /* 0x000fe40003f24270 */
[----:B------:R-:W-:Y:S02]  /*8040*/  FMNMX.FTZ R2, R224, R5, !PT ;  /* 0x00000005e0027209 */ /* 0x000fe40007810000 */
[----:B------:R-:W-:Y:S02]  /*8050*/  FSEL R158, R28, -INF , P3 ;  /* 0xff8000001c9e7808 */ /* 0x000fe40001800000 */
[----:B------:R-:W-:Y:S01]  /*8060*/  FMNMX.FTZ R4, R155, R4, !PT ;  /* 0x000000049b047209 */ /* 0x000fe20007810000 */
[----:B------:R-:W-:Y:S01]  /*8070*/  LDSM.16.MT88.4 R28, [R192] ;  /* 0x00000000c01c783b */ /* 0x000fe20000004200 */
[C---:B------:R-:W-:Y:S02]  /*8080*/  ISETP.GT.AND P3, PT, R112.reuse, 0x38, PT ;  /* 0x000000387000780c */ /* 0x040fe40003f64270 */
[----:B------:R-:W-:Y:S02]  /*8090*/  FSEL R162, R33, -INF , P2 ;  /* 0xff80000021a27808 */ /* 0x000fe40001000000 */
[----:B------:R-:W-:Y:S02]  /*80a0*/  ISETP.GT.AND P2, PT, R112, 0x41, PT ;  /* 0x000000417000780c */ /* 0x000fe40003f44270 */
[----:B------:R-:W-:Y:S02]  /*80b0*/  ISETP.GT.AND P0, PT, R0, 0x49, PT ;  /* 0x000000490000780c */ /* 0x000fe40003f04270 */
[----:B------:R-:W-:Y:S02]  /*80c0*/  FSEL R235, R42, -INF , P1 ;  /* 0xff8000002aeb7808 */ /* 0x000fe40000800000 */
[----:B------:R-:W-:Y:S02]  /*80d0*/  FMNMX.FTZ R2, R225, R2, !PT ;  /* 0x00000002e1027209 */ /* 0x000fe40007810000 */
[----:B------:R-:W-:Y:S02]  /*80e0*/  FMNMX.FTZ R5, R158, R4, !PT ;  /* 0x000000049e057209 */ /* 0x000fe40007810000 */
[----:B------:R-:W-:Y:S02]  /*80f0*/  FSEL R221, R37, -INF , P2 ;  /* 0xff80000025dd7808 */ /* 0x000fe40001000000 */
[----:B------:R-:W-:Y:S02]  /*8100*/  FSEL R161, R32, -INF , P3 ;  /* 0xff80000020a17808 */ /* 0x000fe40001800000 */
[C---:B------:R-:W-:Y:S02]  /*8110*/  ISETP.GT.AND P3, PT, R112.reuse, 0x40, PT ;  /* 0x000000407000780c */ /* 0x040fe40003f64270 */
[----:B------:R-:W-:Y:S02]  /*8120*/  ISETP.GT.AND P2, PT, R112, 0x49, PT ;  /* 0x000000497000780c */ /* 0x000fe40003f44270 */
[----:B------:R-:W-:Y:S02]  /*8130*/  FSEL R240, R43, -INF , P0 ;  /* 0xff8000002bf07808 */ /* 0x000fe40000000000 */
[----:B------:R-:W-:Y:S02]  /*8140*/  ISETP.GT.AND P0, PT, R0, 0x50, PT ;  /* 0x000000500000780c */ /* 0x000fe40003f04270 */
[----:B------:R-:W-:Y:S02]  /*8150*/  FMNMX.FTZ R2, R235, R2, !PT ;  /* 0x00000002eb027209 */ /* 0x000fe40007810000 */
[----:B------:R-:W-:Y:S02]  /*8160*/  FMNMX.FTZ R5, R159, R5, !PT ;  /* 0x000000059f057209 */ /* 0x000fe40007810000 */
[----:B------:R-:W-:Y:S02]  /*8170*/  FSEL R219, R36, -INF , P3 ;  /* 0xff80000024db7808 */ /* 0x000fe40001800000 */
[----:B------:R-:W-:Y:S01]  /*8180*/  FSEL R243, R46, -INF , P0 ;  /* 0xff8000002ef37808 */ /* 0x000fe20000000000 */
[----:B------:R-:W-:Y:S01]  /*8190*/  LDSM.16.MT88.4 R36, [R196] ;  /* 0x00000000c424783b */ /* 0x000fe20000004200 */
[----:B------:R-:W-:Y:S02]  /*81a0*/  FSEL R227, R41, -INF , P2 ;  /* 0xff80000029e37808 */ /* 0x000fe40001000000 */
[----:B------:R-:W-:Y:S02]  /*81b0*/  ISETP.GT.AND P2, PT, R0, 0x51, PT ;  /* 0x000000510000780c */ /* 0x000fe40003f44270 */
        /* <DEDUP_REMOVED lines=12> */
[C---:B------:R-:W-:Y:S02]  /*8280*/  ISETP.GT.AND P1, PT, R0.reuse, 0x60, PT ;  /* 0x000000600000780c */ /* 0x040fe40003f24270 */
[C---:B------:R-:W-:Y:S02]  /*8290*/  ISETP.GT.AND P0, PT, R0.reuse, 0x61, PT ;  /* 0x000000610000780c */ /* 0x040fe40003f04270 */
[C---:B------:R-:W-:Y:S02]  /*82a0*/  ISETP.GT.AND P2, PT, R0.reuse, 0x68, PT ;  /* 0x000000680000780c */ /* 0x040fe40003f44270 */
        /* <DEDUP_REMOVED lines=17> */
[----:B------:R-:W-:Y:S01]  /*83c0*/  LDSM.16.MT88.4 R44, [R191+0x3800] ;  /* 0x00380000bf2c783b */ /* 0x000fe20000004200 */
        /* <DEDUP_REMOVED lines=9> */
[C---:B------:R-:W-:Y:S02]  /*8460*/  ISETP.GT.AND P1, PT, R112.reuse, 0x60, PT ;  /* 0x000000607000780c */ /* 0x040fe40003f24270 */
[----:B------:R-:W-:Y:S02]  /*8470*/  FSEL R232, R49, -INF , P0 ;  /* 0xff80000031e87808 */ /* 0x000fe40000000000 */
[----:B------:R-:W-:Y:S02]  /*8480*/  ISETP.GT.AND P0, PT, R112, 0x61, PT ;  /* 0x000000617000780c */ /* 0x000fe40003f04270 */
[----:B------:R-:W-:Y:S02]  /*8490*/  FSEL R231, R52, -INF , P1 ;  /* 0xff80000034e77808 */ /* 0x000fe40000800000 */
[----:B------:R-:W-:Y:S02]  /*84a0*/  FSEL R230, R53, -INF , P0 ;  /* 0xff80000035e67808 */ /* 0x000fe40000000000 */
[C---:B------:R-:W-:Y:S01]  /*84b0*/  ISETP.GT.AND P1, PT, R112.reuse, 0x68, PT ;  /* 0x000000687000780c */ /* 0x040fe20003f24270 */
[----:B------:R-:W-:Y:S01]  /*84c0*/  LDSM.16.MT88.4 R52, [R193+0x3800] ;  /* 0x00380000c134783b */ /* 0x000fe20000004200 */
[----:B------:R-:W-:Y:S02]  /*84d0*/  ISETP.GT.AND P0, PT, R112, 0x69, PT ;  /* 0x000000697000780c */ /* 0x000fe40003f04270 */
[----:B------:R-:W-:Y:S02]  /*84e0*/  FMNMX.FTZ R4, R232, R4, !PT ;  /* 0x00000004e8047209 */ /* 0x000fe40007810000 */
[----:B------:R-:W-:Y:S02]  /*84f0*/  FSEL R228, R57, -INF , P0 ;  /* 0xff80000039e47808 */ /* 0x000fe40000000000 */
        /* <DEDUP_REMOVED lines=15> */
[----:B------:R3:W-:Y:S02]  /*85f0*/  MUFU.EX2 R244, R0 ;  /* 0x0000000000f47308 */ /* 0x0007e40000000800 */
[--C-:B---3--:R-:W-:Y:S01]  /*8600*/  FFMA.FTZ R0, R114, c[0x0][0x2d0], -R141.reuse ;  /* 0x0000b40072007a23 */ /* 0x108fe2000001088d */
[----:B--2---:R-:W-:Y:S07]  /*8610*/  FMNMX.FTZ R114, R4, R2, !PT ;  /* 0x0000000204727209 */ /* 0x004fee0007810000 */
[----:B------:R2:W3:Y:S01]  /*8620*/  MUFU.EX2 R247, R0 ;  /* 0x0000000000f77308 */ /* 0x0004e20000000800 */
[C---:B------:R-:W-:Y:S01]  /*8630*/  FSETP.NEU.FTZ.AND P1, PT, R114.reuse, -INF , PT ;  /* 0xff8000007200780b */ /* 0x040fe20003f3d000 */
[----:B------:R-:W-:Y:S05]  /*8640*/  FMUL.FTZ R2, R114, c[0x0][0x2d0] ;  /* 0x0000b40072027a20 */ /* 0x000fea0000410000 */
[----:B------:R-:W-:Y:S05]  /*8650*/  FSEL R140, R2, RZ, P1 ;  /* 0x000000ff028c7208 */ /* 0x000fea0000800000 */
[--C-:B------:R-:W-:Y:S02]  /*8660*/  FFMA.FTZ R2, R9, c[0x0][0x2d0], -R140.reuse ;  /* 0x0000b40009027a23 */ /* 0x100fe4000001088c */
[--C-:B------:R-:W-:Y:S02]  /*8670*/  FFMA.FTZ R4, R137, c[0x0][0x2d0], -R140.reuse ;  /* 0x0000b40089047a23 */ /* 0x100fe4000001088c */
[----:B------:R4:W-:Y:S01]  /*8680*/  MUFU.EX2 R233, R2 ;  /* 0x0000000200e97308 */ /* 0x0009e20000000800 */
[--C-:B------:R-:W-:Y:S02]  /*8690*/  FFMA.FTZ R5, R136, c[0x0][0x2d0], -R140.reuse ;  /* 0x0000b40088057a23 */ /* 0x100fe4000001088c */
[--C-:B--2---:R-:W-:Y:S01]  /*86a0*/  FFMA.FTZ R0, R7, c[0x0][0x2d0], -R141.reuse ;  /* 0x0000b40007007a23 */ /* 0x104fe2000001088d */
[----:B---3--:R-:W-:Y:S06]  /*86b0*/  F2FP.PACK_AB R137, R247, R244 ;  /* 0x000000f4f789723e */ /* 0x008fec00000000ff */
[----:B------:R-:W-:Y:S10]  /*86c0*/  MUFU.EX2 R138, R4 ;  /* 0x00000004008a7308 */ /* 0x000ff40000000800 */
[----:B------:R2:W-:Y:S01]  /*86d0*/  MUFU.EX2 R241, R0 ;  /* 0x0000000000f17308 */ /* 0x0005e20000000800 */
[----:B----4-:R-:W-:Y:S09]  /*86e0*/  FSEL R2, R112, RZ, P0 ;  /* 0x000000ff70027208 */ /* 0x010ff20000000000 */
[----:B------:R-:W-:Y:S01]  /*86f0*/  MUFU.EX2 R245, R5 ;  /* 0x0000000500f57308 */ /* 0x000fe20000000800 */
[----:B--2---:R-:W-:Y:S09]  /*8700*/  FFMA.FTZ R0, R11, c[0x0][0x2d0], -R141 ;  /* 0x0000b4000b007a23 */ /* 0x004ff2000001088d */
[----:B------:R2:W3:Y:S02]  /*8710*/  MUFU.EX2 R236, R0 ;  /* 0x0000000000ec7308 */ /* 0x0004e40000000800 */
[--C-:B--2---:R-:W-:Y:S01]  /*8720*/  FFMA.FTZ R0, R8, c[0x0][0x2d0], -R140.reuse ;  /* 0x0000b40008007a23 */ /* 0x104fe2000001088c */
[----:B---3--:R-:W-:Y:S07]  /*8730*/  F2FP.PACK_AB R139, R236, R241 ;  /* 0x000000f1ec8b723e */ /* 0x008fee00000000ff */
[----:B------:R2:W-:Y:S02]  /*8740*/  MUFU.EX2 R237, R0 ;  /* 0x0000000000ed7308 */ /* 0x0005e40000000800 */
[----:B--2---:R-:W-:Y:S05]  /*8750*/  FSEL R0, R114, RZ, P1 ;  /* 0x000000ff72007208 */ /* 0x004fea0000800000 */
[----:B------:R-:W-:Y:S04]  /*8760*/  FADD.FTZ R0, -R0, R3 ;  /* 0x0000000300007221 */ /* 0x000fe80000010100 */
[----:B------:R-:W-:Y:S04]  /*8770*/  FMUL.FTZ R0, R0, c[0x0][0x2d0] ;  /* 0x0000b40000007a20 */ /* 0x000fe80000410000 */
[----:B------:R2:W3:Y:S02]  /*8780*/  MUFU.EX2 R3, R0 ;  /* 0x0000000000037308 */ /* 0x0004e40000000800 */
[----:B--2---:R-:W-:Y:S02]  /*8790*/  FADD.FTZ R0, -R2, R115 ;  /* 0x0000007302007221 */ /* 0x004fe40000010100 */
[----:B------:R-:W-:Y:S02]  /*87a0*/  FFMA.FTZ R2, R142, c[0x0][0x2d0], -R140 ;  /* 0x0000b4008e027a23 */ /* 0x000fe4000001088c */
[C---:B---3--:R-:W-:Y:S04]  /*87b0*/  FMUL.FTZ R9, R3.reuse, R121 ;  /* 0x0000007903097220 */ /* 0x048fe80000410000 */
[----:B------:R2:W-:Y:S01]  /*87c0*/  MUFU.EX2 R121, R2 ;  /* 0x0000000200797308 */ /* 0x0005e20000000800 */
[C---:B------:R-:W-:Y:S02]  /*87d0*/  FMUL.FTZ R4, R3.reuse, R116 ;  /* 0x0000007403047220 */ /* 0x040fe40000410000 */
[----:B------:R-:W-:Y:S02]  /*87e0*/  FMUL.FTZ R0, R0, c[0x0][0x2d0] ;  /* 0x0000b40000007a20 */ /* 0x000fe40000410000 */
[C---:B------:R-:W-:Y:S02]  /*87f0*/  FMUL.FTZ R57, R3.reuse, R109 ;  /* 0x0000006d03397220 */ /* 0x040fe40000410000 */
[C---:B------:R-:W-:Y:S02]  /*8800*/  FMUL.FTZ R8, R3.reuse, R120 ;  /* 0x0000007803087220 */ /* 0x040fe40000410000 */
[----:B------:R-:W-:Y:S01]  /*8810*/  IMAD.MOV.U32 R120, RZ, RZ, R241 ;  /* 0x000000ffff787224 */ /* 0x000fe200078e00f1 */
[----:B------:R-:W3:Y:S01]  /*8820*/  MUFU.EX2 R0, R0 ;  /* 0x0000000000007308 */ /* 0x000ee20000000800 */
[----:B------:R-:W-:Y:S02]  /*8830*/  FMUL.FTZ R56, R3, R108 ;  /* 0x0000006c03387220 */ /* 0x000fe40000410000 */
[----:B------:R-:W-:Y:S01]  /*8840*/  IMAD.MOV.U32 R115, RZ, RZ, R138 ;  /* 0x000000ffff737224 */ /* 0x000fe200078e008a */
[----:B------:R-:W-:Y:S01]  /*8850*/  F2FP.PACK_AB R138, R233, R237 ;  /* 0x000000ede98a723e */ /* 0x000fe200000000ff */
[C---:B------:R-:W-:Y:S02]  /*8860*/  FMUL.FTZ R5, R3.reuse, R117 ;  /* 0x0000007503057220 */ /* 0x040fe40000410000 */
[----:B------:R-:W-:Y:S01]  /*8870*/  FMUL.FTZ R16, R3, R72 ;  /* 0x0000004803107220 */ /* 0x000fe20000410000 */
[----:B------:R-:W-:Y:S01]  /*8880*/  F2FP.PACK_AB R136, R115, R245 ;  /* 0x000000f57388723e */ /* 0x000fe200000000ff */
[C---:B------:R-:W-:Y:S02]  /*8890*/  FMUL.FTZ R17, R3.reuse, R73 ;  /* 0x0000004903117220 */ /* 0x040fe40000410000 */
[C---:B------:R-:W-:Y:S02]  /*88a0*/  FMUL.FTZ R24, R3.reuse, R80 ;  /* 0x0000005003187220 */ /* 0x040fe40000410000 */
[----:B------:R-:W-:Y:S02]  /*88b0*/  FMUL.FTZ R25, R3, R81 ;  /* 0x0000005103197220 */ /* 0x000fe40000410000 */
[----:B--2---:R-:W-:Y:S02]  /*88c0*/  FFMA.FTZ R2, R143, c[0x0][0x2d0], -R140 ;  /* 0x0000b4008f027a23 */ /* 0x004fe4000001088c */
[----:B------:R-:W-:Y:S02]  /*88d0*/  IMAD.MOV.U32 R117, RZ, RZ, R233 ;  /* 0x000000ffff757224 */ /* 0x000fe400078e00e9 */
[----:B------:R2:W4:Y:S01]  /*88e0*/  MUFU.EX2 R242, R2 ;  /* 0x0000000200f27308 */ /* 0x0005220000000800 */
[C---:B------:R-:W-:Y:S02]  /*88f0*/  FMUL.FTZ R33, R3.reuse, R89 ;  /* 0x0000005903217220 */ /* 0x040fe40000410000 */
[C---:B------:R-:W-:Y:S02]  /*8900*/  FMUL.FTZ R32, R3.reuse, R88 ;  /* 0x0000005803207220 */ /* 0x040fe40000410000 */
[C---:B---3--:R-:W-:Y:S02]  /*8910*/  FMUL.FTZ R58, R0.reuse, R110 ;  /* 0x0000006e003a7220 */ /* 0x048fe40000410000 */
[C---:B------:R-:W-:Y:S02]  /*8920*/  FMUL.FTZ R59, R0.reuse, R111 ;  /* 0x0000006f003b7220 */ /* 0x040fe40000410000 */
[C---:B------:R-:W-:Y:S02]  /*8930*/  FMUL.FTZ R6, R0.reuse, R118 ;  /* 0x0000007600067220 */ /* 0x040fe40000410000 */
[C---:B------:R-:W-:Y:S02]  /*8940*/  FMUL.FTZ R7, R0.reuse, R119 ;  /* 0x0000007700077220 */ /* 0x040fe40000410000 */
[----:B------:R-:W-:Y:S02]  /*8950*/  IMAD.MOV.U32 R119, RZ, RZ, R237 ;  /* 0x000000ffff777224 */ /* 0x000fe400078e00ed */
[C---:B------:R-:W-:Y:S02]  /*8960*/  FMUL.FTZ R18, R0.reuse, R74 ;  /* 0x0000004a00127220 */ /* 0x040fe40000410000 */
[C---:B------:R-:W-:Y:S01]  /*8970*/  FMUL.FTZ R19, R0.reuse, R75 ;  /* 0x0000004b00137220 */ /* 0x040fe20000410000 */
[C---:B------:R-:W-:Y:S01]  /*8980*/  HMMA.16816.F32 R4, R136.reuse, R12, R4 ;  /* 0x0000000c8804723c */ /* 0x040fe20000001804 */
[----:B------:R-:W-:Y:S04]  /*8990*/  LDSM.16.MT88.4 R72, [R194+0x3800] ;  /* 0x00380000c248783b */ /* 0x000fe80000004200 */
[----:B------:R-:W-:Y:S02]  /*89a0*/  FMUL.FTZ R10, R0, R122 ;  /* 0x0000007a000a7220 */ /* 0x000fe40000410000 */
[----:B--2---:R-:W-:Y:S02]  /*89b0*/  FFMA.FTZ R2, R144, c[0x0][0x2d0], -R141 ;  /* 0x0000b40090027a23 */ /* 0x004fe4000001088d */
[----:B----4-:R-:W-:Y:S02]  /*89c0*/  IMAD.MOV.U32 R111, RZ, RZ, R242 ;  /* 0x000000ffff6f7224 */ /* 0x010fe400078e00f2 */
[----:B------:R2:W-:Y:S01]  /*89d0*/  MUFU.EX2 R116, R2 ;  /* 0x0000000200747308 */ /* 0x0005e20000000800 */
[C---:B------:R-:W-:Y:S02]  /*89e0*/  FMUL.FTZ R11, R0.reuse, R123 ;  /* 0x0000007b000b7220 */ /* 0x040fe40000410000 */
[C---:B------:R-:W-:Y:S02]  /*89f0*/  FMUL.FTZ R12, R3.reuse, R68 ;  /* 0x00000044030c7220 */ /* 0x040fe40000410000 */
[----:B------:R-:W-:Y:S02]  /*8a00*/  FMUL.FTZ R13, R3, R69 ;  /* 0x00000045030d7220 */ /* 0x000fe40000410000 */
[C---:B------:R-:W-:Y:S01]  /*8a10*/  FMUL.FTZ R26, R0.reuse, R82 ;  /* 0x00000052001a7220 */ /* 0x040fe20000410000 */
[C---:B------:R-:W-:Y:S03]  /*8a20*/  HMMA.16816.F32 R8, R136.reuse, R14, R8 ;  /* 0x0000000e8808723c */ /* 0x040fe60000001808 */
[----:B------:R-:W-:Y:S02]  /*8a30*/  IMAD.MOV.U32 R118, RZ, RZ, R236 ;  /* 0x000000ffff767224 */ /* 0x000fe400078e00ec */
[C---:B------:R-:W-:Y:S02]  /*8a40*/  FMUL.FTZ R27, R0.reuse, R83 ;  /* 0x00000053001b7220 */ /* 0x040fe40000410000 */
[C---:B------:R-:W-:Y:S01]  /*8a50*/  FMUL.FTZ R14, R0.reuse, R70 ;  /* 0x00000046000e7220 */ /* 0x040fe20000410000 */
[----:B------:R-:W-:Y:S01]  /*8a60*/  LDSM.16.MT88.4 R80, [R193+0x800] ;  /* 0x00080000c150783b */ /* 0x000fe20000004200 */
[C---:B------:R-:W-:Y:S03]  /*8a70*/  FMUL.FTZ R15, R0.reuse, R71 ;  /* 0x00000047000f7220 */ /* 0x040fe60000410000 */
[C---:B------:R-:W-:Y:S02]  /*8a80*/  FMUL.FTZ R35, R0.reuse, R91 ;  /* 0x0000005b00237220 */ /* 0x040fe40000410000 */
[----:B------:R-:W-:Y:S02]  /*8a90*/  IMAD.MOV.U32 R122, RZ, RZ, R223 ;  /* 0x000000ffff7a7224 */ /* 0x000fe400078e00df */
[C---:B------:R-:W-:Y:S01]  /*8aa0*/  HMMA.16816.F32 R12, R136.reuse, R20, R12 ;  /* 0x00000014880c723c */ /* 0x040fe2000000180c */
[----:B------:R-:W3:Y:S02]  /*8ab0*/  LDSM.16.MT88.4 R68, [R192+0x3800] ;  /* 0x00380000c044783b */ /* 0x000ee40000004200 */
[--C-:B--2---:R-:W-:Y:S02]  /*8ac0*/  FFMA.FTZ R2, R145, c[0x0][0x2d0], -R141.reuse ;  /* 0x0000b40091027a23 */ /* 0x104fe4000001088d */
[----:B------:R-:W-:Y:S02]  /*8ad0*/  IMAD.MOV.U32 R123, RZ, RZ, R222 ;  /* 0x000000ffff7b7224 */ /* 0x000fe400078e00de */
[----:B------:R2:W4:Y:S01]  /*8ae0*/  MUFU.EX2 R252, R2 ;  /* 0x0000000200fc7308 */ /* 0x0005220000000800 */
[C---:B------:R-:W-:Y:S04]  /*8af0*/  HMMA.16816.F32 R16, R136.reuse, R22, R16 ;  /* 0x000000168810723c */ /* 0x040fe80000001810 */
[C---:B------:R-:W-:Y:S02]  /*8b00*/  FMUL.FTZ R20, R3.reuse, R76 ;  /* 0x0000004c03147220 */ /* 0x040fe40000410000 */
[C---:B------:R-:W-:Y:S02]  /*8b10*/  FMUL.FTZ R21, R3.reuse, R77 ;  /* 0x0000004d03157220 */ /* 0x040fe40000410000 */
[C---:B------:R-:W-:Y:S04]  /*8b20*/  FMUL.FTZ R22, R0.reuse, R78 ;  /* 0x0000004e00167220 */ /* 0x040fe80000410000 */
[----:B------:R-:W-:Y:S02]  /*8b30*/  FMUL.FTZ R23, R0, R79 ;  /* 0x0000004f00177220 */ /* 0x000fe40000410000 */
[----:B------:R-:W2:Y:S01]  /*8b40*/  LDSM.16.MT88.4 R76, [R191+0x800] ;  /* 0x00080000bf4c783b */ /* 0x000ea20000004200 */
[--C-:B------:R-:W-:Y:S02]  /*8b50*/  FFMA.FTZ R89, R234, c[0x0][0x2d0], -R140.reuse ;  /* 0x0000b400ea597a23 */ /* 0x100fe4000001088c */
[----:B------:R-:W-:Y:S02]  /*8b60*/  FMUL.FTZ R34, R0, R90 ;  /* 0x0000005a00227220 */ /* 0x000fe40000410000 */
[C---:B------:R-:W-:Y:S03]  /*8b70*/  HMMA.16816.F32 R20, R136.reuse, R28, R20 ;  /* 0x0000001c8814723c */ /* 0x040fe60000001814 */
[--C-:B------:R-:W-:Y:S02]  /*8b80*/  FFMA.FTZ R90, R232, c[0x0][0x2d0], -R140.reuse ;  /* 0x0000b400e85a7a23 */ /* 0x100fe4000001088c */
[--C-:B--2---:R-:W-:Y:S02]  /*8b90*/  FFMA.FTZ R2, R146, c[0x0][0x2d0], -R140.reuse ;  /* 0x0000b40092027a23 */ /* 0x104fe4000001088c */
[C---:B------:R-:W-:Y:S01]  /*8ba0*/  FMUL.FTZ R28, R3.reuse, R84 ;  /* 0x00000054031c7220 */ /* 0x040fe20000410000 */
[C---:B------:R-:W-:Y:S01]  /*8bb0*/  HMMA.16816.F32 R24, R136.reuse, R30, R24 ;  /* 0x0000001e8818723c */ /* 0x040fe20000001818 */
[----:B------:R2:W-:Y:S03]  /*8bc0*/  MUFU.EX2 R251, R2 ;  /* 0x0000000200fb7308 */ /* 0x0005e60000000800 */
[C---:B------:R-:W-:Y:S02]  /*8bd0*/  FMUL.FTZ R29, R3.reuse, R85 ;  /* 0x00000055031d7220 */ /* 0x040fe40000410000 */
[----:B------:R-:W-:Y:S02]  /*8be0*/  FMUL.FTZ R40, R3, R96 ;  /* 0x0000006003287220 */ /* 0x000fe40000410000 */
[C---:B------:R-:W-:Y:S04]  /*8bf0*/  FMUL.FTZ R30, R0.reuse, R86 ;  /* 0x00000056001e7220 */ /* 0x040fe80000410000 */
[----:B------:R-:W-:Y:S02]  /*8c00*/  FMUL.FTZ R31, R0, R87 ;  /* 0x00000057001f7220 */ /* 0x000fe40000410000 */
[----:B------:R-:W1:Y:S01]  /*8c10*/  LDSM.16.MT88.4 R84, [R192+0x800] ;  /* 0x00080000c054783b */ /* 0x000e620000004200 */
[--C-:B------:R-:W-:Y:S02]  /*8c20*/  FFMA.FTZ R96, R123, c[0x0][0x2d0], -R141.reuse ;  /* 0x0000b4007b607a23 */ /* 0x100fe4000001088d */
[----:B------:R-:W-:Y:S02]  /*8c30*/  FMUL.FTZ R41, R3, R97 ;  /* 0x0000006103297220 */ /* 0x000fe40000410000 */
[C---:B------:R-:W-:Y:S01]  /*8c40*/  HMMA.16816.F32 R28, R136.reuse, R36, R28 ;  /* 0x00000024881c723c */ /* 0x040fe2000000181c */
[----:B------:R-:W-:Y:S02]  /*8c50*/  MUFU.EX2 R143, R96 ;  /* 0x00000060008f7308 */ /* 0x000fe40000000800 */
[--C-:B------:R-:W-:Y:S02]  /*8c60*/  FFMA.FTZ R97, R122, c[0x0][0x2d0], -R141.reuse ;  /* 0x0000b4007a617a23 */ /* 0x100fe4000001088d */
[C---:B------:R-:W-:Y:S02]  /*8c70*/  FMUL.FTZ R42, R0.reuse, R98 ;  /* 0x00000062002a7220 */ /* 0x040fe40000410000 */
[--C-:B--2---:R-:W-:Y:S01]  /*8c80*/  FFMA.FTZ R2, R147, c[0x0][0x2d0], -R140.reuse ;  /* 0x0000b40093027a23 */ /* 0x104fe2000001088c */
[C---:B------:R-:W-:Y:S03]  /*8c90*/  HMMA.16816.F32 R32, R136.reuse, R38, R32 ;  /* 0x000000268820723c */ /* 0x040fe60000001820 */
[----:B------:R2:W-:Y:S01]  /*8ca0*/  MUFU.EX2 R248, R2 ;  /* 0x0000000200f87308 */ /* 0x0005e20000000800 */
[C---:B------:R-:W-:Y:S02]  /*8cb0*/  FMUL.FTZ R36, R3.reuse, R92 ;  /* 0x0000005c03247220 */ /* 0x040fe40000410000 */
[----:B------:R-:W-:Y:S01]  /*8cc0*/  FMUL.FTZ R37, R3, R93 ;  /* 0x0000005d03257220 */ /* 0x000fe20000410000 */
[----:B------:R-:W5:Y:S01]  /*8cd0*/  LDL.LU R92, [R1+0x20] ;  /* 0x00002000015c7983 */ /* 0x000f620000300800 */
[C---:B------:R-:W-:Y:S03]  /*8ce0*/  FMUL.FTZ R38, R0.reuse, R94 ;  /* 0x0000005e00267220 */ /* 0x040fe60000410000 */
[----:B------:R-:W5:Y:S01]  /*8cf0*/  LDL.LU R91, [R1+0x24] ;  /* 0x00002400015b7983 */ /* 0x000f620000300800 */
[C---:B------:R-:W-:Y:S02]  /*8d00*/  FMUL.FTZ R39, R0.reuse, R95 ;  /* 0x0000005f00277220 */ /* 0x040fe40000410000 */
[----:B------:R-:W-:Y:S02]  /*8d10*/  FMUL.FTZ R43, R0, R99 ;  /* 0x00000063002b7220 */ /* 0x000fe40000410000 */
[--C-:B------:R-:W-:Y:S02]  /*8d20*/  FFMA.FTZ R99, R231, c[0x0][0x2d0], -R140.reuse ;  /* 0x0000b400e7637a23 */ /* 0x100fe4000001088c */
[C---:B------:R-:W-:Y:S01]  /*8d30*/  FMUL.FTZ R48, R3.reuse, R100 ;  /* 0x0000006403307220 */ /* 0x040fe20000410000 */
[C---:B------:R-:W-:Y:S01]  /*8d40*/  HMMA.16816.F32 R36, R136.reuse, R44, R36 ;  /* 0x0000002c8824723c */ /* 0x040fe20000001824 */
[----:B------:R-:W-:Y:S02]  /*8d50*/  MUFU.EX2 R145, R99 ;  /* 0x0000006300917308 */ /* 0x000fe40000000800 */
[--C-:B------:R-:W-:Y:S02]  /*8d60*/  FFMA.FTZ R100, R230, c[0x0][0x2d0], -R140.reuse ;  /* 0x0000b400e6647a23 */ /* 0x100fe4000001088c */
[----:B------:R-:W-:Y:S02]  /*8d70*/  FMUL.FTZ R49, R3, R101 ;  /* 0x0000006503317220 */ /* 0x000fe40000410000 */
[----:B------:R-:W-:Y:S01]  /*8d80*/  FFMA.FTZ R101, R229, c[0x0][0x2d0], -R140 ;  /* 0x0000b400e5657a23 */ /* 0x000fe2000001088c */
[C---:B------:R-:W-:Y:S03]  /*8d90*/  HMMA.16816.F32 R40, R136.reuse, R46, R40 ;  /* 0x0000002e8828723c */ /* 0x040fe60000001828 */
[----:B------:R-:W-:Y:S01]  /*8da0*/  MUFU.EX2 R146, R100 ;  /* 0x0000006400927308 */ /* 0x000fe20000000800 */
[----:B--2---:R-:W-:Y:S02]  /*8db0*/  FFMA.FTZ R2, R148, c[0x0][0x2d0], -R141 ;  /* 0x0000b40094027a23 */ /* 0x004fe4000001088d */
[C---:B------:R-:W-:Y:S02]  /*8dc0*/  FMUL.FTZ R44, R3.reuse, R124 ;  /* 0x0000007c032c7220 */ /* 0x040fe40000410000 */
[C---:B------:R-:W-:Y:S04]  /*8dd0*/  FMUL.FTZ R46, R0.reuse, R126 ;  /* 0x0000007e002e7220 */ /* 0x040fe80000410000 */
[C---:B------:R-:W-:Y:S01]  /*8de0*/  FMUL.FTZ R47, R0.reuse, R127 ;  /* 0x0000007f002f7220 */ /* 0x040fe20000410000 */
[----:B------:R2:W-:Y:S01]  /*8df0*/  MUFU.EX2 R110, R2 ;  /* 0x00000002006e7308 */ /* 0x0005e20000000800 */
[C---:B------:R-:W-:Y:S02]  /*8e00*/  FMUL.FTZ R45, R3.reuse, R125 ;  /* 0x0000007d032d7220 */ /* 0x040fe40000410000 */
[C---:B------:R-:W-:Y:S02]  /*8e10*/  FMUL.FTZ R50, R0.reuse, R102 ;  /* 0x0000006600327220 */ /* 0x040fe40000410000 */
[----:B------:R-:W-:Y:S02]  /*8e20*/  IMAD.MOV.U32 R102, RZ, RZ, R120 ;  /* 0x000000ffff667224 */ /* 0x000fe400078e0078 */
[C---:B------:R-:W-:Y:S01]  /*8e30*/  FMUL.FTZ R51, R0.reuse, R103 ;  /* 0x0000006700337220 */ /* 0x040fe20000410000 */
[C---:B------:R-:W-:Y:S03]  /*8e40*/  HMMA.16816.F32 R44, R136.reuse, R52, R44 ;  /* 0x00000034882c723c */ /* 0x040fe6000000182c */
[----:B------:R-:W-:Y:S02]  /*8e50*/  IMAD.MOV.U32 R103, RZ, RZ, R115 ;  /* 0x000000ffff677224 */ /* 0x000fe400078e0073 */
[----:B------:R-:W-:Y:S02]  /*8e60*/  IMAD.MOV.U32 R142, RZ, RZ, R218 ;  /* 0x000000ffff8e7224 */ /* 0x000fe400078e00da */
[C---:B------:R-:W-:Y:S01]  /*8e70*/  FMUL.FTZ R60, R3.reuse, R60 ;  /* 0x0000003c033c7220 */ /* 0x040fe20000410000 */
[C---:B------:R-:W-:Y:S04]  /*8e80*/  HMMA.16816.F32 R48, R136.reuse, R54, R48 ;  /* 0x000000368830723c */ /* 0x040fe80000001830 */
[C---:B------:R-:W-:Y:S02]  /*8e90*/  FMUL.FTZ R52, R3.reuse, R104 ;  /* 0x0000006803347220 */ /* 0x040fe40000410000 */
[----:B------:R-:W-:Y:S02]  /*8ea0*/  FMUL.FTZ R53, R3, R105 ;  /* 0x0000006903357220 */ /* 0x000fe40000410000 */
[--C-:B--2---:R-:W-:Y:S04]  /*8eb0*/  FFMA.FTZ R2, R149, c[0x0][0x2d0], -R141.reuse ;  /* 0x0000b40095027a23 */ /* 0x104fe8000001088d */
[----:B------:R2:W1:Y:S01]  /*8ec0*/  MUFU.EX2 R109, R2 ;  /* 0x00000002006d7308 */ /* 0x0004620000000800 */
[C---:B------:R-:W-:Y:S02]  /*8ed0*/  FMUL.FTZ R54, R0.reuse, R106 ;  /* 0x0000006a00367220 */ /* 0x040fe40000410000 */
[C---:B------:R-:W-:Y:S02]  /*8ee0*/  FMUL.FTZ R55, R0.reuse, R107 ;  /* 0x0000006b00377220 */ /* 0x040fe40000410000 */
[C---:B------:R-:W-:Y:S02]  /*8ef0*/  FMUL.FTZ R61, R3.reuse, R61 ;  /* 0x0000003d033d7220 */ /* 0x040fe40000410000 */
[C---:B------:R-:W-:Y:S02]  /*8f00*/  FMUL.FTZ R62, R0.reuse, R62 ;  /* 0x0000003e003e7220 */ /* 0x040fe40000410000 */
[C---:B------:R-:W-:Y:S01]  /*8f10*/  FMUL.FTZ R63, R0.reuse, R63 ;  /* 0x0000003f003f7220 */ /* 0x040fe20000410000 */
[C---:B---3--:R-:W-:Y:S03]  /*8f20*/  HMMA.16816.F32 R52, R136.reuse, R68, R52 ;  /* 0x000000448834723c */ /* 0x048fe60000001834 */
[C---:B------:R-:W-:Y:S02]  /*8f30*/  FMUL.FTZ R64, R3.reuse, R64 ;  /* 0x0000004003407220 */ /* 0x040fe40000410000 */
[----:B------:R-:W-:Y:S02]  /*8f40*/  FMUL.FTZ R65, R3, R65 ;  /* 0x0000004103417220 */ /* 0x000fe40000410000 */
[----:B------:R-:W-:Y:S01]  /*8f50*/  F2FP.PACK_AB R68, R111, R121 ;  /* 0x000000796f44723e */ /* 0x000fe200000000ff */
[C---:B------:R-:W-:Y:S04]  /*8f60*/  HMMA.16816.F32 R56, R136.reuse, R70, R56 ;  /* 0x000000468838723c */ /* 0x040fe80000001838 */
[----:B------:R-:W-:Y:S01]  /*8f70*/  FMUL.FTZ R66, R0, R66 ;  /* 0x0000004200427220 */ /* 0x000fe20000410000 */
[----:B----4-:R-:W-:Y:S01]  /*8f80*/  F2FP.PACK_AB R69, R252, R116 ;  /* 0x00000074fc45723e */ /* 0x010fe200000000ff */
[--C-:B--2---:R-:W-:Y:S01]  /*8f90*/  FFMA.FTZ R2, R151, c[0x0][0x2d0], -R140.reuse ;  /* 0x0000b40097027a23 */ /* 0x104fe2000001088c */
[----:B-1----:R-:W-:Y:S01]  /*8fa0*/  F2FP.PACK_AB R71, R109, R110 ;  /* 0x0000006e6d47723e */ /* 0x002fe200000000ff */
[C---:B------:R-:W-:Y:S01]  /*8fb0*/  HMMA.16816.F32 R60, R136.reuse, R72, R60 ;  /* 0x00000048883c723c */ /* 0x040fe2000000183c */
[----:B------:R-:W-:Y:S03]  /*8fc0*/  MUFU.EX2 R151, R90 ;  /* 0x0000005a00977308 */ /* 0x000fe60000000800 */
[----:B------:R-:W-:Y:S01]  /*8fd0*/  FMUL.FTZ R67, R0, R67 ;  /* 0x0000004300437220 */ /* 0x000fe20000410000 */
[----:B------:R-:W-:Y:S01]  /*8fe0*/  F2FP.PACK_AB R70, R248, R251 ;  /* 0x000000fbf846723e */ /* 0x000fe200000000ff */
[--C-:B------:R-:W-:Y:S05]  /*8ff0*/  FFMA.FTZ R88, R225, c[0x0][0x2d0], -R141.reuse ;  /* 0x0000b400e1587a23 */ /* 0x100fea000001088d */
[----:B------:R-:W-:Y:S01]  /*9000*/  HMMA.16816.F32 R64, R136, R74, R64 ;  /* 0x0000004a8840723c */ /* 0x000fe20000001840 */
[----:B------:R1:W-:Y:S01]  /*9010*/  MUFU.EX2 R242, R2 ;  /* 0x0000000200f27308 */ /* 0x0003e20000000800 */
[----:B------:R-:W2:Y:S05]  /*9020*/  LDSM.16.MT88.4 R72, [R194+0x800] ;  /* 0x00080000c248783b */ /* 0x000eaa0000004200 */
[----:B------:R-:W-:Y:S01]  /*9030*/  F2FP.PACK_AB R136, R146, R145 ;  /* 0x000000919288723e */ /* 0x000fe200000000ff */
[C---:B------:R-:W-:Y:S03]  /*9040*/  HMMA.16816.F32 R4, R68.reuse, R76, R4 ;  /* 0x0000004c4404723c */ /* 0x040fe60000001804 */
[----:B------:R3:W-:Y:S05]  /*9050*/  MUFU.EX2 R105, R88 ;  /* 0x0000005800697308 */ /* 0x0007ea0000000800 */
[C---:B------:R-:W-:Y:S01]  /*9060*/  HMMA.16816.F32 R8, R68.reuse, R78, R8 ;  /* 0x0000004e4408723c */ /* 0x040fe20000001808 */
[----:B------:R-:W4:Y:S07]  /*9070*/  LDSM.16.MT88.4 R76, [R191+0x4000] ;  /* 0x00400000bf4c783b */ /* 0x000f2e0000004200 */
[C---:B------:R-:W-:Y:S04]  /*9080*/  HMMA.16816.F32 R12, R68.reuse, R80, R12 ;  /* 0x00000050440c723c */ /* 0x040fe8000000180c */
[--C-:B-1----:R-:W-:Y:S04]  /*9090*/  FFMA.FTZ R2, R150, c[0x0][0x2d0], -R140.reuse ;  /* 0x0000b40096027a23 */ /* 0x102fe8000001088c */
[C---:B------:R-:W-:Y:S01]  /*90a0*/  HMMA.16816.F32 R16, R68.reuse, R82, R16 ;  /* 0x000000524410723c */ /* 0x040fe20000001810 */
[----:B------:R1:W1:Y:S01]  /*90b0*/  MUFU.EX2 R241, R2 ;  /* 0x0000000200f17308 */ /* 0x0002620000000800 */
[----:B------:R-:W4:Y:S02]  /*90c0*/  LDSM.16.MT88.4 R80, [R193+0x4000] ;  /* 0x00400000c150783b */ /* 0x000f240000004200 */
[--C-:B---3--:R-:W-:Y:S04]  /*90d0*/  FFMA.FTZ R88, R238, c[0x0][0x2d0], -R140.reuse ;  /* 0x0000b400ee587a23 */ /* 0x108fe8000001088c */
[C---:B------:R-:W-:Y:S08]  /*90e0*/  HMMA.16816.F32 R20, R68.reuse, R84, R20 ;  /* 0x000000544414723c */ /* 0x040ff00000001814 */
[C---:B------:R-:W-:Y:S01]  /*90f0*/  HMMA.16816.F32 R24, R68.reuse, R86, R24 ;  /* 0x000000564418723c */ /* 0x040fe20000001818 */
[----:B------:R-:W3:Y:S07]  /*9100*/  LDSM.16.MT88.4 R84, [R192+0x4000] ;  /* 0x00400000c054783b */ /* 0x000eee0000004200 */
[C---:B--2---:R-:W-:Y:S04]  /*9110*/  HMMA.16816.F32 R28, R68.reuse, R72, R28 ;  /* 0x00000048441c723c */ /* 0x044fe8000000181c */
[--C-:B-1----:R-:W-:Y:S02]  /*9120*/  FFMA.FTZ R2, R152, c[0x0][0x2d0], -R141.reuse ;  /* 0x0000b40098027a23 */ /* 0x102fe4000001088d */
[----:B------:R-:W-:Y:S02]  /*9130*/  MUFU.EX2 R152, R89 ;  /* 0x0000005900987308 */ /* 0x000fe40000000800 */
[C---:B------:R-:W-:Y:S01]  /*9140*/  HMMA.16816.F32 R32, R68.reuse, R74, R32 ;  /* 0x0000004a4420723c */ /* 0x040fe20000001820 */
[----:B------:R-:W1:Y:S07]  /*9150*/  LDSM.16.MT88.4 R72, [R194+0x4000] ;  /* 0x00400000c248783b */ /* 0x000e6e0000004200 */
[C---:B----4-:R-:W-:Y:S01]  /*9160*/  HMMA.16816.F32 R36, R68.reuse, R76, R36 ;  /* 0x0000004c4424723c */ /* 0x050fe20000001824 */
[----:B------:R2:W-:Y:S07]  /*9170*/  MUFU.EX2 R108, R2 ;  /* 0x00000002006c7308 */ /* 0x0005ee0000000800 */
[C---:B------:R-:W-:Y:S01]  /*9180*/  HMMA.16816.F32 R40, R68.reuse, R78, R40 ;  /* 0x0000004e4428723c */ /* 0x040fe20000001828 */
[----:B------:R-:W4:Y:S07]  /*9190*/  LDSM.16.MT88.4 R76, [R191+0x1000] ;  /* 0x00100000bf4c783b */ /* 0x000f2e0000004200 */
[C---:B------:R-:W-:Y:S08]  /*91a0*/  HMMA.16816.F32 R44, R68.reuse, R80, R44 ;  /* 0x00000050442c723c */ /* 0x040ff0000000182c */
[C---:B------:R-:W-:Y:S01]  /*91b0*/  HMMA.16816.F32 R48, R68.reuse, R82, R48 ;  /* 0x000000524430723c */ /* 0x040fe20000001830 */
[----:B------:R-:W4:Y:S03]  /*91c0*/  LDSM.16.MT88.4 R80, [R193+0x1000] ;  /* 0x00100000c150783b */ /* 0x000f260000004200 */
[--C-:B--2---:R-:W-:Y:S02]  /*91d0*/  FFMA.FTZ R2, R153, c[0x0][0x2d0], -R141.reuse ;  /* 0x0000b40099027a23 */ /* 0x104fe4000001088d */
[----:B------:R-:W-:Y:S02]  /*91e0*/  MUFU.EX2 R153, R88 ;  /* 0x0000005800997308 */ /* 0x000fe40000000800 */
[C---:B---3--:R-:W-:Y:S08]  /*91f0*/  HMMA.16816.F32 R52, R68.reuse, R84, R52 ;  /* 0x000000544434723c */ /* 0x048ff00000001834 */
[C---:B------:R-:W-:Y:S01]  /*9200*/  HMMA.16816.F32 R56, R68.reuse, R86, R56 ;  /* 0x000000564438723c */ /* 0x040fe20000001838 */
[----:B------:R2:W3:Y:S01]  /*9210*/  MUFU.EX2 R237, R2 ;  /* 0x0000000200ed7308 */ /* 0x0004e20000000800 */
[----:B------:R-:W4:Y:S06]  /*9220*/  LDSM.16.MT88.4 R84, [R192+0x1000] ;  /* 0x00100000c054783b */ /* 0x000f2c0000004200 */
[C---:B-1----:R-:W-:Y:S08]  /*9230*/  HMMA.16816.F32 R60, R68.reuse, R72, R60 ;  /* 0x00000048443c723c */ /* 0x042ff0000000183c */
[----:B------:R-:W-:Y:S01]  /*9240*/  HMMA.16816.F32 R64, R68, R74, R64 ;  /* 0x0000004a4440723c */ /* 0x000fe20000001840 */
[----:B------:R-:W1:Y:S06]  /*9250*/  LDSM.16.MT88.4 R72, [R194+0x1000] ;  /* 0x00100000c248783b */ /* 0x000e6c0000004200 */
[----:B------:R-:W-:Y:S01]  /*9260*/  F2FP.PACK_AB R68, R241, R242 ;  /* 0x000000f2f144723e */ /* 0x000fe200000000ff */
[--C-:B--2---:R-:W-:Y:S01]  /*9270*/  FFMA.FTZ R2, R154, c[0x0][0x2d0], -R140.reuse ;  /* 0x0000b4009a027a23 */ /* 0x104fe2000001088c */
[----:B---3--:R-:W-:Y:S03]  /*9280*/  F2FP.PACK_AB R69, R237, R108 ;  /* 0x0000006ced45723e */ /* 0x008fe600000000ff */
[----:B------:R2:W-:Y:S02]  /*9290*/  MUFU.EX2 R236, R2 ;  /* 0x0000000200ec7308 */ /* 0x0005e40000000800 */
[----:B--2---:R-:W-:Y:S08]  /*92a0*/  FFMA.FTZ R2, R155, c[0x0][0x2d0], -R140 ;  /* 0x0000b4009b027a23 */ /* 0x004ff0000001088c */
[----:B------:R2:W3:Y:S02]  /*92b0*/  MUFU.EX2 R233, R2 ;  /* 0x0000000200e97308 */ /* 0x0004e40000000800 */
[----:B--2---:R-:W-:Y:S01]  /*92c0*/  FFMA.FTZ R2, R156, c[0x0][0x2d0], -R141 ;  /* 0x0000b4009c027a23 */ /* 0x004fe2000001088d */
[----:B---3--:R-:W-:Y:S07]  /*92d0*/  F2FP.PACK_AB R70, R233, R236 ;  /* 0x000000ece946723e */ /* 0x008fee00000000ff */
[----:B------:R2:W3:Y:S01]  /*92e0*/  MUFU.EX2 R223, R2 ;  /* 0x0000000200df7308 */ /* 0x0004e20000000800 */
[----:B-----5:R-:W-:Y:S02]  /*92f0*/  FFMA.FTZ R0, R0, R92, R244 ;  /* 0x0000005c00007223 */ /* 0x020fe400000100f4 */
[----:B------:R-:W-:Y:S01]  /*9300*/  LDSM.16.MT88.4 R92, [R193+0x6000] ;  /* 0x00600000c15c783b */ /* 0x000fe20000004200 */
[----:B------:R-:W-:Y:S02]  /*9310*/  FFMA.FTZ R98, R3, R91, R245 ;  /* 0x0000005b03627223 */ /* 0x000fe400000100f5 */
[----:B------:R-:W-:Y:S05]  /*9320*/  FADD.FTZ R0, R247, R0 ;  /* 0x00000000f7007221 */ /* 0x000fea0000010000 */
[----:B------:R-:W-:Y:S01]  /*9330*/  LDSM.16.MT88.4 R88, [R191+0x6000] ;  /* 0x00600000bf58783b */ /* 0x000fe20000004200 */
[----:B------:R-:W-:Y:S04]  /*9340*/  FADD.FTZ R0, R102, R0 ;  /* 0x0000000066007221 */ /* 0x000fe80000010000 */
[----:B------:R-:W-:Y:S02]  /*9350*/  FADD.FTZ R0, R118, R0 ;  /* 0x0000000076007221 */ /* 0x000fe40000010000 */
[--C-:B--2---:R-:W-:Y:S02]  /*9360*/  FFMA.FTZ R2, R157, c[0x0][0x2d0], -R141.reuse ;  /* 0x0000b4009d027a23 */ /* 0x104fe4000001088d */
[----:B------:R-:W-:Y:S02]  /*9370*/  FADD.FTZ R0, R116, R0 ;  /* 0x0000000074007221 */ /* 0x000fe40000010000 */
[----:B------:R2:W5:Y:S02]  /*9380*/  MUFU.EX2 R222, R2 ;  /* 0x0000000200de7308 */ /* 0x0005640000000800 */
[----:B------:R-:W-:Y:S04]  /*9390*/  FADD.FTZ R0, R252, R0 ;  /* 0x00000000fc007221 */ /* 0x000fe80000010000 */
[----:B------:R-:W-:Y:S04]  /*93a0*/  FADD.FTZ R0, R110, R0 ;  /* 0x000000006e007221 */ /* 0x000fe80000010000 */
[----:B------:R-:W-:Y:S04]  /*93b0*/  FADD.FTZ R0, R109, R0 ;  /* 0x000000006d007221 */ /* 0x000fe80000010000 */
[----:B------:R-:W-:Y:S04]  /*93c0*/  FADD.FTZ R0, R108, R0 ;  /* 0x000000006c007221 */ /* 0x000fe80000010000 */
[----:B------:R-:W-:Y:S04]  /*93d0*/  FADD.FTZ R0, R237, R0 ;  /* 0x00000000ed007221 */ /* 0x000fe80000010000 */
[----:B---3--:R-:W-:Y:S02]  /*93e0*/  FADD.FTZ R0, R223, R0 ;  /* 0x00000000df007221 */ /* 0x008fe40000010000 */
[----:B--2---:R-:W-:Y:S01]  /*93f0*/  FFMA.FTZ R2, R158, c[0x0][0x2d0], -R140 ;  /* 0x0000b4009e027a23 */ /* 0x004fe2000001088c */
[C---:B-----5:R-:W-:Y:S01]  /*9400*/  F2FP.PACK_AB R71, R222.reuse, R223 ;  /* 0x000000dfde47723e */ /* 0x060fe200000000ff */
[----:B------:R-:W-:Y:S02]  /*9410*/  FADD.FTZ R0, R222, R0 ;  /* 0x00000000de007221 */ /* 0x000fe40000010000 */
[----:B------:R2:W-:Y:S04]  /*9420*/  MUFU.EX2 R218, R2 ;  /* 0x0000000200da7308 */ /* 0x0005e80000000800 */
[C---:B----4-:R-:W-:Y:S08]  /*9430*/  HMMA.16816.F32 R4, R68.reuse, R76, R4 ;  /* 0x0000004c4404723c */ /* 0x050ff00000001804 */
[C---:B------:R-:W-:Y:S01]  /*9440*/  HMMA.16816.F32 R8, R68.reuse, R78, R8 ;  /* 0x0000004e4408723c */ /* 0x040fe20000001808 */
[----:B------:R-:W3:Y:S07]  /*9450*/  LDSM.16.MT88.4 R76, [R191+0x4800] ;  /* 0x00480000bf4c783b */ /* 0x000eee0000004200 */
[C---:B------:R-:W-:Y:S04]  /*9460*/  HMMA.16816.F32 R12, R68.reuse, R80, R12 ;  /* 0x00000050440c723c */ /* 0x040fe8000000180c */
[----:B--2---:R-:W-:Y:S04]  /*9470*/  FFMA.FTZ R2, R159, c[0x0][0x2d0], -R140 ;  /* 0x0000b4009f027a23 */ /* 0x004fe8000001088c */
[C---:B------:R-:W-:Y:S01]  /*9480*/  HMMA.16816.F32 R16, R68.reuse, R82, R16 ;  /* 0x000000524410723c */ /* 0x040fe20000001810 */
[----:B------:R2:W-:Y:S01]  /*9490*/  MUFU.EX2 R127, R2 ;  /* 0x00000002007f7308 */ /* 0x0005e20000000800 */
[----:B------:R-:W4:Y:S06]  /*94a0*/  LDSM.16.MT88.4 R80, [R193+0x4800] ;  /* 0x00480000c150783b */ /* 0x000f2c0000004200 */
[C---:B------:R-:W-:Y:S08]  /*94b0*/  HMMA.16816.F32 R20, R68.reuse, R84, R20 ;  /* 0x000000544414723c */ /* 0x040ff00000001814 */
[C---:B------:R-:W-:Y:S01]  /*94c0*/  HMMA.16816.F32 R24, R68.reuse, R86, R24 ;  /* 0x000000564418723c */ /* 0x040fe20000001818 */
[----:B------:R-:W5:Y:S07]  /*94d0*/  LDSM.16.MT88.4 R84, [R192+0x4800] ;  /* 0x00480000c054783b */ /* 0x000f6e0000004200 */
[C---:B-1----:R-:W-:Y:S04]  /*94e0*/  HMMA.16816.F32 R28, R68.reuse, R72, R28 ;  /* 0x00000048441c723c */ /* 0x042fe8000000181c */
[--C-:B--2---:R-:W-:Y:S04]  /*94f0*/  FFMA.FTZ R2, R160, c[0x0][0x2d0], -R141.reuse ;  /* 0x0000b400a0027a23 */ /* 0x104fe8000001088d */
[C---:B------:R-:W-:Y:S01]  /*9500*/  HMMA.16816.F32 R32, R68.reuse, R74, R32 ;  /* 0x0000004a4420723c */ /* 0x040fe20000001820 */
[----:B------:R1:W2:Y:S01]  /*9510*/  MUFU.EX2 R125, R2 ;  /* 0x00000002007d7308 */ /* 0x0002a20000000800 */
[----:B------:R-:W5:Y:S06]  /*9520*/  LDSM.16.MT88.4 R72, [R194+0x4800] ;  /* 0x00480000c248783b */ /* 0x000f6c0000004200 */
[C---:B---3--:R-:W-:Y:S08]  /*9530*/  HMMA.16816.F32 R36, R68.reuse, R76, R36 ;  /* 0x0000004c4424723c */ /* 0x048ff00000001824 */
[C---:B------:R-:W-:Y:S01]  /*9540*/  HMMA.16816.F32 R40, R68.reuse, R78, R40 ;  /* 0x0000004e4428723c */ /* 0x040fe20000001828 */
[----:B------:R-:W3:Y:S07]  /*9550*/  LDSM.16.MT88.4 R76, [R191+0x1800] ;  /* 0x00180000bf4c783b */ /* 0x000eee0000004200 */
[C---:B----4-:R-:W-:Y:S04]  /*9560*/  HMMA.16816.F32 R44, R68.reuse, R80, R44 ;  /* 0x00000050442c723c */ /* 0x050fe8000000182c */
[----:B-1----:R-:W-:Y:S02]  /*9570*/  FFMA.FTZ R2, R163, c[0x0][0x2d0], -R141 ;  /* 0x0000b400a3027a23 */ /* 0x002fe4000001088d */
[----:B------:R-:W-:Y:S02]  /*9580*/  IMAD.MOV.U32 R163, RZ, RZ, R121 ;  /* 0x000000ffffa37224 */ /* 0x000fe400078e0079 */
[C---:B------:R-:W-:Y:S01]  /*9590*/  HMMA.16816.F32 R48, R68.reuse, R82, R48 ;  /* 0x000000524430723c */ /* 0x040fe20000001830 */
[----:B------:R1:W4:Y:S01]  /*95a0*/  MUFU.EX2 R126, R2 ;  /* 0x00000002007e7308 */ /* 0x0003220000000800 */
[----:B------:R-:W3:Y:S02]  /*95b0*/  LDSM.16.MT88.4 R80, [R193+0x1800] ;  /* 0x00180000c150783b */ /* 0x000ee40000004200 */
[----:B--2---:R-:W-:Y:S04]  /*95c0*/  FADD.FTZ R0, R125, R0 ;  /* 0x000000007d007221 */ /* 0x004fe80000010000 */
[C---:B-----5:R-:W-:Y:S02]  /*95d0*/  HMMA.16816.F32 R52, R68.reuse, R84, R52 ;  /* 0x000000544434723c */ /* 0x060fe40000001834 */
[----:B------:R-:W-:Y:S06]  /*95e0*/  LDSM.16.MT88.4 R120, [R191+0x3000] ;  /* 0x00300000bf78783b */ /* 0x000fec0000004200 */
[C---:B------:R-:W-:Y:S02]  /*95f0*/  HMMA.16816.F32 R56, R68.reuse, R86, R56 ;  /* 0x000000564438723c */ /* 0x040fe40000001838 */
[----:B------:R-:W2:Y:S06]  /*9600*/  LDSM.16.MT88.4 R84, [R192+0x1800] ;  /* 0x00180000c054783b */ /* 0x000eac0000004200 */
[C---:B------:R-:W-:Y:S04]  /*9610*/  HMMA.16816.F32 R60, R68.reuse, R72, R60 ;  /* 0x00000048443c723c */ /* 0x040fe8000000183c */
[----:B-1----:R-:W-:Y:S02]  /*9620*/  FFMA.FTZ R2, R161, c[0x0][0x2d0], -R140 ;  /* 0x0000b400a1027a23 */ /* 0x002fe4000001088c */
[C---:B----4-:R-:W-:Y:S02]  /*9630*/  FADD.FTZ R0, R126.reuse, R0 ;  /* 0x000000007e007221 */ /* 0x050fe40000010000 */
[----:B------:R-:W-:Y:S01]  /*9640*/  HMMA.16816.F32 R64, R68, R74, R64 ;  /* 0x0000004a4440723c */ /* 0x000fe20000001840 */
[----:B------:R1:W-:Y:S01]  /*9650*/  MUFU.EX2 R161, R2 ;  /* 0x0000000200a17308 */ /* 0x0003e20000000800 */
[----:B------:R-:W4:Y:S05]  /*9660*/  LDSM.16.MT88.4 R72, [R194+0x1800] ;  /* 0x00180000c248783b */ /* 0x000f2a0000004200 */
[----:B------:R-:W-:Y:S02]  /*9670*/  F2FP.PACK_AB R68, R127, R218 ;  /* 0x000000da7f44723e */ /* 0x000fe400000000ff */
[----:B------:R-:W-:Y:S03]  /*9680*/  F2FP.PACK_AB R69, R126, R125 ;  /* 0x0000007d7e45723e */ /* 0x000fe600000000ff */
[----:B-1----:R-:W-:Y:S04]  /*9690*/  FFMA.FTZ R2, R162, c[0x0][0x2d0], -R140 ;  /* 0x0000b400a2027a23 */ /* 0x002fe8000001088c */
[----:B------:R1:W5:Y:S02]  /*96a0*/  MUFU.EX2 R160, R2 ;  /* 0x0000000200a07308 */ /* 0x0003640000000800 */
[--C-:B-1----:R-:W-:Y:S01]  /*96b0*/  FFMA.FTZ R2, R215, c[0x0][0x2d0], -R141.reuse ;  /* 0x0000b400d7027a23 */ /* 0x102fe2000001088d */
[----:B-----5:R-:W-:Y:S07]  /*96c0*/  F2FP.PACK_AB R70, R160, R161 ;  /* 0x000000a1a046723e */ /* 0x020fee00000000ff */
[----:B------:R1:W5:Y:S02]  /*96d0*/  MUFU.EX2 R124, R2 ;  /* 0x00000002007c7308 */ /* 0x0003640000000800 */
[--C-:B-1----:R-:W-:Y:S01]  /*96e0*/  FFMA.FTZ R2, R217, c[0x0][0x2d0], -R141.reuse ;  /* 0x0000b400d9027a23 */ /* 0x102fe2000001088d */
[----:B------:R-:W-:Y:S01]  /*96f0*/  IADD3 R217, R214, -0x1, RZ ;  /* 0xffffffffd6d97810 */ /* 0x000fe20007ffe0ff */
[----:B-----5:R-:W-:Y:S06]  /*9700*/  FADD.FTZ R0, R124, R0 ;  /* 0x000000007c007221 */ /* 0x020fec0000010000 */
[----:B------:R1:W5:Y:S02]  /*9710*/  MUFU.EX2 R159, R2 ;  /* 0x00000002009f7308 */ /* 0x0003640000000800 */
[----:B-1----:R-:W-:Y:S01]  /*9720*/  FFMA.FTZ R2, R219, c[0x0][0x2d0], -R140 ;  /* 0x0000b400db027a23 */ /* 0x002fe2000001088c */
[C---:B-----5:R-:W-:Y:S01]  /*9730*/  F2FP.PACK_AB R71, R159.reuse, R124 ;  /* 0x0000007c9f47723e */ /* 0x060fe200000000ff */
[----:B------:R-:W-:Y:S06]  /*9740*/  FADD.FTZ R0, R159, R0 ;  /* 0x000000009f007221 */ /* 0x000fec0000010000 */
[----:B------:R1:W-:Y:S01]  /*9750*/  MUFU.EX2 R158, R2 ;  /* 0x00000002009e7308 */ /* 0x0003e20000000800 */
[C---:B---3--:R-:W-:Y:S08]  /*9760*/  HMMA.16816.F32 R4, R68.reuse, R76, R4 ;  /* 0x0000004c4404723c */ /* 0x048ff00000001804 */
[C---:B------:R-:W-:Y:S01]  /*9770*/  HMMA.16816.F32 R8, R68.reuse, R78, R8 ;  /* 0x0000004e4408723c */ /* 0x040fe20000001808 */
[----:B------:R-:W3:Y:S07]  /*9780*/  LDSM.16.MT88.4 R76, [R191+0x5000] ;  /* 0x00500000bf4c783b */ /* 0x000eee0000004200 */
[C---:B------:R-:W-:Y:S04]  /*9790*/  HMMA.16816.F32 R12, R68.reuse, R80, R12 ;  /* 0x00000050440c723c */ /* 0x040fe8000000180c */
        /* <DEDUP_REMOVED lines=12> */
[C---:B---3--:R-:W-:Y:S08]  /*9860*/  HMMA.16816.F32 R36, R68.reuse, R76, R36 ;  /* 0x0000004c4424723c */ /* 0x048ff00000001824 */
[C---:B------:R-:W-:Y:S01]  /*9870*/  HMMA.16816.F32 R40, R68.reuse, R78, R40 ;  /* 0x0000004e4428723c */ /* 0x040fe20000001828 */
[----:B------:R-:W3:Y:S07]  /*9880*/  LDSM.16.MT88.4 R76, [R191+0x2000] ;  /* 0x00200000bf4c783b */ /* 0x000eee0000004200 */
[C---:B-----5:R-:W-:Y:S04]  /*9890*/  HMMA.16816.F32 R44, R68.reuse, R80, R44 ;  /* 0x00000050442c723c */ /* 0x060fe8000000182c */
[----:B-1----:R-:W-:Y:S02]  /*98a0*/  FFMA.FTZ R2, R226, c[0x0][0x2d0], -R140 ;  /* 0x0000b400e2027a23 */ /* 0x002fe4000001088c */
[----:B----4-:R-:W-:Y:S02]  /*98b0*/  FADD.FTZ R0, R106, R0 ;  /* 0x000000006a007221 */ /* 0x010fe40000010000 */
[C---:B------:R-:W-:Y:S01]  /*98c0*/  HMMA.16816.F32 R48, R68.reuse, R82, R48 ;  /* 0x000000524430723c */ /* 0x040fe20000001830 */
[----:B------:R1:W-:Y:S01]  /*98d0*/  MUFU.EX2 R157, R2 ;  /* 0x00000002009d7308 */ /* 0x0003e20000000800 */
[----:B------:R-:W4:Y:S02]  /*98e0*/  LDSM.16.MT88.4 R80, [R193+0x2000] ;  /* 0x00200000c150783b */ /* 0x000f240000004200 */
[----:B------:R-:W-:Y:S04]  /*98f0*/  FADD.FTZ R0, R105, R0 ;  /* 0x0000000069007221 */ /* 0x000fe80000010000 */
[C---:B--2---:R-:W-:Y:S08]  /*9900*/  HMMA.16816.F32 R52, R68.reuse, R84, R52 ;  /* 0x000000544434723c */ /* 0x044ff00000001834 */
[C---:B------:R-:W-:Y:S01]  /*9910*/  HMMA.16816.F32 R56, R68.reuse, R86, R56 ;  /* 0x000000564438723c */ /* 0x040fe20000001838 */
[----:B------:R-:W-:Y:S07]  /*9920*/  LDSM.16.MT88.4 R84, [R194+0x2000] ;  /* 0x00200000c254783b */ /* 0x000fee0000004200 */
[C---:B------:R-:W-:Y:S04]  /*9930*/  HMMA.16816.F32 R60, R68.reuse, R72, R60 ;  /* 0x00000048443c723c */ /* 0x040fe8000000183c */
[----:B-1----:R-:W-:Y:S04]  /*9940*/  FFMA.FTZ R2, R227, c[0x0][0x2d0], -R140 ;  /* 0x0000b400e3027a23 */ /* 0x002fe8000001088c */
[----:B------:R-:W-:Y:S01]  /*9950*/  HMMA.16816.F32 R64, R68, R74, R64 ;  /* 0x0000004a4440723c */ /* 0x000fe20000001840 */
[----:B------:R1:W2:Y:S01]  /*9960*/  MUFU.EX2 R156, R2 ;  /* 0x00000002009c7308 */ /* 0x0002a20000000800 */
[----:B------:R-:W5:Y:S05]  /*9970*/  LDSM.16.MT88.4 R72, [R192+0x2000] ;  /* 0x00200000c048783b */ /* 0x000f6a0000004200 */
[----:B------:R-:W-:Y:S02]  /*9980*/  F2FP.PACK_AB R68, R107, R158 ;  /* 0x0000009e6b44723e */ /* 0x000fe400000000ff */
[----:B------:R-:W-:Y:S03]  /*9990*/  F2FP.PACK_AB R69, R105, R106 ;  /* 0x0000006a6945723e */ /* 0x000fe600000000ff */
[--C-:B-1----:R-:W-:Y:S01]  /*99a0*/  FFMA.FTZ R2, R235, c[0x0][0x2d0], -R141.reuse ;  /* 0x0000b400eb027a23 */ /* 0x102fe2000001088d */
[----:B--2---:R-:W-:Y:S03]  /*99b0*/  F2FP.PACK_AB R70, R156, R157 ;  /* 0x0000009d9c46723e */ /* 0x004fe600000000ff */
[----:B------:R1:W2:Y:S02]  /*99c0*/  MUFU.EX2 R104, R2 ;  /* 0x0000000200687308 */ /* 0x0002a40000000800 */
[--C-:B-1----:R-:W-:Y:S02]  /*99d0*/  FFMA.FTZ R2, R240, c[0x0][0x2d0], -R141.reuse ;  /* 0x0000b400f0027a23 */ /* 0x102fe4000001088d */
[----:B--2---:R-:W-:Y:S06]  /*99e0*/  FADD.FTZ R0, R104, R0 ;  /* 0x0000000068007221 */ /* 0x004fec0000010000 */
[----:B------:R1:W2:Y:S02]  /*99f0*/  MUFU.EX2 R155, R2 ;  /* 0x00000002009b7308 */ /* 0x0002a40000000800 */
[--C-:B-1----:R-:W-:Y:S01]  /*9a00*/  FFMA.FTZ R2, R239, c[0x0][0x2d0], -R140.reuse ;  /* 0x0000b400ef027a23 */ /* 0x102fe2000001088c */
[C---:B--2---:R-:W-:Y:S01]  /*9a10*/  F2FP.PACK_AB R71, R155.reuse, R104 ;  /* 0x000000689b47723e */ /* 0x044fe200000000ff */
[----:B------:R-:W-:Y:S06]  /*9a20*/  FFMA.FTZ R140, R228, c[0x0][0x2d0], -R140 ;  /* 0x0000b400e48c7a23 */ /* 0x000fec000001088c */
[----:B------:R1:W-:Y:S01]  /*9a30*/  MUFU.EX2 R154, R2 ;  /* 0x00000002009a7308 */ /* 0x0003e20000000800 */
[----:B------:R-:W-:Y:S01]  /*9a40*/  FADD.FTZ R0, R155, R0 ;  /* 0x000000009b007221 */ /* 0x000fe20000010000 */
[C---:B---3--:R-:W-:Y:S08]  /*9a50*/  HMMA.16816.F32 R4, R68.reuse, R76, R4 ;  /* 0x0000004c4404723c */ /* 0x048ff00000001804 */
[----:B------:R-:W-:Y:S01]  /*9a60*/  MUFU.EX2 R115, R140 ;  /* 0x0000008c00737308 */ /* 0x000fe20000000800 */
        /* <DEDUP_REMOVED lines=12> */
[----:B---3--:R-:W-:Y:S02]  /*9b30*/  FADD.FTZ R0, R149, R0 ;  /* 0x0000000095007221 */ /* 0x008fe40000010000 */
[C---:B------:R-:W-:Y:S01]  /*9b40*/  HMMA.16816.F32 R32, R68.reuse, R86, R32 ;  /* 0x000000564420723c */ /* 0x040fe20000001820 */
[----:B------:R1:W3:Y:S01]  /*9b50*/  MUFU.EX2 R150, R2 ;  /* 0x0000000200967308 */ /* 0x0002e20000000800 */
[----:B------:R-:W5:Y:S06]  /*9b60*/  LDSM.16.MT88.4 R84, [R194+0x5800] ;  /* 0x00580000c254783b */ /* 0x000f6c0000004200 */
[C---:B--2---:R-:W-:Y:S08]  /*9b70*/  HMMA.16816.F32 R36, R68.reuse, R76, R36 ;  /* 0x0000004c4424723c */ /* 0x044ff00000001824 */
[C---:B------:R-:W-:Y:S01]  /*9b80*/  HMMA.16816.F32 R40, R68.reuse, R78, R40 ;  /* 0x0000004e4428723c */ /* 0x040fe20000001828 */
[----:B------:R-:W2:Y:S07]  /*9b90*/  LDSM.16.MT88.4 R76, [R191+0x2800] ;  /* 0x00280000bf4c783b */ /* 0x000eae0000004200 */
[C---:B----4-:R-:W-:Y:S04]  /*9ba0*/  HMMA.16816.F32 R44, R68.reuse, R80, R44 ;  /* 0x00000050442c723c */ /* 0x050fe8000000182c */
[--C-:B-1----:R-:W-:Y:S02]  /*9bb0*/  FFMA.FTZ R2, R249, c[0x0][0x2d0], -R141.reuse ;  /* 0x0000b400f9027a23 */ /* 0x102fe4000001088d */
[----:B---3--:R-:W-:Y:S02]  /*9bc0*/  FADD.FTZ R0, R150, R0 ;  /* 0x0000000096007221 */ /* 0x008fe40000010000 */
        /* <DEDUP_REMOVED lines=9> */
[----:B------:R-:W-:Y:S01]  /*9c60*/  HMMA.16816.F32 R64, R68, R86, R64 ;  /* 0x000000564440723c */ /* 0x000fe20000001840 */
[----:B------:R-:W1:Y:S01]  /*9c70*/  MUFU.EX2 R147, R2 ;  /* 0x0000000200937308 */ /* 0x000e620000000800 */
[----:B------:R-:W3:Y:S05]  /*9c80*/  LDSM.16.MT88.4 R84, [R194+0x2800] ;  /* 0x00280000c254783b */ /* 0x000eea0000004200 */
[----:B------:R-:W-:Y:S02]  /*9c90*/  F2FP.PACK_AB R68, R153, R154 ;  /* 0x0000009a9944723e */ /* 0x000fe400000000ff */
[----:B------:R-:W-:Y:S03]  /*9ca0*/  F2FP.PACK_AB R69, R150, R149 ;  /* 0x000000959645723e */ /* 0x000fe600000000ff */
[----:B------:R-:W-:Y:S02]  /*9cb0*/  F2FP.PACK_AB R70, R151, R152 ;  /* 0x000000989746723e */ /* 0x000fe400000000ff */
[----:B-1----:R-:W-:Y:S01]  /*9cc0*/  F2FP.PACK_AB R71, R147, R148 ;  /* 0x000000949347723e */ /* 0x002fe200000000ff */
[--C-:B------:R-:W-:Y:S02]  /*9cd0*/  FFMA.FTZ R2, R142, c[0x0][0x2d0], -R141.reuse ;  /* 0x0000b4008e027a23 */ /* 0x100fe4000001088d */
[----:B------:R-:W1:Y:S01]  /*9ce0*/  MUFU.EX2 R142, R101 ;  /* 0x00000065008e7308 */ /* 0x000e620000000800 */
[----:B------:R-:W-:Y:S02]  /*9cf0*/  FFMA.FTZ R141, R113, c[0x0][0x2d0], -R141 ;  /* 0x0000b400718d7a23 */ /* 0x000fe4000001088d */
[----:B------:R-:W-:Y:S01]  /*9d00*/  FADD.FTZ R0, R147, R0 ;  /* 0x0000000093007221 */ /* 0x000fe20000010000 */
[C---:B--2---:R-:W-:Y:S06]  /*9d10*/  HMMA.16816.F32 R4, R68.reuse, R76, R4 ;  /* 0x0000004c4404723c */ /* 0x044fec0000001804 */
[----:B------:R-:W-:Y:S02]  /*9d20*/  MUFU.EX2 R113, R97 ;  /* 0x0000006100717308 */ /* 0x000fe40000000800 */
[C---:B------:R-:W-:Y:S01]  /*9d30*/  HMMA.16816.F32 R8, R68.reuse, R78, R8 ;  /* 0x0000004e4408723c */ /* 0x040fe20000001808 */
[----:B------:R-:W2:Y:S07]  /*9d40*/  LDSM.16.MT88.4 R76, [R192+0x6000] ;  /* 0x00600000c04c783b */ /* 0x000eae0000004200 */
[C---:B----4-:R-:W-:Y:S01]  /*9d50*/  HMMA.16816.F32 R12, R68.reuse, R80, R12 ;  /* 0x00000050440c723c */ /* 0x050fe2000000180c */
[----:B------:R4:W3:Y:S03]  /*9d60*/  MUFU.EX2 R144, R2 ;  /* 0x0000000200907308 */ /* 0x0008e60000000800 */
[----:B-1----:R-:W-:Y:S04]  /*9d70*/  F2FP.PACK_AB R138, R115, R142 ;  /* 0x0000008e738a723e */ /* 0x002fe800000000ff */
[C---:B------:R-:W-:Y:S01]  /*9d80*/  HMMA.16816.F32 R16, R68.reuse, R82, R16 ;  /* 0x000000524410723c */ /* 0x040fe20000001810 */
[----:B------:R-:W1:Y:S02]  /*9d90*/  LDSM.16.MT88.4 R80, [R194+0x6000] ;  /* 0x00600000c250783b */ /* 0x000e640000004200 */
[----:B------:R-:W2:Y:S05]  /*9da0*/  MUFU.EX2 R3, R141 ;  /* 0x0000008d00037308 */ /* 0x000eaa0000000800 */
[C---:B-----5:R-:W-:Y:S08]  /*9db0*/  HMMA.16816.F32 R20, R68.reuse, R72, R20 ;  /* 0x000000484414723c */ /* 0x060ff00000001814 */
[C---:B------:R-:W-:Y:S01]  /*9dc0*/  HMMA.16816.F32 R24, R68.reuse, R74, R24 ;  /* 0x0000004a4418723c */ /* 0x040fe20000001818 */
[----:B------:R-:W5:Y:S03]  /*9dd0*/  LDSM.16.MT88.4 R72, [R193+0x3000] ;  /* 0x00300000c148783b */ /* 0x000f660000004200 */
[----:B----4-:R-:W-:Y:S01]  /*9de0*/  FADD.FTZ R2, R103, R98 ;  /* 0x0000006267027221 */ /* 0x010fe20000010000 */
[----:B---3--:R-:W-:Y:S01]  /*9df0*/  F2FP.PACK_AB R137, R143, R144 ;  /* 0x000000908f89723e */ /* 0x008fe200000000ff */
[----:B------:R-:W-:Y:S02]  /*9e00*/  FADD.FTZ R0, R144, R0 ;  /* 0x0000000090007221 */ /* 0x000fe40000010000 */
[C---:B------:R-:W-:Y:S01]  /*9e10*/  HMMA.16816.F32 R28, R68.reuse, R84, R28 ;  /* 0x00000054441c723c */ /* 0x040fe2000000181c */
[----:B------:R-:W-:Y:S03]  /*9e20*/  LDSM.16.MT88.4 R96, [R191+0x6800] ;  /* 0x00680000bf60783b */ /* 0x000fe60000004200 */
[----:B------:R-:W-:Y:S01]  /*9e30*/  FADD.FTZ R2, R119, R2 ;  /* 0x0000000277027221 */ /* 0x000fe20000010000 */
[----:B--2---:R-:W-:Y:S01]  /*9e40*/  F2FP.PACK_AB R139, R3, R113 ;  /* 0x00000071038b723e */ /* 0x004fe200000000ff */
[----:B------:R-:W-:Y:S02]  /*9e50*/  FADD.FTZ R0, R143, R0 ;  /* 0x000000008f007221 */ /* 0x000fe40000010000 */
[C---:B------:R-:W-:Y:S01]  /*9e60*/  HMMA.16816.F32 R32, R68.reuse, R86, R32 ;  /* 0x000000564420723c */ /* 0x040fe20000001820 */
[----:B------:R-:W2:Y:S03]  /*9e70*/  LDSM.16.MT88.4 R84, [R192+0x3000] ;  /* 0x00300000c054783b */ /* 0x000ea60000004200 */
[----:B------:R-:W-:Y:S02]  /*9e80*/  FADD.FTZ R2, R117, R2 ;  /* 0x0000000275027221 */ /* 0x000fe40000010000 */
[----:B------:R-:W-:Y:S02]  /*9e90*/  FADD.FTZ R0, R113, R0 ;  /* 0x0000000071007221 */ /* 0x000fe40000010000 */
[C---:B------:R-:W-:Y:S01]  /*9ea0*/  HMMA.16816.F32 R36, R68.reuse, R88, R36 ;  /* 0x000000584424723c */ /* 0x040fe20000001824 */
[----:B------:R-:W-:Y:S03]  /*9eb0*/  LDSM.16.MT88.4 R100, [R193+0x6800] ;  /* 0x00680000c164783b */ /* 0x000fe60000004200 */
[----:B------:R-:W-:Y:S02]  /*9ec0*/  FADD.FTZ R3, R3, R0 ;  /* 0x0000000003037221 */ /* 0x000fe40000010000 */
[----:B------:R-:W-:Y:S02]  /*9ed0*/  FADD.FTZ R2, R163, R2 ;  /* 0x00000002a3027221 */ /* 0x000fe40000010000 */
[C---:B------:R-:W-:Y:S01]  /*9ee0*/  HMMA.16816.F32 R40, R68.reuse, R90, R40 ;  /* 0x0000005a4428723c */ /* 0x040fe20000001828 */
[----:B------:R-:W3:Y:S03]  /*9ef0*/  LDSM.16.MT88.4 R88, [R194+0x3000] ;  /* 0x00300000c258783b */ /* 0x000ee60000004200 */
[----:B------:R-:W-:Y:S02]  /*9f00*/  FADD.FTZ R2, R111, R2 ;  /* 0x000000026f027221 */ /* 0x000fe40000010000 */
[----:B------:R-:W-:Y:S02]  /*9f10*/  IMAD.MOV.U32 R113, RZ, RZ, R112 ;  /* 0x000000ffff717224 */ /* 0x000fe400078e0070 */
[C---:B------:R-:W-:Y:S01]  /*9f20*/  HMMA.16816.F32 R44, R68.reuse, R92, R44 ;  /* 0x0000005c442c723c */ /* 0x040fe2000000182c */
[----:B------:R-:W2:Y:S03]  /*9f30*/  LDSM.16.MT88.4 R108, [R192+0x6800] ;  /* 0x00680000c06c783b */ /* 0x000ea60000004200 */
        /* <DEDUP_REMOVED lines=10> */
[----:B------:R-:W-:Y:S04]  /*9fe0*/  FADD.FTZ R2, R233, R2 ;  /* 0x00000002e9027221 */ /* 0x000fe80000010000 */
[C---:B------:R-:W-:Y:S01]  /*9ff0*/  HMMA.16816.F32 R116, R136.reuse, R120, R4 ;  /* 0x000000788874723c */ /* 0x040fe20000001804 */
[----:B------:R-:W1:Y:S04]  /*a000*/  LDSM.16.MT88.4 R4, [R194+0x6800] ;  /* 0x00680000c204783b */ /* 0x000e680000004200 */
[----:B------:R-:W-:Y:S03]  /*a010*/  FADD.FTZ R2, R218, R2 ;  /* 0x00000002da027221 */ /* 0x000fe60000010000 */
[C---:B------:R-:W-:Y:S01]  /*a020*/  HMMA.16816.F32 R120, R136.reuse, R122, R8 ;  /* 0x0000007a8878723c */ /* 0x040fe20000001808 */
[----:B------:R-:W4:Y:S03]  /*a030*/  LDL R8, [R1+0x3c] ;  /* 0x00003c0001087983 */ /* 0x000f260000100800 */
[----:B------:R-:W-:Y:S01]  /*a040*/  FADD.FTZ R2, R127, R2 ;  /* 0x000000027f027221 */ /* 0x000fe20000010000 */
[----:B------:R3:W-:Y:S03]  /*a050*/  STL [R1+0x20], R3 ;  /* 0x0000200301007387 */ /* 0x0007e60000100800 */
[C---:B-----5:R-:W-:Y:S04]  /*a060*/  HMMA.16816.F32 R68, R136.reuse, R72, R12 ;  /* 0x000000488844723c */ /* 0x060fe8000000180c */
[----:B------:R-:W-:Y:S04]  /*a070*/  FADD.FTZ R2, R161, R2 ;  /* 0x00000002a1027221 */ /* 0x000fe80000010000 */
[C---:B------:R-:W-:Y:S04]  /*a080*/  HMMA.16816.F32 R72, R136.reuse, R74, R16 ;  /* 0x0000004a8848723c */ /* 0x040fe80000001810 */
[----:B------:R-:W-:Y:S04]  /*a090*/  FADD.FTZ R2, R160, R2 ;  /* 0x00000002a0027221 */ /* 0x000fe80000010000 */
[C---:B--2---:R-:W-:Y:S04]  /*a0a0*/  HMMA.16816.F32 R76, R136.reuse, R84, R20 ;  /* 0x00000054884c723c */ /* 0x044fe80000001814 */
[----:B------:R-:W-:Y:S02]  /*a0b0*/  FADD.FTZ R2, R158, R2 ;  /* 0x000000029e027221 */ /* 0x000fe40000010000 */
[----:B---3--:R-:W-:Y:S02]  /*a0c0*/  IMAD.MOV.U32 R3, RZ, RZ, R114 ;  /* 0x000000ffff037224 */ /* 0x008fe400078e0072 */
        /* <DEDUP_REMOVED lines=21> */
[----:B------:R-:W-:Y:S02]  /*a220*/  FADD.FTZ R0, R115, R2 ;  /* 0x0000000273007221 */ /* 0x000fe40000010000 */
[----:B------:R-:W-:Y:S03]  /*a230*/  IMAD.MOV.U32 R115, RZ, RZ, R112 ;  /* 0x000000ffff737224 */ /* 0x000fe600078e0070 */
[----:B------:R1:W-:Y:S01]  /*a240*/  STL [R1+0x24], R0 ;  /* 0x0000240001007387 */ /* 0x0003e20000100800 */
[----:B----4-:R-:W-:Y:S02]  /*a250*/  ISETP.GT.AND P0, PT, R214, R8, PT ;  /* 0x00000008d600720c */ /* 0x010fe40003f04270 */
[----:B------:R-:W-:Y:S11]  /*a260*/  IMAD.MOV.U32 R214, RZ, RZ, R217 ;  /* 0x000000ffffd67224 */ /* 0x000ff600078e00d9 */
[----:B-1----:R-:W-:-:S05]  /*a270*/  @P0 BRA `(.L_x_2360) ;  /* 0xffffc45000000947 */ /* 0x002fca000383ffff */
.L_x_2355:
[----:B-1----:R-:W2:Y:S02]  /*a280*/  LDL R0, [R1+0x28] ;  /* 0x0000280001007983 */ /* 0x002ea40000100800 */
[----:B--2---:R-:W-:-:S13]  /*a290*/  ISETP.GE.AND P0, PT, R217, R0, PT ;  /* 0x00000000d900720c */ /* 0x004fda0003f06270 */
[----:B------:R-:W-:Y:S05]  /*a2a0*/  @!P0 BRA `(.L_x_2361) ;  /* 0x0000327000008947 */ /* 0x000fea0003800000 */
.L_x_2364:
[----:B------:R-:W2:Y:S01]  /*a2b0*/  LDL.64 R218, [R1+0x8] ;  /* 0x0000080001da7983 */ /* 0x000ea20000100a00 */
[----:B------:R-:W-:Y:S04]  /*a2c0*/  DEPBAR.LE SB0, 0x0 ;  /* 0x000080000000791a */ /* 0x000fe80000000000 */
[----:B------:R-:W3:Y:S01]  /*a2d0*/  LDL.64 R214, [R1] ;  /* 0x0000000001d67983 */ /* 0x000ee20000100a00 */
[----:B------:R-:W-:Y:S01]  /*a2e0*/  WARPSYNC 0xffffffff ;  /* 0xffffffff00007948 */ /* 0x000fe20003800000 */
[----:B-1----:R-:W-:Y:S01]  /*a2f0*/  SHF.R.S32.HI R0, RZ, 0x1f, R217 ;  /* 0x0000001fff007819 */ /* 0x002fe200000114d9 */
[C---:B------:R-:W-:Y:S01]  /*a300*/  IMAD.WIDE.U32 R28, R217.reuse, c[0x0][0x208], RZ ;  /* 0x00008200d91c7a25 */ /* 0x040fe200078e00ff */
[----:B------:R-:W-:Y:S01]  /*a310*/  ULDC.64 UR4, c[0x0][0x208] ;  /* 0x0000820000047ab9 */ /* 0x000fe20000000a00 */
[----:B------:R-:W4:Y:S01]  /*a320*/  LDL.64 R44, [R1+0x30] ;  /* 0x00003000012c7983 */ /* 0x000f220000100a00 */
[----:B------:R-:W-:Y:S01]  /*a330*/  UMOV UR9, 0x5 ;  /* 0x0000000500097882 */ /* 0x000fe20000000000 */
[----:B------:R-:W-:Y:S01]  /*a340*/  IMAD R0, R0, c[0x0][0x208], RZ ;  /* 0x0000820000007a24 */ /* 0x000fe200078e02ff */
[----:B------:R-:W-:Y:S01]  /*a350*/  USHF.L.U32 UR8, UR4, 0x5, URZ ;  /* 0x0000000504087899 */ /* 0x000fe2000800063f */
[----:B------:R-:W-:Y:S01]  /*a360*/  BSSY B0, `(.L_x_2362) ;  /* 0x000011e000007945 */ /* 0x000fe20003800000 */
[----:B------:R-:W5:Y:S01]  /*a370*/  LDL R31, [R1+0x2c] ;  /* 0x00002c00011f7983 */ /* 0x000f620000100800 */
[----:B------:R-:W-:Y:S01]  /*a380*/  IMAD R0, R217, c[0x0][0x20c], R0 ;  /* 0x00008300d9007a24 */ /* 0x000fe200078e0200 */
[----:B------:R-:W-:Y:S02]  /*a390*/  USHF.L.U64.HI UR9, UR4, UR9, UR5 ;  /* 0x0000000904097299 */ /* 0x000fe40008010205 */
[----:B------:R-:W-:Y:S01]  /*a3a0*/  UIADD3 UR5, UP0, UR8, UR8, URZ ;  /* 0x0000000808057290 */ /* 0x000fe2000ff1e03f */
[----:B------:R-:W-:Y:S01]  /*a3b0*/  BAR.SYNC.DEFER_BLOCKING 0x0 ;  /* 0x0000000000007b1d */ /* 0x000fe20000010000 */
[----:B------:R-:W-:Y:S02]  /*a3c0*/  IMAD.IADD R0, R29, 0x1, R0 ;  /* 0x000000011d007824 */ /* 0x000fe400078e0200 */
[----:B------:R-:W-:Y:S01]  /*a3d0*/  IMAD.U32 R20, RZ, RZ, UR8 ;  /* 0x00000008ff147e24 */ /* 0x000fe2000f8e00ff */
[----:B------:R-:W-:Y:S01]  /*a3e0*/  UIADD3.X UR4, UR9, UR9, URZ, UP0, !UPT ;  /* 0x0000000909047290 */ /* 0x000fe200087fe43f */
[----:B------:R-:W-:Y:S02]  /*a3f0*/  IMAD R47, R0, 0x70, RZ ;  /* 0x00000070002f7824 */ /* 0x000fe400078e02ff */
[----:B------:R-:W-:Y:S04]  /*a400*/  IMAD.U32 R21, RZ, RZ, UR9 ;  /* 0x00000009ff157e24 */ /* 0x000fe8000f8e00ff */
[----:B------:R-:W-:Y:S01]  /*a410*/  IMAD.WIDE.U32 R20, R28, 0x70, R20 ;  /* 0x000000701c147825 */ /* 0x000fe200078e0014 */
[----:B------:R-:W1:Y:S05]  /*a420*/  LDSM.16.M88.4 R8, [R188] ;  /* 0x00000000bc08783b */ /* 0x000e6a0000000200 */
[----:B------:R-:W1:Y:S05]  /*a430*/  LDSM.16.M88.4 R16, [R188+0x800] ;  /* 0x00080000bc10783b */ /* 0x000e6a0000000200 */
[----:B------:R-:W2:Y:S05]  /*a440*/  LDSM.16.M88.4 R24, [R188+0x1000] ;  /* 0x00100000bc18783b */ /* 0x000eaa0000000200 */
[----:B------:R-:W5:Y:S05]  /*a450*/  LDL R112, [R1+0x28] ;  /* 0x0000280001707983 */ /* 0x000f6a0000100800 */
[----:B------:R-:W2:Y:S05]  /*a460*/  LDSM.16.M88.4 R32, [R188+0x1800] ;  /* 0x00180000bc20783b */ /* 0x000eaa0000000200 */
[----:B------:R-:W2:Y:S05]  /*a470*/  LDSM.16.M88.4 R40, [R188+0x2000] ;  /* 0x00200000bc28783b */ /* 0x000eaa0000000200 */
[----:B------:R-:W2:Y:S05]  /*a480*/  LDSM.16.M88.4 R48, [R188+0x2800] ;  /* 0x00280000bc30783b */ /* 0x000eaa0000000200 */
[----:B------:R-:W2:Y:S01]  /*a490*/  LDSM.16.M88.4 R56, [R188+0x3000] ;  /* 0x00300000bc38783b */ /* 0x000ea20000000200 */
[C---:B-1----:R-:W-:Y:S04]  /*a4a0*/  HMMA.16816.F32 R4, R128.reuse, R8, RZ ;  /* 0x000000088004723c */ /* 0x042fe800000018ff */
[----:B------:R-:W1:Y:S05]  /*a4b0*/  LDSM.16.M88.4 R136, [R195] ;  /* 0x00000000c388783b */ /* 0x000e6a0000000200 */
[----:B------:R-:W1:Y:S01]  /*a4c0*/  LDSM.16.M88.4 R140, [R204] ;  /* 0x00000000cc8c783b */ /* 0x000e620000000200 */
[C---:B------:R-:W-:Y:S04]  /*a4d0*/  HMMA.16816.F32 R8, R128.reuse, R10, RZ ;  /* 0x0000000a8008723c */ /* 0x040fe800000018ff */
[----:B------:R-:W1:Y:S04]  /*a4e0*/  LDSM.16.M88.4 R144, [R205] ;  /* 0x00000000cd90783b */ /* 0x000e680000000200 */
[C---:B------:R-:W-:Y:S01]  /*a4f0*/  HMMA.16816.F32 R12, R128.reuse, R16, RZ ;  /* 0x00000010800c723c */ /* 0x040fe200000018ff */
[----:B------:R-:W1:Y:S05]  /*a500*/  LDSM.16.M88.4 R148, [R206] ;  /* 0x00000000ce94783b */ /* 0x000e6a0000000200 */
[----:B------:R-:W1:Y:S02]  /*a510*/  LDSM.16.M88.4 R152, [R207] ;  /* 0x00000000cf98783b */ /* 0x000e640000000200 */
[C---:B------:R-:W-:Y:S03]  /*a520*/  HMMA.16816.F32 R16, R128.reuse, R18, RZ ;  /* 0x000000128010723c */ /* 0x040fe600000018ff */
[----:B------:R-:W1:Y:S05]  /*a530*/  LDSM.16.M88.4 R156, [R208] ;  /* 0x00000000d09c783b */ /* 0x000e6a0000000200 */
[----:B------:R-:W1:Y:S05]  /*a540*/  LDSM.16.M88.4 R160, [R209] ;  /* 0x00000000d1a0783b */ /* 0x000e6a0000000200 */
[----:B------:R-:W1:Y:S02]  /*a550*/  S2R R30, SR_TID.X ;  /* 0x00000000001e7919 */ /* 0x000e640000002100 */
[----:B-1----:R-:W-:Y:S01]  /*a560*/  ISETP.GT.AND P4, PT, R30, 0x7f, PT ;  /* 0x0000007f1e00780c */ /* 0x002fe20003f84270 */
[----:B--2---:R-:W-:Y:S01]  /*a570*/  IMAD.MOV.U32 R2, RZ, RZ, R218 ;  /* 0x000000ffff027224 */ /* 0x004fe200078e00da */
[----:B------:R-:W-:Y:S01]  /*a580*/  IADD3 R38, P1, R218, R20, RZ ;  /* 0x00000014da267210 */ /* 0x000fe20007f3e0ff */
[----:B---3--:R-:W-:Y:S04]  /*a590*/  IMAD.MOV.U32 R3, RZ, RZ, R215 ;  /* 0x000000ffff037224 */ /* 0x008fe800078e00d7 */
[----:B------:R-:W-:Y:S01]  /*a5a0*/  IMAD.WIDE.U32 R2, R28, 0x70, R2 ;  /* 0x000000701c027825 */ /* 0x000fe200078e0002 */
[----:B----4-:R-:W-:Y:S03]  /*a5b0*/  ISETP.GE.AND P5, PT, R44, c[0x0][0x1d4], PT ;  /* 0x000075002c007a0c */ /* 0x010fe60003fa6270 */
[----:B------:R-:W-:Y:S01]  /*a5c0*/  IMAD.IADD R0, R3, 0x1, R47 ;  /* 0x0000000103007824 */ /* 0x000fe200078e022f */
[C---:B------:R-:W-:Y:S01]  /*a5d0*/  LEA R36, P0, R2.reuse, c[0x0][0x1f8], 0x1 ;  /* 0x00007e0002247a11 */ /* 0x040fe200078008ff */
[----:B------:R-:W-:Y:S01]  /*a5e0*/  IMAD.U32 R3, RZ, RZ, UR4 ;  /* 0x00000004ff037e24 */ /* 0x000fe2000f8e00ff */
[----:B-----5:R-:W-:Y:S02]  /*a5f0*/  ISETP.GE.AND P6, PT, R31, c[0x0][0x1d4], PT ;  /* 0x000075001f007a0c */ /* 0x020fe40003fc6270 */
[----:B------:R-:W-:Y:S01]  /*a600*/  LEA.HI.X R37, R2, c[0x0][0x1fc], R0, 0x1, P0 ;  /* 0x00007f0002257a11 */ /* 0x000fe200000f0c00 */
[----:B------:R-:W-:Y:S01]  /*a610*/  IMAD.IADD R0, R47, 0x1, R21 ;  /* 0x000000012f007824 */ /* 0x000fe200078e0215 */
[----:B------:R-:W-:Y:S01]  /*a620*/  IADD3 R39, P0, R20, UR8, RZ ;  /* 0x0000000814277c10 */ /* 0x000fe2000ff1e0ff */
[----:B------:R-:W-:Y:S01]  /*a630*/  IMAD.U32 R2, RZ, RZ, UR5 ;  /* 0x00000005ff027e24 */ /* 0x000fe2000f8e00ff */
[C---:B------:R-:W-:Y:S01]  /*a640*/  HMMA.16816.F32 R20, R128.reuse, R24, RZ ;  /* 0x000000188014723c */ /* 0x040fe200000018ff */
[----:B------:R-:W-:Y:S01]  /*a650*/  @!PT LDS RZ, [RZ] ;  /* 0x00000000fffff984 */ /* 0x000fe20000000800 */
[----:B------:R-:W-:Y:S01]  /*a660*/  @!PT LDS RZ, [RZ] ;  /* 0x00000000fffff984 */ /* 0x000fe20000000800 */
[----:B------:R-:W-:Y:S01]  /*a670*/  @!PT LDS RZ, [RZ] ;  /* 0x00000000fffff984 */ /* 0x000fe20000000800 */
[----:B------:R1:W-:Y:S01]  /*a680*/  LDGSTS.E.BYPASS.LTC128B.128 [R216+0x100], [R36.64], !P5 ;  /* 0x0010000024d87fae */ /* 0x0003e2000e901d46 */
[----:B------:R-:W-:Y:S01]  /*a690*/  IADD3.X R44, R0, UR9, RZ, P0, !PT ;  /* 0x00000009002c7c10 */ /* 0x000fe200087fe4ff */
[----:B------:R-:W-:Y:S04]  /*a6a0*/  IMAD.WIDE.U32 R52, R28, 0x70, R2 ;  /* 0x000000701c347825 */ /* 0x000fe800078e0002 */
[----:B------:R1:W-:Y:S01]  /*a6b0*/  LDGSTS.E.BYPASS.LTC128B.128 [R216+0x3900], [R36.64+0x80], !P6 ;  /* 0x0390008024d87fae */ /* 0x0003e2000f101d46 */
[C---:B------:R-:W-:Y:S01]  /*a6c0*/  HMMA.16816.F32 R24, R128.reuse, R26, RZ ;  /* 0x0000001a8018723c */ /* 0x040fe200000018ff */
[----:B------:R-:W-:Y:S03]  /*a6d0*/  IMAD.X R3, R0, 0x1, R215, P1 ;  /* 0x0000000100037824 */ /* 0x000fe600008e06d7 */
[C---:B------:R-:W-:Y:S02]  /*a6e0*/  LEA R2, P1, R38.reuse, c[0x0][0x1f8], 0x1 ;  /* 0x00007e0026027a11 */ /* 0x040fe400078208ff */
[----:B------:R-:W-:Y:S02]  /*a6f0*/  IADD3 R0, P0, R39, R218, RZ ;  /* 0x000000da27007210 */ /* 0x000fe40007f1e0ff */
[C---:B------:R-:W-:Y:S01]  /*a700*/  HMMA.16816.F32 R28, R128.reuse, R32, RZ ;  /* 0x00000020801c723c */ /* 0x040fe200000018ff */
[----:B------:R-:W-:Y:S03]  /*a710*/  LEA.HI.X R3, R38, c[0x0][0x1fc], R3, 0x1, P1 ;  /* 0x00007f0026037a11 */ /* 0x000fe600008f0c03 */
[----:B------:R-:W-:Y:S02]  /*a720*/  LEA R54, P2, R0, c[0x0][0x1f8], 0x1 ;  /* 0x00007e0000367a11 */ /* 0x000fe400078408ff */
[----:B------:R2:W-:Y:S01]  /*a730*/  LDGSTS.E.BYPASS.LTC128B.128 [R216+0x1100], [R2.64], !P5 ;  /* 0x0110000002d87fae */ /* 0x0005e2000e901d46 */
[----:B------:R-:W-:Y:S01]  /*a740*/  IADD3 R45, P3, R218, R52, RZ ;  /* 0x00000034da2d7210 */ /* 0x000fe20007f7e0ff */
[C---:B------:R-:W-:Y:S03]  /*a750*/  HMMA.16816.F32 R32, R128.reuse, R34, RZ ;  /* 0x000000228020723c */ /* 0x040fe600000018ff */
[----:B------:R2:W-:Y:S01]  /*a760*/  LDGSTS.E.BYPASS.LTC128B.128 [R216+0x4900], [R2.64+0x80], !P6 ;  /* 0x0490008002d87fae */ /* 0x0005e2000f101d46 */
[----:B------:R-:W-:Y:S01]  /*a770*/  IADD3.X R47, R215, R47, R53, P3, !PT ;  /* 0x0000002fd72f7210 */ /* 0x000fe20001ffe435 */
[----:B-1----:R-:W-:Y:S01]  /*a780*/  IMAD.X R36, R44, 0x1, R215, P0 ;  /* 0x000000012c247824 */ /* 0x002fe200000e06d7 */
[----:B------:R-:W-:Y:S02]  /*a790*/  @!P4 IADD3 R46, P1, P0, R218, UR8, R39 ;  /* 0x00000008da2ecc10 */ /* 0x000fe4000f83e027 */
[----:B------:R-:W-:Y:S01]  /*a7a0*/  ISETP.GT.AND P3, PT, R217, R112, PT ;  /* 0x00000070d900720c */ /* 0x000fe20003f64270 */
[----:B------:R-:W-:Y:S03]  /*a7b0*/  IMAD.MOV.U32 R112, RZ, RZ, R114 ;  /* 0x000000ffff707224 */ /* 0x000fe600078e0072 */
        /* <DEDUP_REMOVED lines=8> */
[----:B------:R-:W-:Y:S03]  /*a840*/  @!P4 LEA.HI.X R215, R46, c[0x0][0x1fc], R0, 0x1, P0 ;  /* 0x00007f002ed7ca11 */ /* 0x000fe600000f0c00 */
[----:B------:R1:W-:Y:S04]  /*a850*/  LDGSTS.E.BYPASS.LTC128B.128 [R216+0x5900], [R52.64+0x80], !P6 ;  /* 0x0590008034d87fae */ /* 0x0003e8000f101d46 */
[C---:B------:R-:W-:Y:S01]  /*a860*/  HMMA.16816.F32 R44, R128.reuse, R48, RZ ;  /* 0x00000030802c723c */ /* 0x040fe200000018ff */
[----:B------:R2:W-:Y:S05]  /*a870*/  @!P4 LDGSTS.E.BYPASS.LTC128B.128 [R216+0x3100], [R214.64], !P5 ;  /* 0x03100000d6d8cfae */ /* 0x0005ea000e901d46 */
[----:B------:R2:W-:Y:S02]  /*a880*/  @!P4 LDGSTS.E.BYPASS.LTC128B.128 [R216+0x6900], [R214.64+0x80], !P6 ;  /* 0x06900080d6d8cfae */ /* 0x0005e4000f101d46 */
[C---:B------:R-:W-:Y:S03]  /*a890*/  HMMA.16816.F32 R48, R128.reuse, R50, RZ ;  /* 0x000000328030723c */ /* 0x040fe600000018ff */
[----:B------:R-:W0:Y:S05]  /*a8a0*/  LDGDEPBAR ;  /* 0x00000000000079af */ /* 0x000e2a0000000000 */
[C---:B-1----:R-:W-:Y:S08]  /*a8b0*/  HMMA.16816.F32 R52, R128.reuse, R56, RZ ;  /* 0x000000388034723c */ /* 0x042ff000000018ff */
[----:B------:R-:W-:Y:S08]  /*a8c0*/  HMMA.16816.F32 R56, R128, R58, RZ ;  /* 0x0000003a8038723c */ /* 0x000ff000000018ff */
[C---:B------:R-:W-:Y:S08]  /*a8d0*/  HMMA.16816.F32 R4, R132.reuse, R136, R4 ;  /* 0x000000888404723c */ /* 0x040ff00000001804 */
[C---:B------:R-:W-:Y:S01]  /*a8e0*/  HMMA.16816.F32 R8, R132.reuse, R138, R8 ;  /* 0x0000008a8408723c */ /* 0x040fe20000001808 */
[----:B------:R-:W1:Y:S07]  /*a8f0*/  LDSM.16.M88.4 R136, [R190] ;  /* 0x00000000be88783b */ /* 0x000e6e0000000200 */
        /* <DEDUP_REMOVED lines=122> */
[----:B------:R-:W2:Y:S01]  /*b0a0*/  LDSM.16.M88.4 R160, [R189+0x6800] ;  /* 0x00680000bda0783b */ /* 0x000ea20000000200 */
[----:B------:R-:W-:Y:S04]  /*b0b0*/  DEPBAR.LE SB0, 0x0 ;  /* 0x000080000000791a */ /* 0x000fe80000000000 */
[----:B------:R-:W-:Y:S02]  /*b0c0*/  BAR.SYNC.DEFER_BLOCKING 0x0 ;  /* 0x0000000000007b1d */ /* 0x000fe40000010000 */
[C---:B-1----:R-:W-:Y:S08]  /*b0d0*/  HMMA.16816.F32 R4, R184.reuse, R136, R4 ;  /* 0x00000088b804723c */ /* 0x042ff00000001804 */
[C---:B------:R-:W-:Y:S08]  /*b0e0*/  HMMA.16816.F32 R8, R184.reuse, R138, R8 ;  /* 0x0000008ab808723c */ /* 0x040ff00000001808 */
[C---:B---3--:R-:W-:Y:S08]  /*b0f0*/  HMMA.16816.F32 R12, R184.reuse, R140, R12 ;  /* 0x0000008cb80c723c */ /* 0x048ff0000000180c */
[C---:B------:R-:W-:Y:S07]  /*b100*/  HMMA.16816.F32 R16, R184.reuse, R142, R16 ;  /* 0x0000008eb810723c */ /* 0x040fee0000001810 */
[----:B------:R-:W-:Y:S01]  /*b110*/  P2R R142, PR, RZ, 0x8 ;  /* 0x00000008ff8e7803 */ /* 0x000fe20000000000 */
[C---:B----4-:R-:W-:Y:S08]  /*b120*/  HMMA.16816.F32 R20, R184.reuse, R144, R20 ;  /* 0x00000090b814723c */ /* 0x050ff00000001814 */
[C---:B------:R-:W-:Y:S08]  /*b130*/  HMMA.16816.F32 R24, R184.reuse, R146, R24 ;  /* 0x00000092b818723c */ /* 0x040ff00000001818 */
[C---:B-----5:R-:W-:Y:S08]  /*b140*/  HMMA.16816.F32 R28, R184.reuse, R148, R28 ;  /* 0x00000094b81c723c */ /* 0x060ff0000000181c */
[C---:B------:R-:W-:Y:S08]  /*b150*/  HMMA.16816.F32 R32, R184.reuse, R150, R32 ;  /* 0x00000096b820723c */ /* 0x040ff00000001820 */
[C---:B--2---:R-:W-:Y:S08]  /*b160*/  HMMA.16816.F32 R36, R184.reuse, R152, R36 ;  /* 0x00000098b824723c */ /* 0x044ff00000001824 */
[C---:B------:R-:W-:Y:S08]  /*b170*/  HMMA.16816.F32 R40, R184.reuse, R154, R40 ;  /* 0x0000009ab828723c */ /* 0x040ff00000001828 */
[C---:B------:R-:W-:Y:S08]  /*b180*/  HMMA.16816.F32 R44, R184.reuse, R156, R44 ;  /* 0x0000009cb82c723c */ /* 0x040ff0000000182c */
[C---:B------:R-:W-:Y:S08]  /*b190*/  HMMA.16816.F32 R48, R184.reuse, R158, R48 ;  /* 0x0000009eb830723c */ /* 0x040ff00000001830 */
[C---:B------:R-:W-:Y:S08]  /*b1a0*/  HMMA.16816.F32 R52, R184.reuse, R160, R52 ;  /* 0x000000a0b834723c */ /* 0x040ff00000001834 */
[----:B------:R-:W-:Y:S01]  /*b1b0*/  HMMA.16816.F32 R56, R184, R162, R56 ;  /* 0x000000a2b838723c */ /* 0x000fe20000001838 */
[----:B------:R-:W-:Y:S07]  /*b1c0*/  @!UPT UIADD3 URZ, URZ, URZ, URZ ;  /* 0x0000003f3f3ff290 */ /* 0x000fee000fffe03f */
[----:B------:R-:W-:-:S11]  /*b1d0*/  @!P3 BRA `(.L_x_2363) ;  /* 0x000003600000b947 */ /* 0x000fd60003800000 */
[----:B------:R-:W-:Y:S01]  /*b1e0*/  IADD3 R0, R217, -0x1, RZ ;  /* 0xffffffffd9007810 */ /* 0x000fe20007ffe0ff */
        /* <DEDUP_REMOVED lines=53> */
.L_x_2363:
[----:B------:R-:W-:Y:S05]  /*b540*/  BSYNC B0 ;  /* 0x0000000000007941 */ /* 0x000fea0003800000 */
.L_x_2362:
        /* <DEDUP_REMOVED lines=11> */
[----:B------:R-:W2:Y:S01]  /*b600*/  LDL.LU R229, [R1+0x24] ;  /* 0x0000240001e57983 */ /* 0x000ea20000300800 */
[----:B------:R-:W-:Y:S02]  /*b610*/  FMNMX.FTZ R2, R14, R2, !PT ;  /* 0x000000020e027209 */ /* 0x000fe40007810000 */
[----:B------:R-:W-:Y:S01]  /*b620*/  FMNMX.FTZ R0, R13, R0, !PT ;  /* 0x000000000d007209 */ /* 0x000fe20007810000 */
[----:B------:R-:W3:Y:S01]  /*b630*/  LDL.LU R228, [R1+0x20] ;  /* 0x0000200001e47983 */ /* 0x000ee20000300800 */
        /* <DEDUP_REMOVED lines=48> */
[----:B------:R-:W1:Y:S01]  /*b940*/  SHFL.BFLY PT, R114, R3, 0x2, 0x1f ;  /* 0x0c401f0003727f89 */ /* 0x000e6200000e0000 */
[----:B------:R-:W-:Y:S07]  /*b950*/  FMNMX.FTZ R0, R59, R0, !PT ;  /* 0x000000003b007209 */ /* 0x000fee0007810000 */
[----:B------:R-:W4:Y:S01]  /*b960*/  SHFL.BFLY PT, R2, R0, 0x2, 0x1f ;  /* 0x0c401f0000027f89 */ /* 0x000f2200000e0000 */
[----:B-1----:R-:W-:Y:S07]  /*b970*/  FMNMX.FTZ R114, R3, R114, !PT ;  /* 0x0000007203727209 */ /* 0x002fee0007810000 */
[----:B------:R-:W1:Y:S01]  /*b980*/  SHFL.BFLY PT, R115, R114, 0x1, 0x1f ;  /* 0x0c201f0072737f89 */ /* 0x000e6200000e0000 */
[----:B----4-:R-:W-:Y:S07]  /*b990*/  FMNMX.FTZ R0, R0, R2, !PT ;  /* 0x0000000200007209 */ /* 0x010fee0007810000 */
[----:B------:R-:W4:Y:S01]  /*b9a0*/  SHFL.BFLY PT, R3, R0, 0x1, 0x1f ;  /* 0x0c201f0000037f89 */ /* 0x000f2200000e0000 */
[----:B-1----:R-:W-:Y:S05]  /*b9b0*/  FMNMX.FTZ R114, R114, R115, !PT ;  /* 0x0000007372727209 */ /* 0x002fea0007810000 */
[----:B------:R-:W-:Y:S01]  /*b9c0*/  FADD.FTZ R2, -R114, R112 ;  /* 0x0000007072027221 */ /* 0x000fe20000010100 */
[----:B----4-:R-:W-:Y:S03]  /*b9d0*/  FMNMX.FTZ R3, R0, R3, !PT ;  /* 0x0000000300037209 */ /* 0x010fe60007810000 */
[----:B------:R-:W-:Y:S04]  /*b9e0*/  FMUL.FTZ R0, R2, c[0x0][0x2d0] ;  /* 0x0000b40002007a20 */ /* 0x000fe80000410000 */
[----:B------:R1:W4:Y:S01]  /*b9f0*/  MUFU.EX2 R2, R0 ;  /* 0x0000000000027308 */ /* 0x0003220000000800 */
[----:B------:R-:W-:Y:S04]  /*ba00*/  FMUL.FTZ R112, R3, c[0x0][0x2d0] ;  /* 0x0000b40003707a20 */ /* 0x000fe80000410000 */
        /* <DEDUP_REMOVED lines=12> */
[----:B-1----:R-:W-:Y:S02]  /*bad0*/  FADD.FTZ R0, -R3, R113 ;  /* 0x0000007103007221 */ /* 0x002fe40000010100 */
[----:B------:R-:W-:Y:S02]  /*bae0*/  FMUL.FTZ R113, R114, c[0x0][0x2d0] ;  /* 0x0000b40072717a20 */ /* 0x000fe40000410000 */
[----:B------:R-:W-:Y:S01]  /*baf0*/  FMUL.FTZ R0, R0, c[0x0][0x2d0] ;  /* 0x0000b40000007a20 */ /* 0x000fe20000410000 */
[----:B------:R-:W-:Y:S01]  /*bb00*/  MUFU.EX2 R214, R14 ;  /* 0x0000000e00d67308 */ /* 0x000fe20000000800 */
[--C-:B------:R-:W-:Y:S02]  /*bb10*/  FFMA.FTZ R4, R4, c[0x0][0x2d0], -R113.reuse ;  /* 0x0000b40004047a23 */ /* 0x100fe40000010871 */
[--C-:B------:R-:W-:Y:S02]  /*bb20*/  FFMA.FTZ R5, R5, c[0x0][0x2d0], -R113.reuse ;  /* 0x0000b40005057a23 */ /* 0x100fe40000010871 */
[C---:B----4-:R-:W-:Y:S02]  /*bb30*/  FMUL.FTZ R68, R2.reuse, R68 ;  /* 0x0000004402447220 */ /* 0x050fe40000410000 */
        /* <DEDUP_REMOVED lines=17> */
[--C-:B-1----:R-:W-:Y:S02]  /*bc50*/  FFMA.FTZ R4, R8, c[0x0][0x2d0], -R113.reuse ;  /* 0x0000b40008047a23 */ /* 0x102fe40000010871 */
[C---:B------:R-:W-:Y:S02]  /*bc60*/  FMUL.FTZ R8, R2.reuse, R120 ;  /* 0x0000007802087220 */ /* 0x040fe40000410000 */
[C---:B------:R-:W-:Y:S01]  /*bc70*/  FMUL.FTZ R93, R2.reuse, R93 ;  /* 0x0000005d025d7220 */ /* 0x040fe20000410000 */
[----:B------:R1:W-:Y:S01]  /*bc80*/  MUFU.EX2 R227, R4 ;  /* 0x0000000400e37308 */ /* 0x0003e20000000800 */
[C---:B------:R-:W-:Y:S02]  /*bc90*/  FMUL.FTZ R96, R2.reuse, R96 ;  /* 0x0000006002607220 */ /* 0x040fe40000410000 */
[----:B------:R-:W-:Y:S02]  /*bca0*/  FMUL.FTZ R97, R2, R97 ;  /* 0x0000006102617220 */ /* 0x000fe40000410000 */
[C---:B----4-:R-:W-:Y:S02]  /*bcb0*/  FMUL.FTZ R6, R0.reuse, R118 ;  /* 0x0000007600067220 */ /* 0x050fe40000410000 */
[C---:B------:R-:W-:Y:S02]  /*bcc0*/  FMUL.FTZ R7, R0.reuse, R119 ;  /* 0x0000007700077220 */ /* 0x040fe40000410000 */
[C---:B------:R-:W-:Y:S01]  /*bcd0*/  FMUL.FTZ R70, R0.reuse, R70 ;  /* 0x0000004600467220 */ /* 0x040fe20000410000 */
[----:B------:R4:W-:Y:S01]  /*bce0*/  MUFU.EX2 R218, R12 ;  /* 0x0000000c00da7308 */ /* 0x0009e20000000800 */
[C---:B------:R-:W-:Y:S02]  /*bcf0*/  FMUL.FTZ R71, R0.reuse, R71 ;  /* 0x0000004700477220 */ /* 0x040fe40000410000 */
[----:B------:R-:W-:Y:S02]  /*bd00*/  FMUL.FTZ R74, R0, R74 ;  /* 0x0000004a004a7220 */ /* 0x000fe40000410000 */
[----:B-----5:R-:W-:Y:S01]  /*bd10*/  FMUL.FTZ R5, R2, R117 ;  /* 0x0000007502057220 */ /* 0x020fe20000410000 */
[----:B------:R-:W-:Y:S01]  /*bd20*/  F2FP.PACK_AB R117, R219, R221 ;  /* 0x000000dddb75723e */ /* 0x000fe200000000ff */
        /* <DEDUP_REMOVED lines=8> */
[----:B------:R-:W1:Y:S01]  /*bdb0*/  MUFU.EX2 R226, R4 ;  /* 0x0000000400e27308 */ /* 0x000e620000000800 */
        /* <DEDUP_REMOVED lines=9> */
[C---:B----4-:R-:W-:Y:S02]  /*be50*/  FMUL.FTZ R12, R2.reuse, R124 ;  /* 0x0000007c020c7220 */ /* 0x050fe40000410000 */
[----:B-----5:R-:W-:Y:S01]  /*be60*/  FMUL.FTZ R13, R2, R125 ;  /* 0x0000007d020d7220 */ /* 0x020fe20000410000 */
[----:B------:R-:W-:Y:S01]  /*be70*/  MUFU.EX2 R160, R18 ;  /* 0x0000001200a07308 */ /* 0x000fe20000000800 */
[----:B------:R-:W-:Y:S02]  /*be80*/  FMUL.FTZ R14, R0, R126 ;  /* 0x0000007e000e7220 */ /* 0x000fe40000410000 */
[----:B------:R-:W-:Y:S01]  /*be90*/  FMUL.FTZ R100, R2, R100 ;  /* 0x0000006402647220 */ /* 0x000fe20000410000 */
[----:B-1----:R-:W-:Y:S01]  /*bea0*/  F2FP.PACK_AB R118, R226, R227 ;  /* 0x000000e3e276723e */ /* 0x002fe200000000ff */
[--C-:B------:R-:W-:Y:S02]  /*beb0*/  FFMA.FTZ R4, R10, c[0x0][0x2d0], -R112.reuse ;  /* 0x0000b4000a047a23 */ /* 0x100fe40000010870 */
[----:B------:R-:W-:Y:S02]  /*bec0*/  FMUL.FTZ R10, R0, R122 ;  /* 0x0000007a000a7220 */ /* 0x000fe40000410000 */
[----:B------:R-:W-:Y:S01]  /*bed0*/  FMUL.FTZ R101, R2, R101 ;  /* 0x0000006502657220 */ /* 0x000fe20000410000 */
[----:B------:R1:W-:Y:S01]  /*bee0*/  MUFU.EX2 R225, R4 ;  /* 0x0000000400e17308 */ /* 0x0003e20000000800 */
[C---:B------:R-:W-:Y:S02]  /*bef0*/  FMUL.FTZ R102, R0.reuse, R102 ;  /* 0x0000006600667220 */ /* 0x040fe40000410000 */
[C---:B------:R-:W-:Y:S02]  /*bf00*/  FMUL.FTZ R103, R0.reuse, R103 ;  /* 0x0000006700677220 */ /* 0x040fe40000410000 */
[----:B--2---:R-:W-:Y:S02]  /*bf10*/  FMUL.FTZ R15, R0, R127 ;  /* 0x0000007f000f7220 */ /* 0x004fe40000410000 */
[----:B------:R-:W-:Y:S01]  /*bf20*/  LDSM.16.MT88.4 R124, [R194+0x3800] ;  /* 0x00380000c27c783b */ /* 0x000fe20000004200 */
[C---:B------:R-:W-:Y:S02]  /*bf30*/  FMUL.FTZ R104, R2.reuse, R104 ;  /* 0x0000006802687220 */ /* 0x040fe40000410000 */
[----:B------:R-:W-:Y:S01]  /*bf40*/  FMUL.FTZ R105, R2, R105 ;  /* 0x0000006902697220 */ /* 0x000fe20000410000 */
[----:B------:R-:W2:Y:S01]  /*bf50*/  MUFU.EX2 R159, R19 ;  /* 0x00000013009f7308 */ /* 0x000ea20000000800 */
[C---:B------:R-:W-:Y:S02]  /*bf60*/  FMUL.FTZ R106, R0.reuse, R106 ;  /* 0x0000006a006a7220 */ /* 0x040fe40000410000 */
[----:B------:R-:W-:Y:S02]  /*bf70*/  FMUL.FTZ R107, R0, R107 ;  /* 0x0000006b006b7220 */ /* 0x000fe40000410000 */
[--C-:B------:R-:W-:Y:S02]  /*bf80*/  FFMA.FTZ R16, R16, c[0x0][0x2d0], -R113.reuse ;  /* 0x0000b40010107a23 */ /* 0x100fe40000010871 */
[--C-:B------:R-:W-:Y:S02]  /*bf90*/  FFMA.FTZ R17, R17, c[0x0][0x2d0], -R113.reuse ;  /* 0x0000b40011117a23 */ /* 0x100fe40000010871 */
[C---:B------:R-:W-:Y:S01]  /*bfa0*/  FMUL.FTZ R108, R2.reuse, R108 ;  /* 0x0000006c026c7220 */ /* 0x040fe20000410000 */
[----:B------:R4:W-:Y:S01]  /*bfb0*/  MUFU.EX2 R162, R16 ;  /* 0x0000001000a27308 */ /* 0x0009e20000000800 */
[----:B------:R-:W-:Y:S02]  /*bfc0*/  FMUL.FTZ R109, R2, R109 ;  /* 0x0000006d026d7220 */ /* 0x000fe40000410000 */
[--C-:B-1----:R-:W-:Y:S02]  /*bfd0*/  FFMA.FTZ R4, R11, c[0x0][0x2d0], -R112.reuse ;  /* 0x0000b4000b047a23 */ /* 0x102fe40000010870 */
[C---:B------:R-:W-:Y:S02]  /*bfe0*/  FMUL.FTZ R11, R0.reuse, R123 ;  /* 0x0000007b000b7220 */ /* 0x040fe40000410000 */
[----:B------:R-:W1:Y:S01]  /*bff0*/  LDSM.16.MT88.4 R120, [R196] ;  /* 0x00000000c478783b */ /* 0x000e620000004200 */
[C---:B------:R-:W-:Y:S02]  /*c000*/  FMUL.FTZ R110, R0.reuse, R110 ;  /* 0x0000006e006e7220 */ /* 0x040fe40000410000 */
[----:B------:R-:W5:Y:S01]  /*c010*/  MUFU.EX2 R224, R4 ;  /* 0x0000000400e07308 */ /* 0x000f620000000800 */
[----:B------:R-:W-:Y:S02]  /*c020*/  FMUL.FTZ R111, R0, R111 ;  /* 0x0000006f006f7220 */ /* 0x000fe40000410000 */
[C---:B------:R-:W-:Y:S01]  /*c030*/  FMUL.FTZ R60, R2.reuse, R60 ;  /* 0x0000003c023c7220 */ /* 0x040fe20000410000 */
[----:B--2---:R-:W-:Y:S01]  /*c040*/  F2FP.PACK_AB R19, R159, R160 ;  /* 0x000000a09f13723e */ /* 0x004fe200000000ff */
[----:B------:R-:W-:Y:S02]  /*c050*/  FMUL.FTZ R61, R2, R61 ;  /* 0x0000003d023d7220 */ /* 0x000fe40000410000 */
[C---:B------:R-:W-:Y:S02]  /*c060*/  FMUL.FTZ R62, R0.reuse, R62 ;  /* 0x0000003e003e7220 */ /* 0x040fe40000410000 */
[----:B------:R-:W-:Y:S01]  /*c070*/  FMUL.FTZ R63, R0, R63 ;  /* 0x0000003f003f7220 */ /* 0x000fe20000410000 */
[----:B------:R2:W1:Y:S01]  /*c080*/  MUFU.EX2 R161, R17 ;  /* 0x0000001100a17308 */ /* 0x0004620000000800 */
[C---:B------:R-:W-:Y:S02]  /*c090*/  FMUL.FTZ R64, R2.reuse, R64 ;  /* 0x0000004002407220 */ /* 0x040fe40000410000 */
[----:B------:R-:W-:Y:S01]  /*c0a0*/  FMUL.FTZ R65, R2, R65 ;  /* 0x0000004102417220 */ /* 0x000fe20000410000 */
[----:B----4-:R-:W-:Y:S01]  /*c0b0*/  F2FP.PACK_AB R16, R215, R218 ;  /* 0x000000dad710723e */ /* 0x010fe200000000ff */
[C---:B------:R-:W-:Y:S02]  /*c0c0*/  FMUL.FTZ R66, R0.reuse, R66 ;  /* 0x0000004200427220 */ /* 0x040fe40000410000 */
        /* <DEDUP_REMOVED lines=10> */
[----:B------:R-:W-:Y:S01]  /*c170*/  MUFU.EX2 R157, R21 ;  /* 0x00000015009d7308 */ /* 0x000fe20000000800 */
[----:B------:R-:W-:Y:S02]  /*c180*/  FFMA.FTZ R39, R39, c[0x0][0x2d0], -R112 ;  /* 0x0000b40027277a23 */ /* 0x000fe40000010870 */
[C---:B------:R-:W-:Y:S05]  /*c190*/  HMMA.16816.F32 R4, R116.reuse, R136, R4 ;  /* 0x000000887404723c */ /* 0x040fea0000001804 */
[----:B--2---:R-:W-:Y:S01]  /*c1a0*/  F2FP.PACK_AB R17, R163, R214 ;  /* 0x000000d6a311723e */ /* 0x004fe200000000ff */
[----:B------:R-:W-:Y:S01]  /*c1b0*/  FFMA.FTZ R28, R28, c[0x0][0x2d0], -R113 ;  /* 0x0000b4001c1c7a23 */ /* 0x000fe20000010871 */
[----:B------:R-:W-:Y:S01]  /*c1c0*/  MUFU.EX2 R155, R23 ;  /* 0x00000017009b7308 */ /* 0x000fe20000000800 */
[C---:B------:R-:W-:Y:S01]  /*c1d0*/  HMMA.16816.F32 R8, R116.reuse, R138, R8 ;  /* 0x0000008a7408723c */ /* 0x040fe20000001808 */
[----:B------:R-:W2:Y:S03]  /*c1e0*/  LDSM.16.MT88.4 R136, [R191+0x3800] ;  /* 0x00380000bf88783b */ /* 0x000ea60000004200 */
[----:B-1----:R-:W-:Y:S01]  /*c1f0*/  F2FP.PACK_AB R18, R161, R162 ;  /* 0x000000a2a112723e */ /* 0x002fe200000000ff */
[----:B------:R-:W-:Y:S02]  /*c200*/  FFMA.FTZ R2, R2, R229, R223 ;  /* 0x000000e502027223 */ /* 0x000fe400000100df */
[----:B---3--:R-:W-:Y:S01]  /*c210*/  FFMA.FTZ R0, R0, R228, R221 ;  /* 0x000000e400007223 */ /* 0x008fe200000100dd */
[C---:B------:R-:W-:Y:S01]  /*c220*/  HMMA.16816.F32 R68, R116.reuse, R140, R68 ;  /* 0x0000008c7444723c */ /* 0x040fe20000001844 */
[----:B------:R-:W-:Y:S03]  /*c230*/  MUFU.EX2 R153, R25 ;  /* 0x0000001900997308 */ /* 0x000fe60000000800 */
[----:B------:R-:W-:Y:S02]  /*c240*/  FADD.FTZ R2, R222, R2 ;  /* 0x00000002de027221 */ /* 0x000fe40000010000 */
[----:B------:R-:W-:Y:S02]  /*c250*/  FADD.FTZ R0, R219, R0 ;  /* 0x00000000db007221 */ /* 0x000fe40000010000 */
[C---:B------:R-:W-:Y:S01]  /*c260*/  HMMA.16816.F32 R72, R116.reuse, R142, R72 ;  /* 0x0000008e7448723c */ /* 0x040fe20000001848 */
[----:B------:R-:W1:Y:S02]  /*c270*/  LDSM.16.MT88.4 R140, [R193+0x3800] ;  /* 0x00380000c18c783b */ /* 0x000e640000004200 */
[----:B------:R-:W-:Y:S01]  /*c280*/  MUFU.EX2 R152, R26 ;  /* 0x0000001a00987308 */ /* 0x000fe20000000800 */
[----:B------:R-:W-:Y:S02]  /*c290*/  FADD.FTZ R2, R227, R2 ;  /* 0x00000002e3027221 */ /* 0x000fe40000010000 */
[----:B------:R-:W-:Y:S02]  /*c2a0*/  FADD.FTZ R0, R225, R0 ;  /* 0x00000000e1007221 */ /* 0x000fe40000010000 */
[C---:B------:R-:W-:Y:S04]  /*c2b0*/  HMMA.16816.F32 R76, R116.reuse, R144, R76 ;  /* 0x00000090744c723c */ /* 0x040fe8000000184c */
[----:B------:R-:W-:Y:S01]  /*c2c0*/  FADD.FTZ R2, R226, R2 ;  /* 0x00000002e2027221 */ /* 0x000fe20000010000 */
[----:B------:R-:W-:Y:S01]  /*c2d0*/  MUFU.EX2 R151, R27 ;  /* 0x0000001b00977308 */ /* 0x000fe20000000800 */
[----:B------:R-:W-:Y:S02]  /*c2e0*/  FADD.FTZ R0, R224, R0 ;  /* 0x00000000e0007221 */ /* 0x000fe40000010000 */
[C---:B------:R-:W-:Y:S01]  /*c2f0*/  HMMA.16816.F32 R80, R116.reuse, R146, R80 ;  /* 0x000000927450723c */ /* 0x040fe20000001850 */
[----:B------:R-:W-:Y:S03]  /*c300*/  LDSM.16.MT88.4 R144, [R194+0x800] ;  /* 0x00080000c290783b */ /* 0x000fe60000004200 */
[----:B------:R-:W-:Y:S02]  /*c310*/  FADD.FTZ R2, R218, R2 ;  /* 0x00000002da027221 */ /* 0x000fe40000010000 */
[----:B------:R-:W-:Y:S01]  /*c320*/  FADD.FTZ R0, R214, R0 ;  /* 0x00000000d6007221 */ /* 0x000fe20000010000 */
[----:B------:R3:W4:Y:S01]  /*c330*/  MUFU.EX2 R158, R20 ;  /* 0x00000014009e7308 */ /* 0x0007220000000800 */
[C---:B------:R-:W-:Y:S04]  /*c340*/  HMMA.16816.F32 R84, R116.reuse, R120, R84 ;  /* 0x000000787454723c */ /* 0x040fe80000001854 */
[----:B------:R-:W-:Y:S02]  /*c350*/  FADD.FTZ R2, R215, R2 ;  /* 0x00000002d7027221 */ /* 0x000fe40000010000 */
[----:B------:R-:W-:Y:S02]  /*c360*/  FADD.FTZ R0, R163, R0 ;  /* 0x00000000a3007221 */ /* 0x000fe40000010000 */
[C---:B------:R-:W-:Y:S01]  /*c370*/  HMMA.16816.F32 R88, R116.reuse, R122, R88 ;  /* 0x0000007a7458723c */ /* 0x040fe20000001858 */
[----:B------:R-:W5:Y:S03]  /*c380*/  LDSM.16.MT88.4 R120, [R192+0x3800] ;  /* 0x00380000c078783b */ /* 0x000f660000004200 */
[----:B------:R-:W-:Y:S02]  /*c390*/  FADD.FTZ R2, R162, R2 ;  /* 0x00000002a2027221 */ /* 0x000fe40000010000 */
[----:B------:R-:W-:Y:S02]  /*c3a0*/  FADD.FTZ R0, R160, R0 ;  /* 0x00000000a0007221 */ /* 0x000fe40000010000 */
[C---:B--2---:R-:W-:Y:S04]  /*c3b0*/  HMMA.16816.F32 R92, R116.reuse, R136, R92 ;  /* 0x00000088745c723c */ /* 0x044fe8000000185c */
[----:B------:R-:W-:Y:S02]  /*c3c0*/  FADD.FTZ R2, R161, R2 ;  /* 0x00000002a1027221 */ /* 0x000fe40000010000 */
[----:B------:R-:W-:Y:S02]  /*c3d0*/  FADD.FTZ R0, R159, R0 ;  /* 0x000000009f007221 */ /* 0x000fe40000010000 */
[C---:B------:R-:W-:Y:S01]  /*c3e0*/  HMMA.16816.F32 R96, R116.reuse, R138, R96 ;  /* 0x0000008a7460723c */ /* 0x040fe20000001860 */
[----:B------:R-:W2:Y:S03]  /*c3f0*/  LDSM.16.MT88.4 R136, [R191+0x800] ;  /* 0x00080000bf88783b */ /* 0x000ea60000004200 */
[--C-:B---3--:R-:W-:Y:S02]  /*c400*/  FFMA.FTZ R20, R24, c[0x0][0x2d0], -R113.reuse ;  /* 0x0000b40018147a23 */ /* 0x108fe40000010871 */
[----:B----4-:R-:W-:Y:S02]  /*c410*/  FADD.FTZ R2, R158, R2 ;  /* 0x000000029e027221 */ /* 0x010fe40000010000 */
[C---:B-1----:R-:W-:Y:S01]  /*c420*/  HMMA.16816.F32 R12, R116.reuse, R140, R12 ;  /* 0x0000008c740c723c */ /* 0x042fe2000000180c */
[----:B------:R-:W-:Y:S01]  /*c430*/  LDSM.16.MT88.4 R24, [R192+0x1000] ;  /* 0x00100000c018783b */ /* 0x000fe20000004200 */
[----:B------:R-:W1:Y:S02]  /*c440*/  MUFU.EX2 R154, R20 ;  /* 0x00000014009a7308 */ /* 0x000e640000000800 */
[----:B------:R-:W-:Y:S02]  /*c450*/  FADD.FTZ R2, R157, R2 ;  /* 0x000000029d027221 */ /* 0x000fe40000010000 */
[----:B------:R-:W-:Y:S02]  /*c460*/  FADD.FTZ R0, R156, R0 ;  /* 0x000000009c007221 */ /* 0x000fe40000010000 */
[C---:B------:R-:W-:Y:S01]  /*c470*/  HMMA.16816.F32 R100, R116.reuse, R142, R100 ;  /* 0x0000008e7464723c */ /* 0x040fe20000001864 */
[----:B------:R-:W3:Y:S03]  /*c480*/  LDSM.16.MT88.4 R140, [R193+0x800] ;  /* 0x00080000c18c783b */ /* 0x000ee60000004200 */
[----:B------:R-:W-:Y:S04]  /*c490*/  FADD.FTZ R0, R155, R0 ;  /* 0x000000009b007221 */ /* 0x000fe80000010000 */
[----:B------:R-:W-:Y:S01]  /*c4a0*/  FADD.FTZ R0, R152, R0 ;  /* 0x0000000098007221 */ /* 0x000fe20000010000 */
[C---:B-----5:R-:W-:Y:S03]  /*c4b0*/  HMMA.16816.F32 R104, R116.reuse, R120, R104 ;  /* 0x000000787468723c */ /* 0x060fe60000001868 */
[----:B------:R-:W-:Y:S05]  /*c4c0*/  FADD.FTZ R0, R151, R0 ;  /* 0x0000000097007221 */ /* 0x000fea0000010000 */
[C---:B------:R-:W-:Y:S01]  /*c4d0*/  HMMA.16816.F32 R108, R116.reuse, R122, R108 ;  /* 0x0000007a746c723c */ /* 0x040fe2000000186c */
[----:B------:R-:W4:Y:S03]  /*c4e0*/  LDSM.16.MT88.4 R120, [R192+0x800] ;  /* 0x00080000c078783b */ /* 0x000f260000004200 */
[----:B-1----:R-:W-:Y:S04]  /*c4f0*/  FADD.FTZ R2, R154, R2 ;  /* 0x000000029a027221 */ /* 0x002fe80000010000 */
[C---:B------:R-:W-:Y:S01]  /*c500*/  HMMA.16816.F32 R60, R116.reuse, R124, R60 ;  /* 0x0000007c743c723c */ /* 0x040fe2000000183c */
[----:B------:R-:W-:Y:S03]  /*c510*/  LDSM.16.MT88.4 R20, [R192+0x4000] ;  /* 0x00400000c014783b */ /* 0x000fe60000004200 */
[----:B------:R-:W-:Y:S04]  /*c520*/  FADD.FTZ R2, R153, R2 ;  /* 0x0000000299027221 */ /* 0x000fe80000010000 */
[----:B------:R-:W-:Y:S01]  /*c530*/  HMMA.16816.F32 R64, R116, R126, R64 ;  /* 0x0000007e7440723c */ /* 0x000fe20000001840 */
[----:B------:R-:W1:Y:S07]  /*c540*/  LDSM.16.MT88.4 R116, [R191+0x4000] ;  /* 0x00400000bf74783b */ /* 0x000e6e0000004200 */
[C---:B--2---:R-:W-:Y:S01]  /*c550*/  HMMA.16816.F32 R4, R16.reuse, R136, R4 ;  /* 0x000000881004723c */ /* 0x044fe20000001804 */
[----:B------:R-:W2:Y:S07]  /*c560*/  LDSM.16.MT88.4 R124, [R193+0x4000] ;  /* 0x00400000c17c783b */ /* 0x000eae0000004200 */
[C---:B------:R-:W-:Y:S01]  /*c570*/  HMMA.16816.F32 R8, R16.reuse, R138, R8 ;  /* 0x0000008a1008723c */ /* 0x040fe20000001808 */
[----:B------:R-:W-:Y:S07]  /*c580*/  LDSM.16.MT88.4 R136, [R193+0x1000] ;  /* 0x00100000c188783b */ /* 0x000fee0000004200 */
[C---:B---3--:R-:W-:Y:S08]  /*c590*/  HMMA.16816.F32 R68, R16.reuse, R140, R68 ;  /* 0x0000008c1044723c */ /* 0x048ff00000001844 */
[C---:B------:R-:W-:Y:S01]  /*c5a0*/  HMMA.16816.F32 R72, R16.reuse, R142, R72 ;  /* 0x0000008e1048723c */ /* 0x040fe20000001848 */
[----:B------:R-:W-:Y:S07]  /*c5b0*/  MUFU.EX2 R143, R39 ;  /* 0x00000027008f7308 */ /* 0x000fee0000000800 */
[C---:B----4-:R-:W-:Y:S08]  /*c5c0*/  HMMA.16816.F32 R76, R16.reuse, R120, R76 ;  /* 0x00000078104c723c */ /* 0x050ff0000000184c */
[C---:B------:R-:W-:Y:S01]  /*c5d0*/  HMMA.16816.F32 R80, R16.reuse, R122, R80 ;  /* 0x0000007a1050723c */ /* 0x040fe20000001850 */
[----:B------:R-:W3:Y:S07]  /*c5e0*/  LDSM.16.MT88.4 R120, [R194+0x4000] ;  /* 0x00400000c278783b */ /* 0x000eee0000004200 */
[C---:B------:R-:W-:Y:S08]  /*c5f0*/  HMMA.16816.F32 R84, R16.reuse, R144, R84 ;  /* 0x000000901054723c */ /* 0x040ff00000001854 */
[C---:B------:R-:W-:Y:S01]  /*c600*/  HMMA.16816.F32 R88, R16.reuse, R146, R88 ;  /* 0x000000921058723c */ /* 0x040fe20000001858 */
[----:B------:R-:W-:Y:S07]  /*c610*/  MUFU.EX2 R147, R35 ;  /* 0x0000002300937308 */ /* 0x000fee0000000800 */
[C---:B-1----:R-:W-:Y:S08]  /*c620*/  HMMA.16816.F32 R92, R16.reuse, R116, R92 ;  /* 0x00000074105c723c */ /* 0x042ff0000000185c */
[C---:B------:R-:W-:Y:S01]  /*c630*/  HMMA.16816.F32 R96, R16.reuse, R118, R96 ;  /* 0x000000761060723c */ /* 0x040fe20000001860 */
[----:B------:R-:W1:Y:S07]  /*c640*/  LDSM.16.MT88.4 R116, [R191+0x1000] ;  /* 0x00100000bf74783b */ /* 0x000e6e0000004200 */
[C---:B--2---:R-:W-:Y:S08]  /*c650*/  HMMA.16816.F32 R12, R16.reuse, R124, R12 ;  /* 0x0000007c100c723c */ /* 0x044ff0000000180c */
[C---:B------:R-:W-:Y:S01]  /*c660*/  HMMA.16816.F32 R100, R16.reuse, R126, R100 ;  /* 0x0000007e1064723c */ /* 0x040fe20000001864 */
[----:B------:R-:W-:Y:S07]  /*c670*/  MUFU.EX2 R126, R29 ;  /* 0x0000001d007e7308 */ /* 0x000fee0000000800 */
[C---:B------:R-:W-:Y:S03]  /*c680*/  HMMA.16816.F32 R104, R16.reuse, R20, R104 ;  /* 0x000000141068723c */ /* 0x040fe60000001868 */
[----:B------:R2:W4:Y:S05]  /*c690*/  MUFU.EX2 R127, R28 ;  /* 0x0000001c007f7308 */ /* 0x00052a0000000800 */
[C---:B------:R-:W-:Y:S01]  /*c6a0*/  HMMA.16816.F32 R108, R16.reuse, R22, R108 ;  /* 0x00000016106c723c */ /* 0x040fe2000000186c */
[----:B------:R-:W5:Y:S07]  /*c6b0*/  LDSM.16.MT88.4 R20, [R194+0x1000] ;  /* 0x00100000c214783b */ /* 0x000f6e0000004200 */
[C---:B---3--:R-:W-:Y:S08]  /*c6c0*/  HMMA.16816.F32 R60, R16.reuse, R120, R60 ;  /* 0x00000078103c723c */ /* 0x048ff0000000183c */
[----:B------:R-:W-:Y:S01]  /*c6d0*/  HMMA.16816.F32 R64, R16, R122, R64 ;  /* 0x0000007a1040723c */ /* 0x000fe20000001840 */
[----:B------:R-:W-:Y:S03]  /*c6e0*/  LDSM.16.MT88.4 R120, [R193+0x4800] ;  /* 0x00480000c178783b */ /* 0x000fe60000004200 */
[--C-:B--2---:R-:W-:Y:S02]  /*c6f0*/  FFMA.FTZ R28, R33, c[0x0][0x2d0], -R113.reuse ;  /* 0x0000b400211c7a23 */ /* 0x104fe40000010871 */
[----:B----4-:R-:W-:Y:S01]  /*c700*/  FADD.FTZ R2, R127, R2 ;  /* 0x000000027f027221 */ /* 0x010fe20000010000 */
[----:B------:R-:W-:Y:S01]  /*c710*/  F2FP.PACK_AB R16, R157, R158 ;  /* 0x0000009e9d10723e */ /* 0x000fe200000000ff */
[----:B------:R2:W-:Y:S01]  /*c720*/  MUFU.EX2 R149, R28 ;  /* 0x0000001c00957308 */ /* 0x0005e20000000800 */
[----:B------:R-:W-:Y:S03]  /*c730*/  F2FP.PACK_AB R17, R155, R156 ;  /* 0x0000009c9b11723e */ /* 0x000fe600000000ff */
[----:B------:R-:W-:Y:S01]  /*c740*/  F2FP.PACK_AB R18, R153, R154 ;  /* 0x0000009a9912723e */ /* 0x000fe200000000ff */
[----:B------:R-:W-:Y:S01]  /*c750*/  FADD.FTZ R2, R126, R2 ;  /* 0x000000027e027221 */ /* 0x000fe20000010000 */
[----:B------:R-:W-:Y:S07]  /*c760*/  F2FP.PACK_AB R19, R151, R152 ;  /* 0x000000989713723e */ /* 0x000fee00000000ff */
[C---:B-1----:R-:W-:Y:S08]  /*c770*/  HMMA.16816.F32 R4, R16.reuse, R116, R4 ;  /* 0x000000741004723c */ /* 0x042ff00000001804 */
[C---:B------:R-:W-:Y:S01]  /*c780*/  HMMA.16816.F32 R8, R16.reuse, R118, R8 ;  /* 0x000000761008723c */ /* 0x040fe20000001808 */
[----:B------:R-:W1:Y:S03]  /*c790*/  LDSM.16.MT88.4 R116, [R191+0x4800] ;  /* 0x00480000bf74783b */ /* 0x000e660000004200 */
[--C-:B--2---:R-:W-:Y:S04]  /*c7a0*/  FFMA.FTZ R28, R34, c[0x0][0x2d0], -R112.reuse ;  /* 0x0000b400221c7a23 */ /* 0x104fe80000010870 */
[C---:B------:R-:W-:Y:S01]  /*c7b0*/  HMMA.16816.F32 R68, R16.reuse, R136, R68 ;  /* 0x000000881044723c */ /* 0x040fe20000001844 */
[----:B------:R-:W-:Y:S07]  /*c7c0*/  MUFU.EX2 R148, R28 ;  /* 0x0000001c00947308 */ /* 0x000fee0000000800 */
[C---:B------:R-:W-:Y:S08]  /*c7d0*/  HMMA.16816.F32 R72, R16.reuse, R138, R72 ;  /* 0x0000008a1048723c */ /* 0x040ff00000001848 */
[C---:B------:R-:W-:Y:S07]  /*c7e0*/  HMMA.16816.F32 R76, R16.reuse, R24, R76 ;  /* 0x00000018104c723c */ /* 0x040fee000000184c */
[--C-:B------:R-:W-:Y:S01]  /*c7f0*/  FFMA.FTZ R24, R30, c[0x0][0x2d0], -R112.reuse ;  /* 0x0000b4001e187a23 */ /* 0x100fe20000010870 */
[C---:B------:R-:W-:Y:S03]  /*c800*/  HMMA.16816.F32 R80, R16.reuse, R26, R80 ;  /* 0x0000001a1050723c */ /* 0x040fe60000001850 */
[----:B------:R2:W3:Y:S05]  /*c810*/  MUFU.EX2 R125, R24 ;  /* 0x00000018007d7308 */ /* 0x0004ea0000000800 */
[C---:B-----5:R-:W-:Y:S07]  /*c820*/  HMMA.16816.F32 R84, R16.reuse, R20, R84 ;  /* 0x000000141054723c */ /* 0x060fee0000001854 */
[--C-:B------:R-:W-:Y:S01]  /*c830*/  FFMA.FTZ R20, R32, c[0x0][0x2d0], -R113.reuse ;  /* 0x0000b40020147a23 */ /* 0x100fe20000010871 */
[C---:B------:R-:W-:Y:S01]  /*c840*/  HMMA.16816.F32 R88, R16.reuse, R22, R88 ;  /* 0x000000161058723c */ /* 0x040fe20000001858 */
[----:B------:R-:W-:Y:S02]  /*c850*/  LDSM.16.MT88.4 R32, [R192+0x1800] ;  /* 0x00180000c020783b */ /* 0x000fe40000004200 */
[----:B------:R-:W4:Y:S05]  /*c860*/  MUFU.EX2 R150, R20 ;  /* 0x0000001400967308 */ /* 0x000f2a0000000800 */
[C---:B-1----:R-:W-:Y:S04]  /*c870*/  HMMA.16816.F32 R92, R16.reuse, R116, R92 ;  /* 0x00000074105c723c */ /* 0x042fe8000000185c */
[----:B--2---:R-:W-:Y:S02]  /*c880*/  FFMA.FTZ R24, R31, c[0x0][0x2d0], -R112 ;  /* 0x0000b4001f187a23 */ /* 0x004fe40000010870 */
[----:B------:R-:W-:Y:S01]  /*c890*/  LDSM.16.MT88.4 R28, [R191+0x1800] ;  /* 0x00180000bf1c783b */ /* 0x000fe20000004200 */
[----:B---3--:R-:W-:Y:S01]  /*c8a0*/  FADD.FTZ R0, R125, R0 ;  /* 0x000000007d007221 */ /* 0x008fe20000010000 */
[C---:B------:R-:W-:Y:S01]  /*c8b0*/  HMMA.16816.F32 R96, R16.reuse, R118, R96 ;  /* 0x000000761060723c */ /* 0x040fe20000001860 */
[----:B------:R-:W1:Y:S05]  /*c8c0*/  MUFU.EX2 R124, R24 ;  /* 0x00000018007c7308 */ /* 0x000e6a0000000800 */
[----:B------:R-:W-:Y:S02]  /*c8d0*/  LDSM.16.MT88.4 R116, [R193+0x1800] ;  /* 0x00180000c174783b */ /* 0x000fe40000004200 */
[C---:B------:R-:W-:Y:S04]  /*c8e0*/  HMMA.16816.F32 R12, R16.reuse, R120, R12 ;  /* 0x00000078100c723c */ /* 0x040fe8000000180c */
[----:B----4-:R-:W-:Y:S02]  /*c8f0*/  FADD.FTZ R2, R150, R2 ;  /* 0x0000000296027221 */ /* 0x010fe40000010000 */
[----:B------:R-:W-:Y:S02]  /*c900*/  LDSM.16.MT88.4 R20, [R194+0x4800] ;  /* 0x00480000c214783b */ /* 0x000fe40000004200 */
[C---:B------:R-:W-:Y:S04]  /*c910*/  HMMA.16816.F32 R100, R16.reuse, R122, R100 ;  /* 0x0000007a1064723c */ /* 0x040fe80000001864 */
[----:B------:R-:W-:Y:S02]  /*c920*/  FADD.FTZ R2, R149, R2 ;  /* 0x0000000295027221 */ /* 0x000fe40000010000 */
[----:B------:R-:W-:Y:S01]  /*c930*/  LDSM.16.MT88.4 R120, [R191+0x3000] ;  /* 0x00300000bf78783b */ /* 0x000fe20000004200 */
[----:B-1----:R-:W-:Y:S05]  /*c940*/  FADD.FTZ R0, R124, R0 ;  /* 0x000000007c007221 */ /* 0x002fea0000010000 */
[----:B------:R-:W-:Y:S02]  /*c950*/  FADD.FTZ R0, R148, R0 ;  /* 0x0000000094007221 */ /* 0x000fe40000010000 */
[----:B------:R-:W1:Y:S02]  /*c960*/  LDSM.16.MT88.4 R24, [R192+0x4800] ;  /* 0x00480000c018783b */ /* 0x000e640000004200 */
[----:B------:R-:W-:Y:S01]  /*c970*/  FADD.FTZ R0, R147, R0 ;  /* 0x0000000093007221 */ /* 0x000fe20000010000 */
[C---:B-1----:R-:W-:Y:S08]  /*c980*/  HMMA.16816.F32 R104, R16.reuse, R24, R104 ;  /* 0x000000181068723c */ /* 0x042ff00000001868 */
[C---:B------:R-:W-:Y:S01]  /*c990*/  HMMA.16816.F32 R108, R16.reuse, R26, R108 ;  /* 0x0000001a106c723c */ /* 0x040fe2000000186c */
[----:B------:R-:W-:Y:S07]  /*c9a0*/  LDSM.16.MT88.4 R24, [R191+0x5000] ;  /* 0x00500000bf18783b */ /* 0x000fee0000004200 */
[C---:B------:R-:W-:Y:S08]  /*c9b0*/  HMMA.16816.F32 R60, R16.reuse, R20, R60 ;  /* 0x00000014103c723c */ /* 0x040ff0000000183c */
[----:B------:R-:W-:Y:S01]  /*c9c0*/  HMMA.16816.F32 R64, R16, R22, R64 ;  /* 0x000000161040723c */ /* 0x000fe20000001840 */
[----:B------:R-:W1:Y:S06]  /*c9d0*/  LDSM.16.MT88.4 R20, [R194+0x1800] ;  /* 0x00180000c214783b */ /* 0x000e6c0000004200 */
[----:B------:R-:W-:Y:S02]  /*c9e0*/  F2FP.PACK_AB R16, R126, R127 ;  /* 0x0000007f7e10723e */ /* 0x000fe400000000ff */
[----:B------:R-:W-:Y:S03]  /*c9f0*/  F2FP.PACK_AB R17, R124, R125 ;  /* 0x0000007d7c11723e */ /* 0x000fe600000000ff */
[----:B------:R-:W-:Y:S02]  /*ca00*/  F2FP.PACK_AB R18, R149, R150 ;  /* 0x000000969512723e */ /* 0x000fe400000000ff */
[----:B------:R-:W-:Y:S07]  /*ca10*/  F2FP.PACK_AB R19, R147, R148 ;  /* 0x000000949313723e */ /* 0x000fee00000000ff */
[C---:B------:R-:W-:Y:S07]  /*ca20*/  HMMA.16816.F32 R4, R16.reuse, R28, R4 ;  /* 0x0000001c1004723c */ /* 0x040fee0000001804 */
[--C-:B------:R-:W-:Y:S01]  /*ca30*/  FFMA.FTZ R28, R36, c[0x0][0x2d0], -R113.reuse ;  /* 0x0000b400241c7a23 */ /* 0x100fe20000010871 */
[C---:B------:R-:W-:Y:S03]  /*ca40*/  HMMA.16816.F32 R8, R16.reuse, R30, R8 ;  /* 0x0000001e1008723c */ /* 0x040fe60000001808 */
[----:B------:R2:W3:Y:S05]  /*ca50*/  MUFU.EX2 R146, R28 ;  /* 0x0000001c00927308 */ /* 0x0004ea0000000800 */
[C---:B------:R-:W-:Y:S08]  /*ca60*/  HMMA.16816.F32 R68, R16.reuse, R116, R68 ;  /* 0x000000741044723c */ /* 0x040ff00000001844 */
[C---:B------:R-:W-:Y:S08]  /*ca70*/  HMMA.16816.F32 R72, R16.reuse, R118, R72 ;  /* 0x000000761048723c */ /* 0x040ff00000001848 */
[C---:B------:R-:W-:Y:S01]  /*ca80*/  HMMA.16816.F32 R76, R16.reuse, R32, R76 ;  /* 0x00000020104c723c */ /* 0x040fe2000000184c */
[----:B--2---:R-:W2:Y:S03]  /*ca90*/  LDSM.16.MT88.4 R28, [R193+0x5000] ;  /* 0x00500000c11c783b */ /* 0x004ea60000004200 */
[----:B---3--:R-:W-:Y:S03]  /*caa0*/  FADD.FTZ R2, R146, R2 ;  /* 0x0000000292027221 */ /* 0x008fe60000010000 */
[--C-:B------:R-:W-:Y:S01]  /*cab0*/  FFMA.FTZ R32, R37, c[0x0][0x2d0], -R113.reuse ;  /* 0x0000b40025207a23 */ /* 0x100fe20000010871 */
[C---:B------:R-:W-:Y:S03]  /*cac0*/  HMMA.16816.F32 R80, R16.reuse, R34, R80 ;  /* 0x000000221050723c */ /* 0x040fe60000001850 */
[----:B------:R3:W4:Y:S05]  /*cad0*/  MUFU.EX2 R145, R32 ;  /* 0x0000002000917308 */ /* 0x00072a0000000800 */
[C---:B-1----:R-:W-:Y:S07]  /*cae0*/  HMMA.16816.F32 R84, R16.reuse, R20, R84 ;  /* 0x000000141054723c */ /* 0x042fee0000001854 */
[--C-:B------:R-:W-:Y:S01]  /*caf0*/  FFMA.FTZ R20, R40, c[0x0][0x2d0], -R113.reuse ;  /* 0x0000b40028147a23 */ /* 0x100fe20000010871 */
[C---:B------:R-:W-:Y:S03]  /*cb00*/  HMMA.16816.F32 R88, R16.reuse, R22, R88 ;  /* 0x000000161058723c */ /* 0x040fe60000001858 */
[----:B------:R1:W5:Y:S05]  /*cb10*/  MUFU.EX2 R142, R20 ;  /* 0x00000014008e7308 */ /* 0x00036a0000000800 */
[C---:B------:R-:W-:Y:S04]  /*cb20*/  HMMA.16816.F32 R92, R16.reuse, R24, R92 ;  /* 0x00000018105c723c */ /* 0x040fe8000000185c */
[----:B---3--:R-:W-:Y:S02]  /*cb30*/  FFMA.FTZ R32, R38, c[0x0][0x2d0], -R112 ;  /* 0x0000b40026207a23 */ /* 0x008fe40000010870 */
[----:B------:R-:W-:Y:S01]  /*cb40*/  LDSM.16.MT88.4 R36, [R194+0x5000] ;  /* 0x00500000c224783b */ /* 0x000fe20000004200 */
[----:B----4-:R-:W-:Y:S01]  /*cb50*/  FADD.FTZ R2, R145, R2 ;  /* 0x0000000291027221 */ /* 0x010fe20000010000 */
[C---:B------:R-:W-:Y:S01]  /*cb60*/  HMMA.16816.F32 R96, R16.reuse, R26, R96 ;  /* 0x0000001a1060723c */ /* 0x040fe20000001860 */
[----:B------:R3:W4:Y:S05]  /*cb70*/  MUFU.EX2 R144, R32 ;  /* 0x0000002000907308 */ /* 0x00072a0000000800 */
[----:B------:R-:W-:Y:S02]  /*cb80*/  LDSM.16.MT88.4 R24, [R193+0x2000] ;  /* 0x00200000c118783b */ /* 0x000fe40000004200 */
[C---:B--2---:R-:W-:Y:S04]  /*cb90*/  HMMA.16816.F32 R12, R16.reuse, R28, R12 ;  /* 0x0000001c100c723c */ /* 0x044fe8000000180c */
[--C-:B-1----:R-:W-:Y:S02]  /*cba0*/  FFMA.FTZ R20, R41, c[0x0][0x2d0], -R113.reuse ;  /* 0x0000b40029147a23 */ /* 0x102fe40000010871 */
[----:B-----5:R-:W-:Y:S02]  /*cbb0*/  FADD.FTZ R2, R142, R2 ;  /* 0x000000028e027221 */ /* 0x020fe40000010000 */
[C---:B------:R-:W-:Y:S01]  /*cbc0*/  HMMA.16816.F32 R100, R16.reuse, R30, R100 ;  /* 0x0000001e1064723c */ /* 0x040fe20000001864 */
[----:B------:R1:W2:Y:S03]  /*cbd0*/  MUFU.EX2 R141, R20 ;  /* 0x00000014008d7308 */ /* 0x0002a60000000800 */
[----:B------:R-:W-:Y:S01]  /*cbe0*/  FFMA.FTZ R28, R43, c[0x0][0x2d0], -R112 ;  /* 0x0000b4002b1c7a23 */ /* 0x000fe20000010870 */
[----:B---3--:R-:W3:Y:S06]  /*cbf0*/  LDSM.16.MT88.4 R32, [R192+0x5000] ;  /* 0x00500000c020783b */ /* 0x008eec0000004200 */
[----:B------:R5:W-:Y:S01]  /*cc00*/  MUFU.EX2 R139, R28 ;  /* 0x0000001c008b7308 */ /* 0x000be20000000800 */
[----:B----4-:R-:W-:Y:S04]  /*cc10*/  FADD.FTZ R0, R144, R0 ;  /* 0x0000000090007221 */ /* 0x010fe80000010000 */
[----:B------:R-:W-:Y:S02]  /*cc20*/  FADD.FTZ R0, R143, R0 ;  /* 0x000000008f007221 */ /* 0x000fe40000010000 */
[----:B-1----:R-:W-:Y:S02]  /*cc30*/  FFMA.FTZ R20, R42, c[0x0][0x2d0], -R112 ;  /* 0x0000b4002a147a23 */ /* 0x002fe40000010870 */
[----:B--2---:R-:W-:Y:S02]  /*cc40*/  FADD.FTZ R2, R141, R2 ;  /* 0x000000028d027221 */ /* 0x004fe40000010000 */
[----:B------:R1:W2:Y:S01]  /*cc50*/  MUFU.EX2 R140, R20 ;  /* 0x00000014008c7308 */ /* 0x0002a20000000800 */
[----:B-----5:R-:W-:Y:S01]  /*cc60*/  LDSM.16.MT88.4 R28, [R192+0x2000] ;  /* 0x00200000c01c783b */ /* 0x020fe20000004200 */
[C---:B---3--:R-:W-:Y:S07]  /*cc70*/  HMMA.16816.F32 R104, R16.reuse, R32, R104 ;  /* 0x000000201068723c */ /* 0x048fee0000001868 */
[----:B-1----:R-:W1:Y:S01]  /*cc80*/  LDSM.16.MT88.4 R20, [R191+0x2000] ;  /* 0x00200000bf14783b */ /* 0x002e620000004200 */
[----:B--2---:R-:W-:Y:S01]  /*cc90*/  FADD.FTZ R0, R140, R0 ;  /* 0x000000008c007221 */ /* 0x004fe20000010000 */
[C---:B------:R-:W-:Y:S06]  /*cca0*/  HMMA.16816.F32 R108, R16.reuse, R34, R108 ;  /* 0x00000022106c723c */ /* 0x040fec000000186c */
[----:B------:R-:W2:Y:S01]  /*ccb0*/  LDSM.16.MT88.4 R32, [R194+0x2000] ;  /* 0x00200000c220783b */ /* 0x000ea20000004200 */
[----:B------:R-:W-:Y:S01]  /*ccc0*/  FADD.FTZ R0, R139, R0 ;  /* 0x000000008b007221 */ /* 0x000fe20000010000 */
[C---:B------:R-:W-:Y:S07]  /*ccd0*/  HMMA.16816.F32 R60, R16.reuse, R36, R60 ;  /* 0x00000024103c723c */ /* 0x040fee000000183c */
[--C-:B------:R-:W-:Y:S01]  /*cce0*/  FFMA.FTZ R36, R49, c[0x0][0x2d0], -R113.reuse ;  /* 0x0000b40031247a23 */ /* 0x100fe20000010871 */
[----:B------:R-:W-:Y:S07]  /*ccf0*/  HMMA.16816.F32 R64, R16, R38, R64 ;  /* 0x000000261040723c */ /* 0x000fee0000001840 */
[----:B------:R-:W-:Y:S02]  /*cd00*/  F2FP.PACK_AB R16, R145, R146 ;  /* 0x000000929110723e */ /* 0x000fe400000000ff */
[----:B------:R-:W-:Y:S03]  /*cd10*/  F2FP.PACK_AB R17, R143, R144 ;  /* 0x000000908f11723e */ /* 0x000fe600000000ff */
[----:B------:R-:W-:Y:S02]  /*cd20*/  F2FP.PACK_AB R18, R141, R142 ;  /* 0x0000008e8d12723e */ /* 0x000fe400000000ff */
[----:B------:R-:W-:Y:S07]  /*cd30*/  F2FP.PACK_AB R19, R139, R140 ;  /* 0x0000008c8b13723e */ /* 0x000fee00000000ff */
[C---:B-1----:R-:W-:Y:S07]  /*cd40*/  HMMA.16816.F32 R4, R16.reuse, R20, R4 ;  /* 0x000000141004723c */ /* 0x042fee0000001804 */
[--C-:B------:R-:W-:Y:S01]  /*cd50*/  FFMA.FTZ R20, R44, c[0x0][0x2d0], -R113.reuse ;  /* 0x0000b4002c147a23 */ /* 0x100fe20000010871 */
[C---:B------:R-:W-:Y:S03]  /*cd60*/  HMMA.16816.F32 R8, R16.reuse, R22, R8 ;  /* 0x000000161008723c */ /* 0x040fe60000001808 */
[----:B------:R1:W3:Y:S05]  /*cd70*/  MUFU.EX2 R138, R20 ;  /* 0x00000014008a7308 */ /* 0x0002ea0000000800 */
[C---:B------:R-:W-:Y:S07]  /*cd80*/  HMMA.16816.F32 R68, R16.reuse, R24, R68 ;  /* 0x000000181044723c */ /* 0x040fee0000001844 */
[--C-:B------:R-:W-:Y:S01]  /*cd90*/  FFMA.FTZ R24, R45, c[0x0][0x2d0], -R113.reuse ;  /* 0x0000b4002d187a23 */ /* 0x100fe20000010871 */
[C---:B------:R-:W-:Y:S03]  /*cda0*/  HMMA.16816.F32 R72, R16.reuse, R26, R72 ;  /* 0x0000001a1048723c */ /* 0x040fe60000001848 */
[----:B------:R4:W5:Y:S05]  /*cdb0*/  MUFU.EX2 R137, R24 ;  /* 0x0000001800897308 */ /* 0x00096a0000000800 */
[C---:B------:R-:W-:Y:S01]  /*cdc0*/  HMMA.16816.F32 R76, R16.reuse, R28, R76 ;  /* 0x0000001c104c723c */ /* 0x040fe2000000184c */
[----:B-1----:R-:W1:Y:S03]  /*cdd0*/  LDSM.16.MT88.4 R20, [R191+0x5800] ;  /* 0x00580000bf14783b */ /* 0x002e660000004200 */
[----:B---3--:R-:W-:Y:S03]  /*cde0*/  FADD.FTZ R2, R138, R2 ;  /* 0x000000028a027221 */ /* 0x008fe60000010000 */
[----:B------:R-:W-:Y:S01]  /*cdf0*/  FFMA.FTZ R28, R46, c[0x0][0x2d0], -R112 ;  /* 0x0000b4002e1c7a23 */ /* 0x000fe20000010870 */
[C---:B------:R-:W-:Y:S01]  /*ce00*/  HMMA.16816.F32 R80, R16.reuse, R30, R80 ;  /* 0x0000001e1050723c */ /* 0x040fe20000001850 */
[----:B------:R3:W-:Y:S07]  /*ce10*/  MUFU.EX2 R46, R36 ;  /* 0x00000024002e7308 */ /* 0x0007ee0000000800 */
[C---:B--2---:R-:W-:Y:S03]  /*ce20*/  HMMA.16816.F32 R84, R16.reuse, R32, R84 ;  /* 0x000000201054723c */ /* 0x044fe60000001854 */
[----:B------:R2:W1:Y:S01]  /*ce30*/  MUFU.EX2 R136, R28 ;  /* 0x0000001c00887308 */ /* 0x0004620000000800 */
[----:B----4-:R-:W4:Y:S01]  /*ce40*/  LDSM.16.MT88.4 R24, [R193+0x5800] ;  /* 0x00580000c118783b */ /* 0x010f220000004200 */
[----:B-----5:R-:W-:Y:S03]  /*ce50*/  FADD.FTZ R2, R137, R2 ;  /* 0x0000000289027221 */ /* 0x020fe60000010000 */
[C---:B------:R-:W-:Y:S04]  /*ce60*/  HMMA.16816.F32 R88, R16.reuse, R34, R88 ;  /* 0x000000221058723c */ /* 0x040fe80000001858 */
[----:B------:R-:W-:Y:S08]  /*ce70*/  LDSM.16.MT88.4 R32, [R194+0x5800] ;  /* 0x00580000c220783b */ /* 0x000ff00000004200 */
[----:B---3--:R-:W-:Y:S01]  /*ce80*/  LDSM.16.MT88.4 R36, [R193+0x2800] ;  /* 0x00280000c124783b */ /* 0x008fe20000004200 */
[C---:B-1----:R-:W-:Y:S03]  /*ce90*/  HMMA.16816.F32 R92, R16.reuse, R20, R92 ;  /* 0x00000014105c723c */ /* 0x042fe6000000185c */
[----:B--2---:R-:W-:Y:S02]  /*cea0*/  FFMA.FTZ R28, R47, c[0x0][0x2d0], -R112 ;  /* 0x0000b4002f1c7a23 */ /* 0x004fe40000010870 */
[----:B------:R-:W-:Y:S02]  /*ceb0*/  FADD.FTZ R0, R136, R0 ;  /* 0x0000000088007221 */ /* 0x000fe40000010000 */
[----:B------:R1:W2:Y:S01]  /*cec0*/  MUFU.EX2 R115, R28 ;  /* 0x0000001c00737308 */ /* 0x0002a20000000800 */
[C---:B------:R-:W-:Y:S04]  /*ced0*/  HMMA.16816.F32 R96, R16.reuse, R22, R96 ;  /* 0x000000161060723c */ /* 0x040fe80000001860 */
[--C-:B------:R-:W-:Y:S04]  /*cee0*/  FFMA.FTZ R20, R50, c[0x0][0x2d0], -R112.reuse ;  /* 0x0000b40032147a23 */ /* 0x100fe80000010870 */
[C---:B----4-:R-:W-:Y:S01]  /*cef0*/  HMMA.16816.F32 R12, R16.reuse, R24, R12 ;  /* 0x00000018100c723c */ /* 0x050fe2000000180c */
[----:B------:R3:W4:Y:S06]  /*cf00*/  MUFU.EX2 R45, R20 ;  /* 0x00000014002d7308 */ /* 0x00072c0000000800 */
[----:B------:R-:W-:Y:S01]  /*cf10*/  FFMA.FTZ R24, R51, c[0x0][0x2d0], -R112 ;  /* 0x0000b40033187a23 */ /* 0x000fe20000010870 */
[C---:B------:R-:W-:Y:S03]  /*cf20*/  HMMA.16816.F32 R100, R16.reuse, R26, R100 ;  /* 0x0000001a1064723c */ /* 0x040fe60000001864 */
[----:B------:R5:W-:Y:S01]  /*cf30*/  MUFU.EX2 R44, R24 ;  /* 0x00000018002c7308 */ /* 0x000be20000000800 */
[--C-:B-1----:R-:W-:Y:S02]  /*cf40*/  FFMA.FTZ R28, R48, c[0x0][0x2d0], -R113.reuse ;  /* 0x0000b400301c7a23 */ /* 0x102fe40000010871 */
[----:B--2---:R-:W-:Y:S07]  /*cf50*/  FADD.FTZ R0, R115, R0 ;  /* 0x0000000073007221 */ /* 0x004fee0000010000 */
[----:B------:R1:W2:Y:S01]  /*cf60*/  MUFU.EX2 R47, R28 ;  /* 0x0000001c002f7308 */ /* 0x0002a20000000800 */
[----:B---3--:R-:W-:Y:S01]  /*cf70*/  LDSM.16.MT88.4 R20, [R191+0x2800] ;  /* 0x00280000bf14783b */ /* 0x008fe20000004200 */
[----:B----4-:R-:W-:Y:S07]  /*cf80*/  FADD.FTZ R0, R45, R0 ;  /* 0x000000002d007221 */ /* 0x010fee0000010000 */
[----:B-----5:R-:W-:Y:S08]  /*cf90*/  LDSM.16.MT88.4 R24, [R192+0x2800] ;  /* 0x00280000c018783b */ /* 0x020ff00000004200 */
[----:B-1----:R-:W1:Y:S01]  /*cfa0*/  LDSM.16.MT88.4 R28, [R192+0x5800] ;  /* 0x00580000c01c783b */ /* 0x002e620000004200 */
[----:B--2---:R-:W-:Y:S01]  /*cfb0*/  FADD.FTZ R2, R47, R2 ;  /* 0x000000022f027221 */ /* 0x004fe20000010000 */
[C---:B-1----:R-:W-:Y:S08]  /*cfc0*/  HMMA.16816.F32 R104, R16.reuse, R28, R104 ;  /* 0x0000001c1068723c */ /* 0x042ff00000001868 */
[C---:B------:R-:W-:Y:S01]  /*cfd0*/  HMMA.16816.F32 R108, R16.reuse, R30, R108 ;  /* 0x0000001e106c723c */ /* 0x040fe2000000186c */
[----:B------:R-:W1:Y:S07]  /*cfe0*/  LDSM.16.MT88.4 R28, [R194+0x2800] ;  /* 0x00280000c21c783b */ /* 0x000e6e0000004200 */
        /* <DEDUP_REMOVED lines=8> */
[C---:B------:R-:W-:Y:S01]  /*d070*/  HMMA.16816.F32 R4, R16.reuse, R20, R4 ;  /* 0x000000141004723c */ /* 0x040fe20000001804 */
[----:B--2---:R-:W-:Y:S07]  /*d080*/  LDSM.16.MT88.4 R32, [R193+0x6000] ;  /* 0x00600000c120783b */ /* 0x004fee0000004200 */
[C---:B------:R-:W-:Y:S01]  /*d090*/  HMMA.16816.F32 R8, R16.reuse, R22, R8 ;  /* 0x000000161008723c */ /* 0x040fe20000001808 */
[----:B------:R-:W2:Y:S07]  /*d0a0*/  LDSM.16.MT88.4 R20, [R191+0x6000] ;  /* 0x00600000bf14783b */ /* 0x000eae0000004200 */
[C---:B------:R-:W-:Y:S07]  /*d0b0*/  HMMA.16816.F32 R68, R16.reuse, R36, R68 ;  /* 0x000000241044723c */ /* 0x040fee0000001844 */
[--C-:B------:R-:W-:Y:S01]  /*d0c0*/  FFMA.FTZ R36, R56, c[0x0][0x2d0], -R113.reuse ;  /* 0x0000b40038247a23 */ /* 0x100fe20000010871 */
[C---:B------:R-:W-:Y:S03]  /*d0d0*/  HMMA.16816.F32 R72, R16.reuse, R38, R72 ;  /* 0x000000261048723c */ /* 0x040fe60000001848 */
[----:B------:R-:W-:Y:S05]  /*d0e0*/  MUFU.EX2 R39, R36 ;  /* 0x0000002400277308 */ /* 0x000fea0000000800 */
[C---:B------:R-:W-:Y:S07]  /*d0f0*/  HMMA.16816.F32 R76, R16.reuse, R24, R76 ;  /* 0x00000018104c723c */ /* 0x040fee000000184c */
[--C-:B------:R-:W-:Y:S01]  /*d100*/  FFMA.FTZ R24, R53, c[0x0][0x2d0], -R113.reuse ;  /* 0x0000b40035187a23 */ /* 0x100fe20000010871 */
[C---:B------:R-:W-:Y:S03]  /*d110*/  HMMA.16816.F32 R80, R16.reuse, R26, R80 ;  /* 0x0000001a1050723c */ /* 0x040fe60000001850 */
[----:B------:R3:W4:Y:S05]  /*d120*/  MUFU.EX2 R42, R24 ;  /* 0x00000018002a7308 */ /* 0x00072a0000000800 */
[C---:B-1----:R-:W-:Y:S07]  /*d130*/  HMMA.16816.F32 R84, R16.reuse, R28, R84 ;  /* 0x0000001c1054723c */ /* 0x042fee0000001854 */
[--C-:B------:R-:W-:Y:S01]  /*d140*/  FFMA.FTZ R28, R55, c[0x0][0x2d0], -R112.reuse ;  /* 0x0000b400371c7a23 */ /* 0x100fe20000010870 */
[C---:B------:R-:W-:Y:S03]  /*d150*/  HMMA.16816.F32 R88, R16.reuse, R30, R88 ;  /* 0x0000001e1058723c */ /* 0x040fe60000001858 */
[----:B------:R1:W-:Y:S05]  /*d160*/  MUFU.EX2 R40, R28 ;  /* 0x0000001c00287308 */ /* 0x0003ea0000000800 */
[C---:B--2---:R-:W-:Y:S04]  /*d170*/  HMMA.16816.F32 R92, R16.reuse, R20, R92 ;  /* 0x00000014105c723c */ /* 0x044fe8000000185c */
[--C-:B---3--:R-:W-:Y:S03]  /*d180*/  FFMA.FTZ R24, R54, c[0x0][0x2d0], -R112.reuse ;  /* 0x0000b40036187a23 */ /* 0x108fe60000010870 */
[----:B------:R-:W-:Y:S01]  /*d190*/  FFMA.FTZ R20, R57, c[0x0][0x2d0], -R113 ;  /* 0x0000b40039147a23 */ /* 0x000fe20000010871 */
[C---:B------:R-:W-:Y:S01]  /*d1a0*/  HMMA.16816.F32 R96, R16.reuse, R22, R96 ;  /* 0x000000161060723c */ /* 0x040fe20000001860 */
[----:B------:R2:W3:Y:S03]  /*d1b0*/  MUFU.EX2 R41, R24 ;  /* 0x0000001800297308 */ /* 0x0004e60000000800 */
[----:B------:R-:W-:Y:S04]  /*d1c0*/  MOV R113, R3 ;  /* 0x0000000300717202 */ /* 0x000fe80000000f00 */
[C---:B------:R-:W-:Y:S03]  /*d1d0*/  HMMA.16816.F32 R12, R16.reuse, R32, R12 ;  /* 0x00000020100c723c */ /* 0x040fe6000000180c */
[----:B------:R5:W3:Y:S01]  /*d1e0*/  MUFU.EX2 R38, R20 ;  /* 0x0000001400267308 */ /* 0x000ae20000000800 */
[----:B-1----:R-:W-:Y:S04]  /*d1f0*/  LDSM.16.MT88.4 R28, [R194+0x6000] ;  /* 0x00600000c21c783b */ /* 0x002fe80000004200 */
[C---:B------:R-:W-:Y:S04]  /*d200*/  HMMA.16816.F32 R100, R16.reuse, R34, R100 ;  /* 0x000000221064723c */ /* 0x040fe80000001864 */
[----:B------:R-:W-:Y:S08]  /*d210*/  LDSM.16.MT88.4 R32, [R192+0x3000] ;  /* 0x00300000c020783b */ /* 0x000ff00000004200 */
[----:B--2---:R-:W1:Y:S01]  /*d220*/  LDSM.16.MT88.4 R24, [R192+0x6000] ;  /* 0x00600000c018783b */ /* 0x004e620000004200 */
[--C-:B-----5:R-:W-:Y:S02]  /*d230*/  FFMA.FTZ R20, R58, c[0x0][0x2d0], -R112.reuse ;  /* 0x0000b4003a147a23 */ /* 0x120fe40000010870 */
[----:B------:R-:W-:Y:S02]  /*d240*/  FFMA.FTZ R112, R59, c[0x0][0x2d0], -R112 ;  /* 0x0000b4003b707a23 */ /* 0x000fe40000010870 */
[----:B------:R2:W-:Y:S10]  /*d250*/  MUFU.EX2 R37, R20 ;  /* 0x0000001400257308 */ /* 0x0005f40000000800 */
[----:B------:R-:W5:Y:S01]  /*d260*/  MUFU.EX2 R36, R112 ;  /* 0x0000007000247308 */ /* 0x000f620000000800 */
[----:B--2---:R-:W2:Y:S01]  /*d270*/  LDSM.16.MT88.4 R20, [R193+0x3000] ;  /* 0x00300000c114783b */ /* 0x004ea20000004200 */
[C---:B-1----:R-:W-:Y:S08]  /*d280*/  HMMA.16816.F32 R104, R16.reuse, R24, R104 ;  /* 0x000000181068723c */ /* 0x042ff00000001868 */
[C---:B------:R-:W-:Y:S01]  /*d290*/  HMMA.16816.F32 R108, R16.reuse, R26, R108 ;  /* 0x0000001a106c723c */ /* 0x040fe2000000186c */
[----:B------:R-:W1:Y:S07]  /*d2a0*/  LDSM.16.MT88.4 R24, [R194+0x3000] ;  /* 0x00300000c218783b */ /* 0x000e6e0000004200 */
        /* <DEDUP_REMOVED lines=15> */
[C---:B-1----:R-:W-:Y:S08]  /*d3a0*/  HMMA.16816.F32 R84, R16.reuse, R24, R84 ;  /* 0x000000181054723c */ /* 0x042ff00000001854 */
[C---:B------:R-:W-:Y:S08]  /*d3b0*/  HMMA.16816.F32 R88, R16.reuse, R26, R88 ;  /* 0x0000001a1058723c */ /* 0x040ff00000001858 */
[C---:B---3--:R-:W-:Y:S08]  /*d3c0*/  HMMA.16816.F32 R92, R16.reuse, R4, R92 ;  /* 0x00000004105c723c */ /* 0x048ff0000000185c */
[C---:B------:R-:W-:Y:S01]  /*d3d0*/  HMMA.16816.F32 R96, R16.reuse, R6, R96 ;  /* 0x000000061060723c */ /* 0x040fe20000001860 */
[----:B------:R-:W1:Y:S07]  /*d3e0*/  LDSM.16.MT88.4 R4, [R194+0x6800] ;  /* 0x00680000c204783b */ /* 0x000e6e0000004200 */
[C---:B----4-:R-:W-:Y:S08]  /*d3f0*/  HMMA.16816.F32 R124, R16.reuse, R8, R12 ;  /* 0x00000008107c723c */ /* 0x050ff0000000180c */
        /* <DEDUP_REMOVED lines=14> */
[----:B------:R-:W-:Y:S03]  /*d4e0*/  FADD.FTZ R0, R36, R0 ;  /* 0x0000000024007221 */ /* 0x000fe60000010000 */
[----:B------:R1:W-:Y:S04]  /*d4f0*/  STL [R1+0x24], R2 ;  /* 0x0000240201007387 */ /* 0x0003e80000100800 */
[----:B------:R1:W-:Y:S01]  /*d500*/  STL [R1+0x20], R0 ;  /* 0x0000200001007387 */ /* 0x0003e20000100800 */
[----:B------:R-:W-:-:S05]  /*d510*/  @P0 BRA `(.L_x_2364) ;  /* 0xffffcd9000000947 */ /* 0x000fca000383ffff */
.L_x_2361:
[----:B------:R-:W-:Y:S02]  /*d520*/  MOV R7, 0x1f ;  /* 0x0000001f00077802 */ /* 0x000fe40000000f00 */
[----:B------:R-:W-:Y:S01]  /*d530*/  MOV R6, 0xffffffff ;  /* 0xffffffff00067802 */ /* 0x000fe20000000f00 */
[----:B------:R-:W-:Y:S05]  /*d540*/  BRA.DIV ~URZ, `(.L_x_2365) ;  /* 0x000048227f007947 */ /* 0x000fea000b800000 */
[----:B-1----:R-:W2:Y:S04]  /*d550*/  LDL R2, [R1+0x24] ;  /* 0x0000240001027983 */ /* 0x002ea80000100800 */
[----:B--2---:R1:W2:Y:S02]  /*d560*/  SHFL.BFLY PT, R0, R2, 0x2, 0x1f ;  /* 0x0c401f0002007f89 */ /* 0x0042a400000e0000 */
.L_x_2432:
        /* <DEDUP_REMOVED lines=9> */
.L_x_2433:
        /* <DEDUP_REMOVED lines=85> */
.L_x_2352:
[----:B-1----:R1:W5:Y:S04]  /*db50*/  LDL R6, [R1+0x48] ;  /* 0x0000480001067983 */ /* 0x0023680000100800 */
[----:B------:R-:W2:Y:S01]  /*db60*/  S2R R2, SR_TID.X ;  /* 0x0000000000027919 */ /* 0x000ea20000002100 */
[----:B------:R-:W-:Y:S01]  /*db70*/  BSSY B0, `(.L_x_2367) ;  /* 0x0000011000007945 */ /* 0x000fe20003800000 */
[----:B--2---:R-:W-:-:S13]  /*db80*/  LOP3.LUT P0, RZ, R2, 0xff, RZ, 0xc0, !PT ;  /* 0x000000ff02ff7812 */ /* 0x004fda000780c0ff */
[----:B------:R-:W-:Y:S05]  /*db90*/  @P0 BRA `(.L_x_2368) ;  /* 0x000000e000000947 */ /* 0x000fea0003800000 */
[----:B-1----:R-:W1:Y:S01]  /*dba0*/  S2R R4, SR_LANEID ;  /* 0x0000000000047919 */ /* 0x002e620000000000 */
        /* <DEDUP_REMOVED lines=11> */
[----:B--2--5:R-:W-:-:S05]  /*dc60*/  IADD3 R6, R3, c[0x0][0xc], R2 ;  /* 0x0000030003067a10 */ /* 0x024fca0007ffe002 */
[----:B------:R1:W-:Y:S02]  /*dc70*/  STL [R1+0x48], R6 ;  /* 0x0000480601007387 */ /* 0x0003e40000100800 */
.L_x_2368:
[----:B-1----:R-:W-:Y:S05]  /*dc80*/  BSYNC B0 ;  /* 0x0000000000007941 */ /* 0x002fea0003800000 */
.L_x_2367:
[----:B------:R-:W2:Y:S04]  /*dc90*/  LDL.64 R4, [R1+0x30] ;  /* 0x0000300001047983 */ /* 0x000ea80000100a00 */
        /* <DEDUP_REMOVED lines=105> */
.L_x_2371:
        /* <DEDUP_REMOVED lines=122> */
.L_x_2434:
[----:B------:R-:W-:Y:S05]  /*ead0*/  BRA.DIV ~URZ, `(.L_x_2374) ;  /* 0x000034727f007947 */ /* 0x000fea000b800000 */
[----:B------:R3:W4:Y:S02]  /*eae0*/  SHFL.IDX PT, R0, R8, RZ, 0x181f ;  /* 0x00181fff08007589 */ /* 0x00072400000e0000 */
.L_x_2435:
        /* <DEDUP_REMOVED lines=13> */
.L_x_2376:
[----:B------:R-:W-:Y:S05]  /*ebc0*/  BSYNC B0 ;  /* 0x0000000000007941 */ /* 0x000fea0003800000 */
.L_x_2375:
[----:B------:R-:W-:Y:S05]  /*ebd0*/  BRA.DIV ~URZ, `(.L_x_2377) ;  /* 0x000033d27f007947 */ /* 0x000fea000b800000 */
[----:B--2---:R2:W1:Y:S04]  /*ebe0*/  SHFL.IDX PT, R9, R7, 0x1, 0x181f ;  /* 0x00381f0007097f89 */ /* 0x00446800000e0000 */
[----:B----4-:R2:W4:Y:S02]  /*ebf0*/  SHFL.IDX PT, R0, R8, 0x1, 0x181f ;  /* 0x00381f0008007f89 */ /* 0x01052400000e0000 */
.L_x_2436:
        /* <DEDUP_REMOVED lines=14> */
.L_x_2379:
[----:B------:R-:W-:Y:S05]  /*ece0*/  BSYNC B0 ;  /* 0x0000000000007941 */ /* 0x000fea0003800000 */
.L_x_2378:
[----:B------:R-:W-:Y:S05]  /*ecf0*/  BRA.DIV ~URZ, `(.L_x_2380) ;  /* 0x000033727f007947 */ /* 0x000fea000b800000 */
[----:B-1----:R1:W2:Y:S02]  /*ed00*/  SHFL.IDX PT, R9, R7, 0x2, 0x181f ;  /* 0x00581f0007097f89 */ /* 0x0022a400000e0000 */
.L_x_2437:
[----:B------:R-:W-:Y:S05]  /*ed10*/  BRA.DIV ~URZ, `(.L_x_2381) ;  /* 0x000033c27f007947 */ /* 0x000fea000b800000 */
[----:B----4-:R4:W1:Y:S02]  /*ed20*/  SHFL.IDX PT, R0, R8, 0x2, 0x181f ;  /* 0x00581f0008007f89 */ /* 0x01086400000e0000 */
.L_x_2438:
        /* <DEDUP_REMOVED lines=14> */
.L_x_2383:
[----:B------:R-:W-:Y:S05]  /*ee10*/  BSYNC B0 ;  /* 0x0000000000007941 */ /* 0x000fea0003800000 */
.L_x_2382:
[----:B------:R-:W-:Y:S05]  /*ee20*/  BRA.DIV ~URZ, `(.L_x_2384) ;  /* 0x000033127f007947 */ /* 0x000fea000b800000 */
[----:B-12---:R-:W1:Y:S04]  /*ee30*/  SHFL.IDX PT, R7, R7, 0x3, 0x181f ;  /* 0x00781f0007077f89 */ /* 0x006e6800000e0000 */
[----:B------:R2:W3:Y:S02]  /*ee40*/  SHFL.IDX PT, R0, R8, 0x3, 0x181f ;  /* 0x00781f0008007f89 */ /* 0x0004e400000e0000 */
.L_x_2439:
        /* <DEDUP_REMOVED lines=15> */
.L_x_2372:
        /* <DEDUP_REMOVED lines=34> */
.L_x_2440:
[----:B------:R-:W-:Y:S05]  /*f160*/  BRA.DIV ~URZ, `(.L_x_2387) ;  /* 0x000031027f007947 */ /* 0x000fea000b800000 */
[----:B------:R3:W4:Y:S02]  /*f170*/  SHFL.IDX PT, R0, R28, RZ, 0x1c1f ;  /* 0x001c1fff1c007589 */ /* 0x00072400000e0000 */
.L_x_2441:
        /* <DEDUP_REMOVED lines=98> */
.L_x_2389:
[----:B------:R-:W-:Y:S05]  /*f7a0*/  BSYNC B0 ;  /* 0x0000000000007941 */ /* 0x000fea0003800000 */
.L_x_2388:
[----:B------:R-:W-:Y:S05]  /*f7b0*/  BRA.DIV ~URZ, `(.L_x_2390) ;  /* 0x00002b127f007947 */ /* 0x000fea000b800000 */
[----:B--2---:R2:W1:Y:S04]  /*f7c0*/  SHFL.IDX PT, R4, R14, 0x1, 0x1c1f ;  /* 0x003c1f000e047f89 */ /* 0x00446800000e0000 */
[----:B----4-:R2:W4:Y:S02]  /*f7d0*/  SHFL.IDX PT, R0, R28, 0x1, 0x1c1f ;  /* 0x003c1f001c007f89 */ /* 0x01052400000e0000 */
.L_x_2442:
        /* <DEDUP_REMOVED lines=71> */
.L_x_2370:
        /* <DEDUP_REMOVED lines=21> */
.L_x_2391:
        /* <DEDUP_REMOVED lines=57> */
.L_x_2393:
[----:B------:R-:W-:Y:S05]  /*10130*/  BSYNC B0 ;  /* 0x0000000000007941 */ /* 0x000fea0003800000 */
.L_x_2392:
        /* <DEDUP_REMOVED lines=47> */
.L_x_2443:
[----:B------:R-:W-:Y:S05]  /*10430*/  BRA.DIV ~URZ, `(.L_x_2395) ;  /* 0x00001fc27f007947 */ /* 0x000fea000b800000 */
[----:B------:R3:W4:Y:S02]  /*10440*/  SHFL.IDX PT, R0, R9, RZ, 0x181f ;  /* 0x00181fff09007589 */ /* 0x00072400000e0000 */
.L_x_2444:
        /* <DEDUP_REMOVED lines=14> */
.L_x_2397:
[----:B------:R-:W-:Y:S05]  /*10530*/  BSYNC B0 ;  /* 0x0000000000007941 */ /* 0x000fea0003800000 */
.L_x_2396:
[----:B------:R-:W-:Y:S05]  /*10540*/  BRA.DIV ~URZ, `(.L_x_2398) ;  /* 0x00001f127f007947 */ /* 0x000fea000b800000 */
[----:B--2---:R2:W1:Y:S04]  /*10550*/  SHFL.IDX PT, R10, R6, 0x1, 0x181f ;  /* 0x00381f00060a7f89 */ /* 0x00446800000e0000 */
[----:B----4-:R2:W4:Y:S02]  /*10560*/  SHFL.IDX PT, R0, R9, 0x1, 0x181f ;  /* 0x00381f0009007f89 */ /* 0x01052400000e0000 */
.L_x_2445:
        /* <DEDUP_REMOVED lines=14> */
.L_x_2400:
[----:B------:R-:W-:Y:S05]  /*10650*/  BSYNC B0 ;  /* 0x0000000000007941 */ /* 0x000fea0003800000 */
.L_x_2399:
[----:B------:R-:W-:Y:S05]  /*10660*/  BRA.DIV ~URZ, `(.L_x_2401) ;  /* 0x00001eb27f007947 */ /* 0x000fea000b800000 */
[----:B-1----:R1:W2:Y:S02]  /*10670*/  SHFL.IDX PT, R10, R6, 0x2, 0x181f ;  /* 0x00581f00060a7f89 */ /* 0x0022a400000e0000 */
.L_x_2446:
[----:B------:R-:W-:Y:S05]  /*10680*/  BRA.DIV ~URZ, `(.L_x_2402) ;  /* 0x00001f027f007947 */ /* 0x000fea000b800000 */
[----:B----4-:R4:W1:Y:S02]  /*10690*/  SHFL.IDX PT, R0, R9, 0x2, 0x181f ;  /* 0x00581f0009007f89 */ /* 0x01086400000e0000 */
.L_x_2447:
        /* <DEDUP_REMOVED lines=14> */
.L_x_2404:
[----:B------:R-:W-:Y:S05]  /*10780*/  BSYNC B0 ;  /* 0x0000000000007941 */ /* 0x000fea0003800000 */
.L_x_2403:
[----:B------:R-:W-:Y:S05]  /*10790*/  BRA.DIV ~URZ, `(.L_x_2405) ;  /* 0x00001e527f007947 */ /* 0x000fea000b800000 */
[----:B-12---:R-:W1:Y:S04]  /*107a0*/  SHFL.IDX PT, R6, R6, 0x3, 0x181f ;  /* 0x00781f0006067f89 */ /* 0x006e6800000e0000 */
[----:B------:R2:W3:Y:S02]  /*107b0*/  SHFL.IDX PT, R0, R9, 0x3, 0x181f ;  /* 0x00781f0009007f89 */ /* 0x0004e400000e0000 */
.L_x_2448:
        /* <DEDUP_REMOVED lines=13> */
.L_x_2385:
[----:B------:R-:W-:Y:S05]  /*10890*/  BSYNC B1 ;  /* 0x0000000000017941 */ /* 0x000fea0003800000 */
.L_x_2369:
        /* <DEDUP_REMOVED lines=15> */
.L_x_2449:
[----:B------:R-:W-:Y:S05]  /*10990*/  BRA.DIV ~URZ, `(.L_x_2408) ;  /* 0x00001d827f007947 */ /* 0x000fea000b800000 */
[----:B------:R3:W4:Y:S02]  /*109a0*/  SHFL.IDX PT, R8, R67, 0x1, 0x1f ;  /* 0x00201f0043087f89 */ /* 0x00072400000e0000 */
.L_x_2450:
        /* <DEDUP_REMOVED lines=19> */
.L_x_2451:
        /* <DEDUP_REMOVED lines=16> */
.L_x_2452:
[----:B---3--:R-:W-:Y:S01]  /*10be0*/  IMAD R0, R0, c[0x0][0x538], RZ ;  /* 0x00014e0000007a24 */ /* 0x008fe200078e02ff */
[----:B------:R-:W-:Y:S04]  /*10bf0*/  BSSY B1, `(.L_x_2411) ;  /* 0x00000cf000017945 */ /* 0x000fe80003800000 */
[----:B----4-:R-:W-:-:S04]  /*10c00*/  IADD3 R8, R0, R8, RZ ;  /* 0x0000000800087210 */ /* 0x010fc80007ffe0ff */
[----:B--2---:R-:W-:-:S13]  /*10c10*/  ISETP.GT.AND P0, PT, R8, R9, PT ;  /* 0x000000090800720c */ /* 0x004fda0003f04270 */
[----:B------:R-:W-:Y:S05]  /*10c20*/  @P0 BRA `(.L_x_2412) ;  /* 0x0000025000000947 */ /* 0x000fea0003800000 */
.L_x_2416:
        /* <DEDUP_REMOVED lines=17> */
.L_x_2453:
        /* <DEDUP_REMOVED lines=16> */
.L_x_2454:
[----:B--2---:R-:W-:-:S05]  /*10e40*/  IMAD R0, R0, c[0x0][0x538], RZ ;  /* 0x00014e0000007a24 */ /* 0x004fca00078e02ff */
[----:B------:R-:W-:-:S04]  /*10e50*/  IADD3 R8, R0, R8, RZ ;  /* 0x0000000800087210 */ /* 0x000fc80007ffe0ff */
[----:B------:R-:W-:-:S13]  /*10e60*/  ISETP.GT.AND P0, PT, R8, R9, PT ;  /* 0x000000090800720c */ /* 0x000fda0003f04270 */
[----:B-1----:R-:W-:Y:S05]  /*10e70*/  @!P0 BRA `(.L_x_2416) ;  /* 0xfffffdb000008947 */ /* 0x002fea000383ffff */
.L_x_2412:
[----:B------:R-:W-:-:S05]  /*10e80*/  IADD3 R11, -R0, R8, RZ ;  /* 0x00000008000b7210 */ /* 0x000fca0007ffe1ff */
[----:B------:R-:W-:-:S05]  /*10e90*/  IMAD R0, R4, c[0x0][0x538], R11 ;  /* 0x00014e0004007a24 */ /* 0x000fca00078e020b */
[----:B------:R-:W-:Y:S01]  /*10ea0*/  ISETP.GT.AND P0, PT, R0, R9, PT ;  /* 0x000000090000720c */ /* 0x000fe20003f04270 */
[----:B------:R-:W-:-:S12]  /*10eb0*/  BRA.DIV ~URZ, `(.L_x_2417) ;  /* 0x00001ca27f007947 */ /* 0x000fd8000b800000 */
[----:B------:R-:W-:-:S03]  /*10ec0*/  VOTE.ANY R10, PT, !P0 ;  /* 0x00000000000a7806 */ /* 0x000fc600040e0100 */
.L_x_2455:
[----:B------:R-:W2:Y:S01]  /*10ed0*/  LDL.LU R0, [R1+0x54] ;  /* 0x0000540001007983 */ /* 0x000ea20000300800 */
[----:B------:R-:W2:Y:S02]  /*10ee0*/  POPC R8, R10 ;  /* 0x0000000a00087309 */ /* 0x000ea40000000000 */
[----:B--2---:R-:W-:-:S05]  /*10ef0*/  IADD3 R0, R8, R0, RZ ;  /* 0x0000000008007210 */ /* 0x004fca0007ffe0ff */
[----:B------:R2:W-:Y:S01]  /*10f00*/  STL [R1+0x54], R0 ;  /* 0x0000540001007387 */ /* 0x0005e20000100800 */
[----:B------:R-:W-:Y:S05]  /*10f10*/  BRA.DIV ~URZ, `(.L_x_2418) ;  /* 0x00001c927f007947 */ /* 0x000fea000b800000 */
[----:B------:R3:W4:Y:S04]  /*10f20*/  SHFL.IDX PT, R12, R6, R8, 0x1f ;  /* 0x00001f08060c7589 */ /* 0x00072800000e0000 */
[----:B------:R3:W1:Y:S02]  /*10f30*/  SHFL.IDX PT, R7, R7, R8, 0x1f ;  /* 0x00001f0807077589 */ /* 0x00066400000e0000 */
.L_x_2456:
[----:B------:R-:W-:Y:S01]  /*10f40*/  ISETP.NE.AND P0, PT, R10, RZ, PT ;  /* 0x000000ff0a00720c */ /* 0x000fe20003f05270 */
[----:B------:R-:W-:-:S12]  /*10f50*/  BSSY B0, `(.L_x_2419) ;  /* 0x0000005000007945 */ /* 0x000fd80003800000 */
[----:B------:R-:W-:Y:S05]  /*10f60*/  @!P0 BRA `(.L_x_2420) ;  /* 0x0000003000008947 */ /* 0x000fea0003800000 */
[----:B------:R-:W-:Y:S01]  /*10f70*/  IADD3 R3, R8, -0x1, RZ ;  /* 0xffffffff08037810 */ /* 0x000fe20007ffe0ff */
[----:B------:R-:W-:Y:S05]  /*10f80*/  BRA.DIV ~URZ, `(.L_x_2421) ;  /* 0x00001cf27f007947 */ /* 0x000fea000b800000 */
[----:B------:R2:W3:Y:S02]  /*10f90*/  SHFL.IDX PT, R13, R4, R3, 0x1f ;  /* 0x00001f03040d7589 */ /* 0x0004e400000e0000 */
.L_x_2420:
[----:B------:R-:W-:Y:S05]  /*10fa0*/  BSYNC B0 ;  /* 0x0000000000007941 */ /* 0x000fea0003800000 */
.L_x_2419:
        /* <DEDUP_REMOVED lines=68> */
.L_x_2423:
        /* <DEDUP_REMOVED lines=69> */
.L_x_2424:
[----:B------:R-:W-:Y:S05]  /*11840*/  BSYNC B0 ;  /* 0x0000000000007941 */ /* 0x000fea0003800000 */
.L_x_2422:
[----:B------:R-:W-:-:S04]  /*11850*/  LOP3.LUT R2, RZ, R2, RZ, 0x33, !PT ;  /* 0x00000002ff027212 */ /* 0x000fc800078e33ff */
[----:B-1----:R-:W-:-:S05]  /*11860*/  IADD3 R0, R2, R12, RZ ;  /* 0x0000000c02007210 */ /* 0x002fca0007ffe0ff */
[----:B------:R1:W-:Y:S01]  /*11870*/  STL [R1+0x4c], R0 ;  /* 0x00004c0001007387 */ /* 0x0003e20000100800 */
[----:B------:R-:W-:Y:S05]  /*11880*/  BRA `(.L_x_2425) ;  /* 0x0000005000007947 */ /* 0x000fea0003800000 */
.L_x_2413:
[----:B------:R-:W-:Y:S01]  /*11890*/  MOV R0, c[0x0][0x53c] ;  /* 0x00014f0000007a02 */ /* 0x000fe20000000f00 */
[----:B------:R2:W-:Y:S04]  /*118a0*/  STL [R1+0x48], R9 ;  /* 0x0000480901007387 */ /* 0x0005e80000100800 */
[----:B------:R2:W-:Y:S04]  /*118b0*/  STL [R1+0x4c], RZ ;  /* 0x00004cff01007387 */ /* 0x0005e80000100800 */
[----:B------:R2:W-:Y:S04]  /*118c0*/  STL [R1+0x50], RZ ;  /* 0x000050ff01007387 */ /* 0x0005e80000100800 */
[----:B------:R2:W-:Y:S02]  /*118d0*/  STL [R1+0x54], R0 ;  /* 0x0000540001007387 */ /* 0x0005e40000100800 */
.L_x_2425:
[----:B------:R-:W-:Y:S05]  /*118e0*/  BSYNC B1 ;  /* 0x0000000000017941 */ /* 0x000fea0003800000 */
.L_x_2411:
        /* <DEDUP_REMOVED lines=9> */
.L_x_2406:
[----:B--2---:R-:W2:Y:S02]  /*11980*/  LDL R0, [R1+0x54] ;  /* 0x0000540001007983 */ /* 0x004ea40000100800 */
[----:B--2---:R-:W-:-:S13]  /*11990*/  ISETP.GE.AND P0, PT, R0, c[0x0][0x53c], PT ;  /* 0x00014f0000007a0c */ /* 0x004fda0003f06270 */
[----:B-1----:R-:W-:Y:S01]  /*119a0*/  @P0 CALL.REL.NOINC `(.L_x_2426) ;  /* 0x0000001000000944 */ /* 0x002fe20003c00000 */
[----:B------:R-:W-:Y:S05]  /*119b0*/  BRA `(.L_x_2427) ;  /* 0xfffefec000007947 */ /* 0x000fea000383ffff */
.L_x_2426:
[----:B------:R-:W-:Y:S05]  /*119c0*/  EXIT ;  /* 0x000000000000794d */ /* 0x000fea0003800000 */
.L_x_2335:
[----:B------:R-:W-:Y:S01]  /*119d0*/  IMAD.MOV.U32 R0, RZ, RZ, R5 ;  /* 0x000000ffff007224 */ /* 0x000fe200078e0005 */
[----:B------:R-:W-:Y:S02]  /*119e0*/  MOV R2, 0x1 ;  /* 0x0000000100027802 */ /* 0x000fe40000000f00 */
[----:B------:R-:W-:Y:S02]  /*119f0*/  MOV R3, 0x11a10 ;  /* 0x00011a1000037802 */ /* 0x000fe40000000f00 */
[----:B------:R-:W-:Y:S05]  /*11a00*/  CALL.REL.NOINC `($__internal_50_$__cuda_sm70_shflsync_up_p) ;  /* 0x0000136000007944 */ /* 0x000fea0003c00000 */
[----:B------:R-:W-:Y:S01]  /*11a10*/  MOV R0, R4 ;  /* 0x0000000400007202 */ /* 0x000fe20000000f00 */
[----:B------:R-:W-:Y:S05]  /*11a20*/  BRA `(.L_x_2428) ;  /* 0xfffeea3000007947 */ /* 0x000fea000383ffff */
.L_x_2336:
[----:B------:R-:W-:Y:S01]  /*11a30*/  IMAD.MOV.U32 R0, RZ, RZ, R5 ;  /* 0x000000ffff007224 */ /* 0x000fe200078e0005 */
[----:B------:R-:W-:Y:S02]  /*11a40*/  MOV R2, 0x2 ;  /* 0x0000000200027802 */ /* 0x000fe40000000f00 */
[----:B------:R-:W-:Y:S02]  /*11a50*/  MOV R3, 0x11a70 ;  /* 0x00011a7000037802 */ /* 0x000fe40000000f00 */
[----:B------:R-:W-:Y:S05]  /*11a60*/  CALL.REL.NOINC `($__internal_50_$__cuda_sm70_shflsync_up_p) ;  /* 0x0000130000007944 */ /* 0x000fea0003c00000 */
[----:B------:R-:W-:Y:S01]  /*11a70*/  SEL R0, R4, RZ, P4 ;  /* 0x000000ff04007207 */ /* 0x000fe20002000000 */
[----:B------:R-:W-:Y:S01]  /*11a80*/  IMAD.MOV.U32 R2, RZ, RZ, 0x4 ;  /* 0x00000004ff027424 */ /* 0x000fe200078e00ff */
[----:B------:R-:W-:-:S03]  /*11a90*/  MOV R3, 0x11ac0 ;  /* 0x00011ac000037802 */ /* 0x000fc60000000f00 */
[----:B------:R-:W-:Y:S02]  /*11aa0*/  IMAD.IADD R0, R5, 0x1, R0 ;  /* 0x0000000105007824 */ /* 0x000fe400078e0200 */
        /* <DEDUP_REMOVED lines=14> */
[----:B------:R-:W-:Y:S01]  /*11b90*/  IMAD.IADD R4, R0, 0x1, R4 ;  /* 0x0000000100047824 */ /* 0x000fe200078e0204 */
[----:B------:R-:W-:-:S03]  /*11ba0*/  MOV R0, 0x1f ;  /* 0x0000001f00007802 */ /* 0x000fc60000000f00 */
[----:B------:R-:W-:Y:S02]  /*11bb0*/  IMAD.MOV.U32 R5, RZ, RZ, R4 ;  /* 0x000000ffff057224 */ /* 0x000fe400078e0004 */
[----:B------:R-:W-:Y:S05]  /*11bc0*/  CALL.REL.NOINC `($__internal_49_$__cuda_sm70_shflsync_idx_p) ;  /* 0x0000115000007944 */ /* 0x000fea0003c00000 */
[----:B------:R-:W-:Y:S05]  /*11bd0*/  BRA `(.L_x_2429) ;  /* 0xfffee98000007947 */ /* 0x000fea000383ffff */
.L_x_2338:
[----:B------:R-:W-:Y:S02]  /*11be0*/  SEL R0, RZ, 0x1, P0 ;  /* 0x00000001ff007807 */ /* 0x000fe40000000000 */
[----:B------:R-:W-:Y:S02]  /*11bf0*/  MOV R2, 0x11c10 ;  /* 0x00011c1000027802 */ /* 0x000fe40000000f00 */
[----:B------:R-:W-:Y:S05]  /*11c00*/  CALL.REL.NOINC `($__internal_51_$__cuda_sm70_votesync_ballot) ;  /* 0x000011d000007944 */ /* 0x000fea0003c00000 */
[----:B------:R-:W-:Y:S01]  /*11c10*/  MOV R10, R0 ;  /* 0x00000000000a7202 */ /* 0x000fe20000000f00 */
[----:B------:R-:W-:Y:S05]  /*11c20*/  BRA `(.L_x_2430) ;  /* 0xfffee9c000007947 */ /* 0x000fea000383ffff */
.L_x_2339:
[----:B------:R-:W-:Y:S01]  /*11c30*/  IMAD.MOV.U32 R5, RZ, RZ, R9 ;  /* 0x000000ffff057224 */ /* 0x000fe200078e0009 */
[----:B------:R-:W-:Y:S01]  /*11c40*/  MOV R3, R6 ;  /* 0x0000000600037202 */ /* 0x000fe20000000f00 */
[----:B-1----:R-:W-:Y:S01]  /*11c50*/  IMAD.MOV.U32 R0, RZ, RZ, 0x1f ;  /* 0x0000001fff007424 */ /* 0x002fe200078e00ff */
[----:B------:R-:W-:Y:S02]  /*11c60*/  MOV R2, 0x11c80 ;  /* 0x00011c8000027802 */ /* 0x000fe40000000f00 */
[----:B------:R-:W-:Y:S05]  /*11c70*/  CALL.REL.NOINC `($__internal_49_$__cuda_sm70_shflsync_idx_p) ;  /* 0x000010a000007944 */ /* 0x000fea0003c00000 */
[----:B------:R-:W-:Y:S01]  /*11c80*/  IMAD.MOV.U32 R12, RZ, RZ, R0 ;  /* 0x000000ffff0c7224 */ /* 0x000fe200078e0000 */
[----:B------:R-:W-:Y:S01]  /*11c90*/  MOV R5, R8 ;  /* 0x0000000800057202 */ /* 0x000fe20000000f00 */
[----:B------:R-:W-:Y:S01]  /*11ca0*/  IMAD.MOV.U32 R7, RZ, RZ, RZ ;  /* 0x000000ffff077224 */ /* 0x000fe200078e00ff */
[----:B------:R-:W-:Y:S01]  /*11cb0*/  MOV R3, R6 ;  /* 0x0000000600037202 */ /* 0x000fe20000000f00 */
[----:B------:R-:W-:Y:S01]  /*11cc0*/  IMAD.MOV.U32 R0, RZ, RZ, 0x1f ;  /* 0x0000001fff007424 */ /* 0x000fe200078e00ff */
[----:B------:R-:W-:-:S02]  /*11cd0*/  MOV R2, 0x11cf0 ;  /* 0x00011cf000027802 */ /* 0x000fc40000000f00 */
[----:B------:R-:W-:Y:S05]  /*11ce0*/  CALL.REL.NOINC `($__internal_49_$__cuda_sm70_shflsync_idx_p) ;  /* 0x0000103000007944 */ /* 0x000fea0003c00000 */
[----:B------:R-:W-:Y:S01]  /*11cf0*/  MOV R9, R0 ;  /* 0x0000000000097202 */ /* 0x000fe20000000f00 */
[----:B------:R-:W-:Y:S05]  /*11d00*/  BRA `(.L_x_2431) ;  /* 0xfffee95000007947 */ /* 0x000fea000383ffff */
.L_x_2342:
[----:B------:R-:W-:Y:S01]  /*11d10*/  IMAD.MOV.U32 R5, RZ, RZ, R4 ;  /* 0x000000ffff057224 */ /* 0x000fe200078e0004 */
[----:B-1----:R-:W-:-:S02]  /*11d20*/  MOV R0, 0x1f ;  /* 0x0000001f00007802 */ /* 0x002fc40000000f00 */
[----:B------:R-:W-:Y:S02]  /*11d30*/  MOV R2, 0x11d50 ;  /* 0x00011d5000027802 */ /* 0x000fe40000000f00 */
[----:B--234-:R-:W-:Y:S05]  /*11d40*/  CALL.REL.NOINC `($__internal_49_$__cuda_sm70_shflsync_idx_p) ;  /* 0x00000fd000007944 */ /* 0x01cfea0003c00000 */
[----:B------:R-:W-:Y:S01]  /*11d50*/  MOV R7, R0 ;  /* 0x0000000000077202 */ /* 0x000fe20000000f00 */
[----:B------:R-:W-:Y:S05]  /*11d60*/  BRA `(.L_x_2341) ;  /* 0xfffee95000007947 */ /* 0x000fea000383ffff */
.L_x_2365:
[----:B-1----:R1:W5:Y:S01]  /*11d70*/  LDL R2, [R1+0x24] ;  /* 0x0000240001027983 */ /* 0x0023620000100800 */
[----:B------:R-:W-:Y:S02]  /*11d80*/  MOV R5, 0x2 ;  /* 0x0000000200057802 */ /* 0x000fe40000000f00 */
[----:B------:R-:W-:Y:S02]  /*11d90*/  MOV R4, 0x11db0 ;  /* 0x00011db000047802 */ /* 0x000fe40000000f00 */
[----:B-1---5:R-:W-:Y:S05]  /*11da0*/  CALL.REL.NOINC `($__internal_48_$__cuda_sm70_shflsync_bfly_p) ;  /* 0x00000f3000007944 */ /* 0x022fea0003c00000 */
[----:B------:R-:W-:Y:S01]  /*11db0*/  MOV R0, R2 ;  /* 0x0000000200007202 */ /* 0x000fe20000000f00 */
[----:B------:R-:W-:Y:S05]  /*11dc0*/  BRA `(.L_x_2432) ;  /* 0xffffb7a000007947 */ /* 0x000fea000383ffff */
.L_x_2366:
[----:B------:R-:W-:Y:S01]  /*11dd0*/  IMAD.MOV.U32 R2, RZ, RZ, R0 ;  /* 0x000000ffff027224 */ /* 0x000fe200078e0000 */
[----:B------:R-:W-:Y:S02]  /*11de0*/  MOV R5, 0x1 ;  /* 0x0000000100057802 */ /* 0x000fe40000000f00 */
[----:B------:R-:W-:Y:S02]  /*11df0*/  MOV R4, 0x11e10 ;  /* 0x00011e1000047802 */ /* 0x000fe40000000f00 */
[----:B------:R-:W-:Y:S05]  /*11e00*/  CALL.REL.NOINC `($__internal_48_$__cuda_sm70_shflsync_bfly_p) ;  /* 0x00000ed000007944 */ /* 0x000fea0003c00000 */
[----:B------:R-:W-:Y:S02]  /*11e10*/  FADD.FTZ R0, R0, R2 ;  /* 0x0000000200007221 */ /* 0x000fe40000010000 */
[----:B------:R1:W5:Y:S01]  /*11e20*/  LDL R2, [R1+0x20] ;  /* 0x0000200001027983 */ /* 0x0003620000100800 */
[----:B------:R-:W-:-:S02]  /*11e30*/  MOV R5, 0x2 ;  /* 0x0000000200057802 */ /* 0x000fc40000000f00 */
[----:B------:R-:W-:Y:S02]  /*11e40*/  MOV R4, 0x11e60 ;  /* 0x00011e6000047802 */ /* 0x000fe40000000f00 */
[----:B-1---5:R-:W-:Y:S05]  /*11e50*/  CALL.REL.NOINC `($__internal_48_$__cuda_sm70_shflsync_bfly_p) ;  /* 0x00000e8000007944 */ /* 0x022fea0003c00000 */
[----:B------:R-:W2:Y:S01]  /*11e60*/  LDL.LU R3, [R1+0x20] ;  /* 0x0000200001037983 */ /* 0x000ea20000300800 */
[----:B------:R-:W-:Y:S02]  /*11e70*/  MOV R5, 0x1 ;  /* 0x0000000100057802 */ /* 0x000fe40000000f00 */
[----:B------:R-:W-:Y:S01]  /*11e80*/  MOV R4, 0x11ec0 ;  /* 0x00011ec000047802 */ /* 0x000fe20000000f00 */
[----:B--2---:R-:W-:-:S05]  /*11e90*/  FADD.FTZ R3, R3, R2 ;  /* 0x0000000203037221 */ /* 0x004fca0000010000 */
[----:B------:R-:W-:Y:S02]  /*11ea0*/  MOV R2, R3 ;  /* 0x0000000300027202 */ /* 0x000fe40000000f00 */
[----:B------:R-:W-:Y:S05]  /*11eb0*/  CALL.REL.NOINC `($__internal_48_$__cuda_sm70_shflsync_bfly_p) ;  /* 0x00000e2000007944 */ /* 0x000fea0003c00000 */
[----:B------:R-:W-:Y:S01]  /*11ec0*/  MOV R4, R2 ;  /* 0x0000000200047202 */ /* 0x000fe20000000f00 */
[----:B------:R-:W-:Y:S05]  /*11ed0*/  BRA `(.L_x_2433) ;  /* 0xffffb72000007947 */ /* 0x000fea000383ffff */
.L_x_2373:
[----:B-1234-:R-:W-:Y:S01]  /*11ee0*/  IMAD.MOV.U32 R5, RZ, RZ, R7 ;  /* 0x000000ffff057224 */ /* 0x01efe200078e0007 */
[----:B------:R-:W-:Y:S01]  /*11ef0*/  MOV R3, RZ ;  /* 0x000000ff00037202 */ /* 0x000fe20000000f00 */
[----:B------:R-:W-:Y:S01]  /*11f00*/  IMAD.MOV.U32 R0, RZ, RZ, 0x181f ;  /* 0x0000181fff007424 */ /* 0x000fe200078e00ff */
[----:B------:R-:W-:Y:S02]  /*11f10*/  MOV R2, 0x11f30 ;  /* 0x00011f3000027802 */ /* 0x000fe40000000f00 */
[----:B------:R-:W-:Y:S05]  /*11f20*/  CALL.REL.NOINC `($__internal_49_$__cuda_sm70_shflsync_idx_p) ;  /* 0x00000df000007944 */ /* 0x000fea0003c00000 */
[----:B------:R-:W-:Y:S01]  /*11f30*/  MOV R9, R0 ;  /* 0x0000000000097202 */ /* 0x000fe20000000f00 */
[----:B------:R-:W-:Y:S05]  /*11f40*/  BRA `(.L_x_2434) ;  /* 0xffffcb8000007947 */ /* 0x000fea000383ffff */
.L_x_2374:
[----:B------:R-:W-:Y:S01]  /*11f50*/  IMAD.MOV.U32 R5, RZ, RZ, R8 ;  /* 0x000000ffff057224 */ /* 0x000fe200078e0008 */
[----:B------:R-:W-:Y:S01]  /*11f60*/  MOV R3, RZ ;  /* 0x000000ff00037202 */ /* 0x000fe20000000f00 */
[----:B------:R-:W-:Y:S01]  /*11f70*/  IMAD.MOV.U32 R0, RZ, RZ, 0x181f ;  /* 0x0000181fff007424 */ /* 0x000fe200078e00ff */
[----:B------:R-:W-:Y:S02]  /*11f80*/  MOV R2, 0x11fa0 ;  /* 0x00011fa000027802 */ /* 0x000fe40000000f00 */
[----:B-12---:R-:W-:Y:S05]  /*11f90*/  CALL.REL.NOINC `($__internal_49_$__cuda_sm70_shflsync_idx_p) ;  /* 0x00000d8000007944 */ /* 0x006fea0003c00000 */
[----:B------:R-:W-:Y:S05]  /*11fa0*/  BRA `(.L_x_2435) ;  /* 0xffffcb4000007947 */ /* 0x000fea000383ffff */
.L_x_2377:
[----:B--2---:R-:W-:Y:S01]  /*11fb0*/  IMAD.MOV.U32 R5, RZ, RZ, R7 ;  /* 0x000000ffff057224 */ /* 0x004fe200078e0007 */
[----:B------:R-:W-:Y:S01]  /*11fc0*/  MOV R3, 0x1 ;  /* 0x0000000100037802 */ /* 0x000fe20000000f00 */
[----:B----4-:R-:W-:Y:S01]  /*11fd0*/  IMAD.MOV.U32 R0, RZ, RZ, 0x181f ;  /* 0x0000181fff007424 */ /* 0x010fe200078e00ff */
[----:B------:R-:W-:-:S02]  /*11fe0*/  MOV R2, 0x12000 ;  /* 0x0001200000027802 */ /* 0x000fc40000000f00 */
[----:B-1-3--:R-:W-:Y:S05]  /*11ff0*/  CALL.REL.NOINC `($__internal_49_$__cuda_sm70_shflsync_idx_p) ;  /* 0x00000d2000007944 */ /* 0x00afea0003c00000 */
[----:B------:R-:W-:Y:S01]  /*12000*/  IMAD.MOV.U32 R9, RZ, RZ, R0 ;  /* 0x000000ffff097224 */ /* 0x000fe200078e0000 */
[----:B------:R-:W-:Y:S01]  /*12010*/  MOV R3, 0x1 ;  /* 0x0000000100037802 */ /* 0x000fe20000000f00 */
[----:B------:R-:W-:Y:S01]  /*12020*/  IMAD.MOV.U32 R5, RZ, RZ, R8 ;  /* 0x000000ffff057224 */ /* 0x000fe200078e0008 */
[----:B------:R-:W-:-:S02]  /*12030*/  MOV R0, 0x181f ;  /* 0x0000181f00007802 */ /* 0x000fc40000000f00 */
[----:B------:R-:W-:Y:S02]  /*12040*/  MOV R2, 0x12060 ;  /* 0x0001206000027802 */ /* 0x000fe40000000f00 */
[----:B------:R-:W-:Y:S05]  /*12050*/  CALL.REL.NOINC `($__internal_49_$__cuda_sm70_shflsync_idx_p) ;  /* 0x00000cc000007944 */ /* 0x000fea0003c00000 */
[----:B------:R-:W-:Y:S05]  /*12060*/  BRA `(.L_x_2436) ;  /* 0xffffcb9000007947 */ /* 0x000fea000383ffff */
.L_x_2380:
[----:B-1----:R-:W-:Y:S01]  /*12070*/  IMAD.MOV.U32 R5, RZ, RZ, R7 ;  /* 0x000000ffff057224 */ /* 0x002fe200078e0007 */
[----:B------:R-:W-:Y:S01]  /*12080*/  MOV R3, 0x2 ;  /* 0x0000000200037802 */ /* 0x000fe20000000f00 */
[----:B----4-:R-:W-:Y:S01]  /*12090*/  IMAD.MOV.U32 R0, RZ, RZ, 0x181f ;  /* 0x0000181fff007424 */ /* 0x010fe200078e00ff */
[----:B------:R-:W-:Y:S02]  /*120a0*/  MOV R2, 0x120c0 ;  /* 0x000120c000027802 */ /* 0x000fe40000000f00 */
[----:B--23--:R-:W-:Y:S05]  /*120b0*/  CALL.REL.NOINC `($__internal_49_$__cuda_sm70_shflsync_idx_p) ;  /* 0x00000c6000007944 */ /* 0x00cfea0003c00000 */
[----:B------:R-:W-:Y:S01]  /*120c0*/  MOV R9, R0 ;  /* 0x0000000000097202 */ /* 0x000fe20000000f00 */
[----:B------:R-:W-:Y:S05]  /*120d0*/  BRA `(.L_x_2437) ;  /* 0xffffcc3000007947 */ /* 0x000fea000383ffff */
.L_x_2381:
[----:B------:R-:W-:Y:S01]  /*120e0*/  IMAD.MOV.U32 R5, RZ, RZ, R8 ;  /* 0x000000ffff057224 */ /* 0x000fe200078e0008 */
[----:B------:R-:W-:Y:S01]  /*120f0*/  MOV R3, 0x2 ;  /* 0x0000000200037802 */ /* 0x000fe20000000f00 */
[----:B----4-:R-:W-:Y:S01]  /*12100*/  IMAD.MOV.U32 R0, RZ, RZ, 0x181f ;  /* 0x0000181fff007424 */ /* 0x010fe200078e00ff */
[----:B------:R-:W-:Y:S02]  /*12110*/  MOV R2, 0x12130 ;  /* 0x0001213000027802 */ /* 0x000fe40000000f00 */
[----:B-123--:R-:W-:Y:S05]  /*12120*/  CALL.REL.NOINC `($__internal_49_$__cuda_sm70_shflsync_idx_p) ;  /* 0x00000bf000007944 */ /* 0x00efea0003c00000 */
[----:B------:R-:W-:Y:S05]  /*12130*/  BRA `(.L_x_2438) ;  /* 0xffffcbf000007947 */ /* 0x000fea000383ffff */
.L_x_2384:
[----:B-1----:R-:W-:Y:S01]  /*12140*/  IMAD.MOV.U32 R5, RZ, RZ, R7 ;  /* 0x000000ffff057224 */ /* 0x002fe200078e0007 */
[----:B------:R-:W-:Y:S01]  /*12150*/  MOV R3, 0x3 ;  /* 0x0000000300037802 */ /* 0x000fe20000000f00 */
[----:B------:R-:W-:Y:S01]  /*12160*/  IMAD.MOV.U32 R0, RZ, RZ, 0x181f ;  /* 0x0000181fff007424 */ /* 0x000fe200078e00ff */
[----:B------:R-:W-:-:S02]  /*12170*/  MOV R2, 0x12190 ;  /* 0x0001219000027802 */ /* 0x000fc40000000f00 */
[----:B--234-:R-:W-:Y:S05]  /*12180*/  CALL.REL.NOINC `($__internal_49_$__cuda_sm70_shflsync_idx_p) ;  /* 0x00000b9000007944 */ /* 0x01cfea0003c00000 */
[----:B------:R-:W-:Y:S01]  /*12190*/  IMAD.MOV.U32 R7, RZ, RZ, R0 ;  /* 0x000000ffff077224 */ /* 0x000fe200078e0000 */
[----:B------:R-:W-:Y:S01]  /*121a0*/  MOV R3, 0x3 ;  /* 0x0000000300037802 */ /* 0x000fe20000000f00 */
[----:B------:R-:W-:Y:S01]  /*121b0*/  IMAD.MOV.U32 R5, RZ, RZ, R8 ;  /* 0x000000ffff057224 */ /* 0x000fe200078e0008 */
[----:B------:R-:W-:-:S02]  /*121c0*/  MOV R0, 0x181f ;  /* 0x0000181f00007802 */ /* 0x000fc40000000f00 */
[----:B------:R-:W-:Y:S02]  /*121d0*/  MOV R2, 0x121f0 ;  /* 0x000121f000027802 */ /* 0x000fe40000000f00 */
[----:B------:R-:W-:Y:S05]  /*121e0*/  CALL.REL.NOINC `($__internal_49_$__cuda_sm70_shflsync_idx_p) ;  /* 0x00000b3000007944 */ /* 0x000fea0003c00000 */
[----:B------:R-:W-:Y:S05]  /*121f0*/  BRA `(.L_x_2439) ;  /* 0xffffcc5000007947 */ /* 0x000fea000383ffff */
.L_x_2386:
[----:B------:R-:W-:Y:S01]  /*12200*/  IMAD.MOV.U32 R5, RZ, RZ, R14 ;  /* 0x000000ffff057224 */ /* 0x000fe200078e000e */
[----:B------:R-:W-:Y:S01]  /*12210*/  MOV R3, RZ ;  /* 0x000000ff00037202 */ /* 0x000fe20000000f00 */
[----:B------:R-:W-:Y:S01]  /*12220*/  IMAD.MOV.U32 R0, RZ, RZ, 0x1c1f ;  /* 0x00001c1fff007424 */ /* 0x000fe200078e00ff */
[----:B------:R-:W-:Y:S02]  /*12230*/  MOV R2, 0x12250 ;  /* 0x0001225000027802 */ /* 0x000fe40000000f00 */
[----:B------:R-:W-:Y:S05]  /*12240*/  CALL.REL.NOINC `($__internal_49_$__cuda_sm70_shflsync_idx_p) ;  /* 0x00000ad000007944 */ /* 0x000fea0003c00000 */
[----:B------:R-:W-:Y:S01]  /*12250*/  MOV R4, R0 ;  /* 0x0000000000047202 */ /* 0x000fe20000000f00 */
[----:B------:R-:W-:Y:S05]  /*12260*/  BRA `(.L_x_2440) ;  /* 0xffffcef000007947 */ /* 0x000fea000383ffff */
.L_x_2387:
[----:B------:R-:W-:Y:S01]  /*12270*/  IMAD.MOV.U32 R5, RZ, RZ, R28 ;  /* 0x000000ffff057224 */ /* 0x000fe200078e001c */
[----:B------:R-:W-:Y:S01]  /*12280*/  MOV R3, RZ ;  /* 0x000000ff00037202 */ /* 0x000fe20000000f00 */
[----:B------:R-:W-:Y:S01]  /*12290*/  IMAD.MOV.U32 R0, RZ, RZ, 0x1c1f ;  /* 0x00001c1fff007424 */ /* 0x000fe200078e00ff */
[----:B------:R-:W-:Y:S02]  /*122a0*/  MOV R2, 0x122c0 ;  /* 0x000122c000027802 */ /* 0x000fe40000000f00 */
[----:B-12---:R-:W-:Y:S05]  /*122b0*/  CALL.REL.NOINC `($__internal_49_$__cuda_sm70_shflsync_idx_p) ;  /* 0x00000a6000007944 */ /* 0x006fea0003c00000 */
[----:B------:R-:W-:Y:S05]  /*122c0*/  BRA `(.L_x_2441) ;  /* 0xffffceb000007947 */ /* 0x000fea000383ffff */
.L_x_2390:
[----:B------:R-:W-:Y:S01]  /*122d0*/  IMAD.MOV.U32 R5, RZ, RZ, R14 ;  /* 0x000000ffff057224 */ /* 0x000fe200078e000e */
[----:B----4-:R-:W-:Y:S01]  /*122e0*/  MOV R3, 0x1 ;  /* 0x0000000100037802 */ /* 0x010fe20000000f00 */
[----:B------:R-:W-:Y:S01]  /*122f0*/  IMAD.MOV.U32 R0, RZ, RZ, 0x1c1f ;  /* 0x00001c1fff007424 */ /* 0x000fe200078e00ff */
[----:B------:R-:W-:-:S02]  /*12300*/  MOV R2, 0x12320 ;  /* 0x0001232000027802 */ /* 0x000fc40000000f00 */
[----:B-123--:R-:W-:Y:S05]  /*12310*/  CALL.REL.NOINC `($__internal_49_$__cuda_sm70_shflsync_idx_p) ;  /* 0x00000a0000007944 */ /* 0x00efea0003c00000 */
[----:B------:R-:W-:Y:S01]  /*12320*/  IMAD.MOV.U32 R4, RZ, RZ, R0 ;  /* 0x000000ffff047224 */ /* 0x000fe200078e0000 */
[----:B------:R-:W-:Y:S01]  /*12330*/  MOV R3, 0x1 ;  /* 0x0000000100037802 */ /* 0x000fe20000000f00 */
[----:B------:R-:W-:Y:S01]  /*12340*/  IMAD.MOV.U32 R5, RZ, RZ, R28 ;  /* 0x000000ffff057224 */ /* 0x000fe200078e001c */
[----:B------:R-:W-:-:S02]  /*12350*/  MOV R0, 0x1c1f ;  /* 0x00001c1f00007802 */ /* 0x000fc40000000f00 */
[----:B------:R-:W-:Y:S02]  /*12360*/  MOV R2, 0x12380 ;  /* 0x0001238000027802 */ /* 0x000fe40000000f00 */
[----:B------:R-:W-:Y:S05]  /*12370*/  CALL.REL.NOINC `($__internal_49_$__cuda_sm70_shflsync_idx_p) ;  /* 0x000009a000007944 */ /* 0x000fea0003c00000 */
[----:B------:R-:W-:Y:S05]  /*12380*/  BRA `(.L_x_2442) ;  /* 0xffffd45000007947 */ /* 0x000fea000383ffff */
.L_x_2394:
[----:B------:R-:W-:Y:S01]  /*12390*/  IMAD.MOV.U32 R5, RZ, RZ, R6 ;  /* 0x000000ffff057224 */ /* 0x000fe200078e0006 */
[----:B------:R-:W-:Y:S01]  /*123a0*/  MOV R3, RZ ;  /* 0x000000ff00037202 */ /* 0x000fe20000000f00 */
[----:B------:R-:W-:Y:S01]  /*123b0*/  IMAD.MOV.U32 R0, RZ, RZ, 0x181f ;  /* 0x0000181fff007424 */ /* 0x000fe200078e00ff */
[----:B------:R-:W-:Y:S02]  /*123c0*/  MOV R2, 0x123e0 ;  /* 0x000123e000027802 */ /* 0x000fe40000000f00 */
[----:B------:R-:W-:Y:S05]  /*123d0*/  CALL.REL.NOINC `($__internal_49_$__cuda_sm70_shflsync_idx_p) ;  /* 0x0000094000007944 */ /* 0x000fea0003c00000 */
[----:B------:R-:W-:Y:S01]  /*123e0*/  MOV R10, R0 ;  /* 0x00000000000a7202 */ /* 0x000fe20000000f00 */
[----:B------:R-:W-:Y:S05]  /*123f0*/  BRA `(.L_x_2443) ;  /* 0xffffe03000007947 */ /* 0x000fea000383ffff */
.L_x_2395:
[----:B------:R-:W-:Y:S01]  /*12400*/  IMAD.MOV.U32 R5, RZ, RZ, R9 ;  /* 0x000000ffff057224 */ /* 0x000fe200078e0009 */
[----:B------:R-:W-:Y:S01]  /*12410*/  MOV R3, RZ ;  /* 0x000000ff00037202 */ /* 0x000fe20000000f00 */
[----:B------:R-:W-:Y:S01]  /*12420*/  IMAD.MOV.U32 R0, RZ, RZ, 0x181f ;  /* 0x0000181fff007424 */ /* 0x000fe200078e00ff */
[----:B------:R-:W-:Y:S02]  /*12430*/  MOV R2, 0x12450 ;  /* 0x0001245000027802 */ /* 0x000fe40000000f00 */
[----:B-12---:R-:W-:Y:S05]  /*12440*/  CALL.REL.NOINC `($__internal_49_$__cuda_sm70_shflsync_idx_p) ;  /* 0x000008d000007944 */ /* 0x006fea0003c00000 */
[----:B------:R-:W-:Y:S05]  /*12450*/  BRA `(.L_x_2444) ;  /* 0xffffdff000007947 */ /* 0x000fea000383ffff */
.L_x_2398:
        /* <DEDUP_REMOVED lines=12> */
.L_x_2401:
[----:B-1----:R-:W-:Y:S01]  /*12520*/  IMAD.MOV.U32 R5, RZ, RZ, R6 ;  /* 0x000000ffff057224 */ /* 0x002fe200078e0006 */
[----:B------:R-:W-:Y:S01]  /*12530*/  MOV R3, 0x2 ;  /* 0x0000000200037802 */ /* 0x000fe20000000f00 */
[----:B----4-:R-:W-:Y:S01]  /*12540*/  IMAD.MOV.U32 R0, RZ, RZ, 0x181f ;  /* 0x0000181fff007424 */ /* 0x010fe200078e00ff */
[----:B------:R-:W-:Y:S02]  /*12550*/  MOV R2, 0x12570 ;  /* 0x0001257000027802 */ /* 0x000fe40000000f00 */
[----:B--23--:R-:W-:Y:S05]  /*12560*/  CALL.REL.NOINC `($__internal_49_$__cuda_sm70_shflsync_idx_p) ;  /* 0x000007b000007944 */ /* 0x00cfea0003c00000 */
[----:B------:R-:W-:Y:S01]  /*12570*/  MOV R10, R0 ;  /* 0x00000000000a7202 */ /* 0x000fe20000000f00 */
[----:B------:R-:W-:Y:S05]  /*12580*/  BRA `(.L_x_2446) ;  /* 0xffffe0f000007947 */ /* 0x000fea000383ffff */
.L_x_2402:
[----:B------:R-:W-:Y:S01]  /*12590*/  IMAD.MOV.U32 R5, RZ, RZ, R9 ;  /* 0x000000ffff057224 */ /* 0x000fe200078e0009 */
[----:B------:R-:W-:Y:S01]  /*125a0*/  MOV R3, 0x2 ;  /* 0x0000000200037802 */ /* 0x000fe20000000f00 */
[----:B----4-:R-:W-:Y:S01]  /*125b0*/  IMAD.MOV.U32 R0, RZ, RZ, 0x181f ;  /* 0x0000181fff007424 */ /* 0x010fe200078e00ff */
[----:B------:R-:W-:Y:S02]  /*125c0*/  MOV R2, 0x125e0 ;  /* 0x000125e000027802 */ /* 0x000fe40000000f00 */
[----:B-123--:R-:W-:Y:S05]  /*125d0*/  CALL.REL.NOINC `($__internal_49_$__cuda_sm70_shflsync_idx_p) ;  /* 0x0000074000007944 */ /* 0x00efea0003c00000 */
[----:B------:R-:W-:Y:S05]  /*125e0*/  BRA `(.L_x_2447) ;  /* 0xffffe0b000007947 */ /* 0x000fea000383ffff */
.L_x_2405:
        /* <DEDUP_REMOVED lines=12> */
.L_x_2407:
[----:B------:R-:W-:Y:S01]  /*126b0*/  IMAD.MOV.U32 R5, RZ, RZ, R67 ;  /* 0x000000ffff057224 */ /* 0x000fe200078e0043 */
[----:B------:R-:W-:Y:S01]  /*126c0*/  MOV R3, RZ ;  /* 0x000000ff00037202 */ /* 0x000fe20000000f00 */
[----:B------:R-:W-:Y:S01]  /*126d0*/  IMAD.MOV.U32 R0, RZ, RZ, 0x1f ;  /* 0x0000001fff007424 */ /* 0x000fe200078e00ff */
[----:B------:R-:W-:Y:S02]  /*126e0*/  MOV R2, 0x12700 ;  /* 0x0001270000027802 */ /* 0x000fe40000000f00 */
[----:B------:R-:W-:Y:S05]  /*126f0*/  CALL.REL.NOINC `($__internal_49_$__cuda_sm70_shflsync_idx_p) ;  /* 0x0000062000007944 */ /* 0x000fea0003c00000 */
[----:B------:R-:W-:Y:S01]  /*12700*/  MOV R9, R0 ;  /* 0x0000000000097202 */ /* 0x000fe20000000f00 */
[----:B------:R-:W-:Y:S05]  /*12710*/  BRA `(.L_x_2449) ;  /* 0xffffe27000007947 */ /* 0x000fea000383ffff */
.L_x_2408:
[----:B------:R-:W-:Y:S01]  /*12720*/  IMAD.MOV.U32 R5, RZ, RZ, R67 ;  /* 0x000000ffff057224 */ /* 0x000fe200078e0043 */
[----:B------:R-:W-:Y:S01]  /*12730*/  MOV R3, 0x1 ;  /* 0x0000000100037802 */ /* 0x000fe20000000f00 */
[----:B------:R-:W-:Y:S01]  /*12740*/  IMAD.MOV.U32 R0, RZ, RZ, 0x1f ;  /* 0x0000001fff007424 */ /* 0x000fe200078e00ff */
[----:B------:R-:W-:Y:S02]  /*12750*/  MOV R2, 0x12770 ;  /* 0x0001277000027802 */ /* 0x000fe40000000f00 */
[----:B-12---:R-:W-:Y:S05]  /*12760*/  CALL.REL.NOINC `($__internal_49_$__cuda_sm70_shflsync_idx_p) ;  /* 0x000005b000007944 */ /* 0x006fea0003c00000 */
[----:B------:R-:W-:Y:S01]  /*12770*/  MOV R8, R0 ;  /* 0x0000000000087202 */ /* 0x000fe20000000f00 */
[----:B------:R-:W-:Y:S05]  /*12780*/  BRA `(.L_x_2450) ;  /* 0xffffe22000007947 */ /* 0x000fea000383ffff */
.L_x_2409:
[----:B------:R-:W-:Y:S02]  /*12790*/  MOV R2, 0x1 ;  /* 0x0000000100027802 */ /* 0x000fe40000000f00 */
[----:B------:R-:W-:-:S02]  /*127a0*/  MOV R3, 0x127c0 ;  /* 0x000127c000037802 */ /* 0x000fc40000000f00 */
[----:B-1234-:R-:W-:Y:S05]  /*127b0*/  CALL.REL.NOINC `($__internal_50_$__cuda_sm70_shflsync_up_p) ;  /* 0x000005b000007944 */ /* 0x01efea0003c00000 */
[----:B------:R-:W-:Y:S05]  /*127c0*/  BRA `(.L_x_2451) ;  /* 0xffffe31000007947 */ /* 0x000fea000383ffff */
.L_x_2410:
[----:B------:R-:W-:Y:S02]  /*127d0*/  MOV R2, 0x2 ;  /* 0x0000000200027802 */ /* 0x000fe40000000f00 */
[----:B------:R-:W-:-:S02]  /*127e0*/  MOV R3, 0x12800 ;  /* 0x0001280000037802 */ /* 0x000fc40000000f00 */
[----:B--2-4-:R-:W-:Y:S05]  /*127f0*/  CALL.REL.NOINC `($__internal_50_$__cuda_sm70_shflsync_up_p) ;  /* 0x0000057000007944 */ /* 0x014fea0003c00000 */
[----:B------:R-:W-:Y:S01]  /*12800*/  SEL R3, R4, RZ, P1 ;  /* 0x000000ff04037207 */ /* 0x000fe20000800000 */
[----:B------:R-:W-:-:S04]  /*12810*/  IMAD.MOV.U32 R2, RZ, RZ, 0x4 ;  /* 0x00000004ff027424 */ /* 0x000fc800078e00ff */
[----:B------:R-:W-:Y:S01]  /*12820*/  IMAD.IADD R0, R0, 0x1, R3 ;  /* 0x0000000100007824 */ /* 0x000fe200078e0203 */
        /* <DEDUP_REMOVED lines=20> */
.L_x_2414:
[----:B------:R-:W-:Y:S02]  /*12970*/  MOV R2, 0x1 ;  /* 0x0000000100027802 */ /* 0x000fe40000000f00 */
[----:B------:R-:W-:Y:S02]  /*12980*/  MOV R3, 0x129a0 ;  /* 0x000129a000037802 */ /* 0x000fe40000000f00 */
[----:B------:R-:W-:Y:S05]  /*12990*/  CALL.REL.NOINC `($__internal_50_$__cuda_sm70_shflsync_up_p) ;  /* 0x000003d000007944 */ /* 0x000fea0003c00000 */
[----:B------:R-:W-:Y:S01]  /*129a0*/  MOV R2, R4 ;  /* 0x0000000400027202 */ /* 0x000fe20000000f00 */
[----:B------:R-:W-:Y:S05]  /*129b0*/  BRA `(.L_x_2453) ;  /* 0xffffe38000007947 */ /* 0x000fea000383ffff */
.L_x_2415:
        /* <DEDUP_REMOVED lines=26> */
.L_x_2417:
[----:B------:R-:W-:Y:S02]  /*12b60*/  SEL R0, RZ, 0x1, P0 ;  /* 0x00000001ff007807 */ /* 0x000fe40000000000 */
[----:B------:R-:W-:Y:S02]  /*12b70*/  MOV R2, 0x12b90 ;  /* 0x00012b9000027802 */ /* 0x000fe40000000f00 */
[----:B-1----:R-:W-:Y:S05]  /*12b80*/  CALL.REL.NOINC `($__internal_51_$__cuda_sm70_votesync_ballot) ;  /* 0x0000025000007944 */ /* 0x002fea0003c00000 */
[----:B------:R-:W-:Y:S01]  /*12b90*/  MOV R10, R0 ;  /* 0x00000000000a7202 */ /* 0x000fe20000000f00 */
[----:B------:R-:W-:Y:S05]  /*12ba0*/  BRA `(.L_x_2455) ;  /* 0xffffe32000007947 */ /* 0x000fea000383ffff */
.L_x_2418:
[----:B------:R-:W-:Y:S01]  /*12bb0*/  IMAD.MOV.U32 R5, RZ, RZ, R6 ;  /* 0x000000ffff057224 */ /* 0x000fe200078e0006 */
[----:B------:R-:W-:Y:S01]  /*12bc0*/  MOV R3, R8 ;  /* 0x0000000800037202 */ /* 0x000fe20000000f00 */
[----:B--2---:R-:W-:Y:S01]  /*12bd0*/  IMAD.MOV.U32 R0, RZ, RZ, 0x1f ;  /* 0x0000001fff007424 */ /* 0x004fe200078e00ff */
[----:B------:R-:W-:Y:S02]  /*12be0*/  MOV R2, 0x12c00 ;  /* 0x00012c0000027802 */ /* 0x000fe40000000f00 */
[----:B-1----:R-:W-:Y:S05]  /*12bf0*/  CALL.REL.NOINC `($__internal_49_$__cuda_sm70_shflsync_idx_p) ;  /* 0x0000012000007944 */ /* 0x002fea0003c00000 */
[----:B------:R-:W-:Y:S01]  /*12c00*/  IMAD.MOV.U32 R12, RZ, RZ, R0 ;  /* 0x000000ffff0c7224 */ /* 0x000fe200078e0000 */
[----:B------:R-:W-:Y:S01]  /*12c10*/  MOV R3, R8 ;  /* 0x0000000800037202 */ /* 0x000fe20000000f00 */
[----:B------:R-:W-:Y:S01]  /*12c20*/  IMAD.MOV.U32 R5, RZ, RZ, R7 ;  /* 0x000000ffff057224 */ /* 0x000fe200078e0007 */
[----:B------:R-:W-:Y:S02]  /*12c30*/  MOV R0, 0x1f ;  /* 0x0000001f00007802 */ /* 0x000fe40000000f00 */
[----:B------:R-:W-:-:S02]  /*12c40*/  MOV R2, 0x12c60 ;  /* 0x00012c6000027802 */ /* 0x000fc40000000f00 */
[----:B------:R-:W-:Y:S05]  /*12c50*/  CALL.REL.NOINC `($__internal_49_$__cuda_sm70_shflsync_idx_p) ;  /* 0x000000c000007944 */ /* 0x000fea0003c00000 */
[----:B------:R-:W-:Y:S01]  /*12c60*/  MOV R7, R0 ;  /* 0x0000000000077202 */ /* 0x000fe20000000f00 */
[----:B------:R-:W-:Y:S05]  /*12c70*/  BRA `(.L_x_2456) ;  /* 0xffffe2c000007947 */ /* 0x000fea000383ffff */
.L_x_2421:
[----:B------:R-:W-:Y:S01]  /*12c80*/  IMAD.MOV.U32 R5, RZ, RZ, R4 ;  /* 0x000000ffff057224 */ /* 0x000fe200078e0004 */
[----:B--2---:R-:W-:-:S02]  /*12c90*/  MOV R0, 0x1f ;  /* 0x0000001f00007802 */ /* 0x004fc40000000f00 */
[----:B------:R-:W-:Y:S02]  /*12ca0*/  MOV R2, 0x12cc0 ;  /* 0x00012cc000027802 */ /* 0x000fe40000000f00 */
[----:B-1-34-:R-:W-:Y:S05]  /*12cb0*/  CALL.REL.NOINC `($__internal_49_$__cuda_sm70_shflsync_idx_p) ;  /* 0x0000006000007944 */ /* 0x01afea0003c00000 */
[----:B------:R-:W-:Y:S01]  /*12cc0*/  MOV R13, R0 ;  /* 0x00000000000d7202 */ /* 0x000fe20000000f00 */
[----:B------:R-:W-:Y:S05]  /*12cd0*/  BRA `(.L_x_2420) ;  /* 0xffffe2c000007947 */ /* 0x000fea000383ffff */
        .weak           $__internal_48_$__cuda_sm70_shflsync_bfly_p
        .type           $__internal_48_$__cuda_sm70_shflsync_bfly_p,@function
        .size           $__internal_48_$__cuda_sm70_shflsync_bfly_p,($__internal_49_$__cuda_sm70_shflsync_idx_p - $__internal_48_$__cuda_sm70_shflsync_bfly_p)
$__internal_48_$__cuda_sm70_shflsync_bfly_p:
[----:B------:R-:W-:Y:S04]  /*12ce0*/  WARPSYNC R6 ;  /* 0x0000000600007348 */ /* 0x000fe80003800000 */
[----:B------:R1:W2:Y:S02]  /*12cf0*/  SHFL.BFLY PT, R2, R2, R5, R7 ;  /* 0x0c00000502027389 */ /* 0x0002a400000e0007 */
[----:B-1----:R-:W-:-:S04]  /*12d00*/  MOV R5, 0x0 ;  /* 0x0000000000057802 */ /* 0x002fc80000000f00 */
[----:B--2---:R-:W-:Y:S05]  /*12d10*/  RET.REL.NODEC R4 `(_ZN7cutlass13device_kernelIN5flash19enable_sm80_to_sm89INS1_16FlashAttnFwdSm80INS1_25CollectiveMainloopFwdSm80ILi8ELi1ELb1EN4cute5tupleIJNS5_1CILi128EEENS7_ILi112EEES8_EEELi128ENS_6half_tEfNS_4arch4Sm80ELb1ELb0ELb0ELb1ELb0ELb0ELb1ELb1EEENS1_21CollectiveEpilogueFwdINS6_IJS8_S8_S9_EEENS6_IJNS7_ILi1EEESH_SH_EEESB_SD_Li256ELb1ELb1ELb1ELb0EEENS1_36VarlenDynamicPersistentTileSchedulerILi128ELi112ELi256ELi256ELb1ELb1ELb0ELb1ELb1ELb1EEEEEEEEEvNT_6ParamsE) ;  /* 0xfffed2e004007950 */ /* 0x004fea0003c3ffff */
        .weak           $__internal_49_$__cuda_sm70_shflsync_idx_p
        .type           $__internal_49_$__cuda_sm70_shflsync_idx_p,@function
        .size           $__internal_49_$__cuda_sm70_shflsync_idx_p,($__internal_50_$__cuda_sm70_shflsync_up_p - $__internal_49_$__cuda_sm70_shflsync_idx_p)
$__internal_49_$__cuda_sm70_shflsync_idx_p:
[----:B------:R-:W-:-:S04]  /*12d20*/  MOV R98, 0xffffffff ;  /* 0xffffffff00627802 */ /* 0x000fc80000000f00 */
[----:B------:R-:W-:Y:S04]  /*12d30*/  WARPSYNC R98 ;  /* 0x0000006200007348 */ /* 0x000fe80003800000 */
[----:B------:R1:W2:Y:S02]  /*12d40*/  SHFL.IDX PT, R0, R5, R3, R0 ;  /* 0x0000000305007389 */ /* 0x0002a400000e0000 */
[----:B-1----:R-:W-:-:S04]  /*12d50*/  MOV R3, 0x0 ;  /* 0x0000000000037802 */ /* 0x002fc80000000f00 */
[----:B--2---:R-:W-:Y:S05]  /*12d60*/  RET.REL.NODEC R2 `(_ZN7cutlass13device_kernelIN5flash19enable_sm80_to_sm89INS1_16FlashAttnFwdSm80INS1_25CollectiveMainloopFwdSm80ILi8ELi1ELb1EN4cute5tupleIJNS5_1CILi128EEENS7_ILi112EEES8_EEELi128ENS_6half_tEfNS_4arch4Sm80ELb1ELb0ELb0ELb1ELb0ELb0ELb1ELb1EEENS1_21CollectiveEpilogueFwdINS6_IJS8_S8_S9_EEENS6_IJNS7_ILi1EEESH_SH_EEESB_SD_Li256ELb1ELb1ELb1ELb0EEENS1_36VarlenDynamicPersistentTileSchedulerILi128ELi112ELi256ELi256ELb1ELb1ELb0ELb1ELb1ELb1EEEEEEEEEvNT_6ParamsE) ;  /* 0xfffed29002007950 */ /* 0x004fea0003c3ffff */
        .weak           $__internal_50_$__cuda_sm70_shflsync_up_p
        .type           $__internal_50_$__cuda_sm70_shflsync_up_p,@function
        .size           $__internal_50_$__cuda_sm70_shflsync_up_p,($__internal_51_$__cuda_sm70_votesync_ballot - $__internal_50_$__cuda_sm70_shflsync_up_p)
$__internal_50_$__cuda_sm70_shflsync_up_p:
[----:B------:R-:W-:Y:S02]  /*12d70*/  IMAD.MOV.U32 R4, RZ, RZ, RZ ;  /* 0x000000ffff047224 */ /* 0x000fe400078e00ff */
[----:B------:R-:W-:-:S04]  /*12d80*/  IMAD.MOV.U32 R10, RZ, RZ, -0x1 ;  /* 0xffffffffff0a7424 */ /* 0x000fc800078e00ff */
[----:B------:R-:W-:Y:S04]  /*12d90*/  WARPSYNC R10 ;  /* 0x0000000a00007348 */ /* 0x000fe80003800000 */
[----:B------:R1:W2:Y:S02]  /*12da0*/  SHFL.UP PT, R4, R0, R2, R4 ;  /* 0x0400000200047389 */ /* 0x0002a400000e0004 */
[----:B-1----:R-:W-:Y:S02]  /*12db0*/  MOV R2, R3 ;  /* 0x0000000300027202 */ /* 0x002fe40000000f00 */
[----:B------:R-:W-:-:S04]  /*12dc0*/  MOV R3, 0x0 ;  /* 0x0000000000037802 */ /* 0x000fc80000000f00 */
[----:B--2---:R-:W-:Y:S05]  /*12dd0*/  RET.REL.NODEC R2 `(_ZN7cutlass13device_kernelIN5flash19enable_sm80_to_sm89INS1_16FlashAttnFwdSm80INS1_25CollectiveMainloopFwdSm80ILi8ELi1ELb1EN4cute5tupleIJNS5_1CILi128EEENS7_ILi112EEES8_EEELi128ENS_6half_tEfNS_4arch4Sm80ELb1ELb0ELb0ELb1ELb0ELb0ELb1ELb1EEENS1_21CollectiveEpilogueFwdINS6_IJS8_S8_S9_EEENS6_IJNS7_ILi1EEESH_SH_EEESB_SD_Li256ELb1ELb1ELb1ELb0EEENS1_36VarlenDynamicPersistentTileSchedulerILi128ELi112ELi256ELi256ELb1ELb1ELb0ELb1ELb1ELb1EEEEEEEEEvNT_6ParamsE) ;  /* 0xfffed22002007950 */ /* 0x004fea0003c3ffff */
        .weak           $__internal_51_$__cuda_sm70_votesync_ballot
        .type           $__internal_51_$__cuda_sm70_votesync_ballot,@function
        .size           $__internal_51_$__cuda_sm70_votesync_ballot,(.L_x_2742 - $__internal_51_$__cuda_sm70_votesync_ballot)
$__internal_51_$__cuda_sm70_votesync_ballot:
[----:B------:R-:W-:Y:S01]  /*12de0*/  ISETP.NE.U32.AND P0, PT, R0, 0x1, PT ;  /* 0x000000010000780c */ /* 0x000fe20003f05070 */
[----:B------:R-:W-:-:S04]  /*12df0*/  IMAD.MOV.U32 R3, RZ, RZ, -0x1 ;  /* 0xffffffffff037424 */ /* 0x000fc800078e00ff */
[----:B------:R-:W-:Y:S08]  /*12e00*/  WARPSYNC R3 ;  /* 0x0000000300007348 */ /* 0x000ff00003800000 */
[----:B------:R-:W-:-:S04]  /*12e10*/  VOTE.ANY R0, PT, !P0 ;  /* 0x0000000000007806 */ /* 0x000fc800040e0100 */
[----:B------:R-:W-:Y:S01]  /*12e20*/  LOP3.LUT R0, R0, R3, RZ, 0xc0, !PT ;  /* 0x0000000300007212 */ /* 0x000fe200078ec0ff */
[----:B------:R-:W-:-:S04]  /*12e30*/  IMAD.MOV.U32 R3, RZ, RZ, 0x0 ;  /* 0x00000000ff037424 */ /* 0x000fc800078e00ff */
[----:B------:R-:W-:Y:S05]  /*12e40*/  RET.REL.NODEC R2 `(_ZN7cutlass13device_kernelIN5flash19enable_sm80_to_sm89INS1_16FlashAttnFwdSm80INS1_25CollectiveMainloopFwdSm80ILi8ELi1ELb1EN4cute5tupleIJNS5_1CILi128EEENS7_ILi112EEES8_EEELi128ENS_6half_tEfNS_4arch4Sm80ELb1ELb0ELb0ELb1ELb0ELb0ELb1ELb1EEENS1_21CollectiveEpilogueFwdINS6_IJS8_S8_S9_EEENS6_IJNS7_ILi1EEESH_SH_EEESB_SD_Li256ELb1ELb1ELb1ELb0EEENS1_36VarlenDynamicPersistentTileSchedulerILi128ELi112ELi256ELi256ELb1ELb1ELb0ELb1ELb1ELb1EEEEEEEEEvNT_6ParamsE) ;  /* 0xfffed1b002007950 */ /* 0x000fea0003c3ffff */
.L_x_2457:
        /* <DEDUP_REMOVED lines=11> */
.L_x_2742:


//--------------------- .text._ZN7cutlass13device_kernelIN5flash19enable_sm80_to_sm89INS1_16FlashAttnFwdSm80INS1_25CollectiveMainloopFwdSm80ILi8ELi1ELb1EN4cute5tupleIJNS5_1CILi128EEENS7_ILi112EEES8_EEELi128ENS_6half_tEfNS_4arch4Sm80ELb1ELb0ELb0ELb1ELb0ELb1ELb1ELb1EEENS1_21CollectiveEpilogueFwdINS6_IJS8_S8_S9_EEENS6_IJNS7_ILi1EEESH_SH_EEESB_SD_Li256ELb1ELb1ELb1ELb0EEENS1_36VarlenDynamicPersistentTileSchedulerILi128ELi112ELi256ELi256ELb1ELb1ELb0ELb1ELb1ELb1EEEEEEEEEvNT_6ParamsE --------------------------
	.section	.text._ZN7cutlass13device_kernelIN5flash19enable_sm80_to_sm89INS1_16FlashAttnFwdSm80INS1_25CollectiveMainloopFwdSm80ILi8ELi1ELb1EN4cute5tupleIJNS5_1CILi128EEENS7_ILi112EEES8_EEELi128ENS_6half_tEfNS_4arch4Sm80ELb1ELb0ELb0ELb1ELb0ELb1ELb1ELb1EEENS1_21CollectiveEpilogueFwdINS6_IJS8_S8_S9_EEENS6_IJNS7_ILi1EEESH_SH_EEESB_SD_Li256ELb1ELb1ELb1ELb0EEENS1_36VarlenDynamicPersistentTileSchedulerILi128ELi112ELi256ELi256ELb1ELb1ELb0ELb1ELb1ELb1EEEEEEEEEvNT_6ParamsE,"ax",@progbits
	.sectioninfo	@"SHI_REGISTERS=255"
	.align	128
.text._ZN7cutlass13device_kernelIN5flash19enable_sm80_to_sm89INS1_16FlashAttnFwdSm80INS1_25CollectiveMainloopFwdSm80ILi8ELi1ELb1EN4cute5tupleIJNS5_1CILi128EEENS7_ILi112EEES8_EEELi128ENS_6half_tEfNS_4arch4Sm80ELb1ELb0ELb0ELb1ELb0ELb1ELb1ELb1EEENS1_21CollectiveEpilogueFwdINS6_IJS8_S8_S9_EEENS6_IJNS7_ILi1EEESH_SH_EEESB_SD_Li256ELb1ELb1ELb1ELb0EEENS1_36VarlenDynamicPersistentTileSchedulerILi128ELi112ELi256ELi256ELb1ELb1ELb0ELb1ELb1ELb1EEEEEEEEEvNT_6ParamsE:
        .type           _ZN7cutlass13device_kernelIN5flash19enable_sm80_to_sm89INS1_16FlashAttnFwdSm80INS1_25CollectiveMainloopFwdSm80ILi8ELi1ELb1EN4cute5tupleIJNS5_1CILi128EEENS7_ILi112EEES8_EEELi128ENS_6half_tEfNS_4arch4Sm80ELb1ELb0ELb0ELb1ELb0ELb1ELb1ELb1EEENS1_21CollectiveEpilogueFwdINS6_IJS8_S8_S9_EEENS6_IJNS7_ILi1EEESH_SH_EEESB_SD_Li256ELb1ELb1ELb1ELb0EEENS1_36VarlenDynamicPersistentTileSchedulerILi128ELi112ELi256ELi256ELb1ELb1ELb0ELb1ELb1ELb1EEEEEEEEEvNT_6ParamsE,@function
        .size           _ZN7cutlass13device_kernelIN5flash19enable_sm80_to_sm89INS1_16FlashAttnFwdSm80INS1_25CollectiveMainloopFwdSm80ILi8ELi1ELb1EN4cute5tupleIJNS5_1CILi128EEENS7_ILi112EEES8_EEELi128ENS_6half_tEfNS_4arch4Sm80ELb1ELb0ELb0ELb1ELb0ELb1ELb1ELb1EEENS1_21CollectiveEpilogueFwdINS6_IJS8_S8_S9_EEENS6_IJNS7_ILi1EEESH_SH_EEESB_SD_Li256ELb1ELb1ELb1ELb0EEENS1_36VarlenDynamicPersistentTileSchedulerILi128ELi112ELi256ELi256ELb1ELb1ELb0ELb1ELb1ELb1EEEEEEEEEvNT_6ParamsE,(.L_x_2747 - _ZN7cutlass13device_kernelIN5flash19enable_sm80_to_sm89INS1_16FlashAttnFwdSm80INS1_25CollectiveMainloopFwdSm80ILi8ELi1ELb1EN4cute5tupleIJNS5_1CILi128EEENS7_ILi112EEES8_EEELi128ENS_6half_tEfNS_4arch4Sm80ELb1ELb0ELb0ELb1ELb0ELb1ELb1ELb1EEENS1_21CollectiveEpilogueFwdINS6_IJS8_S8_S9_EEENS6_IJNS7_ILi1EEESH_SH_EEESB_SD_Li256ELb1ELb1ELb1ELb0EEENS1_36VarlenDynamicPersistentTileSchedulerILi128ELi112ELi256ELi256ELb1ELb1ELb0ELb1ELb1ELb1EEEEEEEEEvNT_6ParamsE)
        .other          _ZN7cutlass13device_kernelIN5flash19enable_sm80_to_sm89INS1_16FlashAttnFwdSm80INS1_25CollectiveMainloopFwdSm80ILi8ELi1ELb1EN4cute5tupleIJNS5_1CILi128EEENS7_ILi112EEES8_EEELi128ENS_6half_tEfNS_4arch4Sm80ELb1ELb0ELb0ELb1ELb0ELb1ELb1ELb1EEENS1_21CollectiveEpilogueFwdINS6_IJS8_S8_S9_EEENS6_IJNS7_ILi1EEESH_SH_EEESB_SD_Li256ELb1ELb1ELb1ELb0EEENS1_36VarlenDynamicPersistentTileSchedulerILi128ELi112ELi256ELi256ELb1ELb1ELb0ELb1ELb1ELb1EEEEEEEEEvNT_6ParamsE,@"STO_CUDA_ENTRY STV_DEFAULT"
_ZN7cutlass13device_kernelIN5flash19enable_sm80_to_sm89INS1_16FlashAttnFwdSm80INS1_25CollectiveMainloopFwdSm80ILi8ELi1ELb1EN4cute5tupleIJNS5_1CILi128EEENS7_ILi112EEES8_EEELi128ENS_6half_tEfNS_4arch4Sm80ELb1ELb0ELb0ELb1ELb0ELb1ELb1ELb1EEENS1_21CollectiveEpilogueFwdINS6_IJS8_S8_S9_EEENS6_IJNS7_ILi1EEESH_SH_EEESB_SD_Li256ELb1ELb1ELb1ELb0EEENS1_36VarlenDynamicPersistentTileSchedulerILi128ELi112ELi256ELi256ELb1ELb1ELb0ELb1ELb1ELb1EEEEEEEEEvNT_6ParamsE:
        /* <DEDUP_REMOVED lines=54> */
.L_x_2463:
        /* <DEDUP_REMOVED lines=16> */
.L_x_2642:
        /* <DEDUP_REMOVED lines=16> */
.L_x_2643:
[----:B--2---:R-:W-:-:S05]  /*0560*/  IMAD R0, R0, c[0x0][0x538], RZ ;  /* 0x00014e0000007a24 */ /* 0x004fca00078e02ff */
[----:B------:R-:W-:-:S04]  /*0570*/  IADD3 R6, R0, R6, RZ ;  /* 0x0000000600067210 */ /* 0x000fc80007ffe0ff */
[----:B------:R-:W-:-:S13]  /*0580*/  ISETP.GT.AND P0, PT, R6, UR4, PT ;  /* 0x0000000406007c0c */ /* 0x000fda000bf04270 */
[----:B-1----:R-:W-:Y:S05]  /*0590*/  @!P0 BRA `(.L_x_2463) ;  /* 0xfffffdc000008947 */ /* 0x002fea000383ffff */
.L_x_2459:
[----:B------:R-:W-:-:S05]  /*05a0*/  IADD3 R11, -R0, R6, RZ ;  /* 0x00000006000b7210 */ /* 0x000fca0007ffe1ff */
[----:B------:R-:W-:-:S05]  /*05b0*/  IMAD R0, R4, c[0x0][0x538], R11 ;  /* 0x00014e0004007a24 */ /* 0x000fca00078e020b */
[----:B------:R-:W-:Y:S01]  /*05c0*/  ISETP.GT.AND P0, PT, R0, UR4, PT ;  /* 0x0000000400007c0c */ /* 0x000fe2000bf04270 */
[----:B------:R-:W-:-:S12]  /*05d0*/  BRA.DIV ~URZ, `(.L_x_2464) ;  /* 0x0001db127f007947 */ /* 0x000fd8000b800000 */
[----:B------:R-:W-:-:S04]  /*05e0*/  VOTE.ANY R10, PT, !P0 ;  /* 0x00000000000a7806 */ /* 0x000fc800040e0100 */
.L_x_2644:
[----:B------:R-:W1:Y:S02]  /*05f0*/  POPC R6, R10 ;  /* 0x0000000a00067309 */ /* 0x000e640000000000 */
[----:B-1----:R-:W-:-:S05]  /*0600*/  IADD3 R0, R6, R7, RZ ;  /* 0x0000000706007210 */ /* 0x002fca0007ffe0ff */
[----:B------:R1:W-:Y:S01]  /*0610*/  STL [R1+0x54], R0 ;  /* 0x0000540001007387 */ /* 0x0003e20000100800 */
[----:B------:R-:W-:Y:S05]  /*0620*/  BRA.DIV ~URZ, `(.L_x_2465) ;  /* 0x0001db127f007947 */ /* 0x000fea000b800000 */
[----:B------:R2:W3:Y:S01]  /*0630*/  SHFL.IDX PT, R12, R9, R6, 0x1f ;  /* 0x00001f06090c7589 */ /* 0x0004e200000e0000 */
[----:B------:R-:W-:-:S03]  /*0640*/  MOV R7, RZ ;  /* 0x000000ff00077202 */ /* 0x000fc60000000f00 */
[----:B------:R2:W4:Y:S04]  /*0650*/  SHFL.IDX PT, R9, R8, R6, 0x1f ;  /* 0x00001f0608097589 */ /* 0x00052800000e0000 */
.L_x_2645:
[----:B------:R-:W-:Y:S01]  /*0660*/  ISETP.NE.AND P0, PT, R10, RZ, PT ;  /* 0x000000ff0a00720c */ /* 0x000fe20003f05270 */
[----:B------:R-:W-:-:S12]  /*0670*/  BSSY B0, `(.L_x_2466) ;  /* 0x0000005000007945 */ /* 0x000fd80003800000 */
[----:B------:R-:W-:Y:S05]  /*0680*/  @!P0 BRA `(.L_x_2467) ;  /* 0x0000003000008947 */ /* 0x000fea0003800000 */
[----:B------:R-:W-:Y:S01]  /*0690*/  IADD3 R3, R6, -0x1, RZ ;  /* 0xffffffff06037810 */ /* 0x000fe20007ffe0ff */
[----:B------:R-:W-:Y:S05]  /*06a0*/  BRA.DIV ~URZ, `(.L_x_2468) ;  /* 0x0001db727f007947 */ /* 0x000fea000b800000 */
[----:B------:R1:W2:Y:S02]  /*06b0*/  SHFL.IDX PT, R7, R4, R3, 0x1f ;  /* 0x00001f0304077589 */ /* 0x0002a400000e0000 */
.L_x_2467:
[----:B------:R-:W-:Y:S05]  /*06c0*/  BSYNC B0 ;  /* 0x0000000000007941 */ /* 0x000fea0003800000 */
.L_x_2466:
        /* <DEDUP_REMOVED lines=69> */
.L_x_2470:
        /* <DEDUP_REMOVED lines=70> */
.L_x_2471:
[----:B------:R-:W-:Y:S05]  /*0f80*/  BSYNC B0 ;  /* 0x0000000000007941 */ /* 0x000fea0003800000 */
.L_x_2469:
[----:B------:R-:W-:-:S04]  /*0f90*/  LOP3.LUT R0, RZ, R0, RZ, 0x33, !PT ;  /* 0x00000000ff007212 */ /* 0x000fc800078e33ff */
[----:B------:R-:W-:-:S05]  /*0fa0*/  IADD3 R0, R0, R12, RZ ;  /* 0x0000000c00007210 */ /* 0x000fca0007ffe0ff */
[----:B------:R2:W-:Y:S01]  /*0fb0*/  STL [R1+0x4c], R0 ;  /* 0x00004c0001007387 */ /* 0x0005e20000100800 */
[----:B------:R-:W-:Y:S05]  /*0fc0*/  BRA `(.L_x_2472) ;  /* 0x0000006000007947 */ /* 0x000fea0003800000 */
.L_x_2460:
[----:B------:R-:W-:Y:S01]  /*0fd0*/  MOV R0, UR4 ;  /* 0x0000000400007c02 */ /* 0x000fe20008000f00 */
[----:B------:R-:W-:Y:S04]  /*0fe0*/  STL [R1+0x4c], RZ ;  /* 0x00004cff01007387 */ /* 0x000fe80000100800 */
[----:B------:R-:W-:Y:S04]  /*0ff0*/  STL [R1+0x50], RZ ;  /* 0x000050ff01007387 */ /* 0x000fe80000100800 */
[----:B------:R1:W-:Y:S02]  /*1000*/  STL [R1+0x48], R0 ;  /* 0x0000480001007387 */ /* 0x0003e40000100800 */
[----:B-1----:R-:W-:-:S05]  /*1010*/  MOV R0, c[0x0][0x53c] ;  /* 0x00014f0000007a02 */ /* 0x002fca0000000f00 */
[----:B------:R1:W-:Y:S02]  /*1020*/  STL [R1+0x54], R0 ;  /* 0x0000540001007387 */ /* 0x0003e40000100800 */
.L_x_2472:
        /* <DEDUP_REMOVED lines=8> */
.L_x_2458:
        /* <DEDUP_REMOVED lines=111> */
.L_x_2641:
        /* <DEDUP_REMOVED lines=47> */
.L_x_2473:
[----:B------:R-:W-:-:S04]  /*1a90*/  ISETP.NE.U32.AND P0, PT, RZ, c[0x0][0x368], PT ;  /* 0x0000da00ff007a0c */ /* 0x000fc80003f05070 */
[----:B------:R-:W-:-:S13]  /*1aa0*/  ISETP.NE.AND.EX P0, PT, RZ, c[0x0][0x36c], PT, P0 ;  /* 0x0000db00ff007a0c */ /* 0x000fda0003f05300 */
[----:B------:R-:W-:Y:S05]  /*1ab0*/  @!P0 BRA `(.L_x_2474) ;  /* 0x0000004000008947 */ /* 0x000fea0003800000 */
[----:B-1----:R-:W-:-:S04]  /*1ac0*/  LEA R4, P0, R42, c[0x0][0x368], 0x2 ;  /* 0x0000da002a047a11 */ /* 0x002fc800078010ff */
[----:B------:R-:W-:-:S05]  /*1ad0*/  LEA.HI.X R5, R42, c[0x0][0x36c], R146, 0x2, P0 ;  /* 0x0000db002a057a11 */ /* 0x000fca00000f1492 */
[----:B------:R1:W5:Y:S01]  /*1ae0*/  LDG.E R11, [R4.64] ;  /* 0x00000006040b7981 */ /* 0x000362000c1e1900 */
[----:B------:R-:W-:Y:S05]  /*1af0*/  BRA `(.L_x_2475) ;  /* 0x0000005000007947 */ /* 0x000fea0003800000 */
.L_x_2474:
[----:B------:R-:W-:Y:S01]  /*1b00*/  MOV R11, c[0x0][0x1d0] ;  /* 0x00007400000b7a02 */ /* 0x000fe20000000f00 */
[----:B------:R-:W-:Y:S05]  /*1b10*/  @!P6 BRA `(.L_x_2475) ;  /* 0x000000300000e947 */ /* 0x000fea0003800000 */
[----:B------:R-:W2:Y:S04]  /*1b20*/  LDG.E R6, [R4.64] ;  /* 0x0000000604067981 */ /* 0x000ea8000c1e1900 */
[----:B-1----:R-:W2:Y:S02]  /*1b30*/  LDG.E R0, [R4.64+0x4] ;  /* 0x0000040604007981 */ /* 0x002ea4000c1e1900 */
[----:B--2---:R-:W-:Y:S02]  /*1b40*/  IADD3 R11, -R6, R0, RZ ;  /* 0x00000000060b7210 */ /* 0x004fe40007ffe1ff */
.L_x_2475:
        /* <DEDUP_REMOVED lines=82> */
.L_x_2477:
[----:B------:R-:W-:Y:S05]  /*2070*/  BSYNC B0 ;  /* 0x0000000000007941 */ /* 0x000fea0003800000 */
.L_x_2476:
        /* <DEDUP_REMOVED lines=348> */
.L_x_2527:
        /* <DEDUP_REMOVED lines=9> */
[-C--:B------:R-:W-:Y:S03]  /*36d0*/  IADD3 R3, P1, P0, R119, R78.reuse, R206 ;  /* 0x0000004e77037210 */ /* 0x080fe6000783e0ce */
[----:B------:R-:W-:Y:S05]  /*36e0*/  IMAD.IADD R85, R79, 0x1, R2 ;  /* 0x000000014f557824 */ /* 0x000fea00078e0202 */
[-C--:B------:R-:W-:Y:S02]  /*36f0*/  IADD3.X R7, R115, R85.reuse, R179, P1, P0 ;  /* 0x0000005573077210 */ /* 0x080fe40000fe04b3 */
[-C--:B------:R-:W-:Y:S04]  /*3700*/  IADD3 R4, P1, P0, R119, R78.reuse, R207 ;  /* 0x0000004e77047210 */ /* 0x080fe8000783e0cf */
[-C--:B------:R-:W-:Y:S02]  /*3710*/  IADD3.X R8, R115, R85.reuse, R177, P1, P0 ;  /* 0x0000005573087210 */ /* 0x080fe40000fe04b1 */
[-C--:B------:R-:W-:Y:S01]  /*3720*/  IADD3 R5, P1, P0, R119, R78.reuse, R160 ;  /* 0x0000004e77057210 */ /* 0x080fe2000783e0a0 */
        /* <DEDUP_REMOVED lines=69> */
.L_x_2483:
[----:B------:R-:W-:Y:S05]  /*3b80*/  BSYNC B0 ;  /* 0x0000000000007941 */ /* 0x000fea0003800000 */
.L_x_2482:
        /* <DEDUP_REMOVED lines=39> */
.L_x_2485:
[----:B------:R-:W-:Y:S05]  /*3e00*/  BSYNC B0 ;  /* 0x0000000000007941 */ /* 0x000fea0003800000 */
.L_x_2484:
        /* <DEDUP_REMOVED lines=40> */
.L_x_2487:
[----:B------:R-:W-:Y:S05]  /*4090*/  BSYNC B0 ;  /* 0x0000000000007941 */ /* 0x000fea0003800000 */
.L_x_2486:
        /* <DEDUP_REMOVED lines=38> */
.L_x_2489:
[----:B------:R-:W-:Y:S05]  /*4300*/  BSYNC B0 ;  /* 0x0000000000007941 */ /* 0x000fea0003800000 */
.L_x_2488:
        /* <DEDUP_REMOVED lines=68> */
.L_x_2493:
[----:B------:R-:W-:Y:S05]  /*4750*/  BSYNC B0 ;  /* 0x0000000000007941 */ /* 0x000fea0003800000 */
.L_x_2492:
        /* <DEDUP_REMOVED lines=55> */
.L_x_2491:
[----:B------:R-:W-:Y:S05]  /*4ad0*/  BSYNC B1 ;  /* 0x0000000000017941 */ /* 0x000fea0003800000 */
.L_x_2490:
        /* <DEDUP_REMOVED lines=56> */
.L_x_2497:
[----:B------:R-:W-:Y:S05]  /*4e60*/  BSYNC B0 ;  /* 0x0000000000007941 */ /* 0x000fea0003800000 */
.L_x_2496:
        /* <DEDUP_REMOVED lines=55> */
.L_x_2495:
[----:B------:R-:W-:Y:S05]  /*51e0*/  BSYNC B1 ;  /* 0x0000000000017941 */ /* 0x000fea0003800000 */
.L_x_2494:
        /* <DEDUP_REMOVED lines=56> */
.L_x_2501:
[----:B------:R-:W-:Y:S05]  /*5570*/  BSYNC B0 ;  /* 0x0000000000007941 */ /* 0x000fea0003800000 */
.L_x_2500:
        /* <DEDUP_REMOVED lines=55> */
.L_x_2499:
[----:B------:R-:W-:Y:S05]  /*58f0*/  BSYNC B1 ;  /* 0x0000000000017941 */ /* 0x000fea0003800000 */
.L_x_2498:
        /* <DEDUP_REMOVED lines=55> */
.L_x_2504:
[----:B------:R-:W-:Y:S05]  /*5c70*/  BSYNC B0 ;  /* 0x0000000000007941 */ /* 0x000fea0003800000 */
.L_x_2503:
        /* <DEDUP_REMOVED lines=56> */
.L_x_2481:
        /* <DEDUP_REMOVED lines=50> */
[----:B------:R-:W-:Y:S04]  /*6320*/  ISETP.GE.AND P0, PT, R220, R84, PT ;  /* 0x00000054dc00720c */ /* 0x000fe80003f06270 */
        /* <DEDUP_REMOVED lines=173> */
.L_x_2506:
[----:B------:R-:W-:Y:S05]  /*6e00*/  BSYNC B0 ;  /* 0x0000000000007941 */ /* 0x000fea0003800000 */
.L_x_2505:
[----:B------:R-:W-:Y:S01]  /*6e10*/  ISETP.GE.OR P0, PT, R219, R84, P6 ;  /* 0x00000054db00720c */ /* 0x000fe20003706670 */
[----:B------:R-:W-:Y:S01]  /*6e20*/  @!UPT UIADD3 URZ, URZ, URZ, URZ ;  /* 0x0000003f3f3ff290 */ /* 0x000fe2000fffe03f */
[----:B------:R-:W-:Y:S11]  /*6e30*/  BSSY B0, `(.L_x_2507) ;  /* 0x0000071000007945 */ /* 0x000ff60003800000 */
[----:B------:R-:W-:-:S05]  /*6e40*/  @P0 BRA `(.L_x_2508) ;  /* 0x000006f000000947 */ /* 0x000fca0003800000 */
[----:B------:R-:W-:Y:S01]  /*6e50*/  IADD3 R2, P0, R202, R78, RZ ;  /* 0x0000004eca027210 */ /* 0x000fe20007f1e0ff */
[----:B------:R-:W-:Y:S01]  /*6e60*/  LDS.128 R48, [R131+0x8100] ;  /* 0x0081000083307984 */ /* 0x000fe20000000c00 */
[----:B------:R-:W-:Y:S01]  /*6e70*/  @!P1 SHF.R.U32.HI R10, RZ, 0x10, R23 ;  /* 0x00000010ff0a9819 */ /* 0x000fe20000011617 */
        /* <DEDUP_REMOVED lines=108> */
.L_x_2508:
[----:B------:R-:W-:Y:S05]  /*7540*/  BSYNC B0 ;  /* 0x0000000000007941 */ /* 0x000fea0003800000 */
.L_x_2507:
        /* <DEDUP_REMOVED lines=115> */
.L_x_2510:
[----:B------:R-:W-:Y:S05]  /*7c80*/  BSYNC B0 ;  /* 0x0000000000007941 */ /* 0x000fea0003800000 */
.L_x_2509:
        /* <DEDUP_REMOVED lines=116> */
.L_x_2480:
        /* <DEDUP_REMOVED lines=12> */
.L_x_2512:
[----:B------:R-:W-:Y:S05]  /*8490*/  BSYNC B0 ;  /* 0x0000000000007941 */ /* 0x000fea0003800000 */
.L_x_2511:
        /* <DEDUP_REMOVED lines=10> */
.L_x_2514:
[----:B------:R-:W-:Y:S05]  /*8540*/  BSYNC B0 ;  /* 0x0000000000007941 */ /* 0x000fea0003800000 */
.L_x_2513:
        /* <DEDUP_REMOVED lines=10> */
.L_x_2516:
[----:B------:R-:W-:Y:S05]  /*85f0*/  BSYNC B0 ;  /* 0x0000000000007941 */ /* 0x000fea0003800000 */
.L_x_2515:
        /* <DEDUP_REMOVED lines=9> */
.L_x_2502:
[----:B------:R-:W-:Y:S05]  /*8690*/  BSYNC B2 ;  /* 0x0000000000027941 */ /* 0x000fea0003800000 */
.L_x_2479:
        /* <DEDUP_REMOVED lines=85> */
.L_x_2518:
[----:B-1----:R-:W-:Y:S05]  /*8bf0*/  BSYNC B0 ;  /* 0x0000000000007941 */ /* 0x002fea0003800000 */
.L_x_2517:
        /* <DEDUP_REMOVED lines=20> */
.L_x_2520:
[----:B------:R-:W-:Y:S05]  /*8d40*/  BSYNC B0 ;  /* 0x0000000000007941 */ /* 0x000fea0003800000 */
.L_x_2519:
        /* <DEDUP_REMOVED lines=20> */
.L_x_2522:
[----:B------:R-:W-:Y:S05]  /*8e90*/  BSYNC B0 ;  /* 0x0000000000007941 */ /* 0x000fea0003800000 */
.L_x_2521:
        /* <DEDUP_REMOVED lines=20> */
.L_x_2524:
[----:B------:R-:W-:Y:S05]  /*8fe0*/  BSYNC B0 ;  /* 0x0000000000007941 */ /* 0x000fea0003800000 */
.L_x_2523:
[----:B------:R-:W-:Y:S01]  /*8ff0*/  ISETP.GT.AND P5, PT, R41, R140, PT ;  /* 0x0000008c2900720c */ /* 0x000fe20003fa4270 */
[----:B------:R-:W-:Y:S01]  /*9000*/  @!UPT UIADD3 URZ, URZ, URZ, URZ ;  /* 0x0000003f3f3ff290 */ /* 0x000fe2000fffe03f */
[----:B------:R-:W-:Y:S11]  /*9010*/  BSSY B0, `(.L_x_2525) ;  /* 0x000002f000007945 */ /* 0x000ff60003800000 */
[----:B------:R-:W-:-:S05]  /*9020*/  @!P5 BRA `(.L_x_2526) ;  /* 0x000002d00000d947 */ /* 0x000fca0003800000 */
[----:B-1----:R-:W-:Y:S01]  /*9030*/  IADD3 R4, R41, -0x1, RZ ;  /* 0xffffffff29047810 */ /* 0x002fe20007ffe0ff */
[----:B------:R-:W-:Y:S01]  /*9040*/  IMAD.MOV.U32 R2, RZ, RZ, R126 ;  /* 0x000000ffff027224 */ /* 0x000fe200078e007e */
[C---:B------:R-:W-:Y:S01]  /*9050*/  ISETP.GE.AND P2, PT, R237.reuse, 0x21, PT ;  /* 0x00000021ed00780c */ /* 0x040fe20003f46270 */
[----:B------:R-:W-:Y:S01]  /*9060*/  IMAD.MOV.U32 R3, RZ, RZ, R125 ;  /* 0x000000ffff037224 */ /* 0x000fe200078e007d */
[----:B------:R-:W-:Y:S01]  /*9070*/  SHF.R.S32.HI R6, RZ, 0x1f, R4 ;  /* 0x0000001fff067819 */ /* 0x000fe20000011404 */
[----:B------:R-:W-:Y:S01]  /*9080*/  IMAD R5, R186, R4, RZ ;  /* 0x00000004ba057224 */ /* 0x000fe200078e02ff */
[C---:B------:R-:W-:Y:S01]  /*9090*/  ISETP.GE.AND P1, PT, R237.reuse, 0x41, PT ;  /* 0x00000041ed00780c */ /* 0x040fe20003f26270 */
        /* <DEDUP_REMOVED lines=38> */
.L_x_2526:
[----:B------:R-:W-:Y:S05]  /*9300*/  BSYNC B0 ;  /* 0x0000000000007941 */ /* 0x000fea0003800000 */
.L_x_2525:
[----:B------:R-:W0:Y:S01]  /*9310*/  LDGDEPBAR ;  /* 0x00000000000079af */ /* 0x000e220000000000 */
[----:B------:R-:W-:Y:S01]  /*9320*/  IADD3 R41, R41, -0x1, RZ ;  /* 0xffffffff29297810 */ /* 0x000fe20007ffe0ff */
[----:B------:R-:W-:-:S05]  /*9330*/  @P5 BRA `(.L_x_2527) ;  /* 0xffffa30000005947 */ /* 0x000fca000383ffff */
[----:B------:R-:W-:Y:S01]  /*9340*/  WARPSYNC 0xffffffff ;  /* 0xffffffff00007948 */ /* 0x000fe20003800000 */
[----:B------:R-:W-:Y:S06]  /*9350*/  BAR.SYNC.DEFER_BLOCKING 0x0 ;  /* 0x0000000000007b1d */ /* 0x000fec0000010000 */
.L_x_2478:
        /* <DEDUP_REMOVED lines=46> */
.L_x_2529:
[----:B------:R-:W-:Y:S05]  /*9640*/  BSYNC B0 ;  /* 0x0000000000007941 */ /* 0x000fea0003800000 */
.L_x_2528:
        /* <DEDUP_REMOVED lines=243> */
.L_x_2531:
        /* <DEDUP_REMOVED lines=69> */
.L_x_2535:
[----:B------:R-:W-:Y:S05]  /*a9d0*/  BSYNC B0 ;  /* 0x0000000000007941 */ /* 0x000fea0003800000 */
.L_x_2534:
        /* <DEDUP_REMOVED lines=48> */
.L_x_2537:
[----:B------:R-:W-:Y:S05]  /*ace0*/  BSYNC B0 ;  /* 0x0000000000007941 */ /* 0x000fea0003800000 */
.L_x_2536:
        /* <DEDUP_REMOVED lines=50> */
.L_x_2539:
[----:B-1----:R-:W-:Y:S05]  /*b010*/  BSYNC B0 ;  /* 0x0000000000007941 */ /* 0x002fea0003800000 */
.L_x_2538:
        /* <DEDUP_REMOVED lines=14> */
[----:B------:R-:W3:Y:S01]  /*b100*/  SHFL.IDX PT, R16, R18, 0x3, 0x181f ;  /* 0x00781f0012107f89 */ /* 0x000ee200000e0000 */
[----:B------:R-:W-:Y:S01]  /*b110*/  PRMT R61, R4, 0x7610, R61 ;  /* 0x00007610043d7816 */ /* 0x000fe2000000003d */
[----:B------:R-:W-:Y:S01]  /*b120*/  CS2R R48, SRZ ;  /* 0x0000000000307805 */ /* 0x000fe2000001ff00 */
[----:B------:R-:W-:Y:S01]  /*b130*/  PRMT R62, R3, 0x7610, R62 ;  /* 0x00007610033e7816 */ /* 0x000fe2000000003e */
[----:B------:R2:W3:Y:S01]  /*b140*/  SHFL.IDX PT, R11, R19, 0x3, 0x181f ;  /* 0x00781f00130b7f89 */ /* 0x0004e200000e0000 */
[----:B------:R-:W-:Y:S01]  /*b150*/  PRMT R60, R0, 0x7610, R60 ;  /* 0x00007610003c7816 */ /* 0x000fe2000000003c */
[----:B------:R-:W-:Y:S01]  /*b160*/  CS2R R44, SRZ ;  /* 0x00000000002c7805 */ /* 0x000fe2000001ff00 */
[----:B-1----:R-:W-:Y:S01]  /*b170*/  PRMT R25, R25, 0x5410, R2 ;  /* 0x0000541019197816 */ /* 0x002fe20000000002 */
[----:B------:R-:W-:-:S05]  /*b180*/  IMAD.MOV.U32 R2, RZ, RZ, R38 ;  /* 0x000000ffff027224 */ /* 0x000fca00078e0026 */
[----:B------:R-:W-:Y:S01]  /*b190*/  PRMT R25, R2, 0x7610, R25 ;  /* 0x0000761002197816 */ /* 0x000fe20000000019 */
[----:B--2---:R-:W-:Y:S01]  /*b1a0*/  CS2R R18, SRZ ;  /* 0x0000000000127805 */ /* 0x004fe2000001ff00 */
[----:B------:R-:W-:Y:S05]  /*b1b0*/  @P0 BRA `(.L_x_2541) ;  /* 0x0000016000000947 */ /* 0x000fea0003800000 */
[----:B---34-:R-:W-:Y:S01]  /*b1c0*/  ISETP.GE.AND P1, PT, R28, c[0x0][0x27c], PT ;  /* 0x00009f001c007a0c */ /* 0x018fe20003f26270 */
[----:B------:R-:W-:Y:S01]  /*b1d0*/  CS2R R50, SRZ ;  /* 0x0000000000327805 */ /* 0x000fe2000001ff00 */
[----:B------:R-:W-:Y:S01]  /*b1e0*/  ISETP.GE.AND P0, PT, R113, c[0x0][0x27c], PT ;  /* 0x00009f0071007a0c */ /* 0x000fe20003f06270 */
[----:B------:R-:W-:-:S10]  /*b1f0*/  CS2R R18, SRZ ;  /* 0x0000000000127805 */ /* 0x000fd4000001ff00 */
[C---:B------:R-:W-:Y:S01]  /*b200*/  @!P1 IMAD.SHL.U32 R0, R28.reuse, 0x2, RZ ;  /* 0x000000021c009824 */ /* 0x040fe200078e00ff */
[----:B------:R-:W-:Y:S01]  /*b210*/  @!P1 SHF.L.U64.HI R3, R28, 0x1, R24 ;  /* 0x000000011c039819 */ /* 0x000fe20000010218 */
[C---:B------:R-:W-:Y:S01]  /*b220*/  @!P0 IMAD.SHL.U32 R2, R113.reuse, 0x2, RZ ;  /* 0x0000000271028824 */ /* 0x040fe200078e00ff */
[----:B------:R-:W-:Y:S02]  /*b230*/  @!P0 SHF.L.U64.HI R10, R113, 0x1, R58 ;  /* 0x00000001710a8819 */ /* 0x000fe4000001023a */
[-C--:B------:R-:W-:Y:S02]  /*b240*/  @!P1 IADD3 R8, P2, R5, R0.reuse, RZ ;  /* 0x0000000005089210 */ /* 0x080fe40007f5e0ff */
[----:B------:R-:W-:Y:S02]  /*b250*/  @!P1 IADD3 R6, P4, R11, R0, RZ ;  /* 0x000000000b069210 */ /* 0x000fe40007f9e0ff */
        /* <DEDUP_REMOVED lines=12> */
.L_x_2541:
[----:B---34-:R-:W-:Y:S05]  /*b320*/  BSYNC B0 ;  /* 0x0000000000007941 */ /* 0x018fea0003800000 */
.L_x_2540:
        /* <DEDUP_REMOVED lines=66> */
.L_x_2545:
[----:B------:R-:W-:Y:S05]  /*b750*/  BSYNC B0 ;  /* 0x0000000000007941 */ /* 0x000fea0003800000 */
.L_x_2544:
        /* <DEDUP_REMOVED lines=44> */
.L_x_2543:
[----:B------:R-:W-:Y:S05]  /*ba20*/  BSYNC B1 ;  /* 0x0000000000017941 */ /* 0x000fea0003800000 */
.L_x_2542:
[----:B------:R-:W2:Y:S01]  /*ba30*/  S2R R2, SR_TID.X ;  /* 0x0000000000027919 */ /* 0x000ea20000002100 */
[----:B------:R-:W-:Y:S01]  /*ba40*/  BSSY B1, `(.L_x_2546) ;  /* 0x0000061000017945 */ /* 0x000fe20003800000 */
[----:B--2---:R-:W-:-:S04]  /*ba50*/  SHF.R.S32.HI R0, RZ, 0x1f, R2 ;  /* 0x0000001fff007819 */ /* 0x004fc80000011402 */
        /* <DEDUP_REMOVED lines=50> */
.L_x_2549:
[----:B------:R-:W-:Y:S05]  /*bd80*/  BSYNC B0 ;  /* 0x0000000000007941 */ /* 0x000fea0003800000 */
.L_x_2548:
        /* <DEDUP_REMOVED lines=44> */
.L_x_2547:
[----:B------:R-:W-:Y:S05]  /*c050*/  BSYNC B1 ;  /* 0x0000000000017941 */ /* 0x000fea0003800000 */
.L_x_2546:
        /* <DEDUP_REMOVED lines=53> */
.L_x_2553:
[----:B------:R-:W-:Y:S05]  /*c3b0*/  BSYNC B0 ;  /* 0x0000000000007941 */ /* 0x000fea0003800000 */
.L_x_2552:
        /* <DEDUP_REMOVED lines=44> */
.L_x_2551:
[----:B------:R-:W-:Y:S05]  /*c680*/  BSYNC B1 ;  /* 0x0000000000017941 */ /* 0x000fea0003800000 */
.L_x_2550:
[----:B------:R-:W2:Y:S02]  /*c690*/  S2R R2, SR_TID.X ;  /* 0x0000000000027919 */ /* 0x000ea40000002100 */
        /* <DEDUP_REMOVED lines=51> */
.L_x_2556:
[----:B------:R-:W-:Y:S05]  /*c9d0*/  BSYNC B0 ;  /* 0x0000000000007941 */ /* 0x000fea0003800000 */
.L_x_2555:
        /* <DEDUP_REMOVED lines=45> */
.L_x_2533:
        /* <DEDUP_REMOVED lines=72> */
.L_x_2558:
[----:B----4-:R-:W-:Y:S05]  /*d130*/  BSYNC B0 ;  /* 0x0000000000007941 */ /* 0x010fea0003800000 */
.L_x_2557:
        /* <DEDUP_REMOVED lines=69> */
.L_x_2560:
[----:B-1----:R-:W-:Y:S05]  /*d590*/  BSYNC B0 ;  /* 0x0000000000007941 */ /* 0x002fea0003800000 */
.L_x_2559:
        /* <DEDUP_REMOVED lines=65> */
[--C-:B------:R-:W-:Y:S01]  /*d9b0*/  HADD2.F32 R6, -RZ, R19.reuse.H0_H0 ;  /* 0x20000013ff067230 */ /* 0x100fe20000004100 */
[----:B------:R-:W-:Y:S01]  /*d9c0*/  FMUL.FTZ R3, R23, R4 ;  /* 0x0000000417037220 */ /* 0x000fe20000410000 */
[----:B------:R-:W-:Y:S01]  /*d9d0*/  HADD2.F32 R7, -RZ, R18.H0_H0 ;  /* 0x20000012ff077230 */ /* 0x000fe20000004100 */
[C---:B------:R-:W-:Y:S01]  /*d9e0*/  FFMA.FTZ R44, R2.reuse, R67, R0 ;  /* 0x00000043022c7223 */ /* 0x040fe20000010000 */
[--C-:B------:R-:W-:Y:S01]  /*d9f0*/  HADD2.F32 R0, -RZ, R66.reuse.H1_H1 ;  /* 0x30000042ff007230 */ /* 0x100fe20000004100 */
[----:B------:R-:W-:Y:S01]  /*da00*/  FMUL.FTZ R38, R2, R16 ;  /* 0x0000001002267220 */ /* 0x000fe20000410000 */
[----:B------:R-:W-:Y:S01]  /*da10*/  HADD2.F32 R2, -RZ, R66.H0_H0 ;  /* 0x20000042ff027230 */ /* 0x000fe20000004100 */
[C---:B------:R-:W-:Y:S01]  /*da20*/  FFMA.FTZ R41, R5.reuse, R10, R3 ;  /* 0x0000000a05297223 */ /* 0x040fe20000010003 */
[--C-:B------:R-:W-:Y:S01]  /*da30*/  HADD2.F32 R3, -RZ, R68.reuse.H0_H0 ;  /* 0x20000044ff037230 */ /* 0x100fe20000004100 */
        /* <DEDUP_REMOVED lines=43> */
.L_x_2562:
[----:B------:R-:W-:Y:S05]  /*dcf0*/  BSYNC B0 ;  /* 0x0000000000007941 */ /* 0x000fea0003800000 */
.L_x_2561:
        /* <DEDUP_REMOVED lines=27> */
[--C-:B------:R-:W-:Y:S01]  /*deb0*/  HADD2.F32 R0, -RZ, R69.reuse.H0_H0 ;  /* 0x20000045ff007230 */ /* 0x100fe20000004100 */
        /* <DEDUP_REMOVED lines=83> */
.L_x_2564:
[----:B------:R-:W-:Y:S05]  /*e3f0*/  BSYNC B0 ;  /* 0x0000000000007941 */ /* 0x000fea0003800000 */
.L_x_2563:
        /* <DEDUP_REMOVED lines=73> */
[----:B------:R-:W-:Y:S01]  /*e890*/  HADD2.F32 R2, -RZ, R76.H0_H0 ;  /* 0x2000004cff027230 */ /* 0x000fe20000004100 */
        /* <DEDUP_REMOVED lines=37> */
.L_x_2566:
[----:B------:R-:W-:Y:S05]  /*eaf0*/  BSYNC B0 ;  /* 0x0000000000007941 */ /* 0x000fea0003800000 */
.L_x_2565:
        /* <DEDUP_REMOVED lines=110> */
.L_x_2554:
[----:B------:R-:W-:Y:S05]  /*f1e0*/  BSYNC B2 ;  /* 0x0000000000027941 */ /* 0x000fea0003800000 */
.L_x_2532:
[----:B------:R-:W2:Y:S01]  /*f1f0*/  S2R R158, SR_TID.X ;  /* 0x00000000009e7919 */ /* 0x000ea20000002100 */
[----:B------:R-:W-:Y:S01]  /*f200*/  IMAD.MOV.U32 R3, RZ, RZ, 0x40 ;  /* 0x00000040ff037424 */ /* 0x000fe200078e00ff */
[----:B------:R-:W-:Y:S01]  /*f210*/  IADD3 R199, R194, 0x20, RZ ;  /* 0x00000020c2c77810 */ /* 0x000fe20007ffe0ff */
[----:B------:R-:W-:Y:S01]  /*f220*/  ULDC.64 UR4, c[0x0][0x208] ;  /* 0x0000820000047ab9 */ /* 0x000fe20000000a00 */
[----:B------:R-:W-:Y:S01]  /*f230*/  BAR.SYNC.DEFER_BLOCKING 0x0 ;  /* 0x0000000000007b1d */ /* 0x000fe20000010000 */
[----:B------:R-:W-:-:S05]  /*f240*/  USHF.L.U32 UR9, UR4, 0x6, URZ ;  /* 0x0000000604097899 */ /* 0x000fca000800063f */
[----:B------:R-:W-:Y:S01]  /*f250*/  UMOV UR8, 0x6 ;  /* 0x0000000600087882 */ /* 0x000fe20000000000 */
[----:B------:R-:W-:Y:S01]  /*f260*/  BSSY B0, `(.L_x_2567) ;  /* 0x0000136000007945 */ /* 0x000fe20003800000 */
[----:B------:R-:W-:Y:S01]  /*f270*/  USHF.L.U64.HI UR5, UR4, UR8, UR5 ;  /* 0x0000000804057299 */ /* 0x000fe20008010205 */
[----:B--2---:R-:W-:-:S04]  /*f280*/  LEA.HI R0, R214, R158, RZ, 0x4 ;  /* 0x0000009ed6007211 */ /* 0x004fc800078f20ff */
[----:B------:R-:W-:Y:S01]  /*f290*/  LOP3.LUT R0, R0, 0xfffffff0, RZ, 0xc0, !PT ;  /* 0xfffffff000007812 */ /* 0x000fe200078ec0ff */
[----:B------:R-:W-:Y:S04]  /*f2a0*/  LDSM.16.M88.4 R132, [R213] ;  /* 0x00000000d584783b */ /* 0x000fe80000000200 */
[----:B------:R-:W-:Y:S01]  /*f2b0*/  IMAD.IADD R0, R158, 0x1, -R0 ;  /* 0x000000019e007824 */ /* 0x000fe200078e0a00 */
[----:B------:R-:W-:Y:S04]  /*f2c0*/  LDSM.16.M88.4 R176, [R213+0x4000] ;  /* 0x00400000d5b0783b */ /* 0x000fe80000000200 */
[----:B------:R-:W-:-:S04]  /*f2d0*/  SHF.R.S32.HI R2, RZ, 0x1f, R0 ;  /* 0x0000001fff027819 */ /* 0x000fc80000011400 */
[----:B------:R-:W-:-:S04]  /*f2e0*/  LEA.HI R2, R2, R0, RZ, 0x3 ;  /* 0x0000000002027211 */ /* 0x000fc800078f18ff */
[----:B------:R-:W-:-:S05]  /*f2f0*/  LOP3.LUT R2, R2, 0xfffffff8, RZ, 0xc0, !PT ;  /* 0xfffffff802027812 */ /* 0x000fca00078ec0ff */
[----:B------:R-:W-:Y:S02]  /*f300*/  IMAD.IADD R0, R0, 0x1, -R2 ;  /* 0x0000000100007824 */ /* 0x000fe400078e0a02 */
[----:B------:R-:W-:-:S03]  /*f310*/  IMAD.MOV.U32 R2, RZ, RZ, 0x20 ;  /* 0x00000020ff027424 */ /* 0x000fc600078e00ff */
[C---:B------:R-:W-:Y:S02]  /*f320*/  LOP3.LUT P1, RZ, R0.reuse, 0x2, RZ, 0xc0, !PT ;  /* 0x0000000200ff7812 */ /* 0x040fe4000782c0ff */
[----:B------:R-:W-:Y:S02]  /*f330*/  LOP3.LUT P0, RZ, R0, 0x4, RZ, 0xc0, !PT ;  /* 0x0000000400ff7812 */ /* 0x000fe4000780c0ff */
[----:B------:R-:W-:Y:S02]  /*f340*/  SEL R0, R2, 0xffffffe0, !P1 ;  /* 0xffffffe002007807 */ /* 0x000fe40004800000 */
[----:B------:R-:W-:Y:S02]  /*f350*/  SEL R3, R3, 0xffffffc0, !P0 ;  /* 0xffffffc003037807 */ /* 0x000fe40004000000 */
[----:B------:R-:W-:Y:S01]  /*f360*/  LOP3.LUT P0, RZ, R147, 0x2, RZ, 0xc0, !PT ;  /* 0x0000000293ff7812 */ /* 0x000fe2000780c0ff */
[C---:B------:R-:W-:Y:S02]  /*f370*/  IMAD.IADD R0, R213.reuse, 0x1, R0 ;  /* 0x00000001d5007824 */ /* 0x040fe400078e0200 */
[----:B------:R-:W-:-:S02]  /*f380*/  IMAD.IADD R2, R213, 0x1, R3 ;  /* 0x00000001d5027824 */ /* 0x000fc400078e0203 */
[----:B------:R-:W-:Y:S01]  /*f390*/  IMAD.IADD R3, R0, 0x1, R3 ;  /* 0x0000000100037824 */ /* 0x000fe200078e0203 */
[----:B------:R-:W-:Y:S04]  /*f3a0*/  LDSM.16.M88.4 R136, [R0] ;  /* 0x000000000088783b */ /* 0x000fe80000000200 */
[----:B------:R2:W-:Y:S03]  /*f3b0*/  LDSM.16.M88.4 R180, [R0+0x4000] ;  /* 0x0040000000b4783b */ /* 0x0005e60000000200 */
[----:B------:R-:W-:Y:S01]  /*f3c0*/  @P0 IADD3 R199, R194, -0x20, RZ ;  /* 0xffffffe0c2c70810 */ /* 0x000fe20007ffe0ff */
[----:B------:R-:W-:Y:S03]  /*f3d0*/  LDSM.16.M88.4 R168, [R2] ;  /* 0x0000000002a8783b */ /* 0x000fe60000000200 */
[C---:B------:R-:W-:Y:S01]  /*f3e0*/  IADD3 R212, R199.reuse, 0x3000, RZ ;  /* 0x00003000c7d47810 */ /* 0x040fe20007ffe0ff */
[----:B------:R3:W-:Y:S01]  /*f3f0*/  LDSM.16.M88.4 R184, [R2+0x4000] ;  /* 0x0040000002b8783b */ /* 0x0007e20000000200 */
[----:B------:R-:W-:-:S02]  /*f400*/  IADD3 R211, R199, 0x2800, RZ ;  /* 0x00002800c7d37810 */ /* 0x000fc40007ffe0ff */
[C---:B------:R-:W-:Y:S01]  /*f410*/  IADD3 R210, R199.reuse, 0x2000, RZ ;  /* 0x00002000c7d27810 */ /* 0x040fe20007ffe0ff */
[----:B------:R-:W-:Y:S01]  /*f420*/  LDSM.16.M88.4 R172, [R3] ;  /* 0x0000000003ac783b */ /* 0x000fe20000000200 */
[C---:B------:R-:W-:Y:S02]  /*f430*/  IADD3 R209, R199.reuse, 0x1800, RZ ;  /* 0x00001800c7d17810 */ /* 0x040fe40007ffe0ff */
[C---:B------:R-:W-:Y:S01]  /*f440*/  IADD3 R208, R199.reuse, 0x1000, RZ ;  /* 0x00001000c7d07810 */ /* 0x040fe20007ffe0ff */
[----:B------:R4:W-:Y:S01]  /*f450*/  LDSM.16.M88.4 R188, [R3+0x4000] ;  /* 0x0040000003bc783b */ /* 0x0009e20000000200 */
[C---:B------:R-:W-:Y:S02]  /*f460*/  IADD3 R207, R199.reuse, 0x800, RZ ;  /* 0x00000800c7cf7810 */ /* 0x040fe40007ffe0ff */
[C---:B------:R-:W-:Y:S01]  /*f470*/  IADD3 R206, R199.reuse, 0x3800, RZ ;  /* 0x00003800c7ce7810 */ /* 0x040fe20007ffe0ff */
[----:B------:R-:W-:Y:S01]  /*f480*/  BAR.SYNC.DEFER_BLOCKING 0x0 ;  /* 0x0000000000007b1d */ /* 0x000fe20000010000 */
[----:B------:R-:W-:Y:S01]  /*f490*/  IADD3 R205, R199, 0x6800, RZ ;  /* 0x00006800c7cd7810 */ /* 0x000fe20007ffe0ff */
[----:B--2---:R-:W-:Y:S01]  /*f4a0*/  IMAD R0, R81, c[0x0][0x208], RZ ;  /* 0x0000820051007a24 */ /* 0x004fe200078e02ff */
[----:B------:R-:W-:-:S02]  /*f4b0*/  IADD3 R204, R199, 0x6000, RZ ;  /* 0x00006000c7cc7810 */ /* 0x000fc40007ffe0ff */
[C---:B------:R-:W-:Y:S01]  /*f4c0*/  IADD3 R203, R199.reuse, 0x5800, RZ ;  /* 0x00005800c7cb7810 */ /* 0x040fe20007ffe0ff */
[----:B------:R-:W-:Y:S01]  /*f4d0*/  IMAD R0, R112, c[0x0][0x20c], R0 ;  /* 0x0000830070007a24 */ /* 0x000fe200078e0200 */
[C---:B------:R-:W-:Y:S02]  /*f4e0*/  IADD3 R202, R199.reuse, 0x5000, RZ ;  /* 0x00005000c7ca7810 */ /* 0x040fe40007ffe0ff */
[C---:B------:R-:W-:Y:S01]  /*f4f0*/  IADD3 R201, R199.reuse, 0x4800, RZ ;  /* 0x00004800c7c97810 */ /* 0x040fe20007ffe0ff */
[----:B---3--:R-:W-:Y:S01]  /*f500*/  IMAD.MOV.U32 R2, RZ, RZ, R84 ;  /* 0x000000ffff027224 */ /* 0x008fe200078e0054 */
[----:B------:R-:W-:Y:S01]  /*f510*/  IADD3 R200, R199, 0x4000, RZ ;  /* 0x00004000c7c87810 */ /* 0x000fe20007ffe0ff */
[----:B----4-:R-:W-:Y:S01]  /*f520*/  IMAD.MOV.U32 R3, RZ, RZ, R86 ;  /* 0x000000ffff037224 */ /* 0x010fe200078e0056 */
[----:B------:R-:W-:-:S04]  /*f530*/  DEPBAR.LE SB0, 0x0 ;  /* 0x000080000000791a */ /* 0x000fc80000000000 */
[----:B------:R-:W-:Y:S06]  /*f540*/  BAR.SYNC.DEFER_BLOCKING 0x0 ;  /* 0x0000000000007b1d */ /* 0x000fec0000010000 */
[----:B-1----:R-:W1:Y:S04]  /*f550*/  LDSM.16.M88.4 R4, [R194] ;  /* 0x00000000c204783b */ /* 0x002e680000000200 */
[----:B------:R-:W2:Y:S04]  /*f560*/  LDSM.16.M88.4 R16, [R194+0x800] ;  /* 0x00080000c210783b */ /* 0x000ea80000000200 */
[----:B------:R-:W-:Y:S04]  /*f570*/  LDSM.16.M88.4 R28, [R199+0x800] ;  /* 0x00080000c71c783b */ /* 0x000fe80000000200 */
[----:B------:R-:W3:Y:S04]  /*f580*/  LDSM.16.M88.4 R20, [R199] ;  /* 0x00000000c714783b */ /* 0x000ee80000000200 */
[----:B------:R-:W4:Y:S04]  /*f590*/  LDSM.16.M88.4 R32, [R194+0x1000] ;  /* 0x00100000c220783b */ /* 0x000f280000000200 */
[----:B------:R-:W3:Y:S04]  /*f5a0*/  LDSM.16.M88.4 R36, [R199+0x1000] ;  /* 0x00100000c724783b */ /* 0x000ee80000000200 */
[----:B------:R-:W-:Y:S04]  /*f5b0*/  LDSM.16.M88.4 R44, [R199+0x1800] ;  /* 0x00180000c72c783b */ /* 0x000fe80000000200 */
[----:B------:R-:W-:Y:S04]  /*f5c0*/  LDSM.16.M88.4 R48, [R199+0x2000] ;  /* 0x00200000c730783b */ /* 0x000fe80000000200 */
[----:B------:R-:W-:Y:S04]  /*f5d0*/  LDSM.16.M88.4 R40, [R194+0x3000] ;  /* 0x00300000c228783b */ /* 0x000fe80000000200 */
[----:B------:R-:W-:Y:S01]  /*f5e0*/  LDSM.16.M88.4 R60, [R199+0x2800] ;  /* 0x00280000c73c783b */ /* 0x000fe20000000200 */
[C---:B-1----:R-:W-:Y:S03]  /*f5f0*/  HMMA.16816.F32 R12, R132.reuse, R4, RZ ;  /* 0x00000004840c723c */ /* 0x042fe600000018ff */
[----:B------:R-:W-:Y:S05]  /*f600*/  LDSM.16.M88.4 R76, [R199+0x3000] ;  /* 0x00300000c74c783b */ /* 0x000fea0000000200 */
[C---:B------:R-:W-:Y:S08]  /*f610*/  HMMA.16816.F32 R8, R132.reuse, R6, RZ ;  /* 0x000000068408723c */ /* 0x040ff000000018ff */
[----:B--2---:R-:W-:Y:S08]  /*f620*/  HMMA.16816.F32 R4, R132, R16, RZ ;  /* 0x000000108404723c */ /* 0x004ff000000018ff */
[C---:B---3--:R-:W-:Y:S01]  /*f630*/  HMMA.16816.F32 R96, R136.reuse, R20, R12 ;  /* 0x000000148860723c */ /* 0x048fe2000000180c */
[----:B------:R-:W-:Y:S07]  /*f640*/  LDSM.16.M88.4 R12, [R194+0x2000] ;  /* 0x00200000c20c783b */ /* 0x000fee0000000200 */
[C---:B------:R-:W-:Y:S01]  /*f650*/  HMMA.16816.F32 R92, R136.reuse, R22, R8 ;  /* 0x00000016885c723c */ /* 0x040fe20000001808 */
[----:B------:R-:W1:Y:S07]  /*f660*/  LDSM.16.M88.4 R20, [R194+0x1800] ;  /* 0x00180000c214783b */ /* 0x000e6e0000000200 */
[----:B------:R-:W-:Y:S07]  /*f670*/  HMMA.16816.F32 R100, R136, R28, R4 ;  /* 0x0000001c8864723c */ /* 0x000fee0000001804 */
[----:B------:R-:W-:Y:S01]  /*f680*/  IMAD.WIDE.U32 R4, R112, c[0x0][0x208], RZ ;  /* 0x0000820070047a25 */ /* 0x000fe200078e00ff */
[----:B------:R-:W-:Y:S03]  /*f690*/  HMMA.16816.F32 R16, R132, R18, RZ ;  /* 0x000000128410723c */ /* 0x000fe600000018ff */
[----:B------:R-:W-:Y:S01]  /*f6a0*/  IMAD.IADD R0, R5, 0x1, R0 ;  /* 0x0000000105007824 */ /* 0x000fe200078e0200 */
[----:B------:R-:W-:Y:S01]  /*f6b0*/  SEL R5, RZ, 0x2, P5 ;  /* 0x00000002ff057807 */ /* 0x000fe20002800000 */
[----:B------:R-:W-:-:S03]  /*f6c0*/  IMAD.WIDE.U32 R2, R4, 0x70, R2 ;  /* 0x0000007004027825 */ /* 0x000fc600078e0002 */
[----:B----4-:R-:W-:Y:S01]  /*f6d0*/  HMMA.16816.F32 R24, R132, R32, RZ ;  /* 0x000000208418723c */ /* 0x010fe200000018ff */
[----:B------:R-:W-:Y:S01]  /*f6e0*/  IMAD R4, R0, 0x70, RZ ;  /* 0x0000007000047824 */ /* 0x000fe200078e02ff */
[----:B------:R-:W-:Y:S01]  /*f6f0*/  LEA R6, P0, R2, c[0x0][0x1f8], 0x1 ;  /* 0x00007e0002067a11 */ /* 0x000fe200078008ff */
[----:B------:R-:W-:Y:S01]  /*f700*/  IMAD.IADD R8, R83, 0x1, R5 ;  /* 0x0000000153087824 */ /* 0x000fe200078e0205 */
[----:B------:R-:W-:Y:S01]  /*f710*/  IADD3 R0, R82, R157, -R106 ;  /* 0x0000009d52007210 */ /* 0x000fe20007ffe86a */
[----:B------:R-:W-:Y:S01]  /*f720*/  IMAD.IADD R3, R3, 0x1, R4 ;  /* 0x0000000103037824 */ /* 0x000fe200078e0204 */
[----:B------:R-:W-:Y:S02]  /*f730*/  IADD3 R4, P2, R6, UR9, RZ ;  /* 0x0000000906047c10 */ /* 0x000fe4000ff5e0ff */
[----:B------:R-:W-:Y:S02]  /*f740*/  LOP3.LUT P3, RZ, R8, 0x1, RZ, 0xc0, !PT ;  /* 0x0000000108ff7812 */ /* 0x000fe4000786c0ff */
[----:B------:R-:W-:-:S02]  /*f750*/  LEA.HI.X R7, R2, c[0x0][0x1fc], R3, 0x1, P0 ;  /* 0x00007f0002077a11 */ /* 0x000fc400000f0c03 */
[----:B------:R-:W-:Y:S02]  /*f760*/  LOP3.LUT P0, RZ, R8, 0x2, RZ, 0xc0, !PT ;  /* 0x0000000208ff7812 */ /* 0x000fe4000780c0ff */
[----:B------:R-:W-:Y:S01]  /*f770*/  ISETP.LT.OR P4, PT, R0, 0x1, !P3 ;  /* 0x000000010000780c */ /* 0x000fe20005f81670 */
[----:B------:R-:W2:Y:S01]  /*f780*/  LDSM.16.M88.4 R8, [R194+0x2800] ;  /* 0x00280000c208783b */ /* 0x000ea20000000200 */
[----:B------:R-:W-:Y:S01]  /*f790*/  IADD3.X R5, R7, UR5, RZ, P2, !PT ;  /* 0x0000000507057c10 */ /* 0x000fe200097fe4ff */
[----:B------:R-:W-:Y:S01]  /*f7a0*/  HMMA.16816.F32 R84, R136, R30, R16 ;  /* 0x0000001e8854723c */ /* 0x000fe20000001810 */
[----:B------:R-:W-:Y:S02]  /*f7b0*/  IADD3 R2, P1, R4, UR9, RZ ;  /* 0x0000000904027c10 */ /* 0x000fe4000ff3e0ff */
[----:B------:R-:W-:Y:S02]  /*f7c0*/  ISETP.LT.OR P2, PT, R0, 0x1, !P0 ;  /* 0x000000010000780c */ /* 0x000fe40004741670 */
[----:B------:R-:W-:-:S02]  /*f7d0*/  IADD3.X R3, R5, UR5, RZ, P1, !PT ;  /* 0x0000000505037c10 */ /* 0x000fc40008ffe4ff */
[C---:B------:R-:W-:Y:S01]  /*f7e0*/  ISETP.LT.OR P1, PT, R0.reuse, 0x21, !P3 ;  /* 0x000000210000780c */ /* 0x040fe20005f21670 */
[----:B------:R-:W-:Y:S02]  /*f7f0*/  HMMA.16816.F32 R16, R132, R34, RZ ;  /* 0x000000228410723c */ /* 0x000fe400000018ff */
[----:B------:R-:W-:Y:S01]  /*f800*/  @!PT LDS RZ, [RZ] ;  /* 0x00000000fffff984 */ /* 0x000fe20000000800 */
[----:B------:R-:W-:Y:S01]  /*f810*/  @!PT LDS RZ, [RZ] ;  /* 0x00000000fffff984 */ /* 0x000fe20000000800 */
[----:B------:R-:W-:Y:S01]  /*f820*/  @!PT LDS RZ, [RZ] ;  /* 0x00000000fffff984 */ /* 0x000fe20000000800 */
[----:B------:R3:W-:Y:S01]  /*f830*/  LDGSTS.E.BYPASS.LTC128B.128 [R215+0x100], [R6.64], !P4 ;  /* 0x0010000006d77fae */ /* 0x0007e2000e101d46 */
[----:B------:R-:W-:-:S05]  /*f840*/  ISETP.LT.OR P4, PT, R0, 0x21, !P0 ;  /* 0x000000210000780c */ /* 0x000fca0004781670 */
[----:B------:R3:W-:Y:S01]  /*f850*/  LDGSTS.E.BYPASS.LTC128B.128 [R215+0x3900], [R6.64+0x80], !P2 ;  /* 0x0390008006d77fae */ /* 0x0007e2000d101d46 */
[----:B------:R-:W-:Y:S01]  /*f860*/  ISETP.LT.OR P2, PT, R0, 0x41, !P3 ;  /* 0x000000410000780c */ /* 0x000fe20005f41670 */
[----:B------:R-:W-:Y:S01]  /*f870*/  HMMA.16816.F32 R88, R136, R36, R24 ;  /* 0x000000248858723c */ /* 0x000fe20000001818 */
[----:B------:R-:W-:Y:S01]  /*f880*/  ISETP.GT.AND P3, PT, R158, 0x7f, PT ;  /* 0x0000007f9e00780c */ /* 0x000fe20003f64270 */
[----:B------:R4:W-:Y:S01]  /*f890*/  LDGSTS.E.BYPASS.LTC128B.128 [R215+0x1100], [R4.64], !P1 ;  /* 0x0110000004d77fae */ /* 0x0009e2000c901d46 */
[----:B------:R-:W-:-:S03]  /*f8a0*/  ISETP.LT.OR P1, PT, R0, 0x41, !P0 ;  /* 0x000000410000780c */ /* 0x000fc60004721670 */
[----:B------:R4:W-:Y:S02]  /*f8b0*/  LDGSTS.E.BYPASS.LTC128B.128 [R215+0x4900], [R4.64+0x80], !P4 ;  /* 0x0490008004d77fae */ /* 0x0009e4000e101d46 */
[----:B-1----:R-:W-:Y:S04]  /*f8c0*/  HMMA.16816.F32 R32, R132, R20, RZ ;  /* 0x000000148420723c */ /* 0x002fe800000018ff */
[----:B------:R1:W-:Y:S01]  /*f8d0*/  LDGSTS.E.BYPASS.LTC128B.128 [R215+0x2100], [R2.64], !P2 ;  /* 0x0210000002d77fae */ /* 0x0003e2000d101d46 */
[----:B------:R-:W-:-:S03]  /*f8e0*/  LOP3.LUT P2, RZ, R147, 0x4, RZ, 0xc0, !PT ;  /* 0x0000000493ff7812 */ /* 0x000fc6000784c0ff */
[----:B------:R-:W-:Y:S01]  /*f8f0*/  HMMA.16816.F32 R28, R132, R22, RZ ;  /* 0x00000016841c723c */ /* 0x000fe200000018ff */
[----:B------:R1:W-:Y:S01]  /*f900*/  LDGSTS.E.BYPASS.LTC128B.128 [R215+0x5900], [R2.64+0x80], !P1 ;  /* 0x0590008002d77fae */ /* 0x0003e2000c901d46 */
[----:B------:R-:W-:-:S06]  /*f910*/  @!P3 ISETP.LT.OR P1, PT, R0, 0x61, P6 ;  /* 0x000000610000b80c */ /* 0x000fcc0003721670 */
[C---:B------:R-:W-:Y:S08]  /*f920*/  HMMA.16816.F32 R24, R132.reuse, R12, RZ ;  /* 0x0000000c8418723c */ /* 0x040ff000000018ff */
[----:B------:R-:W-:Y:S01]  /*f930*/  HMMA.16816.F32 R20, R132, R14, RZ ;  /* 0x0000000e8414723c */ /* 0x000fe200000018ff */
[----:B----4-:R-:W-:-:S04]  /*f940*/  @!P3 IADD3 R4, P0, R2, UR9, RZ ;  /* 0x000000090204bc10 */ /* 0x010fc8000ff1e0ff */
[----:B------:R-:W-:Y:S02]  /*f950*/  @!P3 IADD3.X R5, R3, UR5, RZ, P0, !PT ;  /* 0x000000050305bc10 */ /* 0x000fe400087fe4ff */
[----:B------:R-:W-:Y:S01]  /*f960*/  @!P3 ISETP.LT.OR P0, PT, R0, 0x61, P5 ;  /* 0x000000610000b80c */ /* 0x000fe20002f01670 */
[----:B------:R-:W-:Y:S01]  /*f970*/  IMAD.MOV.U32 R0, RZ, RZ, 0x40 ;  /* 0x00000040ff007424 */ /* 0x000fe200078e00ff */
[----:B------:R-:W-:Y:S01]  /*f980*/  HMMA.16816.F32 R80, R136, R44, R32 ;  /* 0x0000002c8850723c */ /* 0x000fe20000001820 */
[----:B------:R3:W-:Y:S03]  /*f990*/  @!P3 LDGSTS.E.BYPASS.LTC128B.128 [R216+0x3100], [R4.64], !P1 ;  /* 0x0310000004d8bfae */ /* 0x0007e6000c901d46 */
[----:B------:R-:W-:-:S04]  /*f9a0*/  SEL R0, R0, 0xffffffc0, !P2 ;  /* 0xffffffc000007807 */ /* 0x000fc80005000000 */
[----:B------:R-:W-:Y:S01]  /*f9b0*/  HMMA.16816.F32 R52, R136, R48, R24 ;  /* 0x000000308834723c */ /* 0x000fe20000001818 */
[--C-:B------:R-:W-:Y:S02]  /*f9c0*/  IMAD.IADD R193, R194, 0x1, R0.reuse ;  /* 0x00000001c2c17824 */ /* 0x100fe400078e0200 */
[----:B------:R3:W-:Y:S01]  /*f9d0*/  @!P3 LDGSTS.E.BYPASS.LTC128B.128 [R216+0x6900], [R4.64+0x80], !P0 ;  /* 0x0690008004d8bfae */ /* 0x0007e2000c101d46 */
[----:B------:R-:W-:Y:S01]  /*f9e0*/  IMAD.IADD R192, R199, 0x1, R0 ;  /* 0x00000001c7c07824 */ /* 0x000fe200078e0200 */
[----:B------:R-:W-:Y:S02]  /*f9f0*/  ISETP.GT.AND P0, PT, R112, R252, PT ;  /* 0x000000fc7000720c */ /* 0x000fe40003f04270 */
[----:B------:R-:W4:Y:S01]  /*fa00*/  LDSM.16.M88.4 R72, [R193+0x800] ;  /* 0x00080000c148783b */ /* 0x000f220000000200 */
[----:B--2---:R-:W-:Y:S03]  /*fa10*/  HMMA.16816.F32 R12, R132, R10, RZ ;  /* 0x0000000a840c723c */ /* 0x004fe600000018ff */
[----:B------:R-:W2:Y:S04]  /*fa20*/  LDSM.16.M88.4 R68, [R193+0x1000] ;  /* 0x00100000c144783b */ /* 0x000ea80000000200 */
[----:B------:R-:W1:Y:S01]  /*fa30*/  LDSM.16.M88.4 R32, [R193+0x1800] ;  /* 0x00180000c120783b */ /* 0x000e620000000200 */
[C---:B------:R-:W-:Y:S03]  /*fa40*/  HMMA.16816.F32 R48, R136.reuse, R50, R20 ;  /* 0x000000328830723c */ /* 0x040fe60000001814 */
[----:B------:R-:W1:Y:S04]  /*fa50*/  LDSM.16.M88.4 R20, [R193+0x2000] ;  /* 0x00200000c114783b */ /* 0x000e680000000200 */
[----:B------:R-:W1:Y:S01]  /*fa60*/  LDSM.16.M88.4 R56, [R193] ;  /* 0x00000000c138783b */ /* 0x000e620000000200 */
[----:B------:R-:W-:Y:S03]  /*fa70*/  HMMA.16816.F32 R108, R136, R38, R16 ;  /* 0x00000026886c723c */ /* 0x000fe60000001810 */
[----:B------:R-:W-:Y:S04]  /*fa80*/  LDSM.16.M88.4 R24, [R192] ;  /* 0x00000000c018783b */ /* 0x000fe80000000200 */
[----:B------:R-:W-:Y:S01]  /*fa90*/  LDSM.16.M88.4 R152, [R199+0x6800] ;  /* 0x00680000c798783b */ /* 0x000fe20000000200 */
[C---:B------:R-:W-:Y:S03]  /*faa0*/  HMMA.16816.F32 R16, R132.reuse, R8, RZ ;  /* 0x000000088410723c */ /* 0x040fe600000018ff */
[----:B------:R-:W0:Y:S05]  /*fab0*/  LDGDEPBAR ;  /* 0x00000000000079af */ /* 0x000e2a0000000000 */
[C---:B------:R-:W-:Y:S08]  /*fac0*/  HMMA.16816.F32 R8, R132.reuse, R40, RZ ;  /* 0x000000288408723c */ /* 0x040ff000000018ff */
[----:B---3--:R-:W-:Y:S08]  /*fad0*/  HMMA.16816.F32 R4, R132, R42, RZ ;  /* 0x0000002a8404723c */ /* 0x008ff000000018ff */
[C---:B------:R-:W-:Y:S08]  /*fae0*/  HMMA.16816.F32 R64, R136.reuse, R46, R28 ;  /* 0x0000002e8840723c */ /* 0x040ff0000000181c */
[C---:B------:R-:W-:Y:S01]  /*faf0*/  HMMA.16816.F32 R36, R136.reuse, R62, R12 ;  /* 0x0000003e8824723c */ /* 0x040fe2000000180c */
[----:B------:R-:W3:Y:S07]  /*fb00*/  LDSM.16.M88.4 R12, [R193+0x3000] ;  /* 0x00300000c10c783b */ /* 0x000eee0000000200 */
[C---:B------:R-:W-:Y:S08]  /*fb10*/  HMMA.16816.F32 R28, R136.reuse, R76, R8 ;  /* 0x0000004c881c723c */ /* 0x040ff00000001808 */
[C---:B------:R-:W-:Y:S01]  /*fb20*/  HMMA.16816.F32 R44, R136.reuse, R60, R16 ;  /* 0x0000003c882c723c */ /* 0x040fe20000001810 */
[----:B------:R-:W1:Y:S07]  /*fb30*/  LDSM.16.M88.4 R16, [R193+0x2800] ;  /* 0x00280000c110783b */ /* 0x000e6e0000000200 */
[----:B------:R-:W-:Y:S08]  /*fb40*/  HMMA.16816.F32 R8, R136, R78, R4 ;  /* 0x0000004e8808723c */ /* 0x000ff00000001804 */
[C---:B----4-:R-:W-:Y:S08]  /*fb50*/  HMMA.16816.F32 R76, R168.reuse, R72, R100 ;  /* 0x00000048a84c723c */ /* 0x050ff00000001864 */
[C---:B------:R-:W-:Y:S08]  /*fb60*/  HMMA.16816.F32 R84, R168.reuse, R74, R84 ;  /* 0x0000004aa854723c */ /* 0x040ff00000001854 */
[C---:B--2---:R-:W-:Y:S08]  /*fb70*/  HMMA.16816.F32 R88, R168.reuse, R68, R88 ;  /* 0x00000044a858723c */ /* 0x044ff00000001858 */
[C---:B------:R-:W-:Y:S08]  /*fb80*/  HMMA.16816.F32 R108, R168.reuse, R70, R108 ;  /* 0x00000046a86c723c */ /* 0x040ff0000000186c */
[C---:B-1----:R-:W-:Y:S08]  /*fb90*/  HMMA.16816.F32 R72, R168.reuse, R34, R64 ;  /* 0x00000022a848723c */ /* 0x042ff00000001840 */
[C---:B------:R-:W-:Y:S08]  /*fba0*/  HMMA.16816.F32 R68, R168.reuse, R20, R52 ;  /* 0x00000014a844723c */ /* 0x040ff00000001834 */
[C---:B------:R-:W-:Y:S01]  /*fbb0*/  HMMA.16816.F32 R64, R168.reuse, R22, R48 ;  /* 0x00000016a840723c */ /* 0x040fe20000001830 */
[----:B------:R-:W1:Y:S07]  /*fbc0*/  LDSM.16.M88.4 R20, [R192+0x1000] ;  /* 0x00100000c014783b */ /* 0x000e6e0000000200 */
[C---:B------:R-:W-:Y:S08]  /*fbd0*/  HMMA.16816.F32 R4, R168.reuse, R56, R96 ;  /* 0x00000038a804723c */ /* 0x040ff00000001860 */
[C---:B---3--:R-:W-:Y:S01]  /*fbe0*/  HMMA.16816.F32 R52, R168.reuse, R12, R28 ;  /* 0x0000000ca834723c */ /* 0x048fe2000000181c */
[----:B------:R-:W2:Y:S07]  /*fbf0*/  LDSM.16.M88.4 R28, [R192+0x1800] ;  /* 0x00180000c01c783b */ /* 0x000eae0000000200 */
[C---:B------:R-:W-:Y:S01]  /*fc00*/  HMMA.16816.F32 R40, R168.reuse, R58, R92 ;  /* 0x0000003aa828723c */ /* 0x040fe2000000185c */
[----:B------:R-:W-:Y:S07]  /*fc10*/  LDSM.16.M88.4 R92, [R199+0x4000] ;  /* 0x00400000c75c783b */ /* 0x000fee0000000200 */
[C---:B------:R-:W-:Y:S08]  /*fc20*/  HMMA.16816.F32 R60, R168.reuse, R16, R44 ;  /* 0x00000010a83c723c */ /* 0x040ff0000000182c */
[C---:B------:R-:W-:Y:S08]  /*fc30*/  HMMA.16816.F32 R56, R168.reuse, R18, R36 ;  /* 0x00000012a838723c */ /* 0x040ff00000001824 */
[----:B------:R-:W-:Y:S01]  /*fc40*/  HMMA.16816.F32 R80, R168, R32, R80 ;  /* 0x00000020a850723c */ /* 0x000fe20000001850 */
[----:B------:R-:W3:Y:S07]  /*fc50*/  LDSM.16.M88.4 R32, [R192+0x800] ;  /* 0x00080000c020783b */ /* 0x000eee0000000200 */
[----:B------:R-:W-:Y:S01]  /*fc60*/  HMMA.16816.F32 R16, R172, R24, R4 ;  /* 0x00000018ac10723c */ /* 0x000fe20000001804 */
[----:B------:R-:W4:Y:S07]  /*fc70*/  LDSM.16.M88.4 R4, [R192+0x2800] ;  /* 0x00280000c004783b */ /* 0x000f2e0000000200 */
[----:B------:R-:W-:Y:S01]  /*fc80*/  HMMA.16816.F32 R48, R168, R14, R8 ;  /* 0x0000000ea830723c */ /* 0x000fe20000001808 */
[----:B------:R-:W3:Y:S04]  /*fc90*/  LDSM.16.M88.4 R8, [R192+0x2000] ;  /* 0x00200000c008783b */ /* 0x000ee80000000200 */
[----:B------:R-:W-:Y:S03]  /*fca0*/  LDSM.16.M88.4 R12, [R192+0x3000] ;  /* 0x00300000c00c783b */ /* 0x000fe60000000200 */
[C---:B-1----:R-:W-:Y:S08]  /*fcb0*/  HMMA.16816.F32 R36, R172.reuse, R20, R88 ;  /* 0x00000014ac24723c */ /* 0x042ff00000001858 */
[C---:B------:R-:W-:Y:S01]  /*fcc0*/  HMMA.16816.F32 R108, R172.reuse, R22, R108 ;  /* 0x00000016ac6c723c */ /* 0x040fe2000000186c */
[----:B------:R-:W1:Y:S07]  /*fcd0*/  LDSM.16.M88.4 R20, [R194+0x3800] ;  /* 0x00380000c214783b */ /* 0x000e6e0000000200 */
[C---:B------:R-:W-:Y:S08]  /*fce0*/  HMMA.16816.F32 R24, R172.reuse, R26, R40 ;  /* 0x0000001aac18723c */ /* 0x040ff00000001828 */
[C---:B--2---:R-:W-:Y:S08]  /*fcf0*/  HMMA.16816.F32 R140, R172.reuse, R28, R80 ;  /* 0x0000001cac8c723c */ /* 0x044ff00000001850 */
[C---:B------:R-:W-:Y:S01]  /*fd00*/  HMMA.16816.F32 R128, R172.reuse, R30, R72 ;  /* 0x0000001eac80723c */ /* 0x040fe20000001848 */
[----:B------:R-:W2:Y:S04]  /*fd10*/  LDSM.16.M88.4 R28, [R194+0x4800] ;  /* 0x00480000c21c783b */ /* 0x000ea80000000200 */
[----:B------:R-:W-:Y:S03]  /*fd20*/  LDSM.16.M88.4 R72, [R199+0x3800] ;  /* 0x00380000c748783b */ /* 0x000fe60000000200 */
[C---:B---3--:R-:W-:Y:S08]  /*fd30*/  HMMA.16816.F32 R44, R172.reuse, R32, R76 ;  /* 0x00000020ac2c723c */ /* 0x048ff0000000184c */
[C---:B------:R-:W-:Y:S01]  /*fd40*/  HMMA.16816.F32 R40, R172.reuse, R34, R84 ;  /* 0x00000022ac28723c */ /* 0x040fe20000001854 */
[----:B------:R-:W3:Y:S07]  /*fd50*/  LDSM.16.M88.4 R32, [R194+0x4000] ;  /* 0x00400000c220783b */ /* 0x000eee0000000200 */
[C---:B----4-:R-:W-:Y:S01]  /*fd60*/  HMMA.16816.F32 R116, R172.reuse, R4, R60 ;  /* 0x00000004ac74723c */ /* 0x050fe2000000183c */
[----:B------:R-:W-:Y:S07]  /*fd70*/  LDSM.16.M88.4 R60, [R199+0x5000] ;  /* 0x00500000c73c783b */ /* 0x000fee0000000200 */
[C---:B------:R-:W-:Y:S01]  /*fd80*/  HMMA.16816.F32 R104, R172.reuse, R6, R56 ;  /* 0x00000006ac68723c */ /* 0x040fe20000001838 */
[----:B------:R-:W4:Y:S04]  /*fd90*/  LDSM.16.M88.4 R4, [R194+0x5800] ;  /* 0x00580000c204783b */ /* 0x000f280000000200 */
[----:B------:R-:W-:Y:S03]  /*fda0*/  LDSM.16.M88.4 R56, [R199+0x5800] ;  /* 0x00580000c738783b */ /* 0x000fe60000000200 */
[C---:B------:R-:W-:Y:S01]  /*fdb0*/  HMMA.16816.F32 R124, R172.reuse, R8, R68 ;  /* 0x00000008ac7c723c */ /* 0x040fe20000001844 */
[----:B------:R-:W-:Y:S07]  /*fdc0*/  LDSM.16.M88.4 R68, [R199+0x4800] ;  /* 0x00480000c744783b */ /* 0x000fee0000000200 */
[----:B------:R-:W-:Y:S01]  /*fdd0*/  HMMA.16816.F32 R120, R172, R10, R64 ;  /* 0x0000000aac78723c */ /* 0x000fe20000001840 */
[----:B------:R-:W3:Y:S07]  /*fde0*/  LDSM.16.M88.4 R8, [R194+0x5000] ;  /* 0x00500000c208783b */ /* 0x000eee0000000200 */
[C---:B-1----:R-:W-:Y:S08]  /*fdf0*/  HMMA.16816.F32 R88, R176.reuse, R20, R16 ;  /* 0x00000014b058723c */ /* 0x042ff00000001810 */
[----:B------:R-:W-:Y:S01]  /*fe00*/  HMMA.16816.F32 R80, R176, R22, R24 ;  /* 0x00000016b050723c */ /* 0x000fe20000001818 */
[----:B------:R-:W1:Y:S04]  /*fe10*/  LDSM.16.M88.4 R20, [R194+0x6000] ;  /* 0x00600000c214783b */ /* 0x000e680000000200 */
[----:B------:R-:W1:Y:S03]  /*fe20*/  LDSM.16.M88.4 R24, [R194+0x6800] ;  /* 0x00680000c218783b */ /* 0x000e660000000200 */
[----:B------:R-:W-:Y:S08]  /*fe30*/  HMMA.16816.F32 R100, R172, R12, R52 ;  /* 0x0000000cac64723c */ /* 0x000ff00000001834 */
[----:B--2---:R-:W-:Y:S01]  /*fe40*/  HMMA.16816.F32 R52, R176, R30, R108 ;  /* 0x0000001eb034723c */ /* 0x004fe2000000186c */
[----:B------:R-:W2:Y:S07]  /*fe50*/  LDSM.16.M88.4 R108, [R199+0x6000] ;  /* 0x00600000c76c783b */ /* 0x000eae0000000200 */
[----:B------:R-:W-:Y:S08]  /*fe60*/  HMMA.16816.F32 R96, R172, R14, R48 ;  /* 0x0000000eac60723c */ /* 0x000ff00000001830 */
[C---:B---3--:R-:W-:Y:S08]  /*fe70*/  HMMA.16816.F32 R84, R176.reuse, R32, R44 ;  /* 0x00000020b054723c */ /* 0x048ff0000000182c */
[C---:B----4-:R-:W-:Y:S08]  /*fe80*/  HMMA.16816.F32 R12, R176.reuse, R6, R120 ;  /* 0x00000006b00c723c */ /* 0x050ff00000001878 */
[C---:B------:R-:W-:Y:S08]  /*fe90*/  HMMA.16816.F32 R48, R176.reuse, R8, R140 ;  /* 0x00000008b030723c */ /* 0x040ff0000000188c */
[C---:B------:R-:W-:Y:S08]  /*fea0*/  HMMA.16816.F32 R44, R176.reuse, R10, R128 ;  /* 0x0000000ab02c723c */ /* 0x040ff00000001880 */
[C---:B------:R-:W-:Y:S01]  /*feb0*/  HMMA.16816.F32 R16, R176.reuse, R4, R124 ;  /* 0x00000004b010723c */ /* 0x040fe2000000187c */
[----:B------:R-:W-:Y:S07]  /*fec0*/  LDSM.16.M88.4 R124, [R193+0x4000] ;  /* 0x00400000c17c783b */ /* 0x000fee0000000200 */
[C---:B-1----:R-:W-:Y:S01]  /*fed0*/  HMMA.16816.F32 R8, R176.reuse, R20, R116 ;  /* 0x00000014b008723c */ /* 0x042fe20000001874 */
[----:B------:R-:W-:Y:S07]  /*fee0*/  LDSM.16.M88.4 R116, [R192+0x3800] ;  /* 0x00380000c074783b */ /* 0x000fee0000000200 */
[C---:B------:R-:W-:Y:S08]  /*fef0*/  HMMA.16816.F32 R4, R176.reuse, R22, R104 ;  /* 0x00000016b004723c */ /* 0x040ff00000001868 */
[C---:B------:R-:W-:Y:S01]  /*ff00*/  HMMA.16816.F32 R64, R176.reuse, R28, R36 ;  /* 0x0000001cb040723c */ /* 0x040fe20000001824 */
[----:B------:R-:W1:Y:S07]  /*ff10*/  LDSM.16.M88.4 R36, [R193+0x3800] ;  /* 0x00380000c124783b */ /* 0x000e6e0000000200 */
[C---:B------:R-:W-:Y:S08]  /*ff20*/  HMMA.16816.F32 R76, R176.reuse, R34, R40 ;  /* 0x00000022b04c723c */ /* 0x040ff00000001828 */
[C---:B------:R-:W-:Y:S08]  /*ff30*/  HMMA.16816.F32 R20, R176.reuse, R24, R100 ;  /* 0x00000018b014723c */ /* 0x040ff00000001864 */
[----:B------:R-:W-:Y:S08]  /*ff40*/  HMMA.16816.F32 R40, R176, R26, R96 ;  /* 0x0000001ab028723c */ /* 0x000ff00000001860 */
[C---:B------:R-:W-:Y:S01]  /*ff50*/  HMMA.16816.F32 R100, R180.reuse, R58, R12 ;  /* 0x0000003ab464723c */ /* 0x040fe2000000180c */
[----:B------:R-:W3:Y:S07]  /*ff60*/  LDSM.16.M88.4 R12, [R193+0x4800] ;  /* 0x00480000c10c783b */ /* 0x000eee0000000200 */
[C---:B------:R-:W-:Y:S01]  /*ff70*/  HMMA.16816.F32 R28, R180.reuse, R74, R80 ;  /* 0x0000004ab41c723c */ /* 0x040fe20000001850 */
[----:B------:R-:W4:Y:S07]  /*ff80*/  LDSM.16.M88.4 R80, [R193+0x6000] ;  /* 0x00600000c150783b */ /* 0x000f2e0000000200 */
[C---:B------:R-:W-:Y:S01]  /*ff90*/  HMMA.16816.F32 R104, R180.reuse, R56, R16 ;  /* 0x00000038b468723c */ /* 0x040fe20000001810 */
[----:B------:R-:W-:Y:S07]  /*ffa0*/  LDSM.16.M88.4 R56, [R192+0x6000] ;  /* 0x00600000c038783b */ /* 0x000fee0000000200 */
[C---:B--2---:R-:W-:Y:S01]  /*ffb0*/  HMMA.16816.F32 R16, R180.reuse, R108, R8 ;  /* 0x0000006cb410723c */ /* 0x044fe20000001808 */
[----:B------:R-:W2:Y:S07]  /*ffc0*/  LDSM.16.M88.4 R8, [R193+0x5000] ;  /* 0x00500000c108783b */ /* 0x000eae0000000200 */
[C---:B------:R-:W-:Y:S01]  /*ffd0*/  HMMA.16816.F32 R96, R180.reuse, R110, R4 ;  /* 0x0000006eb460723c */ /* 0x040fe20000001804 */
[----:B------:R-:W1:Y:S04]  /*ffe0*/  LDSM.16.M88.4 R4, [R193+0x5800] ;  /* 0x00580000c104783b */ /* 0x000e680000000200 */
[----:B------:R-:W1:Y:S03]  /*fff0*/  LDSM.16.M88.4 R108, [R193+0x6800] ;  /* 0x00680000c16c783b */ /* 0x000e660000000200 */
[C---:B------:R-:W-:Y:S08]  /*10000*/  HMMA.16816.F32 R32, R180.reuse, R72, R88 ;  /* 0x00000048b420723c */ /* 0x040ff00000001858 */
[C---:B------:R-:W-:Y:S08]  /*10010*/  HMMA.16816.F32 R24, R180.reuse, R92, R84 ;  /* 0x0000005cb418723c */ /* 0x040ff00000001854 */
[C---:B------:R-:W-:Y:S01]  /*10020*/  HMMA.16816.F32 R148, R180.reuse, R68, R64 ;  /* 0x00000044b494723c */ /* 0x040fe20000001840 */
[----:B------:R-:W-:Y:S07]  /*10030*/  LDSM.16.M88.4 R64, [R192+0x5000] ;  /* 0x00500000c040783b */ /* 0x000fee0000000200 */
[C---:B------:R-:W-:Y:S01]  /*10040*/  HMMA.16816.F32 R140, R180.reuse, R70, R52 ;  /* 0x00000046b48c723c */ /* 0x040fe20000001834 */
[----:B------:R-:W-:Y:S04]  /*10050*/  LDSM.16.M88.4 R68, [R192+0x4800] ;  /* 0x00480000c044783b */ /* 0x000fe80000000200 */
[----:B------:R-:W-:Y:S03]  /*10060*/  LDSM.16.M88.4 R52, [R192+0x6800] ;  /* 0x00680000c034783b */ /* 0x000fe60000000200 */
[C---:B-----5:R-:W-:Y:S01]  /*10070*/  HMMA.16816.F32 R144, R180.reuse, R94, R76 ;  /* 0x0000005eb490723c */ /* 0x060fe2000000184c */
[----:B------:R-:W2:Y:S07]  /*10080*/  LDSM.16.M88.4 R76, [R192+0x4000] ;  /* 0x00400000c04c783b */ /* 0x000eae0000000200 */
[C---:B------:R-:W-:Y:S08]  /*10090*/  HMMA.16816.F32 R128, R180.reuse, R60, R48 ;  /* 0x0000003cb480723c */ /* 0x040ff00000001830 */
[----:B------:R-:W-:Y:S01]  /*100a0*/  HMMA.16816.F32 R120, R180, R62, R44 ;  /* 0x0000003eb478723c */ /* 0x000fe2000000182c */
[----:B------:R-:W2:Y:S01]  /*100b0*/  LDSM.16.M88.4 R60, [R192+0x5800] ;  /* 0x00580000c03c783b */ /* 0x000ea20000000200 */
[----:B------:R-:W-:-:S06]  /*100c0*/  DEPBAR.LE SB0, 0x0 ;  /* 0x000080000000791a */ /* 0x000fcc0000000000 */
[C---:B------:R-:W-:Y:S08]  /*100d0*/  HMMA.16816.F32 R92, R180.reuse, R152, R20 ;  /* 0x00000098b45c723c */ /* 0x040ff00000001814 */
[----:B------:R-:W-:Y:S08]  /*100e0*/  HMMA.16816.F32 R88, R180, R154, R40 ;  /* 0x0000009ab458723c */ /* 0x000ff00000001828 */
[C---:B-1----:R-:W-:Y:S08]  /*100f0*/  HMMA.16816.F32 R84, R184.reuse, R36, R32 ;  /* 0x00000024b854723c */ /* 0x042ff00000001820 */
[C---:B------:R-:W-:Y:S08]  /*10100*/  HMMA.16816.F32 R72, R184.reuse, R38, R28 ;  /* 0x00000026b848723c */ /* 0x040ff0000000181c */
[C---:B------:R-:W-:Y:S08]  /*10110*/  HMMA.16816.F32 R48, R184.reuse, R124, R24 ;  /* 0x0000007cb830723c */ /* 0x040ff00000001818 */
[C---:B---3--:R-:W-:Y:S08]  /*10120*/  HMMA.16816.F32 R40, R184.reuse, R12, R148 ;  /* 0x0000000cb828723c */ /* 0x048ff00000001894 */
[C---:B------:R-:W-:Y:S08]  /*10130*/  HMMA.16816.F32 R36, R184.reuse, R14, R140 ;  /* 0x0000000eb824723c */ /* 0x040ff0000000188c */
[C---:B----4-:R-:W-:Y:S08]  /*10140*/  HMMA.16816.F32 R16, R184.reuse, R80, R16 ;  /* 0x00000050b810723c */ /* 0x050ff00000001810 */
        /* <DEDUP_REMOVED lines=71> */
.L_x_2568:
[----:B------:R-:W-:Y:S05]  /*105c0*/  BSYNC B0 ;  /* 0x0000000000007941 */ /* 0x000fea0003800000 */
.L_x_2567:
        /* <DEDUP_REMOVED lines=127> */
[----:B------:R-:W-:-:S02]  /*10dc0*/  FSEL R128, R25, -INF , P2 ;  /* 0xff80000019807808 */ /* 0x000fc40001000000 */
[----:B------:R-:W-:Y:S02]  /*10dd0*/  FMNMX.FTZ R4, R111, R4, !PT ;  /* 0x000000046f047209 */ /* 0x000fe40007810000 */
[----:B------:R-:W-:Y:S02]  /*10de0*/  FMNMX.FTZ R3, R129, R3, !PT ;  /* 0x0000000381037209 */ /* 0x000fe40007810000 */
[----:B------:R-:W-:Y:S02]  /*10df0*/  FSEL R127, R20, -INF , P0 ;  /* 0xff800000147f7808 */ /* 0x000fe40000000000 */
[C---:B------:R-:W-:Y:S02]  /*10e00*/  ISETP.GT.AND P0, PT, R0.reuse, 0x49, PT ;  /* 0x000000490000780c */ /* 0x040fe40003f04270 */
[----:B------:R-:W-:Y:S02]  /*10e10*/  ISETP.GT.AND P1, PT, R0, 0x38, PT ;  /* 0x000000380000780c */ /* 0x000fe40003f24270 */
[----:B------:R-:W-:-:S02]  /*10e20*/  ISETP.GT.AND P2, PT, R2, 0x49, PT ;  /* 0x000000490200780c */ /* 0x000fc40003f44270 */
        /* <DEDUP_REMOVED lines=8> */
[----:B------:R-:W-:Y:S02]  /*10eb0*/  ISETP.GT.AND P1, PT, R0, 0x40, PT ;  /* 0x000000400000780c */ /* 0x000fe40003f24270 */
[----:B------:R-:W-:Y:S02]  /*10ec0*/  ISETP.GT.AND P2, PT, R2, 0x51, PT ;  /* 0x000000510200780c */ /* 0x000fe40003f44270 */
[----:B------:R-:W-:Y:S02]  /*10ed0*/  FSEL R160, R40, -INF , P0 ;  /* 0xff80000028a07808 */ /* 0x000fe40000000000 */
[----:B------:R-:W-:-:S02]  /*10ee0*/  FMNMX.FTZ R4, R124, R4, !PT ;  /* 0x000000047c047209 */ /* 0x000fc40007810000 */
[----:B------:R-:W-:Y:S02]  /*10ef0*/  FMNMX.FTZ R3, R130, R3, !PT ;  /* 0x0000000382037209 */ /* 0x000fe40007810000 */
[----:B------:R-:W-:Y:S02]  /*10f00*/  FSEL R140, R26, -INF , P1 ;  /* 0xff8000001a8c7808 */ /* 0x000fe40000800000 */
[----:B------:R-:W-:Y:S01]  /*10f10*/  ISETP.GT.AND P1, PT, R0, 0x48, PT ;  /* 0x000000480000780c */ /* 0x000fe20003f24270 */
[----:B------:R-:W-:Y:S01]  /*10f20*/  LDSM.16.MT88.4 R24, [R195+0x3800] ;  /* 0x00380000c318783b */ /* 0x000fe20000004200 */
[----:B------:R-:W-:Y:S02]  /*10f30*/  ISETP.GT.AND P3, PT, R2, 0x58, PT ;  /* 0x000000580200780c */ /* 0x000fe40003f64270 */
[----:B------:R-:W-:Y:S02]  /*10f40*/  FSEL R159, R41, -INF , P2 ;  /* 0xff800000299f7808 */ /* 0x000fe40001000000 */
[----:B------:R-:W-:-:S02]  /*10f50*/  FMNMX.FTZ R4, R125, R4, !PT ;  /* 0x000000047d047209 */ /* 0x000fc40007810000 */
[----:B------:R-:W-:Y:S02]  /*10f60*/  FMNMX.FTZ R3, R160, R3, !PT ;  /* 0x00000003a0037209 */ /* 0x000fe40007810000 */
[----:B------:R-:W-:Y:S02]  /*10f70*/  FSEL R131, R22, -INF , P1 ;  /* 0xff80000016837808 */ /* 0x000fe40000800000 */
[----:B------:R-:W-:Y:S01]  /*10f80*/  ISETP.GT.AND P1, PT, R2, 0x59, PT ;  /* 0x000000590200780c */ /* 0x000fe20003f24270 */
[----:B------:R-:W-:Y:S01]  /*10f90*/  LDSM.16.MT88.4 R20, [R197] ;  /* 0x00000000c514783b */ /* 0x000fe20000004200 */
[----:B------:R-:W-:Y:S02]  /*10fa0*/  FSEL R161, R56, -INF , P3 ;  /* 0xff80000038a17808 */ /* 0x000fe40001800000 */
        /* <DEDUP_REMOVED lines=8> */
[----:B------:R-:W-:Y:S02]  /*11030*/  ISETP.GT.AND P2, PT, R2, 0x69, PT ;  /* 0x000000690200780c */ /* 0x000fe40003f44270 */
[----:B------:R-:W-:Y:S02]  /*11040*/  FSEL R226, R12, -INF , P0 ;  /* 0xff8000000ce27808 */ /* 0x000fe40000000000 */
[----:B------:R-:W-:Y:S02]  /*11050*/  ISETP.GT.AND P1, PT, R0, 0x50, PT ;  /* 0x000000500000780c */ /* 0x000fe40003f24270 */
        /* <DEDUP_REMOVED lines=17> */
[----:B------:R-:W-:Y:S02]  /*11170*/  FSEL R165, R59, -INF , P0 ;  /* 0xff8000003ba57808 */ /* 0x000fe40000000000 */
[----:B------:R-:W-:Y:S02]  /*11180*/  ISETP.GT.AND P1, PT, R0, 0x60, PT ;  /* 0x000000600000780c */ /* 0x000fe40003f24270 */
[----:B------:R-:W-:Y:S02]  /*11190*/  FMNMX.FTZ R2, R162, R2, !PT ;  /* 0x00000002a2027209 */ /* 0x000fe40007810000 */
[----:B------:R-:W-:-:S02]  /*111a0*/  FMNMX.FTZ R3, R228, R3, !PT ;  /* 0x00000003e4037209 */ /* 0x000fc40007810000 */
[----:B------:R-:W-:Y:S02]  /*111b0*/  ISETP.GT.AND P0, PT, R0, 0x61, PT ;  /* 0x000000610000780c */ /* 0x000fe40003f04270 */
[----:B------:R-:W-:Y:S01]  /*111c0*/  FSEL R227, R14, -INF , P1 ;  /* 0xff8000000ee37808 */ /* 0x000fe20000800000 */
[----:B------:R-:W1:Y:S01]  /*111d0*/  SHFL.BFLY PT, R5, R3, 0x2, 0x1f ;  /* 0x0c401f0003057f89 */ /* 0x000e6200000e0000 */
[----:B------:R-:W-:Y:S02]  /*111e0*/  FMNMX.FTZ R2, R165, R2, !PT ;  /* 0x00000002a5027209 */ /* 0x000fe40007810000 */
[----:B------:R-:W-:Y:S02]  /*111f0*/  FSEL R229, R15, -INF , P0 ;  /* 0xff8000000fe57808 */ /* 0x000fe40000000000 */
[----:B------:R-:W-:Y:S01]  /*11200*/  ISETP.GT.AND P1, PT, R0, 0x68, PT ;  /* 0x000000680000780c */ /* 0x000fe20003f24270 */
[----:B------:R-:W-:Y:S01]  /*11210*/  LDSM.16.MT88.4 R12, [R195] ;  /* 0x00000000c30c783b */ /* 0x000fe20000004200 */
[----:B------:R-:W-:-:S02]  /*11220*/  FMNMX.FTZ R2, R227, R2, !PT ;  /* 0x00000002e3027209 */ /* 0x000fc40007810000 */
[----:B------:R-:W-:Y:S02]  /*11230*/  ISETP.GT.AND P0, PT, R0, 0x69, PT ;  /* 0x000000690000780c */ /* 0x000fe40003f04270 */
        /* <DEDUP_REMOVED lines=62> */
[----:B-----5:R-:W-:Y:S01]  /*11620*/  HMMA.16816.F32 R100, R4, R8, RZ ;  /* 0x000000080464723c */ /* 0x020fe200000018ff */
[----:B-1----:R-:W-:-:S04]  /*11630*/  FFMA.FTZ R3, R35, c[0x0][0x2d0], -R0 ;  /* 0x0000b40023037a23 */ /* 0x002fc80000010800 */
[----:B------:R1:W-:Y:S03]  /*11640*/  MUFU.EX2 R233, R3 ;  /* 0x0000000300e97308 */ /* 0x0003e60000000800 */
[C---:B------:R-:W-:Y:S01]  /*11650*/  HMMA.16816.F32 R32, R4.reuse, R22, RZ ;  /* 0x000000160420723c */ /* 0x040fe200000018ff */
[----:B------:R-:W4:Y:S07]  /*11660*/  LDSM.16.MT88.4 R20, [R196+0x800] ;  /* 0x00080000c414783b */ /* 0x000f2e0000004200 */
[----:B------:R-:W-:Y:S01]  /*11670*/  HMMA.16816.F32 R96, R4, R10, RZ ;  /* 0x0000000a0460723c */ /* 0x000fe200000018ff */
[----:B------:R-:W5:Y:S01]  /*11680*/  LDSM.16.MT88.4 R8, [R197+0x800] ;  /* 0x00080000c508783b */ /* 0x000f620000004200 */
[----:B-1----:R-:W-:-:S06]  /*11690*/  FFMA.FTZ R3, R44, c[0x0][0x2d0], -R0 ;  /* 0x0000b4002c037a23 */ /* 0x002fcc0000010800 */
[C---:B------:R-:W-:Y:S01]  /*116a0*/  HMMA.16816.F32 R68, R4.reuse, R24, RZ ;  /* 0x000000180444723c */ /* 0x040fe200000018ff */
[----:B------:R1:W1:Y:S07]  /*116b0*/  MUFU.EX2 R234, R3 ;  /* 0x0000000300ea7308 */ /* 0x00026e0000000800 */
[C---:B------:R-:W-:Y:S08]  /*116c0*/  HMMA.16816.F32 R24, R4.reuse, R26, RZ ;  /* 0x0000001a0418723c */ /* 0x040ff000000018ff */
[----:B------:R-:W-:Y:S01]  /*116d0*/  HMMA.16816.F32 R72, R4, R28, RZ ;  /* 0x0000001c0448723c */ /* 0x000fe200000018ff */
[----:B-1----:R-:W-:-:S04]  /*116e0*/  FFMA.FTZ R3, R45, c[0x0][0x2d0], -R0 ;  /* 0x0000b4002d037a23 */ /* 0x002fc80000010800 */
[----:B------:R1:W-:Y:S03]  /*116f0*/  MUFU.EX2 R232, R3 ;  /* 0x0000000300e87308 */ /* 0x0003e60000000800 */
[----:B------:R-:W-:Y:S07]  /*11700*/  HMMA.16816.F32 R76, R4, R30, RZ ;  /* 0x0000001e044c723c */ /* 0x000fee00000018ff */
[----:B---3--:R-:W-:-:S02]  /*11710*/  F2FP.PACK_AB R4, R241, R238 ;  /* 0x000000eef104723e */ /* 0x008fc400000000ff */
[----:B------:R-:W-:Y:S02]  /*11720*/  F2FP.PACK_AB R5, R234, R233 ;  /* 0x000000e9ea05723e */ /* 0x000fe400000000ff */
[----:B------:R-:W-:Y:S01]  /*11730*/  F2FP.PACK_AB R6, R243, R236 ;  /* 0x000000ecf306723e */ /* 0x000fe200000000ff */
[----:B-1----:R-:W-:-:S04]  /*11740*/  FFMA.FTZ R3, R46, c[0x0][0x2d0], -R0 ;  /* 0x0000b4002e037a23 */ /* 0x002fc80000010800 */
[----:B------:R-:W1:Y:S02]  /*11750*/  MUFU.EX2 R235, R3 ;  /* 0x0000000300eb7308 */ /* 0x000e640000000800 */
[----:B-1----:R-:W-:Y:S01]  /*11760*/  F2FP.PACK_AB R7, R235, R232 ;  /* 0x000000e8eb07723e */ /* 0x002fe200000000ff */
[----:B------:R-:W-:Y:S02]  /*11770*/  FFMA.FTZ R3, R105, c[0x0][0x2d0], -R2 ;  /* 0x0000b40069037a23 */ /* 0x000fe40000010802 */
[----:B------:R-:W-:-:S03]  /*11780*/  IMAD.MOV.U32 R105, RZ, RZ, R167 ;  /* 0x000000ffff697224 */ /* 0x000fc600078e00a7 */
[----:B------:R1:W-:Y:S01]  /*11790*/  MUFU.EX2 R222, R3 ;  /* 0x0000000300de7308 */ /* 0x0003e20000000800 */
[C---:B--2---:R-:W-:Y:S08]  /*117a0*/  HMMA.16816.F32 R120, R4.reuse, R16, R64 ;  /* 0x000000100478723c */ /* 0x044ff00000001840 */
[----:B------:R-:W-:Y:S01]  /*117b0*/  HMMA.16816.F32 R92, R4, R18, R56 ;  /* 0x00000012045c723c */ /* 0x000fe20000001838 */
[----:B------:R-:W2:Y:S01]  /*117c0*/  LDSM.16.MT88.4 R16, [R195+0x4000] ;  /* 0x00400000c310783b */ /* 0x000ea20000004200 */
[----:B-1----:R-:W-:-:S06]  /*117d0*/  FFMA.FTZ R3, R104, c[0x0][0x2d0], -R2 ;  /* 0x0000b40068037a23 */ /* 0x002fcc0000010802 */
[C---:B----4-:R-:W-:Y:S01]  /*117e0*/  HMMA.16816.F32 R84, R4.reuse, R20, R60 ;  /* 0x000000140454723c */ /* 0x050fe2000000183c */
[----:B------:R-:W-:Y:S01]  /*117f0*/  IMAD.MOV.U32 R104, RZ, RZ, R157 ;  /* 0x000000ffff687224 */ /* 0x000fe200078e009d */
[----:B------:R1:W3:Y:S06]  /*11800*/  MUFU.EX2 R223, R3 ;  /* 0x0000000300df7308 */ /* 0x0002ec0000000800 */
[C---:B------:R-:W-:Y:S01]  /*11810*/  HMMA.16816.F32 R64, R4.reuse, R22, R52 ;  /* 0x000000160440723c */ /* 0x040fe20000001834 */
[----:B------:R-:W4:Y:S07]  /*11820*/  LDSM.16.MT88.4 R20, [R198+0x4000] ;  /* 0x00400000c614783b */ /* 0x000f2e0000004200 */
[----:B------:R-:W-:Y:S01]  /*11830*/  HMMA.16816.F32 R60, R4, R12, R48 ;  /* 0x0000000c043c723c */ /* 0x000fe20000001830 */
[----:B-1----:R-:W-:-:S04]  /*11840*/  FFMA.FTZ R3, R106, c[0x0][0x2d0], -R2 ;  /* 0x0000b4006a037a23 */ /* 0x002fc80000010802 */
[----:B------:R1:W-:Y:S03]  /*11850*/  MUFU.EX2 R221, R3 ;  /* 0x0000000300dd7308 */ /* 0x0003e60000000800 */
[C---:B------:R-:W-:Y:S01]  /*11860*/  HMMA.16816.F32 R52, R4.reuse, R14, R40 ;  /* 0x0000000e0434723c */ /* 0x040fe20000001828 */
[----:B------:R-:W3:Y:S07]  /*11870*/  LDSM.16.MT88.4 R12, [R196+0x4000] ;  /* 0x00400000c40c783b */ /* 0x000eee0000004200 */
[----:B-----5:R-:W-:Y:S01]  /*11880*/  HMMA.16816.F32 R44, R4, R8, R36 ;  /* 0x00000008042c723c */ /* 0x020fe20000001824 */
[----:B-1----:R-:W-:-:S07]  /*11890*/  FFMA.FTZ R3, R107, c[0x0][0x2d0], -R2 ;  /* 0x0000b4006b037a23 */ /* 0x002fce0000010802 */
[C---:B------:R-:W-:Y:S01]  /*118a0*/  HMMA.16816.F32 R36, R4.reuse, R10, R32 ;  /* 0x0000000a0424723c */ /* 0x040fe20000001820 */
[----:B------:R-:W1:Y:S01]  /*118b0*/  LDSM.16.MT88.4 R8, [R197+0x4000] ;  /* 0x00400000c508783b */ /* 0x000e620000004200 */
[----:B------:R5:W-:Y:S06]  /*118c0*/  MUFU.EX2 R220, R3 ;  /* 0x0000000300dc7308 */ /* 0x000bec0000000800 */
[C---:B--2---:R-:W-:Y:S01]  /*118d0*/  HMMA.16816.F32 R32, R4.reuse, R18, R24 ;  /* 0x000000120420723c */ /* 0x044fe20000001818 */
[----:B------:R-:W2:Y:S07]  /*118e0*/  LDSM.16.MT88.4 R24, [R195+0x1000] ;  /* 0x00100000c318783b */ /* 0x000eae0000004200 */
[----:B------:R-:W-:Y:S01]  /*118f0*/  HMMA.16816.F32 R40, R4, R16, R68 ;  /* 0x000000100428723c */ /* 0x000fe20000001844 */
[----:B------:R-:W2:Y:S01]  /*11900*/  LDSM.16.MT88.4 R16, [R196+0x1000] ;  /* 0x00100000c410783b */ /* 0x000ea20000004200 */
[----:B-----5:R-:W-:-:S04]  /*11910*/  FFMA.FTZ R3, R108, c[0x0][0x2d0], -R0 ;  /* 0x0000b4006c037a23 */ /* 0x020fc80000010800 */
[----:B------:R5:W-:Y:S02]  /*11920*/  MUFU.EX2 R219, R3 ;  /* 0x0000000300db7308 */ /* 0x000be40000000800 */
[C---:B----4-:R-:W-:Y:S08]  /*11930*/  HMMA.16816.F32 R56, R4.reuse, R20, R80 ;  /* 0x000000140438723c */ /* 0x050ff00000001850 */
[----:B---3--:R-:W-:Y:S01]  /*11940*/  HMMA.16816.F32 R28, R4, R12, R72 ;  /* 0x0000000c041c723c */ /* 0x008fe20000001848 */
[----:B-----5:R-:W-:-:S07]  /*11950*/  FFMA.FTZ R3, R110, c[0x0][0x2d0], -R0 ;  /* 0x0000b4006e037a23 */ /* 0x020fce0000010800 */
[C---:B------:R-:W-:Y:S01]  /*11960*/  HMMA.16816.F32 R48, R4.reuse, R14, R76 ;  /* 0x0000000e0430723c */ /* 0x040fe2000000184c */
[----:B------:R-:W3:Y:S01]  /*11970*/  LDSM.16.MT88.4 R12, [R198+0x1000] ;  /* 0x00100000c60c783b */ /* 0x000ee20000004200 */
[----:B------:R4:W5:Y:S06]  /*11980*/  MUFU.EX2 R167, R3 ;  /* 0x0000000300a77308 */ /* 0x00096c0000000800 */
[C---:B------:R-:W-:Y:S01]  /*11990*/  HMMA.16816.F32 R76, R4.reuse, R22, R88 ;  /* 0x00000016044c723c */ /* 0x040fe20000001858 */
[----:B------:R-:W-:Y:S07]  /*119a0*/  LDSM.16.MT88.4 R20, [R198+0x4800] ;  /* 0x00480000c614783b */ /* 0x000fee0000004200 */
        /* <DEDUP_REMOVED lines=8> */
[----:B-1----:R-:W-:Y:S02]  /*11a30*/  FFMA.FTZ R3, R111, c[0x0][0x2d0], -R0 ;  /* 0x0000b4006f037a23 */ /* 0x002fe40000010800 */
[----:B------:R-:W-:Y:S02]  /*11a40*/  LDSM.16.MT88.4 R108, [R198+0x6800] ;  /* 0x00680000c66c783b */ /* 0x000fe40000004200 */
[----:B------:R-:W1:Y:S02]  /*11a50*/  MUFU.EX2 R214, R3 ;  /* 0x0000000300d67308 */ /* 0x000e640000000800 */
[----:B-1----:R-:W-:Y:S01]  /*11a60*/  F2FP.PACK_AB R7, R214, R217 ;  /* 0x000000d9d607723e */ /* 0x002fe200000000ff */
[----:B------:R-:W-:-:S05]  /*11a70*/  FFMA.FTZ R3, R117, c[0x0][0x2d0], -R2 ;  /* 0x0000b40075037a23 */ /* 0x000fca0000010802 */
[----:B------:R1:W-:Y:S01]  /*11a80*/  MUFU.EX2 R157, R3 ;  /* 0x00000003009d7308 */ /* 0x0003e20000000800 */
[C---:B--2---:R-:W-:Y:S08]  /*11a90*/  HMMA.16816.F32 R96, R4.reuse, R26, R92 ;  /* 0x0000001a0460723c */ /* 0x044ff0000000185c */
[----:B------:R-:W-:Y:S01]  /*11aa0*/  HMMA.16816.F32 R92, R4, R16, R84 ;  /* 0x00000010045c723c */ /* 0x000fe20000001854 */
[----:B-1----:R-:W-:-:S07]  /*11ab0*/  FFMA.FTZ R3, R116, c[0x0][0x2d0], -R2 ;  /* 0x0000b40074037a23 */ /* 0x002fce0000010802 */
[C---:B------:R-:W-:Y:S01]  /*11ac0*/  HMMA.16816.F32 R84, R4.reuse, R18, R64 ;  /* 0x000000120454723c */ /* 0x040fe20000001840 */
[----:B------:R-:W1:Y:S01]  /*11ad0*/  LDSM.16.MT88.4 R16, [R195+0x4800] ;  /* 0x00480000c310783b */ /* 0x000e620000004200 */
[----:B------:R2:W5:Y:S06]  /*11ae0*/  MUFU.EX2 R158, R3 ;  /* 0x00000003009e7308 */ /* 0x00056c0000000800 */
[C---:B---3--:R-:W-:Y:S08]  /*11af0*/  HMMA.16816.F32 R80, R4.reuse, R12, R60 ;  /* 0x0000000c0450723c */ /* 0x048ff0000000183c */
[----:B------:R-:W-:Y:S01]  /*11b00*/  HMMA.16816.F32 R72, R4, R14, R52 ;  /* 0x0000000e0448723c */ /* 0x000fe20000001834 */
[----:B------:R-:W3:Y:S01]  /*11b10*/  LDSM.16.MT88.4 R12, [R196+0x4800] ;  /* 0x00480000c40c783b */ /* 0x000ee20000004200 */
[----:B--2---:R-:W-:-:S04]  /*11b20*/  FFMA.FTZ R3, R112, c[0x0][0x2d0], -R2 ;  /* 0x0000b40070037a23 */ /* 0x004fc80000010802 */
[----:B------:R2:W-:Y:S02]  /*11b30*/  MUFU.EX2 R156, R3 ;  /* 0x00000003009c7308 */ /* 0x0005e40000000800 */
[C---:B----4-:R-:W-:Y:S08]  /*11b40*/  HMMA.16816.F32 R68, R4.reuse, R8, R44 ;  /* 0x000000080444723c */ /* 0x050ff0000000182c */
[----:B------:R-:W-:Y:S01]  /*11b50*/  HMMA.16816.F32 R64, R4, R10, R36 ;  /* 0x0000000a0440723c */ /* 0x000fe20000001824 */
[----:B------:R-:W4:Y:S01]  /*11b60*/  LDSM.16.MT88.4 R8, [R197+0x4800] ;  /* 0x00480000c508783b */ /* 0x000f220000004200 */
[----:B--2---:R-:W-:-:S06]  /*11b70*/  FFMA.FTZ R3, R118, c[0x0][0x2d0], -R2 ;  /* 0x0000b40076037a23 */ /* 0x004fcc0000010802 */
[C---:B------:R-:W-:Y:S01]  /*11b80*/  HMMA.16816.F32 R120, R4.reuse, R24, R120 ;  /* 0x000000180478723c */ /* 0x040fe20000001878 */
[----:B------:R-:W-:Y:S01]  /*11b90*/  LDSM.16.MT88.4 R24, [R195+0x1800] ;  /* 0x00180000c318783b */ /* 0x000fe20000004200 */
[----:B------:R2:W-:Y:S06]  /*11ba0*/  MUFU.EX2 R155, R3 ;  /* 0x00000003009b7308 */ /* 0x0005ec0000000800 */
[C---:B-1----:R-:W-:Y:S08]  /*11bb0*/  HMMA.16816.F32 R60, R4.reuse, R16, R40 ;  /* 0x00000010043c723c */ /* 0x042ff00000001828 */
[----:B------:R-:W-:Y:S01]  /*11bc0*/  HMMA.16816.F32 R44, R4, R18, R32 ;  /* 0x00000012042c723c */ /* 0x000fe20000001820 */
[----:B------:R-:W1:Y:S01]  /*11bd0*/  LDSM.16.MT88.4 R16, [R196+0x1800] ;  /* 0x00180000c410783b */ /* 0x000e620000004200 */
[----:B--2---:R-:W-:-:S04]  /*11be0*/  FFMA.FTZ R3, R119, c[0x0][0x2d0], -R0 ;  /* 0x0000b40077037a23 */ /* 0x004fc80000010800 */
[----:B------:R2:W-:Y:S02]  /*11bf0*/  MUFU.EX2 R154, R3 ;  /* 0x00000003009a7308 */ /* 0x0005e40000000800 */
[C---:B---3--:R-:W-:Y:S08]  /*11c00*/  HMMA.16816.F32 R32, R4.reuse, R12, R28 ;  /* 0x0000000c0420723c */ /* 0x048ff0000000181c */
[----:B------:R-:W-:Y:S01]  /*11c10*/  HMMA.16816.F32 R36, R4, R14, R48 ;  /* 0x0000000e0424723c */ /* 0x000fe20000001830 */
[----:B------:R-:W3:Y:S01]  /*11c20*/  LDSM.16.MT88.4 R12, [R198+0x1800] ;  /* 0x00180000c60c783b */ /* 0x000ee20000004200 */
[----:B--2---:R-:W-:-:S06]  /*11c30*/  FFMA.FTZ R3, R126, c[0x0][0x2d0], -R0 ;  /* 0x0000b4007e037a23 */ /* 0x004fcc0000010800 */
[C---:B----4-:R-:W-:Y:S01]  /*11c40*/  HMMA.16816.F32 R52, R4.reuse, R8, R100 ;  /* 0x000000080434723c */ /* 0x050fe20000001864 */
[----:B------:R-:W-:Y:S01]  /*11c50*/  LDSM.16.MT88.4 R100, [R196+0x6800] ;  /* 0x00680000c464783b */ /* 0x000fe20000004200 */
[----:B------:R2:W4:Y:S06]  /*11c60*/  MUFU.EX2 R152, R3 ;  /* 0x0000000300987308 */ /* 0x00052c0000000800 */
[C---:B------:R-:W-:Y:S01]  /*11c70*/  HMMA.16816.F32 R48, R4.reuse, R10, R88 ;  /* 0x0000000a0430723c */ /* 0x040fe20000001858 */
[----:B------:R-:W1:Y:S07]  /*11c80*/  LDSM.16.MT88.4 R8, [R197+0x1800] ;  /* 0x00180000c508783b */ /* 0x000e6e0000004200 */
[----:B------:R-:W-:Y:S01]  /*11c90*/  HMMA.16816.F32 R28, R4, R20, R56 ;  /* 0x00000014041c723c */ /* 0x000fe20000001838 */
[----:B--2---:R-:W-:-:S04]  /*11ca0*/  FFMA.FTZ R3, R124, c[0x0][0x2d0], -R0 ;  /* 0x0000b4007c037a23 */ /* 0x004fc80000010800 */
[----:B------:R2:W-:Y:S03]  /*11cb0*/  MUFU.EX2 R153, R3 ;  /* 0x0000000300997308 */ /* 0x0005e60000000800 */
[----:B------:R-:W-:Y:S01]  /*11cc0*/  HMMA.16816.F32 R40, R4, R22, R76 ;  /* 0x000000160428723c */ /* 0x000fe2000000184c */
[----:B------:R-:W-:Y:S06]  /*11cd0*/  LDSM.16.MT88.4 R20, [R198+0x5000] ;  /* 0x00500000c614783b */ /* 0x000fec0000004200 */
[----:B-----5:R-:W-:-:S02]  /*11ce0*/  F2FP.PACK_AB R4, R158, R157 ;  /* 0x0000009d9e04723e */ /* 0x020fc400000000ff */
        /* <DEDUP_REMOVED lines=11> */
[C---:B---3--:R-:W-:Y:S01]  /*11da0*/  HMMA.16816.F32 R80, R4.reuse, R12, R80 ;  /* 0x0000000c0450723c */ /* 0x048fe20000001850 */
[----:B------:R2:W3:Y:S07]  /*11db0*/  MUFU.EX2 R150, R3 ;  /* 0x0000000300967308 */ /* 0x0004ee0000000800 */
[C---:B------:R-:W-:Y:S01]  /*11dc0*/  HMMA.16816.F32 R76, R4.reuse, R14, R72 ;  /* 0x0000000e044c723c */ /* 0x040fe20000001848 */
[----:B------:R-:W4:Y:S07]  /*11dd0*/  LDSM.16.MT88.4 R12, [R196+0x5000] ;  /* 0x00500000c40c783b */ /* 0x000f2e0000004200 */
[----:B------:R-:W-:Y:S01]  /*11de0*/  HMMA.16816.F32 R72, R4, R8, R68 ;  /* 0x000000080448723c */ /* 0x000fe20000001844 */
[----:B--2---:R-:W-:-:S02]  /*11df0*/  FFMA.FTZ R3, R127, c[0x0][0x2d0], -R2 ;  /* 0x0000b4007f037a23 */ /* 0x004fc40000010802 */
[----:B------:R-:W-:Y:S02]  /*11e00*/  LDSM.16.MT88.4 R124, [R195+0x3000] ;  /* 0x00300000c37c783b */ /* 0x000fe40000004200 */
[----:B------:R2:W-:Y:S03]  /*11e10*/  MUFU.EX2 R147, R3 ;  /* 0x0000000300937308 */ /* 0x0005e60000000800 */
[C---:B------:R-:W-:Y:S01]  /*11e20*/  HMMA.16816.F32 R68, R4.reuse, R10, R64 ;  /* 0x0000000a0444723c */ /* 0x040fe20000001840 */
[----:B------:R-:W5:Y:S07]  /*11e30*/  LDSM.16.MT88.4 R8, [R197+0x5000] ;  /* 0x00500000c508783b */ /* 0x000f6e0000004200 */
[----:B------:R-:W-:Y:S01]  /*11e40*/  HMMA.16816.F32 R120, R4, R24, R120 ;  /* 0x000000180478723c */ /* 0x000fe20000001878 */
[----:B--2---:R-:W-:-:S07]  /*11e50*/  FFMA.FTZ R3, R130, c[0x0][0x2d0], -R2 ;  /* 0x0000b40082037a23 */ /* 0x004fce0000010802 */
[C---:B-1----:R-:W-:Y:S01]  /*11e60*/  HMMA.16816.F32 R64, R4.reuse, R16, R60 ;  /* 0x000000100440723c */ /* 0x042fe2000000183c */
[----:B------:R1:W-:Y:S07]  /*11e70*/  MUFU.EX2 R149, R3 ;  /* 0x0000000300957308 */ /* 0x0003ee0000000800 */
[C---:B------:R-:W-:Y:S01]  /*11e80*/  HMMA.16816.F32 R60, R4.reuse, R18, R44 ;  /* 0x00000012043c723c */ /* 0x040fe2000000182c */
[----:B------:R-:W2:Y:S07]  /*11e90*/  LDSM.16.MT88.4 R16, [R196+0x2000] ;  /* 0x00200000c410783b */ /* 0x000eae0000004200 */
[----:B----4-:R-:W-:Y:S01]  /*11ea0*/  HMMA.16816.F32 R56, R4, R12, R32 ;  /* 0x0000000c0438723c */ /* 0x010fe20000001820 */
[----:B-1----:R-:W-:-:S04]  /*11eb0*/  FFMA.FTZ R3, R140, c[0x0][0x2d0], -R0 ;  /* 0x0000b4008c037a23 */ /* 0x002fc80000010800 */
[----:B------:R1:W-:Y:S03]  /*11ec0*/  MUFU.EX2 R145, R3 ;  /* 0x0000000300917308 */ /* 0x0003e60000000800 */
[C---:B------:R-:W-:Y:S01]  /*11ed0*/  HMMA.16816.F32 R44, R4.reuse, R14, R36 ;  /* 0x0000000e042c723c */ /* 0x040fe20000001824 */
[----:B------:R-:W4:Y:S07]  /*11ee0*/  LDSM.16.MT88.4 R12, [R198+0x2000] ;  /* 0x00200000c60c783b */ /* 0x000f2e0000004200 */
[----:B------:R-:W-:Y:S01]  /*11ef0*/  HMMA.16816.F32 R32, R4, R20, R28 ;  /* 0x000000140420723c */ /* 0x000fe2000000181c */
[----:B-1----:R-:W-:-:S07]  /*11f00*/  FFMA.FTZ R3, R142, c[0x0][0x2d0], -R0 ;  /* 0x0000b4008e037a23 */ /* 0x002fce0000010800 */
[C---:B------:R-:W-:Y:S01]  /*11f10*/  HMMA.16816.F32 R36, R4.reuse, R22, R40 ;  /* 0x000000160424723c */ /* 0x040fe20000001828 */
[----:B------:R-:W-:Y:S01]  /*11f20*/  LDSM.16.MT88.4 R20, [R198+0x5800] ;  /* 0x00580000c614783b */ /* 0x000fe20000004200 */
[----:B------:R1:W1:Y:S06]  /*11f30*/  MUFU.EX2 R143, R3 ;  /* 0x00000003008f7308 */ /* 0x00026c0000000800 */
[C---:B-----5:R-:W-:Y:S08]  /*11f40*/  HMMA.16816.F32 R40, R4.reuse, R8, R52 ;  /* 0x000000080428723c */ /* 0x060ff00000001834 */
[----:B------:R-:W-:Y:S01]  /*11f50*/  HMMA.16816.F32 R28, R4, R10, R48 ;  /* 0x0000000a041c723c */ /* 0x000fe20000001830 */
[----:B------:R-:W5:Y:S01]  /*11f60*/  LDSM.16.MT88.4 R8, [R197+0x2000] ;  /* 0x00200000c508783b */ /* 0x000f620000004200 */
[----:B-1----:R-:W-:-:S04]  /*11f70*/  FFMA.FTZ R3, R131, c[0x0][0x2d0], -R0 ;  /* 0x0000b40083037a23 */ /* 0x002fc80000010800 */
[----:B------:R1:W-:Y:S02]  /*11f80*/  MUFU.EX2 R146, R3 ;  /* 0x0000000300927308 */ /* 0x0003e40000000800 */
[----:B------:R-:W-:Y:S01]  /*11f90*/  HMMA.16816.F32 R96, R4, R26, R96 ;  /* 0x0000001a0460723c */ /* 0x000fe20000001860 */
[----:B------:R-:W2:Y:S06]  /*11fa0*/  LDSM.16.MT88.4 R24, [R195+0x2000] ;  /* 0x00200000c318783b */ /* 0x000eac0000004200 */
[----:B---3--:R-:W-:Y:S02]  /*11fb0*/  F2FP.PACK_AB R4, R150, R148 ;  /* 0x000000949604723e */ /* 0x008fe400000000ff */
[----:B------:R-:W-:-:S02]  /*11fc0*/  F2FP.PACK_AB R5, R143, R145 ;  /* 0x000000918f05723e */ /* 0x000fc400000000ff */
        /* <DEDUP_REMOVED lines=16> */
[----:B-----5:R-:W-:Y:S01]  /*120d0*/  HMMA.16816.F32 R72, R4, R8, R72 ;  /* 0x000000080448723c */ /* 0x020fe20000001848 */
[----:B-1----:R-:W-:-:S02]  /*120e0*/  FFMA.FTZ R3, R161, c[0x0][0x2d0], -R2 ;  /* 0x0000b400a1037a23 */ /* 0x002fc40000010802 */
[----:B------:R-:W-:Y:S02]  /*120f0*/  IMAD.MOV.U32 R161, RZ, RZ, c[0x0][0x2c4] ;  /* 0x0000b100ffa17624 */ /* 0x000fe400078e00ff */
[----:B------:R1:W-:Y:S03]  /*12100*/  MUFU.EX2 R141, R3 ;  /* 0x00000003008d7308 */ /* 0x0003e60000000800 */
[----:B------:R-:W-:Y:S01]  /*12110*/  HMMA.16816.F32 R52, R4, R10, R68 ;  /* 0x0000000a0434723c */ /* 0x000fe20000001844 */
[----:B------:R-:W5:Y:S01]  /*12120*/  LDSM.16.MT88.4 R8, [R197+0x5800] ;  /* 0x00580000c508783b */ /* 0x000f620000004200 */
[----:B------:R-:W-:-:S06]  /*12130*/  ISETP.NE.AND P4, PT, R161, 0x1, PT ;  /* 0x00000001a100780c */ /* 0x000fcc0003f85270 */
[----:B------:R-:W-:Y:S01]  /*12140*/  HMMA.16816.F32 R120, R4, R24, R120 ;  /* 0x000000180478723c */ /* 0x000fe20000001878 */
[----:B-1----:R-:W-:-:S07]  /*12150*/  FFMA.FTZ R3, R164, c[0x0][0x2d0], -R2 ;  /* 0x0000b400a4037a23 */ /* 0x002fce0000010802 */
[C---:B--2---:R-:W-:Y:S01]  /*12160*/  HMMA.16816.F32 R64, R4.reuse, R16, R64 ;  /* 0x000000100440723c */ /* 0x044fe20000001840 */
[----:B------:R1:W-:Y:S07]  /*12170*/  MUFU.EX2 R140, R3 ;  /* 0x00000003008c7308 */ /* 0x0003ee0000000800 */
[C---:B------:R-:W-:Y:S01]  /*12180*/  HMMA.16816.F32 R60, R4.reuse, R18, R60 ;  /* 0x00000012043c723c */ /* 0x040fe2000000183c */
[----:B------:R-:W2:Y:S07]  /*12190*/  LDSM.16.MT88.4 R16, [R195+0x2800] ;  /* 0x00280000c310783b */ /* 0x000eae0000004200 */
[----:B------:R-:W-:Y:S01]  /*121a0*/  HMMA.16816.F32 R24, R4, R26, R96 ;  /* 0x0000001a0418723c */ /* 0x000fe20000001860 */
[----:B-1----:R-:W-:-:S04]  /*121b0*/  FFMA.FTZ R3, R163, c[0x0][0x2d0], -R0 ;  /* 0x0000b400a3037a23 */ /* 0x002fc80000010800 */
[----:B------:R1:W-:Y:S03]  /*121c0*/  MUFU.EX2 R118, R3 ;  /* 0x0000000300767308 */ /* 0x0003e60000000800 */
[C---:B----4-:R-:W-:Y:S08]  /*121d0*/  HMMA.16816.F32 R96, R4.reuse, R12, R56 ;  /* 0x0000000c0460723c */ /* 0x050ff00000001838 */
[----:B------:R-:W-:Y:S01]  /*121e0*/  HMMA.16816.F32 R48, R4, R14, R44 ;  /* 0x0000000e0430723c */ /* 0x000fe2000000182c */
[----:B------:R-:W4:Y:S01]  /*121f0*/  LDSM.16.MT88.4 R12, [R198+0x2800] ;  /* 0x00280000c60c783b */ /* 0x000f220000004200 */
[----:B-1----:R-:W-:-:S06]  /*12200*/  FFMA.FTZ R3, R166, c[0x0][0x2d0], -R0 ;  /* 0x0000b400a6037a23 */ /* 0x002fcc0000010800 */
[C---:B------:R-:W-:Y:S01]  /*12210*/  HMMA.16816.F32 R44, R4.reuse, R20, R32 ;  /* 0x00000014042c723c */ /* 0x040fe20000001820 */
[----:B------:R1:W1:Y:S07]  /*12220*/  MUFU.EX2 R116, R3 ;  /* 0x0000000300747308 */ /* 0x00026e0000000800 */
[C---:B------:R-:W-:Y:S01]  /*12230*/  HMMA.16816.F32 R36, R4.reuse, R22, R36 ;  /* 0x000000160424723c */ /* 0x040fe20000001824 */
[----:B------:R-:W2:Y:S07]  /*12240*/  LDSM.16.MT88.4 R20, [R196+0x2800] ;  /* 0x00280000c414783b */ /* 0x000eae0000004200 */
[----:B-----5:R-:W-:Y:S01]  /*12250*/  HMMA.16816.F32 R40, R4, R8, R40 ;  /* 0x000000080428723c */ /* 0x020fe20000001828 */
[----:B-1----:R-:W-:-:S04]  /*12260*/  FFMA.FTZ R3, R162, c[0x0][0x2d0], -R0 ;  /* 0x0000b400a2037a23 */ /* 0x002fc80000010800 */
[----:B------:R1:W-:Y:S03]  /*12270*/  MUFU.EX2 R112, R3 ;  /* 0x0000000300707308 */ /* 0x0003e60000000800 */
[----:B------:R-:W-:Y:S01]  /*12280*/  HMMA.16816.F32 R28, R4, R10, R28 ;  /* 0x0000000a041c723c */ /* 0x000fe2000000181c */
[----:B------:R-:W5:Y:S06]  /*12290*/  LDSM.16.MT88.4 R8, [R197+0x2800] ;  /* 0x00280000c508783b */ /* 0x000f6c0000004200 */
[----:B---3--:R-:W-:-:S02]  /*122a0*/  F2FP.PACK_AB R4, R142, R119 ;  /* 0x000000778e04723e */ /* 0x008fc400000000ff */
[----:B------:R-:W-:Y:S02]  /*122b0*/  F2FP.PACK_AB R5, R116, R118 ;  /* 0x000000767405723e */ /* 0x000fe400000000ff */
[----:B------:R-:W-:Y:S01]  /*122c0*/  F2FP.PACK_AB R6, R140, R141 ;  /* 0x0000008d8c06723e */ /* 0x000fe200000000ff */
[----:B-1----:R-:W-:-:S04]  /*122d0*/  FFMA.FTZ R3, R165, c[0x0][0x2d0], -R0 ;  /* 0x0000b400a5037a23 */ /* 0x002fc80000010800 */
[----:B------:R-:W1:Y:S02]  /*122e0*/  MUFU.EX2 R117, R3 ;  /* 0x0000000300757308 */ /* 0x000e640000000800 */
[----:B-1----:R-:W-:Y:S01]  /*122f0*/  F2FP.PACK_AB R7, R117, R112 ;  /* 0x000000707507723e */ /* 0x002fe200000000ff */
[----:B------:R-:W-:-:S06]  /*12300*/  FFMA.FTZ R3, R226, c[0x0][0x2d0], -R2 ;  /* 0x0000b400e2037a23 */ /* 0x000fcc0000010802 */
[C---:B--2---:R-:W-:Y:S08]  /*12310*/  HMMA.16816.F32 R120, R4.reuse, R16, R120 ;  /* 0x000000100478723c */ /* 0x044ff00000001878 */
[C---:B------:R-:W-:Y:S01]  /*12320*/  HMMA.16816.F32 R24, R4.reuse, R18, R24 ;  /* 0x000000120418723c */ /* 0x040fe20000001818 */
[----:B------:R-:W1:Y:S07]  /*12330*/  LDSM.16.MT88.4 R16, [R195+0x6000] ;  /* 0x00600000c310783b */ /* 0x000e6e0000004200 */
[C---:B----4-:R-:W-:Y:S08]  /*12340*/  HMMA.16816.F32 R76, R4.reuse, R12, R84 ;  /* 0x0000000c044c723c */ /* 0x050ff00000001854 */
[C---:B------:R-:W-:Y:S01]  /*12350*/  HMMA.16816.F32 R56, R4.reuse, R14, R80 ;  /* 0x0000000e0438723c */ /* 0x040fe20000001850 */
[----:B------:R-:W2:Y:S04]  /*12360*/  LDSM.16.MT88.4 R12, [R196+0x6000] ;  /* 0x00600000c40c783b */ /* 0x000ea80000004200 */
[----:B------:R-:W-:Y:S03]  /*12370*/  LDSM.16.MT88.4 R80, [R198+0x3000] ;  /* 0x00300000c650783b */ /* 0x000fe60000004200 */
[C---:B------:R-:W-:Y:S08]  /*12380*/  HMMA.16816.F32 R32, R4.reuse, R22, R92 ;  /* 0x000000160420723c */ /* 0x040ff0000000185c */
[C---:B-----5:R-:W-:Y:S01]  /*12390*/  HMMA.16816.F32 R92, R4.reuse, R10, R52 ;  /* 0x0000000a045c723c */ /* 0x060fe20000001834 */
[----:B------:R3:W-:Y:S07]  /*123a0*/  MUFU.EX2 R53, R3 ;  /* 0x0000000300357308 */ /* 0x0007ee0000000800 */
[C---:B------:R-:W-:Y:S01]  /*123b0*/  HMMA.16816.F32 R68, R4.reuse, R20, R88 ;  /* 0x000000140444723c */ /* 0x040fe20000001858 */
[----:B------:R-:W4:Y:S04]  /*123c0*/  LDSM.16.MT88.4 R20, [R198+0x6000] ;  /* 0x00600000c614783b */ /* 0x000f280000004200 */
[----:B------:R-:W-:Y:S03]  /*123d0*/  LDSM.16.MT88.4 R88, [R197+0x3000] ;  /* 0x00300000c558783b */ /* 0x000fe60000004200 */
[----:B-1----:R-:W-:Y:S01]  /*123e0*/  HMMA.16816.F32 R104, R4, R16, R64 ;  /* 0x000000100468723c */ /* 0x002fe20000001840 */
[----:B---3--:R-:W-:-:S04]  /*123f0*/  FFMA.FTZ R3, R225, c[0x0][0x2d0], -R2 ;  /* 0x0000b400e1037a23 */ /* 0x008fc80000010802 */
[----:B------:R1:W3:Y:S03]  /*12400*/  MUFU.EX2 R52, R3 ;  /* 0x0000000300347308 */ /* 0x0002e60000000800 */
[C---:B------:R-:W-:Y:S08]  /*12410*/  HMMA.16816.F32 R60, R4.reuse, R18, R60 ;  /* 0x00000012043c723c */ /* 0x040ff0000000183c */
[----:B--2---:R-:W-:Y:S01]  /*12420*/  HMMA.16816.F32 R48, R4, R14, R48 ;  /* 0x0000000e0430723c */ /* 0x004fe20000001830 */
[--C-:B-1----:R-:W-:Y:S01]  /*12430*/  FFMA.FTZ R3, R224, c[0x0][0x2d0], -R2.reuse ;  /* 0x0000b400e0037a23 */ /* 0x102fe20000010802 */
[----:B---3--:R-:W-:Y:S01]  /*12440*/  F2FP.PACK_AB R64, R52, R53 ;  /* 0x000000353440723e */ /* 0x008fe200000000ff */
[----:B------:R-:W-:-:S05]  /*12450*/  FFMA.FTZ R2, R228, c[0x0][0x2d0], -R2 ;  /* 0x0000b400e4027a23 */ /* 0x000fca0000010802 */
[C---:B------:R-:W-:Y:S01]  /*12460*/  HMMA.16816.F32 R128, R4.reuse, R12, R96 ;  /* 0x0000000c0480723c */ /* 0x040fe20000001860 */
[----:B------:R-:W-:Y:S01]  /*12470*/  MUFU.EX2 R18, R3 ;  /* 0x0000000300127308 */ /* 0x000fe20000000800 */
[----:B------:R-:W-:Y:S06]  /*12480*/  LDSM.16.MT88.4 R96, [R195+0x6800] ;  /* 0x00680000c360783b */ /* 0x000fec0000004200 */
[C---:B------:R-:W-:Y:S01]  /*12490*/  HMMA.16816.F32 R84, R4.reuse, R8, R72 ;  /* 0x000000080454723c */ /* 0x040fe20000001848 */
[----:B------:R1:W2:Y:S01]  /*124a0*/  MUFU.EX2 R17, R2 ;  /* 0x0000000200117308 */ /* 0x0002a20000000800 */
[----:B------:R-:W3:Y:S04]  /*124b0*/  LDSM.16.MT88.4 R8, [R197+0x6000] ;  /* 0x00600000c508783b */ /* 0x000ee80000004200 */
[----:B------:R-:W5:Y:S02]  /*124c0*/  LDSM.16.MT88.4 R72, [R196+0x3000] ;  /* 0x00300000c448783b */ /* 0x000f640000004200 */
[C---:B----4-:R-:W-:Y:S08]  /*124d0*/  HMMA.16816.F32 R44, R4.reuse, R20, R44 ;  /* 0x00000014042c723c */ /* 0x050ff0000000182c */
[----:B------:R-:W-:Y:S01]  /*124e0*/  HMMA.16816.F32 R36, R4, R22, R36 ;  /* 0x000000160424723c */ /* 0x000fe20000001824 */
[----:B-1----:R-:W-:Y:S01]  /*124f0*/  FFMA.FTZ R2, R227, c[0x0][0x2d0], -R0 ;  /* 0x0000b400e3027a23 */ /* 0x002fe20000010800 */
[----:B--2---:R-:W-:-:S03]  /*12500*/  F2FP.PACK_AB R66, R17, R18 ;  /* 0x000000121142723e */ /* 0x004fc600000000ff */
[----:B------:R1:W-:Y:S02]  /*12510*/  MUFU.EX2 R16, R2 ;  /* 0x0000000200107308 */ /* 0x0003e40000000800 */
[----:B-1----:R-:W-:-:S06]  /*12520*/  FFMA.FTZ R2, R229, c[0x0][0x2d0], -R0 ;  /* 0x0000b400e5027a23 */ /* 0x002fcc0000010800 */
[----:B------:R1:W2:Y:S01]  /*12530*/  MUFU.EX2 R14, R2 ;  /* 0x00000002000e7308 */ /* 0x0002a20000000800 */
[C---:B---3--:R-:W-:Y:S08]  /*12540*/  HMMA.16816.F32 R40, R4.reuse, R8, R40 ;  /* 0x000000080428723c */ /* 0x048ff00000001828 */
[----:B------:R-:W-:Y:S01]  /*12550*/  HMMA.16816.F32 R28, R4, R10, R28 ;  /* 0x0000000a041c723c */ /* 0x000fe2000000181c */
[----:B------:R-:W3:Y:S01]  /*12560*/  LDSM.16.MT88.4 R8, [R197+0x6800] ;  /* 0x00680000c508783b */ /* 0x000ee20000004200 */
[--C-:B-1----:R-:W-:Y:S01]  /*12570*/  FFMA.FTZ R2, R231, c[0x0][0x2d0], -R0.reuse ;  /* 0x0000b400e7027a23 */ /* 0x102fe20000010800 */
[----:B--2---:R-:W-:Y:S01]  /*12580*/  F2FP.PACK_AB R65, R14, R16 ;  /* 0x000000100e41723e */ /* 0x004fe200000000ff */
[----:B------:R-:W-:-:S02]  /*12590*/  FFMA.FTZ R0, R230, c[0x0][0x2d0], -R0 ;  /* 0x0000b400e6007a23 */ /* 0x000fc40000010800 */
[----:B------:R1:W-:Y:S01]  /*125a0*/  MUFU.EX2 R13, R2 ;  /* 0x00000002000d7308 */ /* 0x0003e20000000800 */
[----:B------:R-:W-:-:S07]  /*125b0*/  @P4 IMAD.HI.U32 R4, R251, c[0x0][0x2c8], RZ ;  /* 0x0000b200fb044a27 */ /* 0x000fce00078e00ff */
[----:B------:R2:W4:Y:S01]  /*125c0*/  MUFU.EX2 R12, R0 ;  /* 0x00000000000c7308 */ /* 0x0005220000000800 */
[----:B-1----:R-:W-:-:S04]  /*125d0*/  FADD.FTZ R2, R247, R246 ;  /* 0x000000f6f7027221 */ /* 0x002fc80000010000 */
        /* <DEDUP_REMOVED lines=23> */
[----:B------:R-:W-:Y:S01]  /*12750*/  FADD.FTZ R2, R217, R2 ;  /* 0x00000002d9027221 */ /* 0x000fe20000010000 */
[----:B------:R-:W-:Y:S01]  /*12760*/  IADD3 R217, R250, -0x2, RZ ;  /* 0xfffffffefad97810 */ /* 0x000fe20007ffe0ff */
[----:B------:R-:W-:Y:S02]  /*12770*/  FADD.FTZ R0, R220, R0 ;  /* 0x00000000dc007221 */ /* 0x000fe40000010000 */
[----:B------:R-:W-:Y:S01]  /*12780*/  FADD.FTZ R2, R214, R2 ;  /* 0x00000002d6027221 */ /* 0x000fe20000010000 */
[----:B-----5:R-:W-:Y:S01]  /*12790*/  HMMA.16816.F32 R68, R64, R72, R68 ;  /* 0x000000484044723c */ /* 0x020fe20000001844 */
        /* <DEDUP_REMOVED lines=52> */
[C---:B---3--:R-:W-:Y:S02]  /*12ae0*/  HMMA.16816.F32 R60, R64.reuse, R8, R40 ;  /* 0x00000008403c723c */ /* 0x048fe40000001828 */
[----:B------:R1:W-:Y:S06]  /*12af0*/  STL [R1+0x20], R3 ;  /* 0x0000200301007387 */ /* 0x0003ec0000100800 */
[----:B------:R-:W-:Y:S01]  /*12b00*/  HMMA.16816.F32 R64, R64, R10, R28 ;  /* 0x0000000a4040723c */ /* 0x000fe2000000181c */
[----:B------:R-:W-:Y:S07]  /*12b10*/  @!P0 BRA `(.L_x_2569) ;  /* 0x00003c1000008947 */ /* 0x000fee0003800000 */
[----:B-1----:R-:W-:Y:S01]  /*12b20*/  IMAD.IADD R0, R249, 0x1, R251 ;  /* 0x00000001f9007824 */ /* 0x002fe200078e02fb */
[----:B------:R-:W-:Y:S01]  /*12b30*/  MOV R3, R115 ;  /* 0x0000007300037202 */ /* 0x000fe20000000f00 */
[----:B------:R-:W-:Y:S01]  /*12b40*/  IMAD.MOV.U32 R116, RZ, RZ, R114 ;  /* 0x000000ffff747224 */ /* 0x000fe200078e0072 */
[----:B------:R-:W-:-:S02]  /*12b50*/  MOV R214, R217 ;  /* 0x000000d900d67202 */ /* 0x000fc40000000f00 */
[----:B------:R1:W-:Y:S02]  /*12b60*/  STL [R1+0x2c], R0 ;  /* 0x00002c0001007387 */ /* 0x0003e40000100800 */
[----:B-1----:R-:W-:-:S05]  /*12b70*/  @P4 IMAD.HI.U32 R0, R0, c[0x0][0x2c8], RZ ;  /* 0x0000b20000004a27 */ /* 0x002fca00078e00ff */
[----:B------:R-:W-:-:S05]  /*12b80*/  @P4 SHF.R.U32.HI R0, RZ, c[0x0][0x2cc], R0 ;  /* 0x0000b300ff004a19 */ /* 0x000fca0000011600 */
[----:B------:R1:W-:Y:S02]  /*12b90*/  @P4 STL [R1+0x34], R0 ;  /* 0x0000340001004387 */ /* 0x0003e40000100800 */
.L_x_2574:
        /* <DEDUP_REMOVED lines=80> */
.L_x_2571:
[----:B-1-34-:R-:W-:Y:S05]  /*130a0*/  BSYNC B0 ;  /* 0x0000000000007941 */ /* 0x01afea0003800000 */
.L_x_2570:
        /* <DEDUP_REMOVED lines=215> */
.L_x_2573:
[----:B------:R-:W-:Y:S05]  /*13e20*/  BSYNC B0 ;  /* 0x0000000000007941 */ /* 0x000fea0003800000 */
.L_x_2572:
        /* <DEDUP_REMOVED lines=114> */
[----:B------:R-:W-:Y:S02]  /*14550*/  FSEL R163, R33, -INF , P2 ;  /* 0xff80000021a37808 */ /* 0x000fe40001000000 */
[----:B------:R-:W-:Y:S02]  /*14560*/  ISETP.GT.AND P2, PT, R112, 0x41, PT ;  /* 0x000000417000780c */ /* 0x000fe40003f44270 */
        /* <DEDUP_REMOVED lines=68> */
[----:B------:R-:W-:Y:S02]  /*149b0*/  FSEL R248, R57, -INF , P0 ;  /* 0xff80000039f87808 */ /* 0x000fe40000000000 */
[----:B------:R-:W-:Y:S02]  /*149c0*/  FMNMX.FTZ R4, R232, R4, !PT ;  /* 0x00000004e8047209 */ /* 0x000fe40007810000 */
[----:B------:R-:W-:Y:S02]  /*149d0*/  FSEL R247, R56, -INF , P1 ;  /* 0xff80000038f77808 */ /* 0x000fe40000800000 */
[----:B------:R-:W-:Y:S02]  /*149e0*/  FMNMX.FTZ R4, R243, R4, !PT ;  /* 0x00000004f3047209 */ /* 0x000fe40007810000 */
[----:B--2---:R-:W-:Y:S02]  /*149f0*/  FMNMX.FTZ R0, R0, R2, !PT ;  /* 0x0000000200007209 */ /* 0x004fe40007810000 */
[----:B------:R-:W-:Y:S03]  /*14a00*/  FMNMX.FTZ R4, R244, R4, !PT ;  /* 0x00000004f4047209 */ /* 0x000fe60007810000 */
[----:B------:R-:W2:Y:S01]  /*14a10*/  SHFL.BFLY PT, R2, R0, 0x1, 0x1f ;  /* 0x0c201f0000027f89 */ /* 0x000ea200000e0000 */
[----:B------:R-:W-:Y:S04]  /*14a20*/  FMNMX.FTZ R4, R247, R4, !PT ;  /* 0x00000004f7047209 */ /* 0x000fe80007810000 */
[----:B------:R-:W-:Y:S05]  /*14a30*/  FMNMX.FTZ R4, R248, R4, !PT ;  /* 0x00000004f8047209 */ /* 0x000fea0007810000 */
[----:B------:R-:W3:Y:S01]  /*14a40*/  SHFL.BFLY PT, R5, R4, 0x2, 0x1f ;  /* 0x0c401f0004057f89 */ /* 0x000ee200000e0000 */
[----:B--2---:R-:W-:Y:S04]  /*14a50*/  FMNMX.FTZ R112, R0, R2, !PT ;  /* 0x0000000200707209 */ /* 0x004fe80007810000 */
[C---:B------:R-:W-:Y:S01]  /*14a60*/  FSETP.NEU.FTZ.AND P0, PT, R112.reuse, -INF , PT ;  /* 0xff8000007000780b */ /* 0x040fe20003f1d000 */
[----:B------:R-:W-:Y:S05]  /*14a70*/  FMUL.FTZ R0, R112, c[0x0][0x2d0] ;  /* 0x0000b40070007a20 */ /* 0x000fea0000410000 */
[----:B------:R-:W-:Y:S02]  /*14a80*/  FSEL R141, R0, RZ, P0 ;  /* 0x000000ff008d7208 */ /* 0x000fe40000000000 */
[----:B---3--:R-:W-:Y:S03]  /*14a90*/  FMNMX.FTZ R4, R4, R5, !PT ;  /* 0x0000000504047209 */ /* 0x008fe60007810000 */
[--C-:B------:R-:W-:Y:S02]  /*14aa0*/  FFMA.FTZ R0, R6, c[0x0][0x2d0], -R141.reuse ;  /* 0x0000b40006007a23 */ /* 0x100fe4000001088d */
[----:B------:R-:W2:Y:S02]  /*14ab0*/  SHFL.BFLY PT, R2, R4, 0x1, 0x1f ;  /* 0x0c201f0004027f89 */ /* 0x000ea400000e0000 */
        /* <DEDUP_REMOVED lines=19> */
[----:B--2---:R-:W-:Y:S01]  /*14bf0*/  FFMA.FTZ R0, R8, c[0x0][0x2d0], -R140 ;  /* 0x0000b40008007a23 */ /* 0x004fe2000001088c */
[----:B---3--:R-:W-:Y:S07]  /*14c00*/  F2FP.PACK_AB R119, R223, R235 ;  /* 0x000000ebdf77723e */ /* 0x008fee00000000ff */
[----:B------:R2:W3:Y:S02]  /*14c10*/  MUFU.EX2 R166, R0 ;  /* 0x0000000000a67308 */ /* 0x0004e40000000800 */
[----:B--2---:R-:W-:Y:S02]  /*14c20*/  FSEL R0, R115, RZ, P1 ;  /* 0x000000ff73007208 */ /* 0x004fe40000800000 */
[----:B---3--:R-:W-:Y:S03]  /*14c30*/  F2FP.PACK_AB R118, R226, R166 ;  /* 0x000000a6e276723e */ /* 0x008fe600000000ff */
[----:B------:R-:W-:Y:S04]  /*14c40*/  FADD.FTZ R0, -R0, R3 ;  /* 0x0000000300007221 */ /* 0x000fe80000010100 */
[----:B------:R-:W-:Y:S04]  /*14c50*/  FMUL.FTZ R0, R0, c[0x0][0x2d0] ;  /* 0x0000b40000007a20 */ /* 0x000fe80000410000 */
[----:B------:R2:W3:Y:S02]  /*14c60*/  MUFU.EX2 R3, R0 ;  /* 0x0000000000037308 */ /* 0x0004e40000000800 */
[----:B--2---:R-:W-:Y:S01]  /*14c70*/  FADD.FTZ R0, -R2, R116 ;  /* 0x0000007402007221 */ /* 0x004fe20000010100 */
[----:B------:R-:W-:Y:S01]  /*14c80*/  F2FP.PACK_AB R116, R251, R252 ;  /* 0x000000fcfb74723e */ /* 0x000fe200000000ff */
[--C-:B------:R-:W-:Y:S02]  /*14c90*/  FFMA.FTZ R2, R142, c[0x0][0x2d0], -R140.reuse ;  /* 0x0000b4008e027a23 */ /* 0x100fe4000001088c */
[----:B------:R-:W-:Y:S04]  /*14ca0*/  FMUL.FTZ R0, R0, c[0x0][0x2d0] ;  /* 0x0000b40000007a20 */ /* 0x000fe80000410000 */
[----:B------:R2:W-:Y:S01]  /*14cb0*/  MUFU.EX2 R246, R2 ;  /* 0x0000000200f67308 */ /* 0x0005e20000000800 */
[C---:B---3--:R-:W-:Y:S02]  /*14cc0*/  FMUL.FTZ R4, R3.reuse, R120 ;  /* 0x0000007803047220 */ /* 0x048fe40000410000 */
        /* <DEDUP_REMOVED lines=9> */
[----:B------:R-:W-:Y:S02]  /*14d60*/  IMAD.MOV.U32 R120, RZ, RZ, R231 ;  /* 0x000000ffff787224 */ /* 0x000fe400078e00e7 */
[C---:B------:R-:W-:Y:S02]  /*14d70*/  FMUL.FTZ R32, R3.reuse, R88 ;  /* 0x0000005803207220 */ /* 0x040fe40000410000 */
[----:B------:R-:W-:Y:S02]  /*14d80*/  FMUL.FTZ R33, R3, R89 ;  /* 0x0000005903217220 */ /* 0x000fe40000410000 */
[----:B--2---:R-:W-:Y:S02]  /*14d90*/  FFMA.FTZ R2, R143, c[0x0][0x2d0], -R140 ;  /* 0x0000b4008f027a23 */ /* 0x004fe4000001088c */
[----:B------:R-:W-:Y:S02]  /*14da0*/  IMAD.MOV.U32 R121, RZ, RZ, R228 ;  /* 0x000000ffff797224 */ /* 0x000fe400078e00e4 */
[----:B------:R2:W4:Y:S01]  /*14db0*/  MUFU.EX2 R245, R2 ;  /* 0x0000000200f57308 */ /* 0x0005220000000800 */
[----:B------:R-:W-:Y:S02]  /*14dc0*/  IMAD.MOV.U32 R124, RZ, RZ, R166 ;  /* 0x000000ffff7c7224 */ /* 0x000fe400078e00a6 */
[C---:B------:R-:W-:Y:S02]  /*14dd0*/  FMUL.FTZ R40, R3.reuse, R96 ;  /* 0x0000006003287220 */ /* 0x040fe40000410000 */
[C---:B---3--:R-:W-:Y:S02]  /*14de0*/  FMUL.FTZ R6, R0.reuse, R122 ;  /* 0x0000007a00067220 */ /* 0x048fe40000410000 */
[C---:B------:R-:W-:Y:S02]  /*14df0*/  FMUL.FTZ R7, R0.reuse, R123 ;  /* 0x0000007b00077220 */ /* 0x040fe40000410000 */
[C---:B------:R-:W-:Y:S02]  /*14e00*/  FMUL.FTZ R51, R0.reuse, R103 ;  /* 0x0000006700337220 */ /* 0x040fe40000410000 */
[----:B------:R-:W-:Y:S02]  /*14e10*/  IMAD.MOV.U32 R103, RZ, RZ, R235 ;  /* 0x000000ffff677224 */ /* 0x000fe400078e00eb */
[C---:B------:R-:W-:Y:S01]  /*14e20*/  FMUL.FTZ R10, R0.reuse, R126 ;  /* 0x0000007e000a7220 */ /* 0x040fe20000410000 */
[C---:B------:R-:W-:Y:S05]  /*14e30*/  HMMA.16816.F32 R4, R116.reuse, R12, R4 ;  /* 0x0000000c7404723c */ /* 0x040fea0000001804 */
[----:B------:R-:W-:Y:S02]  /*14e40*/  FMUL.FTZ R11, R0, R127 ;  /* 0x0000007f000b7220 */ /* 0x000fe40000410000 */
[C---:B------:R-:W-:Y:S02]  /*14e50*/  FMUL.FTZ R12, R3.reuse, R68 ;  /* 0x00000044030c7220 */ /* 0x040fe40000410000 */
[----:B------:R-:W-:Y:S03]  /*14e60*/  FMUL.FTZ R13, R3, R69 ;  /* 0x00000045030d7220 */ /* 0x000fe60000410000 */
[C---:B------:R-:W-:Y:S03]  /*14e70*/  HMMA.16816.F32 R8, R116.reuse, R14, R8 ;  /* 0x0000000e7408723c */ /* 0x040fe60000001808 */
[--C-:B--2---:R-:W-:Y:S02]  /*14e80*/  FFMA.FTZ R2, R144, c[0x0][0x2d0], -R141.reuse ;  /* 0x0000b40090027a23 */ /* 0x104fe4000001088d */
[C---:B------:R-:W-:Y:S02]  /*14e90*/  FMUL.FTZ R18, R0.reuse, R74 ;  /* 0x0000004a00127220 */ /* 0x040fe40000410000 */
[----:B------:R2:W-:Y:S01]  /*14ea0*/  MUFU.EX2 R242, R2 ;  /* 0x0000000200f27308 */ /* 0x0005e20000000800 */
[C---:B------:R-:W-:Y:S04]  /*14eb0*/  FMUL.FTZ R14, R0.reuse, R70 ;  /* 0x00000046000e7220 */ /* 0x040fe80000410000 */
[C---:B------:R-:W-:Y:S02]  /*14ec0*/  FMUL.FTZ R15, R0.reuse, R71 ;  /* 0x00000047000f7220 */ /* 0x040fe40000410000 */
[----:B------:R-:W3:Y:S01]  /*14ed0*/  LDSM.16.MT88.4 R68, [R198+0x3800] ;  /* 0x00380000c644783b */ /* 0x000ee20000004200 */
[C---:B------:R-:W-:Y:S02]  /*14ee0*/  FMUL.FTZ R19, R0.reuse, R75 ;  /* 0x0000004b00137220 */ /* 0x040fe40000410000 */
[C---:B------:R-:W-:Y:S02]  /*14ef0*/  FMUL.FTZ R26, R0.reuse, R82 ;  /* 0x00000052001a7220 */ /* 0x040fe40000410000 */
[C---:B------:R-:W-:Y:S03]  /*14f00*/  HMMA.16816.F32 R12, R116.reuse, R20, R12 ;  /* 0x00000014740c723c */ /* 0x040fe6000000180c */
[----:B------:R-:W3:Y:S01]  /*14f10*/  LDSM.16.MT88.4 R72, [R197+0x3800] ;  /* 0x00380000c548783b */ /* 0x000ee20000004200 */
[C---:B------:R-:W-:Y:S02]  /*14f20*/  FMUL.FTZ R27, R0.reuse, R83 ;  /* 0x00000053001b7220 */ /* 0x040fe40000410000 */
[C---:B------:R-:W-:Y:S02]  /*14f30*/  FMUL.FTZ R34, R0.reuse, R90 ;  /* 0x0000005a00227220 */ /* 0x040fe40000410000 */
[C---:B------:R-:W-:Y:S03]  /*14f40*/  HMMA.16816.F32 R16, R116.reuse, R22, R16 ;  /* 0x000000167410723c */ /* 0x040fe60000001810 */
[----:B------:R-:W-:Y:S01]  /*14f50*/  LDSM.16.MT88.4 R80, [R196+0x800] ;  /* 0x00080000c450783b */ /* 0x000fe20000004200 */
[----:B--2---:R-:W-:Y:S02]  /*14f60*/  FFMA.FTZ R2, R145, c[0x0][0x2d0], -R141 ;  /* 0x0000b40091027a23 */ /* 0x004fe4000001088d */
[C---:B------:R-:W-:Y:S02]  /*14f70*/  FMUL.FTZ R20, R3.reuse, R76 ;  /* 0x0000004c03147220 */ /* 0x040fe40000410000 */
[----:B------:R2:W1:Y:S01]  /*14f80*/  MUFU.EX2 R241, R2 ;  /* 0x0000000200f17308 */ /* 0x0004620000000800 */
[C---:B------:R-:W-:Y:S03]  /*14f90*/  FMUL.FTZ R21, R3.reuse, R77 ;  /* 0x0000004d03157220 */ /* 0x040fe60000410000 */
[C---:B------:R-:W-:Y:S02]  /*14fa0*/  FMUL.FTZ R22, R0.reuse, R78 ;  /* 0x0000004e00167220 */ /* 0x040fe40000410000 */
[C---:B------:R-:W-:Y:S02]  /*14fb0*/  FMUL.FTZ R23, R0.reuse, R79 ;  /* 0x0000004f00177220 */ /* 0x040fe40000410000 */
[----:B------:R-:W1:Y:S01]  /*14fc0*/  LDSM.16.MT88.4 R76, [R195+0x800] ;  /* 0x00080000c34c783b */ /* 0x000e620000004200 */
[C---:B------:R-:W-:Y:S02]  /*14fd0*/  FMUL.FTZ R35, R0.reuse, R91 ;  /* 0x0000005b00237220 */ /* 0x040fe40000410000 */
[C---:B------:R-:W-:Y:S02]  /*14fe0*/  FMUL.FTZ R41, R3.reuse, R97 ;  /* 0x0000006103297220 */ /* 0x040fe40000410000 */
[C---:B------:R-:W-:Y:S03]  /*14ff0*/  HMMA.16816.F32 R20, R116.reuse, R28, R20 ;  /* 0x0000001c7414723c */ /* 0x040fe60000001814 */
[----:B------:R-:W-:Y:S01]  /*15000*/  LDSM.16.MT88.4 R88, [R197+0x800] ;  /* 0x00080000c558783b */ /* 0x000fe20000004200 */
[C---:B------:R-:W-:Y:S02]  /*15010*/  FMUL.FTZ R42, R0.reuse, R98 ;  /* 0x00000062002a7220 */ /* 0x040fe40000410000 */
[----:B------:R-:W-:Y:S02]  /*15020*/  FMUL.FTZ R43, R0, R99 ;  /* 0x00000063002b7220 */ /* 0x000fe40000410000 */
[C---:B------:R-:W-:Y:S03]  /*15030*/  HMMA.16816.F32 R24, R116.reuse, R30, R24 ;  /* 0x0000001e7418723c */ /* 0x040fe60000001818 */
[----:B------:R-:W5:Y:S01]  /*15040*/  LDL.LU R97, [R1+0x24] ;  /* 0x0000240001617983 */ /* 0x000f620000300800 */
[----:B--2---:R-:W-:Y:S02]  /*15050*/  FFMA.FTZ R2, R146, c[0x0][0x2d0], -R140 ;  /* 0x0000b40092027a23 */ /* 0x004fe4000001088c */
[C---:B------:R-:W-:Y:S01]  /*15060*/  FMUL.FTZ R28, R3.reuse, R84 ;  /* 0x00000054031c7220 */ /* 0x040fe20000410000 */
[----:B------:R-:W2:Y:S01]  /*15070*/  LDL.LU R96, [R1+0x20] ;  /* 0x0000200001607983 */ /* 0x000ea20000300800 */
[----:B------:R1:W-:Y:S01]  /*15080*/  MUFU.EX2 R240, R2 ;  /* 0x0000000200f07308 */ /* 0x0003e20000000800 */
[C---:B------:R-:W-:Y:S03]  /*15090*/  FMUL.FTZ R29, R3.reuse, R85 ;  /* 0x00000055031d7220 */ /* 0x040fe60000410000 */
[C---:B------:R-:W-:Y:S02]  /*150a0*/  FMUL.FTZ R30, R0.reuse, R86 ;  /* 0x00000056001e7220 */ /* 0x040fe40000410000 */
[C---:B------:R-:W-:Y:S02]  /*150b0*/  FMUL.FTZ R31, R0.reuse, R87 ;  /* 0x00000057001f7220 */ /* 0x040fe40000410000 */
[----:B------:R-:W3:Y:S01]  /*150c0*/  LDSM.16.MT88.4 R84, [R198+0x800] ;  /* 0x00080000c654783b */ /* 0x000ee20000004200 */
[----:B------:R-:W-:Y:S02]  /*150d0*/  IMAD.MOV.U32 R125, RZ, RZ, R58 ;  /* 0x000000ffff7d7224 */ /* 0x000fe400078e003a */
[C---:B------:R-:W-:Y:S02]  /*150e0*/  FMUL.FTZ R57, R3.reuse, R109 ;  /* 0x0000006d03397220 */ /* 0x040fe40000410000 */
[C---:B------:R-:W-:Y:S03]  /*150f0*/  HMMA.16816.F32 R28, R116.reuse, R36, R28 ;  /* 0x00000024741c723c */ /* 0x040fe6000000181c */
[C---:B------:R-:W-:Y:S02]  /*15100*/  FMUL.FTZ R58, R0.reuse, R110 ;  /* 0x0000006e003a7220 */ /* 0x040fe40000410000 */
[C---:B------:R-:W-:Y:S02]  /*15110*/  FMUL.FTZ R59, R0.reuse, R111 ;  /* 0x0000006f003b7220 */ /* 0x040fe40000410000 */
[----:B------:R-:W-:Y:S01]  /*15120*/  FMUL.FTZ R37, R3, R93 ;  /* 0x0000005d03257220 */ /* 0x000fe20000410000 */
[C---:B------:R-:W-:Y:S04]  /*15130*/  HMMA.16816.F32 R32, R116.reuse, R38, R32 ;  /* 0x000000267420723c */ /* 0x040fe80000001820 */
[----:B-1----:R-:W-:Y:S02]  /*15140*/  FFMA.FTZ R2, R147, c[0x0][0x2d0], -R140 ;  /* 0x0000b40093027a23 */ /* 0x002fe4000001088c */
[----:B------:R-:W-:Y:S02]  /*15150*/  IMAD.MOV.U32 R122, RZ, RZ, R226 ;  /* 0x000000ffff7a7224 */ /* 0x000fe400078e00e2 */
[----:B------:R1:W-:Y:S01]  /*15160*/  MUFU.EX2 R239, R2 ;  /* 0x0000000200ef7308 */ /* 0x0003e20000000800 */
[C---:B------:R-:W-:Y:S03]  /*15170*/  FMUL.FTZ R39, R0.reuse, R95 ;  /* 0x0000005f00277220 */ /* 0x040fe60000410000 */
[----:B------:R-:W-:Y:S02]  /*15180*/  FMUL.FTZ R38, R0, R94 ;  /* 0x0000005e00267220 */ /* 0x000fe40000410000 */
[C---:B------:R-:W-:Y:S02]  /*15190*/  FMUL.FTZ R36, R3.reuse, R92 ;  /* 0x0000005c03247220 */ /* 0x040fe40000410000 */
[----:B------:R-:W-:Y:S02]  /*151a0*/  IMAD.MOV.U32 R123, RZ, RZ, R223 ;  /* 0x000000ffff7b7224 */ /* 0x000fe400078e00df */
[C---:B------:R-:W-:Y:S02]  /*151b0*/  FMUL.FTZ R48, R3.reuse, R100 ;  /* 0x0000006403307220 */ /* 0x040fe40000410000 */
[----:B------:R-:W-:Y:S01]  /*151c0*/  IMAD.MOV.U32 R100, RZ, RZ, R122 ;  /* 0x000000ffff647224 */ /* 0x000fe200078e007a */
[C---:B------:R-:W-:Y:S03]  /*151d0*/  HMMA.16816.F32 R36, R116.reuse, R44, R36 ;  /* 0x0000002c7424723c */ /* 0x040fe60000001824 */
[C---:B------:R-:W-:Y:S02]  /*151e0*/  FMUL.FTZ R49, R3.reuse, R101 ;  /* 0x0000006503317220 */ /* 0x040fe40000410000 */
[----:B------:R-:W-:Y:S02]  /*151f0*/  IMAD.MOV.U32 R101, RZ, RZ, R123 ;  /* 0x000000ffff657224 */ /* 0x000fe400078e007b */
[C---:B------:R-:W-:Y:S01]  /*15200*/  FMUL.FTZ R45, R3.reuse, R129 ;  /* 0x00000081032d7220 */ /* 0x040fe20000410000 */
[C---:B------:R-:W-:Y:S04]  /*15210*/  HMMA.16816.F32 R40, R116.reuse, R46, R40 ;  /* 0x0000002e7428723c */ /* 0x040fe80000001828 */
[--C-:B-1----:R-:W-:Y:S02]  /*15220*/  FFMA.FTZ R2, R148, c[0x0][0x2d0], -R141.reuse ;  /* 0x0000b40094027a23 */ /* 0x102fe4000001088d */
[C---:B------:R-:W-:Y:S02]  /*15230*/  FMUL.FTZ R44, R3.reuse, R128 ;  /* 0x00000080032c7220 */ /* 0x040fe40000410000 */
[----:B------:R1:W-:Y:S01]  /*15240*/  MUFU.EX2 R235, R2 ;  /* 0x0000000200eb7308 */ /* 0x0003e20000000800 */
[C---:B------:R-:W-:Y:S03]  /*15250*/  FMUL.FTZ R47, R0.reuse, R131 ;  /* 0x00000083002f7220 */ /* 0x040fe60000410000 */
[C---:B------:R-:W-:Y:S02]  /*15260*/  FMUL.FTZ R46, R0.reuse, R130 ;  /* 0x00000082002e7220 */ /* 0x040fe40000410000 */
[C---:B------:R-:W-:Y:S02]  /*15270*/  FMUL.FTZ R50, R0.reuse, R102 ;  /* 0x0000006600327220 */ /* 0x040fe40000410000 */
[----:B------:R-:W-:Y:S02]  /*15280*/  IMAD.MOV.U32 R102, RZ, RZ, R124 ;  /* 0x000000ffff667224 */ /* 0x000fe400078e007c */
        /* <DEDUP_REMOVED lines=10> */
[C---:B------:R-:W-:Y:S02]  /*15330*/  FMUL.FTZ R54, R0.reuse, R106 ;  /* 0x0000006a00367220 */ /* 0x040fe40000410000 */
[C---:B------:R-:W-:Y:S02]  /*15340*/  FMUL.FTZ R63, R0.reuse, R63 ;  /* 0x0000003f003f7220 */ /* 0x040fe40000410000 */
[C---:B------:R-:W-:Y:S02]  /*15350*/  FMUL.FTZ R64, R3.reuse, R64 ;  /* 0x0000004003407220 */ /* 0x040fe40000410000 */
[----:B------:R-:W-:Y:S01]  /*15360*/  FMUL.FTZ R65, R3, R65 ;  /* 0x0000004103417220 */ /* 0x000fe20000410000 */
[C---:B---3--:R-:W-:Y:S03]  /*15370*/  HMMA.16816.F32 R52, R116.reuse, R68, R52 ;  /* 0x000000447434723c */ /* 0x048fe60000001834 */
[C---:B------:R-:W-:Y:S02]  /*15380*/  FMUL.FTZ R66, R0.reuse, R66 ;  /* 0x0000004200427220 */ /* 0x040fe40000410000 */
[----:B------:R-:W-:Y:S02]  /*15390*/  FMUL.FTZ R67, R0, R67 ;  /* 0x0000004300437220 */ /* 0x000fe40000410000 */
[----:B----4-:R-:W-:Y:S01]  /*153a0*/  F2FP.PACK_AB R68, R245, R246 ;  /* 0x000000f6f544723e */ /* 0x010fe200000000ff */
[C---:B------:R-:W-:Y:S04]  /*153b0*/  HMMA.16816.F32 R56, R116.reuse, R70, R56 ;  /* 0x000000467438723c */ /* 0x040fe80000001838 */
[----:B------:R-:W-:Y:S01]  /*153c0*/  F2FP.PACK_AB R69, R241, R242 ;  /* 0x000000f2f145723e */ /* 0x000fe200000000ff */
[--C-:B-1----:R-:W-:Y:S03]  /*153d0*/  FFMA.FTZ R2, R150, c[0x0][0x2d0], -R140.reuse ;  /* 0x0000b40096027a23 */ /* 0x102fe6000001088c */
[C---:B------:R-:W-:Y:S01]  /*153e0*/  HMMA.16816.F32 R60, R116.reuse, R72, R60 ;  /* 0x00000048743c723c */ /* 0x040fe2000000183c */
[----:B------:R1:W-:Y:S03]  /*153f0*/  MUFU.EX2 R231, R2 ;  /* 0x0000000200e77308 */ /* 0x0003e60000000800 */
[----:B------:R-:W-:Y:S02]  /*15400*/  F2FP.PACK_AB R71, R108, R235 ;  /* 0x000000eb6c47723e */ /* 0x000fe400000000ff */
[----:B------:R-:W-:Y:S02]  /*15410*/  F2FP.PACK_AB R70, R239, R240 ;  /* 0x000000f0ef46723e */ /* 0x000fe400000000ff */
[----:B------:R-:W-:Y:S01]  /*15420*/  HMMA.16816.F32 R64, R116, R74, R64 ;  /* 0x0000004a7440723c */ /* 0x000fe20000001840 */
[----:B------:R-:W3:Y:S07]  /*15430*/  LDSM.16.MT88.4 R72, [R195+0x4000] ;  /* 0x00400000c348783b */ /* 0x000eee0000004200 */
[C---:B------:R-:W-:Y:S08]  /*15440*/  HMMA.16816.F32 R4, R68.reuse, R76, R4 ;  /* 0x0000004c4404723c */ /* 0x040ff00000001804 */
[C---:B------:R-:W-:Y:S01]  /*15450*/  HMMA.16816.F32 R8, R68.reuse, R78, R8 ;  /* 0x0000004e4408723c */ /* 0x040fe20000001808 */
[----:B------:R-:W4:Y:S03]  /*15460*/  LDSM.16.MT88.4 R76, [R196+0x4000] ;  /* 0x00400000c44c783b */ /* 0x000f260000004200 */
[--C-:B-1----:R-:W-:Y:S04]  /*15470*/  FFMA.FTZ R2, R151, c[0x0][0x2d0], -R140.reuse ;  /* 0x0000b40097027a23 */ /* 0x102fe8000001088c */
[C---:B------:R-:W-:Y:S01]  /*15480*/  HMMA.16816.F32 R12, R68.reuse, R80, R12 ;  /* 0x00000050440c723c */ /* 0x040fe2000000180c */
[----:B------:R1:W1:Y:S07]  /*15490*/  MUFU.EX2 R95, R2 ;  /* 0x00000002005f7308 */ /* 0x00026e0000000800 */
[C---:B------:R-:W-:Y:S01]  /*154a0*/  HMMA.16816.F32 R16, R68.reuse, R82, R16 ;  /* 0x000000524410723c */ /* 0x040fe20000001810 */
[----:B------:R-:W4:Y:S07]  /*154b0*/  LDSM.16.MT88.4 R80, [R198+0x4000] ;  /* 0x00400000c650783b */ /* 0x000f2e0000004200 */
[C---:B------:R-:W-:Y:S08]  /*154c0*/  HMMA.16816.F32 R20, R68.reuse, R84, R20 ;  /* 0x000000544414723c */ /* 0x040ff00000001814 */
[C---:B------:R-:W-:Y:S01]  /*154d0*/  HMMA.16816.F32 R24, R68.reuse, R86, R24 ;  /* 0x000000564418723c */ /* 0x040fe20000001818 */
[----:B------:R-:W4:Y:S03]  /*154e0*/  LDSM.16.MT88.4 R84, [R197+0x4000] ;  /* 0x00400000c554783b */ /* 0x000f260000004200 */
[--C-:B-1----:R-:W-:Y:S04]  /*154f0*/  FFMA.FTZ R2, R152, c[0x0][0x2d0], -R141.reuse ;  /* 0x0000b40098027a23 */ /* 0x102fe8000001088d */
[C---:B------:R-:W-:Y:S01]  /*15500*/  HMMA.16816.F32 R28, R68.reuse, R88, R28 ;  /* 0x00000058441c723c */ /* 0x040fe2000000181c */
[----:B------:R1:W-:Y:S07]  /*15510*/  MUFU.EX2 R93, R2 ;  /* 0x00000002005d7308 */ /* 0x0003ee0000000800 */
[C---:B------:R-:W-:Y:S01]  /*15520*/  HMMA.16816.F32 R32, R68.reuse, R90, R32 ;  /* 0x0000005a4420723c */ /* 0x040fe20000001820 */
[----:B------:R-:W-:Y:S07]  /*15530*/  LDSM.16.MT88.4 R88, [R196+0x1000] ;  /* 0x00100000c458783b */ /* 0x000fee0000004200 */
        /* <DEDUP_REMOVED lines=9> */
[C---:B------:R-:W-:Y:S01]  /*155d0*/  HMMA.16816.F32 R56, R68.reuse, R82, R56 ;  /* 0x000000524438723c */ /* 0x040fe20000001838 */
[----:B------:R-:W2:Y:S03]  /*155e0*/  LDSM.16.MT88.4 R80, [R197+0x1000] ;  /* 0x00100000c550783b */ /* 0x000ea60000004200 */
[--C-:B-1----:R-:W-:Y:S04]  /*155f0*/  FFMA.FTZ R2, R154, c[0x0][0x2d0], -R140.reuse ;  /* 0x0000b4009a027a23 */ /* 0x102fe8000001088c */
[C---:B------:R-:W-:Y:S01]  /*15600*/  HMMA.16816.F32 R60, R68.reuse, R84, R60 ;  /* 0x00000054443c723c */ /* 0x040fe2000000183c */
[----:B------:R1:W-:Y:S07]  /*15610*/  MUFU.EX2 R228, R2 ;  /* 0x0000000200e47308 */ /* 0x0003ee0000000800 */
[----:B------:R-:W-:Y:S01]  /*15620*/  HMMA.16816.F32 R64, R68, R86, R64 ;  /* 0x000000564440723c */ /* 0x000fe20000001840 */
[----:B------:R-:W-:Y:S06]  /*15630*/  LDSM.16.MT88.4 R84, [R196+0x4800] ;  /* 0x00480000c454783b */ /* 0x000fec0000004200 */
[----:B------:R-:W-:Y:S02]  /*15640*/  F2FP.PACK_AB R68, R95, R231 ;  /* 0x000000e75f44723e */ /* 0x000fe400000000ff */
[----:B----4-:R-:W-:Y:S03]  /*15650*/  F2FP.PACK_AB R69, R94, R93 ;  /* 0x0000005d5e45723e */ /* 0x010fe600000000ff */
[----:B-1----:R-:W-:Y:S04]  /*15660*/  FFMA.FTZ R2, R155, c[0x0][0x2d0], -R140 ;  /* 0x0000b4009b027a23 */ /* 0x002fe8000001088c */
[----:B------:R1:W4:Y:S02]  /*15670*/  MUFU.EX2 R226, R2 ;  /* 0x0000000200e27308 */ /* 0x0003240000000800 */
[----:B-1----:R-:W-:Y:S01]  /*15680*/  FFMA.FTZ R2, R156, c[0x0][0x2d0], -R141 ;  /* 0x0000b4009c027a23 */ /* 0x002fe2000001088d */
[----:B----4-:R-:W-:Y:S01]  /*15690*/  F2FP.PACK_AB R70, R226, R228 ;  /* 0x000000e4e246723e */ /* 0x010fe200000000ff */
[----:B-----5:R-:W-:Y:S06]  /*156a0*/  FFMA.FTZ R0, R0, R97, R121 ;  /* 0x0000006100007223 */ /* 0x020fec0000010079 */
[----:B------:R1:W4:Y:S01]  /*156b0*/  MUFU.EX2 R92, R2 ;  /* 0x00000002005c7308 */ /* 0x0003220000000800 */
[----:B--2---:R-:W-:Y:S02]  /*156c0*/  FFMA.FTZ R3, R3, R96, R252 ;  /* 0x0000006003037223 */ /* 0x004fe400000100fc */
[----:B------:R-:W-:Y:S01]  /*156d0*/  LDSM.16.MT88.4 R96, [R195+0x6800] ;  /* 0x00680000c360783b */ /* 0x000fe20000004200 */
[----:B------:R-:W-:Y:S04]  /*156e0*/  FADD.FTZ R0, R120, R0 ;  /* 0x0000000078007221 */ /* 0x000fe80000010000 */
[----:B------:R-:W-:Y:S04]  /*156f0*/  FADD.FTZ R0, R103, R0 ;  /* 0x0000000067007221 */ /* 0x000fe80000010000 */
[----:B------:R-:W-:Y:S04]  /*15700*/  FADD.FTZ R0, R101, R0 ;  /* 0x0000000065007221 */ /* 0x000fe80000010000 */
[----:B------:R-:W-:Y:S04]  /*15710*/  FADD.FTZ R0, R242, R0 ;  /* 0x00000000f2007221 */ /* 0x000fe80000010000 */
[----:B------:R-:W-:Y:S02]  /*15720*/  FADD.FTZ R0, R241, R0 ;  /* 0x00000000f1007221 */ /* 0x000fe40000010000 */
[--C-:B-1----:R-:W-:Y:S02]  /*15730*/  FFMA.FTZ R2, R157, c[0x0][0x2d0], -R141.reuse ;  /* 0x0000b4009d027a23 */ /* 0x102fe4000001088d */
[----:B------:R-:W-:Y:S02]  /*15740*/  FADD.FTZ R0, R235, R0 ;  /* 0x00000000eb007221 */ /* 0x000fe40000010000 */
[----:B------:R1:W2:Y:S02]  /*15750*/  MUFU.EX2 R223, R2 ;  /* 0x0000000200df7308 */ /* 0x0002a40000000800 */
[----:B------:R-:W-:Y:S02]  /*15760*/  FADD.FTZ R0, R108, R0 ;  /* 0x000000006c007221 */ /* 0x000fe40000010000 */
[----:B------:R-:W-:Y:S02]  /*15770*/  LDSM.16.MT88.4 R108, [R198+0x6800] ;  /* 0x00680000c66c783b */ /* 0x000fe40000004200 */
[----:B------:R-:W-:Y:S04]  /*15780*/  FADD.FTZ R0, R93, R0 ;  /* 0x000000005d007221 */ /* 0x000fe80000010000 */
[----:B------:R-:W-:Y:S04]  /*15790*/  FADD.FTZ R0, R94, R0 ;  /* 0x000000005e007221 */ /* 0x000fe80000010000 */
[----:B----4-:R-:W-:Y:S02]  /*157a0*/  FADD.FTZ R0, R92, R0 ;  /* 0x000000005c007221 */ /* 0x010fe40000010000 */
[----:B-1----:R-:W-:Y:S01]  /*157b0*/  FFMA.FTZ R2, R158, c[0x0][0x2d0], -R140 ;  /* 0x0000b4009e027a23 */ /* 0x002fe2000001088c */
[C---:B--2---:R-:W-:Y:S01]  /*157c0*/  F2FP.PACK_AB R71, R223.reuse, R92 ;  /* 0x0000005cdf47723e */ /* 0x044fe200000000ff */
[----:B------:R-:W-:Y:S02]  /*157d0*/  FADD.FTZ R0, R223, R0 ;  /* 0x00000000df007221 */ /* 0x000fe40000010000 */
[----:B------:R1:W-:Y:S04]  /*157e0*/  MUFU.EX2 R166, R2 ;  /* 0x0000000200a67308 */ /* 0x0003e80000000800 */
[C---:B---3--:R-:W-:Y:S08]  /*157f0*/  HMMA.16816.F32 R4, R68.reuse, R72, R4 ;  /* 0x000000484404723c */ /* 0x048ff00000001804 */
[C---:B------:R-:W-:Y:S01]  /*15800*/  HMMA.16816.F32 R8, R68.reuse, R74, R8 ;  /* 0x0000004a4408723c */ /* 0x040fe20000001808 */
[----:B------:R-:W2:Y:S07]  /*15810*/  LDSM.16.MT88.4 R72, [R195+0x4800] ;  /* 0x00480000c348783b */ /* 0x000eae0000004200 */
[C---:B------:R-:W-:Y:S04]  /*15820*/  HMMA.16816.F32 R12, R68.reuse, R88, R12 ;  /* 0x00000058440c723c */ /* 0x040fe8000000180c */
[----:B-1----:R-:W-:Y:S04]  /*15830*/  FFMA.FTZ R2, R159, c[0x0][0x2d0], -R140 ;  /* 0x0000b4009f027a23 */ /* 0x002fe8000001088c */
[C---:B------:R-:W-:Y:S01]  /*15840*/  HMMA.16816.F32 R16, R68.reuse, R90, R16 ;  /* 0x0000005a4410723c */ /* 0x040fe20000001810 */
[----:B------:R1:W-:Y:S01]  /*15850*/  MUFU.EX2 R131, R2 ;  /* 0x0000000200837308 */ /* 0x0003e20000000800 */
[----:B------:R-:W-:Y:S06]  /*15860*/  LDSM.16.MT88.4 R88, [R196+0x1800] ;  /* 0x00180000c458783b */ /* 0x000fec0000004200 */
        /* <DEDUP_REMOVED lines=12> */
[--C-:B-1----:R-:W-:Y:S02]  /*15930*/  FFMA.FTZ R2, R162, c[0x0][0x2d0], -R141.reuse ;  /* 0x0000b400a2027a23 */ /* 0x102fe4000001088d */
        /* <DEDUP_REMOVED lines=9> */
[C---:B----4-:R-:W-:Y:S02]  /*159d0*/  FADD.FTZ R0, R130.reuse, R0 ;  /* 0x0000000082007221 */ /* 0x050fe40000010000 */
[----:B------:R-:W-:Y:S01]  /*159e0*/  HMMA.16816.F32 R64, R68, R82, R64 ;  /* 0x000000524440723c */ /* 0x000fe20000001840 */
[----:B------:R1:W-:Y:S01]  /*159f0*/  MUFU.EX2 R162, R2 ;  /* 0x0000000200a27308 */ /* 0x0003e20000000800 */
[----:B------:R-:W-:Y:S05]  /*15a00*/  LDSM.16.MT88.4 R80, [R196+0x5000] ;  /* 0x00500000c450783b */ /* 0x000fea0000004200 */
[----:B------:R-:W-:Y:S02]  /*15a10*/  F2FP.PACK_AB R68, R131, R166 ;  /* 0x000000a68344723e */ /* 0x000fe400000000ff */
[----:B------:R-:W-:Y:S03]  /*15a20*/  F2FP.PACK_AB R69, R130, R129 ;  /* 0x000000818245723e */ /* 0x000fe600000000ff */
[----:B-1----:R-:W-:Y:S04]  /*15a30*/  FFMA.FTZ R2, R163, c[0x0][0x2d0], -R140 ;  /* 0x0000b400a3027a23 */ /* 0x002fe8000001088c */
[----:B------:R1:W4:Y:S02]  /*15a40*/  MUFU.EX2 R161, R2 ;  /* 0x0000000200a17308 */ /* 0x0003240000000800 */
[--C-:B-1----:R-:W-:Y:S01]  /*15a50*/  FFMA.FTZ R2, R164, c[0x0][0x2d0], -R141.reuse ;  /* 0x0000b400a4027a23 */ /* 0x102fe2000001088d */
[----:B----4-:R-:W-:Y:S07]  /*15a60*/  F2FP.PACK_AB R70, R161, R162 ;  /* 0x000000a2a146723e */ /* 0x010fee00000000ff */
[----:B------:R1:W4:Y:S02]  /*15a70*/  MUFU.EX2 R128, R2 ;  /* 0x0000000200807308 */ /* 0x0003240000000800 */
[--C-:B-1----:R-:W-:Y:S02]  /*15a80*/  FFMA.FTZ R2, R165, c[0x0][0x2d0], -R141.reuse ;  /* 0x0000b400a5027a23 */ /* 0x102fe4000001088d */
[----:B----4-:R-:W-:Y:S06]  /*15a90*/  FADD.FTZ R0, R128, R0 ;  /* 0x0000000080007221 */ /* 0x010fec0000010000 */
[----:B------:R1:W4:Y:S02]  /*15aa0*/  MUFU.EX2 R160, R2 ;  /* 0x0000000200a07308 */ /* 0x0003240000000800 */
[----:B-1----:R-:W-:Y:S01]  /*15ab0*/  FFMA.FTZ R2, R167, c[0x0][0x2d0], -R140 ;  /* 0x0000b400a7027a23 */ /* 0x002fe2000001088c */
[C---:B----4-:R-:W-:Y:S01]  /*15ac0*/  F2FP.PACK_AB R71, R160.reuse, R128 ;  /* 0x00000080a047723e */ /* 0x050fe200000000ff */
[----:B------:R-:W-:Y:S06]  /*15ad0*/  FADD.FTZ R0, R160, R0 ;  /* 0x00000000a0007221 */ /* 0x000fec0000010000 */
[----:B------:R1:W-:Y:S01]  /*15ae0*/  MUFU.EX2 R159, R2 ;  /* 0x00000002009f7308 */ /* 0x0003e20000000800 */
[C---:B--2---:R-:W-:Y:S08]  /*15af0*/  HMMA.16816.F32 R4, R68.reuse, R72, R4 ;  /* 0x000000484404723c */ /* 0x044ff00000001804 */
[C---:B------:R-:W-:Y:S01]  /*15b00*/  HMMA.16816.F32 R8, R68.reuse, R74, R8 ;  /* 0x0000004a4408723c */ /* 0x040fe20000001808 */
[----:B------:R-:W2:Y:S07]  /*15b10*/  LDSM.16.MT88.4 R72, [R195+0x5000] ;  /* 0x00500000c348783b */ /* 0x000eae0000004200 */
[C---:B------:R-:W-:Y:S04]  /*15b20*/  HMMA.16816.F32 R12, R68.reuse, R88, R12 ;  /* 0x00000058440c723c */ /* 0x040fe8000000180c */
[----:B-1----:R-:W-:Y:S01]  /*15b30*/  FFMA.FTZ R2, R217, c[0x0][0x2d0], -R140 ;  /* 0x0000b400d9027a23 */ /* 0x002fe2000001088c */
[----:B------:R-:W-:Y:S03]  /*15b40*/  IADD3 R217, R214, -0x1, RZ ;  /* 0xffffffffd6d97810 */ /* 0x000fe60007ffe0ff */
        /* <DEDUP_REMOVED lines=15> */
[--C-:B-1----:R-:W-:Y:S02]  /*15c40*/  FFMA.FTZ R2, R220, c[0x0][0x2d0], -R141.reuse ;  /* 0x0000b400dc027a23 */ /* 0x102fe4000001088d */
        /* <DEDUP_REMOVED lines=8> */
[----:B-1----:R-:W-:Y:S02]  /*15cd0*/  FFMA.FTZ R2, R221, c[0x0][0x2d0], -R140 ;  /* 0x0000b400dd027a23 */ /* 0x002fe4000001088c */
[----:B---3--:R-:W-:Y:S02]  /*15ce0*/  FADD.FTZ R0, R105, R0 ;  /* 0x0000000069007221 */ /* 0x008fe40000010000 */
[----:B------:R-:W-:Y:S01]  /*15cf0*/  HMMA.16816.F32 R64, R68, R90, R64 ;  /* 0x0000005a4440723c */ /* 0x000fe20000001840 */
[----:B------:R1:W-:Y:S01]  /*15d00*/  MUFU.EX2 R158, R2 ;  /* 0x00000002009e7308 */ /* 0x0003e20000000800 */
[----:B------:R-:W-:Y:S05]  /*15d10*/  LDSM.16.MT88.4 R88, [R196+0x2800] ;  /* 0x00280000c458783b */ /* 0x000fea0000004200 */
[----:B------:R-:W-:Y:S02]  /*15d20*/  F2FP.PACK_AB R68, R107, R159 ;  /* 0x0000009f6b44723e */ /* 0x000fe400000000ff */
[----:B------:R-:W-:Y:S03]  /*15d30*/  F2FP.PACK_AB R69, R105, R106 ;  /* 0x0000006a6945723e */ /* 0x000fe600000000ff */
[----:B-1----:R-:W-:Y:S04]  /*15d40*/  FFMA.FTZ R2, R222, c[0x0][0x2d0], -R140 ;  /* 0x0000b400de027a23 */ /* 0x002fe8000001088c */
[----:B------:R1:W3:Y:S02]  /*15d50*/  MUFU.EX2 R157, R2 ;  /* 0x00000002009d7308 */ /* 0x0002e40000000800 */
[--C-:B-1----:R-:W-:Y:S01]  /*15d60*/  FFMA.FTZ R2, R224, c[0x0][0x2d0], -R141.reuse ;  /* 0x0000b400e0027a23 */ /* 0x102fe2000001088d */
[----:B---3--:R-:W-:Y:S07]  /*15d70*/  F2FP.PACK_AB R70, R157, R158 ;  /* 0x0000009e9d46723e */ /* 0x008fee00000000ff */
[----:B------:R1:W3:Y:S02]  /*15d80*/  MUFU.EX2 R104, R2 ;  /* 0x0000000200687308 */ /* 0x0002e40000000800 */
[--C-:B-1----:R-:W-:Y:S02]  /*15d90*/  FFMA.FTZ R2, R225, c[0x0][0x2d0], -R141.reuse ;  /* 0x0000b400e1027a23 */ /* 0x102fe4000001088d */
[----:B---3--:R-:W-:Y:S06]  /*15da0*/  FADD.FTZ R0, R104, R0 ;  /* 0x0000000068007221 */ /* 0x008fec0000010000 */
[----:B------:R1:W3:Y:S02]  /*15db0*/  MUFU.EX2 R156, R2 ;  /* 0x00000002009c7308 */ /* 0x0002e40000000800 */
[----:B-1----:R-:W-:Y:S01]  /*15dc0*/  FFMA.FTZ R2, R227, c[0x0][0x2d0], -R140 ;  /* 0x0000b400e3027a23 */ /* 0x002fe2000001088c */
[C---:B---3--:R-:W-:Y:S01]  /*15dd0*/  F2FP.PACK_AB R71, R156.reuse, R104 ;  /* 0x000000689c47723e */ /* 0x048fe200000000ff */
[----:B------:R-:W-:Y:S06]  /*15de0*/  FADD.FTZ R0, R156, R0 ;  /* 0x000000009c007221 */ /* 0x000fec0000010000 */
[----:B------:R1:W-:Y:S01]  /*15df0*/  MUFU.EX2 R155, R2 ;  /* 0x00000002009b7308 */ /* 0x0003e20000000800 */
[C---:B--2---:R-:W-:Y:S08]  /*15e00*/  HMMA.16816.F32 R4, R68.reuse, R72, R4 ;  /* 0x000000484404723c */ /* 0x044ff00000001804 */
[C---:B------:R-:W-:Y:S01]  /*15e10*/  HMMA.16816.F32 R8, R68.reuse, R74, R8 ;  /* 0x0000004a4408723c */ /* 0x040fe20000001808 */
[----:B------:R-:W2:Y:S07]  /*15e20*/  LDSM.16.MT88.4 R72, [R195+0x5800] ;  /* 0x00580000c348783b */ /* 0x000eae0000004200 */
[C---:B------:R-:W-:Y:S04]  /*15e30*/  HMMA.16816.F32 R12, R68.reuse, R76, R12 ;  /* 0x0000004c440c723c */ /* 0x040fe8000000180c */
[----:B-1----:R-:W-:Y:S04]  /*15e40*/  FFMA.FTZ R2, R229, c[0x0][0x2d0], -R140 ;  /* 0x0000b400e5027a23 */ /* 0x002fe8000001088c */
        /* <DEDUP_REMOVED lines=15> */
[--C-:B-1----:R-:W-:Y:S02]  /*15f40*/  FFMA.FTZ R2, R234, c[0x0][0x2d0], -R141.reuse ;  /* 0x0000b400ea027a23 */ /* 0x102fe4000001088d */
        /* <DEDUP_REMOVED lines=8> */
[----:B-1----:R-:W-:Y:S02]  /*15fd0*/  FFMA.FTZ R2, R230, c[0x0][0x2d0], -R140 ;  /* 0x0000b400e6027a23 */ /* 0x002fe4000001088c */
[C---:B---3--:R-:W-:Y:S02]  /*15fe0*/  FADD.FTZ R0, R151.reuse, R0 ;  /* 0x0000000097007221 */ /* 0x048fe40000010000 */
        /* <DEDUP_REMOVED lines=23> */
[----:B------:R1:W3:Y:S01]  /*16160*/  MUFU.EX2 R146, R2 ;  /* 0x0000000200927308 */ /* 0x0002e20000000800 */
[----:B------:R-:W-:Y:S06]  /*16170*/  LDSM.16.MT88.4 R88, [R197+0x3000] ;  /* 0x00300000c558783b */ /* 0x000fec0000004200 */
[C---:B----4-:R-:W-:Y:S08]  /*16180*/  HMMA.16816.F32 R20, R68.reuse, R76, R20 ;  /* 0x0000004c4414723c */ /* 0x050ff00000001814 */
[C---:B------:R-:W-:Y:S01]  /*16190*/  HMMA.16816.F32 R24, R68.reuse, R78, R24 ;  /* 0x0000004e4418723c */ /* 0x040fe20000001818 */
[----:B------:R-:W4:Y:S07]  /*161a0*/  LDSM.16.MT88.4 R76, [R198+0x6000] ;  /* 0x00600000c64c783b */ /* 0x000f2e0000004200 */
[C---:B-----5:R-:W-:Y:S04]  /*161b0*/  HMMA.16816.F32 R28, R68.reuse, R80, R28 ;  /* 0x00000050441c723c */ /* 0x060fe8000000181c */
[--C-:B-1----:R-:W-:Y:S01]  /*161c0*/  FFMA.FTZ R2, R249, c[0x0][0x2d0], -R141.reuse ;  /* 0x0000b400f9027a23 */ /* 0x102fe2000001088d */
[----:B---3--:R-:W-:Y:S03]  /*161d0*/  F2FP.PACK_AB R116, R146, R147 ;  /* 0x000000939274723e */ /* 0x008fe600000000ff */
[C---:B------:R-:W-:Y:S01]  /*161e0*/  HMMA.16816.F32 R32, R68.reuse, R82, R32 ;  /* 0x000000524420723c */ /* 0x040fe20000001820 */
[----:B------:R1:W3:Y:S01]  /*161f0*/  MUFU.EX2 R145, R2 ;  /* 0x0000000200917308 */ /* 0x0002e20000000800 */
[----:B------:R-:W5:Y:S06]  /*16200*/  LDSM.16.MT88.4 R80, [R197+0x6000] ;  /* 0x00600000c550783b */ /* 0x000f6c0000004200 */
[C---:B--2---:R-:W-:Y:S08]  /*16210*/  HMMA.16816.F32 R36, R68.reuse, R72, R36 ;  /* 0x000000484424723c */ /* 0x044ff00000001824 */
[C---:B------:R-:W-:Y:S01]  /*16220*/  HMMA.16816.F32 R40, R68.reuse, R74, R40 ;  /* 0x0000004a4428723c */ /* 0x040fe20000001828 */
[----:B------:R-:W-:Y:S07]  /*16230*/  LDSM.16.MT88.4 R72, [R196+0x3000] ;  /* 0x00300000c448783b */ /* 0x000fee0000004200 */
[C---:B------:R-:W-:Y:S04]  /*16240*/  HMMA.16816.F32 R44, R68.reuse, R84, R44 ;  /* 0x00000054442c723c */ /* 0x040fe8000000182c */
[--C-:B-1----:R-:W-:Y:S02]  /*16250*/  FFMA.FTZ R2, R250, c[0x0][0x2d0], -R141.reuse ;  /* 0x0000b400fa027a23 */ /* 0x102fe4000001088d */
[----:B---3--:R-:W-:Y:S02]  /*16260*/  FADD.FTZ R0, R145, R0 ;  /* 0x0000000091007221 */ /* 0x008fe40000010000 */
[C---:B------:R-:W-:Y:S01]  /*16270*/  HMMA.16816.F32 R48, R68.reuse, R86, R48 ;  /* 0x000000564430723c */ /* 0x040fe20000001830 */
[----:B------:R1:W2:Y:S01]  /*16280*/  MUFU.EX2 R144, R2 ;  /* 0x0000000200907308 */ /* 0x0002a20000000800 */
[----:B------:R-:W-:Y:S06]  /*16290*/  LDSM.16.MT88.4 R84, [R198+0x3000] ;  /* 0x00300000c654783b */ /* 0x000fec0000004200 */
[C---:B----4-:R-:W-:Y:S08]  /*162a0*/  HMMA.16816.F32 R52, R68.reuse, R76, R52 ;  /* 0x0000004c4434723c */ /* 0x050ff00000001834 */
[C---:B------:R-:W-:Y:S08]  /*162b0*/  HMMA.16816.F32 R56, R68.reuse, R78, R56 ;  /* 0x0000004e4438723c */ /* 0x040ff00000001838 */
[C---:B-----5:R-:W-:Y:S04]  /*162c0*/  HMMA.16816.F32 R60, R68.reuse, R80, R60 ;  /* 0x00000050443c723c */ /* 0x060fe8000000183c */
[--C-:B-1----:R-:W-:Y:S01]  /*162d0*/  FFMA.FTZ R2, R247, c[0x0][0x2d0], -R140.reuse ;  /* 0x0000b400f7027a23 */ /* 0x102fe2000001088c */
[----:B--2---:R-:W-:Y:S01]  /*162e0*/  F2FP.PACK_AB R117, R144, R145 ;  /* 0x000000919075723e */ /* 0x004fe200000000ff */
[----:B------:R-:W-:Y:S02]  /*162f0*/  FFMA.FTZ R140, R248, c[0x0][0x2d0], -R140 ;  /* 0x0000b400f88c7a23 */ /* 0x000fe4000001088c */
[----:B------:R-:W-:Y:S01]  /*16300*/  HMMA.16816.F32 R64, R68, R82, R64 ;  /* 0x000000524440723c */ /* 0x000fe20000001840 */
[----:B------:R1:W-:Y:S03]  /*16310*/  MUFU.EX2 R143, R2 ;  /* 0x00000002008f7308 */ /* 0x0003e60000000800 */
[----:B------:R-:W-:Y:S07]  /*16320*/  FADD.FTZ R0, R144, R0 ;  /* 0x0000000090007221 */ /* 0x000fee0000010000 */
[----:B------:R-:W2:Y:S01]  /*16330*/  MUFU.EX2 R142, R140 ;  /* 0x0000008c008e7308 */ /* 0x000ea20000000800 */
[--C-:B-1----:R-:W-:Y:S02]  /*16340*/  FFMA.FTZ R2, R125, c[0x0][0x2d0], -R141.reuse ;  /* 0x0000b4007d027a23 */ /* 0x102fe4000001088d */
[----:B------:R-:W1:Y:S01]  /*16350*/  LDSM.16.MT88.4 R124, [R195+0x3000] ;  /* 0x00300000c37c783b */ /* 0x000e620000004200 */
[----:B------:R-:W-:Y:S06]  /*16360*/  FFMA.FTZ R141, R114, c[0x0][0x2d0], -R141 ;  /* 0x0000b400728d7a23 */ /* 0x000fec000001088d */
[----:B------:R3:W4:Y:S01]  /*16370*/  MUFU.EX2 R140, R2 ;  /* 0x00000002008c7308 */ /* 0x0007220000000800 */
[----:B--2---:R-:W-:Y:S09]  /*16380*/  F2FP.PACK_AB R118, R142, R143 ;  /* 0x0000008f8e76723e */ /* 0x004ff200000000ff */
[----:B------:R-:W2:Y:S01]  /*16390*/  MUFU.EX2 R114, R141 ;  /* 0x0000008d00727308 */ /* 0x000ea20000000800 */
[----:B---3--:R-:W-:Y:S02]  /*163a0*/  FADD.FTZ R2, R251, R3 ;  /* 0x00000003fb027221 */ /* 0x008fe40000010000 */
[----:B------:R-:W3:Y:S01]  /*163b0*/  LDL R3, [R1+0x30] ;  /* 0x0000300001037983 */ /* 0x000ee20000100800 */
[----:B----4-:R-:W-:Y:S02]  /*163c0*/  FADD.FTZ R0, R140, R0 ;  /* 0x000000008c007221 */ /* 0x010fe40000010000 */
[----:B------:R-:W-:Y:S04]  /*163d0*/  FADD.FTZ R2, R102, R2 ;  /* 0x0000000266027221 */ /* 0x000fe80000010000 */
[----:B------:R-:W-:Y:S01]  /*163e0*/  FADD.FTZ R2, R100, R2 ;  /* 0x0000000264027221 */ /* 0x000fe20000010000 */
[----:B--2---:R-:W-:Y:S01]  /*163f0*/  F2FP.PACK_AB R119, R114, R140 ;  /* 0x0000008c7277723e */ /* 0x004fe200000000ff */
[----:B------:R-:W2:Y:S02]  /*16400*/  LDSM.16.MT88.4 R100, [R196+0x6800] ;  /* 0x00680000c464783b */ /* 0x000ea40000004200 */
[----:B------:R-:W-:Y:S04]  /*16410*/  FADD.FTZ R2, R246, R2 ;  /* 0x00000002f6027221 */ /* 0x000fe80000010000 */
[C---:B-1----:R-:W-:Y:S02]  /*16420*/  HMMA.16816.F32 R120, R116.reuse, R124, R4 ;  /* 0x0000007c7478723c */ /* 0x042fe40000001804 */
[----:B------:R-:W1:Y:S03]  /*16430*/  LDSM.16.MT88.4 R4, [R197+0x6800] ;  /* 0x00680000c504783b */ /* 0x000e660000004200 */
        /* <DEDUP_REMOVED lines=19> */
[C---:B--2---:R-:W-:Y:S04]  /*16570*/  HMMA.16816.F32 R128, R116.reuse, R100, R44 ;  /* 0x000000647480723c */ /* 0x044fe8000000182c */
[----:B------:R-:W-:Y:S04]  /*16580*/  FADD.FTZ R2, R161, R2 ;  /* 0x00000002a1027221 */ /* 0x000fe80000010000 */
[C---:B------:R-:W-:Y:S04]  /*16590*/  HMMA.16816.F32 R100, R116.reuse, R102, R48 ;  /* 0x000000667464723c */ /* 0x040fe80000001830 */
[----:B------:R-:W-:Y:S04]  /*165a0*/  FADD.FTZ R2, R159, R2 ;  /* 0x000000029f027221 */ /* 0x000fe80000010000 */
[----:B------:R-:W-:Y:S02]  /*165b0*/  FADD.FTZ R2, R107, R2 ;  /* 0x000000026b027221 */ /* 0x000fe40000010000 */
[C---:B------:R-:W-:Y:S03]  /*165c0*/  HMMA.16816.F32 R104, R116.reuse, R108, R52 ;  /* 0x0000006c7468723c */ /* 0x040fe60000001834 */
[----:B------:R-:W-:Y:S04]  /*165d0*/  FADD.FTZ R2, R158, R2 ;  /* 0x000000029e027221 */ /* 0x000fe80000010000 */
[----:B------:R-:W-:Y:S01]  /*165e0*/  FADD.FTZ R2, R157, R2 ;  /* 0x000000029d027221 */ /* 0x000fe20000010000 */
[C---:B------:R-:W-:Y:S04]  /*165f0*/  HMMA.16816.F32 R108, R116.reuse, R110, R56 ;  /* 0x0000006e746c723c */ /* 0x040fe80000001838 */
[----:B------:R-:W-:Y:S04]  /*16600*/  FADD.FTZ R2, R155, R2 ;  /* 0x000000029b027221 */ /* 0x000fe80000010000 */
[----:B------:R-:W-:Y:S01]  /*16610*/  FADD.FTZ R2, R154, R2 ;  /* 0x000000029a027221 */ /* 0x000fe20000010000 */
[C---:B-1----:R-:W-:Y:S03]  /*16620*/  HMMA.16816.F32 R60, R116.reuse, R4, R60 ;  /* 0x00000004743c723c */ /* 0x042fe6000000183c */
[----:B------:R-:W-:Y:S04]  /*16630*/  FADD.FTZ R2, R152, R2 ;  /* 0x0000000298027221 */ /* 0x000fe80000010000 */
[----:B------:R-:W-:Y:S01]  /*16640*/  FADD.FTZ R2, R150, R2 ;  /* 0x0000000296027221 */ /* 0x000fe20000010000 */
[----:B------:R-:W-:Y:S04]  /*16650*/  HMMA.16816.F32 R64, R116, R6, R64 ;  /* 0x000000067440723c */ /* 0x000fe80000001840 */
[----:B------:R-:W-:Y:S03]  /*16660*/  FADD.FTZ R2, R147, R2 ;  /* 0x0000000293027221 */ /* 0x000fe60000010000 */
[----:B------:R-:W-:Y:S02]  /*16670*/  IMAD.MOV.U32 R116, RZ, RZ, R112 ;  /* 0x000000ffff747224 */ /* 0x000fe400078e0070 */
[----:B------:R-:W-:Y:S04]  /*16680*/  FADD.FTZ R2, R146, R2 ;  /* 0x0000000292027221 */ /* 0x000fe80000010000 */
[----:B------:R-:W-:Y:S01]  /*16690*/  FADD.FTZ R2, R143, R2 ;  /* 0x000000028f027221 */ /* 0x000fe20000010000 */
[----:B---3--:R-:W-:Y:S01]  /*166a0*/  ISETP.GT.AND P0, PT, R214, R3, PT ;  /* 0x00000003d600720c */ /* 0x008fe20003f04270 */
        /* <DEDUP_REMOVED lines=8> */
.L_x_2569:
[----:B-12---:R-:W2:Y:S02]  /*16730*/  LDL R0, [R1+0x38] ;  /* 0x0000380001007983 */ /* 0x006ea40000100800 */
[----:B--2---:R-:W-:-:S13]  /*16740*/  ISETP.GE.AND P0, PT, R217, R0, PT ;  /* 0x00000000d900720c */ /* 0x004fda0003f06270 */
[----:B------:R-:W-:Y:S05]  /*16750*/  @!P0 BRA `(.L_x_2575) ;  /* 0x000032a000008947 */ /* 0x000fea0003800000 */
.L_x_2578:
[----:B------:R-:W2:Y:S01]  /*16760*/  LDL.64 R220, [R1+0x8] ;  /* 0x0000080001dc7983 */ /* 0x000ea20000100a00 */
[----:B------:R-:W-:Y:S04]  /*16770*/  DEPBAR.LE SB0, 0x0 ;  /* 0x000080000000791a */ /* 0x000fe80000000000 */
[----:B------:R-:W3:Y:S01]  /*16780*/  LDL R219, [R1] ;  /* 0x0000000001db7983 */ /* 0x000ee20000100800 */
[----:B------:R-:W-:Y:S01]  /*16790*/  WARPSYNC 0xffffffff ;  /* 0xffffffff00007948 */ /* 0x000fe20003800000 */
[----:B------:R-:W-:Y:S01]  /*167a0*/  ULDC.64 UR4, c[0x0][0x208] ;  /* 0x0000820000047ab9 */ /* 0x000fe20000000a00 */
[----:B------:R-:W-:Y:S01]  /*167b0*/  ISETP.GE.AND P4, PT, R218, c[0x0][0x1d4], PT ;  /* 0x00007500da007a0c */ /* 0x000fe20003f86270 */
[----:B------:R-:W-:Y:S01]  /*167c0*/  USHF.L.U32 UR8, UR4, 0x5, URZ ;  /* 0x0000000504087899 */ /* 0x000fe2000800063f */
[----:B------:R-:W-:Y:S01]  /*167d0*/  BAR.SYNC.DEFER_BLOCKING 0x0 ;  /* 0x0000000000007b1d */ /* 0x000fe20000010000 */
[C---:B------:R-:W-:Y:S01]  /*167e0*/  IMAD.WIDE.U32 R46, R217.reuse, c[0x0][0x208], RZ ;  /* 0x00008200d92e7a25 */ /* 0x040fe200078e00ff */
[----:B-1----:R-:W-:Y:S05]  /*167f0*/  SHF.R.S32.HI R0, RZ, 0x1f, R217 ;  /* 0x0000001fff007819 */ /* 0x002fea00000114d9 */
[----:B------:R-:W-:Y:S04]  /*16800*/  IMAD R28, R0, c[0x0][0x208], RZ ;  /* 0x00008200001c7a24 */ /* 0x000fe800078e02ff */
[----:B------:R-:W-:Y:S04]  /*16810*/  IMAD R28, R217, c[0x0][0x20c], R28 ;  /* 0x00008300d91c7a24 */ /* 0x000fe800078e021c */
[----:B------:R-:W-:Y:S04]  /*16820*/  IMAD.IADD R36, R47, 0x1, R28 ;  /* 0x000000012f247824 */ /* 0x000fe800078e021c */
[----:B------:R-:W-:Y:S02]  /*16830*/  IMAD R55, R36, 0x70, RZ ;  /* 0x0000007024377824 */ /* 0x000fe400078e02ff */
[----:B------:R-:W-:Y:S01]  /*16840*/  IMAD.U32 R36, RZ, RZ, UR8 ;  /* 0x00000008ff247e24 */ /* 0x000fe2000f8e00ff */
[----:B------:R-:W1:Y:S01]  /*16850*/  LDSM.16.M88.4 R8, [R194] ;  /* 0x00000000c208783b */ /* 0x000e620000000200 */
[----:B------:R-:W-:Y:S01]  /*16860*/  UMOV UR9, 0x5 ;  /* 0x0000000500097882 */ /* 0x000fe20000000000 */
[----:B------:R-:W-:Y:S01]  /*16870*/  BSSY B0, `(.L_x_2576) ;  /* 0x000011b000007945 */ /* 0x000fe20003800000 */
[----:B------:R-:W-:Y:S02]  /*16880*/  USHF.L.U64.HI UR9, UR4, UR9, UR5 ;  /* 0x0000000904097299 */ /* 0x000fe40008010205 */
[----:B------:R-:W4:Y:S01]  /*16890*/  LDSM.16.M88.4 R16, [R194+0x800] ;  /* 0x00080000c210783b */ /* 0x000f220000000200 */
[----:B------:R-:W-:Y:S03]  /*168a0*/  UIADD3 UR5, UP0, UR8, UR8, URZ ;  /* 0x0000000808057290 */ /* 0x000fe6000ff1e03f */
[----:B------:R-:W-:Y:S01]  /*168b0*/  IMAD.U32 R37, RZ, RZ, UR9 ;  /* 0x00000009ff257e24 */ /* 0x000fe2000f8e00ff */
[----:B------:R-:W5:Y:S01]  /*168c0*/  LDSM.16.M88.4 R24, [R194+0x1000] ;  /* 0x00100000c218783b */ /* 0x000f620000000200 */
[----:B------:R-:W-:Y:S02]  /*168d0*/  UIADD3.X UR4, UR9, UR9, URZ, UP0, !UPT ;  /* 0x0000000909047290 */ /* 0x000fe400087fe43f */
[----:B------:R-:W-:Y:S02]  /*168e0*/  IMAD.WIDE.U32 R44, R46, 0x70, R36 ;  /* 0x000000702e2c7825 */ /* 0x000fe400078e0024 */
[----:B------:R-:W4:Y:S03]  /*168f0*/  LDSM.16.M88.4 R32, [R194+0x1800] ;  /* 0x00180000c220783b */ /* 0x000f260000000200 */
[----:B------:R-:W-:Y:S02]  /*16900*/  IADD3 R166, P1, R44, UR8, RZ ;  /* 0x000000082ca67c10 */ /* 0x000fe4000ff3e0ff */
[----:B------:R-:W5:Y:S05]  /*16910*/  LDSM.16.M88.4 R40, [R194+0x2000] ;  /* 0x00200000c228783b */ /* 0x000f6a0000000200 */
[----:B------:R-:W2:Y:S05]  /*16920*/  LDSM.16.M88.4 R48, [R194+0x2800] ;  /* 0x00280000c230783b */ /* 0x000eaa0000000200 */
[----:B------:R-:W2:Y:S05]  /*16930*/  LDSM.16.M88.4 R56, [R194+0x3000] ;  /* 0x00300000c238783b */ /* 0x000eaa0000000200 */
[----:B------:R-:W2:Y:S01]  /*16940*/  LDSM.16.M88.4 R116, [R199] ;  /* 0x00000000c774783b */ /* 0x000ea20000000200 */
[C---:B-1----:R-:W-:Y:S04]  /*16950*/  HMMA.16816.F32 R4, R132.reuse, R8, RZ ;  /* 0x000000088404723c */ /* 0x042fe800000018ff */
[----:B------:R-:W1:Y:S05]  /*16960*/  S2R R222, SR_TID.X ;  /* 0x0000000000de7919 */ /* 0x000e6a0000002100 */
[----:B------:R-:W2:Y:S01]  /*16970*/  LDSM.16.M88.4 R140, [R207] ;  /* 0x00000000cf8c783b */ /* 0x000ea20000000200 */
[C---:B------:R-:W-:Y:S04]  /*16980*/  HMMA.16816.F32 R8, R132.reuse, R10, RZ ;  /* 0x0000000a8408723c */ /* 0x040fe800000018ff */
[----:B------:R-:W2:Y:S04]  /*16990*/  LDSM.16.M88.4 R144, [R208] ;  /* 0x00000000d090783b */ /* 0x000ea80000000200 */
[C---:B----4-:R-:W-:Y:S01]  /*169a0*/  HMMA.16816.F32 R12, R132.reuse, R16, RZ ;  /* 0x00000010840c723c */ /* 0x050fe200000018ff */
[----:B------:R-:W4:Y:S05]  /*169b0*/  LDSM.16.M88.4 R148, [R209] ;  /* 0x00000000d194783b */ /* 0x000f2a0000000200 */
[----:B------:R-:W2:Y:S02]  /*169c0*/  LDSM.16.M88.4 R152, [R210] ;  /* 0x00000000d298783b */ /* 0x000ea40000000200 */
[C---:B------:R-:W-:Y:S01]  /*169d0*/  HMMA.16816.F32 R16, R132.reuse, R18, RZ ;  /* 0x000000128410723c */ /* 0x040fe200000018ff */
[----:B-1----:R-:W-:Y:S02]  /*169e0*/  SHF.R.S32.HI R2, RZ, 0x1f, R222 ;  /* 0x0000001fff027819 */ /* 0x002fe400000114de */
[----:B------:R-:W1:Y:S01]  /*169f0*/  LDSM.16.M88.4 R156, [R211] ;  /* 0x00000000d39c783b */ /* 0x000e620000000200 */
[----:B------:R-:W-:Y:S02]  /*16a00*/  ISETP.GT.AND P2, PT, R222, 0x7f, PT ;  /* 0x0000007fde00780c */ /* 0x000fe40003f44270 */
[----:B------:R-:W-:Y:S02]  /*16a10*/  LEA.HI R2, R2, R222, RZ, 0x3 ;  /* 0x000000de02027211 */ /* 0x000fe400078f18ff */
[C---:B-----5:R-:W-:Y:S01]  /*16a20*/  HMMA.16816.F32 R20, R132.reuse, R24, RZ ;  /* 0x000000188414723c */ /* 0x060fe200000018ff */
[----:B------:R-:W5:Y:S03]  /*16a30*/  LDSM.16.M88.4 R160, [R212] ;  /* 0x00000000d4a0783b */ /* 0x000f660000000200 */
[----:B------:R-:W-:Y:S04]  /*16a40*/  LOP3.LUT R0, R2, 0xfffffff8, RZ, 0xc0, !PT ;  /* 0xfffffff802007812 */ /* 0x000fe800078ec0ff */
[C---:B------:R-:W-:Y:S01]  /*16a50*/  HMMA.16816.F32 R24, R132.reuse, R26, RZ ;  /* 0x0000001a8418723c */ /* 0x040fe200000018ff */
[----:B------:R-:W-:Y:S04]  /*16a60*/  IMAD.IADD R0, R222, 0x1, -R0 ;  /* 0x00000001de007824 */ /* 0x000fe800078e0a00 */
[----:B------:R-:W-:Y:S03]  /*16a70*/  IMAD.SHL.U32 R0, R0, 0x8, RZ ;  /* 0x0000000800007824 */ /* 0x000fe600078e00ff */
[C---:B------:R-:W-:Y:S02]  /*16a80*/  HMMA.16816.F32 R28, R132.reuse, R32, RZ ;  /* 0x00000020841c723c */ /* 0x040fe400000018ff */
[----:B------:R-:W-:Y:S06]  /*16a90*/  ISETP.GE.AND P5, PT, R0, c[0x0][0x1d4], PT ;  /* 0x0000750000007a0c */ /* 0x000fec0003fa6270 */
[C---:B------:R-:W-:Y:S08]  /*16aa0*/  HMMA.16816.F32 R32, R132.reuse, R34, RZ ;  /* 0x000000228420723c */ /* 0x040ff000000018ff */
[C---:B------:R-:W-:Y:S08]  /*16ab0*/  HMMA.16816.F32 R36, R132.reuse, R40, RZ ;  /* 0x000000288424723c */ /* 0x040ff000000018ff */
[C---:B------:R-:W-:Y:S01]  /*16ac0*/  HMMA.16816.F32 R40, R132.reuse, R42, RZ ;  /* 0x0000002a8428723c */ /* 0x040fe200000018ff */
[----:B--2---:R-:W-:Y:S03]  /*16ad0*/  IMAD.MOV.U32 R2, RZ, RZ, R220 ;  /* 0x000000ffff027224 */ /* 0x004fe600078e00dc */
[----:B---3--:R-:W-:Y:S04]  /*16ae0*/  IMAD.MOV.U32 R3, RZ, RZ, R219 ;  /* 0x000000ffff037224 */ /* 0x008fe800078e00db */
[----:B------:R-:W-:Y:S04]  /*16af0*/  IMAD.WIDE.U32 R2, R46, 0x70, R2 ;  /* 0x000000702e027825 */ /* 0x000fe800078e0002 */
[----:B------:R-:W-:Y:S01]  /*16b00*/  IMAD.IADD R0, R3, 0x1, R55 ;  /* 0x0000000103007824 */ /* 0x000fe200078e0237 */
[C---:B------:R-:W-:Y:S01]  /*16b10*/  LEA R52, P0, R2.reuse, c[0x0][0x1f8], 0x1 ;  /* 0x00007e0002347a11 */ /* 0x040fe200078008ff */
[----:B------:R-:W-:Y:S03]  /*16b20*/  IMAD.U32 R3, RZ, RZ, UR4 ;  /* 0x00000004ff037e24 */ /* 0x000fe6000f8e00ff */
[----:B------:R-:W-:Y:S01]  /*16b30*/  LEA.HI.X R53, R2, c[0x0][0x1fc], R0, 0x1, P0 ;  /* 0x00007f0002357a11 */ /* 0x000fe200000f0c00 */
[----:B------:R-:W-:Y:S01]  /*16b40*/  IMAD.U32 R2, RZ, RZ, UR5 ;  /* 0x00000005ff027e24 */ /* 0x000fe2000f8e00ff */
[----:B------:R-:W-:Y:S01]  /*16b50*/  IADD3 R54, P0, R220, R44, RZ ;  /* 0x0000002cdc367210 */ /* 0x000fe20007f1e0ff */
[----:B------:R-:W-:Y:S02]  /*16b60*/  IMAD.IADD R0, R55, 0x1, R45 ;  /* 0x0000000137007824 */ /* 0x000fe400078e022d */
[----:B------:R-:W-:Y:S01]  /*16b70*/  @!PT LDS RZ, [RZ] ;  /* 0x00000000fffff984 */ /* 0x000fe20000000800 */
[----:B------:R-:W-:Y:S01]  /*16b80*/  @!PT LDS RZ, [RZ] ;  /* 0x00000000fffff984 */ /* 0x000fe20000000800 */
[----:B------:R-:W-:Y:S01]  /*16b90*/  @!PT LDS RZ, [RZ] ;  /* 0x00000000fffff984 */ /* 0x000fe20000000800 */
[----:B------:R2:W-:Y:S01]  /*16ba0*/  LDGSTS.E.BYPASS.LTC128B.128 [R216+0x100], [R52.64], !P5 ;  /* 0x0010000034d87fae */ /* 0x0005e2000e901d46 */
[----:B------:R-:W-:Y:S02]  /*16bb0*/  IMAD.WIDE.U32 R164, R46, 0x70, R2 ;  /* 0x000000702ea47825 */ /* 0x000fe400078e0002 */
[C---:B------:R-:W-:Y:S01]  /*16bc0*/  HMMA.16816.F32 R44, R132.reuse, R48, RZ ;  /* 0x00000030842c723c */ /* 0x040fe200000018ff */
[C---:B------:R-:W-:Y:S01]  /*16bd0*/  IADD3.X R112, R0.reuse, UR9, RZ, P1, !PT ;  /* 0x0000000900707c10 */ /* 0x040fe20008ffe4ff */
[----:B------:R2:W-:Y:S01]  /*16be0*/  LDGSTS.E.BYPASS.LTC128B.128 [R216+0x3900], [R52.64+0x80], !P4 ;  /* 0x0390008034d87fae */ /* 0x0005e2000e101d46 */
[----:B------:R-:W-:Y:S01]  /*16bf0*/  IMAD.X R3, R0, 0x1, R219, P0 ;  /* 0x0000000100037824 */ /* 0x000fe200000e06db */
[----:B------:R-:W-:Y:S02]  /*16c00*/  LEA R2, P0, R54, c[0x0][0x1f8], 0x1 ;  /* 0x00007e0036027a11 */ /* 0x000fe400078008ff */
[----:B------:R-:W-:Y:S02]  /*16c10*/  IADD3 R0, P1, R166, R220, RZ ;  /* 0x000000dca6007210 */ /* 0x000fe40007f3e0ff */
[C---:B------:R-:W-:Y:S01]  /*16c20*/  HMMA.16816.F32 R48, R132.reuse, R50, RZ ;  /* 0x000000328430723c */ /* 0x040fe200000018ff */
[----:B------:R-:W-:Y:S03]  /*16c30*/  LEA.HI.X R3, R54, c[0x0][0x1fc], R3, 0x1, P0 ;  /* 0x00007f0036037a11 */ /* 0x000fe600000f0c03 */
[----:B------:R-:W-:Y:S02]  /*16c40*/  IADD3 R167, P0, R220, R164, RZ ;  /* 0x000000a4dca77210 */ /* 0x000fe40007f1e0ff */
[----:B------:R3:W-:Y:S02]  /*16c50*/  LDGSTS.E.BYPASS.LTC128B.128 [R216+0x1100], [R2.64], !P5 ;  /* 0x0110000002d87fae */ /* 0x0007e4000e901d46 */
[C---:B------:R-:W-:Y:S01]  /*16c60*/  IADD3.X R214, R219.reuse, R55, R165, P0, !PT ;  /* 0x00000037dbd67210 */ /* 0x040fe200007fe4a5 */
[----:B------:R-:W-:Y:S02]  /*16c70*/  IMAD.X R165, R112, 0x1, R219, P1 ;  /* 0x0000000170a57824 */ /* 0x000fe400008e06db */
[----:B------:R3:W-:Y:S01]  /*16c80*/  LDGSTS.E.BYPASS.LTC128B.128 [R216+0x4900], [R2.64+0x80], !P4 ;  /* 0x0490008002d87fae */ /* 0x0007e2000e101d46 */
[C---:B------:R-:W-:Y:S04]  /*16c90*/  LEA R164, P0, R0.reuse, c[0x0][0x1f8], 0x1 ;  /* 0x00007e0000a47a11 */ /* 0x040fe800078008ff */
[----:B------:R-:W-:Y:S02]  /*16ca0*/  LEA.HI.X R165, R0, c[0x0][0x1fc], R165, 0x1, P0 ;  /* 0x00007f0000a57a11 */ /* 0x000fe400000f0ca5 */
[----:B------:R-:W-:Y:S01]  /*16cb0*/  @!P2 IADD3 R0, P1, P0, R220, UR8, R166 ;  /* 0x00000008dc00ac10 */ /* 0x000fe2000f83e0a6 */
[C---:B--2---:R-:W-:Y:S02]  /*16cc0*/  HMMA.16816.F32 R52, R132.reuse, R56, RZ ;  /* 0x000000388434723c */ /* 0x044fe400000018ff */
[----:B------:R2:W-:Y:S06]  /*16cd0*/  LDGSTS.E.BYPASS.LTC128B.128 [R216+0x2100], [R164.64], !P5 ;  /* 0x02100000a4d87fae */ /* 0x0005ec000e901d46 */
[----:B------:R-:W-:Y:S08]  /*16ce0*/  HMMA.16816.F32 R56, R132, R58, RZ ;  /* 0x0000003a8438723c */ /* 0x000ff000000018ff */
[C---:B------:R-:W-:Y:S05]  /*16cf0*/  HMMA.16816.F32 R4, R136.reuse, R116, R4 ;  /* 0x000000748804723c */ /* 0x040fea0000001804 */
[----:B---3--:R-:W-:Y:S01]  /*16d00*/  @!P2 IADD3.X R3, R219, UR9, R112, P1, P0 ;  /* 0x00000009db03ac10 */ /* 0x008fe20008fe0470 */
[----:B------:R-:W-:Y:S01]  /*16d10*/  IMAD.MOV.U32 R112, RZ, RZ, R115 ;  /* 0x000000ffff707224 */ /* 0x000fe200078e0073 */
[----:B------:R-:W3:Y:S01]  /*16d20*/  LDL R219, [R1+0x38] ;  /* 0x0000380001db7983 */ /* 0x000ee20000100800 */
[C---:B------:R-:W-:Y:S04]  /*16d30*/  HMMA.16816.F32 R8, R136.reuse, R118, R8 ;  /* 0x000000768808723c */ /* 0x040fe80000001808 */
[C---:B------:R-:W-:Y:S04]  /*16d40*/  @!P2 LEA R2, P0, R0.reuse, c[0x0][0x1f8], 0x1 ;  /* 0x00007e000002aa11 */ /* 0x040fe800078008ff */
[C---:B------:R-:W-:Y:S04]  /*16d50*/  HMMA.16816.F32 R12, R136.reuse, R140, R12 ;  /* 0x0000008c880c723c */ /* 0x040fe8000000180c */
[----:B------:R-:W-:Y:S02]  /*16d60*/  @!P2 LEA.HI.X R3, R0, c[0x0][0x1fc], R3, 0x1, P0 ;  /* 0x00007f000003aa11 */ /* 0x000fe400000f0c03 */
[C---:B------:R-:W-:Y:S02]  /*16d70*/  LEA R116, P0, R167.reuse, c[0x0][0x1f8], 0x1 ;  /* 0x00007e00a7747a11 */ /* 0x040fe400078008ff */
[C---:B------:R-:W-:Y:S04]  /*16d80*/  HMMA.16816.F32 R16, R136.reuse, R142, R16 ;  /* 0x0000008e8810723c */ /* 0x040fe80000001810 */
[----:B------:R-:W-:Y:S04]  /*16d90*/  LEA.HI.X R117, R167, c[0x0][0x1fc], R214, 0x1, P0 ;  /* 0x00007f00a7757a11 */ /* 0x000fe800000f0cd6 */
[C---:B------:R-:W-:Y:S01]  /*16da0*/  HMMA.16816.F32 R20, R136.reuse, R144, R20 ;  /* 0x000000908814723c */ /* 0x040fe20000001814 */
[----:B------:R1:W-:Y:S05]  /*16db0*/  LDGSTS.E.BYPASS.LTC128B.128 [R216+0x5900], [R116.64+0x80], !P4 ;  /* 0x0590008074d87fae */ /* 0x0003ea000e101d46 */
[----:B------:R1:W-:Y:S02]  /*16dc0*/  @!P2 LDGSTS.E.BYPASS.LTC128B.128 [R216+0x3100], [R2.64], !P5 ;  /* 0x0310000002d8afae */ /* 0x0003e4000e901d46 */
[C---:B------:R-:W-:Y:S03]  /*16dd0*/  HMMA.16816.F32 R24, R136.reuse, R146, R24 ;  /* 0x000000928818723c */ /* 0x040fe60000001818 */
[----:B------:R2:W-:Y:S05]  /*16de0*/  @!P2 LDGSTS.E.BYPASS.LTC128B.128 [R216+0x6900], [R2.64+0x80], !P4 ;  /* 0x0690008002d8afae */ /* 0x0005ea000e101d46 */
[C---:B----4-:R-:W-:Y:S01]  /*16df0*/  HMMA.16816.F32 R28, R136.reuse, R148, R28 ;  /* 0x00000094881c723c */ /* 0x050fe2000000181c */
[----:B------:R-:W-:Y:S05]  /*16e00*/  LDSM.16.M88.4 R140, [R193+0x800] ;  /* 0x00080000c18c783b */ /* 0x000fea0000000200 */
[----:B------:R-:W0:Y:S02]  /*16e10*/  LDGDEPBAR ;  /* 0x00000000000079af */ /* 0x000e240000000000 */
[C---:B------:R-:W-:Y:S03]  /*16e20*/  HMMA.16816.F32 R32, R136.reuse, R150, R32 ;  /* 0x000000968820723c */ /* 0x040fe60000001820 */
[----:B------:R-:W-:Y:S05]  /*16e30*/  LDSM.16.M88.4 R144, [R193+0x1000] ;  /* 0x00100000c190783b */ /* 0x000fea0000000200 */
[C---:B------:R-:W-:Y:S01]  /*16e40*/  HMMA.16816.F32 R36, R136.reuse, R152, R36 ;  /* 0x000000988824723c */ /* 0x040fe20000001824 */
[----:B-1----:R-:W1:Y:S05]  /*16e50*/  LDSM.16.M88.4 R116, [R193] ;  /* 0x00000000c174783b */ /* 0x002e6a0000000200 */
[----:B------:R-:W4:Y:S02]  /*16e60*/  LDSM.16.M88.4 R148, [R193+0x1800] ;  /* 0x00180000c194783b */ /* 0x000f240000000200 */
[C---:B------:R-:W-:Y:S03]  /*16e70*/  HMMA.16816.F32 R40, R136.reuse, R154, R40 ;  /* 0x0000009a8828723c */ /* 0x040fe60000001828 */
[----:B------:R-:W4:Y:S05]  /*16e80*/  LDSM.16.M88.4 R152, [R193+0x2000] ;  /* 0x00200000c198783b */ /* 0x000f2a0000000200 */
[C---:B------:R-:W-:Y:S01]  /*16e90*/  HMMA.16816.F32 R44, R136.reuse, R156, R44 ;  /* 0x0000009c882c723c */ /* 0x040fe2000000182c */
[----:B--2---:R-:W-:Y:S07]  /*16ea0*/  LDSM.16.M88.4 R164, [R194+0x3800] ;  /* 0x00380000c2a4783b */ /* 0x004fee0000000200 */
        /* <DEDUP_REMOVED lines=16> */
[----:B------:R-:W4:Y:S07]  /*16fb0*/  LDSM.16.M88.4 R148, [R192+0x1800] ;  /* 0x00180000c094783b */ /* 0x000f2e0000000200 */
[C---:B------:R-:W-:Y:S08]  /*16fc0*/  HMMA.16816.F32 R36, R168.reuse, R152, R36 ;  /* 0x00000098a824723c */ /* 0x040ff00000001824 */
[C---:B------:R-:W-:Y:S01]  /*16fd0*/  HMMA.16816.F32 R40, R168.reuse, R154, R40 ;  /* 0x0000009aa828723c */ /* 0x040fe20000001828 */
[----:B------:R-:W4:Y:S07]  /*16fe0*/  LDSM.16.M88.4 R152, [R192+0x2000] ;  /* 0x00200000c098783b */ /* 0x000f2e0000000200 */
[C---:B--2---:R-:W-:Y:S08]  /*16ff0*/  HMMA.16816.F32 R44, R168.reuse, R156, R44 ;  /* 0x0000009ca82c723c */ /* 0x044ff0000000182c */
[C---:B------:R-:W-:Y:S01]  /*17000*/  HMMA.16816.F32 R48, R168.reuse, R158, R48 ;  /* 0x0000009ea830723c */ /* 0x040fe20000001830 */
[----:B------:R-:W2:Y:S07]  /*17010*/  LDSM.16.M88.4 R156, [R192+0x2800] ;  /* 0x00280000c09c783b */ /* 0x000eae0000000200 */
[C---:B-----5:R-:W-:Y:S08]  /*17020*/  HMMA.16816.F32 R52, R168.reuse, R160, R52 ;  /* 0x000000a0a834723c */ /* 0x060ff00000001834 */
[----:B------:R-:W-:Y:S01]  /*17030*/  HMMA.16816.F32 R56, R168, R162, R56 ;  /* 0x000000a2a838723c */ /* 0x000fe20000001838 */
        /* <DEDUP_REMOVED lines=15> */
[----:B------:R-:W-:Y:S07]  /*17130*/  LDSM.16.M88.4 R152, [R194+0x6800] ;  /* 0x00680000c298783b */ /* 0x000fee0000000200 */
[C---:B--2---:R-:W-:Y:S03]  /*17140*/  HMMA.16816.F32 R44, R172.reuse, R156, R44 ;  /* 0x0000009cac2c723c */ /* 0x044fe6000000182c */
[----:B---3--:R-:W-:Y:S05]  /*17150*/  ISETP.GT.AND P3, PT, R217, R219, PT ;  /* 0x000000dbd900720c */ /* 0x008fea0003f64270 */
[C---:B------:R-:W-:Y:S01]  /*17160*/  HMMA.16816.F32 R48, R172.reuse, R158, R48 ;  /* 0x0000009eac30723c */ /* 0x040fe20000001830 */
[----:B------:R-:W-:Y:S07]  /*17170*/  LDSM.16.M88.4 R156, [R206] ;  /* 0x00000000ce9c783b */ /* 0x000fee0000000200 */
[C---:B-----5:R-:W-:Y:S08]  /*17180*/  HMMA.16816.F32 R52, R172.reuse, R160, R52 ;  /* 0x000000a0ac34723c */ /* 0x060ff00000001834 */
[----:B------:R-:W-:Y:S01]  /*17190*/  HMMA.16816.F32 R56, R172, R162, R56 ;  /* 0x000000a2ac38723c */ /* 0x000fe20000001838 */
[----:B------:R-:W-:Y:S07]  /*171a0*/  LDSM.16.M88.4 R160, [R200] ;  /* 0x00000000c8a0783b */ /* 0x000fee0000000200 */
        /* <DEDUP_REMOVED lines=8> */
[----:B------:R-:W2:Y:S07]  /*17230*/  LDSM.16.M88.4 R140, [R202] ;  /* 0x00000000ca8c783b */ /* 0x000eae0000000200 */
[C---:B------:R-:W-:Y:S08]  /*17240*/  HMMA.16816.F32 R28, R176.reuse, R144, R28 ;  /* 0x00000090b01c723c */ /* 0x040ff0000000181c */
[C---:B------:R-:W-:Y:S01]  /*17250*/  HMMA.16816.F32 R32, R176.reuse, R146, R32 ;  /* 0x00000092b020723c */ /* 0x040fe20000001820 */
[----:B------:R-:W3:Y:S07]  /*17260*/  LDSM.16.M88.4 R144, [R203] ;  /* 0x00000000cb90783b */ /* 0x000eee0000000200 */
[C---:B----4-:R-:W-:Y:S08]  /*17270*/  HMMA.16816.F32 R36, R176.reuse, R148, R36 ;  /* 0x00000094b024723c */ /* 0x050ff00000001824 */
[C---:B------:R-:W-:Y:S01]  /*17280*/  HMMA.16816.F32 R40, R176.reuse, R150, R40 ;  /* 0x00000096b028723c */ /* 0x040fe20000001828 */
[----:B------:R-:W-:Y:S07]  /*17290*/  LDSM.16.M88.4 R148, [R205] ;  /* 0x00000000cd94783b */ /* 0x000fee0000000200 */
[C---:B-1----:R-:W-:Y:S08]  /*172a0*/  HMMA.16816.F32 R44, R176.reuse, R116, R44 ;  /* 0x00000074b02c723c */ /* 0x042ff0000000182c */
[C---:B------:R-:W-:Y:S01]  /*172b0*/  HMMA.16816.F32 R48, R176.reuse, R118, R48 ;  /* 0x00000076b030723c */ /* 0x040fe20000001830 */
[----:B------:R-:W1:Y:S07]  /*172c0*/  LDSM.16.M88.4 R116, [R204] ;  /* 0x00000000cc74783b */ /* 0x000e6e0000000200 */
[C---:B------:R-:W-:Y:S08]  /*172d0*/  HMMA.16816.F32 R52, R176.reuse, R152, R52 ;  /* 0x00000098b034723c */ /* 0x040ff00000001834 */
[----:B------:R-:W-:Y:S01]  /*172e0*/  HMMA.16816.F32 R56, R176, R154, R56 ;  /* 0x0000009ab038723c */ /* 0x000fe20000001838 */
        /* <DEDUP_REMOVED lines=20> */
[----:B------:R-:W-:Y:S01]  /*17430*/  HMMA.16816.F32 R56, R180, R150, R56 ;  /* 0x00000096b438723c */ /* 0x000fe20000001838 */
        /* <DEDUP_REMOVED lines=17> */
[C---:B------:R-:W-:Y:S01]  /*17550*/  HMMA.16816.F32 R48, R184.reuse, R146, R48 ;  /* 0x00000092b830723c */ /* 0x040fe20000001830 */
[----:B------:R-:W3:Y:S01]  /*17560*/  LDSM.16.M88.4 R144, [R192+0x6800] ;  /* 0x00680000c090783b */ /* 0x000ee20000000200 */
[----:B------:R-:W-:Y:S04]  /*17570*/  DEPBAR.LE SB0, 0x0 ;  /* 0x000080000000791a */ /* 0x000fe80000000000 */
[----:B------:R-:W-:Y:S02]  /*17580*/  BAR.SYNC.DEFER_BLOCKING 0x0 ;  /* 0x0000000000007b1d */ /* 0x000fe40000010000 */
[C---:B-1----:R-:W-:Y:S08]  /*17590*/  HMMA.16816.F32 R52, R184.reuse, R116, R52 ;  /* 0x00000074b834723c */ /* 0x042ff00000001834 */
[----:B------:R-:W-:Y:S08]  /*175a0*/  HMMA.16816.F32 R56, R184, R118, R56 ;  /* 0x00000076b838723c */ /* 0x000ff00000001838 */
[C---:B--2---:R-:W-:Y:S08]  /*175b0*/  HMMA.16816.F32 R4, R188.reuse, R140, R4 ;  /* 0x0000008cbc04723c */ /* 0x044ff00000001804 */
[C---:B------:R-:W-:Y:S07]  /*175c0*/  HMMA.16816.F32 R8, R188.reuse, R142, R8 ;  /* 0x0000008ebc08723c */ /* 0x040fee0000001808 */
[----:B------:R-:W-:Y:S01]  /*175d0*/  P2R R143, PR, RZ, 0x8 ;  /* 0x00000008ff8f7803 */ /* 0x000fe20000000000 */
        /* <DEDUP_REMOVED lines=10> */
[C---:B---3--:R-:W-:Y:S08]  /*17680*/  HMMA.16816.F32 R52, R188.reuse, R144, R52 ;  /* 0x00000090bc34723c */ /* 0x048ff00000001834 */
[----:B------:R-:W-:Y:S01]  /*17690*/  HMMA.16816.F32 R56, R188, R146, R56 ;  /* 0x00000092bc38723c */ /* 0x000fe20000001838 */
[----:B------:R-:W-:Y:S07]  /*176a0*/  @!UPT UIADD3 URZ, URZ, URZ, URZ ;  /* 0x0000003f3f3ff290 */ /* 0x000fee000fffe03f */
[----:B------:R-:W-:-:S11]  /*176b0*/  @!P3 BRA `(.L_x_2577) ;  /* 0x000003600000b947 */ /* 0x000fd60003800000 */
[----:B------:R-:W-:Y:S01]  /*176c0*/  IADD3 R0, R217, -0x1, RZ ;  /* 0xffffffffd9007810 */ /* 0x000fe20007ffe0ff */
        /* <DEDUP_REMOVED lines=53> */
.L_x_2577:
[----:B------:R-:W-:Y:S05]  /*17a20*/  BSYNC B0 ;  /* 0x0000000000007941 */ /* 0x000fea0003800000 */
.L_x_2576:
[----:B------:R-:W-:Y:S01]  /*17a30*/  FMNMX.FTZ R0, R4, R115, !PT ;  /* 0x0000007304007209 */ /* 0x000fe20007810000 */
[----:B------:R-:W-:Y:S01]  /*17a40*/  LDSM.16.MT88.4 R144, [R196] ;  /* 0x00000000c490783b */ /* 0x000fe20000004200 */
[----:B-1----:R-:W-:Y:S02]  /*17a50*/  FMNMX.FTZ R2, R6, R114, !PT ;  /* 0x0000007206027209 */ /* 0x002fe40007810000 */
        /* <DEDUP_REMOVED lines=81> */
[----:B------:R-:W5:Y:S01]  /*17f70*/  MUFU.EX2 R225, R7 ;  /* 0x0000000700e17308 */ /* 0x000f620000000800 */
[--C-:B------:R-:W-:Y:S02]  /*17f80*/  FFMA.FTZ R26, R26, c[0x0][0x2d0], -R112.reuse ;  /* 0x0000b4001a1a7a23 */ /* 0x100fe40000010870 */
[----:B------:R-:W-:Y:S02]  /*17f90*/  FFMA.FTZ R27, R27, c[0x0][0x2d0], -R112 ;  /* 0x0000b4001b1b7a23 */ /* 0x000fe40000010870 */
        /* <DEDUP_REMOVED lines=11> */
[C---:B------:R-:W-:Y:S01]  /*18050*/  FMUL.FTZ R76, R2.reuse, R76 ;  /* 0x0000004c024c7220 */ /* 0x040fe20000410000 */
[----:B-----5:R-:W-:Y:S01]  /*18060*/  F2FP.PACK_AB R117, R225, R226 ;  /* 0x000000e2e175723e */ /* 0x020fe200000000ff */
        /* <DEDUP_REMOVED lines=9> */
[----:B------:R-:W5:Y:S01]  /*18100*/  MUFU.EX2 R229, R5 ;  /* 0x0000000500e57308 */ /* 0x000f620000000800 */
        /* <DEDUP_REMOVED lines=13> */
[----:B------:R-:W-:Y:S01]  /*181e0*/  FMUL.FTZ R74, R0, R74 ;  /* 0x0000004a004a7220 */ /* 0x000fe20000410000 */
[----:B-----5:R-:W-:Y:S01]  /*181f0*/  F2FP.PACK_AB R116, R229, R222 ;  /* 0x000000dee574723e */ /* 0x020fe200000000ff */
[----:B------:R-:W-:Y:S02]  /*18200*/  FMUL.FTZ R5, R2, R121 ;  /* 0x0000007902057220 */ /* 0x000fe40000410000 */
[C---:B------:R-:W-:Y:S02]  /*18210*/  FMUL.FTZ R75, R0.reuse, R75 ;  /* 0x0000004b004b7220 */ /* 0x040fe40000410000 */
[C---:B------:R-:W-:Y:S01]  /*18220*/  FMUL.FTZ R78, R0.reuse, R78 ;  /* 0x0000004e004e7220 */ /* 0x040fe20000410000 */
[----:B------:R5:W-:Y:S01]  /*18230*/  MUFU.EX2 R220, R13 ;  /* 0x0000000d00dc7308 */ /* 0x000be20000000800 */
[C---:B------:R-:W-:Y:S02]  /*18240*/  FMUL.FTZ R79, R0.reuse, R79 ;  /* 0x0000004f004f7220 */ /* 0x040fe40000410000 */
[----:B------:R-:W-:Y:S02]  /*18250*/  FMUL.FTZ R82, R0, R82 ;  /* 0x0000005200527220 */ /* 0x000fe40000410000 */
[----:B-1----:R-:W-:Y:S02]  /*18260*/  FFMA.FTZ R4, R9, c[0x0][0x2d0], -R114 ;  /* 0x0000b40009047a23 */ /* 0x002fe40000010872 */
        /* <DEDUP_REMOVED lines=18> */
[----:B------:R-:W-:Y:S02]  /*18390*/  FFMA.FTZ R4, R10, c[0x0][0x2d0], -R112 ;  /* 0x0000b4000a047a23 */ /* 0x000fe40000010870 */
        /* <DEDUP_REMOVED lines=13> */
[----:B------:R-:W-:Y:S02]  /*18470*/  FFMA.FTZ R17, R17, c[0x0][0x2d0], -R114 ;  /* 0x0000b40011117a23 */ /* 0x000fe40000010872 */
[C---:B------:R-:W-:Y:S01]  /*18480*/  FMUL.FTZ R108, R2.reuse, R108 ;  /* 0x0000006c026c7220 */ /* 0x040fe20000410000 */
[----:B------:R4:W-:Y:S01]  /*18490*/  MUFU.EX2 R167, R16 ;  /* 0x0000001000a77308 */ /* 0x0009e20000000800 */
[----:B------:R-:W-:Y:S02]  /*184a0*/  FMUL.FTZ R109, R2, R109 ;  /* 0x0000006d026d7220 */ /* 0x000fe40000410000 */
[----:B-1----:R-:W-:Y:S02]  /*184b0*/  FFMA.FTZ R4, R11, c[0x0][0x2d0], -R112 ;  /* 0x0000b4000b047a23 */ /* 0x002fe40000010870 */
[C---:B------:R-:W-:Y:S02]  /*184c0*/  FMUL.FTZ R11, R0.reuse, R127 ;  /* 0x0000007f000b7220 */ /* 0x040fe40000410000 */
[----:B------:R-:W-:Y:S01]  /*184d0*/  LDSM.16.MT88.4 R124, [R197] ;  /* 0x00000000c57c783b */ /* 0x000fe20000004200 */
[C---:B------:R-:W-:Y:S02]  /*184e0*/  FMUL.FTZ R110, R0.reuse, R110 ;  /* 0x0000006e006e7220 */ /* 0x040fe40000410000 */
[----:B------:R-:W1:Y:S01]  /*184f0*/  MUFU.EX2 R223, R4 ;  /* 0x0000000400df7308 */ /* 0x000e620000000800 */
[----:B------:R-:W-:Y:S02]  /*18500*/  FMUL.FTZ R111, R0, R111 ;  /* 0x0000006f006f7220 */ /* 0x000fe40000410000 */
[----:B------:R-:W-:Y:S01]  /*18510*/  FMUL.FTZ R60, R2, R60 ;  /* 0x0000003c023c7220 */ /* 0x000fe20000410000 */
[----:B--2---:R-:W-:Y:S01]  /*18520*/  F2FP.PACK_AB R19, R164, R165 ;  /* 0x000000a5a413723e */ /* 0x004fe200000000ff */
[----:B------:R-:W-:Y:S02]  /*18530*/  FMUL.FTZ R61, R2, R61 ;  /* 0x0000003d023d7220 */ /* 0x000fe40000410000 */
[C---:B------:R-:W-:Y:S02]  /*18540*/  FMUL.FTZ R62, R0.reuse, R62 ;  /* 0x0000003e003e7220 */ /* 0x040fe40000410000 */
[----:B------:R-:W-:Y:S01]  /*18550*/  FMUL.FTZ R63, R0, R63 ;  /* 0x0000003f003f7220 */ /* 0x000fe20000410000 */
[----:B------:R2:W5:Y:S01]  /*18560*/  MUFU.EX2 R166, R17 ;  /* 0x0000001100a67308 */ /* 0x0005620000000800 */
        /* <DEDUP_REMOVED lines=9> */
[----:B-1----:R-:W-:Y:S01]  /*18600*/  F2FP.PACK_AB R119, R223, R224 ;  /* 0x000000e0df77723e */ /* 0x002fe200000000ff */
[----:B------:R-:W-:Y:S02]  /*18610*/  FMUL.FTZ R4, R2, R120 ;  /* 0x0000007802047220 */ /* 0x000fe40000410000 */
[----:B------:R-:W1:Y:S01]  /*18620*/  LDSM.16.MT88.4 R120, [R198] ;  /* 0x00000000c678783b */ /* 0x000e620000004200 */
[--C-:B------:R-:W-:Y:S02]  /*18630*/  FFMA.FTZ R25, R25, c[0x0][0x2d0], -R114.reuse ;  /* 0x0000b40019197a23 */ /* 0x100fe40000010872 */
[----:B------:R-:W4:Y:S01]  /*18640*/  MUFU.EX2 R163, R20 ;  /* 0x0000001400a37308 */ /* 0x000f220000000800 */
[--C-:B------:R-:W-:Y:S01]  /*18650*/  FFMA.FTZ R28, R28, c[0x0][0x2d0], -R114.reuse ;  /* 0x0000b4001c1c7a23 */ /* 0x100fe20000010872 */
[C---:B------:R-:W-:Y:S05]  /*18660*/  HMMA.16816.F32 R4, R116.reuse, R140, R4 ;  /* 0x0000008c7404723c */ /* 0x040fea0000001804 */
[--C-:B------:R-:W-:Y:S01]  /*18670*/  FFMA.FTZ R29, R29, c[0x0][0x2d0], -R114.reuse ;  /* 0x0000b4001d1d7a23 */ /* 0x100fe20000010872 */
[----:B--2---:R-:W-:Y:S01]  /*18680*/  F2FP.PACK_AB R17, R214, R219 ;  /* 0x000000dbd611723e */ /* 0x004fe200000000ff */
[----:B------:R-:W-:Y:S01]  /*18690*/  FFMA.FTZ R33, R33, c[0x0][0x2d0], -R114 ;  /* 0x0000b40021217a23 */ /* 0x000fe20000010872 */
[C---:B------:R-:W-:Y:S01]  /*186a0*/  HMMA.16816.F32 R8, R116.reuse, R142, R8 ;  /* 0x0000008e7408723c */ /* 0x040fe20000001808 */
[----:B------:R-:W2:Y:S01]  /*186b0*/  LDSM.16.MT88.4 R140, [R195+0x3800] ;  /* 0x00380000c38c783b */ /* 0x000ea20000004200 */
[----:B------:R-:W1:Y:S02]  /*186c0*/  MUFU.EX2 R162, R21 ;  /* 0x0000001500a27308 */ /* 0x000e640000000800 */
[--C-:B------:R-:W-:Y:S01]  /*186d0*/  FFMA.FTZ R34, R34, c[0x0][0x2d0], -R112.reuse ;  /* 0x0000b40022227a23 */ /* 0x100fe20000010870 */
[----:B-----5:R-:W-:Y:S01]  /*186e0*/  F2FP.PACK_AB R18, R166, R167 ;  /* 0x000000a7a612723e */ /* 0x020fe200000000ff */
[----:B------:R-:W-:Y:S02]  /*186f0*/  FFMA.FTZ R35, R35, c[0x0][0x2d0], -R112 ;  /* 0x0000b40023237a23 */ /* 0x000fe40000010870 */
[C---:B------:R-:W-:Y:S04]  /*18700*/  HMMA.16816.F32 R68, R116.reuse, R144, R68 ;  /* 0x000000907444723c */ /* 0x040fe80000001844 */
[----:B------:R5:W-:Y:S01]  /*18710*/  MUFU.EX2 R160, R23 ;  /* 0x0000001700a07308 */ /* 0x000be20000000800 */
[----:B------:R-:W-:Y:S02]  /*18720*/  FFMA.FTZ R2, R2, R231, R222 ;  /* 0x000000e702027223 */ /* 0x000fe400000100de */
[----:B---3--:R-:W-:Y:S01]  /*18730*/  FFMA.FTZ R0, R0, R230, R226 ;  /* 0x000000e600007223 */ /* 0x008fe200000100e2 */
[C---:B------:R-:W-:Y:S04]  /*18740*/  HMMA.16816.F32 R72, R116.reuse, R146, R72 ;  /* 0x000000927448723c */ /* 0x040fe80000001848 */
[----:B------:R-:W-:Y:S02]  /*18750*/  FADD.FTZ R2, R229, R2 ;  /* 0x00000002e5027221 */ /* 0x000fe40000010000 */
[----:B------:R-:W3:Y:S01]  /*18760*/  MUFU.EX2 R159, R24 ;  /* 0x00000018009f7308 */ /* 0x000ee20000000800 */
[----:B------:R-:W-:Y:S02]  /*18770*/  FADD.FTZ R0, R225, R0 ;  /* 0x00000000e1007221 */ /* 0x000fe40000010000 */
[----:B------:R-:W-:Y:S01]  /*18780*/  FADD.FTZ R2, R228, R2 ;  /* 0x00000002e4027221 */ /* 0x000fe20000010000 */
[C---:B-1----:R-:W-:Y:S03]  /*18790*/  HMMA.16816.F32 R76, R116.reuse, R120, R76 ;  /* 0x00000078744c723c */ /* 0x042fe6000000184c */
[----:B------:R-:W-:Y:S03]  /*187a0*/  FADD.FTZ R2, R227, R2 ;  /* 0x00000002e3027221 */ /* 0x000fe60000010000 */
[----:B------:R-:W1:Y:S01]  /*187b0*/  MUFU.EX2 R158, R25 ;  /* 0x00000019009e7308 */ /* 0x000e620000000800 */
[----:B------:R-:W-:Y:S01]  /*187c0*/  FADD.FTZ R0, R224, R0 ;  /* 0x00000000e0007221 */ /* 0x000fe20000010000 */
[C---:B------:R-:W-:Y:S01]  /*187d0*/  HMMA.16816.F32 R80, R116.reuse, R122, R80 ;  /* 0x0000007a7450723c */ /* 0x040fe20000001850 */
[----:B------:R-:W1:Y:S03]  /*187e0*/  LDSM.16.MT88.4 R120, [R196+0x3800] ;  /* 0x00380000c478783b */ /* 0x000e660000004200 */
[----:B------:R-:W-:Y:S02]  /*187f0*/  FADD.FTZ R2, R221, R2 ;  /* 0x00000002dd027221 */ /* 0x000fe40000010000 */
[----:B------:R-:W-:Y:S02]  /*18800*/  FADD.FTZ R0, R223, R0 ;  /* 0x00000000df007221 */ /* 0x000fe40000010000 */
[----:B------:R-:W1:Y:S01]  /*18810*/  MUFU.EX2 R157, R26 ;  /* 0x0000001a009d7308 */ /* 0x000e620000000800 */
[C---:B------:R-:W-:Y:S01]  /*18820*/  HMMA.16816.F32 R84, R116.reuse, R124, R84 ;  /* 0x0000007c7454723c */ /* 0x040fe20000001854 */
[----:B-----5:R-:W-:Y:S02]  /*18830*/  LDSM.16.MT88.4 R20, [R196+0x4000] ;  /* 0x00400000c414783b */ /* 0x020fe40000004200 */
[----:B------:R-:W-:Y:S02]  /*18840*/  FADD.FTZ R2, R220, R2 ;  /* 0x00000002dc027221 */ /* 0x000fe40000010000 */
[----:B------:R-:W-:Y:S03]  /*18850*/  FADD.FTZ R0, R219, R0 ;  /* 0x00000000db007221 */ /* 0x000fe60000010000 */
[C---:B------:R-:W-:Y:S01]  /*18860*/  HMMA.16816.F32 R88, R116.reuse, R126, R88 ;  /* 0x0000007e7458723c */ /* 0x040fe20000001858 */
[----:B------:R-:W5:Y:S01]  /*18870*/  LDSM.16.MT88.4 R124, [R198+0x3800] ;  /* 0x00380000c67c783b */ /* 0x000f620000004200 */
[----:B------:R3:W3:Y:S02]  /*18880*/  MUFU.EX2 R156, R27 ;  /* 0x0000001b009c7308 */ /* 0x0006e40000000800 */
[----:B------:R-:W-:Y:S02]  /*18890*/  FADD.FTZ R2, R167, R2 ;  /* 0x00000002a7027221 */ /* 0x000fe40000010000 */
[----:B------:R-:W-:Y:S02]  /*188a0*/  FADD.FTZ R0, R214, R0 ;  /* 0x00000000d6007221 */ /* 0x000fe40000010000 */
[C---:B--2---:R-:W-:Y:S04]  /*188b0*/  HMMA.16816.F32 R92, R116.reuse, R140, R92 ;  /* 0x0000008c745c723c */ /* 0x044fe8000000185c */
[----:B------:R-:W-:Y:S01]  /*188c0*/  MUFU.EX2 R154, R33 ;  /* 0x00000021009a7308 */ /* 0x000fe20000000800 */
[----:B------:R-:W-:Y:S02]  /*188d0*/  FADD.FTZ R2, R166, R2 ;  /* 0x00000002a6027221 */ /* 0x000fe40000010000 */
[----:B------:R-:W-:Y:S01]  /*188e0*/  FADD.FTZ R0, R165, R0 ;  /* 0x00000000a5007221 */ /* 0x000fe20000010000 */
[C---:B------:R-:W-:Y:S01]  /*188f0*/  HMMA.16816.F32 R96, R116.reuse, R142, R96 ;  /* 0x0000008e7460723c */ /* 0x040fe20000001860 */
[----:B------:R-:W-:Y:S03]  /*18900*/  LDSM.16.MT88.4 R140, [R198+0x800] ;  /* 0x00080000c68c783b */ /* 0x000fe60000004200 */
[----:B----4-:R-:W-:Y:S02]  /*18910*/  FADD.FTZ R2, R163, R2 ;  /* 0x00000002a3027221 */ /* 0x010fe40000010000 */
[----:B------:R-:W-:Y:S01]  /*18920*/  MUFU.EX2 R153, R34 ;  /* 0x0000002200997308 */ /* 0x000fe20000000800 */
[----:B------:R-:W-:Y:S01]  /*18930*/  FADD.FTZ R0, R164, R0 ;  /* 0x00000000a4007221 */ /* 0x000fe20000010000 */
[C---:B-1----:R-:W-:Y:S01]  /*18940*/  HMMA.16816.F32 R12, R116.reuse, R120, R12 ;  /* 0x00000078740c723c */ /* 0x042fe2000000180c */
[----:B---3--:R-:W-:Y:S03]  /*18950*/  LDSM.16.MT88.4 R24, [R196+0x1000] ;  /* 0x00100000c418783b */ /* 0x008fe60000004200 */
[----:B------:R-:W-:Y:S02]  /*18960*/  FADD.FTZ R2, R162, R2 ;  /* 0x00000002a2027221 */ /* 0x000fe40000010000 */
[----:B------:R-:W-:Y:S02]  /*18970*/  FADD.FTZ R0, R161, R0 ;  /* 0x00000000a1007221 */ /* 0x000fe40000010000 */
[----:B------:R-:W-:Y:S01]  /*18980*/  MUFU.EX2 R152, R35 ;  /* 0x0000002300987308 */ /* 0x000fe20000000800 */
[C---:B------:R-:W-:Y:S01]  /*18990*/  HMMA.16816.F32 R100, R116.reuse, R122, R100 ;  /* 0x0000007a7464723c */ /* 0x040fe20000001864 */
[----:B------:R-:W1:Y:S02]  /*189a0*/  LDSM.16.MT88.4 R120, [R195+0x800] ;  /* 0x00080000c378783b */ /* 0x000e640000004200 */
[----:B------:R-:W-:Y:S02]  /*189b0*/  FADD.FTZ R2, R159, R2 ;  /* 0x000000029f027221 */ /* 0x000fe40000010000 */
[----:B------:R-:W-:Y:S03]  /*189c0*/  FADD.FTZ R0, R160, R0 ;  /* 0x00000000a0007221 */ /* 0x000fe60000010000 */
[C---:B-----5:R-:W-:Y:S04]  /*189d0*/  HMMA.16816.F32 R104, R116.reuse, R124, R104 ;  /* 0x0000007c7468723c */ /* 0x060fe80000001868 */
[----:B------:R-:W-:Y:S02]  /*189e0*/  FADD.FTZ R2, R158, R2 ;  /* 0x000000029e027221 */ /* 0x000fe40000010000 */
[----:B------:R-:W-:Y:S02]  /*189f0*/  FADD.FTZ R0, R157, R0 ;  /* 0x000000009d007221 */ /* 0x000fe40000010000 */
[C---:B------:R-:W-:Y:S01]  /*18a00*/  HMMA.16816.F32 R108, R116.reuse, R126, R108 ;  /* 0x0000007e746c723c */ /* 0x040fe2000000186c */
[----:B------:R-:W2:Y:S03]  /*18a10*/  LDSM.16.MT88.4 R124, [R196+0x800] ;  /* 0x00080000c47c783b */ /* 0x000ea60000004200 */
[----:B------:R-:W-:Y:S04]  /*18a20*/  FADD.FTZ R0, R156, R0 ;  /* 0x000000009c007221 */ /* 0x000fe80000010000 */
[C---:B------:R-:W-:Y:S08]  /*18a30*/  HMMA.16816.F32 R60, R116.reuse, R128, R60 ;  /* 0x00000080743c723c */ /* 0x040ff0000000183c */
[----:B------:R-:W-:Y:S01]  /*18a40*/  HMMA.16816.F32 R64, R116, R130, R64 ;  /* 0x000000827440723c */ /* 0x000fe20000001840 */
[----:B------:R-:W3:Y:S07]  /*18a50*/  LDSM.16.MT88.4 R116, [R197+0x800] ;  /* 0x00080000c574783b */ /* 0x000eee0000004200 */
[C---:B-1----:R-:W-:Y:S01]  /*18a60*/  HMMA.16816.F32 R4, R16.reuse, R120, R4 ;  /* 0x000000781004723c */ /* 0x042fe20000001804 */
[----:B------:R-:W-:Y:S07]  /*18a70*/  LDSM.16.MT88.4 R128, [R197+0x4000] ;  /* 0x00400000c580783b */ /* 0x000fee0000004200 */
[C---:B------:R-:W-:Y:S01]  /*18a80*/  HMMA.16816.F32 R8, R16.reuse, R122, R8 ;  /* 0x0000007a1008723c */ /* 0x040fe20000001808 */
[----:B------:R-:W1:Y:S07]  /*18a90*/  LDSM.16.MT88.4 R120, [R195+0x4000] ;  /* 0x00400000c378783b */ /* 0x000e6e0000004200 */
[C---:B--2---:R-:W-:Y:S08]  /*18aa0*/  HMMA.16816.F32 R68, R16.reuse, R124, R68 ;  /* 0x0000007c1044723c */ /* 0x044ff00000001844 */
[C---:B------:R-:W-:Y:S01]  /*18ab0*/  HMMA.16816.F32 R72, R16.reuse, R126, R72 ;  /* 0x0000007e1048723c */ /* 0x040fe20000001848 */
[----:B------:R-:W2:Y:S07]  /*18ac0*/  LDSM.16.MT88.4 R124, [R198+0x4000] ;  /* 0x00400000c67c783b */ /* 0x000eae0000004200 */
[C---:B------:R-:W-:Y:S08]  /*18ad0*/  HMMA.16816.F32 R76, R16.reuse, R140, R76 ;  /* 0x0000008c104c723c */ /* 0x040ff0000000184c */
[C---:B------:R-:W-:Y:S08]  /*18ae0*/  HMMA.16816.F32 R80, R16.reuse, R142, R80 ;  /* 0x0000008e1050723c */ /* 0x040ff00000001850 */
[C---:B---3--:R-:W-:Y:S08]  /*18af0*/  HMMA.16816.F32 R84, R16.reuse, R116, R84 ;  /* 0x000000741054723c */ /* 0x048ff00000001854 */
[C---:B------:R-:W-:Y:S01]  /*18b00*/  HMMA.16816.F32 R88, R16.reuse, R118, R88 ;  /* 0x000000761058723c */ /* 0x040fe20000001858 */
[----:B------:R-:W3:Y:S07]  /*18b10*/  LDSM.16.MT88.4 R116, [R195+0x1000] ;  /* 0x00100000c374783b */ /* 0x000eee0000004200 */
[C---:B-1----:R-:W-:Y:S08]  /*18b20*/  HMMA.16816.F32 R92, R16.reuse, R120, R92 ;  /* 0x00000078105c723c */ /* 0x042ff0000000185c */
[C---:B------:R-:W-:Y:S01]  /*18b30*/  HMMA.16816.F32 R96, R16.reuse, R122, R96 ;  /* 0x0000007a1060723c */ /* 0x040fe20000001860 */
[----:B------:R-:W-:Y:S07]  /*18b40*/  LDSM.16.MT88.4 R120, [R197+0x1000] ;  /* 0x00100000c578783b */ /* 0x000fee0000004200 */
[C---:B------:R-:W-:Y:S08]  /*18b50*/  HMMA.16816.F32 R12, R16.reuse, R20, R12 ;  /* 0x00000014100c723c */ /* 0x040ff0000000180c */
[C---:B------:R-:W-:Y:S01]  /*18b60*/  HMMA.16816.F32 R100, R16.reuse, R22, R100 ;  /* 0x000000161064723c */ /* 0x040fe20000001864 */
[----:B------:R-:W1:Y:S07]  /*18b70*/  LDSM.16.MT88.4 R20, [R198+0x1000] ;  /* 0x00100000c614783b */ /* 0x000e6e0000004200 */
[C---:B--2---:R-:W-:Y:S08]  /*18b80*/  HMMA.16816.F32 R104, R16.reuse, R124, R104 ;  /* 0x0000007c1068723c */ /* 0x044ff00000001868 */
[C---:B------:R-:W-:Y:S01]  /*18b90*/  HMMA.16816.F32 R108, R16.reuse, R126, R108 ;  /* 0x0000007e106c723c */ /* 0x040fe2000000186c */
[----:B------:R-:W-:Y:S07]  /*18ba0*/  LDSM.16.MT88.4 R124, [R196+0x1800] ;  /* 0x00180000c47c783b */ /* 0x000fee0000004200 */
[C---:B------:R-:W-:Y:S08]  /*18bb0*/  HMMA.16816.F32 R60, R16.reuse, R128, R60 ;  /* 0x00000080103c723c */ /* 0x040ff0000000183c */
[----:B------:R-:W-:Y:S01]  /*18bc0*/  HMMA.16816.F32 R64, R16, R130, R64 ;  /* 0x000000821040723c */ /* 0x000fe20000001840 */
[----:B------:R-:W2:Y:S06]  /*18bd0*/  MUFU.EX2 R131, R28 ;  /* 0x0000001c00837308 */ /* 0x000eac0000000800 */
[----:B------:R-:W-:Y:S02]  /*18be0*/  F2FP.PACK_AB R16, R162, R163 ;  /* 0x000000a3a210723e */ /* 0x000fe400000000ff */
[----:B------:R-:W-:Y:S02]  /*18bf0*/  F2FP.PACK_AB R17, R160, R161 ;  /* 0x000000a1a011723e */ /* 0x000fe400000000ff */
[----:B------:R-:W4:Y:S01]  /*18c00*/  MUFU.EX2 R130, R29 ;  /* 0x0000001d00827308 */ /* 0x000f220000000800 */
[----:B------:R-:W-:Y:S02]  /*18c10*/  F2FP.PACK_AB R18, R158, R159 ;  /* 0x0000009f9e12723e */ /* 0x000fe400000000ff */
[----:B------:R-:W-:Y:S07]  /*18c20*/  F2FP.PACK_AB R19, R156, R157 ;  /* 0x0000009d9c13723e */ /* 0x000fee00000000ff */
[C---:B---3--:R-:W-:Y:S03]  /*18c30*/  HMMA.16816.F32 R4, R16.reuse, R116, R4 ;  /* 0x000000741004723c */ /* 0x048fe60000001804 */
[----:B--2---:R-:W-:Y:S05]  /*18c40*/  FADD.FTZ R2, R131, R2 ;  /* 0x0000000283027221 */ /* 0x004fea0000010000 */
[C---:B------:R-:W-:Y:S01]  /*18c50*/  HMMA.16816.F32 R8, R16.reuse, R118, R8 ;  /* 0x000000761008723c */ /* 0x040fe20000001808 */
[----:B------:R-:W2:Y:S03]  /*18c60*/  LDSM.16.MT88.4 R116, [R195+0x4800] ;  /* 0x00480000c374783b */ /* 0x000ea60000004200 */
[----:B----4-:R-:W-:Y:S04]  /*18c70*/  FADD.FTZ R2, R130, R2 ;  /* 0x0000000282027221 */ /* 0x010fe80000010000 */
[C---:B------:R-:W-:Y:S07]  /*18c80*/  HMMA.16816.F32 R68, R16.reuse, R24, R68 ;  /* 0x000000181044723c */ /* 0x040fee0000001844 */
[----:B------:R-:W-:Y:S01]  /*18c90*/  FFMA.FTZ R24, R30, c[0x0][0x2d0], -R112 ;  /* 0x0000b4001e187a23 */ /* 0x000fe20000010870 */
[C---:B------:R-:W-:Y:S03]  /*18ca0*/  HMMA.16816.F32 R72, R16.reuse, R26, R72 ;  /* 0x0000001a1048723c */ /* 0x040fe60000001848 */
[----:B------:R3:W4:Y:S05]  /*18cb0*/  MUFU.EX2 R129, R24 ;  /* 0x0000001800817308 */ /* 0x00072a0000000800 */
[C---:B-1----:R-:W-:Y:S07]  /*18cc0*/  HMMA.16816.F32 R76, R16.reuse, R20, R76 ;  /* 0x00000014104c723c */ /* 0x042fee000000184c */
[----:B------:R-:W-:Y:S01]  /*18cd0*/  FFMA.FTZ R20, R32, c[0x0][0x2d0], -R114 ;  /* 0x0000b40020147a23 */ /* 0x000fe20000010872 */
[C---:B------:R-:W-:Y:S01]  /*18ce0*/  HMMA.16816.F32 R80, R16.reuse, R22, R80 ;  /* 0x000000161050723c */ /* 0x040fe20000001850 */
[----:B------:R-:W-:Y:S02]  /*18cf0*/  LDSM.16.MT88.4 R32, [R198+0x1800] ;  /* 0x00180000c620783b */ /* 0x000fe40000004200 */
[----:B------:R-:W1:Y:S05]  /*18d00*/  MUFU.EX2 R155, R20 ;  /* 0x00000014009b7308 */ /* 0x000e6a0000000800 */
        /* <DEDUP_REMOVED lines=8> */
[----:B-1----:R-:W-:Y:S02]  /*18d90*/  FADD.FTZ R2, R155, R2 ;  /* 0x000000029b027221 */ /* 0x002fe40000010000 */
[----:B------:R-:W-:Y:S02]  /*18da0*/  LDSM.16.MT88.4 R20, [R197+0x4800] ;  /* 0x00480000c514783b */ /* 0x000fe40000004200 */
[C---:B------:R-:W-:Y:S04]  /*18db0*/  HMMA.16816.F32 R96, R16.reuse, R118, R96 ;  /* 0x000000761060723c */ /* 0x040fe80000001860 */
[----:B------:R-:W-:Y:S02]  /*18dc0*/  FADD.FTZ R2, R154, R2 ;  /* 0x000000029a027221 */ /* 0x000fe40000010000 */
[----:B---3--:R-:W1:Y:S01]  /*18dd0*/  LDSM.16.MT88.4 R24, [R196+0x4800] ;  /* 0x00480000c418783b */ /* 0x008e620000004200 */
[----:B----4-:R-:W-:Y:S05]  /*18de0*/  FADD.FTZ R0, R128, R0 ;  /* 0x0000000080007221 */ /* 0x010fea0000010000 */
[----:B------:R-:W-:Y:S04]  /*18df0*/  FADD.FTZ R0, R153, R0 ;  /* 0x0000000099007221 */ /* 0x000fe80000010000 */
[----:B------:R-:W-:Y:S01]  /*18e00*/  FADD.FTZ R0, R152, R0 ;  /* 0x0000000098007221 */ /* 0x000fe20000010000 */
[C---:B-1----:R-:W-:Y:S08]  /*18e10*/  HMMA.16816.F32 R12, R16.reuse, R24, R12 ;  /* 0x00000018100c723c */ /* 0x042ff0000000180c */
[C---:B------:R-:W-:Y:S01]  /*18e20*/  HMMA.16816.F32 R100, R16.reuse, R26, R100 ;  /* 0x0000001a1064723c */ /* 0x040fe20000001864 */
[----:B------:R-:W-:Y:S07]  /*18e30*/  LDSM.16.MT88.4 R24, [R195+0x5000] ;  /* 0x00500000c318783b */ /* 0x000fee0000004200 */
[C---:B------:R-:W-:Y:S07]  /*18e40*/  HMMA.16816.F32 R104, R16.reuse, R28, R104 ;  /* 0x0000001c1068723c */ /* 0x040fee0000001868 */
[--C-:B------:R-:W-:Y:S01]  /*18e50*/  FFMA.FTZ R28, R36, c[0x0][0x2d0], -R114.reuse ;  /* 0x0000b400241c7a23 */ /* 0x100fe20000010872 */
[C---:B------:R-:W-:Y:S03]  /*18e60*/  HMMA.16816.F32 R108, R16.reuse, R30, R108 ;  /* 0x0000001e106c723c */ /* 0x040fe6000000186c */
[----:B------:R1:W2:Y:S01]  /*18e70*/  MUFU.EX2 R151, R28 ;  /* 0x0000001c00977308 */ /* 0x0002a20000000800 */
[----:B------:R-:W-:Y:S04]  /*18e80*/  FFMA.FTZ R36, R40, c[0x0][0x2d0], -R114 ;  /* 0x0000b40028247a23 */ /* 0x000fe80000010872 */
[C---:B------:R-:W-:Y:S05]  /*18e90*/  HMMA.16816.F32 R60, R16.reuse, R20, R60 ;  /* 0x00000014103c723c */ /* 0x040fea000000183c */
[----:B------:R-:W-:Y:S03]  /*18ea0*/  MUFU.EX2 R147, R36 ;  /* 0x0000002400937308 */ /* 0x000fe60000000800 */
[----:B------:R-:W-:Y:S01]  /*18eb0*/  HMMA.16816.F32 R64, R16, R22, R64 ;  /* 0x000000161040723c */ /* 0x000fe20000001840 */
[----:B------:R-:W3:Y:S06]  /*18ec0*/  LDSM.16.MT88.4 R20, [R197+0x1800] ;  /* 0x00180000c514783b */ /* 0x000eec0000004200 */
[----:B------:R-:W-:Y:S02]  /*18ed0*/  F2FP.PACK_AB R16, R130, R131 ;  /* 0x000000838210723e */ /* 0x000fe400000000ff */
[----:B------:R-:W-:Y:S01]  /*18ee0*/  F2FP.PACK_AB R17, R128, R129 ;  /* 0x000000818011723e */ /* 0x000fe200000000ff */
[----:B-1----:R-:W1:Y:S02]  /*18ef0*/  LDSM.16.MT88.4 R28, [R196+0x5000] ;  /* 0x00500000c41c783b */ /* 0x002e640000004200 */
[----:B------:R-:W-:Y:S01]  /*18f00*/  F2FP.PACK_AB R18, R154, R155 ;  /* 0x0000009b9a12723e */ /* 0x000fe200000000ff */
[----:B--2---:R-:W-:Y:S01]  /*18f10*/  FADD.FTZ R2, R151, R2 ;  /* 0x0000000297027221 */ /* 0x004fe20000010000 */
[----:B------:R-:W-:Y:S07]  /*18f20*/  F2FP.PACK_AB R19, R152, R153 ;  /* 0x000000999813723e */ /* 0x000fee00000000ff */
[C---:B------:R-:W-:Y:S08]  /*18f30*/  HMMA.16816.F32 R4, R16.reuse, R120, R4 ;  /* 0x000000781004723c */ /* 0x040ff00000001804 */
[C---:B------:R-:W-:Y:S08]  /*18f40*/  HMMA.16816.F32 R8, R16.reuse, R122, R8 ;  /* 0x0000007a1008723c */ /* 0x040ff00000001808 */
[C---:B------:R-:W-:Y:S08]  /*18f50*/  HMMA.16816.F32 R68, R16.reuse, R124, R68 ;  /* 0x0000007c1044723c */ /* 0x040ff00000001844 */
[C---:B------:R-:W-:Y:S01]  /*18f60*/  HMMA.16816.F32 R72, R16.reuse, R126, R72 ;  /* 0x0000007e1048723c */ /* 0x040fe20000001848 */
[----:B------:R-:W-:Y:S07]  /*18f70*/  LDSM.16.MT88.4 R124, [R195+0x3000] ;  /* 0x00300000c37c783b */ /* 0x000fee0000004200 */
[C---:B------:R-:W-:Y:S07]  /*18f80*/  HMMA.16816.F32 R76, R16.reuse, R32, R76 ;  /* 0x00000020104c723c */ /* 0x040fee000000184c */
[----:B------:R-:W-:Y:S01]  /*18f90*/  FFMA.FTZ R32, R37, c[0x0][0x2d0], -R114 ;  /* 0x0000b40025207a23 */ /* 0x000fe20000010872 */
[C---:B------:R-:W-:Y:S03]  /*18fa0*/  HMMA.16816.F32 R80, R16.reuse, R34, R80 ;  /* 0x000000221050723c */ /* 0x040fe60000001850 */
[----:B------:R2:W4:Y:S05]  /*18fb0*/  MUFU.EX2 R150, R32 ;  /* 0x0000002000967308 */ /* 0x00052a0000000800 */
[C---:B---3--:R-:W-:Y:S07]  /*18fc0*/  HMMA.16816.F32 R84, R16.reuse, R20, R84 ;  /* 0x000000141054723c */ /* 0x048fee0000001854 */
[--C-:B------:R-:W-:Y:S01]  /*18fd0*/  FFMA.FTZ R20, R39, c[0x0][0x2d0], -R112.reuse ;  /* 0x0000b40027147a23 */ /* 0x100fe20000010870 */
[C---:B------:R-:W-:Y:S03]  /*18fe0*/  HMMA.16816.F32 R88, R16.reuse, R22, R88 ;  /* 0x000000161058723c */ /* 0x040fe60000001858 */
[----:B------:R3:W-:Y:S05]  /*18ff0*/  MUFU.EX2 R148, R20 ;  /* 0x0000001400947308 */ /* 0x0007ea0000000800 */
[C---:B------:R-:W-:Y:S04]  /*19000*/  HMMA.16816.F32 R92, R16.reuse, R24, R92 ;  /* 0x00000018105c723c */ /* 0x040fe8000000185c */
[----:B--2---:R-:W-:Y:S02]  /*19010*/  FFMA.FTZ R32, R38, c[0x0][0x2d0], -R112 ;  /* 0x0000b40026207a23 */ /* 0x004fe40000010870 */
[----:B------:R-:W-:Y:S01]  /*19020*/  LDSM.16.MT88.4 R36, [R196+0x5800] ;  /* 0x00580000c424783b */ /* 0x000fe20000004200 */
[----:B------:R-:W-:Y:S01]  /*19030*/  FFMA.FTZ R24, R41, c[0x0][0x2d0], -R114 ;  /* 0x0000b40029187a23 */ /* 0x000fe20000010872 */
[C---:B------:R-:W-:Y:S01]  /*19040*/  HMMA.16816.F32 R96, R16.reuse, R26, R96 ;  /* 0x0000001a1060723c */ /* 0x040fe20000001860 */
[----:B------:R2:W5:Y:S03]  /*19050*/  MUFU.EX2 R149, R32 ;  /* 0x0000002000957308 */ /* 0x0005660000000800 */
[----:B----4-:R-:W-:Y:S04]  /*19060*/  FADD.FTZ R2, R150, R2 ;  /* 0x0000000296027221 */ /* 0x010fe80000010000 */
[C---:B-1----:R-:W-:Y:S03]  /*19070*/  HMMA.16816.F32 R12, R16.reuse, R28, R12 ;  /* 0x0000001c100c723c */ /* 0x042fe6000000180c */
[----:B------:R1:W4:Y:S01]  /*19080*/  MUFU.EX2 R146, R24 ;  /* 0x0000001800927308 */ /* 0x0003220000000800 */
[----:B---3--:R-:W-:Y:S01]  /*19090*/  LDSM.16.MT88.4 R20, [R197+0x5000] ;  /* 0x00500000c514783b */ /* 0x008fe20000004200 */
[----:B------:R-:W-:Y:S02]  /*190a0*/  FADD.FTZ R2, R147, R2 ;  /* 0x0000000293027221 */ /* 0x000fe40000010000 */
[----:B------:R-:W-:Y:S01]  /*190b0*/  FFMA.FTZ R28, R43, c[0x0][0x2d0], -R112 ;  /* 0x0000b4002b1c7a23 */ /* 0x000fe20000010870 */
[C---:B------:R-:W-:Y:S05]  /*190c0*/  HMMA.16816.F32 R100, R16.reuse, R30, R100 ;  /* 0x0000001e1064723c */ /* 0x040fea0000001864 */
[----:B------:R3:W-:Y:S01]  /*190d0*/  MUFU.EX2 R144, R28 ;  /* 0x0000001c00907308 */ /* 0x0007e20000000800 */
[----:B--2---:R-:W2:Y:S01]  /*190e0*/  LDSM.16.MT88.4 R32, [R198+0x5000] ;  /* 0x00500000c620783b */ /* 0x004ea20000004200 */
[----:B-----5:R-:W-:Y:S05]  /*190f0*/  FADD.FTZ R0, R149, R0 ;  /* 0x0000000095007221 */ /* 0x020fea0000010000 */
[----:B------:R-:W-:Y:S02]  /*19100*/  FADD.FTZ R0, R148, R0 ;  /* 0x0000000094007221 */ /* 0x000fe40000010000 */
[----:B-1----:R-:W-:Y:S02]  /*19110*/  FFMA.FTZ R24, R42, c[0x0][0x2d0], -R112 ;  /* 0x0000b4002a187a23 */ /* 0x002fe40000010870 */
[----:B------:R-:W-:Y:S01]  /*19120*/  LDSM.16.MT88.4 R40, [R198+0x5800] ;  /* 0x00580000c628783b */ /* 0x000fe20000004200 */
[----:B----4-:R-:W-:Y:S01]  /*19130*/  FADD.FTZ R2, R146, R2 ;  /* 0x0000000292027221 */ /* 0x010fe20000010000 */
[----:B------:R1:W4:Y:S06]  /*19140*/  MUFU.EX2 R145, R24 ;  /* 0x0000001800917308 */ /* 0x00032c0000000800 */
[----:B---3--:R-:W-:Y:S08]  /*19150*/  LDSM.16.MT88.4 R28, [R196+0x2000] ;  /* 0x00200000c41c783b */ /* 0x008ff00000004200 */
[----:B-1----:R-:W1:Y:S01]  /*19160*/  LDSM.16.MT88.4 R24, [R195+0x2000] ;  /* 0x00200000c318783b */ /* 0x002e620000004200 */
[----:B----4-:R-:W-:Y:S01]  /*19170*/  FADD.FTZ R0, R145, R0 ;  /* 0x0000000091007221 */ /* 0x010fe20000010000 */
[C---:B--2---:R-:W-:Y:S03]  /*19180*/  HMMA.16816.F32 R104, R16.reuse, R32, R104 ;  /* 0x000000201068723c */ /* 0x044fe60000001868 */
[----:B------:R-:W-:Y:S05]  /*19190*/  FADD.FTZ R0, R144, R0 ;  /* 0x0000000090007221 */ /* 0x000fea0000010000 */
[C---:B------:R-:W-:Y:S01]  /*191a0*/  HMMA.16816.F32 R108, R16.reuse, R34, R108 ;  /* 0x00000022106c723c */ /* 0x040fe2000000186c */
[----:B------:R-:W2:Y:S07]  /*191b0*/  LDSM.16.MT88.4 R32, [R198+0x2000] ;  /* 0x00200000c620783b */ /* 0x000eae0000004200 */
[C---:B------:R-:W-:Y:S07]  /*191c0*/  HMMA.16816.F32 R60, R16.reuse, R20, R60 ;  /* 0x00000014103c723c */ /* 0x040fee000000183c */
[--C-:B------:R-:W-:Y:S01]  /*191d0*/  FFMA.FTZ R20, R44, c[0x0][0x2d0], -R114.reuse ;  /* 0x0000b4002c147a23 */ /* 0x100fe20000010872 */
[----:B------:R-:W-:Y:S03]  /*191e0*/  HMMA.16816.F32 R64, R16, R22, R64 ;  /* 0x000000161040723c */ /* 0x000fe60000001840 */
[----:B------:R3:W4:Y:S01]  /*191f0*/  MUFU.EX2 R143, R20 ;  /* 0x00000014008f7308 */ /* 0x0007220000000800 */
[--C-:B------:R-:W-:Y:S03]  /*19200*/  FFMA.FTZ R44, R49, c[0x0][0x2d0], -R114.reuse ;  /* 0x0000b400312c7a23 */ /* 0x100fe60000010872 */
[----:B------:R-:W-:Y:S02]  /*19210*/  F2FP.PACK_AB R16, R150, R151 ;  /* 0x000000979610723e */ /* 0x000fe400000000ff */
[----:B------:R-:W-:Y:S03]  /*19220*/  F2FP.PACK_AB R17, R148, R149 ;  /* 0x000000959411723e */ /* 0x000fe600000000ff */
[----:B------:R-:W-:Y:S01]  /*19230*/  F2FP.PACK_AB R18, R146, R147 ;  /* 0x000000939212723e */ /* 0x000fe200000000ff */
[----:B------:R-:W-:Y:S01]  /*19240*/  MUFU.EX2 R118, R44 ;  /* 0x0000002c00767308 */ /* 0x000fe20000000800 */
[----:B------:R-:W-:Y:S07]  /*19250*/  F2FP.PACK_AB R19, R144, R145 ;  /* 0x000000919013723e */ /* 0x000fee00000000ff */
[C---:B-1----:R-:W-:Y:S03]  /*19260*/  HMMA.16816.F32 R4, R16.reuse, R24, R4 ;  /* 0x000000181004723c */ /* 0x042fe60000001804 */
[----:B---3--:R-:W-:Y:S05]  /*19270*/  FFMA.FTZ R20, R45, c[0x0][0x2d0], -R114 ;  /* 0x0000b4002d147a23 */ /* 0x008fea0000010872 */
[C---:B------:R-:W-:Y:S01]  /*19280*/  HMMA.16816.F32 R8, R16.reuse, R26, R8 ;  /* 0x0000001a1008723c */ /* 0x040fe20000001808 */
[----:B------:R1:W3:Y:S03]  /*19290*/  MUFU.EX2 R142, R20 ;  /* 0x00000014008e7308 */ /* 0x0002e60000000800 */
[----:B------:R-:W-:Y:S02]  /*192a0*/  FFMA.FTZ R24, R46, c[0x0][0x2d0], -R112 ;  /* 0x0000b4002e187a23 */ /* 0x000fe40000010870 */
[----:B----4-:R-:W-:Y:S02]  /*192b0*/  FADD.FTZ R2, R143, R2 ;  /* 0x000000028f027221 */ /* 0x010fe40000010000 */
[C---:B------:R-:W-:Y:S03]  /*192c0*/  HMMA.16816.F32 R68, R16.reuse, R28, R68 ;  /* 0x0000001c1044723c */ /* 0x040fe60000001844 */
[----:B------:R4:W5:Y:S04]  /*192d0*/  MUFU.EX2 R141, R24 ;  /* 0x00000018008d7308 */ /* 0x0009680000000800 */
[----:B------:R-:W-:Y:S01]  /*192e0*/  FFMA.FTZ R28, R48, c[0x0][0x2d0], -R114 ;  /* 0x0000b400301c7a23 */ /* 0x000fe20000010872 */
[C---:B------:R-:W-:Y:S05]  /*192f0*/  HMMA.16816.F32 R72, R16.reuse, R30, R72 ;  /* 0x0000001e1048723c */ /* 0x040fea0000001848 */
[----:B------:R5:W5:Y:S03]  /*19300*/  MUFU.EX2 R119, R28 ;  /* 0x0000001c00777308 */ /* 0x000b660000000800 */
[C---:B--2---:R-:W-:Y:S01]  /*19310*/  HMMA.16816.F32 R76, R16.reuse, R32, R76 ;  /* 0x00000020104c723c */ /* 0x044fe2000000184c */
[----:B-1----:R-:W1:Y:S03]  /*19320*/  LDSM.16.MT88.4 R20, [R197+0x2000] ;  /* 0x00200000c514783b */ /* 0x002e660000004200 */
[----:B---3--:R-:W-:Y:S03]  /*19330*/  FADD.FTZ R2, R142, R2 ;  /* 0x000000028e027221 */ /* 0x008fe60000010000 */
[--C-:B------:R-:W-:Y:S01]  /*19340*/  FFMA.FTZ R32, R50, c[0x0][0x2d0], -R112.reuse ;  /* 0x0000b40032207a23 */ /* 0x100fe20000010870 */
[C---:B------:R-:W-:Y:S03]  /*19350*/  HMMA.16816.F32 R80, R16.reuse, R34, R80 ;  /* 0x000000221050723c */ /* 0x040fe60000001850 */
[----:B------:R2:W-:Y:S01]  /*19360*/  MUFU.EX2 R117, R32 ;  /* 0x0000002000757308 */ /* 0x0005e20000000800 */
[----:B----4-:R-:W-:Y:S02]  /*19370*/  FFMA.FTZ R24, R47, c[0x0][0x2d0], -R112 ;  /* 0x0000b4002f187a23 */ /* 0x010fe40000010870 */
[----:B-----5:R-:W-:Y:S07]  /*19380*/  FADD.FTZ R0, R141, R0 ;  /* 0x000000008d007221 */ /* 0x020fee0000010000 */
[----:B------:R3:W4:Y:S01]  /*19390*/  MUFU.EX2 R140, R24 ;  /* 0x00000018008c7308 */ /* 0x0007220000000800 */
[----:B------:R-:W-:Y:S01]  /*193a0*/  LDSM.16.MT88.4 R28, [R197+0x5800] ;  /* 0x00580000c51c783b */ /* 0x000fe20000004200 */
[----:B------:R-:W-:Y:S07]  /*193b0*/  FADD.FTZ R2, R119, R2 ;  /* 0x0000000277027221 */ /* 0x000fee0000010000 */
[----:B--2---:R-:W-:Y:S01]  /*193c0*/  LDSM.16.MT88.4 R32, [R195+0x2800] ;  /* 0x00280000c320783b */ /* 0x004fe20000004200 */
[C---:B-1----:R-:W-:Y:S07]  /*193d0*/  HMMA.16816.F32 R84, R16.reuse, R20, R84 ;  /* 0x000000141054723c */ /* 0x042fee0000001854 */
[----:B---3--:R-:W1:Y:S01]  /*193e0*/  LDSM.16.MT88.4 R24, [R195+0x5800] ;  /* 0x00580000c318783b */ /* 0x008e620000004200 */
[----:B----4-:R-:W-:Y:S04]  /*193f0*/  FADD.FTZ R0, R140, R0 ;  /* 0x000000008c007221 */ /* 0x010fe80000010000 */
[----:B------:R-:W-:Y:S01]  /*19400*/  FFMA.FTZ R20, R51, c[0x0][0x2d0], -R112 ;  /* 0x0000b40033147a23 */ /* 0x000fe20000010870 */
[C---:B------:R-:W-:Y:S03]  /*19410*/  HMMA.16816.F32 R88, R16.reuse, R22, R88 ;  /* 0x000000161058723c */ /* 0x040fe60000001858 */
[----:B------:R2:W3:Y:S01]  /*19420*/  MUFU.EX2 R116, R20 ;  /* 0x0000001400747308 */ /* 0x0004e20000000800 */
[----:B------:R-:W-:Y:S01]  /*19430*/  FADD.FTZ R0, R117, R0 ;  /* 0x0000000075007221 */ /* 0x000fe20000010000 */
[----:B--2---:R-:W2:Y:S03]  /*19440*/  LDSM.16.MT88.4 R20, [R196+0x2800] ;  /* 0x00280000c414783b */ /* 0x004ea60000004200 */
        /* <DEDUP_REMOVED lines=14> */
[----:B------:R4:W-:Y:S04]  /*19530*/  MUFU.EX2 R51, R28 ;  /* 0x0000001c00337308 */ /* 0x0009e80000000800 */
[----:B------:R-:W-:Y:S02]  /*19540*/  F2FP.PACK_AB R16, R142, R143 ;  /* 0x0000008f8e10723e */ /* 0x000fe400000000ff */
[----:B------:R-:W-:Y:S03]  /*19550*/  F2FP.PACK_AB R17, R140, R141 ;  /* 0x0000008d8c11723e */ /* 0x000fe600000000ff */
[----:B------:R-:W-:Y:S02]  /*19560*/  F2FP.PACK_AB R18, R118, R119 ;  /* 0x000000777612723e */ /* 0x000fe400000000ff */
[----:B---3--:R-:W-:Y:S07]  /*19570*/  F2FP.PACK_AB R19, R116, R117 ;  /* 0x000000757413723e */ /* 0x008fee00000000ff */
[C---:B------:R-:W-:Y:S01]  /*19580*/  HMMA.16816.F32 R4, R16.reuse, R32, R4 ;  /* 0x000000201004723c */ /* 0x040fe20000001804 */
[----:B----4-:R-:W3:Y:S06]  /*19590*/  LDSM.16.MT88.4 R28, [R197+0x2800] ;  /* 0x00280000c51c783b */ /* 0x010eec0000004200 */
[----:B------:R-:W-:Y:S01]  /*195a0*/  FFMA.FTZ R32, R53, c[0x0][0x2d0], -R114 ;  /* 0x0000b40035207a23 */ /* 0x000fe20000010872 */
[C---:B------:R-:W-:Y:S03]  /*195b0*/  HMMA.16816.F32 R8, R16.reuse, R34, R8 ;  /* 0x000000221008723c */ /* 0x040fe60000001808 */
[----:B------:R4:W5:Y:S05]  /*195c0*/  MUFU.EX2 R50, R32 ;  /* 0x0000002000327308 */ /* 0x00096a0000000800 */
[C---:B--2---:R-:W-:Y:S07]  /*195d0*/  HMMA.16816.F32 R68, R16.reuse, R20, R68 ;  /* 0x000000141044723c */ /* 0x044fee0000001844 */
[--C-:B------:R-:W-:Y:S01]  /*195e0*/  FFMA.FTZ R20, R55, c[0x0][0x2d0], -R112.reuse ;  /* 0x0000b40037147a23 */ /* 0x100fe20000010870 */
[C---:B------:R-:W-:Y:S03]  /*195f0*/  HMMA.16816.F32 R72, R16.reuse, R22, R72 ;  /* 0x000000161048723c */ /* 0x040fe60000001848 */
[----:B------:R2:W-:Y:S05]  /*19600*/  MUFU.EX2 R48, R20 ;  /* 0x0000001400307308 */ /* 0x0005ea0000000800 */
[C---:B-1----:R-:W-:Y:S04]  /*19610*/  HMMA.16816.F32 R76, R16.reuse, R24, R76 ;  /* 0x00000018104c723c */ /* 0x042fe8000000184c */
[----:B----4-:R-:W-:Y:S03]  /*19620*/  FFMA.FTZ R32, R54, c[0x0][0x2d0], -R112 ;  /* 0x0000b40036207a23 */ /* 0x010fe60000010870 */
[----:B------:R-:W-:Y:S01]  /*19630*/  FFMA.FTZ R24, R57, c[0x0][0x2d0], -R114 ;  /* 0x0000b40039187a23 */ /* 0x000fe20000010872 */
[C---:B------:R-:W-:Y:S01]  /*19640*/  HMMA.16816.F32 R80, R16.reuse, R26, R80 ;  /* 0x0000001a1050723c */ /* 0x040fe20000001850 */
[----:B------:R1:W4:Y:S03]  /*19650*/  MUFU.EX2 R49, R32 ;  /* 0x0000002000317308 */ /* 0x0003260000000800 */
[----:B------:R-:W-:Y:S04]  /*19660*/  MOV R114, R3 ;  /* 0x0000000300727202 */ /* 0x000fe80000000f00 */
[C---:B---3--:R-:W-:Y:S01]  /*19670*/  HMMA.16816.F32 R84, R16.reuse, R28, R84 ;  /* 0x0000001c1054723c */ /* 0x048fe20000001854 */
[----:B--2---:R-:W-:Y:S02]  /*19680*/  LDSM.16.MT88.4 R20, [R196+0x6000] ;  /* 0x00600000c414783b */ /* 0x004fe40000004200 */
[----:B------:R2:W3:Y:S05]  /*19690*/  MUFU.EX2 R46, R24 ;  /* 0x00000018002e7308 */ /* 0x0004ea0000000800 */
[C---:B------:R-:W-:Y:S01]  /*196a0*/  HMMA.16816.F32 R88, R16.reuse, R30, R88 ;  /* 0x0000001e1058723c */ /* 0x040fe20000001858 */
[----:B------:R-:W-:Y:S08]  /*196b0*/  LDSM.16.MT88.4 R28, [R198+0x3000] ;  /* 0x00300000c61c783b */ /* 0x000ff00000004200 */
[----:B-1----:R-:W1:Y:S03]  /*196c0*/  LDSM.16.MT88.4 R32, [R195+0x6000] ;  /* 0x00600000c320783b */ /* 0x002e660000004200 */
[--C-:B--2---:R-:W-:Y:S02]  /*196d0*/  FFMA.FTZ R24, R58, c[0x0][0x2d0], -R112.reuse ;  /* 0x0000b4003a187a23 */ /* 0x104fe40000010870 */
[----:B------:R-:W-:Y:S02]  /*196e0*/  FFMA.FTZ R112, R59, c[0x0][0x2d0], -R112 ;  /* 0x0000b4003b707a23 */ /* 0x000fe40000010870 */
[----:B------:R2:W-:Y:S10]  /*196f0*/  MUFU.EX2 R45, R24 ;  /* 0x00000018002d7308 */ /* 0x0005f40000000800 */
[----:B------:R-:W3:Y:S01]  /*19700*/  MUFU.EX2 R44, R112 ;  /* 0x00000070002c7308 */ /* 0x000ee20000000800 */
[----:B--2---:R-:W2:Y:S01]  /*19710*/  LDSM.16.MT88.4 R24, [R196+0x3000] ;  /* 0x00300000c418783b */ /* 0x004ea20000004200 */
[C---:B-1----:R-:W-:Y:S08]  /*19720*/  HMMA.16816.F32 R92, R16.reuse, R32, R92 ;  /* 0x00000020105c723c */ /* 0x042ff0000000185c */
[C---:B------:R-:W-:Y:S08]  /*19730*/  HMMA.16816.F32 R96, R16.reuse, R34, R96 ;  /* 0x000000221060723c */ /* 0x040ff00000001860 */
[C---:B------:R-:W-:Y:S08]  /*19740*/  HMMA.16816.F32 R12, R16.reuse, R20, R12 ;  /* 0x00000014100c723c */ /* 0x040ff0000000180c */
[C---:B------:R-:W-:Y:S01]  /*19750*/  HMMA.16816.F32 R100, R16.reuse, R22, R100 ;  /* 0x000000161064723c */ /* 0x040fe20000001864 */
[----:B------:R-:W1:Y:S07]  /*19760*/  LDSM.16.MT88.4 R20, [R197+0x3000] ;  /* 0x00300000c514783b */ /* 0x000e6e0000004200 */
[C---:B------:R-:W-:Y:S08]  /*19770*/  HMMA.16816.F32 R104, R16.reuse, R36, R104 ;  /* 0x000000241068723c */ /* 0x040ff00000001868 */
[C---:B------:R-:W-:Y:S08]  /*19780*/  HMMA.16816.F32 R108, R16.reuse, R38, R108 ;  /* 0x00000026106c723c */ /* 0x040ff0000000186c */
[C---:B------:R-:W-:Y:S08]  /*19790*/  HMMA.16816.F32 R60, R16.reuse, R40, R60 ;  /* 0x00000028103c723c */ /* 0x040ff0000000183c */
[----:B------:R-:W-:Y:S07]  /*197a0*/  HMMA.16816.F32 R64, R16, R42, R64 ;  /* 0x0000002a1040723c */ /* 0x000fee0000001840 */
[----:B-----5:R-:W-:Y:S02]  /*197b0*/  F2FP.PACK_AB R16, R50, R51 ;  /* 0x000000333210723e */ /* 0x020fe400000000ff */
[----:B----4-:R-:W-:Y:S03]  /*197c0*/  F2FP.PACK_AB R17, R48, R49 ;  /* 0x000000313011723e */ /* 0x010fe600000000ff */
[----:B---3--:R-:W-:Y:S02]  /*197d0*/  F2FP.PACK_AB R18, R46, R47 ;  /* 0x0000002f2e12723e */ /* 0x008fe400000000ff */
[----:B------:R-:W-:Y:S07]  /*197e0*/  F2FP.PACK_AB R19, R44, R45 ;  /* 0x0000002d2c13723e */ /* 0x000fee00000000ff */
[C---:B------:R-:W-:Y:S01]  /*197f0*/  HMMA.16816.F32 R120, R16.reuse, R124, R4 ;  /* 0x0000007c1078723c */ /* 0x040fe20000001804 */
[----:B------:R-:W3:Y:S07]  /*19800*/  LDSM.16.MT88.4 R4, [R195+0x6800] ;  /* 0x00680000c304783b */ /* 0x000eee0000004200 */
[C---:B------:R-:W-:Y:S01]  /*19810*/  HMMA.16816.F32 R124, R16.reuse, R126, R8 ;  /* 0x0000007e107c723c */ /* 0x040fe20000001808 */
[----:B------:R-:W4:Y:S07]  /*19820*/  LDSM.16.MT88.4 R8, [R196+0x6800] ;  /* 0x00680000c408783b */ /* 0x000f2e0000004200 */
[C---:B--2---:R-:W-:Y:S08]  /*19830*/  HMMA.16816.F32 R68, R16.reuse, R24, R68 ;  /* 0x000000181044723c */ /* 0x044ff00000001844 */
[C---:B------:R-:W-:Y:S08]  /*19840*/  HMMA.16816.F32 R72, R16.reuse, R26, R72 ;  /* 0x0000001a1048723c */ /* 0x040ff00000001848 */
[C---:B------:R-:W-:Y:S08]  /*19850*/  HMMA.16816.F32 R76, R16.reuse, R28, R76 ;  /* 0x0000001c104c723c */ /* 0x040ff0000000184c */
[C---:B------:R-:W-:Y:S08]  /*19860*/  HMMA.16816.F32 R80, R16.reuse, R30, R80 ;  /* 0x0000001e1050723c */ /* 0x040ff00000001850 */
[C---:B-1----:R-:W-:Y:S08]  /*19870*/  HMMA.16816.F32 R84, R16.reuse, R20, R84 ;  /* 0x000000141054723c */ /* 0x042ff00000001854 */
        /* <DEDUP_REMOVED lines=24> */
.L_x_2575:
[----:B------:R-:W-:Y:S02]  /*19a00*/  MOV R7, 0x1f ;  /* 0x0000001f00077802 */ /* 0x000fe40000000f00 */
[----:B------:R-:W-:Y:S01]  /*19a10*/  MOV R6, 0xffffffff ;  /* 0xffffffff00067802 */ /* 0x000fe20000000f00 */
[----:B------:R-:W-:Y:S05]  /*19a20*/  BRA.DIV ~URZ, `(.L_x_2579) ;  /* 0x000048527f007947 */ /* 0x000fea000b800000 */
[----:B-1----:R-:W2:Y:S04]  /*19a30*/  LDL R2, [R1+0x20] ;  /* 0x0000200001027983 */ /* 0x002ea80000100800 */
[----:B--2---:R1:W2:Y:S02]  /*19a40*/  SHFL.BFLY PT, R0, R2, 0x2, 0x1f ;  /* 0x0c401f0002007f89 */ /* 0x0042a400000e0000 */
.L_x_2646:
        /* <DEDUP_REMOVED lines=9> */
.L_x_2647:
        /* <DEDUP_REMOVED lines=64> */
[----:B------:R-:W-:Y:S02]  /*19ee0*/  FMUL.FTZ R61, R0, R95 ;  /* 0x0000005f003d7220 */ /* 0x000fe40000410000 */
[----:B------:R-:W-:Y:S01]  /*19ef0*/  @P0 FFMA.FTZ R22, R3, R114, R2 ;  /* 0x0000007203160223 */ /* 0x000fe20000010002 */
[----:B------:R-:W-:Y:S01]  /*19f00*/  PRMT R3, R4, 0x7610, R3 ;  /* 0x0000761004037816 */ /* 0x000fe20000000003 */
        /* <DEDUP_REMOVED lines=18> */
.L_x_2530:
        /* <DEDUP_REMOVED lines=19> */
.L_x_2582:
[----:B--2---:R-:W-:Y:S05]  /*1a160*/  BSYNC B0 ;  /* 0x0000000000007941 */ /* 0x004fea0003800000 */
.L_x_2581:
        /* <DEDUP_REMOVED lines=125> */
.L_x_2585:
        /* <DEDUP_REMOVED lines=125> */
.L_x_2648:
[----:B------:R-:W-:Y:S05]  /*1b110*/  BRA.DIV ~URZ, `(.L_x_2588) ;  /* 0x000033427f007947 */ /* 0x000fea000b800000 */
[----:B------:R3:W4:Y:S02]  /*1b120*/  SHFL.IDX PT, R0, R9, RZ, 0x181f ;  /* 0x00181fff09007589 */ /* 0x00072400000e0000 */
.L_x_2649:
        /* <DEDUP_REMOVED lines=11> */
.L_x_2590:
[----:B------:R-:W-:Y:S05]  /*1b1e0*/  BSYNC B0 ;  /* 0x0000000000007941 */ /* 0x000fea0003800000 */
.L_x_2589:
[----:B------:R-:W-:Y:S05]  /*1b1f0*/  BRA.DIV ~URZ, `(.L_x_2591) ;  /* 0x000032c27f007947 */ /* 0x000fea000b800000 */
[----:B--2---:R2:W1:Y:S04]  /*1b200*/  SHFL.IDX PT, R10, R8, 0x1, 0x181f ;  /* 0x00381f00080a7f89 */ /* 0x00446800000e0000 */
[----:B----4-:R2:W4:Y:S02]  /*1b210*/  SHFL.IDX PT, R0, R9, 0x1, 0x181f ;  /* 0x00381f0009007f89 */ /* 0x01052400000e0000 */
.L_x_2650:
        /* <DEDUP_REMOVED lines=12> */
.L_x_2593:
[----:B------:R-:W-:Y:S05]  /*1b2e0*/  BSYNC B0 ;  /* 0x0000000000007941 */ /* 0x000fea0003800000 */
.L_x_2592:
[----:B------:R-:W-:Y:S05]  /*1b2f0*/  BRA.DIV ~URZ, `(.L_x_2594) ;  /* 0x000032827f007947 */ /* 0x000fea000b800000 */
[----:B-1----:R1:W2:Y:S02]  /*1b300*/  SHFL.IDX PT, R10, R8, 0x2, 0x181f ;  /* 0x00581f00080a7f89 */ /* 0x0022a400000e0000 */
.L_x_2651:
[----:B------:R-:W-:Y:S05]  /*1b310*/  BRA.DIV ~URZ, `(.L_x_2595) ;  /* 0x000032d27f007947 */ /* 0x000fea000b800000 */
[----:B----4-:R4:W1:Y:S02]  /*1b320*/  SHFL.IDX PT, R0, R9, 0x2, 0x181f ;  /* 0x00581f0009007f89 */ /* 0x01086400000e0000 */
.L_x_2652:
        /* <DEDUP_REMOVED lines=12> */
.L_x_2597:
[----:B------:R-:W-:Y:S05]  /*1b3f0*/  BSYNC B0 ;  /* 0x0000000000007941 */ /* 0x000fea0003800000 */
.L_x_2596:
[----:B------:R-:W-:Y:S05]  /*1b400*/  BRA.DIV ~URZ, `(.L_x_2598) ;  /* 0x000032427f007947 */ /* 0x000fea000b800000 */
[----:B-1----:R1:W3:Y:S04]  /*1b410*/  SHFL.IDX PT, R4, R8, 0x3, 0x181f ;  /* 0x00781f0008047f89 */ /* 0x0022e800000e0000 */
[----:B------:R1:W4:Y:S02]  /*1b420*/  SHFL.IDX PT, R0, R9, 0x3, 0x181f ;  /* 0x00781f0009007f89 */ /* 0x00032400000e0000 */
.L_x_2653:
        /* <DEDUP_REMOVED lines=13> */
.L_x_2586:
        /* <DEDUP_REMOVED lines=34> */
.L_x_2654:
[----:B------:R-:W-:Y:S05]  /*1b720*/  BRA.DIV ~URZ, `(.L_x_2601) ;  /* 0x000030527f007947 */ /* 0x000fea000b800000 */
[----:B------:R3:W4:Y:S02]  /*1b730*/  SHFL.IDX PT, R0, R28, RZ, 0x1c1f ;  /* 0x001c1fff1c007589 */ /* 0x00072400000e0000 */
.L_x_2655:
        /* <DEDUP_REMOVED lines=98> */
.L_x_2603:
[----:B------:R-:W-:Y:S05]  /*1bd60*/  BSYNC B0 ;  /* 0x0000000000007941 */ /* 0x000fea0003800000 */
.L_x_2602:
[----:B------:R-:W-:Y:S05]  /*1bd70*/  BRA.DIV ~URZ, `(.L_x_2604) ;  /* 0x00002a627f007947 */ /* 0x000fea000b800000 */
[----:B--2---:R2:W1:Y:S04]  /*1bd80*/  SHFL.IDX PT, R4, R14, 0x1, 0x1c1f ;  /* 0x003c1f000e047f89 */ /* 0x00446800000e0000 */
[----:B----4-:R2:W4:Y:S02]  /*1bd90*/  SHFL.IDX PT, R0, R28, 0x1, 0x1c1f ;  /* 0x003c1f001c007f89 */ /* 0x01052400000e0000 */
.L_x_2656:
        /* <DEDUP_REMOVED lines=71> */
.L_x_2584:
        /* <DEDUP_REMOVED lines=21> */
.L_x_2605:
        /* <DEDUP_REMOVED lines=57> */
.L_x_2607:
[----:B------:R-:W-:Y:S05]  /*1c6f0*/  BSYNC B0 ;  /* 0x0000000000007941 */ /* 0x000fea0003800000 */
.L_x_2606:
        /* <DEDUP_REMOVED lines=44> */
.L_x_2657:
[----:B------:R-:W-:Y:S05]  /*1c9c0*/  BRA.DIV ~URZ, `(.L_x_2609) ;  /* 0x00001f427f007947 */ /* 0x000fea000b800000 */
[----:B------:R3:W4:Y:S02]  /*1c9d0*/  SHFL.IDX PT, R0, R10, RZ, 0x181f ;  /* 0x00181fff0a007589 */ /* 0x00072400000e0000 */
.L_x_2658:
        /* <DEDUP_REMOVED lines=12> */
.L_x_2611:
[----:B------:R-:W-:Y:S05]  /*1caa0*/  BSYNC B0 ;  /* 0x0000000000007941 */ /* 0x000fea0003800000 */
.L_x_2610:
[----:B------:R-:W-:Y:S05]  /*1cab0*/  BRA.DIV ~URZ, `(.L_x_2612) ;  /* 0x00001eb27f007947 */ /* 0x000fea000b800000 */
[----:B--2---:R2:W1:Y:S04]  /*1cac0*/  SHFL.IDX PT, R11, R6, 0x1, 0x181f ;  /* 0x00381f00060b7f89 */ /* 0x00446800000e0000 */
[----:B----4-:R2:W4:Y:S02]  /*1cad0*/  SHFL.IDX PT, R0, R10, 0x1, 0x181f ;  /* 0x00381f000a007f89 */ /* 0x01052400000e0000 */
.L_x_2659:
        /* <DEDUP_REMOVED lines=12> */
.L_x_2614:
[----:B------:R-:W-:Y:S05]  /*1cba0*/  BSYNC B0 ;  /* 0x0000000000007941 */ /* 0x000fea0003800000 */
.L_x_2613:
[----:B------:R-:W-:Y:S05]  /*1cbb0*/  BRA.DIV ~URZ, `(.L_x_2615) ;  /* 0x00001e727f007947 */ /* 0x000fea000b800000 */
[----:B-1----:R1:W2:Y:S02]  /*1cbc0*/  SHFL.IDX PT, R11, R6, 0x2, 0x181f ;  /* 0x00581f00060b7f89 */ /* 0x0022a400000e0000 */
.L_x_2660:
[----:B------:R-:W-:Y:S05]  /*1cbd0*/  BRA.DIV ~URZ, `(.L_x_2616) ;  /* 0x00001ec27f007947 */ /* 0x000fea000b800000 */
[----:B----4-:R4:W1:Y:S02]  /*1cbe0*/  SHFL.IDX PT, R0, R10, 0x2, 0x181f ;  /* 0x00581f000a007f89 */ /* 0x01086400000e0000 */
.L_x_2661:
        /* <DEDUP_REMOVED lines=12> */
.L_x_2618:
[----:B------:R-:W-:Y:S05]  /*1ccb0*/  BSYNC B0 ;  /* 0x0000000000007941 */ /* 0x000fea0003800000 */
.L_x_2617:
[----:B------:R-:W-:Y:S05]  /*1ccc0*/  BRA.DIV ~URZ, `(.L_x_2619) ;  /* 0x00001e327f007947 */ /* 0x000fea000b800000 */
[----:B-12---:R-:W1:Y:S04]  /*1ccd0*/  SHFL.IDX PT, R6, R6, 0x3, 0x181f ;  /* 0x00781f0006067f89 */ /* 0x006e6800000e0000 */
[----:B------:R2:W3:Y:S02]  /*1cce0*/  SHFL.IDX PT, R0, R10, 0x3, 0x181f ;  /* 0x00781f000a007f89 */ /* 0x0004e400000e0000 */
.L_x_2662:
        /* <DEDUP_REMOVED lines=11> */
.L_x_2599:
[----:B------:R-:W-:Y:S05]  /*1cda0*/  BSYNC B1 ;  /* 0x0000000000017941 */ /* 0x000fea0003800000 */
.L_x_2583:
        /* <DEDUP_REMOVED lines=15> */
.L_x_2663:
[----:B------:R-:W-:Y:S05]  /*1cea0*/  BRA.DIV ~URZ, `(.L_x_2622) ;  /* 0x00001d827f007947 */ /* 0x000fea000b800000 */
[----:B------:R3:W4:Y:S02]  /*1ceb0*/  SHFL.IDX PT, R8, R67, 0x1, 0x1f ;  /* 0x00201f0043087f89 */ /* 0x00072400000e0000 */
.L_x_2664:
        /* <DEDUP_REMOVED lines=19> */
.L_x_2665:
        /* <DEDUP_REMOVED lines=16> */
.L_x_2666:
[----:B---3--:R-:W-:Y:S01]  /*1d0f0*/  IMAD R0, R0, c[0x0][0x538], RZ ;  /* 0x00014e0000007a24 */ /* 0x008fe200078e02ff */
[----:B------:R-:W-:Y:S04]  /*1d100*/  BSSY B1, `(.L_x_2625) ;  /* 0x00000cf000017945 */ /* 0x000fe80003800000 */
[----:B----4-:R-:W-:-:S04]  /*1d110*/  IADD3 R8, R0, R8, RZ ;  /* 0x0000000800087210 */ /* 0x010fc80007ffe0ff */
[----:B--2---:R-:W-:-:S13]  /*1d120*/  ISETP.GT.AND P0, PT, R8, R9, PT ;  /* 0x000000090800720c */ /* 0x004fda0003f04270 */
[----:B------:R-:W-:Y:S05]  /*1d130*/  @P0 BRA `(.L_x_2626) ;  /* 0x0000025000000947 */ /* 0x000fea0003800000 */
.L_x_2630:
        /* <DEDUP_REMOVED lines=9> */
[----:B-1----:R-:W-:-:S03]  /*1d1d0*/  @!P0 MOV R4, 0x4 ;  /* 0x0000000400048802 */ /* 0x002fc60000000f00 */
[----:B------:R-:W-:-:S04]  /*1d1e0*/  @!P0 IMAD.WIDE R2, R0, R2, c[0x0][0x580] ;  /* 0x0001600000028625 */ /* 0x000fc800078e0202 */
[----:B------:R-:W-:Y:S01]  /*1d1f0*/  @!P0 IMAD.WIDE R4, R0, R4, c[0x0][0x578] ;  /* 0x00015e0000048625 */ /* 0x000fe200078e0204 */
[----:B------:R-:W2:Y:S04]  /*1d200*/  @!P0 LDG.E R6, [R2.64] ;  /* 0x0000000602068981 */ /* 0x000ea8000c1e1900 */
[----:B------:R-:W2:Y:S02]  /*1d210*/  @!P0 LDG.E R7, [R4.64] ;  /* 0x0000000604078981 */ /* 0x000ea4000c1e1900 */
[----:B--2---:R-:W-:Y:S01]  /*1d220*/  IMAD R0, R7, R6, RZ ;  /* 0x0000000607007224 */ /* 0x004fe200078e02ff */
[----:B------:R-:W-:Y:S05]  /*1d230*/  BRA.DIV ~URZ, `(.L_x_2628) ;  /* 0x00001c427f007947 */ /* 0x000fea000b800000 */
[----:B------:R1:W2:Y:S02]  /*1d240*/  SHFL.UP PT, R2, R0, 0x1, RZ ;  /* 0x0420000000027989 */ /* 0x0002a400000e00ff */
.L_x_2667:
        /* <DEDUP_REMOVED lines=16> */
.L_x_2668:
[----:B--2---:R-:W-:-:S05]  /*1d350*/  IMAD R0, R0, c[0x0][0x538], RZ ;  /* 0x00014e0000007a24 */ /* 0x004fca00078e02ff */
[----:B------:R-:W-:-:S04]  /*1d360*/  IADD3 R8, R0, R8, RZ ;  /* 0x0000000800087210 */ /* 0x000fc80007ffe0ff */
[----:B------:R-:W-:-:S13]  /*1d370*/  ISETP.GT.AND P0, PT, R8, R9, PT ;  /* 0x000000090800720c */ /* 0x000fda0003f04270 */
[----:B-1----:R-:W-:Y:S05]  /*1d380*/  @!P0 BRA `(.L_x_2630) ;  /* 0xfffffdb000008947 */ /* 0x002fea000383ffff */
.L_x_2626:
[----:B------:R-:W-:-:S05]  /*1d390*/  IADD3 R11, -R0, R8, RZ ;  /* 0x00000008000b7210 */ /* 0x000fca0007ffe1ff */
[----:B------:R-:W-:-:S05]  /*1d3a0*/  IMAD R0, R4, c[0x0][0x538], R11 ;  /* 0x00014e0004007a24 */ /* 0x000fca00078e020b */
[----:B------:R-:W-:Y:S01]  /*1d3b0*/  ISETP.GT.AND P0, PT, R0, R9, PT ;  /* 0x000000090000720c */ /* 0x000fe20003f04270 */
[----:B------:R-:W-:-:S12]  /*1d3c0*/  BRA.DIV ~URZ, `(.L_x_2631) ;  /* 0x00001ca27f007947 */ /* 0x000fd8000b800000 */
[----:B------:R-:W-:-:S03]  /*1d3d0*/  VOTE.ANY R10, PT, !P0 ;  /* 0x00000000000a7806 */ /* 0x000fc600040e0100 */
.L_x_2669:
[----:B------:R-:W2:Y:S01]  /*1d3e0*/  LDL.LU R0, [R1+0x54] ;  /* 0x0000540001007983 */ /* 0x000ea20000300800 */
[----:B------:R-:W2:Y:S02]  /*1d3f0*/  POPC R8, R10 ;  /* 0x0000000a00087309 */ /* 0x000ea40000000000 */
[----:B--2---:R-:W-:-:S05]  /*1d400*/  IADD3 R0, R8, R0, RZ ;  /* 0x0000000008007210 */ /* 0x004fca0007ffe0ff */
[----:B------:R2:W-:Y:S01]  /*1d410*/  STL [R1+0x54], R0 ;  /* 0x0000540001007387 */ /* 0x0005e20000100800 */
[----:B------:R-:W-:Y:S05]  /*1d420*/  BRA.DIV ~URZ, `(.L_x_2632) ;  /* 0x00001c927f007947 */ /* 0x000fea000b800000 */
[----:B------:R3:W4:Y:S04]  /*1d430*/  SHFL.IDX PT, R12, R6, R8, 0x1f ;  /* 0x00001f08060c7589 */ /* 0x00072800000e0000 */
[----:B------:R3:W1:Y:S02]  /*1d440*/  SHFL.IDX PT, R7, R7, R8, 0x1f ;  /* 0x00001f0807077589 */ /* 0x00066400000e0000 */
.L_x_2670:
[----:B------:R-:W-:Y:S01]  /*1d450*/  ISETP.NE.AND P0, PT, R10, RZ, PT ;  /* 0x000000ff0a00720c */ /* 0x000fe20003f05270 */
[----:B------:R-:W-:-:S12]  /*1d460*/  BSSY B0, `(.L_x_2633) ;  /* 0x0000005000007945 */ /* 0x000fd80003800000 */
[----:B------:R-:W-:Y:S05]  /*1d470*/  @!P0 BRA `(.L_x_2634) ;  /* 0x0000003000008947 */ /* 0x000fea0003800000 */
[----:B------:R-:W-:Y:S01]  /*1d480*/  IADD3 R3, R8, -0x1, RZ ;  /* 0xffffffff08037810 */ /* 0x000fe20007ffe0ff */
[----:B------:R-:W-:Y:S05]  /*1d490*/  BRA.DIV ~URZ, `(.L_x_2635) ;  /* 0x00001cf27f007947 */ /* 0x000fea000b800000 */
[----:B------:R2:W3:Y:S02]  /*1d4a0*/  SHFL.IDX PT, R13, R4, R3, 0x1f ;  /* 0x00001f03040d7589 */ /* 0x0004e400000e0000 */
.L_x_2634:
[----:B------:R-:W-:Y:S05]  /*1d4b0*/  BSYNC B0 ;  /* 0x0000000000007941 */ /* 0x000fea0003800000 */
.L_x_2633:
        /* <DEDUP_REMOVED lines=69> */
.L_x_2637:
        /* <DEDUP_REMOVED lines=68> */
.L_x_2638:
[----:B------:R-:W-:Y:S05]  /*1dd50*/  BSYNC B0 ;  /* 0x0000000000007941 */ /* 0x000fea0003800000 */
.L_x_2636:
[----:B------:R-:W-:-:S04]  /*1dd60*/  LOP3.LUT R0, RZ, R0, RZ, 0x33, !PT ;  /* 0x00000000ff007212 */ /* 0x000fc800078e33ff */
[----:B------:R-:W-:-:S05]  /*1dd70*/  IADD3 R0, R0, R12, RZ ;  /* 0x0000000c00007210 */ /* 0x000fca0007ffe0ff */
[----:B------:R2:W-:Y:S01]  /*1dd80*/  STL [R1+0x4c], R0 ;  /* 0x00004c0001007387 */ /* 0x0005e20000100800 */
[----:B------:R-:W-:Y:S05]  /*1dd90*/  BRA `(.L_x_2639) ;  /* 0x0000005000007947 */ /* 0x000fea0003800000 */
.L_x_2627:
[----:B------:R-:W-:Y:S01]  /*1dda0*/  MOV R0, c[0x0][0x53c] ;  /* 0x00014f0000007a02 */ /* 0x000fe20000000f00 */
[----:B------:R2:W-:Y:S04]  /*1ddb0*/  STL [R1+0x48], R9 ;  /* 0x0000480901007387 */ /* 0x0005e80000100800 */
[----:B------:R2:W-:Y:S04]  /*1ddc0*/  STL [R1+0x4c], RZ ;  /* 0x00004cff01007387 */ /* 0x0005e80000100800 */
[----:B------:R2:W-:Y:S04]  /*1ddd0*/  STL [R1+0x50], RZ ;  /* 0x000050ff01007387 */ /* 0x0005e80000100800 */
[----:B------:R2:W-:Y:S02]  /*1dde0*/  STL [R1+0x54], R0 ;  /* 0x0000540001007387 */ /* 0x0005e40000100800 */
.L_x_2639:
[----:B------:R-:W-:Y:S05]  /*1ddf0*/  BSYNC B1 ;  /* 0x0000000000017941 */ /* 0x000fea0003800000 */
.L_x_2625:
        /* <DEDUP_REMOVED lines=9> */
.L_x_2620:
[----:B--2---:R-:W2:Y:S02]  /*1de90*/  LDL R0, [R1+0x54] ;  /* 0x0000540001007983 */ /* 0x004ea40000100800 */
[----:B--2---:R-:W-:-:S13]  /*1dea0*/  ISETP.GE.AND P0, PT, R0, c[0x0][0x53c], PT ;  /* 0x00014f0000007a0c */ /* 0x004fda0003f06270 */
[----:B-1----:R-:W-:Y:S01]  /*1deb0*/  @P0 CALL.REL.NOINC `(.L_x_2640) ;  /* 0x0000001000000944 */ /* 0x002fe20003c00000 */
[----:B------:R-:W-:Y:S05]  /*1dec0*/  BRA `(.L_x_2641) ;  /* 0xfffe38d000007947 */ /* 0x000fea000383ffff */
.L_x_2640:
[----:B------:R-:W-:Y:S05]  /*1ded0*/  EXIT ;  /* 0x000000000000794d */ /* 0x000fea0003800000 */
.L_x_2461:
[----:B------:R-:W-:Y:S01]  /*1dee0*/  IMAD.MOV.U32 R0, RZ, RZ, R5 ;  /* 0x000000ffff007224 */ /* 0x000fe200078e0005 */
[----:B------:R-:W-:Y:S02]  /*1def0*/  MOV R2, 0x1 ;  /* 0x0000000100027802 */ /* 0x000fe40000000f00 */
[----:B------:R-:W-:Y:S02]  /*1df00*/  MOV R3, 0x1df20 ;  /* 0x0001df2000037802 */ /* 0x000fe40000000f00 */
[----:B------:R-:W-:Y:S05]  /*1df10*/  CALL.REL.NOINC `($__internal_54_$__cuda_sm70_shflsync_up_p) ;  /* 0x0000136000007944 */ /* 0x000fea0003c00000 */
[----:B------:R-:W-:Y:S01]  /*1df20*/  MOV R0, R4 ;  /* 0x0000000400007202 */ /* 0x000fe20000000f00 */
[----:B------:R-:W-:Y:S05]  /*1df30*/  BRA `(.L_x_2642) ;  /* 0xfffe252000007947 */ /* 0x000fea000383ffff */
.L_x_2462:
[----:B------:R-:W-:Y:S01]  /*1df40*/  IMAD.MOV.U32 R0, RZ, RZ, R5 ;  /* 0x000000ffff007224 */ /* 0x000fe200078e0005 */
[----:B------:R-:W-:Y:S02]  /*1df50*/  MOV R2, 0x2 ;  /* 0x0000000200027802 */ /* 0x000fe40000000f00 */
[----:B------:R-:W-:Y:S02]  /*1df60*/  MOV R3, 0x1df80 ;  /* 0x0001df8000037802 */ /* 0x000fe40000000f00 */
[----:B------:R-:W-:Y:S05]  /*1df70*/  CALL.REL.NOINC `($__internal_54_$__cuda_sm70_shflsync_up_p) ;  /* 0x0000130000007944 */ /* 0x000fea0003c00000 */
[----:B------:R-:W-:Y:S01]  /*1df80*/  SEL R0, R4, RZ, P4 ;  /* 0x000000ff04007207 */ /* 0x000fe20002000000 */
[----:B------:R-:W-:Y:S01]  /*1df90*/  IMAD.MOV.U32 R2, RZ, RZ, 0x4 ;  /* 0x00000004ff027424 */ /* 0x000fe200078e00ff */
[----:B------:R-:W-:-:S03]  /*1dfa0*/  MOV R3, 0x1dfd0 ;  /* 0x0001dfd000037802 */ /* 0x000fc60000000f00 */
[----:B------:R-:W-:Y:S02]  /*1dfb0*/  IMAD.IADD R0, R5, 0x1, R0 ;  /* 0x0000000105007824 */ /* 0x000fe400078e0200 */
        /* <DEDUP_REMOVED lines=14> */
[----:B------:R-:W-:Y:S01]  /*1e0a0*/  IMAD.IADD R4, R0, 0x1, R4 ;  /* 0x0000000100047824 */ /* 0x000fe200078e0204 */
[----:B------:R-:W-:-:S03]  /*1e0b0*/  MOV R0, 0x1f ;  /* 0x0000001f00007802 */ /* 0x000fc60000000f00 */
[----:B------:R-:W-:Y:S02]  /*1e0c0*/  IMAD.MOV.U32 R5, RZ, RZ, R4 ;  /* 0x000000ffff057224 */ /* 0x000fe400078e0004 */
[----:B------:R-:W-:Y:S05]  /*1e0d0*/  CALL.REL.NOINC `($__internal_53_$__cuda_sm70_shflsync_idx_p) ;  /* 0x0000115000007944 */ /* 0x000fea0003c00000 */
[----:B------:R-:W-:Y:S05]  /*1e0e0*/  BRA `(.L_x_2643) ;  /* 0xfffe247000007947 */ /* 0x000fea000383ffff */
.L_x_2464:
[----:B------:R-:W-:Y:S02]  /*1e0f0*/  SEL R0, RZ, 0x1, P0 ;  /* 0x00000001ff007807 */ /* 0x000fe40000000000 */
[----:B------:R-:W-:Y:S02]  /*1e100*/  MOV R2, 0x1e120 ;  /* 0x0001e12000027802 */ /* 0x000fe40000000f00 */
[----:B------:R-:W-:Y:S05]  /*1e110*/  CALL.REL.NOINC `($__internal_55_$__cuda_sm70_votesync_ballot) ;  /* 0x000011d000007944 */ /* 0x000fea0003c00000 */
[----:B------:R-:W-:Y:S01]  /*1e120*/  MOV R10, R0 ;  /* 0x00000000000a7202 */ /* 0x000fe20000000f00 */
[----:B------:R-:W-:Y:S05]  /*1e130*/  BRA `(.L_x_2644) ;  /* 0xfffe24b000007947 */ /* 0x000fea000383ffff */
.L_x_2465:
[----:B------:R-:W-:Y:S01]  /*1e140*/  IMAD.MOV.U32 R5, RZ, RZ, R9 ;  /* 0x000000ffff057224 */ /* 0x000fe200078e0009 */
[----:B------:R-:W-:Y:S01]  /*1e150*/  MOV R3, R6 ;  /* 0x0000000600037202 */ /* 0x000fe20000000f00 */
[----:B-1----:R-:W-:Y:S01]  /*1e160*/  IMAD.MOV.U32 R0, RZ, RZ, 0x1f ;  /* 0x0000001fff007424 */ /* 0x002fe200078e00ff */
[----:B------:R-:W-:Y:S02]  /*1e170*/  MOV R2, 0x1e190 ;  /* 0x0001e19000027802 */ /* 0x000fe40000000f00 */
[----:B------:R-:W-:Y:S05]  /*1e180*/  CALL.REL.NOINC `($__internal_53_$__cuda_sm70_shflsync_idx_p) ;  /* 0x000010a000007944 */ /* 0x000fea0003c00000 */
[----:B------:R-:W-:Y:S01]  /*1e190*/  IMAD.MOV.U32 R12, RZ, RZ, R0 ;  /* 0x000000ffff0c7224 */ /* 0x000fe200078e0000 */
[----:B------:R-:W-:Y:S01]  /*1e1a0*/  MOV R5, R8 ;  /* 0x0000000800057202 */ /* 0x000fe20000000f00 */
[----:B------:R-:W-:Y:S01]  /*1e1b0*/  IMAD.MOV.U32 R7, RZ, RZ, RZ ;  /* 0x000000ffff077224 */ /* 0x000fe200078e00ff */
[----:B------:R-:W-:Y:S01]  /*1e1c0*/  MOV R3, R6 ;  /* 0x0000000600037202 */ /* 0x000fe20000000f00 */
[----:B------:R-:W-:Y:S01]  /*1e1d0*/  IMAD.MOV.U32 R0, RZ, RZ, 0x1f ;  /* 0x0000001fff007424 */ /* 0x000fe200078e00ff */
[----:B------:R-:W-:-:S02]  /*1e1e0*/  MOV R2, 0x1e200 ;  /* 0x0001e20000027802 */ /* 0x000fc40000000f00 */
[----:B------:R-:W-:Y:S05]  /*1e1f0*/  CALL.REL.NOINC `($__internal_53_$__cuda_sm70_shflsync_idx_p) ;  /* 0x0000103000007944 */ /* 0x000fea0003c00000 */
[----:B------:R-:W-:Y:S01]  /*1e200*/  MOV R9, R0 ;  /* 0x0000000000097202 */ /* 0x000fe20000000f00 */
[----:B------:R-:W-:Y:S05]  /*1e210*/  BRA `(.L_x_2645) ;  /* 0xfffe244000007947 */ /* 0x000fea000383ffff */
.L_x_2468:
[----:B------:R-:W-:Y:S01]  /*1e220*/  IMAD.MOV.U32 R5, RZ, RZ, R4 ;  /* 0x000000ffff057224 */ /* 0x000fe200078e0004 */
[----:B-1----:R-:W-:-:S02]  /*1e230*/  MOV R0, 0x1f ;  /* 0x0000001f00007802 */ /* 0x002fc40000000f00 */
[----:B------:R-:W-:Y:S02]  /*1e240*/  MOV R2, 0x1e260 ;  /* 0x0001e26000027802 */ /* 0x000fe40000000f00 */
[----:B--234-:R-:W-:Y:S05]  /*1e250*/  CALL.REL.NOINC `($__internal_53_$__cuda_sm70_shflsync_idx_p) ;  /* 0x00000fd000007944 */ /* 0x01cfea0003c00000 */
[----:B------:R-:W-:Y:S01]  /*1e260*/  MOV R7, R0 ;  /* 0x0000000000077202 */ /* 0x000fe20000000f00 */
[----:B------:R-:W-:Y:S05]  /*1e270*/  BRA `(.L_x_2467) ;  /* 0xfffe244000007947 */ /* 0x000fea000383ffff */
.L_x_2579:
[----:B-1----:R1:W5:Y:S01]  /*1e280*/  LDL R2, [R1+0x20] ;  /* 0x0000200001027983 */ /* 0x0023620000100800 */
[----:B------:R-:W-:Y:S02]  /*1e290*/  MOV R5, 0x2 ;  /* 0x0000000200057802 */ /* 0x000fe40000000f00 */
[----:B------:R-:W-:Y:S02]  /*1e2a0*/  MOV R4, 0x1e2c0 ;  /* 0x0001e2c000047802 */ /* 0x000fe40000000f00 */
[----:B-1---5:R-:W-:Y:S05]  /*1e2b0*/  CALL.REL.NOINC `($__internal_52_$__cuda_sm70_shflsync_bfly_p) ;  /* 0x00000f3000007944 */ /* 0x022fea0003c00000 */
[----:B------:R-:W-:Y:S01]  /*1e2c0*/  MOV R0, R2 ;  /* 0x0000000200007202 */ /* 0x000fe20000000f00 */
[----:B------:R-:W-:Y:S05]  /*1e2d0*/  BRA `(.L_x_2646) ;  /* 0xffffb77000007947 */ /* 0x000fea000383ffff */
.L_x_2580:
[----:B------:R-:W-:Y:S01]  /*1e2e0*/  IMAD.MOV.U32 R2, RZ, RZ, R0 ;  /* 0x000000ffff027224 */ /* 0x000fe200078e0000 */
[----:B------:R-:W-:Y:S02]  /*1e2f0*/  MOV R5, 0x1 ;  /* 0x0000000100057802 */ /* 0x000fe40000000f00 */
[----:B------:R-:W-:Y:S02]  /*1e300*/  MOV R4, 0x1e320 ;  /* 0x0001e32000047802 */ /* 0x000fe40000000f00 */
[----:B------:R-:W-:Y:S05]  /*1e310*/  CALL.REL.NOINC `($__internal_52_$__cuda_sm70_shflsync_bfly_p) ;  /* 0x00000ed000007944 */ /* 0x000fea0003c00000 */
[----:B------:R-:W-:Y:S02]  /*1e320*/  FADD.FTZ R0, R0, R2 ;  /* 0x0000000200007221 */ /* 0x000fe40000010000 */
[----:B------:R1:W5:Y:S01]  /*1e330*/  LDL R2, [R1+0x24] ;  /* 0x0000240001027983 */ /* 0x0003620000100800 */
[----:B------:R-:W-:-:S02]  /*1e340*/  MOV R5, 0x2 ;  /* 0x0000000200057802 */ /* 0x000fc40000000f00 */
[----:B------:R-:W-:Y:S02]  /*1e350*/  MOV R4, 0x1e370 ;  /* 0x0001e37000047802 */ /* 0x000fe40000000f00 */
[----:B-1---5:R-:W-:Y:S05]  /*1e360*/  CALL.REL.NOINC `($__internal_52_$__cuda_sm70_shflsync_bfly_p) ;  /* 0x00000e8000007944 */ /* 0x022fea0003c00000 */
[----:B------:R-:W2:Y:S01]  /*1e370*/  LDL.LU R3, [R1+0x24] ;  /* 0x0000240001037983 */ /* 0x000ea20000300800 */
[----:B------:R-:W-:Y:S02]  /*1e380*/  MOV R5, 0x1 ;  /* 0x0000000100057802 */ /* 0x000fe40000000f00 */
[----:B------:R-:W-:Y:S01]  /*1e390*/  MOV R4, 0x1e3d0 ;  /* 0x0001e3d000047802 */ /* 0x000fe20000000f00 */
[----:B--2---:R-:W-:-:S05]  /*1e3a0*/  FADD.FTZ R3, R3, R2 ;  /* 0x0000000203037221 */ /* 0x004fca0000010000 */
[----:B------:R-:W-:Y:S02]  /*1e3b0*/  MOV R2, R3 ;  /* 0x0000000300027202 */ /* 0x000fe40000000f00 */
[----:B------:R-:W-:Y:S05]  /*1e3c0*/  CALL.REL.NOINC `($__internal_52_$__cuda_sm70_shflsync_bfly_p) ;  /* 0x00000e2000007944 */ /* 0x000fea0003c00000 */
[----:B------:R-:W-:Y:S01]  /*1e3d0*/  MOV R4, R2 ;  /* 0x0000000200047202 */ /* 0x000fe20000000f00 */
[----:B------:R-:W-:Y:S05]  /*1e3e0*/  BRA `(.L_x_2647) ;  /* 0xffffb6f000007947 */ /* 0x000fea000383ffff */
.L_x_2587:
[----:B-1234-:R-:W-:Y:S01]  /*1e3f0*/  IMAD.MOV.U32 R5, RZ, RZ, R8 ;  /* 0x000000ffff057224 */ /* 0x01efe200078e0008 */
[----:B------:R-:W-:Y:S01]  /*1e400*/  MOV R3, RZ ;  /* 0x000000ff00037202 */ /* 0x000fe20000000f00 */
[----:B------:R-:W-:Y:S01]  /*1e410*/  IMAD.MOV.U32 R0, RZ, RZ, 0x181f ;  /* 0x0000181fff007424 */ /* 0x000fe200078e00ff */
[----:B------:R-:W-:Y:S02]  /*1e420*/  MOV R2, 0x1e440 ;  /* 0x0001e44000027802 */ /* 0x000fe40000000f00 */
[----:B------:R-:W-:Y:S05]  /*1e430*/  CALL.REL.NOINC `($__internal_53_$__cuda_sm70_shflsync_idx_p) ;  /* 0x00000df000007944 */ /* 0x000fea0003c00000 */
[----:B------:R-:W-:Y:S01]  /*1e440*/  MOV R10, R0 ;  /* 0x00000000000a7202 */ /* 0x000fe20000000f00 */
[----:B------:R-:W-:Y:S05]  /*1e450*/  BRA `(.L_x_2648) ;  /* 0xffffccb000007947 */ /* 0x000fea000383ffff */
.L_x_2588:
[----:B------:R-:W-:Y:S01]  /*1e460*/  IMAD.MOV.U32 R5, RZ, RZ, R9 ;  /* 0x000000ffff057224 */ /* 0x000fe200078e0009 */
[----:B------:R-:W-:Y:S01]  /*1e470*/  MOV R3, RZ ;  /* 0x000000ff00037202 */ /* 0x000fe20000000f00 */
[----:B------:R-:W-:Y:S01]  /*1e480*/  IMAD.MOV.U32 R0, RZ, RZ, 0x181f ;  /* 0x0000181fff007424 */ /* 0x000fe200078e00ff */
[----:B------:R-:W-:Y:S02]  /*1e490*/  MOV R2, 0x1e4b0 ;  /* 0x0001e4b000027802 */ /* 0x000fe40000000f00 */
[----:B-12---:R-:W-:Y:S05]  /*1e4a0*/  CALL.REL.NOINC `($__internal_53_$__cuda_sm70_shflsync_idx_p) ;  /* 0x00000d8000007944 */ /* 0x006fea0003c00000 */
[----:B------:R-:W-:Y:S05]  /*1e4b0*/  BRA `(.L_x_2649) ;  /* 0xffffcc7000007947 */ /* 0x000fea000383ffff */
.L_x_2591:
[----:B--2---:R-:W-:Y:S01]  /*1e4c0*/  IMAD.MOV.U32 R5, RZ, RZ, R8 ;  /* 0x000000ffff057224 */ /* 0x004fe200078e0008 */
[----:B------:R-:W-:Y:S01]  /*1e4d0*/  MOV R3, 0x1 ;  /* 0x0000000100037802 */ /* 0x000fe20000000f00 */
[----:B----4-:R-:W-:Y:S01]  /*1e4e0*/  IMAD.MOV.U32 R0, RZ, RZ, 0x181f ;  /* 0x0000181fff007424 */ /* 0x010fe200078e00ff */
[----:B------:R-:W-:-:S02]  /*1e4f0*/  MOV R2, 0x1e510 ;  /* 0x0001e51000027802 */ /* 0x000fc40000000f00 */
[----:B-1-3--:R-:W-:Y:S05]  /*1e500*/  CALL.REL.NOINC `($__internal_53_$__cuda_sm70_shflsync_idx_p) ;  /* 0x00000d2000007944 */ /* 0x00afea0003c00000 */
[----:B------:R-:W-:Y:S01]  /*1e510*/  IMAD.MOV.U32 R10, RZ, RZ, R0 ;  /* 0x000000ffff0a7224 */ /* 0x000fe200078e0000 */
[----:B------:R-:W-:Y:S01]  /*1e520*/  MOV R3, 0x1 ;  /* 0x0000000100037802 */ /* 0x000fe20000000f00 */
[----:B------:R-:W-:Y:S01]  /*1e530*/  IMAD.MOV.U32 R5, RZ, RZ, R9 ;  /* 0x000000ffff057224 */ /* 0x000fe200078e0009 */
[----:B------:R-:W-:-:S02]  /*1e540*/  MOV R0, 0x181f ;  /* 0x0000181f00007802 */ /* 0x000fc40000000f00 */
[----:B------:R-:W-:Y:S02]  /*1e550*/  MOV R2, 0x1e570 ;  /* 0x0001e57000027802 */ /* 0x000fe40000000f00 */
[----:B------:R-:W-:Y:S05]  /*1e560*/  CALL.REL.NOINC `($__internal_53_$__cuda_sm70_shflsync_idx_p) ;  /* 0x00000cc000007944 */ /* 0x000fea0003c00000 */
[----:B------:R-:W-:Y:S05]  /*1e570*/  BRA `(.L_x_2650) ;  /* 0xffffcca000007947 */ /* 0x000fea000383ffff */
.L_x_2594:
[----:B-1----:R-:W-:Y:S01]  /*1e580*/  IMAD.MOV.U32 R5, RZ, RZ, R8 ;  /* 0x000000ffff057224 */ /* 0x002fe200078e0008 */
[----:B------:R-:W-:Y:S01]  /*1e590*/  MOV R3, 0x2 ;  /* 0x0000000200037802 */ /* 0x000fe20000000f00 */
[----:B----4-:R-:W-:Y:S01]  /*1e5a0*/  IMAD.MOV.U32 R0, RZ, RZ, 0x181f ;  /* 0x0000181fff007424 */ /* 0x010fe200078e00ff */
[----:B------:R-:W-:Y:S02]  /*1e5b0*/  MOV R2, 0x1e5d0 ;  /* 0x0001e5d000027802 */ /* 0x000fe40000000f00 */
[----:B--23--:R-:W-:Y:S05]  /*1e5c0*/  CALL.REL.NOINC `($__internal_53_$__cuda_sm70_shflsync_idx_p) ;  /* 0x00000c6000007944 */ /* 0x00cfea0003c00000 */
[----:B------:R-:W-:Y:S01]  /*1e5d0*/  MOV R10, R0 ;  /* 0x00000000000a7202 */ /* 0x000fe20000000f00 */
[----:B------:R-:W-:Y:S05]  /*1e5e0*/  BRA `(.L_x_2651) ;  /* 0xffffcd2000007947 */ /* 0x000fea000383ffff */
.L_x_2595:
[----:B------:R-:W-:Y:S01]  /*1e5f0*/  IMAD.MOV.U32 R5, RZ, RZ, R9 ;  /* 0x000000ffff057224 */ /* 0x000fe200078e0009 */
[----:B------:R-:W-:Y:S01]  /*1e600*/  MOV R3, 0x2 ;  /* 0x0000000200037802 */ /* 0x000fe20000000f00 */
[----:B----4-:R-:W-:Y:S01]  /*1e610*/  IMAD.MOV.U32 R0, RZ, RZ, 0x181f ;  /* 0x0000181fff007424 */ /* 0x010fe200078e00ff */
[----:B------:R-:W-:Y:S02]  /*1e620*/  MOV R2, 0x1e640 ;  /* 0x0001e64000027802 */ /* 0x000fe40000000f00 */
[----:B-123--:R-:W-:Y:S05]  /*1e630*/  CALL.REL.NOINC `($__internal_53_$__cuda_sm70_shflsync_idx_p) ;  /* 0x00000bf000007944 */ /* 0x00efea0003c00000 */
[----:B------:R-:W-:Y:S05]  /*1e640*/  BRA `(.L_x_2652) ;  /* 0xffffcce000007947 */ /* 0x000fea000383ffff */
.L_x_2598:
[----:B-1----:R-:W-:Y:S01]  /*1e650*/  IMAD.MOV.U32 R5, RZ, RZ, R8 ;  /* 0x000000ffff057224 */ /* 0x002fe200078e0008 */
[----:B------:R-:W-:Y:S01]  /*1e660*/  MOV R3, 0x3 ;  /* 0x0000000300037802 */ /* 0x000fe20000000f00 */
[----:B------:R-:W-:Y:S01]  /*1e670*/  IMAD.MOV.U32 R0, RZ, RZ, 0x181f ;  /* 0x0000181fff007424 */ /* 0x000fe200078e00ff */
[----:B------:R-:W-:-:S02]  /*1e680*/  MOV R2, 0x1e6a0 ;  /* 0x0001e6a000027802 */ /* 0x000fc40000000f00 */
[----:B--234-:R-:W-:Y:S05]  /*1e690*/  CALL.REL.NOINC `($__internal_53_$__cuda_sm70_shflsync_idx_p) ;  /* 0x00000b9000007944 */ /* 0x01cfea0003c00000 */
[----:B------:R-:W-:Y:S01]  /*1e6a0*/  IMAD.MOV.U32 R4, RZ, RZ, R0 ;  /* 0x000000ffff047224 */ /* 0x000fe200078e0000 */
[----:B------:R-:W-:Y:S01]  /*1e6b0*/  MOV R3, 0x3 ;  /* 0x0000000300037802 */ /* 0x000fe20000000f00 */
[----:B------:R-:W-:Y:S01]  /*1e6c0*/  IMAD.MOV.U32 R5, RZ, RZ, R9 ;  /* 0x000000ffff057224 */ /* 0x000fe200078e0009 */
[----:B------:R-:W-:-:S02]  /*1e6d0*/  MOV R0, 0x181f ;  /* 0x0000181f00007802 */ /* 0x000fc40000000f00 */
[----:B------:R-:W-:Y:S02]  /*1e6e0*/  MOV R2, 0x1e700 ;  /* 0x0001e70000027802 */ /* 0x000fe40000000f00 */
[----:B------:R-:W-:Y:S05]  /*1e6f0*/  CALL.REL.NOINC `($__internal_53_$__cuda_sm70_shflsync_idx_p) ;  /* 0x00000b3000007944 */ /* 0x000fea0003c00000 */
[----:B------:R-:W-:Y:S05]  /*1e700*/  BRA `(.L_x_2653) ;  /* 0xffffcd2000007947 */ /* 0x000fea000383ffff */
.L_x_2600:
[----:B------:R-:W-:Y:S01]  /*1e710*/  IMAD.MOV.U32 R5, RZ, RZ, R14 ;  /* 0x000000ffff057224 */ /* 0x000fe200078e000e */
[----:B------:R-:W-:Y:S01]  /*1e720*/  MOV R3, RZ ;  /* 0x000000ff00037202 */ /* 0x000fe20000000f00 */
[----:B------:R-:W-:Y:S01]  /*1e730*/  IMAD.MOV.U32 R0, RZ, RZ, 0x1c1f ;  /* 0x00001c1fff007424 */ /* 0x000fe200078e00ff */
[----:B------:R-:W-:Y:S02]  /*1e740*/  MOV R2, 0x1e760 ;  /* 0x0001e76000027802 */ /* 0x000fe40000000f00 */
[----:B------:R-:W-:Y:S05]  /*1e750*/  CALL.REL.NOINC `($__internal_53_$__cuda_sm70_shflsync_idx_p) ;  /* 0x00000ad000007944 */ /* 0x000fea0003c00000 */
[----:B------:R-:W-:Y:S01]  /*1e760*/  MOV R4, R0 ;  /* 0x0000000000047202 */ /* 0x000fe20000000f00 */
[----:B------:R-:W-:Y:S05]  /*1e770*/  BRA `(.L_x_2654) ;  /* 0xffffcfa000007947 */ /* 0x000fea000383ffff */
.L_x_2601:
[----:B------:R-:W-:Y:S01]  /*1e780*/  IMAD.MOV.U32 R5, RZ, RZ, R28 ;  /* 0x000000ffff057224 */ /* 0x000fe200078e001c */
[----:B------:R-:W-:Y:S01]  /*1e790*/  MOV R3, RZ ;  /* 0x000000ff00037202 */ /* 0x000fe20000000f00 */
[----:B------:R-:W-:Y:S01]  /*1e7a0*/  IMAD.MOV.U32 R0, RZ, RZ, 0x1c1f ;  /* 0x00001c1fff007424 */ /* 0x000fe200078e00ff */
[----:B------:R-:W-:Y:S02]  /*1e7b0*/  MOV R2, 0x1e7d0 ;  /* 0x0001e7d000027802 */ /* 0x000fe40000000f00 */
[----:B-12---:R-:W-:Y:S05]  /*1e7c0*/  CALL.REL.NOINC `($__internal_53_$__cuda_sm70_shflsync_idx_p) ;  /* 0x00000a6000007944 */ /* 0x006fea0003c00000 */
[----:B------:R-:W-:Y:S05]  /*1e7d0*/  BRA `(.L_x_2655) ;  /* 0xffffcf6000007947 */ /* 0x000fea000383ffff */
.L_x_2604:
[----:B------:R-:W-:Y:S01]  /*1e7e0*/  IMAD.MOV.U32 R5, RZ, RZ, R14 ;  /* 0x000000ffff057224 */ /* 0x000fe200078e000e */
[----:B----4-:R-:W-:Y:S01]  /*1e7f0*/  MOV R3, 0x1 ;  /* 0x0000000100037802 */ /* 0x010fe20000000f00 */
[----:B------:R-:W-:Y:S01]  /*1e800*/  IMAD.MOV.U32 R0, RZ, RZ, 0x1c1f ;  /* 0x00001c1fff007424 */ /* 0x000fe200078e00ff */
[----:B------:R-:W-:-:S02]  /*1e810*/  MOV R2, 0x1e830 ;  /* 0x0001e83000027802 */ /* 0x000fc40000000f00 */
[----:B-123--:R-:W-:Y:S05]  /*1e820*/  CALL.REL.NOINC `($__internal_53_$__cuda_sm70_shflsync_idx_p) ;  /* 0x00000a0000007944 */ /* 0x00efea0003c00000 */
[----:B------:R-:W-:Y:S01]  /*1e830*/  IMAD.MOV.U32 R4, RZ, RZ, R0 ;  /* 0x000000ffff047224 */ /* 0x000fe200078e0000 */
[----:B------:R-:W-:Y:S01]  /*1e840*/  MOV R3, 0x1 ;  /* 0x0000000100037802 */ /* 0x000fe20000000f00 */
[----:B------:R-:W-:Y:S01]  /*1e850*/  IMAD.MOV.U32 R5, RZ, RZ, R28 ;  /* 0x000000ffff057224 */ /* 0x000fe200078e001c */
[----:B------:R-:W-:-:S02]  /*1e860*/  MOV R0, 0x1c1f ;  /* 0x00001c1f00007802 */ /* 0x000fc40000000f00 */
[----:B------:R-:W-:Y:S02]  /*1e870*/  MOV R2, 0x1e890 ;  /* 0x0001e89000027802 */ /* 0x000fe40000000f00 */
[----:B------:R-:W-:Y:S05]  /*1e880*/  CALL.REL.NOINC `($__internal_53_$__cuda_sm70_shflsync_idx_p) ;  /* 0x000009a000007944 */ /* 0x000fea0003c00000 */
[----:B------:R-:W-:Y:S05]  /*1e890*/  BRA `(.L_x_2656) ;  /* 0xffffd50000007947 */ /* 0x000fea000383ffff */
.L_x_2608:
[----:B------:R-:W-:Y:S01]  /*1e8a0*/  IMAD.MOV.U32 R5, RZ, RZ, R6 ;  /* 0x000000ffff057224 */ /* 0x000fe200078e0006 */
[----:B------:R-:W-:Y:S01]  /*1e8b0*/  MOV R3, RZ ;  /* 0x000000ff00037202 */ /* 0x000fe20000000f00 */
[----:B------:R-:W-:Y:S01]  /*1e8c0*/  IMAD.MOV.U32 R0, RZ, RZ, 0x181f ;  /* 0x0000181fff007424 */ /* 0x000fe200078e00ff */
[----:B------:R-:W-:Y:S02]  /*1e8d0*/  MOV R2, 0x1e8f0 ;  /* 0x0001e8f000027802 */ /* 0x000fe40000000f00 */
[----:B------:R-:W-:Y:S05]  /*1e8e0*/  CALL.REL.NOINC `($__internal_53_$__cuda_sm70_shflsync_idx_p) ;  /* 0x0000094000007944 */ /* 0x000fea0003c00000 */
[----:B------:R-:W-:Y:S01]  /*1e8f0*/  MOV R11, R0 ;  /* 0x00000000000b7202 */ /* 0x000fe20000000f00 */
[----:B------:R-:W-:Y:S05]  /*1e900*/  BRA `(.L_x_2657) ;  /* 0xffffe0b000007947 */ /* 0x000fea000383ffff */
.L_x_2609:
[----:B------:R-:W-:Y:S01]  /*1e910*/  IMAD.MOV.U32 R5, RZ, RZ, R10 ;  /* 0x000000ffff057224 */ /* 0x000fe200078e000a */
[----:B------:R-:W-:Y:S01]  /*1e920*/  MOV R3, RZ ;  /* 0x000000ff00037202 */ /* 0x000fe20000000f00 */
[----:B------:R-:W-:Y:S01]  /*1e930*/  IMAD.MOV.U32 R0, RZ, RZ, 0x181f ;  /* 0x0000181fff007424 */ /* 0x000fe200078e00ff */
[----:B------:R-:W-:Y:S02]  /*1e940*/  MOV R2, 0x1e960 ;  /* 0x0001e96000027802 */ /* 0x000fe40000000f00 */
[----:B-12---:R-:W-:Y:S05]  /*1e950*/  CALL.REL.NOINC `($__internal_53_$__cuda_sm70_shflsync_idx_p) ;  /* 0x000008d000007944 */ /* 0x006fea0003c00000 */
[----:B------:R-:W-:Y:S05]  /*1e960*/  BRA `(.L_x_2658) ;  /* 0xffffe07000007947 */ /* 0x000fea000383ffff */
.L_x_2612:
        /* <DEDUP_REMOVED lines=12> */
.L_x_2615:
[----:B-1----:R-:W-:Y:S01]  /*1ea30*/  IMAD.MOV.U32 R5, RZ, RZ, R6 ;  /* 0x000000ffff057224 */ /* 0x002fe200078e0006 */
[----:B------:R-:W-:Y:S01]  /*1ea40*/  MOV R3, 0x2 ;  /* 0x0000000200037802 */ /* 0x000fe20000000f00 */
[----:B----4-:R-:W-:Y:S01]  /*1ea50*/  IMAD.MOV.U32 R0, RZ, RZ, 0x181f ;  /* 0x0000181fff007424 */ /* 0x010fe200078e00ff */
[----:B------:R-:W-:Y:S02]  /*1ea60*/  MOV R2, 0x1ea80 ;  /* 0x0001ea8000027802 */ /* 0x000fe40000000f00 */
[----:B--23--:R-:W-:Y:S05]  /*1ea70*/  CALL.REL.NOINC `($__internal_53_$__cuda_sm70_shflsync_idx_p) ;  /* 0x000007b000007944 */ /* 0x00cfea0003c00000 */
[----:B------:R-:W-:Y:S01]  /*1ea80*/  MOV R11, R0 ;  /* 0x00000000000b7202 */ /* 0x000fe20000000f00 */
[----:B------:R-:W-:Y:S05]  /*1ea90*/  BRA `(.L_x_2660) ;  /* 0xffffe13000007947 */ /* 0x000fea000383ffff */
.L_x_2616:
[----:B------:R-:W-:Y:S01]  /*1eaa0*/  IMAD.MOV.U32 R5, RZ, RZ, R10 ;  /* 0x000000ffff057224 */ /* 0x000fe200078e000a */
[----:B------:R-:W-:Y:S01]  /*1eab0*/  MOV R3, 0x2 ;  /* 0x0000000200037802 */ /* 0x000fe20000000f00 */
[----:B----4-:R-:W-:Y:S01]  /*1eac0*/  IMAD.MOV.U32 R0, RZ, RZ, 0x181f ;  /* 0x0000181fff007424 */ /* 0x010fe200078e00ff */
[----:B------:R-:W-:Y:S02]  /*1ead0*/  MOV R2, 0x1eaf0 ;  /* 0x0001eaf000027802 */ /* 0x000fe40000000f00 */
[----:B-123--:R-:W-:Y:S05]  /*1eae0*/  CALL.REL.NOINC `($__internal_53_$__cuda_sm70_shflsync_idx_p) ;  /* 0x0000074000007944 */ /* 0x00efea0003c00000 */
[----:B------:R-:W-:Y:S05]  /*1eaf0*/  BRA `(.L_x_2661) ;  /* 0xffffe0f000007947 */ /* 0x000fea000383ffff */
.L_x_2619:
        /* <DEDUP_REMOVED lines=12> */
.L_x_2621:
[----:B------:R-:W-:Y:S01]  /*1ebc0*/  IMAD.MOV.U32 R5, RZ, RZ, R67 ;  /* 0x000000ffff057224 */ /* 0x000fe200078e0043 */
[----:B------:R-:W-:Y:S01]  /*1ebd0*/  MOV R3, RZ ;  /* 0x000000ff00037202 */ /* 0x000fe20000000f00 */
[----:B------:R-:W-:Y:S01]  /*1ebe0*/  IMAD.MOV.U32 R0, RZ, RZ, 0x1f ;  /* 0x0000001fff007424 */ /* 0x000fe200078e00ff */
[----:B------:R-:W-:Y:S02]  /*1ebf0*/  MOV R2, 0x1ec10 ;  /* 0x0001ec1000027802 */ /* 0x000fe40000000f00 */
[----:B------:R-:W-:Y:S05]  /*1ec00*/  CALL.REL.NOINC `($__internal_53_$__cuda_sm70_shflsync_idx_p) ;  /* 0x0000062000007944 */ /* 0x000fea0003c00000 */
[----:B------:R-:W-:Y:S01]  /*1ec10*/  MOV R9, R0 ;  /* 0x0000000000097202 */ /* 0x000fe20000000f00 */
[----:B------:R-:W-:Y:S05]  /*1ec20*/  BRA `(.L_x_2663) ;  /* 0xffffe27000007947 */ /* 0x000fea000383ffff */
.L_x_2622:
[----:B------:R-:W-:Y:S01]  /*1ec30*/  IMAD.MOV.U32 R5, RZ, RZ, R67 ;  /* 0x000000ffff057224 */ /* 0x000fe200078e0043 */
[----:B------:R-:W-:Y:S01]  /*1ec40*/  MOV R3, 0x1 ;  /* 0x0000000100037802 */ /* 0x000fe20000000f00 */
[----:B------:R-:W-:Y:S01]  /*1ec50*/  IMAD.MOV.U32 R0, RZ, RZ, 0x1f ;  /* 0x0000001fff007424 */ /* 0x000fe200078e00ff */
[----:B------:R-:W-:Y:S02]  /*1ec60*/  MOV R2, 0x1ec80 ;  /* 0x0001ec8000027802 */ /* 0x000fe40000000f00 */
[----:B-12---:R-:W-:Y:S05]  /*1ec70*/  CALL.REL.NOINC `($__internal_53_$__cuda_sm70_shflsync_idx_p) ;  /* 0x000005b000007944 */ /* 0x006fea0003c00000 */
[----:B------:R-:W-:Y:S01]  /*1ec80*/  MOV R8, R0 ;  /* 0x0000000000087202 */ /* 0x000fe20000000f00 */
[----:B------:R-:W-:Y:S05]  /*1ec90*/  BRA `(.L_x_2664) ;  /* 0xffffe22000007947 */ /* 0x000fea000383ffff */
.L_x_2623:
[----:B------:R-:W-:Y:S02]  /*1eca0*/  MOV R2, 0x1 ;  /* 0x0000000100027802 */ /* 0x000fe40000000f00 */
[----:B------:R-:W-:-:S02]  /*1ecb0*/  MOV R3, 0x1ecd0 ;  /* 0x0001ecd000037802 */ /* 0x000fc40000000f00 */
[----:B-1234-:R-:W-:Y:S05]  /*1ecc0*/  CALL.REL.NOINC `($__internal_54_$__cuda_sm70_shflsync_up_p) ;  /* 0x000005b000007944 */ /* 0x01efea0003c00000 */
[----:B------:R-:W-:Y:S05]  /*1ecd0*/  BRA `(.L_x_2665) ;  /* 0xffffe31000007947 */ /* 0x000fea000383ffff */
.L_x_2624:
[----:B------:R-:W-:Y:S02]  /*1ece0*/  MOV R2, 0x2 ;  /* 0x0000000200027802 */ /* 0x000fe40000000f00 */
[----:B------:R-:W-:-:S02]  /*1ecf0*/  MOV R3, 0x1ed10 ;  /* 0x0001ed1000037802 */ /* 0x000fc40000000f00 */
[----:B--2-4-:R-:W-:Y:S05]  /*1ed00*/  CALL.REL.NOINC `($__internal_54_$__cuda_sm70_shflsync_up_p) ;  /* 0x0000057000007944 */ /* 0x014fea0003c00000 */
[----:B------:R-:W-:Y:S01]  /*1ed10*/  SEL R3, R4, RZ, P1 ;  /* 0x000000ff04037207 */ /* 0x000fe20000800000 */
[----:B------:R-:W-:-:S04]  /*1ed20*/  IMAD.MOV.U32 R2, RZ, RZ, 0x4 ;  /* 0x00000004ff027424 */ /* 0x000fc800078e00ff */
[----:B------:R-:W-:Y:S01]  /*1ed30*/  IMAD.IADD R0, R0, 0x1, R3 ;  /* 0x0000000100007824 */ /* 0x000fe200078e0203 */
        /* <DEDUP_REMOVED lines=20> */
.L_x_2628:
[----:B------:R-:W-:Y:S02]  /*1ee80*/  MOV R2, 0x1 ;  /* 0x0000000100027802 */ /* 0x000fe40000000f00 */
[----:B------:R-:W-:Y:S02]  /*1ee90*/  MOV R3, 0x1eeb0 ;  /* 0x0001eeb000037802 */ /* 0x000fe40000000f00 */
[----:B------:R-:W-:Y:S05]  /*1eea0*/  CALL.REL.NOINC `($__internal_54_$__cuda_sm70_shflsync_up_p) ;  /* 0x000003d000007944 */ /* 0x000fea0003c00000 */
[----:B------:R-:W-:Y:S01]  /*1eeb0*/  MOV R2, R4 ;  /* 0x0000000400027202 */ /* 0x000fe20000000f00 */
[----:B------:R-:W-:Y:S05]  /*1eec0*/  BRA `(.L_x_2667) ;  /* 0xffffe38000007947 */ /* 0x000fea000383ffff */
.L_x_2629:
        /* <DEDUP_REMOVED lines=26> */
.L_x_2631:
[----:B------:R-:W-:Y:S02]  /*1f070*/  SEL R0, RZ, 0x1, P0 ;  /* 0x00000001ff007807 */ /* 0x000fe40000000000 */
[----:B------:R-:W-:Y:S02]  /*1f080*/  MOV R2, 0x1f0a0 ;  /* 0x0001f0a000027802 */ /* 0x000fe40000000f00 */
[----:B-1----:R-:W-:Y:S05]  /*1f090*/  CALL.REL.NOINC `($__internal_55_$__cuda_sm70_votesync_ballot) ;  /* 0x0000025000007944 */ /* 0x002fea0003c00000 */
[----:B------:R-:W-:Y:S01]  /*1f0a0*/  MOV R10, R0 ;  /* 0x00000000000a7202 */ /* 0x000fe20000000f00 */
[----:B------:R-:W-:Y:S05]  /*1f0b0*/  BRA `(.L_x_2669) ;  /* 0xffffe32000007947 */ /* 0x000fea000383ffff */
.L_x_2632:
[----:B------:R-:W-:Y:S01]  /*1f0c0*/  IMAD.MOV.U32 R5, RZ, RZ, R6 ;  /* 0x000000ffff057224 */ /* 0x000fe200078e0006 */
[----:B------:R-:W-:Y:S01]  /*1f0d0*/  MOV R3, R8 ;  /* 0x0000000800037202 */ /* 0x000fe20000000f00 */
[----:B--2---:R-:W-:Y:S01]  /*1f0e0*/  IMAD.MOV.U32 R0, RZ, RZ, 0x1f ;  /* 0x0000001fff007424 */ /* 0x004fe200078e00ff */
[----:B------:R-:W-:Y:S02]  /*1f0f0*/  MOV R2, 0x1f110 ;  /* 0x0001f11000027802 */ /* 0x000fe40000000f00 */
[----:B-1----:R-:W-:Y:S05]  /*1f100*/  CALL.REL.NOINC `($__internal_53_$__cuda_sm70_shflsync_idx_p) ;  /* 0x0000012000007944 */ /* 0x002fea0003c00000 */
[----:B------:R-:W-:Y:S01]  /*1f110*/  IMAD.MOV.U32 R12, RZ, RZ, R0 ;  /* 0x000000ffff0c7224 */ /* 0x000fe200078e0000 */
[----:B------:R-:W-:Y:S01]  /*1f120*/  MOV R3, R8 ;  /* 0x0000000800037202 */ /* 0x000fe20000000f00 */
[----:B------:R-:W-:Y:S01]  /*1f130*/  IMAD.MOV.U32 R5, RZ, RZ, R7 ;  /* 0x000000ffff057224 */ /* 0x000fe200078e0007 */
[----:B------:R-:W-:Y:S02]  /*1f140*/  MOV R0, 0x1f ;  /* 0x0000001f00007802 */ /* 0x000fe40000000f00 */
[----:B------:R-:W-:-:S02]  /*1f150*/  MOV R2, 0x1f170 ;  /* 0x0001f17000027802 */ /* 0x000fc40000000f00 */
[----:B------:R-:W-:Y:S05]  /*1f160*/  CALL.REL.NOINC `($__internal_53_$__cuda_sm70_shflsync_idx_p) ;  /* 0x000000c000007944 */ /* 0x000fea0003c00000 */
[----:B------:R-:W-:Y:S01]  /*1f170*/  MOV R7, R0 ;  /* 0x0000000000077202 */ /* 0x000fe20000000f00 */
[----:B------:R-:W-:Y:S05]  /*1f180*/  BRA `(.L_x_2670) ;  /* 0xffffe2c000007947 */ /* 0x000fea000383ffff */
.L_x_2635:
[----:B------:R-:W-:Y:S01]  /*1f190*/  IMAD.MOV.U32 R5, RZ, RZ, R4 ;  /* 0x000000ffff057224 */ /* 0x000fe200078e0004 */
[----:B--2---:R-:W-:-:S02]  /*1f1a0*/  MOV R0, 0x1f ;  /* 0x0000001f00007802 */ /* 0x004fc40000000f00 */
[----:B------:R-:W-:Y:S02]  /*1f1b0*/  MOV R2, 0x1f1d0 ;  /* 0x0001f1d000027802 */ /* 0x000fe40000000f00 */
[----:B-1-34-:R-:W-:Y:S05]  /*1f1c0*/  CALL.REL.NOINC `($__internal_53_$__cuda_sm70_shflsync_idx_p) ;  /* 0x0000006000007944 */ /* 0x01afea0003c00000 */
[----:B------:R-:W-:Y:S01]  /*1f1d0*/  MOV R13, R0 ;  /* 0x00000000000d7202 */ /* 0x000fe20000000f00 */
[----:B------:R-:W-:Y:S05]  /*1f1e0*/  BRA `(.L_x_2634) ;  /* 0xffffe2c000007947 */ /* 0x000fea000383ffff */
        .weak           $__internal_52_$__cuda_sm70_shflsync_bfly_p
        .type           $__internal_52_$__cuda_sm70_shflsync_bfly_p,@function
        .size           $__internal_52_$__cuda_sm70_shflsync_bfly_p,($__internal_53_$__cuda_sm70_shflsync_idx_p - $__internal_52_$__cuda_sm70_shflsync_bfly_p)
$__internal_52_$__cuda_sm70_shflsync_bfly_p:
[----:B------:R-:W-:Y:S04]  /*1f1f0*/  WARPSYNC R6 ;  /* 0x0000000600007348 */ /* 0x000fe80003800000 */
[----:B------:R1:W2:Y:S02]  /*1f200*/  SHFL.BFLY PT, R2, R2, R5, R7 ;  /* 0x0c00000502027389 */ /* 0x0002a400000e0007 */
[----:B-1----:R-:W-:-:S04]  /*1f210*/  MOV R5, 0x0 ;  /* 0x0000000000057802 */ /* 0x002fc80000000f00 */
[----:B--2---:R-:W-:Y:S05]  /*1f220*/  RET.REL.NODEC R4 `(_ZN7cutlass13device_kernelIN5flash19enable_sm80_to_sm89INS1_16FlashAttnFwdSm80INS1_25CollectiveMainloopFwdSm80ILi8ELi1ELb1EN4cute5tupleIJNS5_1CILi128EEENS7_ILi112EEES8_EEELi128ENS_6half_tEfNS_4arch4Sm80ELb1ELb0ELb0ELb1ELb0ELb1ELb1ELb1EEENS1_21CollectiveEpilogueFwdINS6_IJS8_S8_S9_EEENS6_IJNS7_ILi1EEESH_SH_EEESB_SD_Li256ELb1ELb1ELb1ELb0EEENS1_36VarlenDynamicPersistentTileSchedulerILi128ELi112ELi256ELi256ELb1ELb1ELb0ELb1ELb1ELb1EEEEEEEEEvNT_6ParamsE) ;  /* 0xfffe0dd004007950 */ /* 0x004fea0003c3ffff */
        .weak           $__internal_53_$__cuda_sm70_shflsync_idx_p
        .type           $__internal_53_$__cuda_sm70_shflsync_idx_p,@function
        .size           $__internal_53_$__cuda_sm70_shflsync_idx_p,($__internal_54_$__cuda_sm70_shflsync_up_p - $__internal_53_$__cuda_sm70_shflsync_idx_p)
$__internal_53_$__cuda_sm70_shflsync_idx_p:
[----:B------:R-:W-:-:S04]  /*1f230*/  MOV R102, 0xffffffff ;  /* 0xffffffff00667802 */ /* 0x000fc80000000f00 */
[----:B------:R-:W-:Y:S04]  /*1f240*/  WARPSYNC R102 ;  /* 0x0000006600007348 */ /* 0x000fe80003800000 */
[----:B------:R1:W2:Y:S02]  /*1f250*/  SHFL.IDX PT, R0, R5, R3, R0 ;  /* 0x0000000305007389 */ /* 0x0002a400000e0000 */
[----:B-1----:R-:W-:-:S04]  /*1f260*/  MOV R3, 0x0 ;  /* 0x0000000000037802 */ /* 0x002fc80000000f00 */
[----:B--2---:R-:W-:Y:S05]  /*1f270*/  RET.REL.NODEC R2 `(_ZN7cutlass13device_kernelIN5flash19enable_sm80_to_sm89INS1_16FlashAttnFwdSm80INS1_25CollectiveMainloopFwdSm80ILi8ELi1ELb1EN4cute5tupleIJNS5_1CILi128EEENS7_ILi112EEES8_EEELi128ENS_6half_tEfNS_4arch4Sm80ELb1ELb0ELb0ELb1ELb0ELb1ELb1ELb1EEENS1_21CollectiveEpilogueFwdINS6_IJS8_S8_S9_EEENS6_IJNS7_ILi1EEESH_SH_EEESB_SD_Li256ELb1ELb1ELb1ELb0EEENS1_36VarlenDynamicPersistentTileSchedulerILi128ELi112ELi256ELi256ELb1ELb1ELb0ELb1ELb1ELb1EEEEEEEEEvNT_6ParamsE) ;  /* 0xfffe0d8002007950 */ /* 0x004fea0003c3ffff */
        .weak           $__internal_54_$__cuda_sm70_shflsync_up_p
        .type           $__internal_54_$__cuda_sm70_shflsync_up_p,@function
        .size           $__internal_54_$__cuda_sm70_shflsync_up_p,($__internal_55_$__cuda_sm70_votesync_ballot - $__internal_54_$__cuda_sm70_shflsync_up_p)
$__internal_54_$__cuda_sm70_shflsync_up_p:
[----:B------:R-:W-:Y:S02]  /*1f280*/  IMAD.MOV.U32 R4, RZ, RZ, RZ ;  /* 0x000000ffff047224 */ /* 0x000fe400078e00ff */
[----:B------:R-:W-:-:S04]  /*1f290*/  IMAD.MOV.U32 R10, RZ, RZ, -0x1 ;  /* 0xffffffffff0a7424 */ /* 0x000fc800078e00ff */
[----:B------:R-:W-:Y:S04]  /*1f2a0*/  WARPSYNC R10 ;  /* 0x0000000a00007348 */ /* 0x000fe80003800000 */
[----:B------:R1:W2:Y:S02]  /*1f2b0*/  SHFL.UP PT, R4, R0, R2, R4 ;  /* 0x0400000200047389 */ /* 0x0002a400000e0004 */
[----:B-1----:R-:W-:Y:S02]  /*1f2c0*/  MOV R2, R3 ;  /* 0x0000000300027202 */ /* 0x002fe40000000f00 */
[----:B------:R-:W-:-:S04]  /*1f2d0*/  MOV R3, 0x0 ;  /* 0x0000000000037802 */ /* 0x000fc80000000f00 */
[----:B--2---:R-:W-:Y:S05]  /*1f2e0*/  RET.REL.NODEC R2 `(_ZN7cutlass13device_kernelIN5flash19enable_sm80_to_sm89INS1_16FlashAttnFwdSm80INS1_25CollectiveMainloopFwdSm80ILi8ELi1ELb1EN4cute5tupleIJNS5_1CILi128EEENS7_ILi112EEES8_EEELi128ENS_6half_tEfNS_4arch4Sm80ELb1ELb0ELb0ELb1ELb0ELb1ELb1ELb1EEENS1_21CollectiveEpilogueFwdINS6_IJS8_S8_S9_EEENS6_IJNS7_ILi1EEESH_SH_EEESB_SD_Li256ELb1ELb1ELb1ELb0EEENS1_36VarlenDynamicPersistentTileSchedulerILi128ELi112ELi256ELi256ELb1ELb1ELb0ELb1ELb1ELb1EEEEEEEEEvNT_6ParamsE) ;  /* 0xfffe0d1002007950 */ /* 0x004fea0003c3ffff */
        .weak           $__internal_55_$__cuda_sm70_votesync_ballot
        .type           $__internal_55_$__cuda_sm70_votesync_ballot,@function
        .size           $__internal_55_$__cuda_sm70_votesync_ballot,(.L_x_2747 - $__internal_55_$__cuda_sm70_votesync_ballot)
$__internal_55_$__cuda_sm70_votesync_ballot:
[----:B------:R-:W-:Y:S01]  /*1f2f0*/  ISETP.NE.U32.AND P0, PT, R0, 0x1, PT ;  /* 0x000000010000780c */ /* 0x000fe20003f05070 */
[----:B------:R-:W-:-:S04]  /*1f300*/  IMAD.MOV.U32 R3, RZ, RZ, -0x1 ;  /* 0xffffffffff037424 */ /* 0x000fc800078e00ff */
[----:B------:R-:W-:Y:S08]  /*1f310*/  WARPSYNC R3 ;  /* 0x0000000300007348 */ /* 0x000ff00003800000 */
[----:B------:R-:W-:-:S04]  /*1f320*/  VOTE.ANY R0, PT, !P0 ;  /* 0x0000000000007806 */ /* 0x000fc800040e0100 */
[----:B------:R-:W-:Y:S01]  /*1f330*/  LOP3.LUT R0, R0, R3, RZ, 0xc0, !PT ;  /* 0x0000000300007212 */ /* 0x000fe200078ec0ff */
[----:B------:R-:W-:-:S04]  /*1f340*/  IMAD.MOV.U32 R3, RZ, RZ, 0x0 ;  /* 0x00000000ff037424 */ /* 0x000fc800078e00ff */
[----:B------:R-:W-:Y:S05]  /*1f350*/  RET.REL.NODEC R2 `(_ZN7cutlass13device_kernelIN5flash19enable_sm80_to_sm89INS1_16FlashAttnFwdSm80INS1_25CollectiveMainloopFwdSm80ILi8ELi1ELb1EN4cute5tupleIJNS5_1CILi128EEENS7_ILi112EEES8_EEELi128ENS_6half_tEfNS_4arch4Sm80ELb1ELb0ELb0ELb1ELb0ELb1ELb1ELb1EEENS1_21CollectiveEpilogueFwdINS6_IJS8_S8_S9_EEENS6_IJNS7_ILi1EEESH_SH_EEESB_SD_Li256ELb1ELb1ELb1ELb0EEENS1_36VarlenDynamicPersistentTileSchedulerILi128ELi112ELi256ELi256ELb1ELb1ELb0ELb1ELb1ELb1EEEEEEEEEvNT_6ParamsE) ;  /* 0xfffe0ca002007950 */ /* 0x000fea0003c3ffff */
.L_x_2671:
        /* <DEDUP_REMOVED lines=10> */
.L_x_2747:


//--------------------- .nv.shared._ZN7cutlass13device_kernelIN5flash19enable_sm80_to_sm89INS1_16FlashAttnFwdSm80INS1_25CollectiveMainloopFwdSm80ILi8ELi1ELb1EN4cute5tupleIJNS5_1CILi128EEES8_S8_EEELi128ENS_6half_tEfNS_4arch4Sm80ELb0ELb0ELb1ELb0ELb0ELb0ELb1ELb1EEENS1_21CollectiveEpilogueFwdIS9_NS6_IJNS7_ILi1EEESF_SF_EEESA_SC_Li256ELb0ELb1ELb1ELb0EEENS1_19SingleTileSchedulerILb0ELb1ELb1ELi128EEEEEEEEEvNT_6ParamsE --------------------------
	.section	.nv.shared._ZN7cutlass13device_kernelIN5flash19enable_sm80_to_sm89INS1_16FlashAttnFwdSm80INS1_25CollectiveMainloopFwdSm80ILi8ELi1ELb1EN4cute5tupleIJNS5_1CILi128EEES8_S8_EEELi128ENS_6half_tEfNS_4arch4Sm80ELb0ELb0ELb1ELb0ELb0ELb0ELb1ELb1EEENS1_21CollectiveEpilogueFwdIS9_NS6_IJNS7_ILi1EEESF_SF_EEESA_SC_Li256ELb0ELb1ELb1ELb0EEENS1_19SingleTileSchedulerILb0ELb1ELb1ELi128EEEEEEEEEvNT_6ParamsE,"aw",@nobits
	.sectionflags	@""
	.align	16


//--------------------- .nv.global                --------------------------
	.section	.nv.global,"aw",@nobits
.nv.global:
	.type		_ZN83_INTERNAL_d107419c_47_flash_fwd_hdim128_fp16_split_softcapall_sm80_cu_18e39b8a_31024cute1_E,@object
	.size		_ZN83_INTERNAL_d107419c_47_flash_fwd_hdim128_fp16_split_softcapall_sm80_cu_18e39b8a_31024cute1_E,(_ZN83_INTERNAL_d107419c_47_flash_fwd_hdim128_fp16_split_softcapall_sm80_cu_18e39b8a_31024cuda3std3__45__cpo6cbeginE - _ZN83_INTERNAL_d107419c_47_flash_fwd_hdim128_fp16_split_softcapall_sm80_cu_18e39b8a_31024cute1_E)
_ZN83_INTERNAL_d107419c_47_flash_fwd_hdim128_fp16_split_softcapall_sm80_cu_18e39b8a_31024cute1_E:
	.zero		1
	.type		_ZN83_INTERNAL_d107419c_47_flash_fwd_hdim128_fp16_split_softcapall_sm80_cu_18e39b8a_31024cuda3std3__45__cpo6cbeginE,@object
	.size		_ZN83_INTERNAL_d107419c_47_flash_fwd_hdim128_fp16_split_softcapall_sm80_cu_18e39b8a_31024cuda3std3__45__cpo6cbeginE,(_ZN83_INTERNAL_d107419c_47_flash_fwd_hdim128_fp16_split_softcapall_sm80_cu_18e39b8a_31024cuda3std3__48in_placeE - _ZN83_INTERNAL_d107419c_47_flash_fwd_hdim128_fp16_split_softcapall_sm80_cu_18e39b8a_31024cuda3std3__45__cpo6cbeginE)
_ZN83_INTERNAL_d107419c_47_flash_fwd_hdim128_fp16_split_softcapall_sm80_cu_18e39b8a_31024cuda3std3__45__cpo6cbeginE:
	.zero		1
	.type		_ZN83_INTERNAL_d107419c_47_flash_fwd_hdim128_fp16_split_softcapall_sm80_cu_18e39b8a_31024cuda3std3__48in_placeE,@object
	.size		_ZN83_INTERNAL_d107419c_47_flash_fwd_hdim128_fp16_split_softcapall_sm80_cu_18e39b8a_31024cuda3std3__48in_placeE,(_ZN83_INTERNAL_d107419c_47_flash_fwd_hdim128_fp16_split_softcapall_sm80_cu_18e39b8a_31024cuda3std6ranges3__45__cpo9iter_moveE - _ZN83_INTERNAL_d107419c_47_flash_fwd_hdim128_fp16_split_softcapall_sm80_cu_18e39b8a_31024cuda3std3__48in_placeE)
_ZN83_INTERNAL_d107419c_47_flash_fwd_hdim128_fp16_split_softcapall_sm80_cu_18e39b8a_31024cuda3std3__48in_placeE:
	.zero		1
	.type		_ZN83_INTERNAL_d107419c_47_flash_fwd_hdim128_fp16_split_softcapall_sm80_cu_18e39b8a_31024cuda3std6ranges3__45__cpo9iter_moveE,@object
	.size		_ZN83_INTERNAL_d107419c_47_flash_fwd_hdim128_fp16_split_softcapall_sm80_cu_18e39b8a_31024cuda3std6ranges3__45__cpo9iter_moveE,(_ZN83_INTERNAL_d107419c_47_flash_fwd_hdim128_fp16_split_softcapall_sm80_cu_18e39b8a_31024cuda3std3__45__cpo5beginE - _ZN83_INTERNAL_d107419c_47_flash_fwd_hdim128_fp16_split_softcapall_sm80_cu_18e39b8a_31024cuda3std6ranges3__45__cpo9iter_moveE)
_ZN83_INTERNAL_d107419c_47_flash_fwd_hdim128_fp16_split_softcapall_sm80_cu_18e39b8a_31024cuda3std6ranges3__45__cpo9iter_moveE:
	.zero		1
	.type		_ZN83_INTERNAL_d107419c_47_flash_fwd_hdim128_fp16_split_softcapall_sm80_cu_18e39b8a_31024cuda3std3__45__cpo5beginE,@object
	.size		_ZN83_INTERNAL_d107419c_47_flash_fwd_hdim128_fp16_split_softcapall_sm80_cu_18e39b8a_31024cuda3std3__45__cpo5beginE,(_ZN83_INTERNAL_d107419c_47_flash_fwd_hdim128_fp16_split_softcapall_sm80_cu_18e39b8a_31024cuda3std3__485_GLOBAL__N__d107419c_47_flash_fwd_hdim128_fp16_split_softcapall_sm80_cu_18e39b8a_31026ignoreE - _ZN83_INTERNAL_d107419c_47_flash_fwd_hdim128_fp16_split_softcapall_sm80_cu_18e39b8a_31024cuda3std3__45__cpo5beginE)
_ZN83_INTERNAL_d107419c_47_flash_fwd_hdim128_fp16_split_softcapall_sm80_cu_18e39b8a_31024cuda3std3__45__cpo5beginE:
	.zero		1
	.type		_ZN83_INTERNAL_d107419c_47_flash_fwd_hdim128_fp16_split_softcapall_sm80_cu_18e39b8a_31024cuda3std3__485_GLOBAL__N__d107419c_47_flash_fwd_hdim128_fp16_split_softcapall_sm80_cu_18e39b8a_31026ignoreE,@object
	.size		_ZN83_INTERNAL_d107419c_47_flash_fwd_hdim128_fp16_split_softcapall_sm80_cu_18e39b8a_31024cuda3std3__485_GLOBAL__N__d107419c_47_flash_fwd_hdim128_fp16_split_softcapall_sm80_cu_18e39b8a_31026ignoreE,(_ZN83_INTERNAL_d107419c_47_flash_fwd_hdim128_fp16_split_softcapall_sm80_cu_18e39b8a_31024cute7productE - _ZN83_INTERNAL_d107419c_47_flash_fwd_hdim128_fp16_split_softcapall_sm80_cu_18e39b8a_31024cuda3std3__485_GLOBAL__N__d107419c_47_flash_fwd_hdim128_fp16_split_softcapall_sm80_cu_18e39b8a_31026ignoreE)
_ZN83_INTERNAL_d107419c_47_flash_fwd_hdim128_fp16_split_softcapall_sm80_cu_18e39b8a_31024cuda3std3__485_GLOBAL__N__d107419c_47_flash_fwd_hdim128_fp16_split_softcapall_sm80_cu_18e39b8a_31026ignoreE:
	.zero		1
	.type		_ZN83_INTERNAL_d107419c_47_flash_fwd_hdim128_fp16_split_softcapall_sm80_cu_18e39b8a_31024cute7productE,@object
	.size		_ZN83_INTERNAL_d107419c_47_flash_fwd_hdim128_fp16_split_softcapall_sm80_cu_18e39b8a_31024cute7productE,(_ZN83_INTERNAL_d107419c_47_flash_fwd_hdim128_fp16_split_softcapall_sm80_cu_18e39b8a_31024cuda3std3__45__cpo3endE - _ZN83_INTERNAL_d107419c_47_flash_fwd_hdim128_fp16_split_softcapall_sm80_cu_18e39b8a_31024cute7productE)
_ZN83_INTERNAL_d107419c_47_flash_fwd_hdim128_fp16_split_softcapall_sm80_cu_18e39b8a_31024cute7productE:
	.zero		1
	.type		_ZN83_INTERNAL_d107419c_47_flash_fwd_hdim128_fp16_split_softcapall_sm80_cu_18e39b8a_31024cuda3std3__45__cpo3endE,@object
	.size		_ZN83_INTERNAL_d107419c_47_flash_fwd_hdim128_fp16_split_softcapall_sm80_cu_18e39b8a_31024cuda3std3__45__cpo3endE,(_ZN83_INTERNAL_d107419c_47_flash_fwd_hdim128_fp16_split_softcapall_sm80_cu_18e39b8a_31024cuda3std3__419piecewise_constructE - _ZN83_INTERNAL_d107419c_47_flash_fwd_hdim128_fp16_split_softcapall_sm80_cu_18e39b8a_31024cuda3std3__45__cpo3endE)
_ZN83_INTERNAL_d107419c_47_flash_fwd_hdim128_fp16_split_softcapall_sm80_cu_18e39b8a_31024cuda3std3__45__cpo3endE:
	.zero		1
	.type		_ZN83_INTERNAL_d107419c_47_flash_fwd_hdim128_fp16_split_softcapall_sm80_cu_18e39b8a_31024cuda3std3__419piecewise_constructE,@object
	.size		_ZN83_INTERNAL_d107419c_47_flash_fwd_hdim128_fp16_split_softcapall_sm80_cu_18e39b8a_31024cuda3std3__419piecewise_constructE,(_ZN83_INTERNAL_d107419c_47_flash_fwd_hdim128_fp16_split_softcapall_sm80_cu_18e39b8a_31024cuda3std3__45__cpo4cendE - _ZN83_INTERNAL_d107419c_47_flash_fwd_hdim128_fp16_split_softcapall_sm80_cu_18e39b8a_31024cuda3std3__419piecewise_constructE)
_ZN83_INTERNAL_d107419c_47_flash_fwd_hdim128_fp16_split_softcapall_sm80_cu_18e39b8a_31024cuda3std3__419piecewise_constructE:
	.zero		1
	.type		_ZN83_INTERNAL_d107419c_47_flash_fwd_hdim128_fp16_split_softcapall_sm80_cu_18e39b8a_31024cuda3std3__45__cpo4cendE,@object
	.size		_ZN83_INTERNAL_d107419c_47_flash_fwd_hdim128_fp16_split_softcapall_sm80_cu_18e39b8a_31024cuda3std3__45__cpo4cendE,(_ZN83_INTERNAL_d107419c_47_flash_fwd_hdim128_fp16_split_softcapall_sm80_cu_18e39b8a_31024cuda3std6ranges3__45__cpo4swapE - _ZN83_INTERNAL_d107419c_47_flash_fwd_hdim128_fp16_split_softcapall_sm80_cu_18e39b8a_31024cuda3std3__45__cpo4cendE)
_ZN83_INTERNAL_d107419c_47_flash_fwd_hdim128_fp16_split_softcapall_sm80_cu_18e39b8a_31024cuda3std3__45__cpo4cendE:
	.zero		1
	.type		_ZN83_INTERNAL_d107419c_47_flash_fwd_hdim128_fp16_split_softcapall_sm80_cu_18e39b8a_31024cuda3std6ranges3__45__cpo4swapE,@object
	.size		_ZN83_INTERNAL_d107419c_47_flash_fwd_hdim128_fp16_split_softcapall_sm80_cu_18e39b8a_31024cuda3std6ranges3__45__cpo4swapE,(.L_7 - _ZN83_INTERNAL_d107419c_47_flash_fwd_hdim128_fp16_split_softcapall_sm80_cu_18e39b8a_31024cuda3std6ranges3__45__cpo4swapE)
_ZN83_INTERNAL_d107419c_47_flash_fwd_hdim128_fp16_split_softcapall_sm80_cu_18e39b8a_31024cuda3std6ranges3__45__cpo4swapE:
	.zero		1
.L_7:


//--------------------- .nv.shared._ZN7cutlass13device_kernelIN5flash19enable_sm80_to_sm89INS1_16FlashAttnFwdSm80INS1_25CollectiveMainloopFwdSm80ILi8ELi1ELb1EN4cute5tupleIJNS5_1CILi128EEENS7_ILi96EEES8_EEELi128ENS_6half_tEfNS_4arch4Sm80ELb0ELb1ELb1ELb0ELb0ELb0ELb1ELb1EEENS1_21CollectiveEpilogueFwdINS6_IJS8_S8_S9_EEENS6_IJNS7_ILi1EEESH_SH_EEESB_SD_Li256ELb0ELb1ELb1ELb0EEENS1_19SingleTileSchedulerILb0ELb1ELb1ELi128EEEEEEEEEvNT_6ParamsE --------------------------
	.section	.nv.shared._ZN7cutlass13device_kernelIN5flash19enable_sm80_to_sm89INS1_16FlashAttnFwdSm80INS1_25CollectiveMainloopFwdSm80ILi8ELi1ELb1EN4cute5tupleIJNS5_1CILi128EEENS7_ILi96EEES8_EEELi128ENS_6half_tEfNS_4arch4Sm80ELb0ELb1ELb1ELb0ELb0ELb0ELb1ELb1EEENS1_21CollectiveEpilogueFwdINS6_IJS8_S8_S9_EEENS6_IJNS7_ILi1EEESH_SH_EEESB_SD_Li256ELb0ELb1ELb1ELb0EEENS1_19SingleTileSchedulerILb0ELb1ELb1ELi128EEEEEEEEEvNT_6ParamsE,"aw",@nobits
	.sectionflags	@""
	.align	16


//--------------------- .nv.shared._ZN7cutlass13device_kernelIN5flash19enable_sm80_to_sm89INS1_16FlashAttnFwdSm80INS1_25CollectiveMainloopFwdSm80ILi8ELi1ELb1EN4cute5tupleIJNS5_1CILi128EEES8_S8_EEELi128ENS_6half_tEfNS_4arch4Sm80ELb1ELb0ELb1ELb0ELb0ELb0ELb1ELb1EEENS1_21CollectiveEpilogueFwdIS9_NS6_IJNS7_ILi1EEESF_SF_EEESA_SC_Li256ELb0ELb1ELb1ELb0EEENS1_30DynamicPersistentTileSchedulerILi256ELi256ELb1ELb1ELb0EEEEEEEEEvNT_6ParamsE --------------------------
	.section	.nv.shared._ZN7cutlass13device_kernelIN5flash19enable_sm80_to_sm89INS1_16FlashAttnFwdSm80INS1_25CollectiveMainloopFwdSm80ILi8ELi1ELb1EN4cute5tupleIJNS5_1CILi128EEES8_S8_EEELi128ENS_6half_tEfNS_4arch4Sm80ELb1ELb0ELb1ELb0ELb0ELb0ELb1ELb1EEENS1_21CollectiveEpilogueFwdIS9_NS6_IJNS7_ILi1EEESF_SF_EEESA_SC_Li256ELb0ELb1ELb1ELb0EEENS1_30DynamicPersistentTileSchedulerILi256ELi256ELb1ELb1ELb0EEEEEEEEEvNT_6ParamsE,"aw",@nobits
	.sectionflags	@""
	.align	16


//--------------------- .nv.shared._ZN7cutlass13device_kernelIN5flash19enable_sm80_to_sm89INS1_16FlashAttnFwdSm80INS1_25CollectiveMainloopFwdSm80ILi4ELi1ELb0EN4cute5tupleIJNS5_1CILi128EEENS7_ILi64EEES8_EEELi128ENS_6half_tEfNS_4arch4Sm80ELb0ELb0ELb1ELb0ELb0ELb0ELb1ELb1EEENS1_21CollectiveEpilogueFwdINS6_IJS8_S8_S9_EEENS6_IJNS7_ILi1EEESH_SH_EEESB_SD_Li128ELb0ELb1ELb1ELb0EEENS1_19SingleTileSchedulerILb0ELb1ELb1ELi128EEEEEEEEEvNT_6ParamsE --------------------------
	.section	.nv.shared._ZN7cutlass13device_kernelIN5flash19enable_sm80_to_sm89INS1_16FlashAttnFwdSm80INS1_25CollectiveMainloopFwdSm80ILi4ELi1ELb0EN4cute5tupleIJNS5_1CILi128EEENS7_ILi64EEES8_EEELi128ENS_6half_tEfNS_4arch4Sm80ELb0ELb0ELb1ELb0ELb0ELb0ELb1ELb1EEENS1_21CollectiveEpilogueFwdINS6_IJS8_S8_S9_EEENS6_IJNS7_ILi1EEESH_SH_EEESB_SD_Li128ELb0ELb1ELb1ELb0EEENS1_19SingleTileSchedulerILb0ELb1ELb1ELi128EEEEEEEEEvNT_6ParamsE,"aw",@nobits
	.sectionflags	@""
	.align	16


//--------------------- .nv.shared._ZN7cutlass13device_kernelIN5flash19enable_sm80_to_sm89INS1_16FlashAttnFwdSm80INS1_25CollectiveMainloopFwdSm80ILi8ELi1ELb1EN4cute5tupleIJNS5_1CILi128EEENS7_ILi112EEES8_EEELi128ENS_6half_tEfNS_4arch4Sm80ELb0ELb0ELb1ELb1ELb0ELb0ELb1ELb1EEENS1_21CollectiveEpilogueFwdINS6_IJS8_S8_S9_EEENS6_IJNS7_ILi1EEESH_SH_EEESB_SD_Li256ELb1ELb1ELb1ELb0EEENS1_36VarlenDynamicPersistentTileSchedulerILi128ELi112ELi256ELi256ELb1ELb1ELb0ELb0ELb1ELb1EEEEEEEEEvNT_6ParamsE --------------------------
	.section	.nv.shared._ZN7cutlass13device_kernelIN5flash19enable_sm80_to_sm89INS1_16FlashAttnFwdSm80INS1_25CollectiveMainloopFwdSm80ILi8ELi1ELb1EN4cute5tupleIJNS5_1CILi128EEENS7_ILi112EEES8_EEELi128ENS_6half_tEfNS_4arch4Sm80ELb0ELb0ELb1ELb1ELb0ELb0ELb1ELb1EEENS1_21CollectiveEpilogueFwdINS6_IJS8_S8_S9_EEENS6_IJNS7_ILi1EEESH_SH_EEESB_SD_Li256ELb1ELb1ELb1ELb0EEENS1_36VarlenDynamicPersistentTileSchedulerILi128ELi112ELi256ELi256ELb1ELb1ELb0ELb0ELb1ELb1EEEEEEEEEvNT_6ParamsE,"aw",@nobits
	.sectionflags	@""
	.align	16


//--------------------- .nv.shared._ZN7cutlass13device_kernelIN5flash19enable_sm80_to_sm89INS1_16FlashAttnFwdSm80INS1_25CollectiveMainloopFwdSm80ILi8ELi1ELb1EN4cute5tupleIJNS5_1CILi128EEENS7_ILi112EEES8_EEELi128ENS_6half_tEfNS_4arch4Sm80ELb0ELb0ELb1ELb1ELb0ELb1ELb1ELb1EEENS1_21CollectiveEpilogueFwdINS6_IJS8_S8_S9_EEENS6_IJNS7_ILi1EEESH_SH_EEESB_SD_Li256ELb1ELb1ELb1ELb0EEENS1_36VarlenDynamicPersistentTileSchedulerILi128ELi112ELi256ELi256ELb1ELb1ELb0ELb0ELb1ELb1EEEEEEEEEvNT_6ParamsE --------------------------
	.section	.nv.shared._ZN7cutlass13device_kernelIN5flash19enable_sm80_to_sm89INS1_16FlashAttnFwdSm80INS1_25CollectiveMainloopFwdSm80ILi8ELi1ELb1EN4cute5tupleIJNS5_1CILi128EEENS7_ILi112EEES8_EEELi128ENS_6half_tEfNS_4arch4Sm80ELb0ELb0ELb1ELb1ELb0ELb1ELb1ELb1EEENS1_21CollectiveEpilogueFwdINS6_IJS8_S8_S9_EEENS6_IJNS7_ILi1EEESH_SH_EEESB_SD_Li256ELb1ELb1ELb1ELb0EEENS1_36VarlenDynamicPersistentTileSchedulerILi128ELi112ELi256ELi256ELb1ELb1ELb0ELb0ELb1ELb1EEEEEEEEEvNT_6ParamsE,"aw",@nobits
	.sectionflags	@""
	.align	16


//--------------------- .nv.shared._ZN7cutlass13device_kernelIN5flash19enable_sm80_to_sm89INS1_16FlashAttnFwdSm80INS1_25CollectiveMainloopFwdSm80ILi4ELi1ELb0EN4cute5tupleIJNS5_1CILi128EEENS7_ILi48EEES8_EEELi128ENS_6half_tEfNS_4arch4Sm80ELb0ELb1ELb1ELb0ELb0ELb0ELb1ELb1EEENS1_21CollectiveEpilogueFwdINS6_IJS8_S8_S9_EEENS6_IJNS7_ILi1EEESH_SH_EEESB_SD_Li128ELb0ELb1ELb1ELb0EEENS1_19SingleTileSchedulerILb0ELb1ELb1ELi128EEEEEEEEEvNT_6ParamsE --------------------------
	.section	.nv.shared._ZN7cutlass13device_kernelIN5flash19enable_sm80_to_sm89INS1_16FlashAttnFwdSm80INS1_25CollectiveMainloopFwdSm80ILi4ELi1ELb0EN4cute5tupleIJNS5_1CILi128EEENS7_ILi48EEES8_EEELi128ENS_6half_tEfNS_4arch4Sm80ELb0ELb1ELb1ELb0ELb0ELb0ELb1ELb1EEENS1_21CollectiveEpilogueFwdINS6_IJS8_S8_S9_EEENS6_IJNS7_ILi1EEESH_SH_EEESB_SD_Li128ELb0ELb1ELb1ELb0EEENS1_19SingleTileSchedulerILb0ELb1ELb1ELi128EEEEEEEEEvNT_6ParamsE,"aw",@nobits
	.sectionflags	@""
	.align	16


//--------------------- .nv.shared._ZN7cutlass13device_kernelIN5flash19enable_sm80_to_sm89INS1_16FlashAttnFwdSm80INS1_25CollectiveMainloopFwdSm80ILi8ELi1ELb1EN4cute5tupleIJNS5_1CILi128EEENS7_ILi96EEES8_EEELi128ENS_6half_tEfNS_4arch4Sm80ELb0ELb1ELb1ELb1ELb0ELb0ELb1ELb1EEENS1_21CollectiveEpilogueFwdINS6_IJS8_S8_S9_EEENS6_IJNS7_ILi1EEESH_SH_EEESB_SD_Li256ELb1ELb1ELb1ELb0EEENS1_36VarlenDynamicPersistentTileSchedulerILi128ELi96ELi256ELi256ELb1ELb1ELb0ELb1ELb0ELb1EEEEEEEEEvNT_6ParamsE --------------------------
	.section	.nv.shared._ZN7cutlass13device_kernelIN5flash19enable_sm80_to_sm89INS1_16FlashAttnFwdSm80INS1_25CollectiveMainloopFwdSm80ILi8ELi1ELb1EN4cute5tupleIJNS5_1CILi128EEENS7_ILi96EEES8_EEELi128ENS_6half_tEfNS_4arch4Sm80ELb0ELb1ELb1ELb1ELb0ELb0ELb1ELb1EEENS1_21CollectiveEpilogueFwdINS6_IJS8_S8_S9_EEENS6_IJNS7_ILi1EEESH_SH_EEESB_SD_Li256ELb1ELb1ELb1ELb0EEENS1_36VarlenDynamicPersistentTileSchedulerILi128ELi96ELi256ELi256ELb1ELb1ELb0ELb1ELb0ELb1EEEEEEEEEvNT_6ParamsE,"aw",@nobits
	.sectionflags	@""
	.align	16


//--------------------- .nv.shared._ZN7cutlass13device_kernelIN5flash19enable_sm80_to_sm89INS1_16FlashAttnFwdSm80INS1_25CollectiveMainloopFwdSm80ILi8ELi1ELb1EN4cute5tupleIJNS5_1CILi128EEENS7_ILi96EEES8_EEELi128ENS_6half_tEfNS_4arch4Sm80ELb0ELb1ELb1ELb1ELb0ELb1ELb1ELb1EEENS1_21CollectiveEpilogueFwdINS6_IJS8_S8_S9_EEENS6_IJNS7_ILi1EEESH_SH_EEESB_SD_Li256ELb1ELb1ELb1ELb0EEENS1_36VarlenDynamicPersistentTileSchedulerILi128ELi96ELi256ELi256ELb1ELb1ELb0ELb1ELb0ELb1EEEEEEEEEvNT_6ParamsE --------------------------
	.section	.nv.shared._ZN7cutlass13device_kernelIN5flash19enable_sm80_to_sm89INS1_16FlashAttnFwdSm80INS1_25CollectiveMainloopFwdSm80ILi8ELi1ELb1EN4cute5tupleIJNS5_1CILi128EEENS7_ILi96EEES8_EEELi128ENS_6half_tEfNS_4arch4Sm80ELb0ELb1ELb1ELb1ELb0ELb1ELb1ELb1EEENS1_21CollectiveEpilogueFwdINS6_IJS8_S8_S9_EEENS6_IJNS7_ILi1EEESH_SH_EEESB_SD_Li256ELb1ELb1ELb1ELb0EEENS1_36VarlenDynamicPersistentTileSchedulerILi128ELi96ELi256ELi256ELb1ELb1ELb0ELb1ELb0ELb1EEEEEEEEEvNT_6ParamsE,"aw",@nobits
	.sectionflags	@""
	.align	16


//--------------------- .nv.shared._ZN7cutlass13device_kernelIN5flash19enable_sm80_to_sm89INS1_16FlashAttnFwdSm80INS1_25CollectiveMainloopFwdSm80ILi4ELi1ELb0EN4cute5tupleIJNS5_1CILi128EEENS7_ILi64EEES8_EEELi128ENS_6half_tEfNS_4arch4Sm80ELb1ELb0ELb1ELb0ELb0ELb0ELb1ELb1EEENS1_21CollectiveEpilogueFwdINS6_IJS8_S8_S9_EEENS6_IJNS7_ILi1EEESH_SH_EEESB_SD_Li128ELb0ELb1ELb1ELb0EEENS1_30DynamicPersistentTileSchedulerILi128ELi128ELb1ELb1ELb0EEEEEEEEEvNT_6ParamsE --------------------------
	.section	.nv.shared._ZN7cutlass13device_kernelIN5flash19enable_sm80_to_sm89INS1_16FlashAttnFwdSm80INS1_25CollectiveMainloopFwdSm80ILi4ELi1ELb0EN4cute5tupleIJNS5_1CILi128EEENS7_ILi64EEES8_EEELi128ENS_6half_tEfNS_4arch4Sm80ELb1ELb0ELb1ELb0ELb0ELb0ELb1ELb1EEENS1_21CollectiveEpilogueFwdINS6_IJS8_S8_S9_EEENS6_IJNS7_ILi1EEESH_SH_EEESB_SD_Li128ELb0ELb1ELb1ELb0EEENS1_30DynamicPersistentTileSchedulerILi128ELi128ELb1ELb1ELb0EEEEEEEEEvNT_6ParamsE,"aw",@nobits
	.sectionflags	@""
	.align	16


//--------------------- .nv.shared._ZN7cutlass13device_kernelIN5flash19enable_sm80_to_sm89INS1_16FlashAttnFwdSm80INS1_25CollectiveMainloopFwdSm80ILi8ELi1ELb1EN4cute5tupleIJNS5_1CILi128EEENS7_ILi112EEES8_EEELi128ENS_6half_tEfNS_4arch4Sm80ELb1ELb0ELb1ELb1ELb0ELb0ELb1ELb1EEENS1_21CollectiveEpilogueFwdINS6_IJS8_S8_S9_EEENS6_IJNS7_ILi1EEESH_SH_EEESB_SD_Li256ELb1ELb1ELb1ELb0EEENS1_36VarlenDynamicPersistentTileSchedulerILi128ELi112ELi256ELi256ELb1ELb1ELb0ELb1ELb1ELb1EEEEEEEEEvNT_6ParamsE --------------------------
	.section	.nv.shared._ZN7cutlass13device_kernelIN5flash19enable_sm80_to_sm89INS1_16FlashAttnFwdSm80INS1_25CollectiveMainloopFwdSm80ILi8ELi1ELb1EN4cute5tupleIJNS5_1CILi128EEENS7_ILi112EEES8_EEELi128ENS_6half_tEfNS_4arch4Sm80ELb1ELb0ELb1ELb1ELb0ELb0ELb1ELb1EEENS1_21CollectiveEpilogueFwdINS6_IJS8_S8_S9_EEENS6_IJNS7_ILi1EEESH_SH_EEESB_SD_Li256ELb1ELb1ELb1ELb0EEENS1_36VarlenDynamicPersistentTileSchedulerILi128ELi112ELi256ELi256ELb1ELb1ELb0ELb1ELb1ELb1EEEEEEEEEvNT_6ParamsE,"aw",@nobits
	.sectionflags	@""
	.align	16


//--------------------- .nv.shared._ZN7cutlass13device_kernelIN5flash19enable_sm80_to_sm89INS1_16FlashAttnFwdSm80INS1_25CollectiveMainloopFwdSm80ILi8ELi1ELb1EN4cute5tupleIJNS5_1CILi128EEENS7_ILi112EEES8_EEELi128ENS_6half_tEfNS_4arch4Sm80ELb1ELb0ELb1ELb1ELb0ELb1ELb1ELb1EEENS1_21CollectiveEpilogueFwdINS6_IJS8_S8_S9_EEENS6_IJNS7_ILi1EEESH_SH_EEESB_SD_Li256ELb1ELb1ELb1ELb0EEENS1_36VarlenDynamicPersistentTileSchedulerILi128ELi112ELi256ELi256ELb1ELb1ELb0ELb1ELb1ELb1EEEEEEEEEvNT_6ParamsE --------------------------
	.section	.nv.shared._ZN7cutlass13device_kernelIN5flash19enable_sm80_to_sm89INS1_16FlashAttnFwdSm80INS1_25CollectiveMainloopFwdSm80ILi8ELi1ELb1EN4cute5tupleIJNS5_1CILi128EEENS7_ILi112EEES8_EEELi128ENS_6half_tEfNS_4arch4Sm80ELb1ELb0ELb1ELb1ELb0ELb1ELb1ELb1EEENS1_21CollectiveEpilogueFwdINS6_IJS8_S8_S9_EEENS6_IJNS7_ILi1EEESH_SH_EEESB_SD_Li256ELb1ELb1ELb1ELb0EEENS1_36VarlenDynamicPersistentTileSchedulerILi128ELi112ELi256ELi256ELb1ELb1ELb0ELb1ELb1ELb1EEEEEEEEEvNT_6ParamsE,"aw",@nobits
	.sectionflags	@""
	.align	16


//--------------------- .nv.shared._ZN7cutlass13device_kernelIN5flash19enable_sm80_to_sm89INS1_16FlashAttnFwdSm80INS1_25CollectiveMainloopFwdSm80ILi8ELi1ELb1EN4cute5tupleIJNS5_1CILi128EEES8_S8_EEELi128ENS_6half_tEfNS_4arch4Sm80ELb0ELb0ELb0ELb0ELb0ELb0ELb1ELb1EEENS1_21CollectiveEpilogueFwdIS9_NS6_IJNS7_ILi1EEESF_SF_EEESA_SC_Li256ELb0ELb1ELb1ELb0EEENS1_19SingleTileSchedulerILb0ELb1ELb1ELi128EEEEEEEEEvNT_6ParamsE --------------------------
	.section	.nv.shared._ZN7cutlass13device_kernelIN5flash19enable_sm80_to_sm89INS1_16FlashAttnFwdSm80INS1_25CollectiveMainloopFwdSm80ILi8ELi1ELb1EN4cute5tupleIJNS5_1CILi128EEES8_S8_EEELi128ENS_6half_tEfNS_4arch4Sm80ELb0ELb0ELb0ELb0ELb0ELb0ELb1ELb1EEENS1_21CollectiveEpilogueFwdIS9_NS6_IJNS7_ILi1EEESF_SF_EEESA_SC_Li256ELb0ELb1ELb1ELb0EEENS1_19SingleTileSchedulerILb0ELb1ELb1ELi128EEEEEEEEEvNT_6ParamsE,"aw",@nobits
	.sectionflags	@""
	.align	16


//--------------------- .nv.shared._ZN7cutlass13device_kernelIN5flash19enable_sm80_to_sm89INS1_16FlashAttnFwdSm80INS1_25CollectiveMainloopFwdSm80ILi8ELi1ELb1EN4cute5tupleIJNS5_1CILi128EEENS7_ILi96EEES8_EEELi128ENS_6half_tEfNS_4arch4Sm80ELb0ELb1ELb0ELb0ELb0ELb0ELb1ELb1EEENS1_21CollectiveEpilogueFwdINS6_IJS8_S8_S9_EEENS6_IJNS7_ILi1EEESH_SH_EEESB_SD_Li256ELb0ELb1ELb1ELb0EEENS1_19SingleTileSchedulerILb0ELb1ELb1ELi128EEEEEEEEEvNT_6ParamsE --------------------------
	.section	.nv.shared._ZN7cutlass13device_kernelIN5flash19enable_sm80_to_sm89INS1_16FlashAttnFwdSm80INS1_25CollectiveMainloopFwdSm80ILi8ELi1ELb1EN4cute5tupleIJNS5_1CILi128EEENS7_ILi96EEES8_EEELi128ENS_6half_tEfNS_4arch4Sm80ELb0ELb1ELb0ELb0ELb0ELb0ELb1ELb1EEENS1_21CollectiveEpilogueFwdINS6_IJS8_S8_S9_EEENS6_IJNS7_ILi1EEESH_SH_EEESB_SD_Li256ELb0ELb1ELb1ELb0EEENS1_19SingleTileSchedulerILb0ELb1ELb1ELi128EEEEEEEEEvNT_6ParamsE,"aw",@nobits
	.sectionflags	@""
	.align	16


//--------------------- .nv.shared._ZN7cutlass13device_kernelIN5flash19enable_sm80_to_sm89INS1_16FlashAttnFwdSm80INS1_25CollectiveMainloopFwdSm80ILi8ELi1ELb1EN4cute5tupleIJNS5_1CILi128EEES8_S8_EEELi128ENS_6half_tEfNS_4arch4Sm80ELb1ELb0ELb0ELb0ELb0ELb0ELb1ELb1EEENS1_21CollectiveEpilogueFwdIS9_NS6_IJNS7_ILi1EEESF_SF_EEESA_SC_Li256ELb0ELb1ELb1ELb0EEENS1_30DynamicPersistentTileSchedulerILi256ELi256ELb1ELb1ELb0EEEEEEEEEvNT_6ParamsE --------------------------
	.section	.nv.shared._ZN7cutlass13device_kernelIN5flash19enable_sm80_to_sm89INS1_16FlashAttnFwdSm80INS1_25CollectiveMainloopFwdSm80ILi8ELi1ELb1EN4cute5tupleIJNS5_1CILi128EEES8_S8_EEELi128ENS_6half_tEfNS_4arch4Sm80ELb1ELb0ELb0ELb0ELb0ELb0ELb1ELb1EEENS1_21CollectiveEpilogueFwdIS9_NS6_IJNS7_ILi1EEESF_SF_EEESA_SC_Li256ELb0ELb1ELb1ELb0EEENS1_30DynamicPersistentTileSchedulerILi256ELi256ELb1ELb1ELb0EEEEEEEEEvNT_6ParamsE,"aw",@nobits
	.sectionflags	@""
	.align	16


//--------------------- .nv.shared._ZN7cutlass13device_kernelIN5flash19enable_sm80_to_sm89INS1_16FlashAttnFwdSm80INS1_25CollectiveMainloopFwdSm80ILi4ELi1ELb0EN4cute5tupleIJNS5_1CILi128EEENS7_ILi64EEES8_EEELi128ENS_6half_tEfNS_4arch4Sm80ELb0ELb0ELb0ELb0ELb0ELb0ELb1ELb1EEENS1_21CollectiveEpilogueFwdINS6_IJS8_S8_S9_EEENS6_IJNS7_ILi1EEESH_SH_EEESB_SD_Li128ELb0ELb1ELb1ELb0EEENS1_19SingleTileSchedulerILb0ELb1ELb1ELi128EEEEEEEEEvNT_6ParamsE --------------------------
	.section	.nv.shared._ZN7cutlass13device_kernelIN5flash19enable_sm80_to_sm89INS1_16FlashAttnFwdSm80INS1_25CollectiveMainloopFwdSm80ILi4ELi1ELb0EN4cute5tupleIJNS5_1CILi128EEENS7_ILi64EEES8_EEELi128ENS_6half_tEfNS_4arch4Sm80ELb0ELb0ELb0ELb0ELb0ELb0ELb1ELb1EEENS1_21CollectiveEpilogueFwdINS6_IJS8_S8_S9_EEENS6_IJNS7_ILi1EEESH_SH_EEESB_SD_Li128ELb0ELb1ELb1ELb0EEENS1_19SingleTileSchedulerILb0ELb1ELb1ELi128EEEEEEEEEvNT_6ParamsE,"aw",@nobits
	.sectionflags	@""
	.align	16


//--------------------- .nv.shared._ZN7cutlass13device_kernelIN5flash19enable_sm80_to_sm89INS1_16FlashAttnFwdSm80INS1_25CollectiveMainloopFwdSm80ILi8ELi1ELb1EN4cute5tupleIJNS5_1CILi128EEENS7_ILi112EEES8_EEELi128ENS_6half_tEfNS_4arch4Sm80ELb0ELb0ELb0ELb1ELb0ELb0ELb1ELb1EEENS1_21CollectiveEpilogueFwdINS6_IJS8_S8_S9_EEENS6_IJNS7_ILi1EEESH_SH_EEESB_SD_Li256ELb1ELb1ELb1ELb0EEENS1_36VarlenDynamicPersistentTileSchedulerILi128ELi112ELi256ELi256ELb1ELb1ELb0ELb0ELb1ELb1EEEEEEEEEvNT_6ParamsE --------------------------
	.section	.nv.shared._ZN7cutlass13device_kernelIN5flash19enable_sm80_to_sm89INS1_16FlashAttnFwdSm80INS1_25CollectiveMainloopFwdSm80ILi8ELi1ELb1EN4cute5tupleIJNS5_1CILi128EEENS7_ILi112EEES8_EEELi128ENS_6half_tEfNS_4arch4Sm80ELb0ELb0ELb0ELb1ELb0ELb0ELb1ELb1EEENS1_21CollectiveEpilogueFwdINS6_IJS8_S8_S9_EEENS6_IJNS7_ILi1EEESH_SH_EEESB_SD_Li256ELb1ELb1ELb1ELb0EEENS1_36VarlenDynamicPersistentTileSchedulerILi128ELi112ELi256ELi256ELb1ELb1ELb0ELb0ELb1ELb1EEEEEEEEEvNT_6ParamsE,"aw",@nobits
	.sectionflags	@""
	.align	16


//--------------------- .nv.shared._ZN7cutlass13device_kernelIN5flash19enable_sm80_to_sm89INS1_16FlashAttnFwdSm80INS1_25CollectiveMainloopFwdSm80ILi8ELi1ELb1EN4cute5tupleIJNS5_1CILi128EEENS7_ILi112EEES8_EEELi128ENS_6half_tEfNS_4arch4Sm80ELb0ELb0ELb0ELb1ELb0ELb1ELb1ELb1EEENS1_21CollectiveEpilogueFwdINS6_IJS8_S8_S9_EEENS6_IJNS7_ILi1EEESH_SH_EEESB_SD_Li256ELb1ELb1ELb1ELb0EEENS1_36VarlenDynamicPersistentTileSchedulerILi128ELi112ELi256ELi256ELb1ELb1ELb0ELb0ELb1ELb1EEEEEEEEEvNT_6ParamsE --------------------------
	.section	.nv.shared._ZN7cutlass13device_kernelIN5flash19enable_sm80_to_sm89INS1_16FlashAttnFwdSm80INS1_25CollectiveMainloopFwdSm80ILi8ELi1ELb1EN4cute5tupleIJNS5_1CILi128EEENS7_ILi112EEES8_EEELi128ENS_6half_tEfNS_4arch4Sm80ELb0ELb0ELb0ELb1ELb0ELb1ELb1ELb1EEENS1_21CollectiveEpilogueFwdINS6_IJS8_S8_S9_EEENS6_IJNS7_ILi1EEESH_SH_EEESB_SD_Li256ELb1ELb1ELb1ELb0EEENS1_36VarlenDynamicPersistentTileSchedulerILi128ELi112ELi256ELi256ELb1ELb1ELb0ELb0ELb1ELb1EEEEEEEEEvNT_6ParamsE,"aw",@nobits
	.sectionflags	@""
	.align	16


//--------------------- .nv.shared._ZN7cutlass13device_kernelIN5flash19enable_sm80_to_sm89INS1_16FlashAttnFwdSm80INS1_25CollectiveMainloopFwdSm80ILi4ELi1ELb0EN4cute5tupleIJNS5_1CILi128EEENS7_ILi48EEES8_EEELi128ENS_6half_tEfNS_4arch4Sm80ELb0ELb1ELb0ELb0ELb0ELb0ELb1ELb1EEENS1_21CollectiveEpilogueFwdINS6_IJS8_S8_S9_EEENS6_IJNS7_ILi1EEESH_SH_EEESB_SD_Li128ELb0ELb1ELb1ELb0EEENS1_19SingleTileSchedulerILb0ELb1ELb1ELi128EEEEEEEEEvNT_6ParamsE --------------------------
	.section	.nv.shared._ZN7cutlass13device_kernelIN5flash19enable_sm80_to_sm89INS1_16FlashAttnFwdSm80INS1_25CollectiveMainloopFwdSm80ILi4ELi1ELb0EN4cute5tupleIJNS5_1CILi128EEENS7_ILi48EEES8_EEELi128ENS_6half_tEfNS_4arch4Sm80ELb0ELb1ELb0ELb0ELb0ELb0ELb1ELb1EEENS1_21CollectiveEpilogueFwdINS6_IJS8_S8_S9_EEENS6_IJNS7_ILi1EEESH_SH_EEESB_SD_Li128ELb0ELb1ELb1ELb0EEENS1_19SingleTileSchedulerILb0ELb1ELb1ELi128EEEEEEEEEvNT_6ParamsE,"aw",@nobits
	.sectionflags	@""
	.align	16


//--------------------- .nv.shared._ZN7cutlass13device_kernelIN5flash19enable_sm80_to_sm89INS1_16FlashAttnFwdSm80INS1_25CollectiveMainloopFwdSm80ILi8ELi1ELb1EN4cute5tupleIJNS5_1CILi128EEENS7_ILi96EEES8_EEELi128ENS_6half_tEfNS_4arch4Sm80ELb0ELb1ELb0ELb1ELb0ELb0ELb1ELb1EEENS1_21CollectiveEpilogueFwdINS6_IJS8_S8_S9_EEENS6_IJNS7_ILi1EEESH_SH_EEESB_SD_Li256ELb1ELb1ELb1ELb0EEENS1_36VarlenDynamicPersistentTileSchedulerILi128ELi96ELi256ELi256ELb1ELb1ELb0ELb1ELb0ELb1EEEEEEEEEvNT_6ParamsE --------------------------
	.section	.nv.shared._ZN7cutlass13device_kernelIN5flash19enable_sm80_to_sm89INS1_16FlashAttnFwdSm80INS1_25CollectiveMainloopFwdSm80ILi8ELi1ELb1EN4cute5tupleIJNS5_1CILi128EEENS7_ILi96EEES8_EEELi128ENS_6half_tEfNS_4arch4Sm80ELb0ELb1ELb0ELb1ELb0ELb0ELb1ELb1EEENS1_21CollectiveEpilogueFwdINS6_IJS8_S8_S9_EEENS6_IJNS7_ILi1EEESH_SH_EEESB_SD_Li256ELb1ELb1ELb1ELb0EEENS1_36VarlenDynamicPersistentTileSchedulerILi128ELi96ELi256ELi256ELb1ELb1ELb0ELb1ELb0ELb1EEEEEEEEEvNT_6ParamsE,"aw",@nobits
	.sectionflags	@""
	.align	16


//--------------------- .nv.shared._ZN7cutlass13device_kernelIN5flash19enable_sm80_to_sm89INS1_16FlashAttnFwdSm80INS1_25CollectiveMainloopFwdSm80ILi8ELi1ELb1EN4cute5tupleIJNS5_1CILi128EEENS7_ILi96EEES8_EEELi128ENS_6half_tEfNS_4arch4Sm80ELb0ELb1ELb0ELb1ELb0ELb1ELb1ELb1EEENS1_21CollectiveEpilogueFwdINS6_IJS8_S8_S9_EEENS6_IJNS7_ILi1EEESH_SH_EEESB_SD_Li256ELb1ELb1ELb1ELb0EEENS1_36VarlenDynamicPersistentTileSchedulerILi128ELi96ELi256ELi256ELb1ELb1ELb0ELb1ELb0ELb1EEEEEEEEEvNT_6ParamsE --------------------------
	.section	.nv.shared._ZN7cutlass13device_kernelIN5flash19enable_sm80_to_sm89INS1_16FlashAttnFwdSm80INS1_25CollectiveMainloopFwdSm80ILi8ELi1ELb1EN4cute5tupleIJNS5_1CILi128EEENS7_ILi96EEES8_EEELi128ENS_6half_tEfNS_4arch4Sm80ELb0ELb1ELb0ELb1ELb0ELb1ELb1ELb1EEENS1_21CollectiveEpilogueFwdINS6_IJS8_S8_S9_EEENS6_IJNS7_ILi1EEESH_SH_EEESB_SD_Li256ELb1ELb1ELb1ELb0EEENS1_36VarlenDynamicPersistentTileSchedulerILi128ELi96ELi256ELi256ELb1ELb1ELb0ELb1ELb0ELb1EEEEEEEEEvNT_6ParamsE,"aw",@nobits
	.sectionflags	@""
	.align	16


//--------------------- .nv.shared._ZN7cutlass13device_kernelIN5flash19enable_sm80_to_sm89INS1_16FlashAttnFwdSm80INS1_25CollectiveMainloopFwdSm80ILi4ELi1ELb0EN4cute5tupleIJNS5_1CILi128EEENS7_ILi64EEES8_EEELi128ENS_6half_tEfNS_4arch4Sm80ELb1ELb0ELb0ELb0ELb0ELb0ELb1ELb1EEENS1_21CollectiveEpilogueFwdINS6_IJS8_S8_S9_EEENS6_IJNS7_ILi1EEESH_SH_EEESB_SD_Li128ELb0ELb1ELb1ELb0EEENS1_30DynamicPersistentTileSchedulerILi128ELi128ELb1ELb1ELb0EEEEEEEEEvNT_6ParamsE --------------------------
	.section	.nv.shared._ZN7cutlass13device_kernelIN5flash19enable_sm80_to_sm89INS1_16FlashAttnFwdSm80INS1_25CollectiveMainloopFwdSm80ILi4ELi1ELb0EN4cute5tupleIJNS5_1CILi128EEENS7_ILi64EEES8_EEELi128ENS_6half_tEfNS_4arch4Sm80ELb1ELb0ELb0ELb0ELb0ELb0ELb1ELb1EEENS1_21CollectiveEpilogueFwdINS6_IJS8_S8_S9_EEENS6_IJNS7_ILi1EEESH_SH_EEESB_SD_Li128ELb0ELb1ELb1ELb0EEENS1_30DynamicPersistentTileSchedulerILi128ELi128ELb1ELb1ELb0EEEEEEEEEvNT_6ParamsE,"aw",@nobits
	.sectionflags	@""
	.align	16


//--------------------- .nv.shared._ZN7cutlass13device_kernelIN5flash19enable_sm80_to_sm89INS1_16FlashAttnFwdSm80INS1_25CollectiveMainloopFwdSm80ILi8ELi1ELb1EN4cute5tupleIJNS5_1CILi128EEENS7_ILi112EEES8_EEELi128ENS_6half_tEfNS_4arch4Sm80ELb1ELb0ELb0ELb1ELb0ELb0ELb1ELb1EEENS1_21CollectiveEpilogueFwdINS6_IJS8_S8_S9_EEENS6_IJNS7_ILi1EEESH_SH_EEESB_SD_Li256ELb1ELb1ELb1ELb0EEENS1_36VarlenDynamicPersistentTileSchedulerILi128ELi112ELi256ELi256ELb1ELb1ELb0ELb1ELb1ELb1EEEEEEEEEvNT_6ParamsE --------------------------
	.section	.nv.shared._ZN7cutlass13device_kernelIN5flash19enable_sm80_to_sm89INS1_16FlashAttnFwdSm80INS1_25CollectiveMainloopFwdSm80ILi8ELi1ELb1EN4cute5tupleIJNS5_1CILi128EEENS7_ILi112EEES8_EEELi128ENS_6half_tEfNS_4arch4Sm80ELb1ELb0ELb0ELb1ELb0ELb0ELb1ELb1EEENS1_21CollectiveEpilogueFwdINS6_IJS8_S8_S9_EEENS6_IJNS7_ILi1EEESH_SH_EEESB_SD_Li256ELb1ELb1ELb1ELb0EEENS1_36VarlenDynamicPersistentTileSchedulerILi128ELi112ELi256ELi256ELb1ELb1ELb0ELb1ELb1ELb1EEEEEEEEEvNT_6ParamsE,"aw",@nobits
	.sectionflags	@""
	.align	16


//--------------------- .nv.shared._ZN7cutlass13device_kernelIN5flash19enable_sm80_to_sm89INS1_16FlashAttnFwdSm80INS1_25CollectiveMainloopFwdSm80ILi8ELi1ELb1EN4cute5tupleIJNS5_1CILi128EEENS7_ILi112EEES8_EEELi128ENS_6half_tEfNS_4arch4Sm80ELb1ELb0ELb0ELb1ELb0ELb1ELb1ELb1EEENS1_21CollectiveEpilogueFwdINS6_IJS8_S8_S9_EEENS6_IJNS7_ILi1EEESH_SH_EEESB_SD_Li256ELb1ELb1ELb1ELb0EEENS1_36VarlenDynamicPersistentTileSchedulerILi128ELi112ELi256ELi256ELb1ELb1ELb0ELb1ELb1ELb1EEEEEEEEEvNT_6ParamsE --------------------------
	.section	.nv.shared._ZN7cutlass13device_kernelIN5flash19enable_sm80_to_sm89INS1_16FlashAttnFwdSm80INS1_25CollectiveMainloopFwdSm80ILi8ELi1ELb1EN4cute5tupleIJNS5_1CILi128EEENS7_ILi112EEES8_EEELi128ENS_6half_tEfNS_4arch4Sm80ELb1ELb0ELb0ELb1ELb0ELb1ELb1ELb1EEENS1_21CollectiveEpilogueFwdINS6_IJS8_S8_S9_EEENS6_IJNS7_ILi1EEESH_SH_EEESB_SD_Li256ELb1ELb1ELb1ELb0EEENS1_36VarlenDynamicPersistentTileSchedulerILi128ELi112ELi256ELi256ELb1ELb1ELb0ELb1ELb1ELb1EEEEEEEEEvNT_6ParamsE,"aw",@nobits
	.sectionflags	@""
	.align	16
